	.target	sm_90a

	.elftype	@"ET_EXEC"


//--------------------- .note.nv.tkinfo           --------------------------
	.section	.note.nv.tkinfo,"",@"SHT_NOTE"
	.sectionflags	@"SHF_NOTE_NV_TKINFO"
	.tkinfo
        /*0018*/ 	.word	0x00000002
        /*0030*/ 	.string	""
        /*0030*/ 	.string	"ptxas"
        /*0030*/ 	.string	"Cuda compilation tools, release 13.0, V13.0.88"
        /*0030*/ 	.string	"Build cuda_13.0.r13.0/compiler.36424714_0"
        /*0030*/ 	.string	"-arch sm_90a -m 64 "



//--------------------- .note.nv.cuinfo           --------------------------
	.section	.note.nv.cuinfo,"",@"SHT_NOTE"
	.sectionflags	@"SHF_NOTE_NV_CUINFO"
        /*0018*/ 	.short	0x0002
        /*001a*/ 	.short	0x005a
        /*001c*/ 	.short	0x0082
	.zero		2


//--------------------- .nv.info                  --------------------------
	.section	.nv.info,"",@"SHT_CUDA_INFO"
	.align	4


	//----- nvinfo : EIATTR_REGCOUNT
	.align		4
        /*0000*/ 	.byte	0x04, 0x2f
        /*0002*/ 	.short	(.L_12 - .L_11)
	.align		4
.L_11:
        /*0004*/ 	.word	index@(_ZN5flash24flash_fwd_splitkv_kernelI23Flash_fwd_kernel_traitsILi256ELi64ELi64ELi4ELb0ELb0EN7cutlass6half_tE19Flash_kernel_traitsILi256ELi64ELi64ELi4ES3_EELb1ELb0ELb1ELb0ELb0ELb1ELb1ELb1EEEvNS_16Flash_fwd_paramsE)
        /*0008*/ 	.word	0x000000ff


	//----- nvinfo : EIATTR_FRAME_SIZE
	.align		4
.L_12:
        /*000c*/ 	.byte	0x04, 0x11
        /*000e*/ 	.short	(.L_14 - .L_13)
	.align		4
.L_13:
        /*0010*/ 	.word	index@($_ZN5flash24flash_fwd_splitkv_kernelI23Flash_fwd_kernel_traitsILi256ELi64ELi64ELi4ELb0ELb0EN7cutlass6half_tE19Flash_kernel_traitsILi256ELi64ELi64ELi4ES3_EELb1ELb0ELb1ELb0ELb0ELb1ELb1ELb1EEEvNS_16Flash_fwd_paramsE$_ZN5flash30compute_attn_1rowblock_splitkvI23Flash_fwd_kernel_traitsILi256ELi64ELi64ELi4ELb0ELb0EN7cutlass6half_tE19Flash_kernel_traitsILi256ELi64ELi64ELi4ES3_EELb1ELb0ELb1ELb0ELb0ELb1ELb1ELb1ENS_16Flash_fwd_paramsEEEvRKT8_iiiii)
        /*0014*/ 	.word	0x00000008


	//----- nvinfo : EIATTR_FRAME_SIZE
	.align		4
.L_14:
        /*0018*/ 	.byte	0x04, 0x11
        /*001a*/ 	.short	(.L_16 - .L_15)
	.align		4
.L_15:
        /*001c*/ 	.word	index@(_ZN5flash24flash_fwd_splitkv_kernelI23Flash_fwd_kernel_traitsILi256ELi64ELi64ELi4ELb0ELb0EN7cutlass6half_tE19Flash_kernel_traitsILi256ELi64ELi64ELi4ES3_EELb1ELb0ELb1ELb0ELb0ELb1ELb1ELb1EEEvNS_16Flash_fwd_paramsE)
        /*0020*/ 	.word	0x00000008


	//----- nvinfo : EIATTR_REGCOUNT
	.align		4
.L_16:
        /*0024*/ 	.byte	0x04, 0x2f
        /*0026*/ 	.short	(.L_18 - .L_17)
	.align		4
.L_17:
        /*0028*/ 	.word	index@(_ZN5flash24flash_fwd_splitkv_kernelI23Flash_fwd_kernel_traitsILi256ELi64ELi64ELi4ELb0ELb0EN7cutlass6half_tE19Flash_kernel_traitsILi256ELi64ELi64ELi4ES3_EELb1ELb0ELb1ELb0ELb0ELb0ELb1ELb1EEEvNS_16Flash_fwd_paramsE)
        /*002c*/ 	.word	0x000000ff


	//----- nvinfo : EIATTR_FRAME_SIZE
	.align		4
.L_18:
        /*0030*/ 	.byte	0x04, 0x11
        /*0032*/ 	.short	(.L_20 - .L_19)
	.align		4
.L_19:
        /*0034*/ 	.word	index@($_ZN5flash24flash_fwd_splitkv_kernelI23Flash_fwd_kernel_traitsILi256ELi64ELi64ELi4ELb0ELb0EN7cutlass6half_tE19Flash_kernel_traitsILi256ELi64ELi64ELi4ES3_EELb1ELb0ELb1ELb0ELb0ELb0ELb1ELb1EEEvNS_16Flash_fwd_paramsE$_ZN5flash30compute_attn_1rowblock_splitkvI23Flash_fwd_kernel_traitsILi256ELi64ELi64ELi4ELb0ELb0EN7cutlass6half_tE19Flash_kernel_traitsILi256ELi64ELi64ELi4ES3_EELb1ELb0ELb1ELb0ELb0ELb0ELb1ELb1ENS_16Flash_fwd_paramsEEEvRKT8_iiiii)
        /*0038*/ 	.word	0x00000000


	//----- nvinfo : EIATTR_FRAME_SIZE
	.align		4
.L_20:
        /*003c*/ 	.byte	0x04, 0x11
        /*003e*/ 	.short	(.L_22 - .L_21)
	.align		4
.L_21:
        /*0040*/ 	.word	index@(_ZN5flash24flash_fwd_splitkv_kernelI23Flash_fwd_kernel_traitsILi256ELi64ELi64ELi4ELb0ELb0EN7cutlass6half_tE19Flash_kernel_traitsILi256ELi64ELi64ELi4ES3_EELb1ELb0ELb1ELb0ELb0ELb0ELb1ELb1EEEvNS_16Flash_fwd_paramsE)
        /*0044*/ 	.word	0x00000000


	//----- nvinfo : EIATTR_REGCOUNT
	.align		4
.L_22:
        /*0048*/ 	.byte	0x04, 0x2f
        /*004a*/ 	.short	(.L_24 - .L_23)
	.align		4
.L_23:
        /*004c*/ 	.word	index@(_ZN5flash24flash_fwd_splitkv_kernelI23Flash_fwd_kernel_traitsILi256ELi64ELi64ELi4ELb0ELb0EN7cutlass6half_tE19Flash_kernel_traitsILi256ELi64ELi64ELi4ES3_EELb1ELb0ELb0ELb0ELb1ELb1ELb1ELb1EEEvNS_16Flash_fwd_paramsE)
        /*0050*/ 	.word	0x000000ff


	//----- nvinfo : EIATTR_FRAME_SIZE
	.align		4
.L_24:
        /*0054*/ 	.byte	0x04, 0x11
        /*0056*/ 	.short	(.L_26 - .L_25)
	.align		4
.L_25:
        /*0058*/ 	.word	index@($_ZN5flash24flash_fwd_splitkv_kernelI23Flash_fwd_kernel_traitsILi256ELi64ELi64ELi4ELb0ELb0EN7cutlass6half_tE19Flash_kernel_traitsILi256ELi64ELi64ELi4ES3_EELb1ELb0ELb0ELb0ELb1ELb1ELb1ELb1EEEvNS_16Flash_fwd_paramsE$_ZN5flash30compute_attn_1rowblock_splitkvI23Flash_fwd_kernel_traitsILi256ELi64ELi64ELi4ELb0ELb0EN7cutlass6half_tE19Flash_kernel_traitsILi256ELi64ELi64ELi4ES3_EELb1ELb0ELb0ELb0ELb1ELb1ELb1ELb1ENS_16Flash_fwd_paramsEEEvRKT8_iiiii)
        /*005c*/ 	.word	0x00000000


	//----- nvinfo : EIATTR_FRAME_SIZE
	.align		4
.L_26:
        /*0060*/ 	.byte	0x04, 0x11
        /*0062*/ 	.short	(.L_28 - .L_27)
	.align		4
.L_27:
        /*0064*/ 	.word	index@(_ZN5flash24flash_fwd_splitkv_kernelI23Flash_fwd_kernel_traitsILi256ELi64ELi64ELi4ELb0ELb0EN7cutlass6half_tE19Flash_kernel_traitsILi256ELi64ELi64ELi4ES3_EELb1ELb0ELb0ELb0ELb1ELb1ELb1ELb1EEEvNS_16Flash_fwd_paramsE)
        /*0068*/ 	.word	0x00000000


	//----- nvinfo : EIATTR_REGCOUNT
	.align		4
.L_28:
        /*006c*/ 	.byte	0x04, 0x2f
        /*006e*/ 	.short	(.L_30 - .L_29)
	.align		4
.L_29:
        /*0070*/ 	.word	index@(_ZN5flash24flash_fwd_splitkv_kernelI23Flash_fwd_kernel_traitsILi256ELi64ELi64ELi4ELb0ELb0EN7cutlass6half_tE19Flash_kernel_traitsILi256ELi64ELi64ELi4ES3_EELb1ELb0ELb0ELb0ELb1ELb0ELb1ELb1EEEvNS_16Flash_fwd_paramsE)
        /*0074*/ 	.word	0x000000fe


	//----- nvinfo : EIATTR_FRAME_SIZE
	.align		4
.L_30:
        /*0078*/ 	.byte	0x04, 0x11
        /*007a*/ 	.short	(.L_32 - .L_31)
	.align		4
.L_31:
        /*007c*/ 	.word	index@(_ZN5flash24flash_fwd_splitkv_kernelI23Flash_fwd_kernel_traitsILi256ELi64ELi64ELi4ELb0ELb0EN7cutlass6half_tE19Flash_kernel_traitsILi256ELi64ELi64ELi4ES3_EELb1ELb0ELb0ELb0ELb1ELb0ELb1ELb1EEEvNS_16Flash_fwd_paramsE)
        /*0080*/ 	.word	0x00000000


	//----- nvinfo : EIATTR_REGCOUNT
	.align		4
.L_32:
        /*0084*/ 	.byte	0x04, 0x2f
        /*0086*/ 	.short	(.L_34 - .L_33)
	.align		4
.L_33:
        /*0088*/ 	.word	index@(_ZN5flash24flash_fwd_splitkv_kernelI23Flash_fwd_kernel_traitsILi256ELi64ELi64ELi4ELb0ELb0EN7cutlass6half_tE19Flash_kernel_traitsILi256ELi64ELi64ELi4ES3_EELb1ELb0ELb1ELb0ELb0ELb1ELb1ELb0EEEvNS_16Flash_fwd_paramsE)
        /*008c*/ 	.word	0x000000ff


	//----- nvinfo : EIATTR_FRAME_SIZE
	.align		4
.L_34:
        /*0090*/ 	.byte	0x04, 0x11
        /*0092*/ 	.short	(.L_36 - .L_35)
	.align		4
.L_35:
        /*0094*/ 	.word	index@(_ZN5flash24flash_fwd_splitkv_kernelI23Flash_fwd_kernel_traitsILi256ELi64ELi64ELi4ELb0ELb0EN7cutlass6half_tE19Flash_kernel_traitsILi256ELi64ELi64ELi4ES3_EELb1ELb0ELb1ELb0ELb0ELb1ELb1ELb0EEEvNS_16Flash_fwd_paramsE)
        /*0098*/ 	.word	0x00000000


	//----- nvinfo : EIATTR_REGCOUNT
	.align		4
.L_36:
        /*009c*/ 	.byte	0x04, 0x2f
        /*009e*/ 	.short	(.L_38 - .L_37)
	.align		4
.L_37:
        /*00a0*/ 	.word	index@(_ZN5flash24flash_fwd_splitkv_kernelI23Flash_fwd_kernel_traitsILi256ELi64ELi64ELi4ELb0ELb0EN7cutlass6half_tE19Flash_kernel_traitsILi256ELi64ELi64ELi4ES3_EELb1ELb0ELb1ELb0ELb0ELb0ELb1ELb0EEEvNS_16Flash_fwd_paramsE)
        /*00a4*/ 	.word	0x000000fe


	//----- nvinfo : EIATTR_FRAME_SIZE
	.align		4
.L_38:
        /*00a8*/ 	.byte	0x04, 0x11
        /*00aa*/ 	.short	(.L_40 - .L_39)
	.align		4
.L_39:
        /*00ac*/ 	.word	index@(_ZN5flash24flash_fwd_splitkv_kernelI23Flash_fwd_kernel_traitsILi256ELi64ELi64ELi4ELb0ELb0EN7cutlass6half_tE19Flash_kernel_traitsILi256ELi64ELi64ELi4ES3_EELb1ELb0ELb1ELb0ELb0ELb0ELb1ELb0EEEvNS_16Flash_fwd_paramsE)
        /*00b0*/ 	.word	0x00000000


	//----- nvinfo : EIATTR_REGCOUNT
	.align		4
.L_40:
        /*00b4*/ 	.byte	0x04, 0x2f
        /*00b6*/ 	.short	(.L_42 - .L_41)
	.align		4
.L_41:
        /*00b8*/ 	.word	index@(_ZN5flash24flash_fwd_splitkv_kernelI23Flash_fwd_kernel_traitsILi256ELi64ELi64ELi4ELb0ELb0EN7cutlass6half_tE19Flash_kernel_traitsILi256ELi64ELi64ELi4ES3_EELb1ELb0ELb0ELb0ELb1ELb1ELb1ELb0EEEvNS_16Flash_fwd_paramsE)
        /*00bc*/ 	.word	0x000000ff


	//----- nvinfo : EIATTR_FRAME_SIZE
	.align		4
.L_42:
        /*00c0*/ 	.byte	0x04, 0x11
        /*00c2*/ 	.short	(.L_44 - .L_43)
	.align		4
.L_43:
        /*00c4*/ 	.word	index@(_ZN5flash24flash_fwd_splitkv_kernelI23Flash_fwd_kernel_traitsILi256ELi64ELi64ELi4ELb0ELb0EN7cutlass6half_tE19Flash_kernel_traitsILi256ELi64ELi64ELi4ES3_EELb1ELb0ELb0ELb0ELb1ELb1ELb1ELb0EEEvNS_16Flash_fwd_paramsE)
        /*00c8*/ 	.word	0x00000000


	//----- nvinfo : EIATTR_REGCOUNT
	.align		4
.L_44:
        /*00cc*/ 	.byte	0x04, 0x2f
        /*00ce*/ 	.short	(.L_46 - .L_45)
	.align		4
.L_45:
        /*00d0*/ 	.word	index@(_ZN5flash24flash_fwd_splitkv_kernelI23Flash_fwd_kernel_traitsILi256ELi64ELi64ELi4ELb0ELb0EN7cutlass6half_tE19Flash_kernel_traitsILi256ELi64ELi64ELi4ES3_EELb1ELb0ELb0ELb0ELb1ELb0ELb1ELb0EEEvNS_16Flash_fwd_paramsE)
        /*00d4*/ 	.word	0x000000fe


	//----- nvinfo : EIATTR_FRAME_SIZE
	.align		4
.L_46:
        /*00d8*/ 	.byte	0x04, 0x11
        /*00da*/ 	.short	(.L_48 - .L_47)
	.align		4
.L_47:
        /*00dc*/ 	.word	index@(_ZN5flash24flash_fwd_splitkv_kernelI23Flash_fwd_kernel_traitsILi256ELi64ELi64ELi4ELb0ELb0EN7cutlass6half_tE19Flash_kernel_traitsILi256ELi64ELi64ELi4ES3_EELb1ELb0ELb0ELb0ELb1ELb0ELb1ELb0EEEvNS_16Flash_fwd_paramsE)
        /*00e0*/ 	.word	0x00000000


	//----- nvinfo : EIATTR_REGCOUNT
	.align		4
.L_48:
        /*00e4*/ 	.byte	0x04, 0x2f
        /*00e6*/ 	.short	(.L_50 - .L_49)
	.align		4
.L_49:
        /*00e8*/ 	.word	index@(_ZN5flash24flash_fwd_splitkv_kernelI23Flash_fwd_kernel_traitsILi256ELi64ELi64ELi4ELb0ELb0EN7cutlass6half_tE19Flash_kernel_traitsILi256ELi64ELi64ELi4ES3_EELb1ELb0ELb1ELb0ELb0ELb1ELb0ELb1EEEvNS_16Flash_fwd_paramsE)
        /*00ec*/ 	.word	0x000000ff


	//----- nvinfo : EIATTR_FRAME_SIZE
	.align		4
.L_50:
        /*00f0*/ 	.byte	0x04, 0x11
        /*00f2*/ 	.short	(.L_52 - .L_51)
	.align		4
.L_51:
        /*00f4*/ 	.word	index@($_ZN5flash24flash_fwd_splitkv_kernelI23Flash_fwd_kernel_traitsILi256ELi64ELi64ELi4ELb0ELb0EN7cutlass6half_tE19Flash_kernel_traitsILi256ELi64ELi64ELi4ES3_EELb1ELb0ELb1ELb0ELb0ELb1ELb0ELb1EEEvNS_16Flash_fwd_paramsE$_ZN5flash30compute_attn_1rowblock_splitkvI23Flash_fwd_kernel_traitsILi256ELi64ELi64ELi4ELb0ELb0EN7cutlass6half_tE19Flash_kernel_traitsILi256ELi64ELi64ELi4ES3_EELb1ELb0ELb1ELb0ELb0ELb1ELb0ELb1ENS_16Flash_fwd_paramsEEEvRKT8_iiiii)
        /*00f8*/ 	.word	0x00000008


	//----- nvinfo : EIATTR_FRAME_SIZE
	.align		4
.L_52:
        /*00fc*/ 	.byte	0x04, 0x11
        /*00fe*/ 	.short	(.L_54 - .L_53)
	.align		4
.L_53:
        /*0100*/ 	.word	index@(_ZN5flash24flash_fwd_splitkv_kernelI23Flash_fwd_kernel_traitsILi256ELi64ELi64ELi4ELb0ELb0EN7cutlass6half_tE19Flash_kernel_traitsILi256ELi64ELi64ELi4ES3_EELb1ELb0ELb1ELb0ELb0ELb1ELb0ELb1EEEvNS_16Flash_fwd_paramsE)
        /*0104*/ 	.word	0x00000008


	//----- nvinfo : EIATTR_REGCOUNT
	.align		4
.L_54:
        /*0108*/ 	.byte	0x04, 0x2f
        /*010a*/ 	.short	(.L_56 - .L_55)
	.align		4
.L_55:
        /*010c*/ 	.word	index@(_ZN5flash24flash_fwd_splitkv_kernelI23Flash_fwd_kernel_traitsILi256ELi64ELi64ELi4ELb0ELb0EN7cutlass6half_tE19Flash_kernel_traitsILi256ELi64ELi64ELi4ES3_EELb1ELb0ELb1ELb0ELb0ELb0ELb0ELb1EEEvNS_16Flash_fwd_paramsE)
        /*0110*/ 	.word	0x000000ff


	//----- nvinfo : EIATTR_FRAME_SIZE
	.align		4
.L_56:
        /*0114*/ 	.byte	0x04, 0x11
        /*0116*/ 	.short	(.L_58 - .L_57)
	.align		4
.L_57:
        /*0118*/ 	.word	index@($_ZN5flash24flash_fwd_splitkv_kernelI23Flash_fwd_kernel_traitsILi256ELi64ELi64ELi4ELb0ELb0EN7cutlass6half_tE19Flash_kernel_traitsILi256ELi64ELi64ELi4ES3_EELb1ELb0ELb1ELb0ELb0ELb0ELb0ELb1EEEvNS_16Flash_fwd_paramsE$_ZN5flash30compute_attn_1rowblock_splitkvI23Flash_fwd_kernel_traitsILi256ELi64ELi64ELi4ELb0ELb0EN7cutlass6half_tE19Flash_kernel_traitsILi256ELi64ELi64ELi4ES3_EELb1ELb0ELb1ELb0ELb0ELb0ELb0ELb1ENS_16Flash_fwd_paramsEEEvRKT8_iiiii)
        /*011c*/ 	.word	0x00000000


	//----- nvinfo : EIATTR_FRAME_SIZE
	.align		4
.L_58:
        /*0120*/ 	.byte	0x04, 0x11
        /*0122*/ 	.short	(.L_60 - .L_59)
	.align		4
.L_59:
        /*0124*/ 	.word	index@(_ZN5flash24flash_fwd_splitkv_kernelI23Flash_fwd_kernel_traitsILi256ELi64ELi64ELi4ELb0ELb0EN7cutlass6half_tE19Flash_kernel_traitsILi256ELi64ELi64ELi4ES3_EELb1ELb0ELb1ELb0ELb0ELb0ELb0ELb1EEEvNS_16Flash_fwd_paramsE)
        /*0128*/ 	.word	0x00000000


	//----- nvinfo : EIATTR_REGCOUNT
	.align		4
.L_60:
        /*012c*/ 	.byte	0x04, 0x2f
        /*012e*/ 	.short	(.L_62 - .L_61)
	.align		4
.L_61:
        /*0130*/ 	.word	index@(_ZN5flash24flash_fwd_splitkv_kernelI23Flash_fwd_kernel_traitsILi256ELi64ELi64ELi4ELb0ELb0EN7cutlass6half_tE19Flash_kernel_traitsILi256ELi64ELi64ELi4ES3_EELb1ELb0ELb0ELb0ELb1ELb1ELb0ELb1EEEvNS_16Flash_fwd_paramsE)
        /*0134*/ 	.word	0x000000ff


	//----- nvinfo : EIATTR_FRAME_SIZE
	.align		4
.L_62:
        /*0138*/ 	.byte	0x04, 0x11
        /*013a*/ 	.short	(.L_64 - .L_63)
	.align		4
.L_63:
        /*013c*/ 	.word	index@(_ZN5flash24flash_fwd_splitkv_kernelI23Flash_fwd_kernel_traitsILi256ELi64ELi64ELi4ELb0ELb0EN7cutlass6half_tE19Flash_kernel_traitsILi256ELi64ELi64ELi4ES3_EELb1ELb0ELb0ELb0ELb1ELb1ELb0ELb1EEEvNS_16Flash_fwd_paramsE)
        /*0140*/ 	.word	0x00000010


	//----- nvinfo : EIATTR_REGCOUNT
	.align		4
.L_64:
        /*0144*/ 	.byte	0x04, 0x2f
        /*0146*/ 	.short	(.L_66 - .L_65)
	.align		4
.L_65:
        /*0148*/ 	.word	index@(_ZN5flash24flash_fwd_splitkv_kernelI23Flash_fwd_kernel_traitsILi256ELi64ELi64ELi4ELb0ELb0EN7cutlass6half_tE19Flash_kernel_traitsILi256ELi64ELi64ELi4ES3_EELb1ELb0ELb0ELb0ELb1ELb0ELb0ELb1EEEvNS_16Flash_fwd_paramsE)
        /*014c*/ 	.word	0x000000ff


	//----- nvinfo : EIATTR_FRAME_SIZE
	.align		4
.L_66:
        /*0150*/ 	.byte	0x04, 0x11
        /*0152*/ 	.short	(.L_68 - .L_67)
	.align		4
.L_67:
        /*0154*/ 	.word	index@(_ZN5flash24flash_fwd_splitkv_kernelI23Flash_fwd_kernel_traitsILi256ELi64ELi64ELi4ELb0ELb0EN7cutlass6half_tE19Flash_kernel_traitsILi256ELi64ELi64ELi4ES3_EELb1ELb0ELb0ELb0ELb1ELb0ELb0ELb1EEEvNS_16Flash_fwd_paramsE)
        /*0158*/ 	.word	0x00000000


	//----- nvinfo : EIATTR_REGCOUNT
	.align		4
.L_68:
        /*015c*/ 	.byte	0x04, 0x2f
        /*015e*/ 	.short	(.L_70 - .L_69)
	.align		4
.L_69:
        /*0160*/ 	.word	index@(_ZN5flash24flash_fwd_splitkv_kernelI23Flash_fwd_kernel_traitsILi256ELi64ELi64ELi4ELb0ELb0EN7cutlass6half_tE19Flash_kernel_traitsILi256ELi64ELi64ELi4ES3_EELb1ELb0ELb1ELb0ELb0ELb1ELb0ELb0EEEvNS_16Flash_fwd_paramsE)
        /*0164*/ 	.word	0x000000ff


	//----- nvinfo : EIATTR_FRAME_SIZE
	.align		4
.L_70:
        /*0168*/ 	.byte	0x04, 0x11
        /*016a*/ 	.short	(.L_72 - .L_71)
	.align		4
.L_71:
        /*016c*/ 	.word	index@(_ZN5flash24flash_fwd_splitkv_kernelI23Flash_fwd_kernel_traitsILi256ELi64ELi64ELi4ELb0ELb0EN7cutlass6half_tE19Flash_kernel_traitsILi256ELi64ELi64ELi4ES3_EELb1ELb0ELb1ELb0ELb0ELb1ELb0ELb0EEEvNS_16Flash_fwd_paramsE)
        /*0170*/ 	.word	0x00000000


	//----- nvinfo : EIATTR_REGCOUNT
	.align		4
.L_72:
        /*0174*/ 	.byte	0x04, 0x2f
        /*0176*/ 	.short	(.L_74 - .L_73)
	.align		4
.L_73:
        /*0178*/ 	.word	index@(_ZN5flash24flash_fwd_splitkv_kernelI23Flash_fwd_kernel_traitsILi256ELi64ELi64ELi4ELb0ELb0EN7cutlass6half_tE19Flash_kernel_traitsILi256ELi64ELi64ELi4ES3_EELb1ELb0ELb1ELb0ELb0ELb0ELb0ELb0EEEvNS_16Flash_fwd_paramsE)
        /*017c*/ 	.word	0x000000ff


	//----- nvinfo : EIATTR_FRAME_SIZE
	.align		4
.L_74:
        /*0180*/ 	.byte	0x04, 0x11
        /*0182*/ 	.short	(.L_76 - .L_75)
	.align		4
.L_75:
        /*0184*/ 	.word	index@(_ZN5flash24flash_fwd_splitkv_kernelI23Flash_fwd_kernel_traitsILi256ELi64ELi64ELi4ELb0ELb0EN7cutlass6half_tE19Flash_kernel_traitsILi256ELi64ELi64ELi4ES3_EELb1ELb0ELb1ELb0ELb0ELb0ELb0ELb0EEEvNS_16Flash_fwd_paramsE)
        /*0188*/ 	.word	0x00000000


	//----- nvinfo : EIATTR_REGCOUNT
	.align		4
.L_76:
        /*018c*/ 	.byte	0x04, 0x2f
        /*018e*/ 	.short	(.L_78 - .L_77)
	.align		4
.L_77:
        /*0190*/ 	.word	index@(_ZN5flash24flash_fwd_splitkv_kernelI23Flash_fwd_kernel_traitsILi256ELi64ELi64ELi4ELb0ELb0EN7cutlass6half_tE19Flash_kernel_traitsILi256ELi64ELi64ELi4ES3_EELb1ELb0ELb0ELb0ELb1ELb1ELb0ELb0EEEvNS_16Flash_fwd_paramsE)
        /*0194*/ 	.word	0x000000ff


	//----- nvinfo : EIATTR_FRAME_SIZE
	.align		4
.L_78:
        /*0198*/ 	.byte	0x04, 0x11
        /*019a*/ 	.short	(.L_80 - .L_79)
	.align		4
.L_79:
        /*019c*/ 	.word	index@(_ZN5flash24flash_fwd_splitkv_kernelI23Flash_fwd_kernel_traitsILi256ELi64ELi64ELi4ELb0ELb0EN7cutlass6half_tE19Flash_kernel_traitsILi256ELi64ELi64ELi4ES3_EELb1ELb0ELb0ELb0ELb1ELb1ELb0ELb0EEEvNS_16Flash_fwd_paramsE)
        /*01a0*/ 	.word	0x00000000


	//----- nvinfo : EIATTR_REGCOUNT
	.align		4
.L_80:
        /*01a4*/ 	.byte	0x04, 0x2f
        /*01a6*/ 	.short	(.L_82 - .L_81)
	.align		4
.L_81:
        /*01a8*/ 	.word	index@(_ZN5flash24flash_fwd_splitkv_kernelI23Flash_fwd_kernel_traitsILi256ELi64ELi64ELi4ELb0ELb0EN7cutlass6half_tE19Flash_kernel_traitsILi256ELi64ELi64ELi4ES3_EELb1ELb0ELb0ELb0ELb1ELb0ELb0ELb0EEEvNS_16Flash_fwd_paramsE)
        /*01ac*/ 	.word	0x000000fd


	//----- nvinfo : EIATTR_FRAME_SIZE
	.align		4
.L_82:
        /*01b0*/ 	.byte	0x04, 0x11
        /*01b2*/ 	.short	(.L_84 - .L_83)
	.align		4
.L_83:
        /*01b4*/ 	.word	index@(_ZN5flash24flash_fwd_splitkv_kernelI23Flash_fwd_kernel_traitsILi256ELi64ELi64ELi4ELb0ELb0EN7cutlass6half_tE19Flash_kernel_traitsILi256ELi64ELi64ELi4ES3_EELb1ELb0ELb0ELb0ELb1ELb0ELb0ELb0EEEvNS_16Flash_fwd_paramsE)
        /*01b8*/ 	.word	0x00000000


	//----- nvinfo : EIATTR_REGCOUNT
	.align		4
.L_84:
        /*01bc*/ 	.byte	0x04, 0x2f
        /*01be*/ 	.short	(.L_86 - .L_85)
	.align		4
.L_85:
        /*01c0*/ 	.word	index@(_ZN5flash24flash_fwd_splitkv_kernelI23Flash_fwd_kernel_traitsILi256ELi64ELi64ELi4ELb0ELb0EN7cutlass6half_tE19Flash_kernel_traitsILi256ELi64ELi64ELi4ES3_EELb1ELb0ELb0ELb0ELb0ELb1ELb1ELb1EEEvNS_16Flash_fwd_paramsE)
        /*01c4*/ 	.word	0x000000ff


	//----- nvinfo : EIATTR_FRAME_SIZE
	.align		4
.L_86:
        /*01c8*/ 	.byte	0x04, 0x11
        /*01ca*/ 	.short	(.L_88 - .L_87)
	.align		4
.L_87:
        /*01cc*/ 	.word	index@($_ZN5flash24flash_fwd_splitkv_kernelI23Flash_fwd_kernel_traitsILi256ELi64ELi64ELi4ELb0ELb0EN7cutlass6half_tE19Flash_kernel_traitsILi256ELi64ELi64ELi4ES3_EELb1ELb0ELb0ELb0ELb0ELb1ELb1ELb1EEEvNS_16Flash_fwd_paramsE$_ZN5flash30compute_attn_1rowblock_splitkvI23Flash_fwd_kernel_traitsILi256ELi64ELi64ELi4ELb0ELb0EN7cutlass6half_tE19Flash_kernel_traitsILi256ELi64ELi64ELi4ES3_EELb1ELb0ELb0ELb0ELb0ELb1ELb1ELb1ENS_16Flash_fwd_paramsEEEvRKT8_iiiii)
        /*01d0*/ 	.word	0x00000008


	//----- nvinfo : EIATTR_FRAME_SIZE
	.align		4
.L_88:
        /*01d4*/ 	.byte	0x04, 0x11
        /*01d6*/ 	.short	(.L_90 - .L_89)
	.align		4
.L_89:
        /*01d8*/ 	.word	index@(_ZN5flash24flash_fwd_splitkv_kernelI23Flash_fwd_kernel_traitsILi256ELi64ELi64ELi4ELb0ELb0EN7cutlass6half_tE19Flash_kernel_traitsILi256ELi64ELi64ELi4ES3_EELb1ELb0ELb0ELb0ELb0ELb1ELb1ELb1EEEvNS_16Flash_fwd_paramsE)
        /*01dc*/ 	.word	0x00000008


	//----- nvinfo : EIATTR_REGCOUNT
	.align		4
.L_90:
        /*01e0*/ 	.byte	0x04, 0x2f
        /*01e2*/ 	.short	(.L_92 - .L_91)
	.align		4
.L_91:
        /*01e4*/ 	.word	index@(_ZN5flash24flash_fwd_splitkv_kernelI23Flash_fwd_kernel_traitsILi256ELi64ELi64ELi4ELb0ELb0EN7cutlass6half_tE19Flash_kernel_traitsILi256ELi64ELi64ELi4ES3_EELb1ELb0ELb0ELb0ELb0ELb0ELb1ELb1EEEvNS_16Flash_fwd_paramsE)
        /*01e8*/ 	.word	0x000000fe


	//----- nvinfo : EIATTR_FRAME_SIZE
	.align		4
.L_92:
        /*01ec*/ 	.byte	0x04, 0x11
        /*01ee*/ 	.short	(.L_94 - .L_93)
	.align		4
.L_93:
        /*01f0*/ 	.word	index@($_ZN5flash24flash_fwd_splitkv_kernelI23Flash_fwd_kernel_traitsILi256ELi64ELi64ELi4ELb0ELb0EN7cutlass6half_tE19Flash_kernel_traitsILi256ELi64ELi64ELi4ES3_EELb1ELb0ELb0ELb0ELb0ELb0ELb1ELb1EEEvNS_16Flash_fwd_paramsE$_ZN5flash30compute_attn_1rowblock_splitkvI23Flash_fwd_kernel_traitsILi256ELi64ELi64ELi4ELb0ELb0EN7cutlass6half_tE19Flash_kernel_traitsILi256ELi64ELi64ELi4ES3_EELb1ELb0ELb0ELb0ELb0ELb0ELb1ELb1ENS_16Flash_fwd_paramsEEEvRKT8_iiiii)
        /*01f4*/ 	.word	0x00000000


	//----- nvinfo : EIATTR_FRAME_SIZE
	.align		4
.L_94:
        /*01f8*/ 	.byte	0x04, 0x11
        /*01fa*/ 	.short	(.L_96 - .L_95)
	.align		4
.L_95:
        /*01fc*/ 	.word	index@(_ZN5flash24flash_fwd_splitkv_kernelI23Flash_fwd_kernel_traitsILi256ELi64ELi64ELi4ELb0ELb0EN7cutlass6half_tE19Flash_kernel_traitsILi256ELi64ELi64ELi4ES3_EELb1ELb0ELb0ELb0ELb0ELb0ELb1ELb1EEEvNS_16Flash_fwd_paramsE)
        /*0200*/ 	.word	0x00000000


	//----- nvinfo : EIATTR_REGCOUNT
	.align		4
.L_96:
        /*0204*/ 	.byte	0x04, 0x2f
        /*0206*/ 	.short	(.L_98 - .L_97)
	.align		4
.L_97:
        /*0208*/ 	.word	index@(_ZN5flash24flash_fwd_splitkv_kernelI23Flash_fwd_kernel_traitsILi256ELi64ELi64ELi4ELb0ELb0EN7cutlass6half_tE19Flash_kernel_traitsILi256ELi64ELi64ELi4ES3_EELb1ELb0ELb0ELb0ELb0ELb1ELb1ELb0EEEvNS_16Flash_fwd_paramsE)
        /*020c*/ 	.word	0x000000ff


	//----- nvinfo : EIATTR_FRAME_SIZE
	.align		4
.L_98:
        /*0210*/ 	.byte	0x04, 0x11
        /*0212*/ 	.short	(.L_100 - .L_99)
	.align		4
.L_99:
        /*0214*/ 	.word	index@(_ZN5flash24flash_fwd_splitkv_kernelI23Flash_fwd_kernel_traitsILi256ELi64ELi64ELi4ELb0ELb0EN7cutlass6half_tE19Flash_kernel_traitsILi256ELi64ELi64ELi4ES3_EELb1ELb0ELb0ELb0ELb0ELb1ELb1ELb0EEEvNS_16Flash_fwd_paramsE)
        /*0218*/ 	.word	0x00000000


	//----- nvinfo : EIATTR_REGCOUNT
	.align		4
.L_100:
        /*021c*/ 	.byte	0x04, 0x2f
        /*021e*/ 	.short	(.L_102 - .L_101)
	.align		4
.L_101:
        /*0220*/ 	.word	index@(_ZN5flash24flash_fwd_splitkv_kernelI23Flash_fwd_kernel_traitsILi256ELi64ELi64ELi4ELb0ELb0EN7cutlass6half_tE19Flash_kernel_traitsILi256ELi64ELi64ELi4ES3_EELb1ELb0ELb0ELb0ELb0ELb0ELb1ELb0EEEvNS_16Flash_fwd_paramsE)
        /*0224*/ 	.word	0x000000ff


	//----- nvinfo : EIATTR_FRAME_SIZE
	.align		4
.L_102:
        /*0228*/ 	.byte	0x04, 0x11
        /*022a*/ 	.short	(.L_104 - .L_103)
	.align		4
.L_103:
        /*022c*/ 	.word	index@(_ZN5flash24flash_fwd_splitkv_kernelI23Flash_fwd_kernel_traitsILi256ELi64ELi64ELi4ELb0ELb0EN7cutlass6half_tE19Flash_kernel_traitsILi256ELi64ELi64ELi4ES3_EELb1ELb0ELb0ELb0ELb0ELb0ELb1ELb0EEEvNS_16Flash_fwd_paramsE)
        /*0230*/ 	.word	0x00000000


	//----- nvinfo : EIATTR_REGCOUNT
	.align		4
.L_104:
        /*0234*/ 	.byte	0x04, 0x2f
        /*0236*/ 	.short	(.L_106 - .L_105)
	.align		4
.L_105:
        /*0238*/ 	.word	index@(_ZN5flash24flash_fwd_splitkv_kernelI23Flash_fwd_kernel_traitsILi256ELi64ELi64ELi4ELb0ELb0EN7cutlass6half_tE19Flash_kernel_traitsILi256ELi64ELi64ELi4ES3_EELb1ELb0ELb0ELb0ELb0ELb1ELb0ELb1EEEvNS_16Flash_fwd_paramsE)
        /*023c*/ 	.word	0x000000ff


	//----- nvinfo : EIATTR_FRAME_SIZE
	.align		4
.L_106:
        /*0240*/ 	.byte	0x04, 0x11
        /*0242*/ 	.short	(.L_108 - .L_107)
	.align		4
.L_107:
        /*0244*/ 	.word	index@($_ZN5flash24flash_fwd_splitkv_kernelI23Flash_fwd_kernel_traitsILi256ELi64ELi64ELi4ELb0ELb0EN7cutlass6half_tE19Flash_kernel_traitsILi256ELi64ELi64ELi4ES3_EELb1ELb0ELb0ELb0ELb0ELb1ELb0ELb1EEEvNS_16Flash_fwd_paramsE$_ZN5flash30compute_attn_1rowblock_splitkvI23Flash_fwd_kernel_traitsILi256ELi64ELi64ELi4ELb0ELb0EN7cutlass6half_tE19Flash_kernel_traitsILi256ELi64ELi64ELi4ES3_EELb1ELb0ELb0ELb0ELb0ELb1ELb0ELb1ENS_16Flash_fwd_paramsEEEvRKT8_iiiii)
        /*0248*/ 	.word	0x00000030


	//----- nvinfo : EIATTR_FRAME_SIZE
	.align		4
.L_108:
        /*024c*/ 	.byte	0x04, 0x11
        /*024e*/ 	.short	(.L_110 - .L_109)
	.align		4
.L_109:
        /*0250*/ 	.word	index@(_ZN5flash24flash_fwd_splitkv_kernelI23Flash_fwd_kernel_traitsILi256ELi64ELi64ELi4ELb0ELb0EN7cutlass6half_tE19Flash_kernel_traitsILi256ELi64ELi64ELi4ES3_EELb1ELb0ELb0ELb0ELb0ELb1ELb0ELb1EEEvNS_16Flash_fwd_paramsE)
        /*0254*/ 	.word	0x00000030


	//----- nvinfo : EIATTR_REGCOUNT
	.align		4
.L_110:
        /*0258*/ 	.byte	0x04, 0x2f
        /*025a*/ 	.short	(.L_112 - .L_111)
	.align		4
.L_111:
        /*025c*/ 	.word	index@(_ZN5flash24flash_fwd_splitkv_kernelI23Flash_fwd_kernel_traitsILi256ELi64ELi64ELi4ELb0ELb0EN7cutlass6half_tE19Flash_kernel_traitsILi256ELi64ELi64ELi4ES3_EELb1ELb0ELb0ELb0ELb0ELb0ELb0ELb1EEEvNS_16Flash_fwd_paramsE)
        /*0260*/ 	.word	0x000000ff


	//----- nvinfo : EIATTR_FRAME_SIZE
	.align		4
.L_112:
        /*0264*/ 	.byte	0x04, 0x11
        /*0266*/ 	.short	(.L_114 - .L_113)
	.align		4
.L_113:
        /*0268*/ 	.word	index@($_ZN5flash24flash_fwd_splitkv_kernelI23Flash_fwd_kernel_traitsILi256ELi64ELi64ELi4ELb0ELb0EN7cutlass6half_tE19Flash_kernel_traitsILi256ELi64ELi64ELi4ES3_EELb1ELb0ELb0ELb0ELb0ELb0ELb0ELb1EEEvNS_16Flash_fwd_paramsE$_ZN5flash30compute_attn_1rowblock_splitkvI23Flash_fwd_kernel_traitsILi256ELi64ELi64ELi4ELb0ELb0EN7cutlass6half_tE19Flash_kernel_traitsILi256ELi64ELi64ELi4ES3_EELb1ELb0ELb0ELb0ELb0ELb0ELb0ELb1ENS_16Flash_fwd_paramsEEEvRKT8_iiiii)
        /*026c*/ 	.word	0x00000000


	//----- nvinfo : EIATTR_FRAME_SIZE
	.align		4
.L_114:
        /*0270*/ 	.byte	0x04, 0x11
        /*0272*/ 	.short	(.L_116 - .L_115)
	.align		4
.L_115:
        /*0274*/ 	.word	index@(_ZN5flash24flash_fwd_splitkv_kernelI23Flash_fwd_kernel_traitsILi256ELi64ELi64ELi4ELb0ELb0EN7cutlass6half_tE19Flash_kernel_traitsILi256ELi64ELi64ELi4ES3_EELb1ELb0ELb0ELb0ELb0ELb0ELb0ELb1EEEvNS_16Flash_fwd_paramsE)
        /*0278*/ 	.word	0x00000000


	//----- nvinfo : EIATTR_REGCOUNT
	.align		4
.L_116:
        /*027c*/ 	.byte	0x04, 0x2f
        /*027e*/ 	.short	(.L_118 - .L_117)
	.align		4
.L_117:
        /*0280*/ 	.word	index@(_ZN5flash24flash_fwd_splitkv_kernelI23Flash_fwd_kernel_traitsILi256ELi64ELi64ELi4ELb0ELb0EN7cutlass6half_tE19Flash_kernel_traitsILi256ELi64ELi64ELi4ES3_EELb1ELb0ELb0ELb0ELb0ELb1ELb0ELb0EEEvNS_16Flash_fwd_paramsE)
        /*0284*/ 	.word	0x000000ff


	//----- nvinfo : EIATTR_FRAME_SIZE
	.align		4
.L_118:
        /*0288*/ 	.byte	0x04, 0x11
        /*028a*/ 	.short	(.L_120 - .L_119)
	.align		4
.L_119:
        /*028c*/ 	.word	index@(_ZN5flash24flash_fwd_splitkv_kernelI23Flash_fwd_kernel_traitsILi256ELi64ELi64ELi4ELb0ELb0EN7cutlass6half_tE19Flash_kernel_traitsILi256ELi64ELi64ELi4ES3_EELb1ELb0ELb0ELb0ELb0ELb1ELb0ELb0EEEvNS_16Flash_fwd_paramsE)
        /*0290*/ 	.word	0x00000008


	//----- nvinfo : EIATTR_REGCOUNT
	.align		4
.L_120:
        /*0294*/ 	.byte	0x04, 0x2f
        /*0296*/ 	.short	(.L_122 - .L_121)
	.align		4
.L_121:
        /*0298*/ 	.word	index@(_ZN5flash24flash_fwd_splitkv_kernelI23Flash_fwd_kernel_traitsILi256ELi64ELi64ELi4ELb0ELb0EN7cutlass6half_tE19Flash_kernel_traitsILi256ELi64ELi64ELi4ES3_EELb1ELb0ELb0ELb0ELb0ELb0ELb0ELb0EEEvNS_16Flash_fwd_paramsE)
        /*029c*/ 	.word	0x000000ff


	//----- nvinfo : EIATTR_FRAME_SIZE
	.align		4
.L_122:
        /*02a0*/ 	.byte	0x04, 0x11
        /*02a2*/ 	.short	(.L_124 - .L_123)
	.align		4
.L_123:
        /*02a4*/ 	.word	index@(_ZN5flash24flash_fwd_splitkv_kernelI23Flash_fwd_kernel_traitsILi256ELi64ELi64ELi4ELb0ELb0EN7cutlass6half_tE19Flash_kernel_traitsILi256ELi64ELi64ELi4ES3_EELb1ELb0ELb0ELb0ELb0ELb0ELb0ELb0EEEvNS_16Flash_fwd_paramsE)
        /*02a8*/ 	.word	0x00000000


	//----- nvinfo : EIATTR_REGCOUNT
	.align		4
.L_124:
        /*02ac*/ 	.byte	0x04, 0x2f
        /*02ae*/ 	.short	(.L_126 - .L_125)
	.align		4
.L_125:
        /*02b0*/ 	.word	index@(_ZN5flash32flash_fwd_splitkv_combine_kernelI23Flash_fwd_kernel_traitsILi256ELi64ELi64ELi4ELb0ELb0EN7cutlass6half_tE19Flash_kernel_traitsILi256ELi64ELi64ELi4ES3_EELi4ELi1ELb1EEEvNS_16Flash_fwd_paramsE)
        /*02b4*/ 	.word	0x00000038


	//----- nvinfo : EIATTR_FRAME_SIZE
	.align		4
.L_126:
        /*02b8*/ 	.byte	0x04, 0x11
        /*02ba*/ 	.short	(.L_128 - .L_127)
	.align		4
.L_127:
        /*02bc*/ 	.word	index@($__internal_13_$__cuda_sm20_div_s64)
        /*02c0*/ 	.word	0x00000000


	//----- nvinfo : EIATTR_FRAME_SIZE
	.align		4
.L_128:
        /*02c4*/ 	.byte	0x04, 0x11
        /*02c6*/ 	.short	(.L_130 - .L_129)
	.align		4
.L_129:
        /*02c8*/ 	.word	index@(_ZN5flash32flash_fwd_splitkv_combine_kernelI23Flash_fwd_kernel_traitsILi256ELi64ELi64ELi4ELb0ELb0EN7cutlass6half_tE19Flash_kernel_traitsILi256ELi64ELi64ELi4ES3_EELi4ELi1ELb1EEEvNS_16Flash_fwd_paramsE)
        /*02cc*/ 	.word	0x00000000


	//----- nvinfo : EIATTR_REGCOUNT
	.align		4
.L_130:
        /*02d0*/ 	.byte	0x04, 0x2f
        /*02d2*/ 	.short	(.L_132 - .L_131)
	.align		4
.L_131:
        /*02d4*/ 	.word	index@(_ZN5flash32flash_fwd_splitkv_combine_kernelI23Flash_fwd_kernel_traitsILi256ELi64ELi64ELi4ELb0ELb0EN7cutlass6half_tE19Flash_kernel_traitsILi256ELi64ELi64ELi4ES3_EELi4ELi2ELb1EEEvNS_16Flash_fwd_paramsE)
        /*02d8*/ 	.word	0x00000036


	//----- nvinfo : EIATTR_FRAME_SIZE
	.align		4
.L_132:
        /*02dc*/ 	.byte	0x04, 0x11
        /*02de*/ 	.short	(.L_134 - .L_133)
	.align		4
.L_133:
        /*02e0*/ 	.word	index@($__internal_12_$__cuda_sm20_div_s64)
        /*02e4*/ 	.word	0x00000000


	//----- nvinfo : EIATTR_FRAME_SIZE
	.align		4
.L_134:
        /*02e8*/ 	.byte	0x04, 0x11
        /*02ea*/ 	.short	(.L_136 - .L_135)
	.align		4
.L_135:
        /*02ec*/ 	.word	index@(_ZN5flash32flash_fwd_splitkv_combine_kernelI23Flash_fwd_kernel_traitsILi256ELi64ELi64ELi4ELb0ELb0EN7cutlass6half_tE19Flash_kernel_traitsILi256ELi64ELi64ELi4ES3_EELi4ELi2ELb1EEEvNS_16Flash_fwd_paramsE)
        /*02f0*/ 	.word	0x00000000


	//----- nvinfo : EIATTR_REGCOUNT
	.align		4
.L_136:
        /*02f4*/ 	.byte	0x04, 0x2f
        /*02f6*/ 	.short	(.L_138 - .L_137)
	.align		4
.L_137:
        /*02f8*/ 	.word	index@(_ZN5flash32flash_fwd_splitkv_combine_kernelI23Flash_fwd_kernel_traitsILi256ELi64ELi64ELi4ELb0ELb0EN7cutlass6half_tE19Flash_kernel_traitsILi256ELi64ELi64ELi4ES3_EELi4ELi3ELb1EEEvNS_16Flash_fwd_paramsE)
        /*02fc*/ 	.word	0x00000036


	//----- nvinfo : EIATTR_FRAME_SIZE
	.align		4
.L_138:
        /*0300*/ 	.byte	0x04, 0x11
        /*0302*/ 	.short	(.L_140 - .L_139)
	.align		4
.L_139:
        /*0304*/ 	.word	index@($__internal_11_$__cuda_sm20_div_s64)
        /*0308*/ 	.word	0x00000000


	//----- nvinfo : EIATTR_FRAME_SIZE
	.align		4
.L_140:
        /*030c*/ 	.byte	0x04, 0x11
        /*030e*/ 	.short	(.L_142 - .L_141)
	.align		4
.L_141:
        /*0310*/ 	.word	index@(_ZN5flash32flash_fwd_splitkv_combine_kernelI23Flash_fwd_kernel_traitsILi256ELi64ELi64ELi4ELb0ELb0EN7cutlass6half_tE19Flash_kernel_traitsILi256ELi64ELi64ELi4ES3_EELi4ELi3ELb1EEEvNS_16Flash_fwd_paramsE)
        /*0314*/ 	.word	0x00000000


	//----- nvinfo : EIATTR_REGCOUNT
	.align		4
.L_142:
        /*0318*/ 	.byte	0x04, 0x2f
        /*031a*/ 	.short	(.L_144 - .L_143)
	.align		4
.L_143:
        /*031c*/ 	.word	index@(_ZN5flash32flash_fwd_splitkv_combine_kernelI23Flash_fwd_kernel_traitsILi256ELi64ELi64ELi4ELb0ELb0EN7cutlass6half_tE19Flash_kernel_traitsILi256ELi64ELi64ELi4ES3_EELi4ELi4ELb1EEEvNS_16Flash_fwd_paramsE)
        /*0320*/ 	.word	0x00000036


	//----- nvinfo : EIATTR_FRAME_SIZE
	.align		4
.L_144:
        /*0324*/ 	.byte	0x04, 0x11
        /*0326*/ 	.short	(.L_146 - .L_145)
	.align		4
.L_145:
        /*0328*/ 	.word	index@($__internal_10_$__cuda_sm20_div_s64)
        /*032c*/ 	.word	0x00000000


	//----- nvinfo : EIATTR_FRAME_SIZE
	.align		4
.L_146:
        /*0330*/ 	.byte	0x04, 0x11
        /*0332*/ 	.short	(.L_148 - .L_147)
	.align		4
.L_147:
        /*0334*/ 	.word	index@(_ZN5flash32flash_fwd_splitkv_combine_kernelI23Flash_fwd_kernel_traitsILi256ELi64ELi64ELi4ELb0ELb0EN7cutlass6half_tE19Flash_kernel_traitsILi256ELi64ELi64ELi4ES3_EELi4ELi4ELb1EEEvNS_16Flash_fwd_paramsE)
        /*0338*/ 	.word	0x00000000


	//----- nvinfo : EIATTR_REGCOUNT
	.align		4
.L_148:
        /*033c*/ 	.byte	0x04, 0x2f
        /*033e*/ 	.short	(.L_150 - .L_149)
	.align		4
.L_149:
        /*0340*/ 	.word	index@(_ZN5flash32flash_fwd_splitkv_combine_kernelI23Flash_fwd_kernel_traitsILi256ELi64ELi64ELi4ELb0ELb0EN7cutlass6half_tE19Flash_kernel_traitsILi256ELi64ELi64ELi4ES3_EELi4ELi5ELb1EEEvNS_16Flash_fwd_paramsE)
        /*0344*/ 	.word	0x00000036


	//----- nvinfo : EIATTR_FRAME_SIZE
	.align		4
.L_150:
        /*0348*/ 	.byte	0x04, 0x11
        /*034a*/ 	.short	(.L_152 - .L_151)
	.align		4
.L_151:
        /*034c*/ 	.word	index@($__internal_9_$__cuda_sm20_div_s64)
        /*0350*/ 	.word	0x00000000


	//----- nvinfo : EIATTR_FRAME_SIZE
	.align		4
.L_152:
        /*0354*/ 	.byte	0x04, 0x11
        /*0356*/ 	.short	(.L_154 - .L_153)
	.align		4
.L_153:
        /*0358*/ 	.word	index@(_ZN5flash32flash_fwd_splitkv_combine_kernelI23Flash_fwd_kernel_traitsILi256ELi64ELi64ELi4ELb0ELb0EN7cutlass6half_tE19Flash_kernel_traitsILi256ELi64ELi64ELi4ES3_EELi4ELi5ELb1EEEvNS_16Flash_fwd_paramsE)
        /*035c*/ 	.word	0x00000000


	//----- nvinfo : EIATTR_REGCOUNT
	.align		4
.L_154:
        /*0360*/ 	.byte	0x04, 0x2f
        /*0362*/ 	.short	(.L_156 - .L_155)
	.align		4
.L_155:
        /*0364*/ 	.word	index@(_ZN5flash32flash_fwd_splitkv_combine_kernelI23Flash_fwd_kernel_traitsILi256ELi64ELi64ELi4ELb0ELb0EN7cutlass6half_tE19Flash_kernel_traitsILi256ELi64ELi64ELi4ES3_EELi4ELi6ELb1EEEvNS_16Flash_fwd_paramsE)
        /*0368*/ 	.word	0x0000003a


	//----- nvinfo : EIATTR_FRAME_SIZE
	.align		4
.L_156:
        /*036c*/ 	.byte	0x04, 0x11
        /*036e*/ 	.short	(.L_158 - .L_157)
	.align		4
.L_157:
        /*0370*/ 	.word	index@($__internal_8_$__cuda_sm20_div_s64)
        /*0374*/ 	.word	0x00000000


	//----- nvinfo : EIATTR_FRAME_SIZE
	.align		4
.L_158:
        /*0378*/ 	.byte	0x04, 0x11
        /*037a*/ 	.short	(.L_160 - .L_159)
	.align		4
.L_159:
        /*037c*/ 	.word	index@(_ZN5flash32flash_fwd_splitkv_combine_kernelI23Flash_fwd_kernel_traitsILi256ELi64ELi64ELi4ELb0ELb0EN7cutlass6half_tE19Flash_kernel_traitsILi256ELi64ELi64ELi4ES3_EELi4ELi6ELb1EEEvNS_16Flash_fwd_paramsE)
        /*0380*/ 	.word	0x00000000


	//----- nvinfo : EIATTR_REGCOUNT
	.align		4
.L_160:
        /*0384*/ 	.byte	0x04, 0x2f
        /*0386*/ 	.short	(.L_162 - .L_161)
	.align		4
.L_161:
        /*0388*/ 	.word	index@(_ZN5flash32flash_fwd_splitkv_combine_kernelI23Flash_fwd_kernel_traitsILi256ELi64ELi64ELi4ELb0ELb0EN7cutlass6half_tE19Flash_kernel_traitsILi256ELi64ELi64ELi4ES3_EELi4ELi7ELb1EEEvNS_16Flash_fwd_paramsE)
        /*038c*/ 	.word	0x0000003c


	//----- nvinfo : EIATTR_FRAME_SIZE
	.align		4
.L_162:
        /*0390*/ 	.byte	0x04, 0x11
        /*0392*/ 	.short	(.L_164 - .L_163)
	.align		4
.L_163:
        /*0394*/ 	.word	index@($__internal_7_$__cuda_sm20_div_s64)
        /*0398*/ 	.word	0x00000000


	//----- nvinfo : EIATTR_FRAME_SIZE
	.align		4
.L_164:
        /*039c*/ 	.byte	0x04, 0x11
        /*039e*/ 	.short	(.L_166 - .L_165)
	.align		4
.L_165:
        /*03a0*/ 	.word	index@(_ZN5flash32flash_fwd_splitkv_combine_kernelI23Flash_fwd_kernel_traitsILi256ELi64ELi64ELi4ELb0ELb0EN7cutlass6half_tE19Flash_kernel_traitsILi256ELi64ELi64ELi4ES3_EELi4ELi7ELb1EEEvNS_16Flash_fwd_paramsE)
        /*03a4*/ 	.word	0x00000000


	//----- nvinfo : EIATTR_REGCOUNT
	.align		4
.L_166:
        /*03a8*/ 	.byte	0x04, 0x2f
        /*03aa*/ 	.short	(.L_168 - .L_167)
	.align		4
.L_167:
        /*03ac*/ 	.word	index@(_ZN5flash32flash_fwd_splitkv_combine_kernelI23Flash_fwd_kernel_traitsILi256ELi64ELi64ELi4ELb0ELb0EN7cutlass6half_tE19Flash_kernel_traitsILi256ELi64ELi64ELi4ES3_EELi4ELi1ELb0EEEvNS_16Flash_fwd_paramsE)
        /*03b0*/ 	.word	0x00000036


	//----- nvinfo : EIATTR_FRAME_SIZE
	.align		4
.L_168:
        /*03b4*/ 	.byte	0x04, 0x11
        /*03b6*/ 	.short	(.L_170 - .L_169)
	.align		4
.L_169:
        /*03b8*/ 	.word	index@($__internal_6_$__cuda_sm20_div_s64)
        /*03bc*/ 	.word	0x00000000


	//----- nvinfo : EIATTR_FRAME_SIZE
	.align		4
.L_170:
        /*03c0*/ 	.byte	0x04, 0x11
        /*03c2*/ 	.short	(.L_172 - .L_171)
	.align		4
.L_171:
        /*03c4*/ 	.word	index@(_ZN5flash32flash_fwd_splitkv_combine_kernelI23Flash_fwd_kernel_traitsILi256ELi64ELi64ELi4ELb0ELb0EN7cutlass6half_tE19Flash_kernel_traitsILi256ELi64ELi64ELi4ES3_EELi4ELi1ELb0EEEvNS_16Flash_fwd_paramsE)
        /*03c8*/ 	.word	0x00000000


	//----- nvinfo : EIATTR_REGCOUNT
	.align		4
.L_172:
        /*03cc*/ 	.byte	0x04, 0x2f
        /*03ce*/ 	.short	(.L_174 - .L_173)
	.align		4
.L_173:
        /*03d0*/ 	.word	index@(_ZN5flash32flash_fwd_splitkv_combine_kernelI23Flash_fwd_kernel_traitsILi256ELi64ELi64ELi4ELb0ELb0EN7cutlass6half_tE19Flash_kernel_traitsILi256ELi64ELi64ELi4ES3_EELi4ELi2ELb0EEEvNS_16Flash_fwd_paramsE)
        /*03d4*/ 	.word	0x00000036


	//----- nvinfo : EIATTR_FRAME_SIZE
	.align		4
.L_174:
        /*03d8*/ 	.byte	0x04, 0x11
        /*03da*/ 	.short	(.L_176 - .L_175)
	.align		4
.L_175:
        /*03dc*/ 	.word	index@($__internal_5_$__cuda_sm20_div_s64)
        /*03e0*/ 	.word	0x00000000


	//----- nvinfo : EIATTR_FRAME_SIZE
	.align		4
.L_176:
        /*03e4*/ 	.byte	0x04, 0x11
        /*03e6*/ 	.short	(.L_178 - .L_177)
	.align		4
.L_177:
        /*03e8*/ 	.word	index@(_ZN5flash32flash_fwd_splitkv_combine_kernelI23Flash_fwd_kernel_traitsILi256ELi64ELi64ELi4ELb0ELb0EN7cutlass6half_tE19Flash_kernel_traitsILi256ELi64ELi64ELi4ES3_EELi4ELi2ELb0EEEvNS_16Flash_fwd_paramsE)
        /*03ec*/ 	.word	0x00000000


	//----- nvinfo : EIATTR_REGCOUNT
	.align		4
.L_178:
        /*03f0*/ 	.byte	0x04, 0x2f
        /*03f2*/ 	.short	(.L_180 - .L_179)
	.align		4
.L_179:
        /*03f4*/ 	.word	index@(_ZN5flash32flash_fwd_splitkv_combine_kernelI23Flash_fwd_kernel_traitsILi256ELi64ELi64ELi4ELb0ELb0EN7cutlass6half_tE19Flash_kernel_traitsILi256ELi64ELi64ELi4ES3_EELi4ELi3ELb0EEEvNS_16Flash_fwd_paramsE)
        /*03f8*/ 	.word	0x00000036


	//----- nvinfo : EIATTR_FRAME_SIZE
	.align		4
.L_180:
        /*03fc*/ 	.byte	0x04, 0x11
        /*03fe*/ 	.short	(.L_182 - .L_181)
	.align		4
.L_181:
        /*0400*/ 	.word	index@($__internal_4_$__cuda_sm20_div_s64)
        /*0404*/ 	.word	0x00000000


	//----- nvinfo : EIATTR_FRAME_SIZE
	.align		4
.L_182:
        /*0408*/ 	.byte	0x04, 0x11
        /*040a*/ 	.short	(.L_184 - .L_183)
	.align		4
.L_183:
        /*040c*/ 	.word	index@(_ZN5flash32flash_fwd_splitkv_combine_kernelI23Flash_fwd_kernel_traitsILi256ELi64ELi64ELi4ELb0ELb0EN7cutlass6half_tE19Flash_kernel_traitsILi256ELi64ELi64ELi4ES3_EELi4ELi3ELb0EEEvNS_16Flash_fwd_paramsE)
        /*0410*/ 	.word	0x00000000


	//----- nvinfo : EIATTR_REGCOUNT
	.align		4
.L_184:
        /*0414*/ 	.byte	0x04, 0x2f
        /*0416*/ 	.short	(.L_186 - .L_185)
	.align		4
.L_185:
        /*0418*/ 	.word	index@(_ZN5flash32flash_fwd_splitkv_combine_kernelI23Flash_fwd_kernel_traitsILi256ELi64ELi64ELi4ELb0ELb0EN7cutlass6half_tE19Flash_kernel_traitsILi256ELi64ELi64ELi4ES3_EELi4ELi4ELb0EEEvNS_16Flash_fwd_paramsE)
        /*041c*/ 	.word	0x00000036


	//----- nvinfo : EIATTR_FRAME_SIZE
	.align		4
.L_186:
        /*0420*/ 	.byte	0x04, 0x11
        /*0422*/ 	.short	(.L_188 - .L_187)
	.align		4
.L_187:
        /*0424*/ 	.word	index@($__internal_3_$__cuda_sm20_div_s64)
        /*0428*/ 	.word	0x00000000


	//----- nvinfo : EIATTR_FRAME_SIZE
	.align		4
.L_188:
        /*042c*/ 	.byte	0x04, 0x11
        /*042e*/ 	.short	(.L_190 - .L_189)
	.align		4
.L_189:
        /*0430*/ 	.word	index@(_ZN5flash32flash_fwd_splitkv_combine_kernelI23Flash_fwd_kernel_traitsILi256ELi64ELi64ELi4ELb0ELb0EN7cutlass6half_tE19Flash_kernel_traitsILi256ELi64ELi64ELi4ES3_EELi4ELi4ELb0EEEvNS_16Flash_fwd_paramsE)
        /*0434*/ 	.word	0x00000000


	//----- nvinfo : EIATTR_REGCOUNT
	.align		4
.L_190:
        /*0438*/ 	.byte	0x04, 0x2f
        /*043a*/ 	.short	(.L_192 - .L_191)
	.align		4
.L_191:
        /*043c*/ 	.word	index@(_ZN5flash32flash_fwd_splitkv_combine_kernelI23Flash_fwd_kernel_traitsILi256ELi64ELi64ELi4ELb0ELb0EN7cutlass6half_tE19Flash_kernel_traitsILi256ELi64ELi64ELi4ES3_EELi4ELi5ELb0EEEvNS_16Flash_fwd_paramsE)
        /*0440*/ 	.word	0x00000036


	//----- nvinfo : EIATTR_FRAME_SIZE
	.align		4
.L_192:
        /*0444*/ 	.byte	0x04, 0x11
        /*0446*/ 	.short	(.L_194 - .L_193)
	.align		4
.L_193:
        /*0448*/ 	.word	index@($__internal_2_$__cuda_sm20_div_s64)
        /*044c*/ 	.word	0x00000000


	//----- nvinfo : EIATTR_FRAME_SIZE
	.align		4
.L_194:
        /*0450*/ 	.byte	0x04, 0x11
        /*0452*/ 	.short	(.L_196 - .L_195)
	.align		4
.L_195:
        /*0454*/ 	.word	index@(_ZN5flash32flash_fwd_splitkv_combine_kernelI23Flash_fwd_kernel_traitsILi256ELi64ELi64ELi4ELb0ELb0EN7cutlass6half_tE19Flash_kernel_traitsILi256ELi64ELi64ELi4ES3_EELi4ELi5ELb0EEEvNS_16Flash_fwd_paramsE)
        /*0458*/ 	.word	0x00000000


	//----- nvinfo : EIATTR_REGCOUNT
	.align		4
.L_196:
        /*045c*/ 	.byte	0x04, 0x2f
        /*045e*/ 	.short	(.L_198 - .L_197)
	.align		4
.L_197:
        /*0460*/ 	.word	index@(_ZN5flash32flash_fwd_splitkv_combine_kernelI23Flash_fwd_kernel_traitsILi256ELi64ELi64ELi4ELb0ELb0EN7cutlass6half_tE19Flash_kernel_traitsILi256ELi64ELi64ELi4ES3_EELi4ELi6ELb0EEEvNS_16Flash_fwd_paramsE)
        /*0464*/ 	.word	0x0000003a


	//----- nvinfo : EIATTR_FRAME_SIZE
	.align		4
.L_198:
        /*0468*/ 	.byte	0x04, 0x11
        /*046a*/ 	.short	(.L_200 - .L_199)
	.align		4
.L_199:
        /*046c*/ 	.word	index@($__internal_1_$__cuda_sm20_div_s64)
        /*0470*/ 	.word	0x00000000


	//----- nvinfo : EIATTR_FRAME_SIZE
	.align		4
.L_200:
        /*0474*/ 	.byte	0x04, 0x11
        /*0476*/ 	.short	(.L_202 - .L_201)
	.align		4
.L_201:
        /*0478*/ 	.word	index@(_ZN5flash32flash_fwd_splitkv_combine_kernelI23Flash_fwd_kernel_traitsILi256ELi64ELi64ELi4ELb0ELb0EN7cutlass6half_tE19Flash_kernel_traitsILi256ELi64ELi64ELi4ES3_EELi4ELi6ELb0EEEvNS_16Flash_fwd_paramsE)
        /*047c*/ 	.word	0x00000000


	//----- nvinfo : EIATTR_REGCOUNT
	.align		4
.L_202:
        /*0480*/ 	.byte	0x04, 0x2f
        /*0482*/ 	.short	(.L_204 - .L_203)
	.align		4
.L_203:
        /*0484*/ 	.word	index@(_ZN5flash32flash_fwd_splitkv_combine_kernelI23Flash_fwd_kernel_traitsILi256ELi64ELi64ELi4ELb0ELb0EN7cutlass6half_tE19Flash_kernel_traitsILi256ELi64ELi64ELi4ES3_EELi4ELi7ELb0EEEvNS_16Flash_fwd_paramsE)
        /*0488*/ 	.word	0x0000003c


	//----- nvinfo : EIATTR_FRAME_SIZE
	.align		4
.L_204:
        /*048c*/ 	.byte	0x04, 0x11
        /*048e*/ 	.short	(.L_206 - .L_205)
	.align		4
.L_205:
        /*0490*/ 	.word	index@($__internal_0_$__cuda_sm20_div_s64)
        /*0494*/ 	.word	0x00000000


	//----- nvinfo : EIATTR_FRAME_SIZE
	.align		4
.L_206:
        /*0498*/ 	.byte	0x04, 0x11
        /*049a*/ 	.short	(.L_208 - .L_207)
	.align		4
.L_207:
        /*049c*/ 	.word	index@(_ZN5flash32flash_fwd_splitkv_combine_kernelI23Flash_fwd_kernel_traitsILi256ELi64ELi64ELi4ELb0ELb0EN7cutlass6half_tE19Flash_kernel_traitsILi256ELi64ELi64ELi4ES3_EELi4ELi7ELb0EEEvNS_16Flash_fwd_paramsE)
        /*04a0*/ 	.word	0x00000000


	//----- nvinfo : EIATTR_MIN_STACK_SIZE
	.align		4
.L_208:
        /*04a4*/ 	.byte	0x04, 0x12
        /*04a6*/ 	.short	(.L_210 - .L_209)
	.align		4
.L_209:
        /*04a8*/ 	.word	index@(_ZN5flash32flash_fwd_splitkv_combine_kernelI23Flash_fwd_kernel_traitsILi256ELi64ELi64ELi4ELb0ELb0EN7cutlass6half_tE19Flash_kernel_traitsILi256ELi64ELi64ELi4ES3_EELi4ELi7ELb0EEEvNS_16Flash_fwd_paramsE)
        /*04ac*/ 	.word	0x00000000


	//----- nvinfo : EIATTR_MIN_STACK_SIZE
	.align		4
.L_210:
        /*04b0*/ 	.byte	0x04, 0x12
        /*04b2*/ 	.short	(.L_212 - .L_211)
	.align		4
.L_211:
        /*04b4*/ 	.word	index@(_ZN5flash32flash_fwd_splitkv_combine_kernelI23Flash_fwd_kernel_traitsILi256ELi64ELi64ELi4ELb0ELb0EN7cutlass6half_tE19Flash_kernel_traitsILi256ELi64ELi64ELi4ES3_EELi4ELi6ELb0EEEvNS_16Flash_fwd_paramsE)
        /*04b8*/ 	.word	0x00000000


	//----- nvinfo : EIATTR_MIN_STACK_SIZE
	.align		4
.L_212:
        /*04bc*/ 	.byte	0x04, 0x12
        /*04be*/ 	.short	(.L_214 - .L_213)
	.align		4
.L_213:
        /*04c0*/ 	.word	index@(_ZN5flash32flash_fwd_splitkv_combine_kernelI23Flash_fwd_kernel_traitsILi256ELi64ELi64ELi4ELb0ELb0EN7cutlass6half_tE19Flash_kernel_traitsILi256ELi64ELi64ELi4ES3_EELi4ELi5ELb0EEEvNS_16Flash_fwd_paramsE)
        /*04c4*/ 	.word	0x00000000


	//----- nvinfo : EIATTR_MIN_STACK_SIZE
	.align		4
.L_214:
        /*04c8*/ 	.byte	0x04, 0x12
        /*04ca*/ 	.short	(.L_216 - .L_215)
	.align		4
.L_215:
        /*04cc*/ 	.word	index@(_ZN5flash32flash_fwd_splitkv_combine_kernelI23Flash_fwd_kernel_traitsILi256ELi64ELi64ELi4ELb0ELb0EN7cutlass6half_tE19Flash_kernel_traitsILi256ELi64ELi64ELi4ES3_EELi4ELi4ELb0EEEvNS_16Flash_fwd_paramsE)
        /*04d0*/ 	.word	0x00000000


	//----- nvinfo : EIATTR_MIN_STACK_SIZE
	.align		4
.L_216:
        /*04d4*/ 	.byte	0x04, 0x12
        /*04d6*/ 	.short	(.L_218 - .L_217)
	.align		4
.L_217:
        /*04d8*/ 	.word	index@(_ZN5flash32flash_fwd_splitkv_combine_kernelI23Flash_fwd_kernel_traitsILi256ELi64ELi64ELi4ELb0ELb0EN7cutlass6half_tE19Flash_kernel_traitsILi256ELi64ELi64ELi4ES3_EELi4ELi3ELb0EEEvNS_16Flash_fwd_paramsE)
        /*04dc*/ 	.word	0x00000000


	//----- nvinfo : EIATTR_MIN_STACK_SIZE
	.align		4
.L_218:
        /*04e0*/ 	.byte	0x04, 0x12
        /*04e2*/ 	.short	(.L_220 - .L_219)
	.align		4
.L_219:
        /*04e4*/ 	.word	index@(_ZN5flash32flash_fwd_splitkv_combine_kernelI23Flash_fwd_kernel_traitsILi256ELi64ELi64ELi4ELb0ELb0EN7cutlass6half_tE19Flash_kernel_traitsILi256ELi64ELi64ELi4ES3_EELi4ELi2ELb0EEEvNS_16Flash_fwd_paramsE)
        /*04e8*/ 	.word	0x00000000


	//----- nvinfo : EIATTR_MIN_STACK_SIZE
	.align		4
.L_220:
        /*04ec*/ 	.byte	0x04, 0x12
        /*04ee*/ 	.short	(.L_222 - .L_221)
	.align		4
.L_221:
        /*04f0*/ 	.word	index@(_ZN5flash32flash_fwd_splitkv_combine_kernelI23Flash_fwd_kernel_traitsILi256ELi64ELi64ELi4ELb0ELb0EN7cutlass6half_tE19Flash_kernel_traitsILi256ELi64ELi64ELi4ES3_EELi4ELi1ELb0EEEvNS_16Flash_fwd_paramsE)
        /*04f4*/ 	.word	0x00000000


	//----- nvinfo : EIATTR_MIN_STACK_SIZE
	.align		4
.L_222:
        /*04f8*/ 	.byte	0x04, 0x12
        /*04fa*/ 	.short	(.L_224 - .L_223)
	.align		4
.L_223:
        /*04fc*/ 	.word	index@(_ZN5flash32flash_fwd_splitkv_combine_kernelI23Flash_fwd_kernel_traitsILi256ELi64ELi64ELi4ELb0ELb0EN7cutlass6half_tE19Flash_kernel_traitsILi256ELi64ELi64ELi4ES3_EELi4ELi7ELb1EEEvNS_16Flash_fwd_paramsE)
        /*0500*/ 	.word	0x00000000


	//----- nvinfo : EIATTR_MIN_STACK_SIZE
	.align		4
.L_224:
        /*0504*/ 	.byte	0x04, 0x12
        /*0506*/ 	.short	(.L_226 - .L_225)
	.align		4
.L_225:
        /*0508*/ 	.word	index@(_ZN5flash32flash_fwd_splitkv_combine_kernelI23Flash_fwd_kernel_traitsILi256ELi64ELi64ELi4ELb0ELb0EN7cutlass6half_tE19Flash_kernel_traitsILi256ELi64ELi64ELi4ES3_EELi4ELi6ELb1EEEvNS_16Flash_fwd_paramsE)
        /*050c*/ 	.word	0x00000000


	//----- nvinfo : EIATTR_MIN_STACK_SIZE
	.align		4
.L_226:
        /*0510*/ 	.byte	0x04, 0x12
        /*0512*/ 	.short	(.L_228 - .L_227)
	.align		4
.L_227:
        /*0514*/ 	.word	index@(_ZN5flash32flash_fwd_splitkv_combine_kernelI23Flash_fwd_kernel_traitsILi256ELi64ELi64ELi4ELb0ELb0EN7cutlass6half_tE19Flash_kernel_traitsILi256ELi64ELi64ELi4ES3_EELi4ELi5ELb1EEEvNS_16Flash_fwd_paramsE)
        /*0518*/ 	.word	0x00000000


	//----- nvinfo : EIATTR_MIN_STACK_SIZE
	.align		4
.L_228:
        /*051c*/ 	.byte	0x04, 0x12
        /*051e*/ 	.short	(.L_230 - .L_229)
	.align		4
.L_229:
        /*0520*/ 	.word	index@(_ZN5flash32flash_fwd_splitkv_combine_kernelI23Flash_fwd_kernel_traitsILi256ELi64ELi64ELi4ELb0ELb0EN7cutlass6half_tE19Flash_kernel_traitsILi256ELi64ELi64ELi4ES3_EELi4ELi4ELb1EEEvNS_16Flash_fwd_paramsE)
        /*0524*/ 	.word	0x00000000


	//----- nvinfo : EIATTR_MIN_STACK_SIZE
	.align		4
.L_230:
        /*0528*/ 	.byte	0x04, 0x12
        /*052a*/ 	.short	(.L_232 - .L_231)
	.align		4
.L_231:
        /*052c*/ 	.word	index@(_ZN5flash32flash_fwd_splitkv_combine_kernelI23Flash_fwd_kernel_traitsILi256ELi64ELi64ELi4ELb0ELb0EN7cutlass6half_tE19Flash_kernel_traitsILi256ELi64ELi64ELi4ES3_EELi4ELi3ELb1EEEvNS_16Flash_fwd_paramsE)
        /*0530*/ 	.word	0x00000000


	//----- nvinfo : EIATTR_MIN_STACK_SIZE
	.align		4
.L_232:
        /*0534*/ 	.byte	0x04, 0x12
        /*0536*/ 	.short	(.L_234 - .L_233)
	.align		4
.L_233:
        /*0538*/ 	.word	index@(_ZN5flash32flash_fwd_splitkv_combine_kernelI23Flash_fwd_kernel_traitsILi256ELi64ELi64ELi4ELb0ELb0EN7cutlass6half_tE19Flash_kernel_traitsILi256ELi64ELi64ELi4ES3_EELi4ELi2ELb1EEEvNS_16Flash_fwd_paramsE)
        /*053c*/ 	.word	0x00000000


	//----- nvinfo : EIATTR_MIN_STACK_SIZE
	.align		4
.L_234:
        /*0540*/ 	.byte	0x04, 0x12
        /*0542*/ 	.short	(.L_236 - .L_235)
	.align		4
.L_235:
        /*0544*/ 	.word	index@(_ZN5flash32flash_fwd_splitkv_combine_kernelI23Flash_fwd_kernel_traitsILi256ELi64ELi64ELi4ELb0ELb0EN7cutlass6half_tE19Flash_kernel_traitsILi256ELi64ELi64ELi4ES3_EELi4ELi1ELb1EEEvNS_16Flash_fwd_paramsE)
        /*0548*/ 	.word	0x00000000


	//----- nvinfo : EIATTR_MIN_STACK_SIZE
	.align		4
.L_236:
        /*054c*/ 	.byte	0x04, 0x12
        /*054e*/ 	.short	(.L_238 - .L_237)
	.align		4
.L_237:
        /*0550*/ 	.word	index@(_ZN5flash24flash_fwd_splitkv_kernelI23Flash_fwd_kernel_traitsILi256ELi64ELi64ELi4ELb0ELb0EN7cutlass6half_tE19Flash_kernel_traitsILi256ELi64ELi64ELi4ES3_EELb1ELb0ELb0ELb0ELb0ELb0ELb0ELb0EEEvNS_16Flash_fwd_paramsE)
        /*0554*/ 	.word	0x00000000


	//----- nvinfo : EIATTR_MIN_STACK_SIZE
	.align		4
.L_238:
        /*0558*/ 	.byte	0x04, 0x12
        /*055a*/ 	.short	(.L_240 - .L_239)
	.align		4
.L_239:
        /*055c*/ 	.word	index@(_ZN5flash24flash_fwd_splitkv_kernelI23Flash_fwd_kernel_traitsILi256ELi64ELi64ELi4ELb0ELb0EN7cutlass6half_tE19Flash_kernel_traitsILi256ELi64ELi64ELi4ES3_EELb1ELb0ELb0ELb0ELb0ELb1ELb0ELb0EEEvNS_16Flash_fwd_paramsE)
        /*0560*/ 	.word	0x00000008


	//----- nvinfo : EIATTR_MIN_STACK_SIZE
	.align		4
.L_240:
        /*0564*/ 	.byte	0x04, 0x12
        /*0566*/ 	.short	(.L_242 - .L_241)
	.align		4
.L_241:
        /*0568*/ 	.word	index@(_ZN5flash24flash_fwd_splitkv_kernelI23Flash_fwd_kernel_traitsILi256ELi64ELi64ELi4ELb0ELb0EN7cutlass6half_tE19Flash_kernel_traitsILi256ELi64ELi64ELi4ES3_EELb1ELb0ELb0ELb0ELb0ELb0ELb0ELb1EEEvNS_16Flash_fwd_paramsE)
        /*056c*/ 	.word	0x00000000


	//----- nvinfo : EIATTR_MIN_STACK_SIZE
	.align		4
.L_242:
        /*0570*/ 	.byte	0x04, 0x12
        /*0572*/ 	.short	(.L_244 - .L_243)
	.align		4
.L_243:
        /*0574*/ 	.word	index@(_ZN5flash24flash_fwd_splitkv_kernelI23Flash_fwd_kernel_traitsILi256ELi64ELi64ELi4ELb0ELb0EN7cutlass6half_tE19Flash_kernel_traitsILi256ELi64ELi64ELi4ES3_EELb1ELb0ELb0ELb0ELb0ELb1ELb0ELb1EEEvNS_16Flash_fwd_paramsE)
        /*0578*/ 	.word	0x00000030


	//----- nvinfo : EIATTR_MIN_STACK_SIZE
	.align		4
.L_244:
        /*057c*/ 	.byte	0x04, 0x12
        /*057e*/ 	.short	(.L_246 - .L_245)
	.align		4
.L_245:
        /*0580*/ 	.word	index@(_ZN5flash24flash_fwd_splitkv_kernelI23Flash_fwd_kernel_traitsILi256ELi64ELi64ELi4ELb0ELb0EN7cutlass6half_tE19Flash_kernel_traitsILi256ELi64ELi64ELi4ES3_EELb1ELb0ELb0ELb0ELb0ELb0ELb1ELb0EEEvNS_16Flash_fwd_paramsE)
        /*0584*/ 	.word	0x00000000


	//----- nvinfo : EIATTR_MIN_STACK_SIZE
	.align		4
.L_246:
        /*0588*/ 	.byte	0x04, 0x12
        /*058a*/ 	.short	(.L_248 - .L_247)
	.align		4
.L_247:
        /*058c*/ 	.word	index@(_ZN5flash24flash_fwd_splitkv_kernelI23Flash_fwd_kernel_traitsILi256ELi64ELi64ELi4ELb0ELb0EN7cutlass6half_tE19Flash_kernel_traitsILi256ELi64ELi64ELi4ES3_EELb1ELb0ELb0ELb0ELb0ELb1ELb1ELb0EEEvNS_16Flash_fwd_paramsE)
        /*0590*/ 	.word	0x00000000


	//----- nvinfo : EIATTR_MIN_STACK_SIZE
	.align		4
.L_248:
        /*0594*/ 	.byte	0x04, 0x12
        /*0596*/ 	.short	(.L_250 - .L_249)
	.align		4
.L_249:
        /*0598*/ 	.word	index@(_ZN5flash24flash_fwd_splitkv_kernelI23Flash_fwd_kernel_traitsILi256ELi64ELi64ELi4ELb0ELb0EN7cutlass6half_tE19Flash_kernel_traitsILi256ELi64ELi64ELi4ES3_EELb1ELb0ELb0ELb0ELb0ELb0ELb1ELb1EEEvNS_16Flash_fwd_paramsE)
        /*059c*/ 	.word	0x00000000


	//----- nvinfo : EIATTR_MIN_STACK_SIZE
	.align		4
.L_250:
        /*05a0*/ 	.byte	0x04, 0x12
        /*05a2*/ 	.short	(.L_252 - .L_251)
	.align		4
.L_251:
        /*05a4*/ 	.word	index@(_ZN5flash24flash_fwd_splitkv_kernelI23Flash_fwd_kernel_traitsILi256ELi64ELi64ELi4ELb0ELb0EN7cutlass6half_tE19Flash_kernel_traitsILi256ELi64ELi64ELi4ES3_EELb1ELb0ELb0ELb0ELb0ELb1ELb1ELb1EEEvNS_16Flash_fwd_paramsE)
        /*05a8*/ 	.word	0x00000008


	//----- nvinfo : EIATTR_MIN_STACK_SIZE
	.align		4
.L_252:
        /*05ac*/ 	.byte	0x04, 0x12
        /*05ae*/ 	.short	(.L_254 - .L_253)
	.align		4
.L_253:
        /*05b0*/ 	.word	index@(_ZN5flash24flash_fwd_splitkv_kernelI23Flash_fwd_kernel_traitsILi256ELi64ELi64ELi4ELb0ELb0EN7cutlass6half_tE19Flash_kernel_traitsILi256ELi64ELi64ELi4ES3_EELb1ELb0ELb0ELb0ELb1ELb0ELb0ELb0EEEvNS_16Flash_fwd_paramsE)
        /*05b4*/ 	.word	0x00000000


	//----- nvinfo : EIATTR_MIN_STACK_SIZE
	.align		4
.L_254:
        /*05b8*/ 	.byte	0x04, 0x12
        /*05ba*/ 	.short	(.L_256 - .L_255)
	.align		4
.L_255:
        /*05bc*/ 	.word	index@(_ZN5flash24flash_fwd_splitkv_kernelI23Flash_fwd_kernel_traitsILi256ELi64ELi64ELi4ELb0ELb0EN7cutlass6half_tE19Flash_kernel_traitsILi256ELi64ELi64ELi4ES3_EELb1ELb0ELb0ELb0ELb1ELb1ELb0ELb0EEEvNS_16Flash_fwd_paramsE)
        /*05c0*/ 	.word	0x00000000


	//----- nvinfo : EIATTR_MIN_STACK_SIZE
	.align		4
.L_256:
        /*05c4*/ 	.byte	0x04, 0x12
        /*05c6*/ 	.short	(.L_258 - .L_257)
	.align		4
.L_257:
        /*05c8*/ 	.word	index@(_ZN5flash24flash_fwd_splitkv_kernelI23Flash_fwd_kernel_traitsILi256ELi64ELi64ELi4ELb0ELb0EN7cutlass6half_tE19Flash_kernel_traitsILi256ELi64ELi64ELi4ES3_EELb1ELb0ELb1ELb0ELb0ELb0ELb0ELb0EEEvNS_16Flash_fwd_paramsE)
        /*05cc*/ 	.word	0x00000000


	//----- nvinfo : EIATTR_MIN_STACK_SIZE
	.align		4
.L_258:
        /*05d0*/ 	.byte	0x04, 0x12
        /*05d2*/ 	.short	(.L_260 - .L_259)
	.align		4
.L_259:
        /*05d4*/ 	.word	index@(_ZN5flash24flash_fwd_splitkv_kernelI23Flash_fwd_kernel_traitsILi256ELi64ELi64ELi4ELb0ELb0EN7cutlass6half_tE19Flash_kernel_traitsILi256ELi64ELi64ELi4ES3_EELb1ELb0ELb1ELb0ELb0ELb1ELb0ELb0EEEvNS_16Flash_fwd_paramsE)
        /*05d8*/ 	.word	0x00000000


	//----- nvinfo : EIATTR_MIN_STACK_SIZE
	.align		4
.L_260:
        /*05dc*/ 	.byte	0x04, 0x12
        /*05de*/ 	.short	(.L_262 - .L_261)
	.align		4
.L_261:
        /*05e0*/ 	.word	index@(_ZN5flash24flash_fwd_splitkv_kernelI23Flash_fwd_kernel_traitsILi256ELi64ELi64ELi4ELb0ELb0EN7cutlass6half_tE19Flash_kernel_traitsILi256ELi64ELi64ELi4ES3_EELb1ELb0ELb0ELb0ELb1ELb0ELb0ELb1EEEvNS_16Flash_fwd_paramsE)
        /*05e4*/ 	.word	0x00000000


	//----- nvinfo : EIATTR_MIN_STACK_SIZE
	.align		4
.L_262:
        /*05e8*/ 	.byte	0x04, 0x12
        /*05ea*/ 	.short	(.L_264 - .L_263)
	.align		4
.L_263:
        /*05ec*/ 	.word	index@(_ZN5flash24flash_fwd_splitkv_kernelI23Flash_fwd_kernel_traitsILi256ELi64ELi64ELi4ELb0ELb0EN7cutlass6half_tE19Flash_kernel_traitsILi256ELi64ELi64ELi4ES3_EELb1ELb0ELb0ELb0ELb1ELb1ELb0ELb1EEEvNS_16Flash_fwd_paramsE)
        /*05f0*/ 	.word	0x00000010


	//----- nvinfo : EIATTR_MIN_STACK_SIZE
	.align		4
.L_264:
        /*05f4*/ 	.byte	0x04, 0x12
        /*05f6*/ 	.short	(.L_266 - .L_265)
	.align		4
.L_265:
        /*05f8*/ 	.word	index@(_ZN5flash24flash_fwd_splitkv_kernelI23Flash_fwd_kernel_traitsILi256ELi64ELi64ELi4ELb0ELb0EN7cutlass6half_tE19Flash_kernel_traitsILi256ELi64ELi64ELi4ES3_EELb1ELb0ELb1ELb0ELb0ELb0ELb0ELb1EEEvNS_16Flash_fwd_paramsE)
        /*05fc*/ 	.word	0x00000000


	//----- nvinfo : EIATTR_MIN_STACK_SIZE
	.align		4
.L_266:
        /*0600*/ 	.byte	0x04, 0x12
        /*0602*/ 	.short	(.L_268 - .L_267)
	.align		4
.L_267:
        /*0604*/ 	.word	index@(_ZN5flash24flash_fwd_splitkv_kernelI23Flash_fwd_kernel_traitsILi256ELi64ELi64ELi4ELb0ELb0EN7cutlass6half_tE19Flash_kernel_traitsILi256ELi64ELi64ELi4ES3_EELb1ELb0ELb1ELb0ELb0ELb1ELb0ELb1EEEvNS_16Flash_fwd_paramsE)
        /*0608*/ 	.word	0x00000008


	//----- nvinfo : EIATTR_MIN_STACK_SIZE
	.align		4
.L_268:
        /*060c*/ 	.byte	0x04, 0x12
        /*060e*/ 	.short	(.L_270 - .L_269)
	.align		4
.L_269:
        /*0610*/ 	.word	index@(_ZN5flash24flash_fwd_splitkv_kernelI23Flash_fwd_kernel_traitsILi256ELi64ELi64ELi4ELb0ELb0EN7cutlass6half_tE19Flash_kernel_traitsILi256ELi64ELi64ELi4ES3_EELb1ELb0ELb0ELb0ELb1ELb0ELb1ELb0EEEvNS_16Flash_fwd_paramsE)
        /*0614*/ 	.word	0x00000000


	//----- nvinfo : EIATTR_MIN_STACK_SIZE
	.align		4
.L_270:
        /*0618*/ 	.byte	0x04, 0x12
        /*061a*/ 	.short	(.L_272 - .L_271)
	.align		4
.L_271:
        /*061c*/ 	.word	index@(_ZN5flash24flash_fwd_splitkv_kernelI23Flash_fwd_kernel_traitsILi256ELi64ELi64ELi4ELb0ELb0EN7cutlass6half_tE19Flash_kernel_traitsILi256ELi64ELi64ELi4ES3_EELb1ELb0ELb0ELb0ELb1ELb1ELb1ELb0EEEvNS_16Flash_fwd_paramsE)
        /*0620*/ 	.word	0x00000000


	//----- nvinfo : EIATTR_MIN_STACK_SIZE
	.align		4
.L_272:
        /*0624*/ 	.byte	0x04, 0x12
        /*0626*/ 	.short	(.L_274 - .L_273)
	.align		4
.L_273:
        /*0628*/ 	.word	index@(_ZN5flash24flash_fwd_splitkv_kernelI23Flash_fwd_kernel_traitsILi256ELi64ELi64ELi4ELb0ELb0EN7cutlass6half_tE19Flash_kernel_traitsILi256ELi64ELi64ELi4ES3_EELb1ELb0ELb1ELb0ELb0ELb0ELb1ELb0EEEvNS_16Flash_fwd_paramsE)
        /*062c*/ 	.word	0x00000000


	//----- nvinfo : EIATTR_MIN_STACK_SIZE
	.align		4
.L_274:
        /*0630*/ 	.byte	0x04, 0x12
        /*0632*/ 	.short	(.L_276 - .L_275)
	.align		4
.L_275:
        /*0634*/ 	.word	index@(_ZN5flash24flash_fwd_splitkv_kernelI23Flash_fwd_kernel_traitsILi256ELi64ELi64ELi4ELb0ELb0EN7cutlass6half_tE19Flash_kernel_traitsILi256ELi64ELi64ELi4ES3_EELb1ELb0ELb1ELb0ELb0ELb1ELb1ELb0EEEvNS_16Flash_fwd_paramsE)
        /*0638*/ 	.word	0x00000000


	//----- nvinfo : EIATTR_MIN_STACK_SIZE
	.align		4
.L_276:
        /*063c*/ 	.byte	0x04, 0x12
        /*063e*/ 	.short	(.L_278 - .L_277)
	.align		4
.L_277:
        /*0640*/ 	.word	index@(_ZN5flash24flash_fwd_splitkv_kernelI23Flash_fwd_kernel_traitsILi256ELi64ELi64ELi4ELb0ELb0EN7cutlass6half_tE19Flash_kernel_traitsILi256ELi64ELi64ELi4ES3_EELb1ELb0ELb0ELb0ELb1ELb0ELb1ELb1EEEvNS_16Flash_fwd_paramsE)
        /*0644*/ 	.word	0x00000000


	//----- nvinfo : EIATTR_MIN_STACK_SIZE
	.align		4
.L_278:
        /*0648*/ 	.byte	0x04, 0x12
        /*064a*/ 	.short	(.L_280 - .L_279)
	.align		4
.L_279:
        /*064c*/ 	.word	index@(_ZN5flash24flash_fwd_splitkv_kernelI23Flash_fwd_kernel_traitsILi256ELi64ELi64ELi4ELb0ELb0EN7cutlass6half_tE19Flash_kernel_traitsILi256ELi64ELi64ELi4ES3_EELb1ELb0ELb0ELb0ELb1ELb1ELb1ELb1EEEvNS_16Flash_fwd_paramsE)
        /*0650*/ 	.word	0x00000000


	//----- nvinfo : EIATTR_MIN_STACK_SIZE
	.align		4
.L_280:
        /*0654*/ 	.byte	0x04, 0x12
        /*0656*/ 	.short	(.L_282 - .L_281)
	.align		4
.L_281:
        /*0658*/ 	.word	index@(_ZN5flash24flash_fwd_splitkv_kernelI23Flash_fwd_kernel_traitsILi256ELi64ELi64ELi4ELb0ELb0EN7cutlass6half_tE19Flash_kernel_traitsILi256ELi64ELi64ELi4ES3_EELb1ELb0ELb1ELb0ELb0ELb0ELb1ELb1EEEvNS_16Flash_fwd_paramsE)
        /*065c*/ 	.word	0x00000000


	//----- nvinfo : EIATTR_MIN_STACK_SIZE
	.align		4
.L_282:
        /*0660*/ 	.byte	0x04, 0x12
        /*0662*/ 	.short	(.L_284 - .L_283)
	.align		4
.L_283:
        /*0664*/ 	.word	index@(_ZN5flash24flash_fwd_splitkv_kernelI23Flash_fwd_kernel_traitsILi256ELi64ELi64ELi4ELb0ELb0EN7cutlass6half_tE19Flash_kernel_traitsILi256ELi64ELi64ELi4ES3_EELb1ELb0ELb1ELb0ELb0ELb1ELb1ELb1EEEvNS_16Flash_fwd_paramsE)
        /*0668*/ 	.word	0x00000008
.L_284:


//--------------------- .nv.compat                --------------------------
	.section	.nv.compat,"",@"SHT_CUDA_COMPAT_INFO"
	.align	4
        /*0000*/ 	.byte	0x02, 0x09, 0x01, 0x00, 0x02, 0x02, 0x01, 0x00, 0x02, 0x05, 0x05, 0x00, 0x03, 0x07, 0x01, 0x01
        /*0010*/ 	.byte	0x02, 0x03, 0x00, 0x00, 0x02, 0x06, 0x01, 0x00, 0x04, 0x0b, 0x08, 0x00, 0x00, 0x00, 0x00, 0x00
        /*0020*/ 	.byte	0x00, 0x00, 0x00, 0x00


//--------------------- .nv.info._ZN5flash32flash_fwd_splitkv_combine_kernelI23Flash_fwd_kernel_traitsILi256ELi64ELi64ELi4ELb0ELb0EN7cutlass6half_tE19Flash_kernel_traitsILi256ELi64ELi64ELi4ES3_EELi4ELi7ELb0EEEvNS_16Flash_fwd_paramsE --------------------------
	.section	.nv.info._ZN5flash32flash_fwd_splitkv_combine_kernelI23Flash_fwd_kernel_traitsILi256ELi64ELi64ELi4ELb0ELb0EN7cutlass6half_tE19Flash_kernel_traitsILi256ELi64ELi64ELi4ES3_EELi4ELi7ELb0EEEvNS_16Flash_fwd_paramsE,"",@"SHT_CUDA_INFO"
	.sectionflags	@""
	.align	4


	//----- nvinfo : EIATTR_CUDA_API_VERSION
	.align		4
        /*0000*/ 	.byte	0x04, 0x37
        /*0002*/ 	.short	(.L_286 - .L_285)
.L_285:
        /*0004*/ 	.word	0x00000082


	//----- nvinfo : EIATTR_KPARAM_INFO
	.align		4
.L_286:
        /*0008*/ 	.byte	0x04, 0x17
        /*000a*/ 	.short	(.L_288 - .L_287)
.L_287:
        /*000c*/ 	.word	0x00000000
        /*0010*/ 	.short	0x0000
        /*0012*/ 	.short	0x0000
        /*0014*/ 	.byte	0x00, 0xf0, 0x41, 0x07


	//----- nvinfo : EIATTR_SPARSE_MMA_MASK
	.align		4
.L_288:
        /*0018*/ 	.byte	0x03, 0x50
        /*001a*/ 	.short	0x0000


	//----- nvinfo : EIATTR_MAXREG_COUNT
	.align		4
        /*001c*/ 	.byte	0x03, 0x1b
        /*001e*/ 	.short	0x00ff


	//----- nvinfo : EIATTR_NUM_BARRIERS
	.align		4
        /*0020*/ 	.byte	0x02, 0x4c
        /*0022*/ 	.byte	0x01
	.zero		1


	//----- nvinfo : EIATTR_MERCURY_ISA_VERSION
	.align		4
        /*0024*/ 	.byte	0x03, 0x5f
        /*0026*/ 	.short	0x0101


	//----- nvinfo : EIATTR_COOP_GROUP_MASK_REGIDS
	.align		4
        /*0028*/ 	.byte	0x04, 0x29
        /*002a*/ 	.short	(.L_290 - .L_289)


	//   ....[0]....
.L_289:
        /*002c*/ 	.word	0xffffffff


	//   ....[1]....
        /*0030*/ 	.word	0xffffffff


	//   ....[2]....
        /*0034*/ 	.word	0xffffffff


	//   ....[3]....
        /*0038*/ 	.word	0xffffffff


	//   ....[4]....
        /*003c*/ 	.word	0xffffffff


	//   ....[5]....
        /*0040*/ 	.word	0xffffffff


	//   ....[6]....
        /*0044*/ 	.word	0xffffffff


	//   ....[7]....
        /*0048*/ 	.word	0xffffffff


	//   ....[8]....
        /*004c*/ 	.word	0xffffffff


	//   ....[9]....
        /*0050*/ 	.word	0xffffffff


	//----- nvinfo : EIATTR_COOP_GROUP_INSTR_OFFSETS
	.align		4
.L_290:
        /*0054*/ 	.byte	0x04, 0x28
        /*0056*/ 	.short	(.L_292 - .L_291)


	//   ....[0]....
.L_291:
        /*0058*/ 	.word	0x00001b70


	//   ....[1]....
        /*005c*/ 	.word	0x00001b90


	//   ....[2]....
        /*0060*/ 	.word	0x00001bb0


	//   ....[3]....
        /*0064*/ 	.word	0x00001bd0


	//   ....[4]....
        /*0068*/ 	.word	0x00001bf0


	//   ....[5]....
        /*006c*/ 	.word	0x00001d90


	//   ....[6]....
        /*0070*/ 	.word	0x00001df0


	//   ....[7]....
        /*0074*/ 	.word	0x00001ed0


	//   ....[8]....
        /*0078*/ 	.word	0x00001fb0


	//   ....[9]....
        /*007c*/ 	.word	0x000020b0


	//----- nvinfo : EIATTR_EXIT_INSTR_OFFSETS
	.align		4
.L_292:
        /*0080*/ 	.byte	0x04, 0x1c
        /*0082*/ 	.short	(.L_294 - .L_293)


	//   ....[0]....
.L_293:
        /*0084*/ 	.word	0x000044d0


	//   ....[1]....
        /*0088*/ 	.word	0x00004a50


	//   ....[2]....
        /*008c*/ 	.word	0x00004ae0


	//----- nvinfo : EIATTR_CRS_STACK_SIZE
	.align		4
.L_294:
        /*0090*/ 	.byte	0x04, 0x1e
        /*0092*/ 	.short	(.L_296 - .L_295)
.L_295:
        /*0094*/ 	.word	0x00000000


	//----- nvinfo : EIATTR_CBANK_PARAM_SIZE
	.align		4
.L_296:
        /*0098*/ 	.byte	0x03, 0x19
        /*009a*/ 	.short	0x01d0


	//----- nvinfo : EIATTR_PARAM_CBANK
	.align		4
        /*009c*/ 	.byte	0x04, 0x0a
        /*009e*/ 	.short	(.L_298 - .L_297)
	.align		4
.L_297:
        /*00a0*/ 	.word	index@(.nv.constant0._ZN5flash32flash_fwd_splitkv_combine_kernelI23Flash_fwd_kernel_traitsILi256ELi64ELi64ELi4ELb0ELb0EN7cutlass6half_tE19Flash_kernel_traitsILi256ELi64ELi64ELi4ES3_EELi4ELi7ELb0EEEvNS_16Flash_fwd_paramsE)
        /*00a4*/ 	.short	0x0210
        /*00a6*/ 	.short	0x01d0


	//----- nvinfo : EIATTR_SW_WAR
	.align		4
.L_298:
        /*00a8*/ 	.byte	0x04, 0x36
        /*00aa*/ 	.short	(.L_300 - .L_299)
.L_299:
        /*00ac*/ 	.word	0x00000008
.L_300:


//--------------------- .nv.info._ZN5flash32flash_fwd_splitkv_combine_kernelI23Flash_fwd_kernel_traitsILi256ELi64ELi64ELi4ELb0ELb0EN7cutlass6half_tE19Flash_kernel_traitsILi256ELi64ELi64ELi4ES3_EELi4ELi6ELb0EEEvNS_16Flash_fwd_paramsE --------------------------
	.section	.nv.info._ZN5flash32flash_fwd_splitkv_combine_kernelI23Flash_fwd_kernel_traitsILi256ELi64ELi64ELi4ELb0ELb0EN7cutlass6half_tE19Flash_kernel_traitsILi256ELi64ELi64ELi4ES3_EELi4ELi6ELb0EEEvNS_16Flash_fwd_paramsE,"",@"SHT_CUDA_INFO"
	.sectionflags	@""
	.align	4


	//----- nvinfo : EIATTR_CUDA_API_VERSION
	.align		4
        /*0000*/ 	.byte	0x04, 0x37
        /*0002*/ 	.short	(.L_302 - .L_301)
.L_301:
        /*0004*/ 	.word	0x00000082


	//----- nvinfo : EIATTR_KPARAM_INFO
	.align		4
.L_302:
        /*0008*/ 	.byte	0x04, 0x17
        /*000a*/ 	.short	(.L_304 - .L_303)
.L_303:
        /*000c*/ 	.word	0x00000000
        /*0010*/ 	.short	0x0000
        /*0012*/ 	.short	0x0000
        /*0014*/ 	.byte	0x00, 0xf0, 0x41, 0x07


	//----- nvinfo : EIATTR_SPARSE_MMA_MASK
	.align		4
.L_304:
        /*0018*/ 	.byte	0x03, 0x50
        /*001a*/ 	.short	0x0000


	//----- nvinfo : EIATTR_MAXREG_COUNT
	.align		4
        /*001c*/ 	.byte	0x03, 0x1b
        /*001e*/ 	.short	0x00ff


	//----- nvinfo : EIATTR_NUM_BARRIERS
	.align		4
        /*0020*/ 	.byte	0x02, 0x4c
        /*0022*/ 	.byte	0x01
	.zero		1


	//----- nvinfo : EIATTR_MERCURY_ISA_VERSION
	.align		4
        /*0024*/ 	.byte	0x03, 0x5f
        /*0026*/ 	.short	0x0101


	//----- nvinfo : EIATTR_COOP_GROUP_MASK_REGIDS
	.align		4
        /*0028*/ 	.byte	0x04, 0x29
        /*002a*/ 	.short	(.L_306 - .L_305)


	//   ....[0]....
.L_305:
        /*002c*/ 	.word	0xffffffff


	//   ....[1]....
        /*0030*/ 	.word	0xffffffff


	//   ....[2]....
        /*0034*/ 	.word	0xffffffff


	//   ....[3]....
        /*0038*/ 	.word	0xffffffff


	//   ....[4]....
        /*003c*/ 	.word	0xffffffff


	//   ....[5]....
        /*0040*/ 	.word	0xffffffff


	//   ....[6]....
        /*0044*/ 	.word	0xffffffff


	//   ....[7]....
        /*0048*/ 	.word	0xffffffff


	//   ....[8]....
        /*004c*/ 	.word	0xffffffff


	//   ....[9]....
        /*0050*/ 	.word	0xffffffff


	//----- nvinfo : EIATTR_COOP_GROUP_INSTR_OFFSETS
	.align		4
.L_306:
        /*0054*/ 	.byte	0x04, 0x28
        /*0056*/ 	.short	(.L_308 - .L_307)


	//   ....[0]....
.L_307:
        /*0058*/ 	.word	0x000016a0


	//   ....[1]....
        /*005c*/ 	.word	0x000016c0


	//   ....[2]....
        /*0060*/ 	.word	0x000016f0


	//   ....[3]....
        /*0064*/ 	.word	0x00001730


	//   ....[4]....
        /*0068*/ 	.word	0x00001770


	//   ....[5]....
        /*006c*/ 	.word	0x00001940


	//   ....[6]....
        /*0070*/ 	.word	0x00001a10


	//   ....[7]....
        /*0074*/ 	.word	0x00001a60


	//   ....[8]....
        /*0078*/ 	.word	0x00001b10


	//   ....[9]....
        /*007c*/ 	.word	0x00001c60


	//----- nvinfo : EIATTR_EXIT_INSTR_OFFSETS
	.align		4
.L_308:
        /*0080*/ 	.byte	0x04, 0x1c
        /*0082*/ 	.short	(.L_310 - .L_309)


	//   ....[0]....
.L_309:
        /*0084*/ 	.word	0x00004140


	//   ....[1]....
        /*0088*/ 	.word	0x000046c0


	//   ....[2]....
        /*008c*/ 	.word	0x00004750


	//----- nvinfo : EIATTR_CRS_STACK_SIZE
	.align		4
.L_310:
        /*0090*/ 	.byte	0x04, 0x1e
        /*0092*/ 	.short	(.L_312 - .L_311)
.L_311:
        /*0094*/ 	.word	0x00000000


	//----- nvinfo : EIATTR_CBANK_PARAM_SIZE
	.align		4
.L_312:
        /*0098*/ 	.byte	0x03, 0x19
        /*009a*/ 	.short	0x01d0


	//----- nvinfo : EIATTR_PARAM_CBANK
	.align		4
        /*009c*/ 	.byte	0x04, 0x0a
        /*009e*/ 	.short	(.L_314 - .L_313)
	.align		4
.L_313:
        /*00a0*/ 	.word	index@(.nv.constant0._ZN5flash32flash_fwd_splitkv_combine_kernelI23Flash_fwd_kernel_traitsILi256ELi64ELi64ELi4ELb0ELb0EN7cutlass6half_tE19Flash_kernel_traitsILi256ELi64ELi64ELi4ES3_EELi4ELi6ELb0EEEvNS_16Flash_fwd_paramsE)
        /*00a4*/ 	.short	0x0210
        /*00a6*/ 	.short	0x01d0


	//----- nvinfo : EIATTR_SW_WAR
	.align		4
.L_314:
        /*00a8*/ 	.byte	0x04, 0x36
        /*00aa*/ 	.short	(.L_316 - .L_315)
.L_315:
        /*00ac*/ 	.word	0x00000008
.L_316:


//--------------------- .nv.info._ZN5flash32flash_fwd_splitkv_combine_kernelI23Flash_fwd_kernel_traitsILi256ELi64ELi64ELi4ELb0ELb0EN7cutlass6half_tE19Flash_kernel_traitsILi256ELi64ELi64ELi4ES3_EELi4ELi5ELb0EEEvNS_16Flash_fwd_paramsE --------------------------
	.section	.nv.info._ZN5flash32flash_fwd_splitkv_combine_kernelI23Flash_fwd_kernel_traitsILi256ELi64ELi64ELi4ELb0ELb0EN7cutlass6half_tE19Flash_kernel_traitsILi256ELi64ELi64ELi4ES3_EELi4ELi5ELb0EEEvNS_16Flash_fwd_paramsE,"",@"SHT_CUDA_INFO"
	.sectionflags	@""
	.align	4


	//----- nvinfo : EIATTR_CUDA_API_VERSION
	.align		4
        /*0000*/ 	.byte	0x04, 0x37
        /*0002*/ 	.short	(.L_318 - .L_317)
.L_317:
        /*0004*/ 	.word	0x00000082


	//----- nvinfo : EIATTR_KPARAM_INFO
	.align		4
.L_318:
        /*0008*/ 	.byte	0x04, 0x17
        /*000a*/ 	.short	(.L_320 - .L_319)
.L_319:
        /*000c*/ 	.word	0x00000000
        /*0010*/ 	.short	0x0000
        /*0012*/ 	.short	0x0000
        /*0014*/ 	.byte	0x00, 0xf0, 0x41, 0x07


	//----- nvinfo : EIATTR_SPARSE_MMA_MASK
	.align		4
.L_320:
        /*0018*/ 	.byte	0x03, 0x50
        /*001a*/ 	.short	0x0000


	//----- nvinfo : EIATTR_MAXREG_COUNT
	.align		4
        /*001c*/ 	.byte	0x03, 0x1b
        /*001e*/ 	.short	0x00ff


	//----- nvinfo : EIATTR_NUM_BARRIERS
	.align		4
        /*0020*/ 	.byte	0x02, 0x4c
        /*0022*/ 	.byte	0x01
	.zero		1


	//----- nvinfo : EIATTR_MERCURY_ISA_VERSION
	.align		4
        /*0024*/ 	.byte	0x03, 0x5f
        /*0026*/ 	.short	0x0101


	//----- nvinfo : EIATTR_COOP_GROUP_MASK_REGIDS
	.align		4
        /*0028*/ 	.byte	0x04, 0x29
        /*002a*/ 	.short	(.L_322 - .L_321)


	//   ....[0]....
.L_321:
        /*002c*/ 	.word	0xffffffff


	//   ....[1]....
        /*0030*/ 	.word	0xffffffff


	//   ....[2]....
        /*0034*/ 	.word	0xffffffff


	//   ....[3]....
        /*0038*/ 	.word	0xffffffff


	//   ....[4]....
        /*003c*/ 	.word	0xffffffff


	//   ....[5]....
        /*0040*/ 	.word	0xffffffff


	//   ....[6]....
        /*0044*/ 	.word	0xffffffff


	//   ....[7]....
        /*0048*/ 	.word	0xffffffff


	//   ....[8]....
        /*004c*/ 	.word	0xffffffff


	//   ....[9]....
        /*0050*/ 	.word	0xffffffff


	//----- nvinfo : EIATTR_COOP_GROUP_INSTR_OFFSETS
	.align		4
.L_322:
        /*0054*/ 	.byte	0x04, 0x28
        /*0056*/ 	.short	(.L_324 - .L_323)


	//   ....[0]....
.L_323:
        /*0058*/ 	.word	0x00001810


	//   ....[1]....
        /*005c*/ 	.word	0x00001870


	//   ....[2]....
        /*0060*/ 	.word	0x000018a0


	//   ....[3]....
        /*0064*/ 	.word	0x000018c0


	//   ....[4]....
        /*0068*/ 	.word	0x000018f0


	//   ....[5]....
        /*006c*/ 	.word	0x00001a20


	//   ....[6]....
        /*0070*/ 	.word	0x00001a80


	//   ....[7]....
        /*0074*/ 	.word	0x00001b10


	//   ....[8]....
        /*0078*/ 	.word	0x00001bb0


	//   ....[9]....
        /*007c*/ 	.word	0x00001ca0


	//----- nvinfo : EIATTR_EXIT_INSTR_OFFSETS
	.align		4
.L_324:
        /*0080*/ 	.byte	0x04, 0x1c
        /*0082*/ 	.short	(.L_326 - .L_325)


	//   ....[0]....
.L_325:
        /*0084*/ 	.word	0x00004130


	//   ....[1]....
        /*0088*/ 	.word	0x000046a0


	//   ....[2]....
        /*008c*/ 	.word	0x00004730


	//----- nvinfo : EIATTR_CRS_STACK_SIZE
	.align		4
.L_326:
        /*0090*/ 	.byte	0x04, 0x1e
        /*0092*/ 	.short	(.L_328 - .L_327)
.L_327:
        /*0094*/ 	.word	0x00000000


	//----- nvinfo : EIATTR_CBANK_PARAM_SIZE
	.align		4
.L_328:
        /*0098*/ 	.byte	0x03, 0x19
        /*009a*/ 	.short	0x01d0


	//----- nvinfo : EIATTR_PARAM_CBANK
	.align		4
        /*009c*/ 	.byte	0x04, 0x0a
        /*009e*/ 	.short	(.L_330 - .L_329)
	.align		4
.L_329:
        /*00a0*/ 	.word	index@(.nv.constant0._ZN5flash32flash_fwd_splitkv_combine_kernelI23Flash_fwd_kernel_traitsILi256ELi64ELi64ELi4ELb0ELb0EN7cutlass6half_tE19Flash_kernel_traitsILi256ELi64ELi64ELi4ES3_EELi4ELi5ELb0EEEvNS_16Flash_fwd_paramsE)
        /*00a4*/ 	.short	0x0210
        /*00a6*/ 	.short	0x01d0


	//----- nvinfo : EIATTR_SW_WAR
	.align		4
.L_330:
        /*00a8*/ 	.byte	0x04, 0x36
        /*00aa*/ 	.short	(.L_332 - .L_331)
.L_331:
        /*00ac*/ 	.word	0x00000008
.L_332:


//--------------------- .nv.info._ZN5flash32flash_fwd_splitkv_combine_kernelI23Flash_fwd_kernel_traitsILi256ELi64ELi64ELi4ELb0ELb0EN7cutlass6half_tE19Flash_kernel_traitsILi256ELi64ELi64ELi4ES3_EELi4ELi4ELb0EEEvNS_16Flash_fwd_paramsE --------------------------
	.section	.nv.info._ZN5flash32flash_fwd_splitkv_combine_kernelI23Flash_fwd_kernel_traitsILi256ELi64ELi64ELi4ELb0ELb0EN7cutlass6half_tE19Flash_kernel_traitsILi256ELi64ELi64ELi4ES3_EELi4ELi4ELb0EEEvNS_16Flash_fwd_paramsE,"",@"SHT_CUDA_INFO"
	.sectionflags	@""
	.align	4


	//----- nvinfo : EIATTR_CUDA_API_VERSION
	.align		4
        /*0000*/ 	.byte	0x04, 0x37
        /*0002*/ 	.short	(.L_334 - .L_333)
.L_333:
        /*0004*/ 	.word	0x00000082


	//----- nvinfo : EIATTR_KPARAM_INFO
	.align		4
.L_334:
        /*0008*/ 	.byte	0x04, 0x17
        /*000a*/ 	.short	(.L_336 - .L_335)
.L_335:
        /*000c*/ 	.word	0x00000000
        /*0010*/ 	.short	0x0000
        /*0012*/ 	.short	0x0000
        /*0014*/ 	.byte	0x00, 0xf0, 0x41, 0x07


	//----- nvinfo : EIATTR_SPARSE_MMA_MASK
	.align		4
.L_336:
        /*0018*/ 	.byte	0x03, 0x50
        /*001a*/ 	.short	0x0000


	//----- nvinfo : EIATTR_MAXREG_COUNT
	.align		4
        /*001c*/ 	.byte	0x03, 0x1b
        /*001e*/ 	.short	0x00ff


	//----- nvinfo : EIATTR_NUM_BARRIERS
	.align		4
        /*0020*/ 	.byte	0x02, 0x4c
        /*0022*/ 	.byte	0x01
	.zero		1


	//----- nvinfo : EIATTR_MERCURY_ISA_VERSION
	.align		4
        /*0024*/ 	.byte	0x03, 0x5f
        /*0026*/ 	.short	0x0101


	//----- nvinfo : EIATTR_COOP_GROUP_MASK_REGIDS
	.align		4
        /*0028*/ 	.byte	0x04, 0x29
        /*002a*/ 	.short	(.L_338 - .L_337)


	//   ....[0]....
.L_337:
        /*002c*/ 	.word	0xffffffff


	//   ....[1]....
        /*0030*/ 	.word	0xffffffff


	//   ....[2]....
        /*0034*/ 	.word	0xffffffff


	//   ....[3]....
        /*0038*/ 	.word	0xffffffff


	//   ....[4]....
        /*003c*/ 	.word	0xffffffff


	//   ....[5]....
        /*0040*/ 	.word	0xffffffff


	//   ....[6]....
        /*0044*/ 	.word	0xffffffff


	//   ....[7]....
        /*0048*/ 	.word	0xffffffff


	//----- nvinfo : EIATTR_COOP_GROUP_INSTR_OFFSETS
	.align		4
.L_338:
        /*004c*/ 	.byte	0x04, 0x28
        /*004e*/ 	.short	(.L_340 - .L_339)


	//   ....[0]....
.L_339:
        /*0050*/ 	.word	0x00001810


	//   ....[1]....
        /*0054*/ 	.word	0x00001880


	//   ....[2]....
        /*0058*/ 	.word	0x000018c0


	//   ....[3]....
        /*005c*/ 	.word	0x000018f0


	//   ....[4]....
        /*0060*/ 	.word	0x00001a20


	//   ....[5]....
        /*0064*/ 	.word	0x00001ad0


	//   ....[6]....
        /*0068*/ 	.word	0x00001b70


	//   ....[7]....
        /*006c*/ 	.word	0x00001c60


	//----- nvinfo : EIATTR_EXIT_INSTR_OFFSETS
	.align		4
.L_340:
        /*0070*/ 	.byte	0x04, 0x1c
        /*0072*/ 	.short	(.L_342 - .L_341)


	//   ....[0]....
.L_341:
        /*0074*/ 	.word	0x00004140


	//   ....[1]....
        /*0078*/ 	.word	0x000046c0


	//   ....[2]....
        /*007c*/ 	.word	0x00004750


	//----- nvinfo : EIATTR_CRS_STACK_SIZE
	.align		4
.L_342:
        /*0080*/ 	.byte	0x04, 0x1e
        /*0082*/ 	.short	(.L_344 - .L_343)
.L_343:
        /*0084*/ 	.word	0x00000000


	//----- nvinfo : EIATTR_CBANK_PARAM_SIZE
	.align		4
.L_344:
        /*0088*/ 	.byte	0x03, 0x19
        /*008a*/ 	.short	0x01d0


	//----- nvinfo : EIATTR_PARAM_CBANK
	.align		4
        /*008c*/ 	.byte	0x04, 0x0a
        /*008e*/ 	.short	(.L_346 - .L_345)
	.align		4
.L_345:
        /*0090*/ 	.word	index@(.nv.constant0._ZN5flash32flash_fwd_splitkv_combine_kernelI23Flash_fwd_kernel_traitsILi256ELi64ELi64ELi4ELb0ELb0EN7cutlass6half_tE19Flash_kernel_traitsILi256ELi64ELi64ELi4ES3_EELi4ELi4ELb0EEEvNS_16Flash_fwd_paramsE)
        /*0094*/ 	.short	0x0210
        /*0096*/ 	.short	0x01d0


	//----- nvinfo : EIATTR_SW_WAR
	.align		4
.L_346:
        /*0098*/ 	.byte	0x04, 0x36
        /*009a*/ 	.short	(.L_348 - .L_347)
.L_347:
        /*009c*/ 	.word	0x00000008
.L_348:


//--------------------- .nv.info._ZN5flash32flash_fwd_splitkv_combine_kernelI23Flash_fwd_kernel_traitsILi256ELi64ELi64ELi4ELb0ELb0EN7cutlass6half_tE19Flash_kernel_traitsILi256ELi64ELi64ELi4ES3_EELi4ELi3ELb0EEEvNS_16Flash_fwd_paramsE --------------------------
	.section	.nv.info._ZN5flash32flash_fwd_splitkv_combine_kernelI23Flash_fwd_kernel_traitsILi256ELi64ELi64ELi4ELb0ELb0EN7cutlass6half_tE19Flash_kernel_traitsILi256ELi64ELi64ELi4ES3_EELi4ELi3ELb0EEEvNS_16Flash_fwd_paramsE,"",@"SHT_CUDA_INFO"
	.sectionflags	@""
	.align	4


	//----- nvinfo : EIATTR_CUDA_API_VERSION
	.align		4
        /*0000*/ 	.byte	0x04, 0x37
        /*0002*/ 	.short	(.L_350 - .L_349)
.L_349:
        /*0004*/ 	.word	0x00000082


	//----- nvinfo : EIATTR_KPARAM_INFO
	.align		4
.L_350:
        /*0008*/ 	.byte	0x04, 0x17
        /*000a*/ 	.short	(.L_352 - .L_351)
.L_351:
        /*000c*/ 	.word	0x00000000
        /*0010*/ 	.short	0x0000
        /*0012*/ 	.short	0x0000
        /*0014*/ 	.byte	0x00, 0xf0, 0x41, 0x07


	//----- nvinfo : EIATTR_SPARSE_MMA_MASK
	.align		4
.L_352:
        /*0018*/ 	.byte	0x03, 0x50
        /*001a*/ 	.short	0x0000


	//----- nvinfo : EIATTR_MAXREG_COUNT
	.align		4
        /*001c*/ 	.byte	0x03, 0x1b
        /*001e*/ 	.short	0x00ff


	//----- nvinfo : EIATTR_NUM_BARRIERS
	.align		4
        /*0020*/ 	.byte	0x02, 0x4c
        /*0022*/ 	.byte	0x01
	.zero		1


	//----- nvinfo : EIATTR_MERCURY_ISA_VERSION
	.align		4
        /*0024*/ 	.byte	0x03, 0x5f
        /*0026*/ 	.short	0x0101


	//----- nvinfo : EIATTR_COOP_GROUP_MASK_REGIDS
	.align		4
        /*0028*/ 	.byte	0x04, 0x29
        /*002a*/ 	.short	(.L_354 - .L_353)


	//   ....[0]....
.L_353:
        /*002c*/ 	.word	0xffffffff


	//   ....[1]....
        /*0030*/ 	.word	0xffffffff


	//   ....[2]....
        /*0034*/ 	.word	0xffffffff


	//   ....[3]....
        /*0038*/ 	.word	0xffffffff


	//   ....[4]....
        /*003c*/ 	.word	0xffffffff


	//   ....[5]....
        /*0040*/ 	.word	0xffffffff


	//----- nvinfo : EIATTR_COOP_GROUP_INSTR_OFFSETS
	.align		4
.L_354:
        /*0044*/ 	.byte	0x04, 0x28
        /*0046*/ 	.short	(.L_356 - .L_355)


	//   ....[0]....
.L_355:
        /*0048*/ 	.word	0x00001810


	//   ....[1]....
        /*004c*/ 	.word	0x000018b0


	//   ....[2]....
        /*0050*/ 	.word	0x00001910


	//   ....[3]....
        /*0054*/ 	.word	0x00001a70


	//   ....[4]....
        /*0058*/ 	.word	0x00001b20


	//   ....[5]....
        /*005c*/ 	.word	0x00001c20


	//----- nvinfo : EIATTR_EXIT_INSTR_OFFSETS
	.align		4
.L_356:
        /*0060*/ 	.byte	0x04, 0x1c
        /*0062*/ 	.short	(.L_358 - .L_357)


	//   ....[0]....
.L_357:
        /*0064*/ 	.word	0x00004100


	//   ....[1]....
        /*0068*/ 	.word	0x00004680


	//   ....[2]....
        /*006c*/ 	.word	0x00004710


	//----- nvinfo : EIATTR_CRS_STACK_SIZE
	.align		4
.L_358:
        /*0070*/ 	.byte	0x04, 0x1e
        /*0072*/ 	.short	(.L_360 - .L_359)
.L_359:
        /*0074*/ 	.word	0x00000000


	//----- nvinfo : EIATTR_CBANK_PARAM_SIZE
	.align		4
.L_360:
        /*0078*/ 	.byte	0x03, 0x19
        /*007a*/ 	.short	0x01d0


	//----- nvinfo : EIATTR_PARAM_CBANK
	.align		4
        /*007c*/ 	.byte	0x04, 0x0a
        /*007e*/ 	.short	(.L_362 - .L_361)
	.align		4
.L_361:
        /*0080*/ 	.word	index@(.nv.constant0._ZN5flash32flash_fwd_splitkv_combine_kernelI23Flash_fwd_kernel_traitsILi256ELi64ELi64ELi4ELb0ELb0EN7cutlass6half_tE19Flash_kernel_traitsILi256ELi64ELi64ELi4ES3_EELi4ELi3ELb0EEEvNS_16Flash_fwd_paramsE)
        /*0084*/ 	.short	0x0210
        /*0086*/ 	.short	0x01d0


	//----- nvinfo : EIATTR_SW_WAR
	.align		4
.L_362:
        /*0088*/ 	.byte	0x04, 0x36
        /*008a*/ 	.short	(.L_364 - .L_363)
.L_363:
        /*008c*/ 	.word	0x00000008
.L_364:


//--------------------- .nv.info._ZN5flash32flash_fwd_splitkv_combine_kernelI23Flash_fwd_kernel_traitsILi256ELi64ELi64ELi4ELb0ELb0EN7cutlass6half_tE19Flash_kernel_traitsILi256ELi64ELi64ELi4ES3_EELi4ELi2ELb0EEEvNS_16Flash_fwd_paramsE --------------------------
	.section	.nv.info._ZN5flash32flash_fwd_splitkv_combine_kernelI23Flash_fwd_kernel_traitsILi256ELi64ELi64ELi4ELb0ELb0EN7cutlass6half_tE19Flash_kernel_traitsILi256ELi64ELi64ELi4ES3_EELi4ELi2ELb0EEEvNS_16Flash_fwd_paramsE,"",@"SHT_CUDA_INFO"
	.sectionflags	@""
	.align	4


	//----- nvinfo : EIATTR_CUDA_API_VERSION
	.align		4
        /*0000*/ 	.byte	0x04, 0x37
        /*0002*/ 	.short	(.L_366 - .L_365)
.L_365:
        /*0004*/ 	.word	0x00000082


	//----- nvinfo : EIATTR_KPARAM_INFO
	.align		4
.L_366:
        /*0008*/ 	.byte	0x04, 0x17
        /*000a*/ 	.short	(.L_368 - .L_367)
.L_367:
        /*000c*/ 	.word	0x00000000
        /*0010*/ 	.short	0x0000
        /*0012*/ 	.short	0x0000
        /*0014*/ 	.byte	0x00, 0xf0, 0x41, 0x07


	//----- nvinfo : EIATTR_SPARSE_MMA_MASK
	.align		4
.L_368:
        /*0018*/ 	.byte	0x03, 0x50
        /*001a*/ 	.short	0x0000


	//----- nvinfo : EIATTR_MAXREG_COUNT
	.align		4
        /*001c*/ 	.byte	0x03, 0x1b
        /*001e*/ 	.short	0x00ff


	//----- nvinfo : EIATTR_NUM_BARRIERS
	.align		4
        /*0020*/ 	.byte	0x02, 0x4c
        /*0022*/ 	.byte	0x01
	.zero		1


	//----- nvinfo : EIATTR_MERCURY_ISA_VERSION
	.align		4
        /*0024*/ 	.byte	0x03, 0x5f
        /*0026*/ 	.short	0x0101


	//----- nvinfo : EIATTR_COOP_GROUP_MASK_REGIDS
	.align		4
        /*0028*/ 	.byte	0x04, 0x29
        /*002a*/ 	.short	(.L_370 - .L_369)


	//   ....[0]....
.L_369:
        /*002c*/ 	.word	0xffffffff


	//   ....[1]....
        /*0030*/ 	.word	0xffffffff


	//   ....[2]....
        /*0034*/ 	.word	0xffffffff


	//   ....[3]....
        /*0038*/ 	.word	0xffffffff


	//----- nvinfo : EIATTR_COOP_GROUP_INSTR_OFFSETS
	.align		4
.L_370:
        /*003c*/ 	.byte	0x04, 0x28
        /*003e*/ 	.short	(.L_372 - .L_371)


	//   ....[0]....
.L_371:
        /*0040*/ 	.word	0x000018a0


	//   ....[1]....
        /*0044*/ 	.word	0x000018d0


	//   ....[2]....
        /*0048*/ 	.word	0x00001a50


	//   ....[3]....
        /*004c*/ 	.word	0x00001b90


	//----- nvinfo : EIATTR_EXIT_INSTR_OFFSETS
	.align		4
.L_372:
        /*0050*/ 	.byte	0x04, 0x1c
        /*0052*/ 	.short	(.L_374 - .L_373)


	//   ....[0]....
.L_373:
        /*0054*/ 	.word	0x00004030


	//   ....[1]....
        /*0058*/ 	.word	0x000045b0


	//   ....[2]....
        /*005c*/ 	.word	0x00004640


	//----- nvinfo : EIATTR_CRS_STACK_SIZE
	.align		4
.L_374:
        /*0060*/ 	.byte	0x04, 0x1e
        /*0062*/ 	.short	(.L_376 - .L_375)
.L_375:
        /*0064*/ 	.word	0x00000000


	//----- nvinfo : EIATTR_CBANK_PARAM_SIZE
	.align		4
.L_376:
        /*0068*/ 	.byte	0x03, 0x19
        /*006a*/ 	.short	0x01d0


	//----- nvinfo : EIATTR_PARAM_CBANK
	.align		4
        /*006c*/ 	.byte	0x04, 0x0a
        /*006e*/ 	.short	(.L_378 - .L_377)
	.align		4
.L_377:
        /*0070*/ 	.word	index@(.nv.constant0._ZN5flash32flash_fwd_splitkv_combine_kernelI23Flash_fwd_kernel_traitsILi256ELi64ELi64ELi4ELb0ELb0EN7cutlass6half_tE19Flash_kernel_traitsILi256ELi64ELi64ELi4ES3_EELi4ELi2ELb0EEEvNS_16Flash_fwd_paramsE)
        /*0074*/ 	.short	0x0210
        /*0076*/ 	.short	0x01d0


	//----- nvinfo : EIATTR_SW_WAR
	.align		4
.L_378:
        /*0078*/ 	.byte	0x04, 0x36
        /*007a*/ 	.short	(.L_380 - .L_379)
.L_379:
        /*007c*/ 	.word	0x00000008
.L_380:


//--------------------- .nv.info._ZN5flash32flash_fwd_splitkv_combine_kernelI23Flash_fwd_kernel_traitsILi256ELi64ELi64ELi4ELb0ELb0EN7cutlass6half_tE19Flash_kernel_traitsILi256ELi64ELi64ELi4ES3_EELi4ELi1ELb0EEEvNS_16Flash_fwd_paramsE --------------------------
	.section	.nv.info._ZN5flash32flash_fwd_splitkv_combine_kernelI23Flash_fwd_kernel_traitsILi256ELi64ELi64ELi4ELb0ELb0EN7cutlass6half_tE19Flash_kernel_traitsILi256ELi64ELi64ELi4ES3_EELi4ELi1ELb0EEEvNS_16Flash_fwd_paramsE,"",@"SHT_CUDA_INFO"
	.sectionflags	@""
	.align	4


	//----- nvinfo : EIATTR_CUDA_API_VERSION
	.align		4
        /*0000*/ 	.byte	0x04, 0x37
        /*0002*/ 	.short	(.L_382 - .L_381)
.L_381:
        /*0004*/ 	.word	0x00000082


	//----- nvinfo : EIATTR_KPARAM_INFO
	.align		4
.L_382:
        /*0008*/ 	.byte	0x04, 0x17
        /*000a*/ 	.short	(.L_384 - .L_383)
.L_383:
        /*000c*/ 	.word	0x00000000
        /*0010*/ 	.short	0x0000
        /*0012*/ 	.short	0x0000
        /*0014*/ 	.byte	0x00, 0xf0, 0x41, 0x07


	//----- nvinfo : EIATTR_SPARSE_MMA_MASK
	.align		4
.L_384:
        /*0018*/ 	.byte	0x03, 0x50
        /*001a*/ 	.short	0x0000


	//----- nvinfo : EIATTR_MAXREG_COUNT
	.align		4
        /*001c*/ 	.byte	0x03, 0x1b
        /*001e*/ 	.short	0x00ff


	//----- nvinfo : EIATTR_NUM_BARRIERS
	.align		4
        /*0020*/ 	.byte	0x02, 0x4c
        /*0022*/ 	.byte	0x01
	.zero		1


	//----- nvinfo : EIATTR_MERCURY_ISA_VERSION
	.align		4
        /*0024*/ 	.byte	0x03, 0x5f
        /*0026*/ 	.short	0x0101


	//----- nvinfo : EIATTR_COOP_GROUP_MASK_REGIDS
	.align		4
        /*0028*/ 	.byte	0x04, 0x29
        /*002a*/ 	.short	(.L_386 - .L_385)


	//   ....[0]....
.L_385:
        /*002c*/ 	.word	0xffffffff


	//   ....[1]....
        /*0030*/ 	.word	0xffffffff


	//----- nvinfo : EIATTR_COOP_GROUP_INSTR_OFFSETS
	.align		4
.L_386:
        /*0034*/ 	.byte	0x04, 0x28
        /*0036*/ 	.short	(.L_388 - .L_387)


	//   ....[0]....
.L_387:
        /*0038*/ 	.word	0x000018a0


	//   ....[1]....
        /*003c*/ 	.word	0x00001b50


	//----- nvinfo : EIATTR_EXIT_INSTR_OFFSETS
	.align		4
.L_388:
        /*0040*/ 	.byte	0x04, 0x1c
        /*0042*/ 	.short	(.L_390 - .L_389)


	//   ....[0]....
.L_389:
        /*0044*/ 	.word	0x00004080


	//   ....[1]....
        /*0048*/ 	.word	0x000045d0


	//   ....[2]....
        /*004c*/ 	.word	0x00004660


	//----- nvinfo : EIATTR_CRS_STACK_SIZE
	.align		4
.L_390:
        /*0050*/ 	.byte	0x04, 0x1e
        /*0052*/ 	.short	(.L_392 - .L_391)
.L_391:
        /*0054*/ 	.word	0x00000000


	//----- nvinfo : EIATTR_CBANK_PARAM_SIZE
	.align		4
.L_392:
        /*0058*/ 	.byte	0x03, 0x19
        /*005a*/ 	.short	0x01d0


	//----- nvinfo : EIATTR_PARAM_CBANK
	.align		4
        /*005c*/ 	.byte	0x04, 0x0a
        /*005e*/ 	.short	(.L_394 - .L_393)
	.align		4
.L_393:
        /*0060*/ 	.word	index@(.nv.constant0._ZN5flash32flash_fwd_splitkv_combine_kernelI23Flash_fwd_kernel_traitsILi256ELi64ELi64ELi4ELb0ELb0EN7cutlass6half_tE19Flash_kernel_traitsILi256ELi64ELi64ELi4ES3_EELi4ELi1ELb0EEEvNS_16Flash_fwd_paramsE)
        /*0064*/ 	.short	0x0210
        /*0066*/ 	.short	0x01d0


	//----- nvinfo : EIATTR_SW_WAR
	.align		4
.L_394:
        /*0068*/ 	.byte	0x04, 0x36
        /*006a*/ 	.short	(.L_396 - .L_395)
.L_395:
        /*006c*/ 	.word	0x00000008
.L_396:


//--------------------- .nv.info._ZN5flash32flash_fwd_splitkv_combine_kernelI23Flash_fwd_kernel_traitsILi256ELi64ELi64ELi4ELb0ELb0EN7cutlass6half_tE19Flash_kernel_traitsILi256ELi64ELi64ELi4ES3_EELi4ELi7ELb1EEEvNS_16Flash_fwd_paramsE --------------------------
	.section	.nv.info._ZN5flash32flash_fwd_splitkv_combine_kernelI23Flash_fwd_kernel_traitsILi256ELi64ELi64ELi4ELb0ELb0EN7cutlass6half_tE19Flash_kernel_traitsILi256ELi64ELi64ELi4ES3_EELi4ELi7ELb1EEEvNS_16Flash_fwd_paramsE,"",@"SHT_CUDA_INFO"
	.sectionflags	@""
	.align	4


	//----- nvinfo : EIATTR_CUDA_API_VERSION
	.align		4
        /*0000*/ 	.byte	0x04, 0x37
        /*0002*/ 	.short	(.L_398 - .L_397)
.L_397:
        /*0004*/ 	.word	0x00000082


	//----- nvinfo : EIATTR_KPARAM_INFO
	.align		4
.L_398:
        /*0008*/ 	.byte	0x04, 0x17
        /*000a*/ 	.short	(.L_400 - .L_399)
.L_399:
        /*000c*/ 	.word	0x00000000
        /*0010*/ 	.short	0x0000
        /*0012*/ 	.short	0x0000
        /*0014*/ 	.byte	0x00, 0xf0, 0x41, 0x07


	//----- nvinfo : EIATTR_SPARSE_MMA_MASK
	.align		4
.L_400:
        /*0018*/ 	.byte	0x03, 0x50
        /*001a*/ 	.short	0x0000


	//----- nvinfo : EIATTR_MAXREG_COUNT
	.align		4
        /*001c*/ 	.byte	0x03, 0x1b
        /*001e*/ 	.short	0x00ff


	//----- nvinfo : EIATTR_NUM_BARRIERS
	.align		4
        /*0020*/ 	.byte	0x02, 0x4c
        /*0022*/ 	.byte	0x01
	.zero		1


	//----- nvinfo : EIATTR_MERCURY_ISA_VERSION
	.align		4
        /*0024*/ 	.byte	0x03, 0x5f
        /*0026*/ 	.short	0x0101


	//----- nvinfo : EIATTR_COOP_GROUP_MASK_REGIDS
	.align		4
        /*0028*/ 	.byte	0x04, 0x29
        /*002a*/ 	.short	(.L_402 - .L_401)


	//   ....[0]....
.L_401:
        /*002c*/ 	.word	0xffffffff


	//   ....[1]....
        /*0030*/ 	.word	0xffffffff


	//   ....[2]....
        /*0034*/ 	.word	0xffffffff


	//   ....[3]....
        /*0038*/ 	.word	0xffffffff


	//   ....[4]....
        /*003c*/ 	.word	0xffffffff


	//   ....[5]....
        /*0040*/ 	.word	0xffffffff


	//   ....[6]....
        /*0044*/ 	.word	0xffffffff


	//   ....[7]....
        /*0048*/ 	.word	0xffffffff


	//   ....[8]....
        /*004c*/ 	.word	0xffffffff


	//   ....[9]....
        /*0050*/ 	.word	0xffffffff


	//----- nvinfo : EIATTR_COOP_GROUP_INSTR_OFFSETS
	.align		4
.L_402:
        /*0054*/ 	.byte	0x04, 0x28
        /*0056*/ 	.short	(.L_404 - .L_403)


	//   ....[0]....
.L_403:
        /*0058*/ 	.word	0x00001b70


	//   ....[1]....
        /*005c*/ 	.word	0x00001b90


	//   ....[2]....
        /*0060*/ 	.word	0x00001bb0


	//   ....[3]....
        /*0064*/ 	.word	0x00001bd0


	//   ....[4]....
        /*0068*/ 	.word	0x00001bf0


	//   ....[5]....
        /*006c*/ 	.word	0x00001d90


	//   ....[6]....
        /*0070*/ 	.word	0x00001df0


	//   ....[7]....
        /*0074*/ 	.word	0x00001ed0


	//   ....[8]....
        /*0078*/ 	.word	0x00001fb0


	//   ....[9]....
        /*007c*/ 	.word	0x000020b0


	//----- nvinfo : EIATTR_EXIT_INSTR_OFFSETS
	.align		4
.L_404:
        /*0080*/ 	.byte	0x04, 0x1c
        /*0082*/ 	.short	(.L_406 - .L_405)


	//   ....[0]....
.L_405:
        /*0084*/ 	.word	0x00004a30


	//   ....[1]....
        /*0088*/ 	.word	0x00004fc0


	//----- nvinfo : EIATTR_CRS_STACK_SIZE
	.align		4
.L_406:
        /*008c*/ 	.byte	0x04, 0x1e
        /*008e*/ 	.short	(.L_408 - .L_407)
.L_407:
        /*0090*/ 	.word	0x00000000


	//----- nvinfo : EIATTR_CBANK_PARAM_SIZE
	.align		4
.L_408:
        /*0094*/ 	.byte	0x03, 0x19
        /*0096*/ 	.short	0x01d0


	//----- nvinfo : EIATTR_PARAM_CBANK
	.align		4
        /*0098*/ 	.byte	0x04, 0x0a
        /*009a*/ 	.short	(.L_410 - .L_409)
	.align		4
.L_409:
        /*009c*/ 	.word	index@(.nv.constant0._ZN5flash32flash_fwd_splitkv_combine_kernelI23Flash_fwd_kernel_traitsILi256ELi64ELi64ELi4ELb0ELb0EN7cutlass6half_tE19Flash_kernel_traitsILi256ELi64ELi64ELi4ES3_EELi4ELi7ELb1EEEvNS_16Flash_fwd_paramsE)
        /*00a0*/ 	.short	0x0210
        /*00a2*/ 	.short	0x01d0


	//----- nvinfo : EIATTR_SW_WAR
	.align		4
.L_410:
        /*00a4*/ 	.byte	0x04, 0x36
        /*00a6*/ 	.short	(.L_412 - .L_411)
.L_411:
        /*00a8*/ 	.word	0x00000008
.L_412:


//--------------------- .nv.info._ZN5flash32flash_fwd_splitkv_combine_kernelI23Flash_fwd_kernel_traitsILi256ELi64ELi64ELi4ELb0ELb0EN7cutlass6half_tE19Flash_kernel_traitsILi256ELi64ELi64ELi4ES3_EELi4ELi6ELb1EEEvNS_16Flash_fwd_paramsE --------------------------
	.section	.nv.info._ZN5flash32flash_fwd_splitkv_combine_kernelI23Flash_fwd_kernel_traitsILi256ELi64ELi64ELi4ELb0ELb0EN7cutlass6half_tE19Flash_kernel_traitsILi256ELi64ELi64ELi4ES3_EELi4ELi6ELb1EEEvNS_16Flash_fwd_paramsE,"",@"SHT_CUDA_INFO"
	.sectionflags	@""
	.align	4


	//----- nvinfo : EIATTR_CUDA_API_VERSION
	.align		4
        /*0000*/ 	.byte	0x04, 0x37
        /*0002*/ 	.short	(.L_414 - .L_413)
.L_413:
        /*0004*/ 	.word	0x00000082


	//----- nvinfo : EIATTR_KPARAM_INFO
	.align		4
.L_414:
        /*0008*/ 	.byte	0x04, 0x17
        /*000a*/ 	.short	(.L_416 - .L_415)
.L_415:
        /*000c*/ 	.word	0x00000000
        /*0010*/ 	.short	0x0000
        /*0012*/ 	.short	0x0000
        /*0014*/ 	.byte	0x00, 0xf0, 0x41, 0x07


	//----- nvinfo : EIATTR_SPARSE_MMA_MASK
	.align		4
.L_416:
        /*0018*/ 	.byte	0x03, 0x50
        /*001a*/ 	.short	0x0000


	//----- nvinfo : EIATTR_MAXREG_COUNT
	.align		4
        /*001c*/ 	.byte	0x03, 0x1b
        /*001e*/ 	.short	0x00ff


	//----- nvinfo : EIATTR_NUM_BARRIERS
	.align		4
        /*0020*/ 	.byte	0x02, 0x4c
        /*0022*/ 	.byte	0x01
	.zero		1


	//----- nvinfo : EIATTR_MERCURY_ISA_VERSION
	.align		4
        /*0024*/ 	.byte	0x03, 0x5f
        /*0026*/ 	.short	0x0101


	//----- nvinfo : EIATTR_COOP_GROUP_MASK_REGIDS
	.align		4
        /*0028*/ 	.byte	0x04, 0x29
        /*002a*/ 	.short	(.L_418 - .L_417)


	//   ....[0]....
.L_417:
        /*002c*/ 	.word	0xffffffff


	//   ....[1]....
        /*0030*/ 	.word	0xffffffff


	//   ....[2]....
        /*0034*/ 	.word	0xffffffff


	//   ....[3]....
        /*0038*/ 	.word	0xffffffff


	//   ....[4]....
        /*003c*/ 	.word	0xffffffff


	//   ....[5]....
        /*0040*/ 	.word	0xffffffff


	//   ....[6]....
        /*0044*/ 	.word	0xffffffff


	//   ....[7]....
        /*0048*/ 	.word	0xffffffff


	//   ....[8]....
        /*004c*/ 	.word	0xffffffff


	//   ....[9]....
        /*0050*/ 	.word	0xffffffff


	//----- nvinfo : EIATTR_COOP_GROUP_INSTR_OFFSETS
	.align		4
.L_418:
        /*0054*/ 	.byte	0x04, 0x28
        /*0056*/ 	.short	(.L_420 - .L_419)


	//   ....[0]....
.L_419:
        /*0058*/ 	.word	0x000016a0


	//   ....[1]....
        /*005c*/ 	.word	0x000016c0


	//   ....[2]....
        /*0060*/ 	.word	0x000016f0


	//   ....[3]....
        /*0064*/ 	.word	0x00001730


	//   ....[4]....
        /*0068*/ 	.word	0x00001770


	//   ....[5]....
        /*006c*/ 	.word	0x00001940


	//   ....[6]....
        /*0070*/ 	.word	0x00001a10


	//   ....[7]....
        /*0074*/ 	.word	0x00001a60


	//   ....[8]....
        /*0078*/ 	.word	0x00001b10


	//   ....[9]....
        /*007c*/ 	.word	0x00001c60


	//----- nvinfo : EIATTR_EXIT_INSTR_OFFSETS
	.align		4
.L_420:
        /*0080*/ 	.byte	0x04, 0x1c
        /*0082*/ 	.short	(.L_422 - .L_421)


	//   ....[0]....
.L_421:
        /*0084*/ 	.word	0x000046a0


	//   ....[1]....
        /*0088*/ 	.word	0x00004c30


	//----- nvinfo : EIATTR_CRS_STACK_SIZE
	.align		4
.L_422:
        /*008c*/ 	.byte	0x04, 0x1e
        /*008e*/ 	.short	(.L_424 - .L_423)
.L_423:
        /*0090*/ 	.word	0x00000000


	//----- nvinfo : EIATTR_CBANK_PARAM_SIZE
	.align		4
.L_424:
        /*0094*/ 	.byte	0x03, 0x19
        /*0096*/ 	.short	0x01d0


	//----- nvinfo : EIATTR_PARAM_CBANK
	.align		4
        /*0098*/ 	.byte	0x04, 0x0a
        /*009a*/ 	.short	(.L_426 - .L_425)
	.align		4
.L_425:
        /*009c*/ 	.word	index@(.nv.constant0._ZN5flash32flash_fwd_splitkv_combine_kernelI23Flash_fwd_kernel_traitsILi256ELi64ELi64ELi4ELb0ELb0EN7cutlass6half_tE19Flash_kernel_traitsILi256ELi64ELi64ELi4ES3_EELi4ELi6ELb1EEEvNS_16Flash_fwd_paramsE)
        /*00a0*/ 	.short	0x0210
        /*00a2*/ 	.short	0x01d0


	//----- nvinfo : EIATTR_SW_WAR
	.align		4
.L_426:
        /*00a4*/ 	.byte	0x04, 0x36
        /*00a6*/ 	.short	(.L_428 - .L_427)
.L_427:
        /*00a8*/ 	.word	0x00000008
.L_428:


//--------------------- .nv.info._ZN5flash32flash_fwd_splitkv_combine_kernelI23Flash_fwd_kernel_traitsILi256ELi64ELi64ELi4ELb0ELb0EN7cutlass6half_tE19Flash_kernel_traitsILi256ELi64ELi64ELi4ES3_EELi4ELi5ELb1EEEvNS_16Flash_fwd_paramsE --------------------------
	.section	.nv.info._ZN5flash32flash_fwd_splitkv_combine_kernelI23Flash_fwd_kernel_traitsILi256ELi64ELi64ELi4ELb0ELb0EN7cutlass6half_tE19Flash_kernel_traitsILi256ELi64ELi64ELi4ES3_EELi4ELi5ELb1EEEvNS_16Flash_fwd_paramsE,"",@"SHT_CUDA_INFO"
	.sectionflags	@""
	.align	4


	//----- nvinfo : EIATTR_CUDA_API_VERSION
	.align		4
        /*0000*/ 	.byte	0x04, 0x37
        /*0002*/ 	.short	(.L_430 - .L_429)
.L_429:
        /*0004*/ 	.word	0x00000082


	//----- nvinfo : EIATTR_KPARAM_INFO
	.align		4
.L_430:
        /*0008*/ 	.byte	0x04, 0x17
        /*000a*/ 	.short	(.L_432 - .L_431)
.L_431:
        /*000c*/ 	.word	0x00000000
        /*0010*/ 	.short	0x0000
        /*0012*/ 	.short	0x0000
        /*0014*/ 	.byte	0x00, 0xf0, 0x41, 0x07


	//----- nvinfo : EIATTR_SPARSE_MMA_MASK
	.align		4
.L_432:
        /*0018*/ 	.byte	0x03, 0x50
        /*001a*/ 	.short	0x0000


	//----- nvinfo : EIATTR_MAXREG_COUNT
	.align		4
        /*001c*/ 	.byte	0x03, 0x1b
        /*001e*/ 	.short	0x00ff


	//----- nvinfo : EIATTR_NUM_BARRIERS
	.align		4
        /*0020*/ 	.byte	0x02, 0x4c
        /*0022*/ 	.byte	0x01
	.zero		1


	//----- nvinfo : EIATTR_MERCURY_ISA_VERSION
	.align		4
        /*0024*/ 	.byte	0x03, 0x5f
        /*0026*/ 	.short	0x0101


	//----- nvinfo : EIATTR_COOP_GROUP_MASK_REGIDS
	.align		4
        /*0028*/ 	.byte	0x04, 0x29
        /*002a*/ 	.short	(.L_434 - .L_433)


	//   ....[0]....
.L_433:
        /*002c*/ 	.word	0xffffffff


	//   ....[1]....
        /*0030*/ 	.word	0xffffffff


	//   ....[2]....
        /*0034*/ 	.word	0xffffffff


	//   ....[3]....
        /*0038*/ 	.word	0xffffffff


	//   ....[4]....
        /*003c*/ 	.word	0xffffffff


	//   ....[5]....
        /*0040*/ 	.word	0xffffffff


	//   ....[6]....
        /*0044*/ 	.word	0xffffffff


	//   ....[7]....
        /*0048*/ 	.word	0xffffffff


	//   ....[8]....
        /*004c*/ 	.word	0xffffffff


	//   ....[9]....
        /*0050*/ 	.word	0xffffffff


	//----- nvinfo : EIATTR_COOP_GROUP_INSTR_OFFSETS
	.align		4
.L_434:
        /*0054*/ 	.byte	0x04, 0x28
        /*0056*/ 	.short	(.L_436 - .L_435)


	//   ....[0]....
.L_435:
        /*0058*/ 	.word	0x00001810


	//   ....[1]....
        /*005c*/ 	.word	0x00001870


	//   ....[2]....
        /*0060*/ 	.word	0x000018a0


	//   ....[3]....
        /*0064*/ 	.word	0x000018c0


	//   ....[4]....
        /*0068*/ 	.word	0x000018f0


	//   ....[5]....
        /*006c*/ 	.word	0x00001a20


	//   ....[6]....
        /*0070*/ 	.word	0x00001a80


	//   ....[7]....
        /*0074*/ 	.word	0x00001b10


	//   ....[8]....
        /*0078*/ 	.word	0x00001bb0


	//   ....[9]....
        /*007c*/ 	.word	0x00001ca0


	//----- nvinfo : EIATTR_EXIT_INSTR_OFFSETS
	.align		4
.L_436:
        /*0080*/ 	.byte	0x04, 0x1c
        /*0082*/ 	.short	(.L_438 - .L_437)


	//   ....[0]....
.L_437:
        /*0084*/ 	.word	0x00004690


	//   ....[1]....
        /*0088*/ 	.word	0x00004c20


	//----- nvinfo : EIATTR_CRS_STACK_SIZE
	.align		4
.L_438:
        /*008c*/ 	.byte	0x04, 0x1e
        /*008e*/ 	.short	(.L_440 - .L_439)
.L_439:
        /*0090*/ 	.word	0x00000000


	//----- nvinfo : EIATTR_CBANK_PARAM_SIZE
	.align		4
.L_440:
        /*0094*/ 	.byte	0x03, 0x19
        /*0096*/ 	.short	0x01d0


	//----- nvinfo : EIATTR_PARAM_CBANK
	.align		4
        /*0098*/ 	.byte	0x04, 0x0a
        /*009a*/ 	.short	(.L_442 - .L_441)
	.align		4
.L_441:
        /*009c*/ 	.word	index@(.nv.constant0._ZN5flash32flash_fwd_splitkv_combine_kernelI23Flash_fwd_kernel_traitsILi256ELi64ELi64ELi4ELb0ELb0EN7cutlass6half_tE19Flash_kernel_traitsILi256ELi64ELi64ELi4ES3_EELi4ELi5ELb1EEEvNS_16Flash_fwd_paramsE)
        /*00a0*/ 	.short	0x0210
        /*00a2*/ 	.short	0x01d0


	//----- nvinfo : EIATTR_SW_WAR
	.align		4
.L_442:
        /*00a4*/ 	.byte	0x04, 0x36
        /*00a6*/ 	.short	(.L_444 - .L_443)
.L_443:
        /*00a8*/ 	.word	0x00000008
.L_444:


//--------------------- .nv.info._ZN5flash32flash_fwd_splitkv_combine_kernelI23Flash_fwd_kernel_traitsILi256ELi64ELi64ELi4ELb0ELb0EN7cutlass6half_tE19Flash_kernel_traitsILi256ELi64ELi64ELi4ES3_EELi4ELi4ELb1EEEvNS_16Flash_fwd_paramsE --------------------------
	.section	.nv.info._ZN5flash32flash_fwd_splitkv_combine_kernelI23Flash_fwd_kernel_traitsILi256ELi64ELi64ELi4ELb0ELb0EN7cutlass6half_tE19Flash_kernel_traitsILi256ELi64ELi64ELi4ES3_EELi4ELi4ELb1EEEvNS_16Flash_fwd_paramsE,"",@"SHT_CUDA_INFO"
	.sectionflags	@""
	.align	4


	//----- nvinfo : EIATTR_CUDA_API_VERSION
	.align		4
        /*0000*/ 	.byte	0x04, 0x37
        /*0002*/ 	.short	(.L_446 - .L_445)
.L_445:
        /*0004*/ 	.word	0x00000082


	//----- nvinfo : EIATTR_KPARAM_INFO
	.align		4
.L_446:
        /*0008*/ 	.byte	0x04, 0x17
        /*000a*/ 	.short	(.L_448 - .L_447)
.L_447:
        /*000c*/ 	.word	0x00000000
        /*0010*/ 	.short	0x0000
        /*0012*/ 	.short	0x0000
        /*0014*/ 	.byte	0x00, 0xf0, 0x41, 0x07


	//----- nvinfo : EIATTR_SPARSE_MMA_MASK
	.align		4
.L_448:
        /*0018*/ 	.byte	0x03, 0x50
        /*001a*/ 	.short	0x0000


	//----- nvinfo : EIATTR_MAXREG_COUNT
	.align		4
        /*001c*/ 	.byte	0x03, 0x1b
        /*001e*/ 	.short	0x00ff


	//----- nvinfo : EIATTR_NUM_BARRIERS
	.align		4
        /*0020*/ 	.byte	0x02, 0x4c
        /*0022*/ 	.byte	0x01
	.zero		1


	//----- nvinfo : EIATTR_MERCURY_ISA_VERSION
	.align		4
        /*0024*/ 	.byte	0x03, 0x5f
        /*0026*/ 	.short	0x0101


	//----- nvinfo : EIATTR_COOP_GROUP_MASK_REGIDS
	.align		4
        /*0028*/ 	.byte	0x04, 0x29
        /*002a*/ 	.short	(.L_450 - .L_449)


	//   ....[0]....
.L_449:
        /*002c*/ 	.word	0xffffffff


	//   ....[1]....
        /*0030*/ 	.word	0xffffffff


	//   ....[2]....
        /*0034*/ 	.word	0xffffffff


	//   ....[3]....
        /*0038*/ 	.word	0xffffffff


	//   ....[4]....
        /*003c*/ 	.word	0xffffffff


	//   ....[5]....
        /*0040*/ 	.word	0xffffffff


	//   ....[6]....
        /*0044*/ 	.word	0xffffffff


	//   ....[7]....
        /*0048*/ 	.word	0xffffffff


	//----- nvinfo : EIATTR_COOP_GROUP_INSTR_OFFSETS
	.align		4
.L_450:
        /*004c*/ 	.byte	0x04, 0x28
        /*004e*/ 	.short	(.L_452 - .L_451)


	//   ....[0]....
.L_451:
        /*0050*/ 	.word	0x00001810


	//   ....[1]....
        /*0054*/ 	.word	0x00001880


	//   ....[2]....
        /*0058*/ 	.word	0x000018c0


	//   ....[3]....
        /*005c*/ 	.word	0x000018f0


	//   ....[4]....
        /*0060*/ 	.word	0x00001a20


	//   ....[5]....
        /*0064*/ 	.word	0x00001ad0


	//   ....[6]....
        /*0068*/ 	.word	0x00001b70


	//   ....[7]....
        /*006c*/ 	.word	0x00001c60


	//----- nvinfo : EIATTR_EXIT_INSTR_OFFSETS
	.align		4
.L_452:
        /*0070*/ 	.byte	0x04, 0x1c
        /*0072*/ 	.short	(.L_454 - .L_453)


	//   ....[0]....
.L_453:
        /*0074*/ 	.word	0x00004680


	//   ....[1]....
        /*0078*/ 	.word	0x00004c10


	//----- nvinfo : EIATTR_CRS_STACK_SIZE
	.align		4
.L_454:
        /*007c*/ 	.byte	0x04, 0x1e
        /*007e*/ 	.short	(.L_456 - .L_455)
.L_455:
        /*0080*/ 	.word	0x00000000


	//----- nvinfo : EIATTR_CBANK_PARAM_SIZE
	.align		4
.L_456:
        /*0084*/ 	.byte	0x03, 0x19
        /*0086*/ 	.short	0x01d0


	//----- nvinfo : EIATTR_PARAM_CBANK
	.align		4
        /*0088*/ 	.byte	0x04, 0x0a
        /*008a*/ 	.short	(.L_458 - .L_457)
	.align		4
.L_457:
        /*008c*/ 	.word	index@(.nv.constant0._ZN5flash32flash_fwd_splitkv_combine_kernelI23Flash_fwd_kernel_traitsILi256ELi64ELi64ELi4ELb0ELb0EN7cutlass6half_tE19Flash_kernel_traitsILi256ELi64ELi64ELi4ES3_EELi4ELi4ELb1EEEvNS_16Flash_fwd_paramsE)
        /*0090*/ 	.short	0x0210
        /*0092*/ 	.short	0x01d0


	//----- nvinfo : EIATTR_SW_WAR
	.align		4
.L_458:
        /*0094*/ 	.byte	0x04, 0x36
        /*0096*/ 	.short	(.L_460 - .L_459)
.L_459:
        /*0098*/ 	.word	0x00000008
.L_460:


//--------------------- .nv.info._ZN5flash32flash_fwd_splitkv_combine_kernelI23Flash_fwd_kernel_traitsILi256ELi64ELi64ELi4ELb0ELb0EN7cutlass6half_tE19Flash_kernel_traitsILi256ELi64ELi64ELi4ES3_EELi4ELi3ELb1EEEvNS_16Flash_fwd_paramsE --------------------------
	.section	.nv.info._ZN5flash32flash_fwd_splitkv_combine_kernelI23Flash_fwd_kernel_traitsILi256ELi64ELi64ELi4ELb0ELb0EN7cutlass6half_tE19Flash_kernel_traitsILi256ELi64ELi64ELi4ES3_EELi4ELi3ELb1EEEvNS_16Flash_fwd_paramsE,"",@"SHT_CUDA_INFO"
	.sectionflags	@""
	.align	4


	//----- nvinfo : EIATTR_CUDA_API_VERSION
	.align		4
        /*0000*/ 	.byte	0x04, 0x37
        /*0002*/ 	.short	(.L_462 - .L_461)
.L_461:
        /*0004*/ 	.word	0x00000082


	//----- nvinfo : EIATTR_KPARAM_INFO
	.align		4
.L_462:
        /*0008*/ 	.byte	0x04, 0x17
        /*000a*/ 	.short	(.L_464 - .L_463)
.L_463:
        /*000c*/ 	.word	0x00000000
        /*0010*/ 	.short	0x0000
        /*0012*/ 	.short	0x0000
        /*0014*/ 	.byte	0x00, 0xf0, 0x41, 0x07


	//----- nvinfo : EIATTR_SPARSE_MMA_MASK
	.align		4
.L_464:
        /*0018*/ 	.byte	0x03, 0x50
        /*001a*/ 	.short	0x0000


	//----- nvinfo : EIATTR_MAXREG_COUNT
	.align		4
        /*001c*/ 	.byte	0x03, 0x1b
        /*001e*/ 	.short	0x00ff


	//----- nvinfo : EIATTR_NUM_BARRIERS
	.align		4
        /*0020*/ 	.byte	0x02, 0x4c
        /*0022*/ 	.byte	0x01
	.zero		1


	//----- nvinfo : EIATTR_MERCURY_ISA_VERSION
	.align		4
        /*0024*/ 	.byte	0x03, 0x5f
        /*0026*/ 	.short	0x0101


	//----- nvinfo : EIATTR_COOP_GROUP_MASK_REGIDS
	.align		4
        /*0028*/ 	.byte	0x04, 0x29
        /*002a*/ 	.short	(.L_466 - .L_465)


	//   ....[0]....
.L_465:
        /*002c*/ 	.word	0xffffffff


	//   ....[1]....
        /*0030*/ 	.word	0xffffffff


	//   ....[2]....
        /*0034*/ 	.word	0xffffffff


	//   ....[3]....
        /*0038*/ 	.word	0xffffffff


	//   ....[4]....
        /*003c*/ 	.word	0xffffffff


	//   ....[5]....
        /*0040*/ 	.word	0xffffffff


	//----- nvinfo : EIATTR_COOP_GROUP_INSTR_OFFSETS
	.align		4
.L_466:
        /*0044*/ 	.byte	0x04, 0x28
        /*0046*/ 	.short	(.L_468 - .L_467)


	//   ....[0]....
.L_467:
        /*0048*/ 	.word	0x00001810


	//   ....[1]....
        /*004c*/ 	.word	0x000018b0


	//   ....[2]....
        /*0050*/ 	.word	0x00001910


	//   ....[3]....
        /*0054*/ 	.word	0x00001a70


	//   ....[4]....
        /*0058*/ 	.word	0x00001b20


	//   ....[5]....
        /*005c*/ 	.word	0x00001c20


	//----- nvinfo : EIATTR_EXIT_INSTR_OFFSETS
	.align		4
.L_468:
        /*0060*/ 	.byte	0x04, 0x1c
        /*0062*/ 	.short	(.L_470 - .L_469)


	//   ....[0]....
.L_469:
        /*0064*/ 	.word	0x00004640


	//   ....[1]....
        /*0068*/ 	.word	0x00004bd0


	//----- nvinfo : EIATTR_CRS_STACK_SIZE
	.align		4
.L_470:
        /*006c*/ 	.byte	0x04, 0x1e
        /*006e*/ 	.short	(.L_472 - .L_471)
.L_471:
        /*0070*/ 	.word	0x00000000


	//----- nvinfo : EIATTR_CBANK_PARAM_SIZE
	.align		4
.L_472:
        /*0074*/ 	.byte	0x03, 0x19
        /*0076*/ 	.short	0x01d0


	//----- nvinfo : EIATTR_PARAM_CBANK
	.align		4
        /*0078*/ 	.byte	0x04, 0x0a
        /*007a*/ 	.short	(.L_474 - .L_473)
	.align		4
.L_473:
        /*007c*/ 	.word	index@(.nv.constant0._ZN5flash32flash_fwd_splitkv_combine_kernelI23Flash_fwd_kernel_traitsILi256ELi64ELi64ELi4ELb0ELb0EN7cutlass6half_tE19Flash_kernel_traitsILi256ELi64ELi64ELi4ES3_EELi4ELi3ELb1EEEvNS_16Flash_fwd_paramsE)
        /*0080*/ 	.short	0x0210
        /*0082*/ 	.short	0x01d0


	//----- nvinfo : EIATTR_SW_WAR
	.align		4
.L_474:
        /*0084*/ 	.byte	0x04, 0x36
        /*0086*/ 	.short	(.L_476 - .L_475)
.L_475:
        /*0088*/ 	.word	0x00000008
.L_476:


//--------------------- .nv.info._ZN5flash32flash_fwd_splitkv_combine_kernelI23Flash_fwd_kernel_traitsILi256ELi64ELi64ELi4ELb0ELb0EN7cutlass6half_tE19Flash_kernel_traitsILi256ELi64ELi64ELi4ES3_EELi4ELi2ELb1EEEvNS_16Flash_fwd_paramsE --------------------------
	.section	.nv.info._ZN5flash32flash_fwd_splitkv_combine_kernelI23Flash_fwd_kernel_traitsILi256ELi64ELi64ELi4ELb0ELb0EN7cutlass6half_tE19Flash_kernel_traitsILi256ELi64ELi64ELi4ES3_EELi4ELi2ELb1EEEvNS_16Flash_fwd_paramsE,"",@"SHT_CUDA_INFO"
	.sectionflags	@""
	.align	4


	//----- nvinfo : EIATTR_CUDA_API_VERSION
	.align		4
        /*0000*/ 	.byte	0x04, 0x37
        /*0002*/ 	.short	(.L_478 - .L_477)
.L_477:
        /*0004*/ 	.word	0x00000082


	//----- nvinfo : EIATTR_KPARAM_INFO
	.align		4
.L_478:
        /*0008*/ 	.byte	0x04, 0x17
        /*000a*/ 	.short	(.L_480 - .L_479)
.L_479:
        /*000c*/ 	.word	0x00000000
        /*0010*/ 	.short	0x0000
        /*0012*/ 	.short	0x0000
        /*0014*/ 	.byte	0x00, 0xf0, 0x41, 0x07


	//----- nvinfo : EIATTR_SPARSE_MMA_MASK
	.align		4
.L_480:
        /*0018*/ 	.byte	0x03, 0x50
        /*001a*/ 	.short	0x0000


	//----- nvinfo : EIATTR_MAXREG_COUNT
	.align		4
        /*001c*/ 	.byte	0x03, 0x1b
        /*001e*/ 	.short	0x00ff


	//----- nvinfo : EIATTR_NUM_BARRIERS
	.align		4
        /*0020*/ 	.byte	0x02, 0x4c
        /*0022*/ 	.byte	0x01
	.zero		1


	//----- nvinfo : EIATTR_MERCURY_ISA_VERSION
	.align		4
        /*0024*/ 	.byte	0x03, 0x5f
        /*0026*/ 	.short	0x0101


	//----- nvinfo : EIATTR_COOP_GROUP_MASK_REGIDS
	.align		4
        /*0028*/ 	.byte	0x04, 0x29
        /*002a*/ 	.short	(.L_482 - .L_481)


	//   ....[0]....
.L_481:
        /*002c*/ 	.word	0xffffffff


	//   ....[1]....
        /*0030*/ 	.word	0xffffffff


	//   ....[2]....
        /*0034*/ 	.word	0xffffffff


	//   ....[3]....
        /*0038*/ 	.word	0xffffffff


	//----- nvinfo : EIATTR_COOP_GROUP_INSTR_OFFSETS
	.align		4
.L_482:
        /*003c*/ 	.byte	0x04, 0x28
        /*003e*/ 	.short	(.L_484 - .L_483)


	//   ....[0]....
.L_483:
        /*0040*/ 	.word	0x000018a0


	//   ....[1]....
        /*0044*/ 	.word	0x000018d0


	//   ....[2]....
        /*0048*/ 	.word	0x00001a50


	//   ....[3]....
        /*004c*/ 	.word	0x00001b90


	//----- nvinfo : EIATTR_EXIT_INSTR_OFFSETS
	.align		4
.L_484:
        /*0050*/ 	.byte	0x04, 0x1c
        /*0052*/ 	.short	(.L_486 - .L_485)


	//   ....[0]....
.L_485:
        /*0054*/ 	.word	0x00004570


	//   ....[1]....
        /*0058*/ 	.word	0x00004b00


	//----- nvinfo : EIATTR_CRS_STACK_SIZE
	.align		4
.L_486:
        /*005c*/ 	.byte	0x04, 0x1e
        /*005e*/ 	.short	(.L_488 - .L_487)
.L_487:
        /*0060*/ 	.word	0x00000000


	//----- nvinfo : EIATTR_CBANK_PARAM_SIZE
	.align		4
.L_488:
        /*0064*/ 	.byte	0x03, 0x19
        /*0066*/ 	.short	0x01d0


	//----- nvinfo : EIATTR_PARAM_CBANK
	.align		4
        /*0068*/ 	.byte	0x04, 0x0a
        /*006a*/ 	.short	(.L_490 - .L_489)
	.align		4
.L_489:
        /*006c*/ 	.word	index@(.nv.constant0._ZN5flash32flash_fwd_splitkv_combine_kernelI23Flash_fwd_kernel_traitsILi256ELi64ELi64ELi4ELb0ELb0EN7cutlass6half_tE19Flash_kernel_traitsILi256ELi64ELi64ELi4ES3_EELi4ELi2ELb1EEEvNS_16Flash_fwd_paramsE)
        /*0070*/ 	.short	0x0210
        /*0072*/ 	.short	0x01d0


	//----- nvinfo : EIATTR_SW_WAR
	.align		4
.L_490:
        /*0074*/ 	.byte	0x04, 0x36
        /*0076*/ 	.short	(.L_492 - .L_491)
.L_491:
        /*0078*/ 	.word	0x00000008
.L_492:


//--------------------- .nv.info._ZN5flash32flash_fwd_splitkv_combine_kernelI23Flash_fwd_kernel_traitsILi256ELi64ELi64ELi4ELb0ELb0EN7cutlass6half_tE19Flash_kernel_traitsILi256ELi64ELi64ELi4ES3_EELi4ELi1ELb1EEEvNS_16Flash_fwd_paramsE --------------------------
	.section	.nv.info._ZN5flash32flash_fwd_splitkv_combine_kernelI23Flash_fwd_kernel_traitsILi256ELi64ELi64ELi4ELb0ELb0EN7cutlass6half_tE19Flash_kernel_traitsILi256ELi64ELi64ELi4ES3_EELi4ELi1ELb1EEEvNS_16Flash_fwd_paramsE,"",@"SHT_CUDA_INFO"
	.sectionflags	@""
	.align	4


	//----- nvinfo : EIATTR_CUDA_API_VERSION
	.align		4
        /*0000*/ 	.byte	0x04, 0x37
        /*0002*/ 	.short	(.L_494 - .L_493)
.L_493:
        /*0004*/ 	.word	0x00000082


	//----- nvinfo : EIATTR_KPARAM_INFO
	.align		4
.L_494:
        /*0008*/ 	.byte	0x04, 0x17
        /*000a*/ 	.short	(.L_496 - .L_495)
.L_495:
        /*000c*/ 	.word	0x00000000
        /*0010*/ 	.short	0x0000
        /*0012*/ 	.short	0x0000
        /*0014*/ 	.byte	0x00, 0xf0, 0x41, 0x07


	//----- nvinfo : EIATTR_SPARSE_MMA_MASK
	.align		4
.L_496:
        /*0018*/ 	.byte	0x03, 0x50
        /*001a*/ 	.short	0x0000


	//----- nvinfo : EIATTR_MAXREG_COUNT
	.align		4
        /*001c*/ 	.byte	0x03, 0x1b
        /*001e*/ 	.short	0x00ff


	//----- nvinfo : EIATTR_NUM_BARRIERS
	.align		4
        /*0020*/ 	.byte	0x02, 0x4c
        /*0022*/ 	.byte	0x01
	.zero		1


	//----- nvinfo : EIATTR_MERCURY_ISA_VERSION
	.align		4
        /*0024*/ 	.byte	0x03, 0x5f
        /*0026*/ 	.short	0x0101


	//----- nvinfo : EIATTR_COOP_GROUP_MASK_REGIDS
	.align		4
        /*0028*/ 	.byte	0x04, 0x29
        /*002a*/ 	.short	(.L_498 - .L_497)


	//   ....[0]....
.L_497:
        /*002c*/ 	.word	0xffffffff


	//   ....[1]....
        /*0030*/ 	.word	0xffffffff


	//----- nvinfo : EIATTR_COOP_GROUP_INSTR_OFFSETS
	.align		4
.L_498:
        /*0034*/ 	.byte	0x04, 0x28
        /*0036*/ 	.short	(.L_500 - .L_499)


	//   ....[0]....
.L_499:
        /*0038*/ 	.word	0x000018a0


	//   ....[1]....
        /*003c*/ 	.word	0x00001b00


	//----- nvinfo : EIATTR_EXIT_INSTR_OFFSETS
	.align		4
.L_500:
        /*0040*/ 	.byte	0x04, 0x1c
        /*0042*/ 	.short	(.L_502 - .L_501)


	//   ....[0]....
.L_501:
        /*0044*/ 	.word	0x00004620


	//   ....[1]....
        /*0048*/ 	.word	0x00004b90


	//----- nvinfo : EIATTR_CRS_STACK_SIZE
	.align		4
.L_502:
        /*004c*/ 	.byte	0x04, 0x1e
        /*004e*/ 	.short	(.L_504 - .L_503)
.L_503:
        /*0050*/ 	.word	0x00000000


	//----- nvinfo : EIATTR_CBANK_PARAM_SIZE
	.align		4
.L_504:
        /*0054*/ 	.byte	0x03, 0x19
        /*0056*/ 	.short	0x01d0


	//----- nvinfo : EIATTR_PARAM_CBANK
	.align		4
        /*0058*/ 	.byte	0x04, 0x0a
        /*005a*/ 	.short	(.L_506 - .L_505)
	.align		4
.L_505:
        /*005c*/ 	.word	index@(.nv.constant0._ZN5flash32flash_fwd_splitkv_combine_kernelI23Flash_fwd_kernel_traitsILi256ELi64ELi64ELi4ELb0ELb0EN7cutlass6half_tE19Flash_kernel_traitsILi256ELi64ELi64ELi4ES3_EELi4ELi1ELb1EEEvNS_16Flash_fwd_paramsE)
        /*0060*/ 	.short	0x0210
        /*0062*/ 	.short	0x01d0


	//----- nvinfo : EIATTR_SW_WAR
	.align		4
.L_506:
        /*0064*/ 	.byte	0x04, 0x36
        /*0066*/ 	.short	(.L_508 - .L_507)
.L_507:
        /*0068*/ 	.word	0x00000008
.L_508:


//--------------------- .nv.info._ZN5flash24flash_fwd_splitkv_kernelI23Flash_fwd_kernel_traitsILi256ELi64ELi64ELi4ELb0ELb0EN7cutlass6half_tE19Flash_kernel_traitsILi256ELi64ELi64ELi4ES3_EELb1ELb0ELb0ELb0ELb0ELb0ELb0ELb0EEEvNS_16Flash_fwd_paramsE --------------------------
	.section	.nv.info._ZN5flash24flash_fwd_splitkv_kernelI23Flash_fwd_kernel_traitsILi256ELi64ELi64ELi4ELb0ELb0EN7cutlass6half_tE19Flash_kernel_traitsILi256ELi64ELi64ELi4ES3_EELb1ELb0ELb0ELb0ELb0ELb0ELb0ELb0EEEvNS_16Flash_fwd_paramsE,"",@"SHT_CUDA_INFO"
	.sectionflags	@""
	.align	4


	//----- nvinfo : EIATTR_CUDA_API_VERSION
	.align		4
        /*0000*/ 	.byte	0x04, 0x37
        /*0002*/ 	.short	(.L_510 - .L_509)
.L_509:
        /*0004*/ 	.word	0x00000082


	//----- nvinfo : EIATTR_KPARAM_INFO
	.align		4
.L_510:
        /*0008*/ 	.byte	0x04, 0x17
        /*000a*/ 	.short	(.L_512 - .L_511)
.L_511:
        /*000c*/ 	.word	0x00000000
        /*0010*/ 	.short	0x0000
        /*0012*/ 	.short	0x0000
        /*0014*/ 	.byte	0x00, 0xf0, 0x41, 0x07


	//----- nvinfo : EIATTR_SPARSE_MMA_MASK
	.align		4
.L_512:
        /*0018*/ 	.byte	0x03, 0x50
        /*001a*/ 	.short	0x0000


	//----- nvinfo : EIATTR_MAXREG_COUNT
	.align		4
        /*001c*/ 	.byte	0x03, 0x1b
        /*001e*/ 	.short	0x00ff


	//----- nvinfo : EIATTR_NUM_BARRIERS
	.align		4
        /*0020*/ 	.byte	0x02, 0x4c
        /*0022*/ 	.byte	0x01
	.zero		1


	//----- nvinfo : EIATTR_MERCURY_ISA_VERSION
	.align		4
        /*0024*/ 	.byte	0x03, 0x5f
        /*0026*/ 	.short	0x0101


	//----- nvinfo : EIATTR_INT_WARP_WIDE_INSTR_OFFSETS
	.align		4
        /*0028*/ 	.byte	0x04, 0x31
        /*002a*/ 	.short	(.L_514 - .L_513)


	//   ....[0]....
.L_513:
        /*002c*/ 	.word	0x00004530


	//   ....[1]....
        /*0030*/ 	.word	0x00004550


	//   ....[2]....
        /*0034*/ 	.word	0x00004570


	//   ....[3]....
        /*0038*/ 	.word	0x0000a990


	//----- nvinfo : EIATTR_COOP_GROUP_MASK_REGIDS
	.align		4
.L_514:
        /*003c*/ 	.byte	0x04, 0x29
        /*003e*/ 	.short	(.L_516 - .L_515)


	//   ....[0]....
.L_515:
        /*0040*/ 	.word	0xffffffff


	//   ....[1]....
        /*0044*/ 	.word	0xffffffff


	//   ....[2]....
        /*0048*/ 	.word	0xffffffff


	//   ....[3]....
        /*004c*/ 	.word	0xffffffff


	//   ....[4]....
        /*0050*/ 	.word	0xffffffff


	//   ....[5]....
        /*0054*/ 	.word	0xffffffff


	//   ....[6]....
        /*0058*/ 	.word	0xffffffff


	//   ....[7]....
        /*005c*/ 	.word	0xffffffff


	//   ....[8]....
        /*0060*/ 	.word	0xffffffff


	//   ....[9]....
        /*0064*/ 	.word	0xffffffff


	//   ....[10]....
        /*0068*/ 	.word	0xffffffff


	//   ....[11]....
        /*006c*/ 	.word	0xffffffff


	//   ....[12]....
        /*0070*/ 	.word	0xffffffff


	//   ....[13]....
        /*0074*/ 	.word	0xffffffff


	//   ....[14]....
        /*0078*/ 	.word	0xffffffff


	//   ....[15]....
        /*007c*/ 	.word	0xffffffff


	//----- nvinfo : EIATTR_COOP_GROUP_INSTR_OFFSETS
	.align		4
.L_516:
        /*0080*/ 	.byte	0x04, 0x28
        /*0082*/ 	.short	(.L_518 - .L_517)


	//   ....[0]....
.L_517:
        /*0084*/ 	.word	0x00006fb0


	//   ....[1]....
        /*0088*/ 	.word	0x00006fd0


	//   ....[2]....
        /*008c*/ 	.word	0x00006ff0


	//   ....[3]....
        /*0090*/ 	.word	0x00007010


	//   ....[4]....
        /*0094*/ 	.word	0x0000b500


	//   ....[5]....
        /*0098*/ 	.word	0x0000b510


	//   ....[6]....
        /*009c*/ 	.word	0x0000b540


	//   ....[7]....
        /*00a0*/ 	.word	0x0000b550


	//   ....[8]....
        /*00a4*/ 	.word	0x0000fce0


	//   ....[9]....
        /*00a8*/ 	.word	0x0000fd00


	//   ....[10]....
        /*00ac*/ 	.word	0x0000fd30


	//   ....[11]....
        /*00b0*/ 	.word	0x0000fd40


	//   ....[12]....
        /*00b4*/ 	.word	0x00011930


	//   ....[13]....
        /*00b8*/ 	.word	0x00011970


	//   ....[14]....
        /*00bc*/ 	.word	0x000119e0


	//   ....[15]....
        /*00c0*/ 	.word	0x000119f0


	//----- nvinfo : EIATTR_EXIT_INSTR_OFFSETS
	.align		4
.L_518:
        /*00c4*/ 	.byte	0x04, 0x1c
        /*00c6*/ 	.short	(.L_520 - .L_519)


	//   ....[0]....
.L_519:
        /*00c8*/ 	.word	0x000004a0


	//   ....[1]....
        /*00cc*/ 	.word	0x00000fc0


	//   ....[2]....
        /*00d0*/ 	.word	0x00000ff0


	//   ....[3]....
        /*00d4*/ 	.word	0x000137c0


	//   ....[4]....
        /*00d8*/ 	.word	0x000138f0


	//   ....[5]....
        /*00dc*/ 	.word	0x00013910


	//----- nvinfo : EIATTR_CRS_STACK_SIZE
	.align		4
.L_520:
        /*00e0*/ 	.byte	0x04, 0x1e
        /*00e2*/ 	.short	(.L_522 - .L_521)
.L_521:
        /*00e4*/ 	.word	0x00000000


	//----- nvinfo : EIATTR_CBANK_PARAM_SIZE
	.align		4
.L_522:
        /*00e8*/ 	.byte	0x03, 0x19
        /*00ea*/ 	.short	0x01d0


	//----- nvinfo : EIATTR_PARAM_CBANK
	.align		4
        /*00ec*/ 	.byte	0x04, 0x0a
        /*00ee*/ 	.short	(.L_524 - .L_523)
	.align		4
.L_523:
        /*00f0*/ 	.word	index@(.nv.constant0._ZN5flash24flash_fwd_splitkv_kernelI23Flash_fwd_kernel_traitsILi256ELi64ELi64ELi4ELb0ELb0EN7cutlass6half_tE19Flash_kernel_traitsILi256ELi64ELi64ELi4ES3_EELb1ELb0ELb0ELb0ELb0ELb0ELb0ELb0EEEvNS_16Flash_fwd_paramsE)
        /*00f4*/ 	.short	0x0210
        /*00f6*/ 	.short	0x01d0


	//----- nvinfo : EIATTR_SW_WAR
	.align		4
.L_524:
        /*00f8*/ 	.byte	0x04, 0x36
        /*00fa*/ 	.short	(.L_526 - .L_525)
.L_525:
        /*00fc*/ 	.word	0x00000008
.L_526:


//--------------------- .nv.info._ZN5flash24flash_fwd_splitkv_kernelI23Flash_fwd_kernel_traitsILi256ELi64ELi64ELi4ELb0ELb0EN7cutlass6half_tE19Flash_kernel_traitsILi256ELi64ELi64ELi4ES3_EELb1ELb0ELb0ELb0ELb0ELb1ELb0ELb0EEEvNS_16Flash_fwd_paramsE --------------------------
	.section	.nv.info._ZN5flash24flash_fwd_splitkv_kernelI23Flash_fwd_kernel_traitsILi256ELi64ELi64ELi4ELb0ELb0EN7cutlass6half_tE19Flash_kernel_traitsILi256ELi64ELi64ELi4ES3_EELb1ELb0ELb0ELb0ELb0ELb1ELb0ELb0EEEvNS_16Flash_fwd_paramsE,"",@"SHT_CUDA_INFO"
	.sectionflags	@""
	.align	4


	//----- nvinfo : EIATTR_CUDA_API_VERSION
	.align		4
        /*0000*/ 	.byte	0x04, 0x37
        /*0002*/ 	.short	(.L_528 - .L_527)
.L_527:
        /*0004*/ 	.word	0x00000082


	//----- nvinfo : EIATTR_KPARAM_INFO
	.align		4
.L_528:
        /*0008*/ 	.byte	0x04, 0x17
        /*000a*/ 	.short	(.L_530 - .L_529)
.L_529:
        /*000c*/ 	.word	0x00000000
        /*0010*/ 	.short	0x0000
        /*0012*/ 	.short	0x0000
        /*0014*/ 	.byte	0x00, 0xf0, 0x41, 0x07


	//----- nvinfo : EIATTR_SPARSE_MMA_MASK
	.align		4
.L_530:
        /*0018*/ 	.byte	0x03, 0x50
        /*001a*/ 	.short	0x0000


	//----- nvinfo : EIATTR_MAXREG_COUNT
	.align		4
        /*001c*/ 	.byte	0x03, 0x1b
        /*001e*/ 	.short	0x00ff


	//----- nvinfo : EIATTR_NUM_BARRIERS
	.align		4
        /*0020*/ 	.byte	0x02, 0x4c
        /*0022*/ 	.byte	0x01
	.zero		1


	//----- nvinfo : EIATTR_ANNOTATIONS
	.align		4
        /*0024*/ 	.byte	0x04, 0x55
        /*0026*/ 	.short	(.L_532 - .L_531)


	//   ....[0]....
.L_531:
        /*0028*/ 	.word	0x00000001
        /*002c*/ 	.byte	0xe0, 0x85, 0x00, 0x00, 0x01, 0x00, 0x00, 0x00, 0x90, 0x86, 0x00, 0x00, 0x01, 0x00, 0x00, 0x00
        /*003c*/ 	.byte	0x50, 0xd7, 0x00, 0x00, 0x01, 0x00, 0x00, 0x00, 0x70, 0xd7, 0x00, 0x00, 0x01, 0x00, 0x00, 0x00
        /*004c*/ 	.byte	0x90, 0x21, 0x01, 0x00, 0x01, 0x00, 0x00, 0x00, 0xb0, 0x21, 0x01, 0x00, 0x01, 0x00, 0x00, 0x00
        /*005c*/ 	.byte	0xc0, 0x25, 0x01, 0x00, 0x01, 0x00, 0x00, 0x00, 0xe0, 0x25, 0x01, 0x00, 0x01, 0x00, 0x00, 0x00
        /*006c*/ 	.byte	0x10, 0x26, 0x01, 0x00, 0x01, 0x00, 0x00, 0x00, 0x50, 0x26, 0x01, 0x00


	//----- nvinfo : EIATTR_MERCURY_ISA_VERSION
	.align		4
.L_532:
        /*0078*/ 	.byte	0x03, 0x5f
        /*007a*/ 	.short	0x0101


	//----- nvinfo : EIATTR_INT_WARP_WIDE_INSTR_OFFSETS
	.align		4
        /*007c*/ 	.byte	0x04, 0x31
        /*007e*/ 	.short	(.L_534 - .L_533)


	//   ....[0]....
.L_533:
        /*0080*/ 	.word	0x00004580


	//   ....[1]....
        /*0084*/ 	.word	0x000045a0


	//   ....[2]....
        /*0088*/ 	.word	0x000045c0


	//   ....[3]....
        /*008c*/ 	.word	0x0000b1e0


	//----- nvinfo : EIATTR_COOP_GROUP_MASK_REGIDS
	.align		4
.L_534:
        /*0090*/ 	.byte	0x04, 0x29
        /*0092*/ 	.short	(.L_536 - .L_535)


	//   ....[0]....
.L_535:
        /*0094*/ 	.word	0xffffffff


	//   ....[1]....
        /*0098*/ 	.word	0xffffffff


	//   ....[2]....
        /*009c*/ 	.word	0xffffffff


	//   ....[3]....
        /*00a0*/ 	.word	0xffffffff


	//   ....[4]....
        /*00a4*/ 	.word	0xffffffff


	//   ....[5]....
        /*00a8*/ 	.word	0xffffffff


	//   ....[6]....
        /*00ac*/ 	.word	0xffffffff


	//   ....[7]....
        /*00b0*/ 	.word	0xffffffff


	//   ....[8]....
        /*00b4*/ 	.word	0xffffffff


	//   ....[9]....
        /*00b8*/ 	.word	0xffffffff


	//   ....[10]....
        /*00bc*/ 	.word	0xffffffff


	//   ....[11]....
        /*00c0*/ 	.word	0xffffffff


	//   ....[12]....
        /*00c4*/ 	.word	0xffffffff


	//   ....[13]....
        /*00c8*/ 	.word	0xffffffff


	//   ....[14]....
        /*00cc*/ 	.word	0xffffffff


	//   ....[15]....
        /*00d0*/ 	.word	0xffffffff


	//----- nvinfo : EIATTR_COOP_GROUP_INSTR_OFFSETS
	.align		4
.L_536:
        /*00d4*/ 	.byte	0x04, 0x28
        /*00d6*/ 	.short	(.L_538 - .L_537)


	//   ....[0]....
.L_537:
        /*00d8*/ 	.word	0x000073f0


	//   ....[1]....
        /*00dc*/ 	.word	0x00007410


	//   ....[2]....
        /*00e0*/ 	.word	0x00007430


	//   ....[3]....
        /*00e4*/ 	.word	0x00007450


	//   ....[4]....
        /*00e8*/ 	.word	0x0000bd50


	//   ....[5]....
        /*00ec*/ 	.word	0x0000bd60


	//   ....[6]....
        /*00f0*/ 	.word	0x0000bd90


	//   ....[7]....
        /*00f4*/ 	.word	0x0000bda0


	//   ....[8]....
        /*00f8*/ 	.word	0x00010910


	//   ....[9]....
        /*00fc*/ 	.word	0x00010930


	//   ....[10]....
        /*0100*/ 	.word	0x00010960


	//   ....[11]....
        /*0104*/ 	.word	0x00010970


	//   ....[12]....
        /*0108*/ 	.word	0x00012690


	//   ....[13]....
        /*010c*/ 	.word	0x000126a0


	//   ....[14]....
        /*0110*/ 	.word	0x000126d0


	//   ....[15]....
        /*0114*/ 	.word	0x000126f0


	//----- nvinfo : EIATTR_EXIT_INSTR_OFFSETS
	.align		4
.L_538:
        /*0118*/ 	.byte	0x04, 0x1c
        /*011a*/ 	.short	(.L_540 - .L_539)


	//   ....[0]....
.L_539:
        /*011c*/ 	.word	0x000004b0


	//   ....[1]....
        /*0120*/ 	.word	0x00000fd0


	//   ....[2]....
        /*0124*/ 	.word	0x00001000


	//   ....[3]....
        /*0128*/ 	.word	0x000144c0


	//   ....[4]....
        /*012c*/ 	.word	0x000145f0


	//   ....[5]....
        /*0130*/ 	.word	0x00014610


	//----- nvinfo : EIATTR_CRS_STACK_SIZE
	.align		4
.L_540:
        /*0134*/ 	.byte	0x04, 0x1e
        /*0136*/ 	.short	(.L_542 - .L_541)
.L_541:
        /*0138*/ 	.word	0x00000000


	//----- nvinfo : EIATTR_CBANK_PARAM_SIZE
	.align		4
.L_542:
        /*013c*/ 	.byte	0x03, 0x19
        /*013e*/ 	.short	0x01d0


	//----- nvinfo : EIATTR_PARAM_CBANK
	.align		4
        /*0140*/ 	.byte	0x04, 0x0a
        /*0142*/ 	.short	(.L_544 - .L_543)
	.align		4
.L_543:
        /*0144*/ 	.word	index@(.nv.constant0._ZN5flash24flash_fwd_splitkv_kernelI23Flash_fwd_kernel_traitsILi256ELi64ELi64ELi4ELb0ELb0EN7cutlass6half_tE19Flash_kernel_traitsILi256ELi64ELi64ELi4ES3_EELb1ELb0ELb0ELb0ELb0ELb1ELb0ELb0EEEvNS_16Flash_fwd_paramsE)
        /*0148*/ 	.short	0x0210
        /*014a*/ 	.short	0x01d0


	//----- nvinfo : EIATTR_SW_WAR
	.align		4
.L_544:
        /*014c*/ 	.byte	0x04, 0x36
        /*014e*/ 	.short	(.L_546 - .L_545)
.L_545:
        /*0150*/ 	.word	0x00000008
.L_546:


//--------------------- .nv.info._ZN5flash24flash_fwd_splitkv_kernelI23Flash_fwd_kernel_traitsILi256ELi64ELi64ELi4ELb0ELb0EN7cutlass6half_tE19Flash_kernel_traitsILi256ELi64ELi64ELi4ES3_EELb1ELb0ELb0ELb0ELb0ELb0ELb0ELb1EEEvNS_16Flash_fwd_paramsE --------------------------
	.section	.nv.info._ZN5flash24flash_fwd_splitkv_kernelI23Flash_fwd_kernel_traitsILi256ELi64ELi64ELi4ELb0ELb0EN7cutlass6half_tE19Flash_kernel_traitsILi256ELi64ELi64ELi4ES3_EELb1ELb0ELb0ELb0ELb0ELb0ELb0ELb1EEEvNS_16Flash_fwd_paramsE,"",@"SHT_CUDA_INFO"
	.sectionflags	@""
	.align	4


	//----- nvinfo : EIATTR_CUDA_API_VERSION
	.align		4
        /*0000*/ 	.byte	0x04, 0x37
        /*0002*/ 	.short	(.L_548 - .L_547)
.L_547:
        /*0004*/ 	.word	0x00000082


	//----- nvinfo : EIATTR_KPARAM_INFO
	.align		4
.L_548:
        /*0008*/ 	.byte	0x04, 0x17
        /*000a*/ 	.short	(.L_550 - .L_549)
.L_549:
        /*000c*/ 	.word	0x00000000
        /*0010*/ 	.short	0x0000
        /*0012*/ 	.short	0x0000
        /*0014*/ 	.byte	0x00, 0xf0, 0x41, 0x07


	//----- nvinfo : EIATTR_SPARSE_MMA_MASK
	.align		4
.L_550:
        /*0018*/ 	.byte	0x03, 0x50
        /*001a*/ 	.short	0x0000


	//----- nvinfo : EIATTR_MAXREG_COUNT
	.align		4
        /*001c*/ 	.byte	0x03, 0x1b
        /*001e*/ 	.short	0x00ff


	//----- nvinfo : EIATTR_NUM_BARRIERS
	.align		4
        /*0020*/ 	.byte	0x02, 0x4c
        /*0022*/ 	.byte	0x01
	.zero		1


	//----- nvinfo : EIATTR_MERCURY_ISA_VERSION
	.align		4
        /*0024*/ 	.byte	0x03, 0x5f
        /*0026*/ 	.short	0x0101


	//----- nvinfo : EIATTR_COOP_GROUP_MASK_REGIDS
	.align		4
        /*0028*/ 	.byte	0x04, 0x29
        /*002a*/ 	.short	(.L_552 - .L_551)


	//   ....[0]....
.L_551:
        /*002c*/ 	.word	0xffffffff


	//   ....[1]....
        /*0030*/ 	.word	0xffffffff


	//   ....[2]....
        /*0034*/ 	.word	0xffffffff


	//   ....[3]....
        /*0038*/ 	.word	0xffffffff


	//   ....[4]....
        /*003c*/ 	.word	0xffffffff


	//   ....[5]....
        /*0040*/ 	.word	0xffffffff


	//   ....[6]....
        /*0044*/ 	.word	0xffffffff


	//   ....[7]....
        /*0048*/ 	.word	0xffffffff


	//   ....[8]....
        /*004c*/ 	.word	0xffffffff


	//   ....[9]....
        /*0050*/ 	.word	0xffffffff


	//   ....[10]....
        /*0054*/ 	.word	0xffffffff


	//   ....[11]....
        /*0058*/ 	.word	0xffffffff


	//   ....[12]....
        /*005c*/ 	.word	0xffffffff


	//   ....[13]....
        /*0060*/ 	.word	0xffffffff


	//   ....[14]....
        /*0064*/ 	.word	0xffffffff


	//   ....[15]....
        /*0068*/ 	.word	0xffffffff


	//   ....[16]....
        /*006c*/ 	.word	0x05000004


	//   ....[17]....
        /*0070*/ 	.word	0x05000004


	//   ....[18]....
        /*0074*/ 	.word	0x05000004


	//   ....[19]....
        /*0078*/ 	.word	0x05000004


	//----- nvinfo : EIATTR_COOP_GROUP_INSTR_OFFSETS
	.align		4
.L_552:
        /*007c*/ 	.byte	0x04, 0x28
        /*007e*/ 	.short	(.L_554 - .L_553)


	//   ....[0]....
.L_553:
        /*0080*/ 	.word	0x0001d0d0


	//   ....[1]....
        /*0084*/ 	.word	0x0001d130


	//   ....[2]....
        /*0088*/ 	.word	0x0001d160


	//   ....[3]....
        /*008c*/ 	.word	0x0001d180


	//   ....[4]....
        /*0090*/ 	.word	0x00021590


	//   ....[5]....
        /*0094*/ 	.word	0x000215b0


	//   ....[6]....
        /*0098*/ 	.word	0x000215d0


	//   ....[7]....
        /*009c*/ 	.word	0x00021600


	//   ....[8]....
        /*00a0*/ 	.word	0x00025e10


	//   ....[9]....
        /*00a4*/ 	.word	0x00025e20


	//   ....[10]....
        /*00a8*/ 	.word	0x00025e50


	//   ....[11]....
        /*00ac*/ 	.word	0x00025e60


	//   ....[12]....
        /*00b0*/ 	.word	0x00027b00


	//   ....[13]....
        /*00b4*/ 	.word	0x00027b10


	//   ....[14]....
        /*00b8*/ 	.word	0x00027b40


	//   ....[15]....
        /*00bc*/ 	.word	0x00027b50


	//   ....[16]....
        /*00c0*/ 	.word	0x00029f10


	//   ....[17]....
        /*00c4*/ 	.word	0x00029f90


	//   ....[18]....
        /*00c8*/ 	.word	0x0002a010


	//   ....[19]....
        /*00cc*/ 	.word	0x0002a080


	//----- nvinfo : EIATTR_EXIT_INSTR_OFFSETS
	.align		4
.L_554:
        /*00d0*/ 	.byte	0x04, 0x1c
        /*00d2*/ 	.short	(.L_556 - .L_555)


	//   ....[0]....
.L_555:
        /*00d4*/ 	.word	0x00000090


	//----- nvinfo : EIATTR_CRS_STACK_SIZE
	.align		4
.L_556:
        /*00d8*/ 	.byte	0x04, 0x1e
        /*00da*/ 	.short	(.L_558 - .L_557)
.L_557:
        /*00dc*/ 	.word	0x00000000


	//----- nvinfo : EIATTR_CBANK_PARAM_SIZE
	.align		4
.L_558:
        /*00e0*/ 	.byte	0x03, 0x19
        /*00e2*/ 	.short	0x01d0


	//----- nvinfo : EIATTR_PARAM_CBANK
	.align		4
        /*00e4*/ 	.byte	0x04, 0x0a
        /*00e6*/ 	.short	(.L_560 - .L_559)
	.align		4
.L_559:
        /*00e8*/ 	.word	index@(.nv.constant0._ZN5flash24flash_fwd_splitkv_kernelI23Flash_fwd_kernel_traitsILi256ELi64ELi64ELi4ELb0ELb0EN7cutlass6half_tE19Flash_kernel_traitsILi256ELi64ELi64ELi4ES3_EELb1ELb0ELb0ELb0ELb0ELb0ELb0ELb1EEEvNS_16Flash_fwd_paramsE)
        /*00ec*/ 	.short	0x0210
        /*00ee*/ 	.short	0x01d0


	//----- nvinfo : EIATTR_SW_WAR
	.align		4
.L_560:
        /*00f0*/ 	.byte	0x04, 0x36
        /*00f2*/ 	.short	(.L_562 - .L_561)
.L_561:
        /*00f4*/ 	.word	0x00000008
.L_562:


//--------------------- .nv.info._ZN5flash24flash_fwd_splitkv_kernelI23Flash_fwd_kernel_traitsILi256ELi64ELi64ELi4ELb0ELb0EN7cutlass6half_tE19Flash_kernel_traitsILi256ELi64ELi64ELi4ES3_EELb1ELb0ELb0ELb0ELb0ELb1ELb0ELb1EEEvNS_16Flash_fwd_paramsE --------------------------
	.section	.nv.info._ZN5flash24flash_fwd_splitkv_kernelI23Flash_fwd_kernel_traitsILi256ELi64ELi64ELi4ELb0ELb0EN7cutlass6half_tE19Flash_kernel_traitsILi256ELi64ELi64ELi4ES3_EELb1ELb0ELb0ELb0ELb0ELb1ELb0ELb1EEEvNS_16Flash_fwd_paramsE,"",@"SHT_CUDA_INFO"
	.sectionflags	@""
	.align	4


	//----- nvinfo : EIATTR_CUDA_API_VERSION
	.align		4
        /*0000*/ 	.byte	0x04, 0x37
        /*0002*/ 	.short	(.L_564 - .L_563)
.L_563:
        /*0004*/ 	.word	0x00000082


	//----- nvinfo : EIATTR_KPARAM_INFO
	.align		4
.L_564:
        /*0008*/ 	.byte	0x04, 0x17
        /*000a*/ 	.short	(.L_566 - .L_565)
.L_565:
        /*000c*/ 	.word	0x00000000
        /*0010*/ 	.short	0x0000
        /*0012*/ 	.short	0x0000
        /*0014*/ 	.byte	0x00, 0xf0, 0x41, 0x07


	//----- nvinfo : EIATTR_SPARSE_MMA_MASK
	.align		4
.L_566:
        /*0018*/ 	.byte	0x03, 0x50
        /*001a*/ 	.short	0x0000


	//----- nvinfo : EIATTR_MAXREG_COUNT
	.align		4
        /*001c*/ 	.byte	0x03, 0x1b
        /*001e*/ 	.short	0x00ff


	//----- nvinfo : EIATTR_NUM_BARRIERS
	.align		4
        /*0020*/ 	.byte	0x02, 0x4c
        /*0022*/ 	.byte	0x01
	.zero		1


	//----- nvinfo : EIATTR_ANNOTATIONS
	.align		4
        /*0024*/ 	.byte	0x04, 0x55
        /*0026*/ 	.short	(.L_568 - .L_567)


	//   ....[0]....
.L_567:
        /*0028*/ 	.word	0x00000001
        /*002c*/ 	.byte	0x00, 0xfb, 0x01, 0x00, 0x01, 0x00, 0x00, 0x00, 0x50, 0xfb, 0x01, 0x00, 0x01, 0x00, 0x00, 0x00
        /*003c*/ 	.byte	0x90, 0xfb, 0x01, 0x00, 0x01, 0x00, 0x00, 0x00, 0xc0, 0xfb, 0x01, 0x00, 0x01, 0x00, 0x00, 0x00
        /*004c*/ 	.byte	0xf0, 0xfb, 0x01, 0x00, 0x01, 0x00, 0x00, 0x00, 0x20, 0xfc, 0x01, 0x00, 0x01, 0x00, 0x00, 0x00
        /*005c*/ 	.byte	0x50, 0xfc, 0x01, 0x00, 0x01, 0x00, 0x00, 0x00, 0x80, 0xfc, 0x01, 0x00, 0x01, 0x00, 0x00, 0x00
        /*006c*/ 	.byte	0xd0, 0x01, 0x02, 0x00, 0x01, 0x00, 0x00, 0x00, 0x10, 0x02, 0x02, 0x00, 0x01, 0x00, 0x00, 0x00
        /*007c*/ 	.byte	0x70, 0x02, 0x02, 0x00, 0x01, 0x00, 0x00, 0x00, 0xb0, 0x02, 0x02, 0x00, 0x01, 0x00, 0x00, 0x00
        /*008c*/ 	.byte	0x20, 0x03, 0x02, 0x00, 0x01, 0x00, 0x00, 0x00, 0x40, 0x03, 0x02, 0x00, 0x01, 0x00, 0x00, 0x00
        /*009c*/ 	.byte	0xc0, 0x03, 0x02, 0x00, 0x01, 0x00, 0x00, 0x00, 0x00, 0x04, 0x02, 0x00


	//----- nvinfo : EIATTR_MERCURY_ISA_VERSION
	.align		4
.L_568:
        /*00a8*/ 	.byte	0x03, 0x5f
        /*00aa*/ 	.short	0x0101


	//----- nvinfo : EIATTR_COOP_GROUP_MASK_REGIDS
	.align		4
        /*00ac*/ 	.byte	0x04, 0x29
        /*00ae*/ 	.short	(.L_570 - .L_569)


	//   ....[0]....
.L_569:
        /*00b0*/ 	.word	0xffffffff


	//   ....[1]....
        /*00b4*/ 	.word	0xffffffff


	//   ....[2]....
        /*00b8*/ 	.word	0xffffffff


	//   ....[3]....
        /*00bc*/ 	.word	0xffffffff


	//   ....[4]....
        /*00c0*/ 	.word	0xffffffff


	//   ....[5]....
        /*00c4*/ 	.word	0xffffffff


	//   ....[6]....
        /*00c8*/ 	.word	0xffffffff


	//   ....[7]....
        /*00cc*/ 	.word	0xffffffff


	//   ....[8]....
        /*00d0*/ 	.word	0xffffffff


	//   ....[9]....
        /*00d4*/ 	.word	0xffffffff


	//   ....[10]....
        /*00d8*/ 	.word	0xffffffff


	//   ....[11]....
        /*00dc*/ 	.word	0xffffffff


	//   ....[12]....
        /*00e0*/ 	.word	0xffffffff


	//   ....[13]....
        /*00e4*/ 	.word	0xffffffff


	//   ....[14]....
        /*00e8*/ 	.word	0xffffffff


	//   ....[15]....
        /*00ec*/ 	.word	0xffffffff


	//   ....[16]....
        /*00f0*/ 	.word	0x05000002


	//   ....[17]....
        /*00f4*/ 	.word	0x05000002


	//   ....[18]....
        /*00f8*/ 	.word	0x05000002


	//   ....[19]....
        /*00fc*/ 	.word	0x05000002


	//----- nvinfo : EIATTR_COOP_GROUP_INSTR_OFFSETS
	.align		4
.L_570:
        /*0100*/ 	.byte	0x04, 0x28
        /*0102*/ 	.short	(.L_572 - .L_571)


	//   ....[0]....
.L_571:
        /*0104*/ 	.word	0x0001be20


	//   ....[1]....
        /*0108*/ 	.word	0x0001be40


	//   ....[2]....
        /*010c*/ 	.word	0x0001be60


	//   ....[3]....
        /*0110*/ 	.word	0x0001be80


	//   ....[4]....
        /*0114*/ 	.word	0x00020850


	//   ....[5]....
        /*0118*/ 	.word	0x00020890


	//   ....[6]....
        /*011c*/ 	.word	0x000208b0


	//   ....[7]....
        /*0120*/ 	.word	0x000208d0


	//   ....[8]....
        /*0124*/ 	.word	0x00025520


	//   ....[9]....
        /*0128*/ 	.word	0x00025550


	//   ....[10]....
        /*012c*/ 	.word	0x00025570


	//   ....[11]....
        /*0130*/ 	.word	0x00025590


	//   ....[12]....
        /*0134*/ 	.word	0x000273f0


	//   ....[13]....
        /*0138*/ 	.word	0x00027400


	//   ....[14]....
        /*013c*/ 	.word	0x00027430


	//   ....[15]....
        /*0140*/ 	.word	0x00027440


	//   ....[16]....
        /*0144*/ 	.word	0x000297c0


	//   ....[17]....
        /*0148*/ 	.word	0x00029830


	//   ....[18]....
        /*014c*/ 	.word	0x00029890


	//   ....[19]....
        /*0150*/ 	.word	0x00029900


	//----- nvinfo : EIATTR_EXIT_INSTR_OFFSETS
	.align		4
.L_572:
        /*0154*/ 	.byte	0x04, 0x1c
        /*0156*/ 	.short	(.L_574 - .L_573)


	//   ....[0]....
.L_573:
        /*0158*/ 	.word	0x000000a0


	//----- nvinfo : EIATTR_CRS_STACK_SIZE
	.align		4
.L_574:
        /*015c*/ 	.byte	0x04, 0x1e
        /*015e*/ 	.short	(.L_576 - .L_575)
.L_575:
        /*0160*/ 	.word	0x00000000


	//----- nvinfo : EIATTR_CBANK_PARAM_SIZE
	.align		4
.L_576:
        /*0164*/ 	.byte	0x03, 0x19
        /*0166*/ 	.short	0x01d0


	//----- nvinfo : EIATTR_PARAM_CBANK
	.align		4
        /*0168*/ 	.byte	0x04, 0x0a
        /*016a*/ 	.short	(.L_578 - .L_577)
	.align		4
.L_577:
        /*016c*/ 	.word	index@(.nv.constant0._ZN5flash24flash_fwd_splitkv_kernelI23Flash_fwd_kernel_traitsILi256ELi64ELi64ELi4ELb0ELb0EN7cutlass6half_tE19Flash_kernel_traitsILi256ELi64ELi64ELi4ES3_EELb1ELb0ELb0ELb0ELb0ELb1ELb0ELb1EEEvNS_16Flash_fwd_paramsE)
        /*0170*/ 	.short	0x0210
        /*0172*/ 	.short	0x01d0


	//----- nvinfo : EIATTR_SW_WAR
	.align		4
.L_578:
        /*0174*/ 	.byte	0x04, 0x36
        /*0176*/ 	.short	(.L_580 - .L_579)
.L_579:
        /*0178*/ 	.word	0x00000008
.L_580:


//--------------------- .nv.info._ZN5flash24flash_fwd_splitkv_kernelI23Flash_fwd_kernel_traitsILi256ELi64ELi64ELi4ELb0ELb0EN7cutlass6half_tE19Flash_kernel_traitsILi256ELi64ELi64ELi4ES3_EELb1ELb0ELb0ELb0ELb0ELb0ELb1ELb0EEEvNS_16Flash_fwd_paramsE --------------------------
	.section	.nv.info._ZN5flash24flash_fwd_splitkv_kernelI23Flash_fwd_kernel_traitsILi256ELi64ELi64ELi4ELb0ELb0EN7cutlass6half_tE19Flash_kernel_traitsILi256ELi64ELi64ELi4ES3_EELb1ELb0ELb0ELb0ELb0ELb0ELb1ELb0EEEvNS_16Flash_fwd_paramsE,"",@"SHT_CUDA_INFO"
	.sectionflags	@""
	.align	4


	//----- nvinfo : EIATTR_CUDA_API_VERSION
	.align		4
        /*0000*/ 	.byte	0x04, 0x37
        /*0002*/ 	.short	(.L_582 - .L_581)
.L_581:
        /*0004*/ 	.word	0x00000082


	//----- nvinfo : EIATTR_KPARAM_INFO
	.align		4
.L_582:
        /*0008*/ 	.byte	0x04, 0x17
        /*000a*/ 	.short	(.L_584 - .L_583)
.L_583:
        /*000c*/ 	.word	0x00000000
        /*0010*/ 	.short	0x0000
        /*0012*/ 	.short	0x0000
        /*0014*/ 	.byte	0x00, 0xf0, 0x41, 0x07


	//----- nvinfo : EIATTR_SPARSE_MMA_MASK
	.align		4
.L_584:
        /*0018*/ 	.byte	0x03, 0x50
        /*001a*/ 	.short	0x0000


	//----- nvinfo : EIATTR_MAXREG_COUNT
	.align		4
        /*001c*/ 	.byte	0x03, 0x1b
        /*001e*/ 	.short	0x00ff


	//----- nvinfo : EIATTR_NUM_BARRIERS
	.align		4
        /*0020*/ 	.byte	0x02, 0x4c
        /*0022*/ 	.byte	0x01
	.zero		1


	//----- nvinfo : EIATTR_MERCURY_ISA_VERSION
	.align		4
        /*0024*/ 	.byte	0x03, 0x5f
        /*0026*/ 	.short	0x0101


	//----- nvinfo : EIATTR_INT_WARP_WIDE_INSTR_OFFSETS
	.align		4
        /*0028*/ 	.byte	0x04, 0x31
        /*002a*/ 	.short	(.L_586 - .L_585)


	//   ....[0]....
.L_585:
        /*002c*/ 	.word	0x00004aa0


	//   ....[1]....
        /*0030*/ 	.word	0x00004ab0


	//   ....[2]....
        /*0034*/ 	.word	0x00004ad0


	//   ....[3]....
        /*0038*/ 	.word	0x0000aee0


	//----- nvinfo : EIATTR_COOP_GROUP_MASK_REGIDS
	.align		4
.L_586:
        /*003c*/ 	.byte	0x04, 0x29
        /*003e*/ 	.short	(.L_588 - .L_587)


	//   ....[0]....
.L_587:
        /*0040*/ 	.word	0xffffffff


	//   ....[1]....
        /*0044*/ 	.word	0xffffffff


	//   ....[2]....
        /*0048*/ 	.word	0xffffffff


	//   ....[3]....
        /*004c*/ 	.word	0xffffffff


	//   ....[4]....
        /*0050*/ 	.word	0xffffffff


	//   ....[5]....
        /*0054*/ 	.word	0xffffffff


	//   ....[6]....
        /*0058*/ 	.word	0xffffffff


	//   ....[7]....
        /*005c*/ 	.word	0xffffffff


	//   ....[8]....
        /*0060*/ 	.word	0xffffffff


	//   ....[9]....
        /*0064*/ 	.word	0xffffffff


	//   ....[10]....
        /*0068*/ 	.word	0xffffffff


	//   ....[11]....
        /*006c*/ 	.word	0xffffffff


	//   ....[12]....
        /*0070*/ 	.word	0xffffffff


	//   ....[13]....
        /*0074*/ 	.word	0xffffffff


	//   ....[14]....
        /*0078*/ 	.word	0xffffffff


	//   ....[15]....
        /*007c*/ 	.word	0xffffffff


	//----- nvinfo : EIATTR_COOP_GROUP_INSTR_OFFSETS
	.align		4
.L_588:
        /*0080*/ 	.byte	0x04, 0x28
        /*0082*/ 	.short	(.L_590 - .L_589)


	//   ....[0]....
.L_589:
        /*0084*/ 	.word	0x000073f0


	//   ....[1]....
        /*0088*/ 	.word	0x000074d0


	//   ....[2]....
        /*008c*/ 	.word	0x000074e0


	//   ....[3]....
        /*0090*/ 	.word	0x00007520


	//   ....[4]....
        /*0094*/ 	.word	0x0000ba70


	//   ....[5]....
        /*0098*/ 	.word	0x0000ba80


	//   ....[6]....
        /*009c*/ 	.word	0x0000bab0


	//   ....[7]....
        /*00a0*/ 	.word	0x0000bac0


	//   ....[8]....
        /*00a4*/ 	.word	0x00010240


	//   ....[9]....
        /*00a8*/ 	.word	0x00010260


	//   ....[10]....
        /*00ac*/ 	.word	0x00010290


	//   ....[11]....
        /*00b0*/ 	.word	0x000102a0


	//   ....[12]....
        /*00b4*/ 	.word	0x00011e80


	//   ....[13]....
        /*00b8*/ 	.word	0x00011ec0


	//   ....[14]....
        /*00bc*/ 	.word	0x00011f60


	//   ....[15]....
        /*00c0*/ 	.word	0x00011f70


	//----- nvinfo : EIATTR_EXIT_INSTR_OFFSETS
	.align		4
.L_590:
        /*00c4*/ 	.byte	0x04, 0x1c
        /*00c6*/ 	.short	(.L_592 - .L_591)


	//   ....[0]....
.L_591:
        /*00c8*/ 	.word	0x00000590


	//   ....[1]....
        /*00cc*/ 	.word	0x00001420


	//   ....[2]....
        /*00d0*/ 	.word	0x00001450


	//   ....[3]....
        /*00d4*/ 	.word	0x00013bc0


	//   ....[4]....
        /*00d8*/ 	.word	0x00013c70


	//   ....[5]....
        /*00dc*/ 	.word	0x00013c90


	//----- nvinfo : EIATTR_CRS_STACK_SIZE
	.align		4
.L_592:
        /*00e0*/ 	.byte	0x04, 0x1e
        /*00e2*/ 	.short	(.L_594 - .L_593)
.L_593:
        /*00e4*/ 	.word	0x00000000


	//----- nvinfo : EIATTR_CBANK_PARAM_SIZE
	.align		4
.L_594:
        /*00e8*/ 	.byte	0x03, 0x19
        /*00ea*/ 	.short	0x01d0


	//----- nvinfo : EIATTR_PARAM_CBANK
	.align		4
        /*00ec*/ 	.byte	0x04, 0x0a
        /*00ee*/ 	.short	(.L_596 - .L_595)
	.align		4
.L_595:
        /*00f0*/ 	.word	index@(.nv.constant0._ZN5flash24flash_fwd_splitkv_kernelI23Flash_fwd_kernel_traitsILi256ELi64ELi64ELi4ELb0ELb0EN7cutlass6half_tE19Flash_kernel_traitsILi256ELi64ELi64ELi4ES3_EELb1ELb0ELb0ELb0ELb0ELb0ELb1ELb0EEEvNS_16Flash_fwd_paramsE)
        /*00f4*/ 	.short	0x0210
        /*00f6*/ 	.short	0x01d0


	//----- nvinfo : EIATTR_SW_WAR
	.align		4
.L_596:
        /*00f8*/ 	.byte	0x04, 0x36
        /*00fa*/ 	.short	(.L_598 - .L_597)
.L_597:
        /*00fc*/ 	.word	0x00000008
.L_598:


//--------------------- .nv.info._ZN5flash24flash_fwd_splitkv_kernelI23Flash_fwd_kernel_traitsILi256ELi64ELi64ELi4ELb0ELb0EN7cutlass6half_tE19Flash_kernel_traitsILi256ELi64ELi64ELi4ES3_EELb1ELb0ELb0ELb0ELb0ELb1ELb1ELb0EEEvNS_16Flash_fwd_paramsE --------------------------
	.section	.nv.info._ZN5flash24flash_fwd_splitkv_kernelI23Flash_fwd_kernel_traitsILi256ELi64ELi64ELi4ELb0ELb0EN7cutlass6half_tE19Flash_kernel_traitsILi256ELi64ELi64ELi4ES3_EELb1ELb0ELb0ELb0ELb0ELb1ELb1ELb0EEEvNS_16Flash_fwd_paramsE,"",@"SHT_CUDA_INFO"
	.sectionflags	@""
	.align	4


	//----- nvinfo : EIATTR_CUDA_API_VERSION
	.align		4
        /*0000*/ 	.byte	0x04, 0x37
        /*0002*/ 	.short	(.L_600 - .L_599)
.L_599:
        /*0004*/ 	.word	0x00000082


	//----- nvinfo : EIATTR_KPARAM_INFO
	.align		4
.L_600:
        /*0008*/ 	.byte	0x04, 0x17
        /*000a*/ 	.short	(.L_602 - .L_601)
.L_601:
        /*000c*/ 	.word	0x00000000
        /*0010*/ 	.short	0x0000
        /*0012*/ 	.short	0x0000
        /*0014*/ 	.byte	0x00, 0xf0, 0x41, 0x07


	//----- nvinfo : EIATTR_SPARSE_MMA_MASK
	.align		4
.L_602:
        /*0018*/ 	.byte	0x03, 0x50
        /*001a*/ 	.short	0x0000


	//----- nvinfo : EIATTR_MAXREG_COUNT
	.align		4
        /*001c*/ 	.byte	0x03, 0x1b
        /*001e*/ 	.short	0x00ff


	//----- nvinfo : EIATTR_NUM_BARRIERS
	.align		4
        /*0020*/ 	.byte	0x02, 0x4c
        /*0022*/ 	.byte	0x01
	.zero		1


	//----- nvinfo : EIATTR_MERCURY_ISA_VERSION
	.align		4
        /*0024*/ 	.byte	0x03, 0x5f
        /*0026*/ 	.short	0x0101


	//----- nvinfo : EIATTR_INT_WARP_WIDE_INSTR_OFFSETS
	.align		4
        /*0028*/ 	.byte	0x04, 0x31
        /*002a*/ 	.short	(.L_604 - .L_603)


	//   ....[0]....
.L_603:
        /*002c*/ 	.word	0x00004ac0


	//   ....[1]....
        /*0030*/ 	.word	0x00004ad0


	//   ....[2]....
        /*0034*/ 	.word	0x00004af0


	//   ....[3]....
        /*0038*/ 	.word	0x0000b710


	//----- nvinfo : EIATTR_COOP_GROUP_MASK_REGIDS
	.align		4
.L_604:
        /*003c*/ 	.byte	0x04, 0x29
        /*003e*/ 	.short	(.L_606 - .L_605)


	//   ....[0]....
.L_605:
        /*0040*/ 	.word	0xffffffff


	//   ....[1]....
        /*0044*/ 	.word	0xffffffff


	//   ....[2]....
        /*0048*/ 	.word	0xffffffff


	//   ....[3]....
        /*004c*/ 	.word	0xffffffff


	//   ....[4]....
        /*0050*/ 	.word	0xffffffff


	//   ....[5]....
        /*0054*/ 	.word	0xffffffff


	//   ....[6]....
        /*0058*/ 	.word	0xffffffff


	//   ....[7]....
        /*005c*/ 	.word	0xffffffff


	//   ....[8]....
        /*0060*/ 	.word	0xffffffff


	//   ....[9]....
        /*0064*/ 	.word	0xffffffff


	//   ....[10]....
        /*0068*/ 	.word	0xffffffff


	//   ....[11]....
        /*006c*/ 	.word	0xffffffff


	//   ....[12]....
        /*0070*/ 	.word	0xffffffff


	//   ....[13]....
        /*0074*/ 	.word	0xffffffff


	//   ....[14]....
        /*0078*/ 	.word	0xffffffff


	//   ....[15]....
        /*007c*/ 	.word	0xffffffff


	//----- nvinfo : EIATTR_COOP_GROUP_INSTR_OFFSETS
	.align		4
.L_606:
        /*0080*/ 	.byte	0x04, 0x28
        /*0082*/ 	.short	(.L_608 - .L_607)


	//   ....[0]....
.L_607:
        /*0084*/ 	.word	0x00007840


	//   ....[1]....
        /*0088*/ 	.word	0x00007900


	//   ....[2]....
        /*008c*/ 	.word	0x00007910


	//   ....[3]....
        /*0090*/ 	.word	0x00007950


	//   ....[4]....
        /*0094*/ 	.word	0x0000c290


	//   ....[5]....
        /*0098*/ 	.word	0x0000c2a0


	//   ....[6]....
        /*009c*/ 	.word	0x0000c2d0


	//   ....[7]....
        /*00a0*/ 	.word	0x0000c2e0


	//   ....[8]....
        /*00a4*/ 	.word	0x00010e50


	//   ....[9]....
        /*00a8*/ 	.word	0x00010e60


	//   ....[10]....
        /*00ac*/ 	.word	0x00010e90


	//   ....[11]....
        /*00b0*/ 	.word	0x00010ea0


	//   ....[12]....
        /*00b4*/ 	.word	0x00012ac0


	//   ....[13]....
        /*00b8*/ 	.word	0x00012b00


	//   ....[14]....
        /*00bc*/ 	.word	0x00012ba0


	//   ....[15]....
        /*00c0*/ 	.word	0x00012bb0


	//----- nvinfo : EIATTR_EXIT_INSTR_OFFSETS
	.align		4
.L_608:
        /*00c4*/ 	.byte	0x04, 0x1c
        /*00c6*/ 	.short	(.L_610 - .L_609)


	//   ....[0]....
.L_609:
        /*00c8*/ 	.word	0x00000590


	//   ....[1]....
        /*00cc*/ 	.word	0x00001420


	//   ....[2]....
        /*00d0*/ 	.word	0x00001450


	//   ....[3]....
        /*00d4*/ 	.word	0x00014800


	//   ....[4]....
        /*00d8*/ 	.word	0x000148b0


	//   ....[5]....
        /*00dc*/ 	.word	0x000148d0


	//----- nvinfo : EIATTR_CRS_STACK_SIZE
	.align		4
.L_610:
        /*00e0*/ 	.byte	0x04, 0x1e
        /*00e2*/ 	.short	(.L_612 - .L_611)
.L_611:
        /*00e4*/ 	.word	0x00000000


	//----- nvinfo : EIATTR_CBANK_PARAM_SIZE
	.align		4
.L_612:
        /*00e8*/ 	.byte	0x03, 0x19
        /*00ea*/ 	.short	0x01d0


	//----- nvinfo : EIATTR_PARAM_CBANK
	.align		4
        /*00ec*/ 	.byte	0x04, 0x0a
        /*00ee*/ 	.short	(.L_614 - .L_613)
	.align		4
.L_613:
        /*00f0*/ 	.word	index@(.nv.constant0._ZN5flash24flash_fwd_splitkv_kernelI23Flash_fwd_kernel_traitsILi256ELi64ELi64ELi4ELb0ELb0EN7cutlass6half_tE19Flash_kernel_traitsILi256ELi64ELi64ELi4ES3_EELb1ELb0ELb0ELb0ELb0ELb1ELb1ELb0EEEvNS_16Flash_fwd_paramsE)
        /*00f4*/ 	.short	0x0210
        /*00f6*/ 	.short	0x01d0


	//----- nvinfo : EIATTR_SW_WAR
	.align		4
.L_614:
        /*00f8*/ 	.byte	0x04, 0x36
        /*00fa*/ 	.short	(.L_616 - .L_615)
.L_615:
        /*00fc*/ 	.word	0x00000008
.L_616:


//--------------------- .nv.info._ZN5flash24flash_fwd_splitkv_kernelI23Flash_fwd_kernel_traitsILi256ELi64ELi64ELi4ELb0ELb0EN7cutlass6half_tE19Flash_kernel_traitsILi256ELi64ELi64ELi4ES3_EELb1ELb0ELb0ELb0ELb0ELb0ELb1ELb1EEEvNS_16Flash_fwd_paramsE --------------------------
	.section	.nv.info._ZN5flash24flash_fwd_splitkv_kernelI23Flash_fwd_kernel_traitsILi256ELi64ELi64ELi4ELb0ELb0EN7cutlass6half_tE19Flash_kernel_traitsILi256ELi64ELi64ELi4ES3_EELb1ELb0ELb0ELb0ELb0ELb0ELb1ELb1EEEvNS_16Flash_fwd_paramsE,"",@"SHT_CUDA_INFO"
	.sectionflags	@""
	.align	4


	//----- nvinfo : EIATTR_CUDA_API_VERSION
	.align		4
        /*0000*/ 	.byte	0x04, 0x37
        /*0002*/ 	.short	(.L_618 - .L_617)
.L_617:
        /*0004*/ 	.word	0x00000082


	//----- nvinfo : EIATTR_KPARAM_INFO
	.align		4
.L_618:
        /*0008*/ 	.byte	0x04, 0x17
        /*000a*/ 	.short	(.L_620 - .L_619)
.L_619:
        /*000c*/ 	.word	0x00000000
        /*0010*/ 	.short	0x0000
        /*0012*/ 	.short	0x0000
        /*0014*/ 	.byte	0x00, 0xf0, 0x41, 0x07


	//----- nvinfo : EIATTR_SPARSE_MMA_MASK
	.align		4
.L_620:
        /*0018*/ 	.byte	0x03, 0x50
        /*001a*/ 	.short	0x0000


	//----- nvinfo : EIATTR_MAXREG_COUNT
	.align		4
        /*001c*/ 	.byte	0x03, 0x1b
        /*001e*/ 	.short	0x00ff


	//----- nvinfo : EIATTR_NUM_BARRIERS
	.align		4
        /*0020*/ 	.byte	0x02, 0x4c
        /*0022*/ 	.byte	0x01
	.zero		1


	//----- nvinfo : EIATTR_MERCURY_ISA_VERSION
	.align		4
        /*0024*/ 	.byte	0x03, 0x5f
        /*0026*/ 	.short	0x0101


	//----- nvinfo : EIATTR_COOP_GROUP_MASK_REGIDS
	.align		4
        /*0028*/ 	.byte	0x04, 0x29
        /*002a*/ 	.short	(.L_622 - .L_621)


	//   ....[0]....
.L_621:
        /*002c*/ 	.word	0xffffffff


	//   ....[1]....
        /*0030*/ 	.word	0xffffffff


	//   ....[2]....
        /*0034*/ 	.word	0xffffffff


	//   ....[3]....
        /*0038*/ 	.word	0xffffffff


	//   ....[4]....
        /*003c*/ 	.word	0xffffffff


	//   ....[5]....
        /*0040*/ 	.word	0xffffffff


	//   ....[6]....
        /*0044*/ 	.word	0xffffffff


	//   ....[7]....
        /*0048*/ 	.word	0xffffffff


	//   ....[8]....
        /*004c*/ 	.word	0xffffffff


	//   ....[9]....
        /*0050*/ 	.word	0xffffffff


	//   ....[10]....
        /*0054*/ 	.word	0xffffffff


	//   ....[11]....
        /*0058*/ 	.word	0xffffffff


	//   ....[12]....
        /*005c*/ 	.word	0xffffffff


	//   ....[13]....
        /*0060*/ 	.word	0xffffffff


	//   ....[14]....
        /*0064*/ 	.word	0xffffffff


	//   ....[15]....
        /*0068*/ 	.word	0xffffffff


	//   ....[16]....
        /*006c*/ 	.word	0x0500000b


	//   ....[17]....
        /*0070*/ 	.word	0x0500000b


	//   ....[18]....
        /*0074*/ 	.word	0x0500000b


	//   ....[19]....
        /*0078*/ 	.word	0x0500000b


	//----- nvinfo : EIATTR_COOP_GROUP_INSTR_OFFSETS
	.align		4
.L_622:
        /*007c*/ 	.byte	0x04, 0x28
        /*007e*/ 	.short	(.L_624 - .L_623)


	//   ....[0]....
.L_623:
        /*0080*/ 	.word	0x0001d4e0


	//   ....[1]....
        /*0084*/ 	.word	0x0001d540


	//   ....[2]....
        /*0088*/ 	.word	0x0001d570


	//   ....[3]....
        /*008c*/ 	.word	0x0001d590


	//   ....[4]....
        /*0090*/ 	.word	0x000219d0


	//   ....[5]....
        /*0094*/ 	.word	0x000219e0


	//   ....[6]....
        /*0098*/ 	.word	0x00021a10


	//   ....[7]....
        /*009c*/ 	.word	0x00021a20


	//   ....[8]....
        /*00a0*/ 	.word	0x00026240


	//   ....[9]....
        /*00a4*/ 	.word	0x00026250


	//   ....[10]....
        /*00a8*/ 	.word	0x00026280


	//   ....[11]....
        /*00ac*/ 	.word	0x00026290


	//   ....[12]....
        /*00b0*/ 	.word	0x00027fa0


	//   ....[13]....
        /*00b4*/ 	.word	0x00027fb0


	//   ....[14]....
        /*00b8*/ 	.word	0x00027fe0


	//   ....[15]....
        /*00bc*/ 	.word	0x00027ff0


	//   ....[16]....
        /*00c0*/ 	.word	0x0002a1c0


	//   ....[17]....
        /*00c4*/ 	.word	0x0002a240


	//   ....[18]....
        /*00c8*/ 	.word	0x0002a2b0


	//   ....[19]....
        /*00cc*/ 	.word	0x0002a320


	//----- nvinfo : EIATTR_EXIT_INSTR_OFFSETS
	.align		4
.L_624:
        /*00d0*/ 	.byte	0x04, 0x1c
        /*00d2*/ 	.short	(.L_626 - .L_625)


	//   ....[0]....
.L_625:
        /*00d4*/ 	.word	0x000001f0


	//----- nvinfo : EIATTR_CRS_STACK_SIZE
	.align		4
.L_626:
        /*00d8*/ 	.byte	0x04, 0x1e
        /*00da*/ 	.short	(.L_628 - .L_627)
.L_627:
        /*00dc*/ 	.word	0x00000000


	//----- nvinfo : EIATTR_CBANK_PARAM_SIZE
	.align		4
.L_628:
        /*00e0*/ 	.byte	0x03, 0x19
        /*00e2*/ 	.short	0x01d0


	//----- nvinfo : EIATTR_PARAM_CBANK
	.align		4
        /*00e4*/ 	.byte	0x04, 0x0a
        /*00e6*/ 	.short	(.L_630 - .L_629)
	.align		4
.L_629:
        /*00e8*/ 	.word	index@(.nv.constant0._ZN5flash24flash_fwd_splitkv_kernelI23Flash_fwd_kernel_traitsILi256ELi64ELi64ELi4ELb0ELb0EN7cutlass6half_tE19Flash_kernel_traitsILi256ELi64ELi64ELi4ES3_EELb1ELb0ELb0ELb0ELb0ELb0ELb1ELb1EEEvNS_16Flash_fwd_paramsE)
        /*00ec*/ 	.short	0x0210
        /*00ee*/ 	.short	0x01d0


	//----- nvinfo : EIATTR_SW_WAR
	.align		4
.L_630:
        /*00f0*/ 	.byte	0x04, 0x36
        /*00f2*/ 	.short	(.L_632 - .L_631)
.L_631:
        /*00f4*/ 	.word	0x00000008
.L_632:


//--------------------- .nv.info._ZN5flash24flash_fwd_splitkv_kernelI23Flash_fwd_kernel_traitsILi256ELi64ELi64ELi4ELb0ELb0EN7cutlass6half_tE19Flash_kernel_traitsILi256ELi64ELi64ELi4ES3_EELb1ELb0ELb0ELb0ELb0ELb1ELb1ELb1EEEvNS_16Flash_fwd_paramsE --------------------------
	.section	.nv.info._ZN5flash24flash_fwd_splitkv_kernelI23Flash_fwd_kernel_traitsILi256ELi64ELi64ELi4ELb0ELb0EN7cutlass6half_tE19Flash_kernel_traitsILi256ELi64ELi64ELi4ES3_EELb1ELb0ELb0ELb0ELb0ELb1ELb1ELb1EEEvNS_16Flash_fwd_paramsE,"",@"SHT_CUDA_INFO"
	.sectionflags	@""
	.align	4


	//----- nvinfo : EIATTR_CUDA_API_VERSION
	.align		4
        /*0000*/ 	.byte	0x04, 0x37
        /*0002*/ 	.short	(.L_634 - .L_633)
.L_633:
        /*0004*/ 	.word	0x00000082


	//----- nvinfo : EIATTR_KPARAM_INFO
	.align		4
.L_634:
        /*0008*/ 	.byte	0x04, 0x17
        /*000a*/ 	.short	(.L_636 - .L_635)
.L_635:
        /*000c*/ 	.word	0x00000000
        /*0010*/ 	.short	0x0000
        /*0012*/ 	.short	0x0000
        /*0014*/ 	.byte	0x00, 0xf0, 0x41, 0x07


	//----- nvinfo : EIATTR_SPARSE_MMA_MASK
	.align		4
.L_636:
        /*0018*/ 	.byte	0x03, 0x50
        /*001a*/ 	.short	0x0000


	//----- nvinfo : EIATTR_MAXREG_COUNT
	.align		4
        /*001c*/ 	.byte	0x03, 0x1b
        /*001e*/ 	.short	0x00ff


	//----- nvinfo : EIATTR_NUM_BARRIERS
	.align		4
        /*0020*/ 	.byte	0x02, 0x4c
        /*0022*/ 	.byte	0x01
	.zero		1


	//----- nvinfo : EIATTR_ANNOTATIONS
	.align		4
        /*0024*/ 	.byte	0x04, 0x55
        /*0026*/ 	.short	(.L_638 - .L_637)


	//   ....[0]....
.L_637:
        /*0028*/ 	.word	0x00000001
        /*002c*/ 	.byte	0x60, 0x5b, 0x02, 0x00, 0x01, 0x00, 0x00, 0x00, 0x20, 0x6c, 0x02, 0x00


	//----- nvinfo : EIATTR_MERCURY_ISA_VERSION
	.align		4
.L_638:
        /*0038*/ 	.byte	0x03, 0x5f
        /*003a*/ 	.short	0x0101


	//----- nvinfo : EIATTR_COOP_GROUP_MASK_REGIDS
	.align		4
        /*003c*/ 	.byte	0x04, 0x29
        /*003e*/ 	.short	(.L_640 - .L_639)


	//   ....[0]....
.L_639:
        /*0040*/ 	.word	0xffffffff


	//   ....[1]....
        /*0044*/ 	.word	0xffffffff


	//   ....[2]....
        /*0048*/ 	.word	0xffffffff


	//   ....[3]....
        /*004c*/ 	.word	0xffffffff


	//   ....[4]....
        /*0050*/ 	.word	0xffffffff


	//   ....[5]....
        /*0054*/ 	.word	0xffffffff


	//   ....[6]....
        /*0058*/ 	.word	0xffffffff


	//   ....[7]....
        /*005c*/ 	.word	0xffffffff


	//   ....[8]....
        /*0060*/ 	.word	0xffffffff


	//   ....[9]....
        /*0064*/ 	.word	0xffffffff


	//   ....[10]....
        /*0068*/ 	.word	0xffffffff


	//   ....[11]....
        /*006c*/ 	.word	0xffffffff


	//   ....[12]....
        /*0070*/ 	.word	0xffffffff


	//   ....[13]....
        /*0074*/ 	.word	0xffffffff


	//   ....[14]....
        /*0078*/ 	.word	0xffffffff


	//   ....[15]....
        /*007c*/ 	.word	0xffffffff


	//   ....[16]....
        /*0080*/ 	.word	0x0500000b


	//   ....[17]....
        /*0084*/ 	.word	0x0500000b


	//   ....[18]....
        /*0088*/ 	.word	0x0500000b


	//   ....[19]....
        /*008c*/ 	.word	0x0500000b


	//----- nvinfo : EIATTR_COOP_GROUP_INSTR_OFFSETS
	.align		4
.L_640:
        /*0090*/ 	.byte	0x04, 0x28
        /*0092*/ 	.short	(.L_642 - .L_641)


	//   ....[0]....
.L_641:
        /*0094*/ 	.word	0x0001d950


	//   ....[1]....
        /*0098*/ 	.word	0x0001d980


	//   ....[2]....
        /*009c*/ 	.word	0x0001d9a0


	//   ....[3]....
        /*00a0*/ 	.word	0x0001d9c0


	//   ....[4]....
        /*00a4*/ 	.word	0x00022200


	//   ....[5]....
        /*00a8*/ 	.word	0x00022220


	//   ....[6]....
        /*00ac*/ 	.word	0x00022240


	//   ....[7]....
        /*00b0*/ 	.word	0x00022260


	//   ....[8]....
        /*00b4*/ 	.word	0x00026e00


	//   ....[9]....
        /*00b8*/ 	.word	0x00026e20


	//   ....[10]....
        /*00bc*/ 	.word	0x000270c0


	//   ....[11]....
        /*00c0*/ 	.word	0x00027290


	//   ....[12]....
        /*00c4*/ 	.word	0x00028ce0


	//   ....[13]....
        /*00c8*/ 	.word	0x00028cf0


	//   ....[14]....
        /*00cc*/ 	.word	0x00028d20


	//   ....[15]....
        /*00d0*/ 	.word	0x00028d30


	//   ....[16]....
        /*00d4*/ 	.word	0x0002af00


	//   ....[17]....
        /*00d8*/ 	.word	0x0002af80


	//   ....[18]....
        /*00dc*/ 	.word	0x0002aff0


	//   ....[19]....
        /*00e0*/ 	.word	0x0002b060


	//----- nvinfo : EIATTR_EXIT_INSTR_OFFSETS
	.align		4
.L_642:
        /*00e4*/ 	.byte	0x04, 0x1c
        /*00e6*/ 	.short	(.L_644 - .L_643)


	//   ....[0]....
.L_643:
        /*00e8*/ 	.word	0x00000200


	//----- nvinfo : EIATTR_CRS_STACK_SIZE
	.align		4
.L_644:
        /*00ec*/ 	.byte	0x04, 0x1e
        /*00ee*/ 	.short	(.L_646 - .L_645)
.L_645:
        /*00f0*/ 	.word	0x00000000


	//----- nvinfo : EIATTR_CBANK_PARAM_SIZE
	.align		4
.L_646:
        /*00f4*/ 	.byte	0x03, 0x19
        /*00f6*/ 	.short	0x01d0


	//----- nvinfo : EIATTR_PARAM_CBANK
	.align		4
        /*00f8*/ 	.byte	0x04, 0x0a
        /*00fa*/ 	.short	(.L_648 - .L_647)
	.align		4
.L_647:
        /*00fc*/ 	.word	index@(.nv.constant0._ZN5flash24flash_fwd_splitkv_kernelI23Flash_fwd_kernel_traitsILi256ELi64ELi64ELi4ELb0ELb0EN7cutlass6half_tE19Flash_kernel_traitsILi256ELi64ELi64ELi4ES3_EELb1ELb0ELb0ELb0ELb0ELb1ELb1ELb1EEEvNS_16Flash_fwd_paramsE)
        /*0100*/ 	.short	0x0210
        /*0102*/ 	.short	0x01d0


	//----- nvinfo : EIATTR_SW_WAR
	.align		4
.L_648:
        /*0104*/ 	.byte	0x04, 0x36
        /*0106*/ 	.short	(.L_650 - .L_649)
.L_649:
        /*0108*/ 	.word	0x00000008
.L_650:


//--------------------- .nv.info._ZN5flash24flash_fwd_splitkv_kernelI23Flash_fwd_kernel_traitsILi256ELi64ELi64ELi4ELb0ELb0EN7cutlass6half_tE19Flash_kernel_traitsILi256ELi64ELi64ELi4ES3_EELb1ELb0ELb0ELb0ELb1ELb0ELb0ELb0EEEvNS_16Flash_fwd_paramsE --------------------------
	.section	.nv.info._ZN5flash24flash_fwd_splitkv_kernelI23Flash_fwd_kernel_traitsILi256ELi64ELi64ELi4ELb0ELb0EN7cutlass6half_tE19Flash_kernel_traitsILi256ELi64ELi64ELi4ES3_EELb1ELb0ELb0ELb0ELb1ELb0ELb0ELb0EEEvNS_16Flash_fwd_paramsE,"",@"SHT_CUDA_INFO"
	.sectionflags	@""
	.align	4


	//----- nvinfo : EIATTR_CUDA_API_VERSION
	.align		4
        /*0000*/ 	.byte	0x04, 0x37
        /*0002*/ 	.short	(.L_652 - .L_651)
.L_651:
        /*0004*/ 	.word	0x00000082


	//----- nvinfo : EIATTR_KPARAM_INFO
	.align		4
.L_652:
        /*0008*/ 	.byte	0x04, 0x17
        /*000a*/ 	.short	(.L_654 - .L_653)
.L_653:
        /*000c*/ 	.word	0x00000000
        /*0010*/ 	.short	0x0000
        /*0012*/ 	.short	0x0000
        /*0014*/ 	.byte	0x00, 0xf0, 0x41, 0x07


	//----- nvinfo : EIATTR_SPARSE_MMA_MASK
	.align		4
.L_654:
        /*0018*/ 	.byte	0x03, 0x50
        /*001a*/ 	.short	0x0000


	//----- nvinfo : EIATTR_MAXREG_COUNT
	.align		4
        /*001c*/ 	.byte	0x03, 0x1b
        /*001e*/ 	.short	0x00ff


	//----- nvinfo : EIATTR_NUM_BARRIERS
	.align		4
        /*0020*/ 	.byte	0x02, 0x4c
        /*0022*/ 	.byte	0x01
	.zero		1


	//----- nvinfo : EIATTR_MERCURY_ISA_VERSION
	.align		4
        /*0024*/ 	.byte	0x03, 0x5f
        /*0026*/ 	.short	0x0101


	//----- nvinfo : EIATTR_INT_WARP_WIDE_INSTR_OFFSETS
	.align		4
        /*0028*/ 	.byte	0x04, 0x31
        /*002a*/ 	.short	(.L_656 - .L_655)


	//   ....[0]....
.L_655:
        /*002c*/ 	.word	0x00002480


	//   ....[1]....
        /*0030*/ 	.word	0x000026e0


	//----- nvinfo : EIATTR_COOP_GROUP_MASK_REGIDS
	.align		4
.L_656:
        /*0034*/ 	.byte	0x04, 0x29
        /*0036*/ 	.short	(.L_658 - .L_657)


	//   ....[0]....
.L_657:
        /*0038*/ 	.word	0xffffffff


	//   ....[1]....
        /*003c*/ 	.word	0xffffffff


	//   ....[2]....
        /*0040*/ 	.word	0xffffffff


	//   ....[3]....
        /*0044*/ 	.word	0xffffffff


	//   ....[4]....
        /*0048*/ 	.word	0xffffffff


	//   ....[5]....
        /*004c*/ 	.word	0xffffffff


	//   ....[6]....
        /*0050*/ 	.word	0xffffffff


	//   ....[7]....
        /*0054*/ 	.word	0xffffffff


	//   ....[8]....
        /*0058*/ 	.word	0xffffffff


	//   ....[9]....
        /*005c*/ 	.word	0xffffffff


	//   ....[10]....
        /*0060*/ 	.word	0xffffffff


	//   ....[11]....
        /*0064*/ 	.word	0xffffffff


	//   ....[12]....
        /*0068*/ 	.word	0xffffffff


	//   ....[13]....
        /*006c*/ 	.word	0xffffffff


	//   ....[14]....
        /*0070*/ 	.word	0xffffffff


	//   ....[15]....
        /*0074*/ 	.word	0xffffffff


	//----- nvinfo : EIATTR_COOP_GROUP_INSTR_OFFSETS
	.align		4
.L_658:
        /*0078*/ 	.byte	0x04, 0x28
        /*007a*/ 	.short	(.L_660 - .L_659)


	//   ....[0]....
.L_659:
        /*007c*/ 	.word	0x00004c60


	//   ....[1]....
        /*0080*/ 	.word	0x00004c80


	//   ....[2]....
        /*0084*/ 	.word	0x00004d20


	//   ....[3]....
        /*0088*/ 	.word	0x00004d30


	//   ....[4]....
        /*008c*/ 	.word	0x00008350


	//   ....[5]....
        /*0090*/ 	.word	0x00008360


	//   ....[6]....
        /*0094*/ 	.word	0x00008390


	//   ....[7]....
        /*0098*/ 	.word	0x000083a0


	//   ....[8]....
        /*009c*/ 	.word	0x0000bc90


	//   ....[9]....
        /*00a0*/ 	.word	0x0000bcb0


	//   ....[10]....
        /*00a4*/ 	.word	0x0000bce0


	//   ....[11]....
        /*00a8*/ 	.word	0x0000bcf0


	//   ....[12]....
        /*00ac*/ 	.word	0x0000d8d0


	//   ....[13]....
        /*00b0*/ 	.word	0x0000d910


	//   ....[14]....
        /*00b4*/ 	.word	0x0000d980


	//   ....[15]....
        /*00b8*/ 	.word	0x0000d990


	//----- nvinfo : EIATTR_EXIT_INSTR_OFFSETS
	.align		4
.L_660:
        /*00bc*/ 	.byte	0x04, 0x1c
        /*00be*/ 	.short	(.L_662 - .L_661)


	//   ....[0]....
.L_661:
        /*00c0*/ 	.word	0x000004b0


	//   ....[1]....
        /*00c4*/ 	.word	0x00000e60


	//   ....[2]....
        /*00c8*/ 	.word	0x00000e90


	//   ....[3]....
        /*00cc*/ 	.word	0x0000f670


	//   ....[4]....
        /*00d0*/ 	.word	0x0000f770


	//----- nvinfo : EIATTR_CRS_STACK_SIZE
	.align		4
.L_662:
        /*00d4*/ 	.byte	0x04, 0x1e
        /*00d6*/ 	.short	(.L_664 - .L_663)
.L_663:
        /*00d8*/ 	.word	0x00000000


	//----- nvinfo : EIATTR_CBANK_PARAM_SIZE
	.align		4
.L_664:
        /*00dc*/ 	.byte	0x03, 0x19
        /*00de*/ 	.short	0x01d0


	//----- nvinfo : EIATTR_PARAM_CBANK
	.align		4
        /*00e0*/ 	.byte	0x04, 0x0a
        /*00e2*/ 	.short	(.L_666 - .L_665)
	.align		4
.L_665:
        /*00e4*/ 	.word	index@(.nv.constant0._ZN5flash24flash_fwd_splitkv_kernelI23Flash_fwd_kernel_traitsILi256ELi64ELi64ELi4ELb0ELb0EN7cutlass6half_tE19Flash_kernel_traitsILi256ELi64ELi64ELi4ES3_EELb1ELb0ELb0ELb0ELb1ELb0ELb0ELb0EEEvNS_16Flash_fwd_paramsE)
        /*00e8*/ 	.short	0x0210
        /*00ea*/ 	.short	0x01d0


	//----- nvinfo : EIATTR_SW_WAR
	.align		4
.L_666:
        /*00ec*/ 	.byte	0x04, 0x36
        /*00ee*/ 	.short	(.L_668 - .L_667)
.L_667:
        /*00f0*/ 	.word	0x00000008
.L_668:


//--------------------- .nv.info._ZN5flash24flash_fwd_splitkv_kernelI23Flash_fwd_kernel_traitsILi256ELi64ELi64ELi4ELb0ELb0EN7cutlass6half_tE19Flash_kernel_traitsILi256ELi64ELi64ELi4ES3_EELb1ELb0ELb0ELb0ELb1ELb1ELb0ELb0EEEvNS_16Flash_fwd_paramsE --------------------------
	.section	.nv.info._ZN5flash24flash_fwd_splitkv_kernelI23Flash_fwd_kernel_traitsILi256ELi64ELi64ELi4ELb0ELb0EN7cutlass6half_tE19Flash_kernel_traitsILi256ELi64ELi64ELi4ES3_EELb1ELb0ELb0ELb0ELb1ELb1ELb0ELb0EEEvNS_16Flash_fwd_paramsE,"",@"SHT_CUDA_INFO"
	.sectionflags	@""
	.align	4


	//----- nvinfo : EIATTR_CUDA_API_VERSION
	.align		4
        /*0000*/ 	.byte	0x04, 0x37
        /*0002*/ 	.short	(.L_670 - .L_669)
.L_669:
        /*0004*/ 	.word	0x00000082


	//----- nvinfo : EIATTR_KPARAM_INFO
	.align		4
.L_670:
        /*0008*/ 	.byte	0x04, 0x17
        /*000a*/ 	.short	(.L_672 - .L_671)
.L_671:
        /*000c*/ 	.word	0x00000000
        /*0010*/ 	.short	0x0000
        /*0012*/ 	.short	0x0000
        /*0014*/ 	.byte	0x00, 0xf0, 0x41, 0x07


	//----- nvinfo : EIATTR_SPARSE_MMA_MASK
	.align		4
.L_672:
        /*0018*/ 	.byte	0x03, 0x50
        /*001a*/ 	.short	0x0000


	//----- nvinfo : EIATTR_MAXREG_COUNT
	.align		4
        /*001c*/ 	.byte	0x03, 0x1b
        /*001e*/ 	.short	0x00ff


	//----- nvinfo : EIATTR_NUM_BARRIERS
	.align		4
        /*0020*/ 	.byte	0x02, 0x4c
        /*0022*/ 	.byte	0x01
	.zero		1


	//----- nvinfo : EIATTR_MERCURY_ISA_VERSION
	.align		4
        /*0024*/ 	.byte	0x03, 0x5f
        /*0026*/ 	.short	0x0101


	//----- nvinfo : EIATTR_INT_WARP_WIDE_INSTR_OFFSETS
	.align		4
        /*0028*/ 	.byte	0x04, 0x31
        /*002a*/ 	.short	(.L_674 - .L_673)


	//   ....[0]....
.L_673:
        /*002c*/ 	.word	0x00002480


	//   ....[1]....
        /*0030*/ 	.word	0x00002870


	//----- nvinfo : EIATTR_COOP_GROUP_MASK_REGIDS
	.align		4
.L_674:
        /*0034*/ 	.byte	0x04, 0x29
        /*0036*/ 	.short	(.L_676 - .L_675)


	//   ....[0]....
.L_675:
        /*0038*/ 	.word	0xffffffff


	//   ....[1]....
        /*003c*/ 	.word	0xffffffff


	//   ....[2]....
        /*0040*/ 	.word	0xffffffff


	//   ....[3]....
        /*0044*/ 	.word	0xffffffff


	//   ....[4]....
        /*0048*/ 	.word	0xffffffff


	//   ....[5]....
        /*004c*/ 	.word	0xffffffff


	//   ....[6]....
        /*0050*/ 	.word	0xffffffff


	//   ....[7]....
        /*0054*/ 	.word	0xffffffff


	//   ....[8]....
        /*0058*/ 	.word	0xffffffff


	//   ....[9]....
        /*005c*/ 	.word	0xffffffff


	//   ....[10]....
        /*0060*/ 	.word	0xffffffff


	//   ....[11]....
        /*0064*/ 	.word	0xffffffff


	//   ....[12]....
        /*0068*/ 	.word	0xffffffff


	//   ....[13]....
        /*006c*/ 	.word	0xffffffff


	//   ....[14]....
        /*0070*/ 	.word	0xffffffff


	//   ....[15]....
        /*0074*/ 	.word	0xffffffff


	//----- nvinfo : EIATTR_COOP_GROUP_INSTR_OFFSETS
	.align		4
.L_676:
        /*0078*/ 	.byte	0x04, 0x28
        /*007a*/ 	.short	(.L_678 - .L_677)


	//   ....[0]....
.L_677:
        /*007c*/ 	.word	0x00005120


	//   ....[1]....
        /*0080*/ 	.word	0x00005140


	//   ....[2]....
        /*0084*/ 	.word	0x000051e0


	//   ....[3]....
        /*0088*/ 	.word	0x000051f0


	//   ....[4]....
        /*008c*/ 	.word	0x00008c30


	//   ....[5]....
        /*0090*/ 	.word	0x00008c40


	//   ....[6]....
        /*0094*/ 	.word	0x00008c70


	//   ....[7]....
        /*0098*/ 	.word	0x00008c80


	//   ....[8]....
        /*009c*/ 	.word	0x0000c950


	//   ....[9]....
        /*00a0*/ 	.word	0x0000c960


	//   ....[10]....
        /*00a4*/ 	.word	0x0000c990


	//   ....[11]....
        /*00a8*/ 	.word	0x0000c9a0


	//   ....[12]....
        /*00ac*/ 	.word	0x0000e600


	//   ....[13]....
        /*00b0*/ 	.word	0x0000e640


	//   ....[14]....
        /*00b4*/ 	.word	0x0000e6c0


	//   ....[15]....
        /*00b8*/ 	.word	0x0000e6d0


	//----- nvinfo : EIATTR_EXIT_INSTR_OFFSETS
	.align		4
.L_678:
        /*00bc*/ 	.byte	0x04, 0x1c
        /*00be*/ 	.short	(.L_680 - .L_679)


	//   ....[0]....
.L_679:
        /*00c0*/ 	.word	0x000004b0


	//   ....[1]....
        /*00c4*/ 	.word	0x00000e60


	//   ....[2]....
        /*00c8*/ 	.word	0x00000e90


	//   ....[3]....
        /*00cc*/ 	.word	0x000103a0


	//   ....[4]....
        /*00d0*/ 	.word	0x000104a0


	//----- nvinfo : EIATTR_CRS_STACK_SIZE
	.align		4
.L_680:
        /*00d4*/ 	.byte	0x04, 0x1e
        /*00d6*/ 	.short	(.L_682 - .L_681)
.L_681:
        /*00d8*/ 	.word	0x00000000


	//----- nvinfo : EIATTR_CBANK_PARAM_SIZE
	.align		4
.L_682:
        /*00dc*/ 	.byte	0x03, 0x19
        /*00de*/ 	.short	0x01d0


	//----- nvinfo : EIATTR_PARAM_CBANK
	.align		4
        /*00e0*/ 	.byte	0x04, 0x0a
        /*00e2*/ 	.short	(.L_684 - .L_683)
	.align		4
.L_683:
        /*00e4*/ 	.word	index@(.nv.constant0._ZN5flash24flash_fwd_splitkv_kernelI23Flash_fwd_kernel_traitsILi256ELi64ELi64ELi4ELb0ELb0EN7cutlass6half_tE19Flash_kernel_traitsILi256ELi64ELi64ELi4ES3_EELb1ELb0ELb0ELb0ELb1ELb1ELb0ELb0EEEvNS_16Flash_fwd_paramsE)
        /*00e8*/ 	.short	0x0210
        /*00ea*/ 	.short	0x01d0


	//----- nvinfo : EIATTR_SW_WAR
	.align		4
.L_684:
        /*00ec*/ 	.byte	0x04, 0x36
        /*00ee*/ 	.short	(.L_686 - .L_685)
.L_685:
        /*00f0*/ 	.word	0x00000008
.L_686:


//--------------------- .nv.info._ZN5flash24flash_fwd_splitkv_kernelI23Flash_fwd_kernel_traitsILi256ELi64ELi64ELi4ELb0ELb0EN7cutlass6half_tE19Flash_kernel_traitsILi256ELi64ELi64ELi4ES3_EELb1ELb0ELb1ELb0ELb0ELb0ELb0ELb0EEEvNS_16Flash_fwd_paramsE --------------------------
	.section	.nv.info._ZN5flash24flash_fwd_splitkv_kernelI23Flash_fwd_kernel_traitsILi256ELi64ELi64ELi4ELb0ELb0EN7cutlass6half_tE19Flash_kernel_traitsILi256ELi64ELi64ELi4ES3_EELb1ELb0ELb1ELb0ELb0ELb0ELb0ELb0EEEvNS_16Flash_fwd_paramsE,"",@"SHT_CUDA_INFO"
	.sectionflags	@""
	.align	4


	//----- nvinfo : EIATTR_CUDA_API_VERSION
	.align		4
        /*0000*/ 	.byte	0x04, 0x37
        /*0002*/ 	.short	(.L_688 - .L_687)
.L_687:
        /*0004*/ 	.word	0x00000082


	//----- nvinfo : EIATTR_KPARAM_INFO
	.align		4
.L_688:
        /*0008*/ 	.byte	0x04, 0x17
        /*000a*/ 	.short	(.L_690 - .L_689)
.L_689:
        /*000c*/ 	.word	0x00000000
        /*0010*/ 	.short	0x0000
        /*0012*/ 	.short	0x0000
        /*0014*/ 	.byte	0x00, 0xf0, 0x41, 0x07


	//----- nvinfo : EIATTR_SPARSE_MMA_MASK
	.align		4
.L_690:
        /*0018*/ 	.byte	0x03, 0x50
        /*001a*/ 	.short	0x0000


	//----- nvinfo : EIATTR_MAXREG_COUNT
	.align		4
        /*001c*/ 	.byte	0x03, 0x1b
        /*001e*/ 	.short	0x00ff


	//----- nvinfo : EIATTR_NUM_BARRIERS
	.align		4
        /*0020*/ 	.byte	0x02, 0x4c
        /*0022*/ 	.byte	0x01
	.zero		1


	//----- nvinfo : EIATTR_MERCURY_ISA_VERSION
	.align		4
        /*0024*/ 	.byte	0x03, 0x5f
        /*0026*/ 	.short	0x0101


	//----- nvinfo : EIATTR_INT_WARP_WIDE_INSTR_OFFSETS
	.align		4
        /*0028*/ 	.byte	0x04, 0x31
        /*002a*/ 	.short	(.L_692 - .L_691)


	//   ....[0]....
.L_691:
        /*002c*/ 	.word	0x000046c0


	//   ....[1]....
        /*0030*/ 	.word	0x000046e0


	//   ....[2]....
        /*0034*/ 	.word	0x00004700


	//   ....[3]....
        /*0038*/ 	.word	0x0000b0b0


	//----- nvinfo : EIATTR_COOP_GROUP_MASK_REGIDS
	.align		4
.L_692:
        /*003c*/ 	.byte	0x04, 0x29
        /*003e*/ 	.short	(.L_694 - .L_693)


	//   ....[0]....
.L_693:
        /*0040*/ 	.word	0xffffffff


	//   ....[1]....
        /*0044*/ 	.word	0xffffffff


	//   ....[2]....
        /*0048*/ 	.word	0xffffffff


	//   ....[3]....
        /*004c*/ 	.word	0xffffffff


	//   ....[4]....
        /*0050*/ 	.word	0xffffffff


	//   ....[5]....
        /*0054*/ 	.word	0xffffffff


	//   ....[6]....
        /*0058*/ 	.word	0xffffffff


	//   ....[7]....
        /*005c*/ 	.word	0xffffffff


	//   ....[8]....
        /*0060*/ 	.word	0xffffffff


	//   ....[9]....
        /*0064*/ 	.word	0xffffffff


	//   ....[10]....
        /*0068*/ 	.word	0xffffffff


	//   ....[11]....
        /*006c*/ 	.word	0xffffffff


	//   ....[12]....
        /*0070*/ 	.word	0xffffffff


	//   ....[13]....
        /*0074*/ 	.word	0xffffffff


	//   ....[14]....
        /*0078*/ 	.word	0xffffffff


	//   ....[15]....
        /*007c*/ 	.word	0xffffffff


	//----- nvinfo : EIATTR_COOP_GROUP_INSTR_OFFSETS
	.align		4
.L_694:
        /*0080*/ 	.byte	0x04, 0x28
        /*0082*/ 	.short	(.L_696 - .L_695)


	//   ....[0]....
.L_695:
        /*0084*/ 	.word	0x00007320


	//   ....[1]....
        /*0088*/ 	.word	0x00007340


	//   ....[2]....
        /*008c*/ 	.word	0x000073e0


	//   ....[3]....
        /*0090*/ 	.word	0x000073f0


	//   ....[4]....
        /*0094*/ 	.word	0x0000bc40


	//   ....[5]....
        /*0098*/ 	.word	0x0000bc50


	//   ....[6]....
        /*009c*/ 	.word	0x0000bc80


	//   ....[7]....
        /*00a0*/ 	.word	0x0000bc90


	//   ....[8]....
        /*00a4*/ 	.word	0x00010830


	//   ....[9]....
        /*00a8*/ 	.word	0x00010840


	//   ....[10]....
        /*00ac*/ 	.word	0x00010870


	//   ....[11]....
        /*00b0*/ 	.word	0x00010880


	//   ....[12]....
        /*00b4*/ 	.word	0x00012460


	//   ....[13]....
        /*00b8*/ 	.word	0x000124a0


	//   ....[14]....
        /*00bc*/ 	.word	0x000124f0


	//   ....[15]....
        /*00c0*/ 	.word	0x00012500


	//----- nvinfo : EIATTR_EXIT_INSTR_OFFSETS
	.align		4
.L_696:
        /*00c4*/ 	.byte	0x04, 0x1c
        /*00c6*/ 	.short	(.L_698 - .L_697)


	//   ....[0]....
.L_697:
        /*00c8*/ 	.word	0x000004a0


	//   ....[1]....
        /*00cc*/ 	.word	0x00000fc0


	//   ....[2]....
        /*00d0*/ 	.word	0x00000ff0


	//   ....[3]....
        /*00d4*/ 	.word	0x00014300


	//   ....[4]....
        /*00d8*/ 	.word	0x00014440


	//   ....[5]....
        /*00dc*/ 	.word	0x00014460


	//----- nvinfo : EIATTR_CRS_STACK_SIZE
	.align		4
.L_698:
        /*00e0*/ 	.byte	0x04, 0x1e
        /*00e2*/ 	.short	(.L_700 - .L_699)
.L_699:
        /*00e4*/ 	.word	0x00000000


	//----- nvinfo : EIATTR_CBANK_PARAM_SIZE
	.align		4
.L_700:
        /*00e8*/ 	.byte	0x03, 0x19
        /*00ea*/ 	.short	0x01d0


	//----- nvinfo : EIATTR_PARAM_CBANK
	.align		4
        /*00ec*/ 	.byte	0x04, 0x0a
        /*00ee*/ 	.short	(.L_702 - .L_701)
	.align		4
.L_701:
        /*00f0*/ 	.word	index@(.nv.constant0._ZN5flash24flash_fwd_splitkv_kernelI23Flash_fwd_kernel_traitsILi256ELi64ELi64ELi4ELb0ELb0EN7cutlass6half_tE19Flash_kernel_traitsILi256ELi64ELi64ELi4ES3_EELb1ELb0ELb1ELb0ELb0ELb0ELb0ELb0EEEvNS_16Flash_fwd_paramsE)
        /*00f4*/ 	.short	0x0210
        /*00f6*/ 	.short	0x01d0


	//----- nvinfo : EIATTR_SW_WAR
	.align		4
.L_702:
        /*00f8*/ 	.byte	0x04, 0x36
        /*00fa*/ 	.short	(.L_704 - .L_703)
.L_703:
        /*00fc*/ 	.word	0x00000008
.L_704:


//--------------------- .nv.info._ZN5flash24flash_fwd_splitkv_kernelI23Flash_fwd_kernel_traitsILi256ELi64ELi64ELi4ELb0ELb0EN7cutlass6half_tE19Flash_kernel_traitsILi256ELi64ELi64ELi4ES3_EELb1ELb0ELb1ELb0ELb0ELb1ELb0ELb0EEEvNS_16Flash_fwd_paramsE --------------------------
	.section	.nv.info._ZN5flash24flash_fwd_splitkv_kernelI23Flash_fwd_kernel_traitsILi256ELi64ELi64ELi4ELb0ELb0EN7cutlass6half_tE19Flash_kernel_traitsILi256ELi64ELi64ELi4ES3_EELb1ELb0ELb1ELb0ELb0ELb1ELb0ELb0EEEvNS_16Flash_fwd_paramsE,"",@"SHT_CUDA_INFO"
	.sectionflags	@""
	.align	4


	//----- nvinfo : EIATTR_CUDA_API_VERSION
	.align		4
        /*0000*/ 	.byte	0x04, 0x37
        /*0002*/ 	.short	(.L_706 - .L_705)
.L_705:
        /*0004*/ 	.word	0x00000082


	//----- nvinfo : EIATTR_KPARAM_INFO
	.align		4
.L_706:
        /*0008*/ 	.byte	0x04, 0x17
        /*000a*/ 	.short	(.L_708 - .L_707)
.L_707:
        /*000c*/ 	.word	0x00000000
        /*0010*/ 	.short	0x0000
        /*0012*/ 	.short	0x0000
        /*0014*/ 	.byte	0x00, 0xf0, 0x41, 0x07


	//----- nvinfo : EIATTR_SPARSE_MMA_MASK
	.align		4
.L_708:
        /*0018*/ 	.byte	0x03, 0x50
        /*001a*/ 	.short	0x0000


	//----- nvinfo : EIATTR_MAXREG_COUNT
	.align		4
        /*001c*/ 	.byte	0x03, 0x1b
        /*001e*/ 	.short	0x00ff


	//----- nvinfo : EIATTR_NUM_BARRIERS
	.align		4
        /*0020*/ 	.byte	0x02, 0x4c
        /*0022*/ 	.byte	0x01
	.zero		1


	//----- nvinfo : EIATTR_MERCURY_ISA_VERSION
	.align		4
        /*0024*/ 	.byte	0x03, 0x5f
        /*0026*/ 	.short	0x0101


	//----- nvinfo : EIATTR_INT_WARP_WIDE_INSTR_OFFSETS
	.align		4
        /*0028*/ 	.byte	0x04, 0x31
        /*002a*/ 	.short	(.L_710 - .L_709)


	//   ....[0]....
.L_709:
        /*002c*/ 	.word	0x00004770


	//   ....[1]....
        /*0030*/ 	.word	0x00004790


	//   ....[2]....
        /*0034*/ 	.word	0x000047b0


	//   ....[3]....
        /*0038*/ 	.word	0x0000b9e0


	//----- nvinfo : EIATTR_COOP_GROUP_MASK_REGIDS
	.align		4
.L_710:
        /*003c*/ 	.byte	0x04, 0x29
        /*003e*/ 	.short	(.L_712 - .L_711)


	//   ....[0]....
.L_711:
        /*0040*/ 	.word	0xffffffff


	//   ....[1]....
        /*0044*/ 	.word	0xffffffff


	//   ....[2]....
        /*0048*/ 	.word	0xffffffff


	//   ....[3]....
        /*004c*/ 	.word	0xffffffff


	//   ....[4]....
        /*0050*/ 	.word	0xffffffff


	//   ....[5]....
        /*0054*/ 	.word	0xffffffff


	//   ....[6]....
        /*0058*/ 	.word	0xffffffff


	//   ....[7]....
        /*005c*/ 	.word	0xffffffff


	//   ....[8]....
        /*0060*/ 	.word	0xffffffff


	//   ....[9]....
        /*0064*/ 	.word	0xffffffff


	//   ....[10]....
        /*0068*/ 	.word	0xffffffff


	//   ....[11]....
        /*006c*/ 	.word	0xffffffff


	//   ....[12]....
        /*0070*/ 	.word	0xffffffff


	//   ....[13]....
        /*0074*/ 	.word	0xffffffff


	//   ....[14]....
        /*0078*/ 	.word	0xffffffff


	//   ....[15]....
        /*007c*/ 	.word	0xffffffff


	//----- nvinfo : EIATTR_COOP_GROUP_INSTR_OFFSETS
	.align		4
.L_712:
        /*0080*/ 	.byte	0x04, 0x28
        /*0082*/ 	.short	(.L_714 - .L_713)


	//   ....[0]....
.L_713:
        /*0084*/ 	.word	0x00007870


	//   ....[1]....
        /*0088*/ 	.word	0x00007890


	//   ....[2]....
        /*008c*/ 	.word	0x00007930


	//   ....[3]....
        /*0090*/ 	.word	0x00007940


	//   ....[4]....
        /*0094*/ 	.word	0x0000c570


	//   ....[5]....
        /*0098*/ 	.word	0x0000c580


	//   ....[6]....
        /*009c*/ 	.word	0x0000c5b0


	//   ....[7]....
        /*00a0*/ 	.word	0x0000c5c0


	//   ....[8]....
        /*00a4*/ 	.word	0x00011740


	//   ....[9]....
        /*00a8*/ 	.word	0x00011760


	//   ....[10]....
        /*00ac*/ 	.word	0x000117a0


	//   ....[11]....
        /*00b0*/ 	.word	0x000117b0


	//   ....[12]....
        /*00b4*/ 	.word	0x00013490


	//   ....[13]....
        /*00b8*/ 	.word	0x000134d0


	//   ....[14]....
        /*00bc*/ 	.word	0x00013530


	//   ....[15]....
        /*00c0*/ 	.word	0x00013540


	//----- nvinfo : EIATTR_EXIT_INSTR_OFFSETS
	.align		4
.L_714:
        /*00c4*/ 	.byte	0x04, 0x1c
        /*00c6*/ 	.short	(.L_716 - .L_715)


	//   ....[0]....
.L_715:
        /*00c8*/ 	.word	0x000004a0


	//   ....[1]....
        /*00cc*/ 	.word	0x00000fc0


	//   ....[2]....
        /*00d0*/ 	.word	0x00000ff0


	//   ....[3]....
        /*00d4*/ 	.word	0x00015330


	//   ....[4]....
        /*00d8*/ 	.word	0x00015470


	//   ....[5]....
        /*00dc*/ 	.word	0x00015490


	//----- nvinfo : EIATTR_CRS_STACK_SIZE
	.align		4
.L_716:
        /*00e0*/ 	.byte	0x04, 0x1e
        /*00e2*/ 	.short	(.L_718 - .L_717)
.L_717:
        /*00e4*/ 	.word	0x00000000


	//----- nvinfo : EIATTR_CBANK_PARAM_SIZE
	.align		4
.L_718:
        /*00e8*/ 	.byte	0x03, 0x19
        /*00ea*/ 	.short	0x01d0


	//----- nvinfo : EIATTR_PARAM_CBANK
	.align		4
        /*00ec*/ 	.byte	0x04, 0x0a
        /*00ee*/ 	.short	(.L_720 - .L_719)
	.align		4
.L_719:
        /*00f0*/ 	.word	index@(.nv.constant0._ZN5flash24flash_fwd_splitkv_kernelI23Flash_fwd_kernel_traitsILi256ELi64ELi64ELi4ELb0ELb0EN7cutlass6half_tE19Flash_kernel_traitsILi256ELi64ELi64ELi4ES3_EELb1ELb0ELb1ELb0ELb0ELb1ELb0ELb0EEEvNS_16Flash_fwd_paramsE)
        /*00f4*/ 	.short	0x0210
        /*00f6*/ 	.short	0x01d0


	//----- nvinfo : EIATTR_SW_WAR
	.align		4
.L_720:
        /*00f8*/ 	.byte	0x04, 0x36
        /*00fa*/ 	.short	(.L_722 - .L_721)
.L_721:
        /*00fc*/ 	.word	0x00000008
.L_722:


//--------------------- .nv.info._ZN5flash24flash_fwd_splitkv_kernelI23Flash_fwd_kernel_traitsILi256ELi64ELi64ELi4ELb0ELb0EN7cutlass6half_tE19Flash_kernel_traitsILi256ELi64ELi64ELi4ES3_EELb1ELb0ELb0ELb0ELb1ELb0ELb0ELb1EEEvNS_16Flash_fwd_paramsE --------------------------
	.section	.nv.info._ZN5flash24flash_fwd_splitkv_kernelI23Flash_fwd_kernel_traitsILi256ELi64ELi64ELi4ELb0ELb0EN7cutlass6half_tE19Flash_kernel_traitsILi256ELi64ELi64ELi4ES3_EELb1ELb0ELb0ELb0ELb1ELb0ELb0ELb1EEEvNS_16Flash_fwd_paramsE,"",@"SHT_CUDA_INFO"
	.sectionflags	@""
	.align	4


	//----- nvinfo : EIATTR_CUDA_API_VERSION
	.align		4
        /*0000*/ 	.byte	0x04, 0x37
        /*0002*/ 	.short	(.L_724 - .L_723)
.L_723:
        /*0004*/ 	.word	0x00000082


	//----- nvinfo : EIATTR_KPARAM_INFO
	.align		4
.L_724:
        /*0008*/ 	.byte	0x04, 0x17
        /*000a*/ 	.short	(.L_726 - .L_725)
.L_725:
        /*000c*/ 	.word	0x00000000
        /*0010*/ 	.short	0x0000
        /*0012*/ 	.short	0x0000
        /*0014*/ 	.byte	0x00, 0xf0, 0x41, 0x07


	//----- nvinfo : EIATTR_SPARSE_MMA_MASK
	.align		4
.L_726:
        /*0018*/ 	.byte	0x03, 0x50
        /*001a*/ 	.short	0x0000


	//----- nvinfo : EIATTR_MAXREG_COUNT
	.align		4
        /*001c*/ 	.byte	0x03, 0x1b
        /*001e*/ 	.short	0x00ff


	//----- nvinfo : EIATTR_NUM_BARRIERS
	.align		4
        /*0020*/ 	.byte	0x02, 0x4c
        /*0022*/ 	.byte	0x01
	.zero		1


	//----- nvinfo : EIATTR_MERCURY_ISA_VERSION
	.align		4
        /*0024*/ 	.byte	0x03, 0x5f
        /*0026*/ 	.short	0x0101


	//----- nvinfo : EIATTR_COOP_GROUP_MASK_REGIDS
	.align		4
        /*0028*/ 	.byte	0x04, 0x29
        /*002a*/ 	.short	(.L_728 - .L_727)


	//   ....[0]....
.L_727:
        /*002c*/ 	.word	0xffffffff


	//   ....[1]....
        /*0030*/ 	.word	0xffffffff


	//   ....[2]....
        /*0034*/ 	.word	0xffffffff


	//   ....[3]....
        /*0038*/ 	.word	0xffffffff


	//   ....[4]....
        /*003c*/ 	.word	0xffffffff


	//   ....[5]....
        /*0040*/ 	.word	0xffffffff


	//   ....[6]....
        /*0044*/ 	.word	0xffffffff


	//   ....[7]....
        /*0048*/ 	.word	0xffffffff


	//   ....[8]....
        /*004c*/ 	.word	0xffffffff


	//   ....[9]....
        /*0050*/ 	.word	0xffffffff


	//   ....[10]....
        /*0054*/ 	.word	0xffffffff


	//   ....[11]....
        /*0058*/ 	.word	0xffffffff


	//   ....[12]....
        /*005c*/ 	.word	0xffffffff


	//   ....[13]....
        /*0060*/ 	.word	0xffffffff


	//   ....[14]....
        /*0064*/ 	.word	0xffffffff


	//   ....[15]....
        /*0068*/ 	.word	0xffffffff


	//----- nvinfo : EIATTR_COOP_GROUP_INSTR_OFFSETS
	.align		4
.L_728:
        /*006c*/ 	.byte	0x04, 0x28
        /*006e*/ 	.short	(.L_730 - .L_729)


	//   ....[0]....
.L_729:
        /*0070*/ 	.word	0x00018770


	//   ....[1]....
        /*0074*/ 	.word	0x00018790


	//   ....[2]....
        /*0078*/ 	.word	0x00018830


	//   ....[3]....
        /*007c*/ 	.word	0x00018840


	//   ....[4]....
        /*0080*/ 	.word	0x0001bd40


	//   ....[5]....
        /*0084*/ 	.word	0x0001bd50


	//   ....[6]....
        /*0088*/ 	.word	0x0001bd80


	//   ....[7]....
        /*008c*/ 	.word	0x0001bd90


	//   ....[8]....
        /*0090*/ 	.word	0x0001f630


	//   ....[9]....
        /*0094*/ 	.word	0x0001f650


	//   ....[10]....
        /*0098*/ 	.word	0x0001f680


	//   ....[11]....
        /*009c*/ 	.word	0x0001f690


	//   ....[12]....
        /*00a0*/ 	.word	0x000212a0


	//   ....[13]....
        /*00a4*/ 	.word	0x000212e0


	//   ....[14]....
        /*00a8*/ 	.word	0x00021330


	//   ....[15]....
        /*00ac*/ 	.word	0x00021340


	//----- nvinfo : EIATTR_EXIT_INSTR_OFFSETS
	.align		4
.L_730:
        /*00b0*/ 	.byte	0x04, 0x1c
        /*00b2*/ 	.short	(.L_732 - .L_731)


	//   ....[0]....
.L_731:
        /*00b4*/ 	.word	0x00000340


	//   ....[1]....
        /*00b8*/ 	.word	0x00000cb0


	//   ....[2]....
        /*00bc*/ 	.word	0x00000ce0


	//   ....[3]....
        /*00c0*/ 	.word	0x00023080


	//   ....[4]....
        /*00c4*/ 	.word	0x00023180


	//----- nvinfo : EIATTR_CRS_STACK_SIZE
	.align		4
.L_732:
        /*00c8*/ 	.byte	0x04, 0x1e
        /*00ca*/ 	.short	(.L_734 - .L_733)
.L_733:
        /*00cc*/ 	.word	0x00000000


	//----- nvinfo : EIATTR_CBANK_PARAM_SIZE
	.align		4
.L_734:
        /*00d0*/ 	.byte	0x03, 0x19
        /*00d2*/ 	.short	0x01d0


	//----- nvinfo : EIATTR_PARAM_CBANK
	.align		4
        /*00d4*/ 	.byte	0x04, 0x0a
        /*00d6*/ 	.short	(.L_736 - .L_735)
	.align		4
.L_735:
        /*00d8*/ 	.word	index@(.nv.constant0._ZN5flash24flash_fwd_splitkv_kernelI23Flash_fwd_kernel_traitsILi256ELi64ELi64ELi4ELb0ELb0EN7cutlass6half_tE19Flash_kernel_traitsILi256ELi64ELi64ELi4ES3_EELb1ELb0ELb0ELb0ELb1ELb0ELb0ELb1EEEvNS_16Flash_fwd_paramsE)
        /*00dc*/ 	.short	0x0210
        /*00de*/ 	.short	0x01d0


	//----- nvinfo : EIATTR_SW_WAR
	.align		4
.L_736:
        /*00e0*/ 	.byte	0x04, 0x36
        /*00e2*/ 	.short	(.L_738 - .L_737)
.L_737:
        /*00e4*/ 	.word	0x00000008
.L_738:


//--------------------- .nv.info._ZN5flash24flash_fwd_splitkv_kernelI23Flash_fwd_kernel_traitsILi256ELi64ELi64ELi4ELb0ELb0EN7cutlass6half_tE19Flash_kernel_traitsILi256ELi64ELi64ELi4ES3_EELb1ELb0ELb0ELb0ELb1ELb1ELb0ELb1EEEvNS_16Flash_fwd_paramsE --------------------------
	.section	.nv.info._ZN5flash24flash_fwd_splitkv_kernelI23Flash_fwd_kernel_traitsILi256ELi64ELi64ELi4ELb0ELb0EN7cutlass6half_tE19Flash_kernel_traitsILi256ELi64ELi64ELi4ES3_EELb1ELb0ELb0ELb0ELb1ELb1ELb0ELb1EEEvNS_16Flash_fwd_paramsE,"",@"SHT_CUDA_INFO"
	.sectionflags	@""
	.align	4


	//----- nvinfo : EIATTR_CUDA_API_VERSION
	.align		4
        /*0000*/ 	.byte	0x04, 0x37
        /*0002*/ 	.short	(.L_740 - .L_739)
.L_739:
        /*0004*/ 	.word	0x00000082


	//----- nvinfo : EIATTR_KPARAM_INFO
	.align		4
.L_740:
        /*0008*/ 	.byte	0x04, 0x17
        /*000a*/ 	.short	(.L_742 - .L_741)
.L_741:
        /*000c*/ 	.word	0x00000000
        /*0010*/ 	.short	0x0000
        /*0012*/ 	.short	0x0000
        /*0014*/ 	.byte	0x00, 0xf0, 0x41, 0x07


	//----- nvinfo : EIATTR_SPARSE_MMA_MASK
	.align		4
.L_742:
        /*0018*/ 	.byte	0x03, 0x50
        /*001a*/ 	.short	0x0000


	//----- nvinfo : EIATTR_MAXREG_COUNT
	.align		4
        /*001c*/ 	.byte	0x03, 0x1b
        /*001e*/ 	.short	0x00ff


	//----- nvinfo : EIATTR_NUM_BARRIERS
	.align		4
        /*0020*/ 	.byte	0x02, 0x4c
        /*0022*/ 	.byte	0x01
	.zero		1


	//----- nvinfo : EIATTR_ANNOTATIONS
	.align		4
        /*0024*/ 	.byte	0x04, 0x55
        /*0026*/ 	.short	(.L_744 - .L_743)


	//   ....[0]....
.L_743:
        /*0028*/ 	.word	0x00000001
        /*002c*/ 	.byte	0x30, 0x9d, 0x01, 0x00, 0x01, 0x00, 0x00, 0x00, 0x50, 0x9d, 0x01, 0x00, 0x01, 0x00, 0x00, 0x00
        /*003c*/ 	.byte	0x90, 0xdf, 0x01, 0x00, 0x01, 0x00, 0x00, 0x00, 0xb0, 0xdf, 0x01, 0x00, 0x01, 0x00, 0x00, 0x00
        /*004c*/ 	.byte	0xf0, 0xe2, 0x01, 0x00, 0x01, 0x00, 0x00, 0x00, 0x20, 0xe3, 0x01, 0x00, 0x01, 0x00, 0x00, 0x00
        /*005c*/ 	.byte	0x70, 0xe3, 0x01, 0x00, 0x01, 0x00, 0x00, 0x00, 0x90, 0xe3, 0x01, 0x00, 0x01, 0x00, 0x00, 0x00
        /*006c*/ 	.byte	0x10, 0x1b, 0x02, 0x00, 0x01, 0x00, 0x00, 0x00, 0x40, 0x1b, 0x02, 0x00, 0x01, 0x00, 0x00, 0x00
        /*007c*/ 	.byte	0x50, 0x1f, 0x02, 0x00, 0x01, 0x00, 0x00, 0x00, 0x60, 0x1f, 0x02, 0x00, 0x01, 0x00, 0x00, 0x00
        /*008c*/ 	.byte	0x80, 0x1f, 0x02, 0x00, 0x01, 0x00, 0x00, 0x00, 0x90, 0x1f, 0x02, 0x00


	//----- nvinfo : EIATTR_MERCURY_ISA_VERSION
	.align		4
.L_744:
        /*0098*/ 	.byte	0x03, 0x5f
        /*009a*/ 	.short	0x0101


	//----- nvinfo : EIATTR_COOP_GROUP_MASK_REGIDS
	.align		4
        /*009c*/ 	.byte	0x04, 0x29
        /*009e*/ 	.short	(.L_746 - .L_745)


	//   ....[0]....
.L_745:
        /*00a0*/ 	.word	0xffffffff


	//   ....[1]....
        /*00a4*/ 	.word	0xffffffff


	//   ....[2]....
        /*00a8*/ 	.word	0xffffffff


	//   ....[3]....
        /*00ac*/ 	.word	0xffffffff


	//   ....[4]....
        /*00b0*/ 	.word	0xffffffff


	//   ....[5]....
        /*00b4*/ 	.word	0xffffffff


	//   ....[6]....
        /*00b8*/ 	.word	0xffffffff


	//   ....[7]....
        /*00bc*/ 	.word	0xffffffff


	//   ....[8]....
        /*00c0*/ 	.word	0xffffffff


	//   ....[9]....
        /*00c4*/ 	.word	0xffffffff


	//   ....[10]....
        /*00c8*/ 	.word	0xffffffff


	//   ....[11]....
        /*00cc*/ 	.word	0xffffffff


	//   ....[12]....
        /*00d0*/ 	.word	0xffffffff


	//   ....[13]....
        /*00d4*/ 	.word	0xffffffff


	//   ....[14]....
        /*00d8*/ 	.word	0xffffffff


	//   ....[15]....
        /*00dc*/ 	.word	0xffffffff


	//----- nvinfo : EIATTR_COOP_GROUP_INSTR_OFFSETS
	.align		4
.L_746:
        /*00e0*/ 	.byte	0x04, 0x28
        /*00e2*/ 	.short	(.L_748 - .L_747)


	//   ....[0]....
.L_747:
        /*00e4*/ 	.word	0x00018ba0


	//   ....[1]....
        /*00e8*/ 	.word	0x00018bc0


	//   ....[2]....
        /*00ec*/ 	.word	0x00018c60


	//   ....[3]....
        /*00f0*/ 	.word	0x00018c70


	//   ....[4]....
        /*00f4*/ 	.word	0x0001c590


	//   ....[5]....
        /*00f8*/ 	.word	0x0001c5a0


	//   ....[6]....
        /*00fc*/ 	.word	0x0001c5d0


	//   ....[7]....
        /*0100*/ 	.word	0x0001c5e0


	//   ....[8]....
        /*0104*/ 	.word	0x000202a0


	//   ....[9]....
        /*0108*/ 	.word	0x000202c0


	//   ....[10]....
        /*010c*/ 	.word	0x000202f0


	//   ....[11]....
        /*0110*/ 	.word	0x00020300


	//   ....[12]....
        /*0114*/ 	.word	0x00021fe0


	//   ....[13]....
        /*0118*/ 	.word	0x00021ff0


	//   ....[14]....
        /*011c*/ 	.word	0x00022020


	//   ....[15]....
        /*0120*/ 	.word	0x00022040


	//----- nvinfo : EIATTR_EXIT_INSTR_OFFSETS
	.align		4
.L_748:
        /*0124*/ 	.byte	0x04, 0x1c
        /*0126*/ 	.short	(.L_750 - .L_749)


	//   ....[0]....
.L_749:
        /*0128*/ 	.word	0x00000350


	//   ....[1]....
        /*012c*/ 	.word	0x00000cc0


	//   ....[2]....
        /*0130*/ 	.word	0x00000cf0


	//   ....[3]....
        /*0134*/ 	.word	0x00023d80


	//   ....[4]....
        /*0138*/ 	.word	0x00023e80


	//----- nvinfo : EIATTR_CRS_STACK_SIZE
	.align		4
.L_750:
        /*013c*/ 	.byte	0x04, 0x1e
        /*013e*/ 	.short	(.L_752 - .L_751)
.L_751:
        /*0140*/ 	.word	0x00000000


	//----- nvinfo : EIATTR_CBANK_PARAM_SIZE
	.align		4
.L_752:
        /*0144*/ 	.byte	0x03, 0x19
        /*0146*/ 	.short	0x01d0


	//----- nvinfo : EIATTR_PARAM_CBANK
	.align		4
        /*0148*/ 	.byte	0x04, 0x0a
        /*014a*/ 	.short	(.L_754 - .L_753)
	.align		4
.L_753:
        /*014c*/ 	.word	index@(.nv.constant0._ZN5flash24flash_fwd_splitkv_kernelI23Flash_fwd_kernel_traitsILi256ELi64ELi64ELi4ELb0ELb0EN7cutlass6half_tE19Flash_kernel_traitsILi256ELi64ELi64ELi4ES3_EELb1ELb0ELb0ELb0ELb1ELb1ELb0ELb1EEEvNS_16Flash_fwd_paramsE)
        /*0150*/ 	.short	0x0210
        /*0152*/ 	.short	0x01d0


	//----- nvinfo : EIATTR_SW_WAR
	.align		4
.L_754:
        /*0154*/ 	.byte	0x04, 0x36
        /*0156*/ 	.short	(.L_756 - .L_755)
.L_755:
        /*0158*/ 	.word	0x00000008
.L_756:


//--------------------- .nv.info._ZN5flash24flash_fwd_splitkv_kernelI23Flash_fwd_kernel_traitsILi256ELi64ELi64ELi4ELb0ELb0EN7cutlass6half_tE19Flash_kernel_traitsILi256ELi64ELi64ELi4ES3_EELb1ELb0ELb1ELb0ELb0ELb0ELb0ELb1EEEvNS_16Flash_fwd_paramsE --------------------------
	.section	.nv.info._ZN5flash24flash_fwd_splitkv_kernelI23Flash_fwd_kernel_traitsILi256ELi64ELi64ELi4ELb0ELb0EN7cutlass6half_tE19Flash_kernel_traitsILi256ELi64ELi64ELi4ES3_EELb1ELb0ELb1ELb0ELb0ELb0ELb0ELb1EEEvNS_16Flash_fwd_paramsE,"",@"SHT_CUDA_INFO"
	.sectionflags	@""
	.align	4


	//----- nvinfo : EIATTR_CUDA_API_VERSION
	.align		4
        /*0000*/ 	.byte	0x04, 0x37
        /*0002*/ 	.short	(.L_758 - .L_757)
.L_757:
        /*0004*/ 	.word	0x00000082


	//----- nvinfo : EIATTR_KPARAM_INFO
	.align		4
.L_758:
        /*0008*/ 	.byte	0x04, 0x17
        /*000a*/ 	.short	(.L_760 - .L_759)
.L_759:
        /*000c*/ 	.word	0x00000000
        /*0010*/ 	.short	0x0000
        /*0012*/ 	.short	0x0000
        /*0014*/ 	.byte	0x00, 0xf0, 0x41, 0x07


	//----- nvinfo : EIATTR_SPARSE_MMA_MASK
	.align		4
.L_760:
        /*0018*/ 	.byte	0x03, 0x50
        /*001a*/ 	.short	0x0000


	//----- nvinfo : EIATTR_MAXREG_COUNT
	.align		4
        /*001c*/ 	.byte	0x03, 0x1b
        /*001e*/ 	.short	0x00ff


	//----- nvinfo : EIATTR_NUM_BARRIERS
	.align		4
        /*0020*/ 	.byte	0x02, 0x4c
        /*0022*/ 	.byte	0x01
	.zero		1


	//----- nvinfo : EIATTR_MERCURY_ISA_VERSION
	.align		4
        /*0024*/ 	.byte	0x03, 0x5f
        /*0026*/ 	.short	0x0101


	//----- nvinfo : EIATTR_COOP_GROUP_MASK_REGIDS
	.align		4
        /*0028*/ 	.byte	0x04, 0x29
        /*002a*/ 	.short	(.L_762 - .L_761)


	//   ....[0]....
.L_761:
        /*002c*/ 	.word	0xffffffff


	//   ....[1]....
        /*0030*/ 	.word	0xffffffff


	//   ....[2]....
        /*0034*/ 	.word	0xffffffff


	//   ....[3]....
        /*0038*/ 	.word	0xffffffff


	//   ....[4]....
        /*003c*/ 	.word	0xffffffff


	//   ....[5]....
        /*0040*/ 	.word	0xffffffff


	//   ....[6]....
        /*0044*/ 	.word	0xffffffff


	//   ....[7]....
        /*0048*/ 	.word	0xffffffff


	//   ....[8]....
        /*004c*/ 	.word	0xffffffff


	//   ....[9]....
        /*0050*/ 	.word	0xffffffff


	//   ....[10]....
        /*0054*/ 	.word	0xffffffff


	//   ....[11]....
        /*0058*/ 	.word	0xffffffff


	//   ....[12]....
        /*005c*/ 	.word	0xffffffff


	//   ....[13]....
        /*0060*/ 	.word	0xffffffff


	//   ....[14]....
        /*0064*/ 	.word	0xffffffff


	//   ....[15]....
        /*0068*/ 	.word	0xffffffff


	//   ....[16]....
        /*006c*/ 	.word	0x05000003


	//   ....[17]....
        /*0070*/ 	.word	0x05000003


	//   ....[18]....
        /*0074*/ 	.word	0x05000003


	//   ....[19]....
        /*0078*/ 	.word	0x05000003


	//----- nvinfo : EIATTR_COOP_GROUP_INSTR_OFFSETS
	.align		4
.L_762:
        /*007c*/ 	.byte	0x04, 0x28
        /*007e*/ 	.short	(.L_764 - .L_763)


	//   ....[0]....
.L_763:
        /*0080*/ 	.word	0x0001d360


	//   ....[1]....
        /*0084*/ 	.word	0x0001d380


	//   ....[2]....
        /*0088*/ 	.word	0x0001d420


	//   ....[3]....
        /*008c*/ 	.word	0x0001d430


	//   ....[4]....
        /*0090*/ 	.word	0x00021bc0


	//   ....[5]....
        /*0094*/ 	.word	0x00021bd0


	//   ....[6]....
        /*0098*/ 	.word	0x00021c00


	//   ....[7]....
        /*009c*/ 	.word	0x00021c10


	//   ....[8]....
        /*00a0*/ 	.word	0x00026840


	//   ....[9]....
        /*00a4*/ 	.word	0x00026860


	//   ....[10]....
        /*00a8*/ 	.word	0x00026880


	//   ....[11]....
        /*00ac*/ 	.word	0x000268a0


	//   ....[12]....
        /*00b0*/ 	.word	0x00028600


	//   ....[13]....
        /*00b4*/ 	.word	0x00028610


	//   ....[14]....
        /*00b8*/ 	.word	0x00028640


	//   ....[15]....
        /*00bc*/ 	.word	0x00028650


	//   ....[16]....
        /*00c0*/ 	.word	0x0002aa10


	//   ....[17]....
        /*00c4*/ 	.word	0x0002aa90


	//   ....[18]....
        /*00c8*/ 	.word	0x0002ab10


	//   ....[19]....
        /*00cc*/ 	.word	0x0002ab80


	//----- nvinfo : EIATTR_EXIT_INSTR_OFFSETS
	.align		4
.L_764:
        /*00d0*/ 	.byte	0x04, 0x1c
        /*00d2*/ 	.short	(.L_766 - .L_765)


	//   ....[0]....
.L_765:
        /*00d4*/ 	.word	0x00000090


	//----- nvinfo : EIATTR_CRS_STACK_SIZE
	.align		4
.L_766:
        /*00d8*/ 	.byte	0x04, 0x1e
        /*00da*/ 	.short	(.L_768 - .L_767)
.L_767:
        /*00dc*/ 	.word	0x00000000


	//----- nvinfo : EIATTR_CBANK_PARAM_SIZE
	.align		4
.L_768:
        /*00e0*/ 	.byte	0x03, 0x19
        /*00e2*/ 	.short	0x01d0


	//----- nvinfo : EIATTR_PARAM_CBANK
	.align		4
        /*00e4*/ 	.byte	0x04, 0x0a
        /*00e6*/ 	.short	(.L_770 - .L_769)
	.align		4
.L_769:
        /*00e8*/ 	.word	index@(.nv.constant0._ZN5flash24flash_fwd_splitkv_kernelI23Flash_fwd_kernel_traitsILi256ELi64ELi64ELi4ELb0ELb0EN7cutlass6half_tE19Flash_kernel_traitsILi256ELi64ELi64ELi4ES3_EELb1ELb0ELb1ELb0ELb0ELb0ELb0ELb1EEEvNS_16Flash_fwd_paramsE)
        /*00ec*/ 	.short	0x0210
        /*00ee*/ 	.short	0x01d0


	//----- nvinfo : EIATTR_SW_WAR
	.align		4
.L_770:
        /*00f0*/ 	.byte	0x04, 0x36
        /*00f2*/ 	.short	(.L_772 - .L_771)
.L_771:
        /*00f4*/ 	.word	0x00000008
.L_772:


//--------------------- .nv.info._ZN5flash24flash_fwd_splitkv_kernelI23Flash_fwd_kernel_traitsILi256ELi64ELi64ELi4ELb0ELb0EN7cutlass6half_tE19Flash_kernel_traitsILi256ELi64ELi64ELi4ES3_EELb1ELb0ELb1ELb0ELb0ELb1ELb0ELb1EEEvNS_16Flash_fwd_paramsE --------------------------
	.section	.nv.info._ZN5flash24flash_fwd_splitkv_kernelI23Flash_fwd_kernel_traitsILi256ELi64ELi64ELi4ELb0ELb0EN7cutlass6half_tE19Flash_kernel_traitsILi256ELi64ELi64ELi4ES3_EELb1ELb0ELb1ELb0ELb0ELb1ELb0ELb1EEEvNS_16Flash_fwd_paramsE,"",@"SHT_CUDA_INFO"
	.sectionflags	@""
	.align	4


	//----- nvinfo : EIATTR_CUDA_API_VERSION
	.align		4
        /*0000*/ 	.byte	0x04, 0x37
        /*0002*/ 	.short	(.L_774 - .L_773)
.L_773:
        /*0004*/ 	.word	0x00000082


	//----- nvinfo : EIATTR_KPARAM_INFO
	.align		4
.L_774:
        /*0008*/ 	.byte	0x04, 0x17
        /*000a*/ 	.short	(.L_776 - .L_775)
.L_775:
        /*000c*/ 	.word	0x00000000
        /*0010*/ 	.short	0x0000
        /*0012*/ 	.short	0x0000
        /*0014*/ 	.byte	0x00, 0xf0, 0x41, 0x07


	//----- nvinfo : EIATTR_SPARSE_MMA_MASK
	.align		4
.L_776:
        /*0018*/ 	.byte	0x03, 0x50
        /*001a*/ 	.short	0x0000


	//----- nvinfo : EIATTR_MAXREG_COUNT
	.align		4
        /*001c*/ 	.byte	0x03, 0x1b
        /*001e*/ 	.short	0x00ff


	//----- nvinfo : EIATTR_NUM_BARRIERS
	.align		4
        /*0020*/ 	.byte	0x02, 0x4c
        /*0022*/ 	.byte	0x01
	.zero		1


	//----- nvinfo : EIATTR_ANNOTATIONS
	.align		4
        /*0024*/ 	.byte	0x04, 0x55
        /*0026*/ 	.short	(.L_778 - .L_777)


	//   ....[0]....
.L_777:
        /*0028*/ 	.word	0x00000001
        /*002c*/ 	.byte	0xd0, 0xe5, 0x01, 0x00, 0x01, 0x00, 0x00, 0x00, 0x00, 0x3b, 0x02, 0x00, 0x01, 0x00, 0x00, 0x00
        /*003c*/ 	.byte	0x80, 0x8f, 0x02, 0x00, 0x01, 0x00, 0x00, 0x00, 0xf0, 0x92, 0x02, 0x00, 0x01, 0x00, 0x00, 0x00
        /*004c*/ 	.byte	0x20, 0x93, 0x02, 0x00


	//----- nvinfo : EIATTR_MERCURY_ISA_VERSION
	.align		4
.L_778:
        /*0050*/ 	.byte	0x03, 0x5f
        /*0052*/ 	.short	0x0101


	//----- nvinfo : EIATTR_COOP_GROUP_MASK_REGIDS
	.align		4
        /*0054*/ 	.byte	0x04, 0x29
        /*0056*/ 	.short	(.L_780 - .L_779)


	//   ....[0]....
.L_779:
        /*0058*/ 	.word	0xffffffff


	//   ....[1]....
        /*005c*/ 	.word	0xffffffff


	//   ....[2]....
        /*0060*/ 	.word	0xffffffff


	//   ....[3]....
        /*0064*/ 	.word	0xffffffff


	//   ....[4]....
        /*0068*/ 	.word	0xffffffff


	//   ....[5]....
        /*006c*/ 	.word	0xffffffff


	//   ....[6]....
        /*0070*/ 	.word	0xffffffff


	//   ....[7]....
        /*0074*/ 	.word	0xffffffff


	//   ....[8]....
        /*0078*/ 	.word	0xffffffff


	//   ....[9]....
        /*007c*/ 	.word	0xffffffff


	//   ....[10]....
        /*0080*/ 	.word	0xffffffff


	//   ....[11]....
        /*0084*/ 	.word	0xffffffff


	//   ....[12]....
        /*0088*/ 	.word	0xffffffff


	//   ....[13]....
        /*008c*/ 	.word	0xffffffff


	//   ....[14]....
        /*0090*/ 	.word	0xffffffff


	//   ....[15]....
        /*0094*/ 	.word	0xffffffff


	//   ....[16]....
        /*0098*/ 	.word	0x05000003


	//   ....[17]....
        /*009c*/ 	.word	0x05000003


	//   ....[18]....
        /*00a0*/ 	.word	0x05000003


	//   ....[19]....
        /*00a4*/ 	.word	0x05000003


	//----- nvinfo : EIATTR_COOP_GROUP_INSTR_OFFSETS
	.align		4
.L_780:
        /*00a8*/ 	.byte	0x04, 0x28
        /*00aa*/ 	.short	(.L_782 - .L_781)


	//   ....[0]....
.L_781:
        /*00ac*/ 	.word	0x0001d780


	//   ....[1]....
        /*00b0*/ 	.word	0x0001d7a0


	//   ....[2]....
        /*00b4*/ 	.word	0x0001d840


	//   ....[3]....
        /*00b8*/ 	.word	0x0001d850


	//   ....[4]....
        /*00bc*/ 	.word	0x00022410


	//   ....[5]....
        /*00c0*/ 	.word	0x00022420


	//   ....[6]....
        /*00c4*/ 	.word	0x00022450


	//   ....[7]....
        /*00c8*/ 	.word	0x00022460


	//   ....[8]....
        /*00cc*/ 	.word	0x00027560


	//   ....[9]....
        /*00d0*/ 	.word	0x00027570


	//   ....[10]....
        /*00d4*/ 	.word	0x000275a0


	//   ....[11]....
        /*00d8*/ 	.word	0x000275b0


	//   ....[12]....
        /*00dc*/ 	.word	0x000293a0


	//   ....[13]....
        /*00e0*/ 	.word	0x000293b0


	//   ....[14]....
        /*00e4*/ 	.word	0x000293e0


	//   ....[15]....
        /*00e8*/ 	.word	0x000293f0


	//   ....[16]....
        /*00ec*/ 	.word	0x0002b7b0


	//   ....[17]....
        /*00f0*/ 	.word	0x0002b830


	//   ....[18]....
        /*00f4*/ 	.word	0x0002b8b0


	//   ....[19]....
        /*00f8*/ 	.word	0x0002b920


	//----- nvinfo : EIATTR_EXIT_INSTR_OFFSETS
	.align		4
.L_782:
        /*00fc*/ 	.byte	0x04, 0x1c
        /*00fe*/ 	.short	(.L_784 - .L_783)


	//   ....[0]....
.L_783:
        /*0100*/ 	.word	0x000000a0


	//----- nvinfo : EIATTR_CRS_STACK_SIZE
	.align		4
.L_784:
        /*0104*/ 	.byte	0x04, 0x1e
        /*0106*/ 	.short	(.L_786 - .L_785)
.L_785:
        /*0108*/ 	.word	0x00000000


	//----- nvinfo : EIATTR_CBANK_PARAM_SIZE
	.align		4
.L_786:
        /*010c*/ 	.byte	0x03, 0x19
        /*010e*/ 	.short	0x01d0


	//----- nvinfo : EIATTR_PARAM_CBANK
	.align		4
        /*0110*/ 	.byte	0x04, 0x0a
        /*0112*/ 	.short	(.L_788 - .L_787)
	.align		4
.L_787:
        /*0114*/ 	.word	index@(.nv.constant0._ZN5flash24flash_fwd_splitkv_kernelI23Flash_fwd_kernel_traitsILi256ELi64ELi64ELi4ELb0ELb0EN7cutlass6half_tE19Flash_kernel_traitsILi256ELi64ELi64ELi4ES3_EELb1ELb0ELb1ELb0ELb0ELb1ELb0ELb1EEEvNS_16Flash_fwd_paramsE)
        /*0118*/ 	.short	0x0210
        /*011a*/ 	.short	0x01d0


	//----- nvinfo : EIATTR_SW_WAR
	.align		4
.L_788:
        /*011c*/ 	.byte	0x04, 0x36
        /*011e*/ 	.short	(.L_790 - .L_789)
.L_789:
        /*0120*/ 	.word	0x00000008
.L_790:


//--------------------- .nv.info._ZN5flash24flash_fwd_splitkv_kernelI23Flash_fwd_kernel_traitsILi256ELi64ELi64ELi4ELb0ELb0EN7cutlass6half_tE19Flash_kernel_traitsILi256ELi64ELi64ELi4ES3_EELb1ELb0ELb0ELb0ELb1ELb0ELb1ELb0EEEvNS_16Flash_fwd_paramsE --------------------------
	.section	.nv.info._ZN5flash24flash_fwd_splitkv_kernelI23Flash_fwd_kernel_traitsILi256ELi64ELi64ELi4ELb0ELb0EN7cutlass6half_tE19Flash_kernel_traitsILi256ELi64ELi64ELi4ES3_EELb1ELb0ELb0ELb0ELb1ELb0ELb1ELb0EEEvNS_16Flash_fwd_paramsE,"",@"SHT_CUDA_INFO"
	.sectionflags	@""
	.align	4


	//----- nvinfo : EIATTR_CUDA_API_VERSION
	.align		4
        /*0000*/ 	.byte	0x04, 0x37
        /*0002*/ 	.short	(.L_792 - .L_791)
.L_791:
        /*0004*/ 	.word	0x00000082


	//----- nvinfo : EIATTR_KPARAM_INFO
	.align		4
.L_792:
        /*0008*/ 	.byte	0x04, 0x17
        /*000a*/ 	.short	(.L_794 - .L_793)
.L_793:
        /*000c*/ 	.word	0x00000000
        /*0010*/ 	.short	0x0000
        /*0012*/ 	.short	0x0000
        /*0014*/ 	.byte	0x00, 0xf0, 0x41, 0x07


	//----- nvinfo : EIATTR_SPARSE_MMA_MASK
	.align		4
.L_794:
        /*0018*/ 	.byte	0x03, 0x50
        /*001a*/ 	.short	0x0000


	//----- nvinfo : EIATTR_MAXREG_COUNT
	.align		4
        /*001c*/ 	.byte	0x03, 0x1b
        /*001e*/ 	.short	0x00ff


	//----- nvinfo : EIATTR_NUM_BARRIERS
	.align		4
        /*0020*/ 	.byte	0x02, 0x4c
        /*0022*/ 	.byte	0x01
	.zero		1


	//----- nvinfo : EIATTR_MERCURY_ISA_VERSION
	.align		4
        /*0024*/ 	.byte	0x03, 0x5f
        /*0026*/ 	.short	0x0101


	//----- nvinfo : EIATTR_INT_WARP_WIDE_INSTR_OFFSETS
	.align		4
        /*0028*/ 	.byte	0x04, 0x31
        /*002a*/ 	.short	(.L_796 - .L_795)


	//   ....[0]....
.L_795:
        /*002c*/ 	.word	0x00002640


	//   ....[1]....
        /*0030*/ 	.word	0x00002960


	//----- nvinfo : EIATTR_COOP_GROUP_MASK_REGIDS
	.align		4
.L_796:
        /*0034*/ 	.byte	0x04, 0x29
        /*0036*/ 	.short	(.L_798 - .L_797)


	//   ....[0]....
.L_797:
        /*0038*/ 	.word	0xffffffff


	//   ....[1]....
        /*003c*/ 	.word	0xffffffff


	//   ....[2]....
        /*0040*/ 	.word	0xffffffff


	//   ....[3]....
        /*0044*/ 	.word	0xffffffff


	//   ....[4]....
        /*0048*/ 	.word	0xffffffff


	//   ....[5]....
        /*004c*/ 	.word	0xffffffff


	//   ....[6]....
        /*0050*/ 	.word	0xffffffff


	//   ....[7]....
        /*0054*/ 	.word	0xffffffff


	//   ....[8]....
        /*0058*/ 	.word	0xffffffff


	//   ....[9]....
        /*005c*/ 	.word	0xffffffff


	//   ....[10]....
        /*0060*/ 	.word	0xffffffff


	//   ....[11]....
        /*0064*/ 	.word	0xffffffff


	//   ....[12]....
        /*0068*/ 	.word	0xffffffff


	//   ....[13]....
        /*006c*/ 	.word	0xffffffff


	//   ....[14]....
        /*0070*/ 	.word	0xffffffff


	//   ....[15]....
        /*0074*/ 	.word	0xffffffff


	//----- nvinfo : EIATTR_COOP_GROUP_INSTR_OFFSETS
	.align		4
.L_798:
        /*0078*/ 	.byte	0x04, 0x28
        /*007a*/ 	.short	(.L_800 - .L_799)


	//   ....[0]....
.L_799:
        /*007c*/ 	.word	0x00004e90


	//   ....[1]....
        /*0080*/ 	.word	0x00004f70


	//   ....[2]....
        /*0084*/ 	.word	0x00004f80


	//   ....[3]....
        /*0088*/ 	.word	0x00004fb0


	//   ....[4]....
        /*008c*/ 	.word	0x00008520


	//   ....[5]....
        /*0090*/ 	.word	0x00008530


	//   ....[6]....
        /*0094*/ 	.word	0x00008560


	//   ....[7]....
        /*0098*/ 	.word	0x00008570


	//   ....[8]....
        /*009c*/ 	.word	0x0000be30


	//   ....[9]....
        /*00a0*/ 	.word	0x0000be50


	//   ....[10]....
        /*00a4*/ 	.word	0x0000be80


	//   ....[11]....
        /*00a8*/ 	.word	0x0000be90


	//   ....[12]....
        /*00ac*/ 	.word	0x0000da70


	//   ....[13]....
        /*00b0*/ 	.word	0x0000dab0


	//   ....[14]....
        /*00b4*/ 	.word	0x0000db60


	//   ....[15]....
        /*00b8*/ 	.word	0x0000db70


	//----- nvinfo : EIATTR_EXIT_INSTR_OFFSETS
	.align		4
.L_800:
        /*00bc*/ 	.byte	0x04, 0x1c
        /*00be*/ 	.short	(.L_802 - .L_801)


	//   ....[0]....
.L_801:
        /*00c0*/ 	.word	0x00000620


	//   ....[1]....
        /*00c4*/ 	.word	0x00001000


	//   ....[2]....
        /*00c8*/ 	.word	0x00001030


	//   ....[3]....
        /*00cc*/ 	.word	0x0000f330


	//   ....[4]....
        /*00d0*/ 	.word	0x0000f380


	//----- nvinfo : EIATTR_CRS_STACK_SIZE
	.align		4
.L_802:
        /*00d4*/ 	.byte	0x04, 0x1e
        /*00d6*/ 	.short	(.L_804 - .L_803)
.L_803:
        /*00d8*/ 	.word	0x00000000


	//----- nvinfo : EIATTR_CBANK_PARAM_SIZE
	.align		4
.L_804:
        /*00dc*/ 	.byte	0x03, 0x19
        /*00de*/ 	.short	0x01d0


	//----- nvinfo : EIATTR_PARAM_CBANK
	.align		4
        /*00e0*/ 	.byte	0x04, 0x0a
        /*00e2*/ 	.short	(.L_806 - .L_805)
	.align		4
.L_805:
        /*00e4*/ 	.word	index@(.nv.constant0._ZN5flash24flash_fwd_splitkv_kernelI23Flash_fwd_kernel_traitsILi256ELi64ELi64ELi4ELb0ELb0EN7cutlass6half_tE19Flash_kernel_traitsILi256ELi64ELi64ELi4ES3_EELb1ELb0ELb0ELb0ELb1ELb0ELb1ELb0EEEvNS_16Flash_fwd_paramsE)
        /*00e8*/ 	.short	0x0210
        /*00ea*/ 	.short	0x01d0


	//----- nvinfo : EIATTR_SW_WAR
	.align		4
.L_806:
        /*00ec*/ 	.byte	0x04, 0x36
        /*00ee*/ 	.short	(.L_808 - .L_807)
.L_807:
        /*00f0*/ 	.word	0x00000008
.L_808:


//--------------------- .nv.info._ZN5flash24flash_fwd_splitkv_kernelI23Flash_fwd_kernel_traitsILi256ELi64ELi64ELi4ELb0ELb0EN7cutlass6half_tE19Flash_kernel_traitsILi256ELi64ELi64ELi4ES3_EELb1ELb0ELb0ELb0ELb1ELb1ELb1ELb0EEEvNS_16Flash_fwd_paramsE --------------------------
	.section	.nv.info._ZN5flash24flash_fwd_splitkv_kernelI23Flash_fwd_kernel_traitsILi256ELi64ELi64ELi4ELb0ELb0EN7cutlass6half_tE19Flash_kernel_traitsILi256ELi64ELi64ELi4ES3_EELb1ELb0ELb0ELb0ELb1ELb1ELb1ELb0EEEvNS_16Flash_fwd_paramsE,"",@"SHT_CUDA_INFO"
	.sectionflags	@""
	.align	4


	//----- nvinfo : EIATTR_CUDA_API_VERSION
	.align		4
        /*0000*/ 	.byte	0x04, 0x37
        /*0002*/ 	.short	(.L_810 - .L_809)
.L_809:
        /*0004*/ 	.word	0x00000082


	//----- nvinfo : EIATTR_KPARAM_INFO
	.align		4
.L_810:
        /*0008*/ 	.byte	0x04, 0x17
        /*000a*/ 	.short	(.L_812 - .L_811)
.L_811:
        /*000c*/ 	.word	0x00000000
        /*0010*/ 	.short	0x0000
        /*0012*/ 	.short	0x0000
        /*0014*/ 	.byte	0x00, 0xf0, 0x41, 0x07


	//----- nvinfo : EIATTR_SPARSE_MMA_MASK
	.align		4
.L_812:
        /*0018*/ 	.byte	0x03, 0x50
        /*001a*/ 	.short	0x0000


	//----- nvinfo : EIATTR_MAXREG_COUNT
	.align		4
        /*001c*/ 	.byte	0x03, 0x1b
        /*001e*/ 	.short	0x00ff


	//----- nvinfo : EIATTR_NUM_BARRIERS
	.align		4
        /*0020*/ 	.byte	0x02, 0x4c
        /*0022*/ 	.byte	0x01
	.zero		1


	//----- nvinfo : EIATTR_MERCURY_ISA_VERSION
	.align		4
        /*0024*/ 	.byte	0x03, 0x5f
        /*0026*/ 	.short	0x0101


	//----- nvinfo : EIATTR_INT_WARP_WIDE_INSTR_OFFSETS
	.align		4
        /*0028*/ 	.byte	0x04, 0x31
        /*002a*/ 	.short	(.L_814 - .L_813)


	//   ....[0]....
.L_813:
        /*002c*/ 	.word	0x000025e0


	//   ....[1]....
        /*0030*/ 	.word	0x00002930


	//----- nvinfo : EIATTR_COOP_GROUP_MASK_REGIDS
	.align		4
.L_814:
        /*0034*/ 	.byte	0x04, 0x29
        /*0036*/ 	.short	(.L_816 - .L_815)


	//   ....[0]....
.L_815:
        /*0038*/ 	.word	0xffffffff


	//   ....[1]....
        /*003c*/ 	.word	0xffffffff


	//   ....[2]....
        /*0040*/ 	.word	0xffffffff


	//   ....[3]....
        /*0044*/ 	.word	0xffffffff


	//   ....[4]....
        /*0048*/ 	.word	0xffffffff


	//   ....[5]....
        /*004c*/ 	.word	0xffffffff


	//   ....[6]....
        /*0050*/ 	.word	0xffffffff


	//   ....[7]....
        /*0054*/ 	.word	0xffffffff


	//   ....[8]....
        /*0058*/ 	.word	0xffffffff


	//   ....[9]....
        /*005c*/ 	.word	0xffffffff


	//   ....[10]....
        /*0060*/ 	.word	0xffffffff


	//   ....[11]....
        /*0064*/ 	.word	0xffffffff


	//   ....[12]....
        /*0068*/ 	.word	0xffffffff


	//   ....[13]....
        /*006c*/ 	.word	0xffffffff


	//   ....[14]....
        /*0070*/ 	.word	0xffffffff


	//   ....[15]....
        /*0074*/ 	.word	0xffffffff


	//----- nvinfo : EIATTR_COOP_GROUP_INSTR_OFFSETS
	.align		4
.L_816:
        /*0078*/ 	.byte	0x04, 0x28
        /*007a*/ 	.short	(.L_818 - .L_817)


	//   ....[0]....
.L_817:
        /*007c*/ 	.word	0x00005310


	//   ....[1]....
        /*0080*/ 	.word	0x000053f0


	//   ....[2]....
        /*0084*/ 	.word	0x00005400


	//   ....[3]....
        /*0088*/ 	.word	0x00005430


	//   ....[4]....
        /*008c*/ 	.word	0x00008d80


	//   ....[5]....
        /*0090*/ 	.word	0x00008d90


	//   ....[6]....
        /*0094*/ 	.word	0x00008dc0


	//   ....[7]....
        /*0098*/ 	.word	0x00008dd0


	//   ....[8]....
        /*009c*/ 	.word	0x0000ca70


	//   ....[9]....
        /*00a0*/ 	.word	0x0000ca80


	//   ....[10]....
        /*00a4*/ 	.word	0x0000cab0


	//   ....[11]....
        /*00a8*/ 	.word	0x0000cac0


	//   ....[12]....
        /*00ac*/ 	.word	0x0000e720


	//   ....[13]....
        /*00b0*/ 	.word	0x0000e760


	//   ....[14]....
        /*00b4*/ 	.word	0x0000e830


	//   ....[15]....
        /*00b8*/ 	.word	0x0000e840


	//----- nvinfo : EIATTR_EXIT_INSTR_OFFSETS
	.align		4
.L_818:
        /*00bc*/ 	.byte	0x04, 0x1c
        /*00be*/ 	.short	(.L_820 - .L_819)


	//   ....[0]....
.L_819:
        /*00c0*/ 	.word	0x00000620


	//   ....[1]....
        /*00c4*/ 	.word	0x00001000


	//   ....[2]....
        /*00c8*/ 	.word	0x00001030


	//   ....[3]....
        /*00cc*/ 	.word	0x0000ffe0


	//   ....[4]....
        /*00d0*/ 	.word	0x00010030


	//----- nvinfo : EIATTR_CRS_STACK_SIZE
	.align		4
.L_820:
        /*00d4*/ 	.byte	0x04, 0x1e
        /*00d6*/ 	.short	(.L_822 - .L_821)
.L_821:
        /*00d8*/ 	.word	0x00000000


	//----- nvinfo : EIATTR_CBANK_PARAM_SIZE
	.align		4
.L_822:
        /*00dc*/ 	.byte	0x03, 0x19
        /*00de*/ 	.short	0x01d0


	//----- nvinfo : EIATTR_PARAM_CBANK
	.align		4
        /*00e0*/ 	.byte	0x04, 0x0a
        /*00e2*/ 	.short	(.L_824 - .L_823)
	.align		4
.L_823:
        /*00e4*/ 	.word	index@(.nv.constant0._ZN5flash24flash_fwd_splitkv_kernelI23Flash_fwd_kernel_traitsILi256ELi64ELi64ELi4ELb0ELb0EN7cutlass6half_tE19Flash_kernel_traitsILi256ELi64ELi64ELi4ES3_EELb1ELb0ELb0ELb0ELb1ELb1ELb1ELb0EEEvNS_16Flash_fwd_paramsE)
        /*00e8*/ 	.short	0x0210
        /*00ea*/ 	.short	0x01d0


	//----- nvinfo : EIATTR_SW_WAR
	.align		4
.L_824:
        /*00ec*/ 	.byte	0x04, 0x36
        /*00ee*/ 	.short	(.L_826 - .L_825)
.L_825:
        /*00f0*/ 	.word	0x00000008
.L_826:


//--------------------- .nv.info._ZN5flash24flash_fwd_splitkv_kernelI23Flash_fwd_kernel_traitsILi256ELi64ELi64ELi4ELb0ELb0EN7cutlass6half_tE19Flash_kernel_traitsILi256ELi64ELi64ELi4ES3_EELb1ELb0ELb1ELb0ELb0ELb0ELb1ELb0EEEvNS_16Flash_fwd_paramsE --------------------------
	.section	.nv.info._ZN5flash24flash_fwd_splitkv_kernelI23Flash_fwd_kernel_traitsILi256ELi64ELi64ELi4ELb0ELb0EN7cutlass6half_tE19Flash_kernel_traitsILi256ELi64ELi64ELi4ES3_EELb1ELb0ELb1ELb0ELb0ELb0ELb1ELb0EEEvNS_16Flash_fwd_paramsE,"",@"SHT_CUDA_INFO"
	.sectionflags	@""
	.align	4


	//----- nvinfo : EIATTR_CUDA_API_VERSION
	.align		4
        /*0000*/ 	.byte	0x04, 0x37
        /*0002*/ 	.short	(.L_828 - .L_827)
.L_827:
        /*0004*/ 	.word	0x00000082


	//----- nvinfo : EIATTR_KPARAM_INFO
	.align		4
.L_828:
        /*0008*/ 	.byte	0x04, 0x17
        /*000a*/ 	.short	(.L_830 - .L_829)
.L_829:
        /*000c*/ 	.word	0x00000000
        /*0010*/ 	.short	0x0000
        /*0012*/ 	.short	0x0000
        /*0014*/ 	.byte	0x00, 0xf0, 0x41, 0x07


	//----- nvinfo : EIATTR_SPARSE_MMA_MASK
	.align		4
.L_830:
        /*0018*/ 	.byte	0x03, 0x50
        /*001a*/ 	.short	0x0000


	//----- nvinfo : EIATTR_MAXREG_COUNT
	.align		4
        /*001c*/ 	.byte	0x03, 0x1b
        /*001e*/ 	.short	0x00ff


	//----- nvinfo : EIATTR_NUM_BARRIERS
	.align		4
        /*0020*/ 	.byte	0x02, 0x4c
        /*0022*/ 	.byte	0x01
	.zero		1


	//----- nvinfo : EIATTR_MERCURY_ISA_VERSION
	.align		4
        /*0024*/ 	.byte	0x03, 0x5f
        /*0026*/ 	.short	0x0101


	//----- nvinfo : EIATTR_INT_WARP_WIDE_INSTR_OFFSETS
	.align		4
        /*0028*/ 	.byte	0x04, 0x31
        /*002a*/ 	.short	(.L_832 - .L_831)


	//   ....[0]....
.L_831:
        /*002c*/ 	.word	0x00004be0


	//   ....[1]....
        /*0030*/ 	.word	0x00004bf0


	//   ....[2]....
        /*0034*/ 	.word	0x00004c10


	//   ....[3]....
        /*0038*/ 	.word	0x0000b5f0


	//----- nvinfo : EIATTR_COOP_GROUP_MASK_REGIDS
	.align		4
.L_832:
        /*003c*/ 	.byte	0x04, 0x29
        /*003e*/ 	.short	(.L_834 - .L_833)


	//   ....[0]....
.L_833:
        /*0040*/ 	.word	0xffffffff


	//   ....[1]....
        /*0044*/ 	.word	0xffffffff


	//   ....[2]....
        /*0048*/ 	.word	0xffffffff


	//   ....[3]....
        /*004c*/ 	.word	0xffffffff


	//   ....[4]....
        /*0050*/ 	.word	0xffffffff


	//   ....[5]....
        /*0054*/ 	.word	0xffffffff


	//   ....[6]....
        /*0058*/ 	.word	0xffffffff


	//   ....[7]....
        /*005c*/ 	.word	0xffffffff


	//   ....[8]....
        /*0060*/ 	.word	0xffffffff


	//   ....[9]....
        /*0064*/ 	.word	0xffffffff


	//   ....[10]....
        /*0068*/ 	.word	0xffffffff


	//   ....[11]....
        /*006c*/ 	.word	0xffffffff


	//   ....[12]....
        /*0070*/ 	.word	0xffffffff


	//   ....[13]....
        /*0074*/ 	.word	0xffffffff


	//   ....[14]....
        /*0078*/ 	.word	0xffffffff


	//   ....[15]....
        /*007c*/ 	.word	0xffffffff


	//----- nvinfo : EIATTR_COOP_GROUP_INSTR_OFFSETS
	.align		4
.L_834:
        /*0080*/ 	.byte	0x04, 0x28
        /*0082*/ 	.short	(.L_836 - .L_835)


	//   ....[0]....
.L_835:
        /*0084*/ 	.word	0x00007800


	//   ....[1]....
        /*0088*/ 	.word	0x00007820


	//   ....[2]....
        /*008c*/ 	.word	0x000078c0


	//   ....[3]....
        /*0090*/ 	.word	0x000078d0


	//   ....[4]....
        /*0094*/ 	.word	0x0000c170


	//   ....[5]....
        /*0098*/ 	.word	0x0000c180


	//   ....[6]....
        /*009c*/ 	.word	0x0000c1b0


	//   ....[7]....
        /*00a0*/ 	.word	0x0000c1c0


	//   ....[8]....
        /*00a4*/ 	.word	0x00010d80


	//   ....[9]....
        /*00a8*/ 	.word	0x00010d90


	//   ....[10]....
        /*00ac*/ 	.word	0x00010dc0


	//   ....[11]....
        /*00b0*/ 	.word	0x00010dd0


	//   ....[12]....
        /*00b4*/ 	.word	0x000129c0


	//   ....[13]....
        /*00b8*/ 	.word	0x00012a00


	//   ....[14]....
        /*00bc*/ 	.word	0x00012aa0


	//   ....[15]....
        /*00c0*/ 	.word	0x00012ab0


	//----- nvinfo : EIATTR_EXIT_INSTR_OFFSETS
	.align		4
.L_836:
        /*00c4*/ 	.byte	0x04, 0x1c
        /*00c6*/ 	.short	(.L_838 - .L_837)


	//   ....[0]....
.L_837:
        /*00c8*/ 	.word	0x00000590


	//   ....[1]....
        /*00cc*/ 	.word	0x00001420


	//   ....[2]....
        /*00d0*/ 	.word	0x00001450


	//   ....[3]....
        /*00d4*/ 	.word	0x00014700


	//   ....[4]....
        /*00d8*/ 	.word	0x000147b0


	//   ....[5]....
        /*00dc*/ 	.word	0x000147d0


	//----- nvinfo : EIATTR_CRS_STACK_SIZE
	.align		4
.L_838:
        /*00e0*/ 	.byte	0x04, 0x1e
        /*00e2*/ 	.short	(.L_840 - .L_839)
.L_839:
        /*00e4*/ 	.word	0x00000000


	//----- nvinfo : EIATTR_CBANK_PARAM_SIZE
	.align		4
.L_840:
        /*00e8*/ 	.byte	0x03, 0x19
        /*00ea*/ 	.short	0x01d0


	//----- nvinfo : EIATTR_PARAM_CBANK
	.align		4
        /*00ec*/ 	.byte	0x04, 0x0a
        /*00ee*/ 	.short	(.L_842 - .L_841)
	.align		4
.L_841:
        /*00f0*/ 	.word	index@(.nv.constant0._ZN5flash24flash_fwd_splitkv_kernelI23Flash_fwd_kernel_traitsILi256ELi64ELi64ELi4ELb0ELb0EN7cutlass6half_tE19Flash_kernel_traitsILi256ELi64ELi64ELi4ES3_EELb1ELb0ELb1ELb0ELb0ELb0ELb1ELb0EEEvNS_16Flash_fwd_paramsE)
        /*00f4*/ 	.short	0x0210
        /*00f6*/ 	.short	0x01d0


	//----- nvinfo : EIATTR_SW_WAR
	.align		4
.L_842:
        /*00f8*/ 	.byte	0x04, 0x36
        /*00fa*/ 	.short	(.L_844 - .L_843)
.L_843:
        /*00fc*/ 	.word	0x00000008
.L_844:


//--------------------- .nv.info._ZN5flash24flash_fwd_splitkv_kernelI23Flash_fwd_kernel_traitsILi256ELi64ELi64ELi4ELb0ELb0EN7cutlass6half_tE19Flash_kernel_traitsILi256ELi64ELi64ELi4ES3_EELb1ELb0ELb1ELb0ELb0ELb1ELb1ELb0EEEvNS_16Flash_fwd_paramsE --------------------------
	.section	.nv.info._ZN5flash24flash_fwd_splitkv_kernelI23Flash_fwd_kernel_traitsILi256ELi64ELi64ELi4ELb0ELb0EN7cutlass6half_tE19Flash_kernel_traitsILi256ELi64ELi64ELi4ES3_EELb1ELb0ELb1ELb0ELb0ELb1ELb1ELb0EEEvNS_16Flash_fwd_paramsE,"",@"SHT_CUDA_INFO"
	.sectionflags	@""
	.align	4


	//----- nvinfo : EIATTR_CUDA_API_VERSION
	.align		4
        /*0000*/ 	.byte	0x04, 0x37
        /*0002*/ 	.short	(.L_846 - .L_845)
.L_845:
        /*0004*/ 	.word	0x00000082


	//----- nvinfo : EIATTR_KPARAM_INFO
	.align		4
.L_846:
        /*0008*/ 	.byte	0x04, 0x17
        /*000a*/ 	.short	(.L_848 - .L_847)
.L_847:
        /*000c*/ 	.word	0x00000000
        /*0010*/ 	.short	0x0000
        /*0012*/ 	.short	0x0000
        /*0014*/ 	.byte	0x00, 0xf0, 0x41, 0x07


	//----- nvinfo : EIATTR_SPARSE_MMA_MASK
	.align		4
.L_848:
        /*0018*/ 	.byte	0x03, 0x50
        /*001a*/ 	.short	0x0000


	//----- nvinfo : EIATTR_MAXREG_COUNT
	.align		4
        /*001c*/ 	.byte	0x03, 0x1b
        /*001e*/ 	.short	0x00ff


	//----- nvinfo : EIATTR_NUM_BARRIERS
	.align		4
        /*0020*/ 	.byte	0x02, 0x4c
        /*0022*/ 	.byte	0x01
	.zero		1


	//----- nvinfo : EIATTR_MERCURY_ISA_VERSION
	.align		4
        /*0024*/ 	.byte	0x03, 0x5f
        /*0026*/ 	.short	0x0101


	//----- nvinfo : EIATTR_INT_WARP_WIDE_INSTR_OFFSETS
	.align		4
        /*0028*/ 	.byte	0x04, 0x31
        /*002a*/ 	.short	(.L_850 - .L_849)


	//   ....[0]....
.L_849:
        /*002c*/ 	.word	0x00004bf0


	//   ....[1]....
        /*0030*/ 	.word	0x00004c00


	//   ....[2]....
        /*0034*/ 	.word	0x00004c20


	//   ....[3]....
        /*0038*/ 	.word	0x0000be20


	//----- nvinfo : EIATTR_COOP_GROUP_MASK_REGIDS
	.align		4
.L_850:
        /*003c*/ 	.byte	0x04, 0x29
        /*003e*/ 	.short	(.L_852 - .L_851)


	//   ....[0]....
.L_851:
        /*0040*/ 	.word	0xffffffff


	//   ....[1]....
        /*0044*/ 	.word	0xffffffff


	//   ....[2]....
        /*0048*/ 	.word	0xffffffff


	//   ....[3]....
        /*004c*/ 	.word	0xffffffff


	//   ....[4]....
        /*0050*/ 	.word	0xffffffff


	//   ....[5]....
        /*0054*/ 	.word	0xffffffff


	//   ....[6]....
        /*0058*/ 	.word	0xffffffff


	//   ....[7]....
        /*005c*/ 	.word	0xffffffff


	//   ....[8]....
        /*0060*/ 	.word	0xffffffff


	//   ....[9]....
        /*0064*/ 	.word	0xffffffff


	//   ....[10]....
        /*0068*/ 	.word	0xffffffff


	//   ....[11]....
        /*006c*/ 	.word	0xffffffff


	//   ....[12]....
        /*0070*/ 	.word	0xffffffff


	//   ....[13]....
        /*0074*/ 	.word	0xffffffff


	//   ....[14]....
        /*0078*/ 	.word	0xffffffff


	//   ....[15]....
        /*007c*/ 	.word	0xffffffff


	//----- nvinfo : EIATTR_COOP_GROUP_INSTR_OFFSETS
	.align		4
.L_852:
        /*0080*/ 	.byte	0x04, 0x28
        /*0082*/ 	.short	(.L_854 - .L_853)


	//   ....[0]....
.L_853:
        /*0084*/ 	.word	0x00007c30


	//   ....[1]....
        /*0088*/ 	.word	0x00007c50


	//   ....[2]....
        /*008c*/ 	.word	0x00007cf0


	//   ....[3]....
        /*0090*/ 	.word	0x00007d00


	//   ....[4]....
        /*0094*/ 	.word	0x0000c970


	//   ....[5]....
        /*0098*/ 	.word	0x0000c980


	//   ....[6]....
        /*009c*/ 	.word	0x0000c9b0


	//   ....[7]....
        /*00a0*/ 	.word	0x0000c9c0


	//   ....[8]....
        /*00a4*/ 	.word	0x00011960


	//   ....[9]....
        /*00a8*/ 	.word	0x00011970


	//   ....[10]....
        /*00ac*/ 	.word	0x000119a0


	//   ....[11]....
        /*00b0*/ 	.word	0x000119b0


	//   ....[12]....
        /*00b4*/ 	.word	0x00013600


	//   ....[13]....
        /*00b8*/ 	.word	0x00013640


	//   ....[14]....
        /*00bc*/ 	.word	0x000136e0


	//   ....[15]....
        /*00c0*/ 	.word	0x000136f0


	//----- nvinfo : EIATTR_EXIT_INSTR_OFFSETS
	.align		4
.L_854:
        /*00c4*/ 	.byte	0x04, 0x1c
        /*00c6*/ 	.short	(.L_856 - .L_855)


	//   ....[0]....
.L_855:
        /*00c8*/ 	.word	0x00000590


	//   ....[1]....
        /*00cc*/ 	.word	0x00001420


	//   ....[2]....
        /*00d0*/ 	.word	0x00001450


	//   ....[3]....
        /*00d4*/ 	.word	0x00015340


	//   ....[4]....
        /*00d8*/ 	.word	0x000153f0


	//   ....[5]....
        /*00dc*/ 	.word	0x00015410


	//----- nvinfo : EIATTR_CRS_STACK_SIZE
	.align		4
.L_856:
        /*00e0*/ 	.byte	0x04, 0x1e
        /*00e2*/ 	.short	(.L_858 - .L_857)
.L_857:
        /*00e4*/ 	.word	0x00000000


	//----- nvinfo : EIATTR_CBANK_PARAM_SIZE
	.align		4
.L_858:
        /*00e8*/ 	.byte	0x03, 0x19
        /*00ea*/ 	.short	0x01d0


	//----- nvinfo : EIATTR_PARAM_CBANK
	.align		4
        /*00ec*/ 	.byte	0x04, 0x0a
        /*00ee*/ 	.short	(.L_860 - .L_859)
	.align		4
.L_859:
        /*00f0*/ 	.word	index@(.nv.constant0._ZN5flash24flash_fwd_splitkv_kernelI23Flash_fwd_kernel_traitsILi256ELi64ELi64ELi4ELb0ELb0EN7cutlass6half_tE19Flash_kernel_traitsILi256ELi64ELi64ELi4ES3_EELb1ELb0ELb1ELb0ELb0ELb1ELb1ELb0EEEvNS_16Flash_fwd_paramsE)
        /*00f4*/ 	.short	0x0210
        /*00f6*/ 	.short	0x01d0


	//----- nvinfo : EIATTR_SW_WAR
	.align		4
.L_860:
        /*00f8*/ 	.byte	0x04, 0x36
        /*00fa*/ 	.short	(.L_862 - .L_861)
.L_861:
        /*00fc*/ 	.word	0x00000008
.L_862:


//--------------------- .nv.info._ZN5flash24flash_fwd_splitkv_kernelI23Flash_fwd_kernel_traitsILi256ELi64ELi64ELi4ELb0ELb0EN7cutlass6half_tE19Flash_kernel_traitsILi256ELi64ELi64ELi4ES3_EELb1ELb0ELb0ELb0ELb1ELb0ELb1ELb1EEEvNS_16Flash_fwd_paramsE --------------------------
	.section	.nv.info._ZN5flash24flash_fwd_splitkv_kernelI23Flash_fwd_kernel_traitsILi256ELi64ELi64ELi4ELb0ELb0EN7cutlass6half_tE19Flash_kernel_traitsILi256ELi64ELi64ELi4ES3_EELb1ELb0ELb0ELb0ELb1ELb0ELb1ELb1EEEvNS_16Flash_fwd_paramsE,"",@"SHT_CUDA_INFO"
	.sectionflags	@""
	.align	4


	//----- nvinfo : EIATTR_CUDA_API_VERSION
	.align		4
        /*0000*/ 	.byte	0x04, 0x37
        /*0002*/ 	.short	(.L_864 - .L_863)
.L_863:
        /*0004*/ 	.word	0x00000082


	//----- nvinfo : EIATTR_KPARAM_INFO
	.align		4
.L_864:
        /*0008*/ 	.byte	0x04, 0x17
        /*000a*/ 	.short	(.L_866 - .L_865)
.L_865:
        /*000c*/ 	.word	0x00000000
        /*0010*/ 	.short	0x0000
        /*0012*/ 	.short	0x0000
        /*0014*/ 	.byte	0x00, 0xf0, 0x41, 0x07


	//----- nvinfo : EIATTR_SPARSE_MMA_MASK
	.align		4
.L_866:
        /*0018*/ 	.byte	0x03, 0x50
        /*001a*/ 	.short	0x0000


	//----- nvinfo : EIATTR_MAXREG_COUNT
	.align		4
        /*001c*/ 	.byte	0x03, 0x1b
        /*001e*/ 	.short	0x00ff


	//----- nvinfo : EIATTR_NUM_BARRIERS
	.align		4
        /*0020*/ 	.byte	0x02, 0x4c
        /*0022*/ 	.byte	0x01
	.zero		1


	//----- nvinfo : EIATTR_MERCURY_ISA_VERSION
	.align		4
        /*0024*/ 	.byte	0x03, 0x5f
        /*0026*/ 	.short	0x0101


	//----- nvinfo : EIATTR_COOP_GROUP_MASK_REGIDS
	.align		4
        /*0028*/ 	.byte	0x04, 0x29
        /*002a*/ 	.short	(.L_868 - .L_867)


	//   ....[0]....
.L_867:
        /*002c*/ 	.word	0xffffffff


	//   ....[1]....
        /*0030*/ 	.word	0xffffffff


	//   ....[2]....
        /*0034*/ 	.word	0xffffffff


	//   ....[3]....
        /*0038*/ 	.word	0xffffffff


	//   ....[4]....
        /*003c*/ 	.word	0xffffffff


	//   ....[5]....
        /*0040*/ 	.word	0xffffffff


	//   ....[6]....
        /*0044*/ 	.word	0xffffffff


	//   ....[7]....
        /*0048*/ 	.word	0xffffffff


	//   ....[8]....
        /*004c*/ 	.word	0xffffffff


	//   ....[9]....
        /*0050*/ 	.word	0xffffffff


	//   ....[10]....
        /*0054*/ 	.word	0xffffffff


	//   ....[11]....
        /*0058*/ 	.word	0xffffffff


	//   ....[12]....
        /*005c*/ 	.word	0xffffffff


	//   ....[13]....
        /*0060*/ 	.word	0xffffffff


	//   ....[14]....
        /*0064*/ 	.word	0xffffffff


	//   ....[15]....
        /*0068*/ 	.word	0xffffffff


	//----- nvinfo : EIATTR_COOP_GROUP_INSTR_OFFSETS
	.align		4
.L_868:
        /*006c*/ 	.byte	0x04, 0x28
        /*006e*/ 	.short	(.L_870 - .L_869)


	//   ....[0]....
.L_869:
        /*0070*/ 	.word	0x00018d90


	//   ....[1]....
        /*0074*/ 	.word	0x00018db0


	//   ....[2]....
        /*0078*/ 	.word	0x00018e50


	//   ....[3]....
        /*007c*/ 	.word	0x00018e60


	//   ....[4]....
        /*0080*/ 	.word	0x0001c3a0


	//   ....[5]....
        /*0084*/ 	.word	0x0001c3b0


	//   ....[6]....
        /*0088*/ 	.word	0x0001c3e0


	//   ....[7]....
        /*008c*/ 	.word	0x0001c3f0


	//   ....[8]....
        /*0090*/ 	.word	0x0001fcf0


	//   ....[9]....
        /*0094*/ 	.word	0x0001fd10


	//   ....[10]....
        /*0098*/ 	.word	0x0001fd40


	//   ....[11]....
        /*009c*/ 	.word	0x0001fd50


	//   ....[12]....
        /*00a0*/ 	.word	0x00021930


	//   ....[13]....
        /*00a4*/ 	.word	0x00021970


	//   ....[14]....
        /*00a8*/ 	.word	0x00021a30


	//   ....[15]....
        /*00ac*/ 	.word	0x00021a40


	//----- nvinfo : EIATTR_EXIT_INSTR_OFFSETS
	.align		4
.L_870:
        /*00b0*/ 	.byte	0x04, 0x1c
        /*00b2*/ 	.short	(.L_872 - .L_871)


	//   ....[0]....
.L_871:
        /*00b4*/ 	.word	0x00000620


	//   ....[1]....
        /*00b8*/ 	.word	0x00000ff0


	//   ....[2]....
        /*00bc*/ 	.word	0x00001020


	//   ....[3]....
        /*00c0*/ 	.word	0x00023230


	//   ....[4]....
        /*00c4*/ 	.word	0x00023280


	//----- nvinfo : EIATTR_CRS_STACK_SIZE
	.align		4
.L_872:
        /*00c8*/ 	.byte	0x04, 0x1e
        /*00ca*/ 	.short	(.L_874 - .L_873)
.L_873:
        /*00cc*/ 	.word	0x00000000


	//----- nvinfo : EIATTR_CBANK_PARAM_SIZE
	.align		4
.L_874:
        /*00d0*/ 	.byte	0x03, 0x19
        /*00d2*/ 	.short	0x01d0


	//----- nvinfo : EIATTR_PARAM_CBANK
	.align		4
        /*00d4*/ 	.byte	0x04, 0x0a
        /*00d6*/ 	.short	(.L_876 - .L_875)
	.align		4
.L_875:
        /*00d8*/ 	.word	index@(.nv.constant0._ZN5flash24flash_fwd_splitkv_kernelI23Flash_fwd_kernel_traitsILi256ELi64ELi64ELi4ELb0ELb0EN7cutlass6half_tE19Flash_kernel_traitsILi256ELi64ELi64ELi4ES3_EELb1ELb0ELb0ELb0ELb1ELb0ELb1ELb1EEEvNS_16Flash_fwd_paramsE)
        /*00dc*/ 	.short	0x0210
        /*00de*/ 	.short	0x01d0


	//----- nvinfo : EIATTR_SW_WAR
	.align		4
.L_876:
        /*00e0*/ 	.byte	0x04, 0x36
        /*00e2*/ 	.short	(.L_878 - .L_877)
.L_877:
        /*00e4*/ 	.word	0x00000008
.L_878:


//--------------------- .nv.info._ZN5flash24flash_fwd_splitkv_kernelI23Flash_fwd_kernel_traitsILi256ELi64ELi64ELi4ELb0ELb0EN7cutlass6half_tE19Flash_kernel_traitsILi256ELi64ELi64ELi4ES3_EELb1ELb0ELb0ELb0ELb1ELb1ELb1ELb1EEEvNS_16Flash_fwd_paramsE --------------------------
	.section	.nv.info._ZN5flash24flash_fwd_splitkv_kernelI23Flash_fwd_kernel_traitsILi256ELi64ELi64ELi4ELb0ELb0EN7cutlass6half_tE19Flash_kernel_traitsILi256ELi64ELi64ELi4ES3_EELb1ELb0ELb0ELb0ELb1ELb1ELb1ELb1EEEvNS_16Flash_fwd_paramsE,"",@"SHT_CUDA_INFO"
	.sectionflags	@""
	.align	4


	//----- nvinfo : EIATTR_CUDA_API_VERSION
	.align		4
        /*0000*/ 	.byte	0x04, 0x37
        /*0002*/ 	.short	(.L_880 - .L_879)
.L_879:
        /*0004*/ 	.word	0x00000082


	//----- nvinfo : EIATTR_KPARAM_INFO
	.align		4
.L_880:
        /*0008*/ 	.byte	0x04, 0x17
        /*000a*/ 	.short	(.L_882 - .L_881)
.L_881:
        /*000c*/ 	.word	0x00000000
        /*0010*/ 	.short	0x0000
        /*0012*/ 	.short	0x0000
        /*0014*/ 	.byte	0x00, 0xf0, 0x41, 0x07


	//----- nvinfo : EIATTR_SPARSE_MMA_MASK
	.align		4
.L_882:
        /*0018*/ 	.byte	0x03, 0x50
        /*001a*/ 	.short	0x0000


	//----- nvinfo : EIATTR_MAXREG_COUNT
	.align		4
        /*001c*/ 	.byte	0x03, 0x1b
        /*001e*/ 	.short	0x00ff


	//----- nvinfo : EIATTR_NUM_BARRIERS
	.align		4
        /*0020*/ 	.byte	0x02, 0x4c
        /*0022*/ 	.byte	0x01
	.zero		1


	//----- nvinfo : EIATTR_MERCURY_ISA_VERSION
	.align		4
        /*0024*/ 	.byte	0x03, 0x5f
        /*0026*/ 	.short	0x0101


	//----- nvinfo : EIATTR_COOP_GROUP_MASK_REGIDS
	.align		4
        /*0028*/ 	.byte	0x04, 0x29
        /*002a*/ 	.short	(.L_884 - .L_883)


	//   ....[0]....
.L_883:
        /*002c*/ 	.word	0xffffffff


	//   ....[1]....
        /*0030*/ 	.word	0xffffffff


	//   ....[2]....
        /*0034*/ 	.word	0xffffffff


	//   ....[3]....
        /*0038*/ 	.word	0xffffffff


	//   ....[4]....
        /*003c*/ 	.word	0xffffffff


	//   ....[5]....
        /*0040*/ 	.word	0xffffffff


	//   ....[6]....
        /*0044*/ 	.word	0xffffffff


	//   ....[7]....
        /*0048*/ 	.word	0xffffffff


	//   ....[8]....
        /*004c*/ 	.word	0xffffffff


	//   ....[9]....
        /*0050*/ 	.word	0xffffffff


	//   ....[10]....
        /*0054*/ 	.word	0xffffffff


	//   ....[11]....
        /*0058*/ 	.word	0xffffffff


	//   ....[12]....
        /*005c*/ 	.word	0xffffffff


	//   ....[13]....
        /*0060*/ 	.word	0xffffffff


	//   ....[14]....
        /*0064*/ 	.word	0xffffffff


	//   ....[15]....
        /*0068*/ 	.word	0xffffffff


	//   ....[16]....
        /*006c*/ 	.word	0x0500000c


	//   ....[17]....
        /*0070*/ 	.word	0x0500000c


	//   ....[18]....
        /*0074*/ 	.word	0x0500000c


	//   ....[19]....
        /*0078*/ 	.word	0x0500000c


	//----- nvinfo : EIATTR_COOP_GROUP_INSTR_OFFSETS
	.align		4
.L_884:
        /*007c*/ 	.byte	0x04, 0x28
        /*007e*/ 	.short	(.L_886 - .L_885)


	//   ....[0]....
.L_885:
        /*0080*/ 	.word	0x00019990


	//   ....[1]....
        /*0084*/ 	.word	0x00019a10


	//   ....[2]....
        /*0088*/ 	.word	0x00019a30


	//   ....[3]....
        /*008c*/ 	.word	0x00019a50


	//   ....[4]....
        /*0090*/ 	.word	0x0001d760


	//   ....[5]....
        /*0094*/ 	.word	0x0001d770


	//   ....[6]....
        /*0098*/ 	.word	0x0001d7b0


	//   ....[7]....
        /*009c*/ 	.word	0x0001d7c0


	//   ....[8]....
        /*00a0*/ 	.word	0x00021a00


	//   ....[9]....
        /*00a4*/ 	.word	0x00021a20


	//   ....[10]....
        /*00a8*/ 	.word	0x00021a40


	//   ....[11]....
        /*00ac*/ 	.word	0x00021a60


	//   ....[12]....
        /*00b0*/ 	.word	0x000238d0


	//   ....[13]....
        /*00b4*/ 	.word	0x000238e0


	//   ....[14]....
        /*00b8*/ 	.word	0x00023910


	//   ....[15]....
        /*00bc*/ 	.word	0x00023920


	//   ....[16]....
        /*00c0*/ 	.word	0x000255e0


	//   ....[17]....
        /*00c4*/ 	.word	0x00025660


	//   ....[18]....
        /*00c8*/ 	.word	0x000256d0


	//   ....[19]....
        /*00cc*/ 	.word	0x00025740


	//----- nvinfo : EIATTR_EXIT_INSTR_OFFSETS
	.align		4
.L_886:
        /*00d0*/ 	.byte	0x04, 0x1c
        /*00d2*/ 	.short	(.L_888 - .L_887)


	//   ....[0]....
.L_887:
        /*00d4*/ 	.word	0x000001f0


	//----- nvinfo : EIATTR_CRS_STACK_SIZE
	.align		4
.L_888:
        /*00d8*/ 	.byte	0x04, 0x1e
        /*00da*/ 	.short	(.L_890 - .L_889)
.L_889:
        /*00dc*/ 	.word	0x00000000


	//----- nvinfo : EIATTR_CBANK_PARAM_SIZE
	.align		4
.L_890:
        /*00e0*/ 	.byte	0x03, 0x19
        /*00e2*/ 	.short	0x01d0


	//----- nvinfo : EIATTR_PARAM_CBANK
	.align		4
        /*00e4*/ 	.byte	0x04, 0x0a
        /*00e6*/ 	.short	(.L_892 - .L_891)
	.align		4
.L_891:
        /*00e8*/ 	.word	index@(.nv.constant0._ZN5flash24flash_fwd_splitkv_kernelI23Flash_fwd_kernel_traitsILi256ELi64ELi64ELi4ELb0ELb0EN7cutlass6half_tE19Flash_kernel_traitsILi256ELi64ELi64ELi4ES3_EELb1ELb0ELb0ELb0ELb1ELb1ELb1ELb1EEEvNS_16Flash_fwd_paramsE)
        /*00ec*/ 	.short	0x0210
        /*00ee*/ 	.short	0x01d0


	//----- nvinfo : EIATTR_SW_WAR
	.align		4
.L_892:
        /*00f0*/ 	.byte	0x04, 0x36
        /*00f2*/ 	.short	(.L_894 - .L_893)
.L_893:
        /*00f4*/ 	.word	0x00000008
.L_894:


//--------------------- .nv.info._ZN5flash24flash_fwd_splitkv_kernelI23Flash_fwd_kernel_traitsILi256ELi64ELi64ELi4ELb0ELb0EN7cutlass6half_tE19Flash_kernel_traitsILi256ELi64ELi64ELi4ES3_EELb1ELb0ELb1ELb0ELb0ELb0ELb1ELb1EEEvNS_16Flash_fwd_paramsE --------------------------
	.section	.nv.info._ZN5flash24flash_fwd_splitkv_kernelI23Flash_fwd_kernel_traitsILi256ELi64ELi64ELi4ELb0ELb0EN7cutlass6half_tE19Flash_kernel_traitsILi256ELi64ELi64ELi4ES3_EELb1ELb0ELb1ELb0ELb0ELb0ELb1ELb1EEEvNS_16Flash_fwd_paramsE,"",@"SHT_CUDA_INFO"
	.sectionflags	@""
	.align	4


	//----- nvinfo : EIATTR_CUDA_API_VERSION
	.align		4
        /*0000*/ 	.byte	0x04, 0x37
        /*0002*/ 	.short	(.L_896 - .L_895)
.L_895:
        /*0004*/ 	.word	0x00000082


	//----- nvinfo : EIATTR_KPARAM_INFO
	.align		4
.L_896:
        /*0008*/ 	.byte	0x04, 0x17
        /*000a*/ 	.short	(.L_898 - .L_897)
.L_897:
        /*000c*/ 	.word	0x00000000
        /*0010*/ 	.short	0x0000
        /*0012*/ 	.short	0x0000
        /*0014*/ 	.byte	0x00, 0xf0, 0x41, 0x07


	//----- nvinfo : EIATTR_SPARSE_MMA_MASK
	.align		4
.L_898:
        /*0018*/ 	.byte	0x03, 0x50
        /*001a*/ 	.short	0x0000


	//----- nvinfo : EIATTR_MAXREG_COUNT
	.align		4
        /*001c*/ 	.byte	0x03, 0x1b
        /*001e*/ 	.short	0x00ff


	//----- nvinfo : EIATTR_NUM_BARRIERS
	.align		4
        /*0020*/ 	.byte	0x02, 0x4c
        /*0022*/ 	.byte	0x01
	.zero		1


	//----- nvinfo : EIATTR_MERCURY_ISA_VERSION
	.align		4
        /*0024*/ 	.byte	0x03, 0x5f
        /*0026*/ 	.short	0x0101


	//----- nvinfo : EIATTR_COOP_GROUP_MASK_REGIDS
	.align		4
        /*0028*/ 	.byte	0x04, 0x29
        /*002a*/ 	.short	(.L_900 - .L_899)


	//   ....[0]....
.L_899:
        /*002c*/ 	.word	0xffffffff


	//   ....[1]....
        /*0030*/ 	.word	0xffffffff


	//   ....[2]....
        /*0034*/ 	.word	0xffffffff


	//   ....[3]....
        /*0038*/ 	.word	0xffffffff


	//   ....[4]....
        /*003c*/ 	.word	0xffffffff


	//   ....[5]....
        /*0040*/ 	.word	0xffffffff


	//   ....[6]....
        /*0044*/ 	.word	0xffffffff


	//   ....[7]....
        /*0048*/ 	.word	0xffffffff


	//   ....[8]....
        /*004c*/ 	.word	0xffffffff


	//   ....[9]....
        /*0050*/ 	.word	0xffffffff


	//   ....[10]....
        /*0054*/ 	.word	0xffffffff


	//   ....[11]....
        /*0058*/ 	.word	0xffffffff


	//   ....[12]....
        /*005c*/ 	.word	0xffffffff


	//   ....[13]....
        /*0060*/ 	.word	0xffffffff


	//   ....[14]....
        /*0064*/ 	.word	0xffffffff


	//   ....[15]....
        /*0068*/ 	.word	0xffffffff


	//   ....[16]....
        /*006c*/ 	.word	0x0500000a


	//   ....[17]....
        /*0070*/ 	.word	0x0500000a


	//   ....[18]....
        /*0074*/ 	.word	0x0500000a


	//   ....[19]....
        /*0078*/ 	.word	0x0500000a


	//----- nvinfo : EIATTR_COOP_GROUP_INSTR_OFFSETS
	.align		4
.L_900:
        /*007c*/ 	.byte	0x04, 0x28
        /*007e*/ 	.short	(.L_902 - .L_901)


	//   ....[0]....
.L_901:
        /*0080*/ 	.word	0x0001d800


	//   ....[1]....
        /*0084*/ 	.word	0x0001d870


	//   ....[2]....
        /*0088*/ 	.word	0x0001d890


	//   ....[3]....
        /*008c*/ 	.word	0x0001d8b0


	//   ....[4]....
        /*0090*/ 	.word	0x00022020


	//   ....[5]....
        /*0094*/ 	.word	0x00022030


	//   ....[6]....
        /*0098*/ 	.word	0x00022060


	//   ....[7]....
        /*009c*/ 	.word	0x00022070


	//   ....[8]....
        /*00a0*/ 	.word	0x00026c90


	//   ....[9]....
        /*00a4*/ 	.word	0x00026cb0


	//   ....[10]....
        /*00a8*/ 	.word	0x00026cd0


	//   ....[11]....
        /*00ac*/ 	.word	0x00026cf0


	//   ....[12]....
        /*00b0*/ 	.word	0x00028a10


	//   ....[13]....
        /*00b4*/ 	.word	0x00028a20


	//   ....[14]....
        /*00b8*/ 	.word	0x00028a50


	//   ....[15]....
        /*00bc*/ 	.word	0x00028a60


	//   ....[16]....
        /*00c0*/ 	.word	0x0002ac30


	//   ....[17]....
        /*00c4*/ 	.word	0x0002acb0


	//   ....[18]....
        /*00c8*/ 	.word	0x0002ad20


	//   ....[19]....
        /*00cc*/ 	.word	0x0002ad90


	//----- nvinfo : EIATTR_EXIT_INSTR_OFFSETS
	.align		4
.L_902:
        /*00d0*/ 	.byte	0x04, 0x1c
        /*00d2*/ 	.short	(.L_904 - .L_903)


	//   ....[0]....
.L_903:
        /*00d4*/ 	.word	0x000001f0


	//----- nvinfo : EIATTR_CRS_STACK_SIZE
	.align		4
.L_904:
        /*00d8*/ 	.byte	0x04, 0x1e
        /*00da*/ 	.short	(.L_906 - .L_905)
.L_905:
        /*00dc*/ 	.word	0x00000000


	//----- nvinfo : EIATTR_CBANK_PARAM_SIZE
	.align		4
.L_906:
        /*00e0*/ 	.byte	0x03, 0x19
        /*00e2*/ 	.short	0x01d0


	//----- nvinfo : EIATTR_PARAM_CBANK
	.align		4
        /*00e4*/ 	.byte	0x04, 0x0a
        /*00e6*/ 	.short	(.L_908 - .L_907)
	.align		4
.L_907:
        /*00e8*/ 	.word	index@(.nv.constant0._ZN5flash24flash_fwd_splitkv_kernelI23Flash_fwd_kernel_traitsILi256ELi64ELi64ELi4ELb0ELb0EN7cutlass6half_tE19Flash_kernel_traitsILi256ELi64ELi64ELi4ES3_EELb1ELb0ELb1ELb0ELb0ELb0ELb1ELb1EEEvNS_16Flash_fwd_paramsE)
        /*00ec*/ 	.short	0x0210
        /*00ee*/ 	.short	0x01d0


	//----- nvinfo : EIATTR_SW_WAR
	.align		4
.L_908:
        /*00f0*/ 	.byte	0x04, 0x36
        /*00f2*/ 	.short	(.L_910 - .L_909)
.L_909:
        /*00f4*/ 	.word	0x00000008
.L_910:


//--------------------- .nv.info._ZN5flash24flash_fwd_splitkv_kernelI23Flash_fwd_kernel_traitsILi256ELi64ELi64ELi4ELb0ELb0EN7cutlass6half_tE19Flash_kernel_traitsILi256ELi64ELi64ELi4ES3_EELb1ELb0ELb1ELb0ELb0ELb1ELb1ELb1EEEvNS_16Flash_fwd_paramsE --------------------------
	.section	.nv.info._ZN5flash24flash_fwd_splitkv_kernelI23Flash_fwd_kernel_traitsILi256ELi64ELi64ELi4ELb0ELb0EN7cutlass6half_tE19Flash_kernel_traitsILi256ELi64ELi64ELi4ES3_EELb1ELb0ELb1ELb0ELb0ELb1ELb1ELb1EEEvNS_16Flash_fwd_paramsE,"",@"SHT_CUDA_INFO"
	.sectionflags	@""
	.align	4


	//----- nvinfo : EIATTR_CUDA_API_VERSION
	.align		4
        /*0000*/ 	.byte	0x04, 0x37
        /*0002*/ 	.short	(.L_912 - .L_911)
.L_911:
        /*0004*/ 	.word	0x00000082


	//----- nvinfo : EIATTR_KPARAM_INFO
	.align		4
.L_912:
        /*0008*/ 	.byte	0x04, 0x17
        /*000a*/ 	.short	(.L_914 - .L_913)
.L_913:
        /*000c*/ 	.word	0x00000000
        /*0010*/ 	.short	0x0000
        /*0012*/ 	.short	0x0000
        /*0014*/ 	.byte	0x00, 0xf0, 0x41, 0x07


	//----- nvinfo : EIATTR_SPARSE_MMA_MASK
	.align		4
.L_914:
        /*0018*/ 	.byte	0x03, 0x50
        /*001a*/ 	.short	0x0000


	//----- nvinfo : EIATTR_MAXREG_COUNT
	.align		4
        /*001c*/ 	.byte	0x03, 0x1b
        /*001e*/ 	.short	0x00ff


	//----- nvinfo : EIATTR_NUM_BARRIERS
	.align		4
        /*0020*/ 	.byte	0x02, 0x4c
        /*0022*/ 	.byte	0x01
	.zero		1


	//----- nvinfo : EIATTR_ANNOTATIONS
	.align		4
        /*0024*/ 	.byte	0x04, 0x55
        /*0026*/ 	.short	(.L_916 - .L_915)


	//   ....[0]....
.L_915:
        /*0028*/ 	.word	0x00000001
        /*002c*/ 	.byte	0xd0, 0xe9, 0x01, 0x00, 0x01, 0x00, 0x00, 0x00, 0x70, 0x3f, 0x02, 0x00, 0x01, 0x00, 0x00, 0x00
        /*003c*/ 	.byte	0x00, 0x93, 0x02, 0x00, 0x01, 0x00, 0x00, 0x00, 0x70, 0x96, 0x02, 0x00, 0x01, 0x00, 0x00, 0x00
        /*004c*/ 	.byte	0xa0, 0x96, 0x02, 0x00


	//----- nvinfo : EIATTR_MERCURY_ISA_VERSION
	.align		4
.L_916:
        /*0050*/ 	.byte	0x03, 0x5f
        /*0052*/ 	.short	0x0101


	//----- nvinfo : EIATTR_COOP_GROUP_MASK_REGIDS
	.align		4
        /*0054*/ 	.byte	0x04, 0x29
        /*0056*/ 	.short	(.L_918 - .L_917)


	//   ....[0]....
.L_917:
        /*0058*/ 	.word	0xffffffff


	//   ....[1]....
        /*005c*/ 	.word	0xffffffff


	//   ....[2]....
        /*0060*/ 	.word	0xffffffff


	//   ....[3]....
        /*0064*/ 	.word	0xffffffff


	//   ....[4]....
        /*0068*/ 	.word	0xffffffff


	//   ....[5]....
        /*006c*/ 	.word	0xffffffff


	//   ....[6]....
        /*0070*/ 	.word	0xffffffff


	//   ....[7]....
        /*0074*/ 	.word	0xffffffff


	//   ....[8]....
        /*0078*/ 	.word	0xffffffff


	//   ....[9]....
        /*007c*/ 	.word	0xffffffff


	//   ....[10]....
        /*0080*/ 	.word	0xffffffff


	//   ....[11]....
        /*0084*/ 	.word	0xffffffff


	//   ....[12]....
        /*0088*/ 	.word	0xffffffff


	//   ....[13]....
        /*008c*/ 	.word	0xffffffff


	//   ....[14]....
        /*0090*/ 	.word	0xffffffff


	//   ....[15]....
        /*0094*/ 	.word	0xffffffff


	//   ....[16]....
        /*0098*/ 	.word	0x0500000a


	//   ....[17]....
        /*009c*/ 	.word	0x0500000a


	//   ....[18]....
        /*00a0*/ 	.word	0x0500000a


	//   ....[19]....
        /*00a4*/ 	.word	0x0500000a


	//----- nvinfo : EIATTR_COOP_GROUP_INSTR_OFFSETS
	.align		4
.L_918:
        /*00a8*/ 	.byte	0x04, 0x28
        /*00aa*/ 	.short	(.L_920 - .L_919)


	//   ....[0]....
.L_919:
        /*00ac*/ 	.word	0x0001dc30


	//   ....[1]....
        /*00b0*/ 	.word	0x0001dca0


	//   ....[2]....
        /*00b4*/ 	.word	0x0001dcc0


	//   ....[3]....
        /*00b8*/ 	.word	0x0001dce0


	//   ....[4]....
        /*00bc*/ 	.word	0x00022880


	//   ....[5]....
        /*00c0*/ 	.word	0x00022890


	//   ....[6]....
        /*00c4*/ 	.word	0x000228c0


	//   ....[7]....
        /*00c8*/ 	.word	0x000228d0


	//   ....[8]....
        /*00cc*/ 	.word	0x00027990


	//   ....[9]....
        /*00d0*/ 	.word	0x000279b0


	//   ....[10]....
        /*00d4*/ 	.word	0x000279d0


	//   ....[11]....
        /*00d8*/ 	.word	0x000279f0


	//   ....[12]....
        /*00dc*/ 	.word	0x000297c0


	//   ....[13]....
        /*00e0*/ 	.word	0x000297d0


	//   ....[14]....
        /*00e4*/ 	.word	0x00029800


	//   ....[15]....
        /*00e8*/ 	.word	0x00029810


	//   ....[16]....
        /*00ec*/ 	.word	0x0002b9e0


	//   ....[17]....
        /*00f0*/ 	.word	0x0002ba60


	//   ....[18]....
        /*00f4*/ 	.word	0x0002bad0


	//   ....[19]....
        /*00f8*/ 	.word	0x0002bb40


	//----- nvinfo : EIATTR_EXIT_INSTR_OFFSETS
	.align		4
.L_920:
        /*00fc*/ 	.byte	0x04, 0x1c
        /*00fe*/ 	.short	(.L_922 - .L_921)


	//   ....[0]....
.L_921:
        /*0100*/ 	.word	0x00000200


	//----- nvinfo : EIATTR_CRS_STACK_SIZE
	.align		4
.L_922:
        /*0104*/ 	.byte	0x04, 0x1e
        /*0106*/ 	.short	(.L_924 - .L_923)
.L_923:
        /*0108*/ 	.word	0x00000000


	//----- nvinfo : EIATTR_CBANK_PARAM_SIZE
	.align		4
.L_924:
        /*010c*/ 	.byte	0x03, 0x19
        /*010e*/ 	.short	0x01d0


	//----- nvinfo : EIATTR_PARAM_CBANK
	.align		4
        /*0110*/ 	.byte	0x04, 0x0a
        /*0112*/ 	.short	(.L_926 - .L_925)
	.align		4
.L_925:
        /*0114*/ 	.word	index@(.nv.constant0._ZN5flash24flash_fwd_splitkv_kernelI23Flash_fwd_kernel_traitsILi256ELi64ELi64ELi4ELb0ELb0EN7cutlass6half_tE19Flash_kernel_traitsILi256ELi64ELi64ELi4ES3_EELb1ELb0ELb1ELb0ELb0ELb1ELb1ELb1EEEvNS_16Flash_fwd_paramsE)
        /*0118*/ 	.short	0x0210
        /*011a*/ 	.short	0x01d0


	//----- nvinfo : EIATTR_SW_WAR
	.align		4
.L_926:
        /*011c*/ 	.byte	0x04, 0x36
        /*011e*/ 	.short	(.L_928 - .L_927)
.L_927:
        /*0120*/ 	.word	0x00000008
.L_928:


//--------------------- .nv.callgraph             --------------------------
	.section	.nv.callgraph,"",@"SHT_CUDA_CALLGRAPH"
	.align	4
	.sectionentsize	8
	.align		4
        /*0000*/ 	.word	0x00000000
	.align		4
        /*0004*/ 	.word	0xffffffff
	.align		4
        /*0008*/ 	.word	0x00000000
	.align		4
        /*000c*/ 	.word	0xfffffffe
	.align		4
        /*0010*/ 	.word	0x00000000
	.align		4
        /*0014*/ 	.word	0xfffffffd
	.align		4
        /*0018*/ 	.word	0x00000000
	.align		4
        /*001c*/ 	.word	0xfffffffc


//--------------------- .nv.constant4             --------------------------
	.section	.nv.constant4,"a",@progbits
	.align	8
	.align		8
.nv.constant4:
        /*0000*/ 	.dword	_ZN79_INTERNAL_7a85c845_43_flash_fwd_split_hdim256_fp16_causal_sm80_cu_4022bc09_28164cuda3std3__45__cpo5beginE
	.align		8
        /*0008*/ 	.dword	_ZN79_INTERNAL_7a85c845_43_flash_fwd_split_hdim256_fp16_causal_sm80_cu_4022bc09_28164cuda3std3__45__cpo3endE
	.align		8
        /*0010*/ 	.dword	_ZN79_INTERNAL_7a85c845_43_flash_fwd_split_hdim256_fp16_causal_sm80_cu_4022bc09_28164cuda3std3__45__cpo6cbeginE
	.align		8
        /*0018*/ 	.dword	_ZN79_INTERNAL_7a85c845_43_flash_fwd_split_hdim256_fp16_causal_sm80_cu_4022bc09_28164cuda3std3__45__cpo4cendE
	.align		8
        /*0020*/ 	.dword	_ZN79_INTERNAL_7a85c845_43_flash_fwd_split_hdim256_fp16_causal_sm80_cu_4022bc09_28164cuda3std3__481_GLOBAL__N__7a85c845_43_flash_fwd_split_hdim256_fp16_causal_sm80_cu_4022bc09_28166ignoreE
	.align		8
        /*0028*/ 	.dword	_ZN79_INTERNAL_7a85c845_43_flash_fwd_split_hdim256_fp16_causal_sm80_cu_4022bc09_28164cuda3std3__419piecewise_constructE
	.align		8
        /*0030*/ 	.dword	_ZN79_INTERNAL_7a85c845_43_flash_fwd_split_hdim256_fp16_causal_sm80_cu_4022bc09_28164cuda3std3__48in_placeE
	.align		8
        /*0038*/ 	.dword	_ZN79_INTERNAL_7a85c845_43_flash_fwd_split_hdim256_fp16_causal_sm80_cu_4022bc09_28164cuda3std6ranges3__45__cpo4swapE
	.align		8
        /*0040*/ 	.dword	_ZN79_INTERNAL_7a85c845_43_flash_fwd_split_hdim256_fp16_causal_sm80_cu_4022bc09_28164cuda3std6ranges3__45__cpo9iter_moveE
	.align		8
        /*0048*/ 	.dword	_ZN79_INTERNAL_7a85c845_43_flash_fwd_split_hdim256_fp16_causal_sm80_cu_4022bc09_28164cute7productE
	.align		8
        /*0050*/ 	.dword	_ZN79_INTERNAL_7a85c845_43_flash_fwd_split_hdim256_fp16_causal_sm80_cu_4022bc09_28164cute1_E


//--------------------- .text._ZN5flash32flash_fwd_splitkv_combine_kernelI23Flash_fwd_kernel_traitsILi256ELi64ELi64ELi4ELb0ELb0EN7cutlass6half_tE19Flash_kernel_traitsILi256ELi64ELi64ELi4ES3_EELi4ELi7ELb0EEEvNS_16Flash_fwd_paramsE --------------------------
	.section	.text._ZN5flash32flash_fwd_splitkv_combine_kernelI23Flash_fwd_kernel_traitsILi256ELi64ELi64ELi4ELb0ELb0EN7cutlass6half_tE19Flash_kernel_traitsILi256ELi64ELi64ELi4ES3_EELi4ELi7ELb0EEEvNS_16Flash_fwd_paramsE,"ax",@progbits
	.align	128
        .global         _ZN5flash32flash_fwd_splitkv_combine_kernelI23Flash_fwd_kernel_traitsILi256ELi64ELi64ELi4ELb0ELb0EN7cutlass6half_tE19Flash_kernel_traitsILi256ELi64ELi64ELi4ES3_EELi4ELi7ELb0EEEvNS_16Flash_fwd_paramsE
        .type           _ZN5flash32flash_fwd_splitkv_combine_kernelI23Flash_fwd_kernel_traitsILi256ELi64ELi64ELi4ELb0ELb0EN7cutlass6half_tE19Flash_kernel_traitsILi256ELi64ELi64ELi4ES3_EELi4ELi7ELb0EEEvNS_16Flash_fwd_paramsE,@function
        .size           _ZN5flash32flash_fwd_splitkv_combine_kernelI23Flash_fwd_kernel_traitsILi256ELi64ELi64ELi4ELb0ELb0EN7cutlass6half_tE19Flash_kernel_traitsILi256ELi64ELi64ELi4ES3_EELi4ELi7ELb0EEEvNS_16Flash_fwd_paramsE,(.L_x_4860 - _ZN5flash32flash_fwd_splitkv_combine_kernelI23Flash_fwd_kernel_traitsILi256ELi64ELi64ELi4ELb0ELb0EN7cutlass6half_tE19Flash_kernel_traitsILi256ELi64ELi64ELi4ES3_EELi4ELi7ELb0EEEvNS_16Flash_fwd_paramsE)
        .other          _ZN5flash32flash_fwd_splitkv_combine_kernelI23Flash_fwd_kernel_traitsILi256ELi64ELi64ELi4ELb0ELb0EN7cutlass6half_tE19Flash_kernel_traitsILi256ELi64ELi64ELi4ES3_EELi4ELi7ELb0EEEvNS_16Flash_fwd_paramsE,@"STO_CUDA_ENTRY STV_DEFAULT"
_ZN5flash32flash_fwd_splitkv_combine_kernelI23Flash_fwd_kernel_traitsILi256ELi64ELi64ELi4ELb0ELb0EN7cutlass6half_tE19Flash_kernel_traitsILi256ELi64ELi64ELi4ES3_EELi4ELi7ELb0EEEvNS_16Flash_fwd_paramsE:
.text._ZN5flash32flash_fwd_splitkv_combine_kernelI23Flash_fwd_kernel_traitsILi256ELi64ELi64ELi4ELb0ELb0EN7cutlass6half_tE19Flash_kernel_traitsILi256ELi64ELi64ELi4ES3_EELi4ELi7ELb0EEEvNS_16Flash_fwd_paramsE:
[----:B------:R-:W-:Y:S08]  /*0000*/  LDC R1, c[0x0][0x28] ;  /* 0x00000a00ff017b82 */ /* 0x000ff00000000800 */
[----:B------:R-:W0:Y:S01]  /*0010*/  LDC.64 R26, c[0x0][0x2c0] ;  /* 0x0000b000ff1a7b82 */ /* 0x000e220000000a00 */
[----:B------:R-:W-:-:S07]  /*0020*/  ULDC UR5, c[0x0][0x270] ;  /* 0x00009c0000057ab9 */ /* 0x000fce0000000800 */
[----:B------:R-:W1:Y:S01]  /*0030*/  S2UR UR7, SR_CTAID.X ;  /* 0x00000000000779c3 */ /* 0x000e620000002500 */
[----:B0-----:R-:W-:Y:S01]  /*0040*/  IMAD R20, R26, UR5, RZ ;  /* 0x000000051a147c24 */ /* 0x001fe2000f8e02ff */
[----:B------:R-:W-:Y:S01]  /*0050*/  SHF.R.S32.HI R0, RZ, 0x1f, R27 ;  /* 0x0000001fff007819 */ /* 0x000fe2000001141b */
[----:B------:R-:W-:Y:S02]  /*0060*/  USHF.R.S32.HI UR5, URZ, 0x1f, UR5 ;  /* 0x0000001f3f057899 */ /* 0x000fe40008011405 */
[----:B------:R-:W-:Y:S01]  /*0070*/  IMAD R20, R20, R27, RZ ;  /* 0x0000001b14147224 */ /* 0x000fe200078e02ff */
[----:B-1----:R-:W-:-:S04]  /*0080*/  USHF.L.U32 UR7, UR7, 0x2, URZ ;  /* 0x0000000207077899 */ /* 0x002fc8000800063f */
[----:B------:R-:W-:Y:S02]  /*0090*/  ISETP.LT.U32.AND P0, PT, R20, R27, PT ;  /* 0x0000001b1400720c */ /* 0x000fe40003f01070 */
[----:B------:R-:W-:Y:S01]  /*00a0*/  SHF.R.S32.HI R5, RZ, 0x1f, R20 ;  /* 0x0000001fff057819 */ /* 0x000fe20000011414 */
[----:B------:R-:W-:-:S03]  /*00b0*/  USHF.R.S32.HI UR6, URZ, 0x1f, UR7 ;  /* 0x0000001f3f067899 */ /* 0x000fc60008011407 */
[----:B------:R-:W-:-:S04]  /*00c0*/  ISETP.LT.AND.EX P0, PT, R5, R0, PT, P0 ;  /* 0x000000000500720c */ /* 0x000fc80003f01300 */
[C---:B------:R-:W-:Y:S02]  /*00d0*/  SEL R0, R5.reuse, R0, P0 ;  /* 0x0000000005007207 */ /* 0x040fe40000000000 */
[----:B------:R-:W-:Y:S02]  /*00e0*/  SEL R27, R20, R27, P0 ;  /* 0x0000001b141b7207 */ /* 0x000fe40000000000 */
[----:B------:R-:W-:-:S04]  /*00f0*/  LOP3.LUT R2, R5, R0, RZ, 0xfc, !PT ;  /* 0x0000000005027212 */ /* 0x000fc800078efcff */
[----:B------:R-:W-:-:S13]  /*0100*/  ISETP.NE.U32.AND P1, PT, R2, RZ, PT ;  /* 0x000000ff0200720c */ /* 0x000fda0003f25070 */
[----:B------:R-:W-:Y:S05]  /*0110*/  @!P1 BRA `(.L_x_0) ;  /* 0x00000000001c9947 */ /* 0x000fea0003800000 */
[----:B------:R-:W-:Y:S01]  /*0120*/  IMAD.MOV.U32 R18, RZ, RZ, R20 ;  /* 0x000000ffff127224 */ /* 0x000fe200078e0014 */
[----:B------:R-:W-:Y:S01]  /*0130*/  MOV R26, R27 ;  /* 0x0000001b001a7202 */ /* 0x000fe20000000f00 */
[----:B------:R-:W-:Y:S01]  /*0140*/  IMAD.MOV.U32 R17, RZ, RZ, R5 ;  /* 0x000000ffff117224 */ /* 0x000fe200078e0005 */
[----:B------:R-:W-:Y:S02]  /*0150*/  MOV R25, R0 ;  /* 0x0000000000197202 */ /* 0x000fe40000000f00 */
[----:B------:R-:W-:Y:S02]  /*0160*/  MOV R24, 0x180 ;  /* 0x0000018000187802 */ /* 0x000fe40000000f00 */
[----:B------:R-:W-:Y:S05]  /*0170*/  CALL.REL.NOINC `($__internal_0_$__cuda_sm20_div_s64) ;  /* 0x00000048005c7944 */ /* 0x000fea0003c00000 */
[----:B------:R-:W-:Y:S05]  /*0180*/  BRA `(.L_x_1) ;  /* 0x00000000004c7947 */ /* 0x000fea0003800000 */
.L_x_0:
[----:B------:R-:W0:Y:S01]  /*0190*/  I2F.U32.RP R4, R27 ;  /* 0x0000001b00047306 */ /* 0x000e220000209000 */
[----:B------:R-:W-:Y:S02]  /*01a0*/  ISETP.NE.U32.AND P0, PT, R27, RZ, PT ;  /* 0x000000ff1b00720c */ /* 0x000fe40003f05070 */
[----:B------:R-:W-:-:S05]  /*01b0*/  MOV R23, RZ ;  /* 0x000000ff00177202 */ /* 0x000fca0000000f00 */
[----:B0-----:R-:W0:Y:S02]  /*01c0*/  MUFU.RCP R3, R4 ;  /* 0x0000000400037308 */ /* 0x001e240000001000 */
[----:B0-----:R-:W-:-:S06]  /*01d0*/  VIADD R3, R3, 0xffffffe ;  /* 0x0ffffffe03037836 */ /* 0x001fcc0000000000 */
[----:B------:R-:W0:Y:S02]  /*01e0*/  F2I.FTZ.U32.TRUNC.NTZ R3, R3 ;  /* 0x0000000300037305 */ /* 0x000e24000021f000 */
[----:B0-----:R-:W-:-:S04]  /*01f0*/  IMAD.MOV R2, RZ, RZ, -R3 ;  /* 0x000000ffff027224 */ /* 0x001fc800078e0a03 */
[----:B------:R-:W-:Y:S01]  /*0200*/  IMAD R7, R2, R27, RZ ;  /* 0x0000001b02077224 */ /* 0x000fe200078e02ff */
[----:B------:R-:W-:-:S10]  /*0210*/  HFMA2.MMA R2, -RZ, RZ, 0, 0 ;  /* 0x00000000ff027435 */ /* 0x000fd400000001ff */
[----:B------:R-:W-:-:S06]  /*0220*/  IMAD.HI.U32 R7, R3, R7, R2 ;  /* 0x0000000703077227 */ /* 0x000fcc00078e0002 */
[----:B------:R-:W-:-:S04]  /*0230*/  IMAD.HI.U32 R22, R7, R20, RZ ;  /* 0x0000001407167227 */ /* 0x000fc800078e00ff */
[----:B------:R-:W-:-:S04]  /*0240*/  IMAD.MOV R2, RZ, RZ, -R22 ;  /* 0x000000ffff027224 */ /* 0x000fc800078e0a16 */
[----:B------:R-:W-:-:S05]  /*0250*/  IMAD R2, R27, R2, R20 ;  /* 0x000000021b027224 */ /* 0x000fca00078e0214 */
[----:B------:R-:W-:-:S13]  /*0260*/  ISETP.GE.U32.AND P2, PT, R2, R27, PT ;  /* 0x0000001b0200720c */ /* 0x000fda0003f46070 */
[----:B------:R-:W-:Y:S01]  /*0270*/  @P2 IADD3 R2, R2, -R27, RZ ;  /* 0x8000001b02022210 */ /* 0x000fe20007ffe0ff */
[----:B------:R-:W-:-:S03]  /*0280*/  @P2 VIADD R22, R22, 0x1 ;  /* 0x0000000116162836 */ /* 0x000fc60000000000 */
[----:B------:R-:W-:-:S13]  /*0290*/  ISETP.GE.U32.AND P1, PT, R2, R27, PT ;  /* 0x0000001b0200720c */ /* 0x000fda0003f26070 */
[----:B------:R-:W-:Y:S02]  /*02a0*/  @P1 IADD3 R22, R22, 0x1, RZ ;  /* 0x0000000116161810 */ /* 0x000fe40007ffe0ff */
[----:B------:R-:W-:-:S07]  /*02b0*/  @!P0 LOP3.LUT R22, RZ, R27, RZ, 0x33, !PT ;  /* 0x0000001bff168212 */ /* 0x000fce00078e33ff */
.L_x_1:
[----:B------:R-:W-:Y:S01]  /*02c0*/  ULDC UR4, c[0x0][0x270] ;  /* 0x00009c0000047ab9 */ /* 0x000fe20000000800 */
[----:B------:R-:W-:Y:S01]  /*02d0*/  BSSY B0, `(.L_x_2) ;  /* 0x0000023000007945 */ /* 0x000fe20003800000 */
[----:B------:R-:W-:-:S04]  /*02e0*/  ISETP.LT.U32.AND P0, PT, R22, UR4, PT ;  /* 0x0000000416007c0c */ /* 0x000fc8000bf01070 */
[----:B------:R-:W-:-:S04]  /*02f0*/  ISETP.LT.AND.EX P0, PT, R23, UR5, PT, P0 ;  /* 0x0000000517007c0c */ /* 0x000fc8000bf01300 */
[C---:B------:R-:W-:Y:S02]  /*0300*/  SEL R25, R23.reuse, UR5, P0 ;  /* 0x0000000517197c07 */ /* 0x040fe40008000000 */
[----:B------:R-:W-:Y:S02]  /*0310*/  SEL R9, R22, UR4, P0 ;  /* 0x0000000416097c07 */ /* 0x000fe40008000000 */
[----:B------:R-:W-:-:S04]  /*0320*/  LOP3.LUT R2, R23, R25, RZ, 0xfc, !PT ;  /* 0x0000001917027212 */ /* 0x000fc800078efcff */
[----:B------:R-:W-:-:S13]  /*0330*/  ISETP.NE.U32.AND P1, PT, R2, RZ, PT ;  /* 0x000000ff0200720c */ /* 0x000fda0003f25070 */
[----:B------:R-:W-:Y:S05]  /*0340*/  @!P1 BRA `(.L_x_3) ;  /* 0x0000000000209947 */ /* 0x000fea0003800000 */
[----:B------:R-:W-:Y:S01]  /*0350*/  IMAD.MOV.U32 R18, RZ, RZ, R22 ;  /* 0x000000ffff127224 */ /* 0x000fe200078e0016 */
[----:B------:R-:W-:Y:S01]  /*0360*/  MOV R17, R23 ;  /* 0x0000001700117202 */ /* 0x000fe20000000f00 */
[----:B------:R-:W-:Y:S01]  /*0370*/  IMAD.MOV.U32 R26, RZ, RZ, R9 ;  /* 0x000000ffff1a7224 */ /* 0x000fe200078e0009 */
[----:B------:R-:W-:Y:S02]  /*0380*/  MOV R24, 0x3a0 ;  /* 0x000003a000187802 */ /* 0x000fe40000000f00 */
[----:B------:R-:W-:Y:S05]  /*0390*/  CALL.REL.NOINC `($__internal_0_$__cuda_sm20_div_s64) ;  /* 0x0000004400d47944 */ /* 0x000fea0003c00000 */
[----:B------:R-:W-:Y:S02]  /*03a0*/  MOV R6, R22 ;  /* 0x0000001600067202 */ /* 0x000fe40000000f00 */
[----:B------:R-:W-:Y:S01]  /*03b0*/  MOV R7, R23 ;  /* 0x0000001700077202 */ /* 0x000fe20000000f00 */
[----:B------:R-:W-:Y:S05]  /*03c0*/  BRA `(.L_x_4) ;  /* 0x00000000004c7947 */ /* 0x000fea0003800000 */
.L_x_3:
[----:B------:R-:W0:Y:S01]  /*03d0*/  I2F.U32.RP R4, R9 ;  /* 0x0000000900047306 */ /* 0x000e220000209000 */
[----:B------:R-:W-:-:S07]  /*03e0*/  ISETP.NE.U32.AND P0, PT, R9, RZ, PT ;  /* 0x000000ff0900720c */ /* 0x000fce0003f05070 */
[----:B0-----:R-:W0:Y:S02]  /*03f0*/  MUFU.RCP R3, R4 ;  /* 0x0000000400037308 */ /* 0x001e240000001000 */
[----:B0-----:R-:W-:-:S06]  /*0400*/  VIADD R3, R3, 0xffffffe ;  /* 0x0ffffffe03037836 */ /* 0x001fcc0000000000 */
[----:B------:R-:W0:Y:S02]  /*0410*/  F2I.FTZ.U32.TRUNC.NTZ R3, R3 ;  /* 0x0000000300037305 */ /* 0x000e24000021f000 */
[----:B0-----:R-:W-:-:S04]  /*0420*/  IMAD.MOV R2, RZ, RZ, -R3 ;  /* 0x000000ffff027224 */ /* 0x001fc800078e0a03 */
[----:B------:R-:W-:Y:S01]  /*0430*/  IMAD R7, R2, R9, RZ ;  /* 0x0000000902077224 */ /* 0x000fe200078e02ff */
[----:B------:R-:W-:-:S10]  /*0440*/  HFMA2.MMA R2, -RZ, RZ, 0, 0 ;  /* 0x00000000ff027435 */ /* 0x000fd400000001ff */
[----:B------:R-:W-:-:S06]  /*0450*/  IMAD.HI.U32 R7, R3, R7, R2 ;  /* 0x0000000703077227 */ /* 0x000fcc00078e0002 */
[----:B------:R-:W-:Y:S01]  /*0460*/  IMAD.HI.U32 R6, R7, R22, RZ ;  /* 0x0000001607067227 */ /* 0x000fe200078e00ff */
[----:B------:R-:W-:-:S03]  /*0470*/  MOV R7, RZ ;  /* 0x000000ff00077202 */ /* 0x000fc60000000f00 */
[----:B------:R-:W-:-:S04]  /*0480*/  IMAD.MOV R2, RZ, RZ, -R6 ;  /* 0x000000ffff027224 */ /* 0x000fc800078e0a06 */
[----:B------:R-:W-:-:S05]  /*0490*/  IMAD R2, R9, R2, R22 ;  /* 0x0000000209027224 */ /* 0x000fca00078e0216 */
[----:B------:R-:W-:-:S13]  /*04a0*/  ISETP.GE.U32.AND P2, PT, R2, R9, PT ;  /* 0x000000090200720c */ /* 0x000fda0003f46070 */
[----:B------:R-:W-:Y:S01]  /*04b0*/  @P2 IADD3 R2, R2, -R9, RZ ;  /* 0x8000000902022210 */ /* 0x000fe20007ffe0ff */
[----:B------:R-:W-:-:S03]  /*04c0*/  @P2 VIADD R6, R6, 0x1 ;  /* 0x0000000106062836 */ /* 0x000fc60000000000 */
[----:B------:R-:W-:-:S13]  /*04d0*/  ISETP.GE.U32.AND P1, PT, R2, R9, PT ;  /* 0x000000090200720c */ /* 0x000fda0003f26070 */
[----:B------:R-:W-:Y:S02]  /*04e0*/  @P1 IADD3 R6, R6, 0x1, RZ ;  /* 0x0000000106061810 */ /* 0x000fe40007ffe0ff */
[----:B------:R-:W-:Y:S02]  /*04f0*/  @!P0 LOP3.LUT R6, RZ, R9, RZ, 0x33, !PT ;  /* 0x00000009ff068212 */ /* 0x000fe400078e33ff */
.L_x_4:
[----:B------:R-:W-:Y:S05]  /*0500*/  BSYNC B0 ;  /* 0x0000000000007941 */ /* 0x000fea0003800000 */
.L_x_2:
[----:B------:R-:W0:Y:S01]  /*0510*/  LDC R3, c[0x0][0x2c4] ;  /* 0x0000b100ff037b82 */ /* 0x000e220000000800 */
[----:B------:R-:W-:Y:S01]  /*0520*/  IMAD.MOV.U32 R12, RZ, RZ, RZ ;  /* 0x000000ffff0c7224 */ /* 0x000fe200078e00ff */
[----:B------:R-:W-:Y:S01]  /*0530*/  BSSY B0, `(.L_x_5) ;  /* 0x000004a000007945 */ /* 0x000fe20003800000 */
[----:B0-----:R-:W-:Y:S01]  /*0540*/  IABS R11, R3 ;  /* 0x00000003000b7213 */ /* 0x001fe20000000000 */
[C---:B------:R-:W-:Y:S01]  /*0550*/  VIADD R2, R3.reuse, 0xffffffff ;  /* 0xffffffff03027836 */ /* 0x040fe20000000000 */
[----:B------:R-:W-:Y:S02]  /*0560*/  ISETP.NE.AND P3, PT, R3, RZ, PT ;  /* 0x000000ff0300720c */ /* 0x000fe40003f65270 */
[----:B------:R-:W0:Y:S01]  /*0570*/  I2F.RP R15, R11 ;  /* 0x0000000b000f7306 */ /* 0x000e220000209400 */
[----:B------:R-:W-:-:S05]  /*0580*/  IMAD.IADD R4, R2, 0x1, R11 ;  /* 0x0000000102047824 */ /* 0x000fca00078e020b */
[----:B------:R-:W-:Y:S02]  /*0590*/  IABS R8, R4 ;  /* 0x0000000400087213 */ /* 0x000fe40000000000 */
[----:B0-----:R-:W0:Y:S02]  /*05a0*/  MUFU.RCP R14, R15 ;  /* 0x0000000f000e7308 */ /* 0x001e240000001000 */
[----:B0-----:R-:W-:-:S06]  /*05b0*/  VIADD R14, R14, 0xffffffe ;  /* 0x0ffffffe0e0e7836 */ /* 0x001fcc0000000000 */
[----:B------:R-:W0:Y:S02]  /*05c0*/  F2I.FTZ.U32.TRUNC.NTZ R13, R14 ;  /* 0x0000000e000d7305 */ /* 0x000e24000021f000 */
[----:B0-----:R-:W-:-:S04]  /*05d0*/  IMAD.MOV R10, RZ, RZ, -R13 ;  /* 0x000000ffff0a7224 */ /* 0x001fc800078e0a0d */
[----:B------:R-:W-:-:S04]  /*05e0*/  IMAD R10, R10, R11, RZ ;  /* 0x0000000b0a0a7224 */ /* 0x000fc800078e02ff */
[----:B------:R-:W-:-:S04]  /*05f0*/  IMAD.HI.U32 R13, R13, R10, R12 ;  /* 0x0000000a0d0d7227 */ /* 0x000fc800078e000c */
[----:B------:R-:W-:-:S04]  /*0600*/  IMAD.MOV.U32 R12, RZ, RZ, R8 ;  /* 0x000000ffff0c7224 */ /* 0x000fc800078e0008 */
[----:B------:R-:W-:-:S04]  /*0610*/  IMAD.HI.U32 R8, R13, R12, RZ ;  /* 0x0000000c0d087227 */ /* 0x000fc800078e00ff */
[----:B------:R-:W-:-:S04]  /*0620*/  IMAD.MOV R10, RZ, RZ, -R8 ;  /* 0x000000ffff0a7224 */ /* 0x000fc800078e0a08 */
[----:B------:R-:W-:-:S05]  /*0630*/  IMAD R10, R11, R10, R12 ;  /* 0x0000000a0b0a7224 */ /* 0x000fca00078e020c */
[----:B------:R-:W-:-:S13]  /*0640*/  ISETP.GT.U32.AND P1, PT, R11, R10, PT ;  /* 0x0000000a0b00720c */ /* 0x000fda0003f24070 */
[----:B------:R-:W-:Y:S02]  /*0650*/  @!P1 IMAD.IADD R10, R10, 0x1, -R11 ;  /* 0x000000010a0a9824 */ /* 0x000fe400078e0a0b */
[----:B------:R-:W-:Y:S01]  /*0660*/  @!P1 VIADD R8, R8, 0x1 ;  /* 0x0000000108089836 */ /* 0x000fe20000000000 */
[----:B------:R-:W-:Y:S02]  /*0670*/  ISETP.NE.AND P1, PT, R3, RZ, PT ;  /* 0x000000ff0300720c */ /* 0x000fe40003f25270 */
[-C--:B------:R-:W-:Y:S02]  /*0680*/  ISETP.GE.U32.AND P2, PT, R10, R11.reuse, PT ;  /* 0x0000000b0a00720c */ /* 0x080fe40003f46070 */
[C---:B------:R-:W-:Y:S02]  /*0690*/  LOP3.LUT R10, R4.reuse, R11, RZ, 0x3c, !PT ;  /* 0x0000000b040a7212 */ /* 0x040fe400078e3cff */
[----:B------:R-:W-:Y:S02]  /*06a0*/  LOP3.LUT R4, R4, R3, RZ, 0x3c, !PT ;  /* 0x0000000304047212 */ /* 0x000fe400078e3cff */
[----:B------:R-:W-:-:S02]  /*06b0*/  ISETP.GE.AND P0, PT, R10, RZ, PT ;  /* 0x000000ff0a00720c */ /* 0x000fc40003f06270 */
[----:B------:R-:W-:-:S05]  /*06c0*/  SHF.R.S32.HI R10, RZ, 0x1f, R3 ;  /* 0x0000001fff0a7819 */ /* 0x000fca0000011403 */
[----:B------:R-:W-:Y:S01]  /*06d0*/  @P2 VIADD R8, R8, 0x1 ;  /* 0x0000000108082836 */ /* 0x000fe20000000000 */
[----:B------:R-:W-:-:S03]  /*06e0*/  ISETP.GT.AND P2, PT, R3, RZ, PT ;  /* 0x000000ff0300720c */ /* 0x000fc60003f44270 */
[----:B------:R-:W-:-:S04]  /*06f0*/  IMAD.MOV.U32 R16, RZ, RZ, R8 ;  /* 0x000000ffff107224 */ /* 0x000fc800078e0008 */
[----:B------:R-:W-:Y:S01]  /*0700*/  @!P0 IMAD.MOV R16, RZ, RZ, -R16 ;  /* 0x000000ffff108224 */ /* 0x000fe200078e0a10 */
[----:B------:R-:W-:Y:S01]  /*0710*/  @!P1 LOP3.LUT R16, RZ, R11, RZ, 0x33, !PT ;  /* 0x0000000bff109212 */ /* 0x000fe200078e33ff */
[----:B------:R-:W-:Y:S01]  /*0720*/  IMAD.MOV.U32 R11, RZ, RZ, R8 ;  /* 0x000000ffff0b7224 */ /* 0x000fe200078e0008 */
[----:B------:R-:W-:Y:S02]  /*0730*/  ISETP.GE.AND P1, PT, R4, RZ, PT ;  /* 0x000000ff0400720c */ /* 0x000fe40003f26270 */
[----:B------:R-:W-:Y:S02]  /*0740*/  ISETP.LT.U32.AND P0, PT, R9, R16, PT ;  /* 0x000000100900720c */ /* 0x000fe40003f01070 */
[----:B------:R-:W-:Y:S02]  /*0750*/  SHF.R.S32.HI R4, RZ, 0x1f, R16 ;  /* 0x0000001fff047819 */ /* 0x000fe40000011410 */
[----:B------:R-:W-:Y:S01]  /*0760*/  LEA.HI.SX32 R8, R3, 0x1, 0x1 ;  /* 0x0000000103087811 */ /* 0x000fe200078f0aff */
[----:B------:R-:W-:Y:S01]  /*0770*/  @!P2 IMAD.MOV R8, RZ, RZ, R10 ;  /* 0x000000ffff08a224 */ /* 0x000fe200078e020a */
[----:B------:R-:W-:-:S04]  /*0780*/  ISETP.LT.AND.EX P0, PT, R25, R4, PT, P0 ;  /* 0x000000041900720c */ /* 0x000fc80003f01300 */
[C---:B------:R-:W-:Y:S01]  /*0790*/  SEL R15, R25.reuse, R4, P0 ;  /* 0x00000004190f7207 */ /* 0x040fe20000000000 */
[----:B------:R-:W-:Y:S01]  /*07a0*/  @!P1 IMAD.MOV R11, RZ, RZ, -R11 ;  /* 0x000000ffff0b9224 */ /* 0x000fe200078e0a0b */
[----:B------:R-:W-:Y:S02]  /*07b0*/  @!P3 LOP3.LUT R11, RZ, R3, RZ, 0x33, !PT ;  /* 0x00000003ff0bb212 */ /* 0x000fe400078e33ff */
[----:B------:R-:W-:Y:S02]  /*07c0*/  LOP3.LUT R4, R25, R15, RZ, 0xfc, !PT ;  /* 0x0000000f19047212 */ /* 0x000fe400078efcff */
[----:B------:R-:W-:Y:S01]  /*07d0*/  SEL R16, R9, R16, P0 ;  /* 0x0000001009107207 */ /* 0x000fe20000000000 */
[----:B------:R-:W-:Y:S01]  /*07e0*/  IMAD R3, R11, R8, RZ ;  /* 0x000000080b037224 */ /* 0x000fe200078e02ff */
        /* <DEDUP_REMOVED lines=8> */
[----:B------:R-:W-:Y:S02]  /*0870*/  MOV R36, R22 ;  /* 0x0000001600247202 */ /* 0x000fe40000000f00 */
[----:B------:R-:W-:Y:S01]  /*0880*/  MOV R37, R23 ;  /* 0x0000001700257202 */ /* 0x000fe20000000f00 */
[----:B------:R-:W-:Y:S05]  /*0890*/  BRA `(.L_x_7) ;  /* 0x00000000004c7947 */ /* 0x000fea0003800000 */
.L_x_6:
[----:B------:R-:W0:Y:S01]  /*08a0*/  I2F.U32.RP R8, R16 ;  /* 0x0000001000087306 */ /* 0x000e220000209000 */
[----:B------:R-:W-:Y:S01]  /*08b0*/  HFMA2.MMA R10, -RZ, RZ, 0, 0 ;  /* 0x00000000ff0a7435 */ /* 0x000fe200000001ff */
[----:B------:R-:W-:Y:S02]  /*08c0*/  ISETP.NE.U32.AND P0, PT, R16, RZ, PT ;  /* 0x000000ff1000720c */ /* 0x000fe40003f05070 */
[----:B------:R-:W-:-:S04]  /*08d0*/  MOV R37, RZ ;  /* 0x000000ff00257202 */ /* 0x000fc80000000f00 */
[----:B0-----:R-:W0:Y:S02]  /*08e0*/  MUFU.RCP R11, R8 ;  /* 0x00000008000b7308 */ /* 0x001e240000001000 */
[----:B0-----:R-:W-:-:S06]  /*08f0*/  VIADD R11, R11, 0xffffffe ;  /* 0x0ffffffe0b0b7836 */ /* 0x001fcc0000000000 */
[----:B------:R-:W0:Y:S02]  /*0900*/  F2I.FTZ.U32.TRUNC.NTZ R11, R11 ;  /* 0x0000000b000b7305 */ /* 0x000e24000021f000 */
[----:B0-----:R-:W-:-:S04]  /*0910*/  IMAD.MOV R4, RZ, RZ, -R11 ;  /* 0x000000ffff047224 */ /* 0x001fc800078e0a0b */
[----:B------:R-:W-:-:S04]  /*0920*/  IMAD R13, R4, R16, RZ ;  /* 0x00000010040d7224 */ /* 0x000fc800078e02ff */
        /* <DEDUP_REMOVED lines=10> */
.L_x_7:
[----:B------:R-:W-:Y:S05]  /*09d0*/  BSYNC B0 ;  /* 0x0000000000007941 */ /* 0x000fea0003800000 */
.L_x_5:
[----:B------:R-:W0:Y:S01]  /*09e0*/  LDC R8, c[0x0][0x2c4] ;  /* 0x0000b100ff087b82 */ /* 0x000e220000000800 */
[----:B------:R-:W-:Y:S01]  /*09f0*/  ULDC UR4, c[0x0][0x270] ;  /* 0x00009c0000047ab9 */ /* 0x000fe20000000800 */
[----:B------:R-:W-:Y:S01]  /*0a00*/  IABS R11, R3 ;  /* 0x00000003000b7213 */ /* 0x000fe20000000000 */
[----:B------:R-:W-:Y:S01]  /*0a10*/  IMAD.MOV.U32 R18, RZ, RZ, RZ ;  /* 0x000000ffff127224 */ /* 0x000fe200078e00ff */
[----:B------:R-:W1:Y:S01]  /*0a20*/  S2R R35, SR_TID.X ;  /* 0x0000000000237919 */ /* 0x000e620000002100 */
[----:B------:R-:W-:Y:S01]  /*0a30*/  BSSY B0, `(.L_x_8) ;  /* 0x0000078000007945 */ /* 0x000fe20003800000 */
[----:B------:R-:W2:Y:S08]  /*0a40*/  I2F.RP R14, R11 ;  /* 0x0000000b000e7306 */ /* 0x000eb00000209400 */
[----:B--2---:R-:W2:Y:S01]  /*0a50*/  MUFU.RCP R4, R14 ;  /* 0x0000000e00047308 */ /* 0x004ea20000001000 */
[----:B0-----:R-:W-:Y:S01]  /*0a60*/  IMAD R9, R8, UR4, RZ ;  /* 0x0000000408097c24 */ /* 0x001fe2000f8e02ff */
[----:B------:R-:W-:Y:S01]  /*0a70*/  IABS R10, R8 ;  /* 0x00000008000a7213 */ /* 0x000fe20000000000 */
[----:B------:R-:W-:-:S03]  /*0a80*/  UIADD3 UR4, UR4, -0x1, URZ ;  /* 0xffffffff04047890 */ /* 0x000fc6000fffe03f */
[----:B------:R-:W-:Y:S02]  /*0a90*/  IABS R13, R9 ;  /* 0x00000009000d7213 */ /* 0x000fe40000000000 */
[----:B------:R-:W0:Y:S01]  /*0aa0*/  I2F.RP R17, R10 ;  /* 0x0000000a00117306 */ /* 0x000e220000209400 */
[----:B------:R-:W-:Y:S02]  /*0ab0*/  ISETP.NE.AND P5, PT, R9, RZ, PT ;  /* 0x000000ff0900720c */ /* 0x000fe40003fa5270 */
[----:B------:R-:W-:Y:S01]  /*0ac0*/  IMAD.IADD R22, R2, 0x1, R13 ;  /* 0x0000000102167824 */ /* 0x000fe200078e020d */
[----:B------:R-:W-:-:S04]  /*0ad0*/  IABS R2, R3 ;  /* 0x0000000300027213 */ /* 0x000fc80000000000 */
[----:B------:R-:W3:Y:S01]  /*0ae0*/  I2F.RP R21, R13 ;  /* 0x0000000d00157306 */ /* 0x000ee20000209400 */
[----:B--2---:R-:W-:Y:S02]  /*0af0*/  VIADD R4, R4, 0xffffffe ;  /* 0x0ffffffe04047836 */ /* 0x004fe40000000000 */
[----:B------:R-:W-:-:S05]  /*0b00*/  IMAD.MOV R2, RZ, RZ, -R2 ;  /* 0x000000ffff027224 */ /* 0x000fca00078e0a02 */
[----:B0-----:R-:W0:Y:S08]  /*0b10*/  MUFU.RCP R24, R17 ;  /* 0x0000001100187308 */ /* 0x001e300000001000 */
[----:B---3--:R-:W2:Y:S08]  /*0b20*/  MUFU.RCP R28, R21 ;  /* 0x00000015001c7308 */ /* 0x008eb00000001000 */
[----:B------:R-:W3:Y:S01]  /*0b30*/  F2I.FTZ.U32.TRUNC.NTZ R19, R4 ;  /* 0x0000000400137305 */ /* 0x000ee2000021f000 */
[----:B0-----:R-:W-:-:S07]  /*0b40*/  VIADD R24, R24, 0xffffffe ;  /* 0x0ffffffe18187836 */ /* 0x001fce0000000000 */
[----:B------:R-:W0:Y:S01]  /*0b50*/  F2I.FTZ.U32.TRUNC.NTZ R25, R24 ;  /* 0x0000001800197305 */ /* 0x000e22000021f000 */
[----:B--2---:R-:W-:Y:S02]  /*0b60*/  VIADD R28, R28, 0xffffffe ;  /* 0x0ffffffe1c1c7836 */ /* 0x004fe40000000000 */
[----:B---3--:R-:W-:-:S05]  /*0b70*/  IMAD.MOV R12, RZ, RZ, -R19 ;  /* 0x000000ffff0c7224 */ /* 0x008fca00078e0a13 */
[----:B------:R-:W2:Y:S01]  /*0b80*/  F2I.FTZ.U32.TRUNC.NTZ R29, R28 ;  /* 0x0000001c001d7305 */ /* 0x000ea2000021f000 */
[----:B------:R-:W-:Y:S02]  /*0b90*/  VIADD R4, R11, UR4 ;  /* 0x000000040b047c36 */ /* 0x000fe40008000000 */
[----:B------:R-:W-:-:S04]  /*0ba0*/  IMAD R12, R12, R11, RZ ;  /* 0x0000000b0c0c7224 */ /* 0x000fc800078e02ff */
[----:B------:R-:W-:Y:S01]  /*0bb0*/  IMAD.HI.U32 R12, R19, R12, R18 ;  /* 0x0000000c130c7227 */ /* 0x000fe200078e0012 */
[----:B------:R-:W-:Y:S02]  /*0bc0*/  IABS R18, R9 ;  /* 0x0000000900127213 */ /* 0x000fe40000000000 */
[----:B------:R-:W-:Y:S01]  /*0bd0*/  IABS R19, R22 ;  /* 0x0000001600137213 */ /* 0x000fe20000000000 */
[----:B0-----:R-:W-:Y:S02]  /*0be0*/  IMAD.MOV R17, RZ, RZ, -R25 ;  /* 0x000000ffff117224 */ /* 0x001fe400078e0a19 */
[----:B------:R-:W-:Y:S02]  /*0bf0*/  IMAD.MOV R18, RZ, RZ, -R18 ;  /* 0x000000ffff127224 */ /* 0x000fe400078e0a12 */
[----:B--2---:R-:W-:Y:S02]  /*0c00*/  IMAD.MOV R14, RZ, RZ, -R29 ;  /* 0x000000ffff0e7224 */ /* 0x004fe400078e0a1d */
[----:B------:R-:W-:-:S02]  /*0c10*/  IMAD.MOV.U32 R28, RZ, RZ, RZ ;  /* 0x000000ffff1c7224 */ /* 0x000fc400078e00ff */
[----:B------:R-:W-:Y:S02]  /*0c20*/  IMAD R14, R14, R13, RZ ;  /* 0x0000000d0e0e7224 */ /* 0x000fe400078e02ff */
[----:B------:R-:W-:Y:S02]  /*0c30*/  IMAD R17, R17, R10, RZ ;  /* 0x0000000a11117224 */ /* 0x000fe400078e02ff */
[----:B------:R-:W-:-:S04]  /*0c40*/  IMAD.HI.U32 R14, R29, R14, R28 ;  /* 0x0000000e1d0e7227 */ /* 0x000fc800078e001c */
[----:B------:R-:W-:Y:S02]  /*0c50*/  IMAD.MOV.U32 R24, RZ, RZ, RZ ;  /* 0x000000ffff187224 */ /* 0x000fe400078e00ff */
[----:B------:R-:W-:Y:S01]  /*0c60*/  IMAD.HI.U32 R21, R14, R19, RZ ;  /* 0x000000130e157227 */ /* 0x000fe200078e00ff */
[----:B------:R-:W-:-:S03]  /*0c70*/  IABS R14, R4 ;  /* 0x00000004000e7213 */ /* 0x000fc60000000000 */
[----:B------:R-:W-:Y:S02]  /*0c80*/  IMAD R18, R21, R18, R19 ;  /* 0x0000001215127224 */ /* 0x000fe400078e0213 */
[----:B------:R-:W-:-:S03]  /*0c90*/  IMAD.HI.U32 R24, R25, R17, R24 ;  /* 0x0000001119187227 */ /* 0x000fc600078e0018 */
[----:B------:R-:W-:Y:S01]  /*0ca0*/  ISETP.GT.U32.AND P4, PT, R13, R18, PT ;  /* 0x000000120d00720c */ /* 0x000fe20003f84070 */
[----:B------:R-:W-:-:S04]  /*0cb0*/  IMAD.HI.U32 R17, R12, R14, RZ ;  /* 0x0000000e0c117227 */ /* 0x000fc800078e00ff */
[----:B------:R-:W-:-:S04]  /*0cc0*/  IMAD.HI.U32 R24, R24, R19, RZ ;  /* 0x0000001318187227 */ /* 0x000fc800078e00ff */
[----:B------:R-:W-:Y:S01]  /*0cd0*/  IMAD R14, R17, R2, R14 ;  /* 0x00000002110e7224 */ /* 0x000fe200078e020e */
[----:B------:R-:W-:-:S03]  /*0ce0*/  IADD3 R2, -R24, RZ, RZ ;  /* 0x000000ff18027210 */ /* 0x000fc60007ffe1ff */
[----:B------:R-:W-:Y:S01]  /*0cf0*/  @!P4 IMAD.IADD R18, R18, 0x1, -R13 ;  /* 0x000000011212c824 */ /* 0x000fe200078e0a0d */
[----:B------:R-:W-:Y:S01]  /*0d00*/  ISETP.GT.U32.AND P3, PT, R11, R14, PT ;  /* 0x0000000e0b00720c */ /* 0x000fe20003f64070 */
[----:B------:R-:W-:Y:S01]  /*0d10*/  IMAD R19, R10, R2, R19 ;  /* 0x000000020a137224 */ /* 0x000fe200078e0213 */
[-C--:B------:R-:W-:Y:S01]  /*0d20*/  LOP3.LUT R2, R22, R13.reuse, RZ, 0x3c, !PT ;  /* 0x0000000d16027212 */ /* 0x080fe200078e3cff */
[----:B------:R-:W-:Y:S01]  /*0d30*/  @!P4 VIADD R21, R21, 0x1 ;  /* 0x000000011515c836 */ /* 0x000fe20000000000 */
[----:B------:R-:W-:Y:S02]  /*0d40*/  ISETP.GE.U32.AND P2, PT, R18, R13, PT ;  /* 0x0000000d1200720c */ /* 0x000fe40003f46070 */
[----:B------:R-:W-:Y:S02]  /*0d50*/  ISETP.GT.U32.AND P0, PT, R10, R19, PT ;  /* 0x000000130a00720c */ /* 0x000fe40003f04070 */
[----:B------:R-:W-:Y:S02]  /*0d60*/  ISETP.GE.AND P1, PT, R2, RZ, PT ;  /* 0x000000ff0200720c */ /* 0x000fe40003f26270 */
[----:B------:R-:W-:-:S02]  /*0d70*/  LOP3.LUT R2, R4, R11, RZ, 0x3c, !PT ;  /* 0x0000000b04027212 */ /* 0x000fc400078e3cff */
[----:B------:R-:W-:Y:S01]  /*0d80*/  LOP3.LUT R22, R22, R8, RZ, 0x3c, !PT ;  /* 0x0000000816167212 */ /* 0x000fe200078e3cff */
[----:B------:R-:W-:Y:S02]  /*0d90*/  @!P3 IMAD.IADD R14, R14, 0x1, -R11 ;  /* 0x000000010e0eb824 */ /* 0x000fe400078e0a0b */
[----:B------:R-:W-:Y:S01]  /*0da0*/  @!P3 VIADD R17, R17, 0x1 ;  /* 0x000000011111b836 */ /* 0x000fe20000000000 */
[----:B------:R-:W-:Y:S01]  /*0db0*/  ISETP.NE.AND P3, PT, R3, RZ, PT ;  /* 0x000000ff0300720c */ /* 0x000fe20003f65270 */
[----:B------:R-:W-:Y:S01]  /*0dc0*/  @P2 VIADD R21, R21, 0x1 ;  /* 0x0000000115152836 */ /* 0x000fe20000000000 */
[----:B------:R-:W-:Y:S01]  /*0dd0*/  ISETP.GE.U32.AND P6, PT, R14, R11, PT ;  /* 0x0000000b0e00720c */ /* 0x000fe20003fc6070 */
[----:B------:R-:W-:Y:S01]  /*0de0*/  @!P0 IMAD.IADD R19, R19, 0x1, -R10 ;  /* 0x0000000113138824 */ /* 0x000fe200078e0a0a */
[----:B------:R-:W-:Y:S01]  /*0df0*/  ISETP.GE.AND P2, PT, R2, RZ, PT ;  /* 0x000000ff0200720c */ /* 0x000fe20003f46270 */
[----:B------:R-:W-:Y:S01]  /*0e00*/  @!P1 IMAD.MOV R21, RZ, RZ, -R21 ;  /* 0x000000ffff159224 */ /* 0x000fe200078e0a15 */
[----:B------:R-:W-:Y:S01]  /*0e10*/  @!P5 LOP3.LUT R21, RZ, R13, RZ, 0x33, !PT ;  /* 0x0000000dff15d212 */ /* 0x000fe200078e33ff */
[----:B------:R-:W-:Y:S01]  /*0e20*/  @!P0 VIADD R24, R24, 0x1 ;  /* 0x0000000118188836 */ /* 0x000fe20000000000 */
[----:B------:R-:W-:-:S02]  /*0e30*/  ISETP.GE.U32.AND P4, PT, R19, R10, PT ;  /* 0x0000000a1300720c */ /* 0x000fc40003f86070 */
[----:B------:R-:W-:Y:S02]  /*0e40*/  ISETP.LT.U32.AND P0, PT, R6, R21, PT ;  /* 0x000000150600720c */ /* 0x000fe40003f01070 */
[----:B------:R-:W-:Y:S02]  /*0e50*/  SHF.R.S32.HI R13, RZ, 0x1f, R21 ;  /* 0x0000001fff0d7819 */ /* 0x000fe40000011415 */
[----:B------:R-:W-:Y:S02]  /*0e60*/  ISETP.GE.AND P1, PT, R22, RZ, PT ;  /* 0x000000ff1600720c */ /* 0x000fe40003f26270 */
[----:B------:R-:W-:Y:S02]  /*0e70*/  @P6 IADD3 R17, R17, 0x1, RZ ;  /* 0x0000000111116810 */ /* 0x000fe40007ffe0ff */
[-C--:B------:R-:W-:Y:S02]  /*0e80*/  ISETP.LT.AND.EX P0, PT, R7, R13.reuse, PT, P0 ;  /* 0x0000000d0700720c */ /* 0x080fe40003f01300 */
[----:B------:R-:W-:Y:S01]  /*0e90*/  ISETP.GT.AND P5, PT, R9, RZ, PT ;  /* 0x000000ff0900720c */ /* 0x000fe20003fa4270 */
[----:B------:R-:W-:Y:S01]  /*0ea0*/  @!P2 IMAD.MOV R17, RZ, RZ, -R17 ;  /* 0x000000ffff11a224 */ /* 0x000fe200078e0a11 */
[----:B------:R-:W-:Y:S01]  /*0eb0*/  SEL R10, R7, R13, P0 ;  /* 0x0000000d070a7207 */ /* 0x000fe20000000000 */
[----:B------:R-:W-:Y:S01]  /*0ec0*/  @P4 VIADD R24, R24, 0x1 ;  /* 0x0000000118184836 */ /* 0x000fe20000000000 */
[----:B------:R-:W-:-:S02]  /*0ed0*/  @!P3 LOP3.LUT R17, RZ, R11, RZ, 0x33, !PT ;  /* 0x0000000bff11b212 */ /* 0x000fc400078e33ff */
[----:B------:R-:W-:Y:S01]  /*0ee0*/  SHF.R.S32.HI R2, RZ, 0x1f, R9 ;  /* 0x0000001fff027819 */ /* 0x000fe20000011409 */
[----:B------:R-:W-:Y:S01]  /*0ef0*/  @!P1 IMAD.MOV R24, RZ, RZ, -R24 ;  /* 0x000000ffff189224 */ /* 0x000fe200078e0a18 */
[----:B------:R-:W-:Y:S02]  /*0f00*/  LEA.HI.SX32 R11, R9, 0x1, 0x1 ;  /* 0x00000001090b7811 */ /* 0x000fe400078f0aff */
[----:B------:R-:W-:Y:S02]  /*0f10*/  LOP3.LUT R9, R7, R10, RZ, 0xfc, !PT ;  /* 0x0000000a07097212 */ /* 0x000fe400078efcff */
[----:B------:R-:W-:Y:S01]  /*0f20*/  ISETP.NE.AND P2, PT, R8, RZ, PT ;  /* 0x000000ff0800720c */ /* 0x000fe20003f45270 */
[----:B------:R-:W-:Y:S01]  /*0f30*/  @!P5 IMAD.MOV R11, RZ, RZ, R2 ;  /* 0x000000ffff0bd224 */ /* 0x000fe200078e0202 */
[----:B------:R-:W-:Y:S02]  /*0f40*/  ISETP.NE.U32.AND P1, PT, R9, RZ, PT ;  /* 0x000000ff0900720c */ /* 0x000fe40003f25070 */
[----:B------:R-:W-:-:S02]  /*0f50*/  ISETP.LT.U32.AND P3, PT, R36, R17, PT ;  /* 0x000000112400720c */ /* 0x000fc40003f61070 */
[----:B------:R-:W-:Y:S02]  /*0f60*/  SHF.R.S32.HI R13, RZ, 0x1f, R17 ;  /* 0x0000001fff0d7819 */ /* 0x000fe40000011411 */
[----:B------:R-:W-:Y:S02]  /*0f70*/  SEL R12, R6, R21, P0 ;  /* 0x00000015060c7207 */ /* 0x000fe40000000000 */
[----:B------:R-:W-:-:S03]  /*0f80*/  ISETP.LT.AND.EX P3, PT, R37, R13, PT, P3 ;  /* 0x0000000d2500720c */ /* 0x000fc60003f61330 */
[----:B------:R-:W-:Y:S02]  /*0f90*/  @!P2 LOP3.LUT R24, RZ, R8, RZ, 0x33, !PT ;  /* 0x00000008ff18a212 */ /* 0x000fe400078e33ff */
[----:B------:R-:W-:Y:S02]  /*0fa0*/  SEL R14, R36, R17, P3 ;  /* 0x00000011240e7207 */ /* 0x000fe40001800000 */
[----:B------:R-:W-:Y:S01]  /*0fb0*/  SEL R13, R37, R13, P3 ;  /* 0x0000000d250d7207 */ /* 0x000fe20001800000 */
[----:B------:R-:W-:Y:S01]  /*0fc0*/  IMAD R2, R24, R11, RZ ;  /* 0x0000000b18027224 */ /* 0x000fe200078e02ff */
[----:B-1----:R-:W-:Y:S06]  /*0fd0*/  @!P1 BRA `(.L_x_9) ;  /* 0x0000000000249947 */ /* 0x002fec0003800000 */
        /* <DEDUP_REMOVED lines=9> */
.L_x_9:
[----:B------:R-:W0:Y:S01]  /*1070*/  I2F.U32.RP R11, R12 ;  /* 0x0000000c000b7306 */ /* 0x000e220000209000 */
[----:B------:R-:W-:Y:S01]  /*1080*/  IMAD.MOV.U32 R8, RZ, RZ, RZ ;  /* 0x000000ffff087224 */ /* 0x000fe200078e00ff */
[----:B------:R-:W-:-:S06]  /*1090*/  ISETP.NE.U32.AND P0, PT, R12, RZ, PT ;  /* 0x000000ff0c00720c */ /* 0x000fcc0003f05070 */
[----:B0-----:R-:W0:Y:S02]  /*10a0*/  MUFU.RCP R9, R11 ;  /* 0x0000000b00097308 */ /* 0x001e240000001000 */
[----:B0-----:R-:W-:-:S06]  /*10b0*/  IADD3 R9, R9, 0xffffffe, RZ ;  /* 0x0ffffffe09097810 */ /* 0x001fcc0007ffe0ff */
[----:B------:R-:W0:Y:S02]  /*10c0*/  F2I.FTZ.U32.TRUNC.NTZ R9, R9 ;  /* 0x0000000900097305 */ /* 0x000e24000021f000 */
[----:B0-----:R-:W-:-:S05]  /*10d0*/  IADD3 R7, RZ, -R9, RZ ;  /* 0x80000009ff077210 */ /* 0x001fca0007ffe0ff */
[----:B------:R-:W-:-:S04]  /*10e0*/  IMAD R7, R7, R12, RZ ;  /* 0x0000000c07077224 */ /* 0x000fc800078e02ff */
[----:B------:R-:W-:-:S06]  /*10f0*/  IMAD.HI.U32 R7, R9, R7, R8 ;  /* 0x0000000709077227 */ /* 0x000fcc00078e0008 */
[----:B------:R-:W-:-:S05]  /*1100*/  IMAD.HI.U32 R8, R7, R6, RZ ;  /* 0x0000000607087227 */ /* 0x000fca00078e00ff */
[----:B------:R-:W-:-:S05]  /*1110*/  IADD3 R7, -R8, RZ, RZ ;  /* 0x000000ff08077210 */ /* 0x000fca0007ffe1ff */
[----:B------:R-:W-:-:S05]  /*1120*/  IMAD R7, R12, R7, R6 ;  /* 0x000000070c077224 */ /* 0x000fca00078e0206 */
[----:B------:R-:W-:-:S13]  /*1130*/  ISETP.GE.U32.AND P2, PT, R7, R12, PT ;  /* 0x0000000c0700720c */ /* 0x000fda0003f46070 */
[----:B------:R-:W-:Y:S01]  /*1140*/  @P2 IMAD.IADD R7, R7, 0x1, -R12 ;  /* 0x0000000107072824 */ /* 0x000fe200078e0a0c */
[----:B------:R-:W-:-:S04]  /*1150*/  @P2 IADD3 R8, R8, 0x1, RZ ;  /* 0x0000000108082810 */ /* 0x000fc80007ffe0ff */
[----:B------:R-:W-:Y:S01]  /*1160*/  ISETP.GE.U32.AND P1, PT, R7, R12, PT ;  /* 0x0000000c0700720c */ /* 0x000fe20003f26070 */
[----:B------:R-:W-:-:S12]  /*1170*/  IMAD.MOV.U32 R7, RZ, RZ, RZ ;  /* 0x000000ffff077224 */ /* 0x000fd800078e00ff */
[----:B------:R-:W-:Y:S01]  /*1180*/  @P1 VIADD R8, R8, 0x1 ;  /* 0x0000000108081836 */ /* 0x000fe20000000000 */
[----:B------:R-:W-:-:S04]  /*1190*/  @!P0 LOP3.LUT R8, RZ, R12, RZ, 0x33, !PT ;  /* 0x0000000cff088212 */ /* 0x000fc800078e33ff */
[----:B------:R-:W-:Y:S02]  /*11a0*/  MOV R6, R8 ;  /* 0x0000000800067202 */ /* 0x000fe40000000f00 */
.L_x_10:
[----:B------:R-:W-:Y:S05]  /*11b0*/  BSYNC B0 ;  /* 0x0000000000007941 */ /* 0x000fea0003800000 */
.L_x_8:
[----:B------:R-:W-:Y:S01]  /*11c0*/  SHF.R.S32.HI R32, RZ, 0x1f, R35 ;  /* 0x0000001fff207819 */ /* 0x000fe20000011423 */
[----:B------:R-:W-:Y:S01]  /*11d0*/  ULDC UR5, c[0x0][0x3c4] ;  /* 0x0000f10000057ab9 */ /* 0x000fe20000000800 */
[----:B------:R-:W-:Y:S01]  /*11e0*/  IADD3 R8, P0, R20, -UR7, RZ ;  /* 0x8000000714087c10 */ /* 0x000fe2000ff1e0ff */
[----:B------:R-:W-:Y:S01]  /*11f0*/  ULDC.64 UR8, c[0x0][0x208] ;  /* 0x0000820000087ab9 */ /* 0x000fe20000000a00 */
[----:B------:R-:W-:Y:S02]  /*1200*/  LEA.HI R11, R32, R35, RZ, 0x2 ;  /* 0x00000023200b7211 */ /* 0x000fe400078f10ff */
[----:B------:R-:W-:Y:S02]  /*1210*/  IADD3.X R9, R5, ~UR6, RZ, P0, !PT ;  /* 0x8000000605097c10 */ /* 0x000fe400087fe4ff */
[----:B------:R-:W-:Y:S02]  /*1220*/  LOP3.LUT R18, R11, 0xfffffffc, RZ, 0xc0, !PT ;  /* 0xfffffffc0b127812 */ /* 0x000fe400078ec0ff */
[----:B------:R-:W-:-:S03]  /*1230*/  SHF.R.S32.HI R11, RZ, 0x2, R11 ;  /* 0x00000002ff0b7819 */ /* 0x000fc6000001140b */
[----:B------:R-:W-:Y:S02]  /*1240*/  IMAD.IADD R17, R35, 0x1, -R18 ;  /* 0x0000000123117824 */ /* 0x000fe400078e0a12 */
[C---:B------:R-:W-:Y:S02]  /*1250*/  VIADD R21, R11.reuse, 0x20 ;  /* 0x000000200b157836 */ /* 0x040fe40000000000 */
[C---:B------:R-:W-:Y:S01]  /*1260*/  VIADD R31, R11.reuse, 0x40 ;  /* 0x000000400b1f7836 */ /* 0x040fe20000000000 */
[----:B------:R-:W-:Y:S01]  /*1270*/  ISETP.GT.U32.AND P3, PT, R8, R17, PT ;  /* 0x000000110800720c */ /* 0x000fe20003f64070 */
[----:B------:R-:W-:Y:S01]  /*1280*/  VIADD R30, R11, 0x60 ;  /* 0x000000600b1e7836 */ /* 0x000fe20000000000 */
[----:B------:R-:W-:Y:S02]  /*1290*/  SHF.R.S32.HI R8, RZ, 0x1f, R17 ;  /* 0x0000001fff087819 */ /* 0x000fe40000011411 */
[----:B------:R-:W-:Y:S02]  /*12a0*/  IADD3 R40, P0, R17, UR7, RZ ;  /* 0x0000000711287c10 */ /* 0x000fe4000ff1e0ff */
[----:B------:R-:W-:-:S02]  /*12b0*/  ISETP.GT.AND.EX P3, PT, R9, R8, PT, P3 ;  /* 0x000000080900720c */ /* 0x000fc40003f64330 */
[----:B------:R-:W-:Y:S02]  /*12c0*/  IADD3.X R41, R8, UR6, RZ, P0, !PT ;  /* 0x0000000608297c10 */ /* 0x000fe400087fe4ff */
[----:B------:R-:W-:Y:S02]  /*12d0*/  ISETP.GE.OR P1, PT, R11, UR5, !P3 ;  /* 0x000000050b007c0c */ /* 0x000fe4000df26670 */
[----:B------:R-:W-:Y:S02]  /*12e0*/  ISETP.GE.OR P5, PT, R21, UR5, !P3 ;  /* 0x0000000515007c0c */ /* 0x000fe4000dfa6670 */
[----:B------:R-:W-:Y:S02]  /*12f0*/  ISETP.GE.OR P4, PT, R31, UR5, !P3 ;  /* 0x000000051f007c0c */ /* 0x000fe4000df86670 */
[----:B------:R-:W-:-:S07]  /*1300*/  ISETP.GE.OR P3, PT, R30, UR5, !P3 ;  /* 0x000000051e007c0c */ /* 0x000fce000df66670 */
[----:B------:R-:W0:Y:S01]  /*1310*/  @!P1 LDC.64 R24, c[0x0][0x2b8] ;  /* 0x0000ae00ff189b82 */ /* 0x000e220000000a00 */
[----:B------:R-:W-:Y:S01]  /*1320*/  @!P1 SHF.R.S32.HI R39, RZ, 0x1f, R11 ;  /* 0x0000001fff279819 */ /* 0x000fe2000001140b */
[----:B------:R-:W-:Y:S01]  /*1330*/  @!P1 IMAD.WIDE.U32 R42, R20, R11, R40 ;  /* 0x0000000b142a9225 */ /* 0x000fe200078e0028 */
[----:B------:R-:W-:Y:S02]  /*1340*/  @!P5 SHF.R.S32.HI R29, RZ, 0x1f, R21 ;  /* 0x0000001fff1dd819 */ /* 0x000fe40000011415 */
[----:B------:R-:W-:Y:S01]  /*1350*/  @!P4 SHF.R.S32.HI R33, RZ, 0x1f, R31 ;  /* 0x0000001fff21c819 */ /* 0x000fe2000001141f */
[-C--:B------:R-:W-:Y:S02]  /*1360*/  @!P1 IMAD R28, R39, R20.reuse, RZ ;  /* 0x00000014271c9224 */ /* 0x080fe400078e02ff */
[----:B------:R-:W1:Y:S01]  /*1370*/  @!P3 LDC.64 R8, c[0x0][0x2b8] ;  /* 0x0000ae00ff08bb82 */ /* 0x000e620000000a00 */
[----:B------:R-:W-:Y:S01]  /*1380*/  @!P5 IMAD R26, R29, R20, RZ ;  /* 0x000000141d1ad224 */ /* 0x000fe200078e02ff */
[----:B------:R-:W-:Y:S01]  /*1390*/  @!P3 SHF.R.S32.HI R29, RZ, 0x1f, R30 ;  /* 0x0000001fff1db819 */ /* 0x000fe2000001141e */
[----:B------:R-:W-:-:S02]  /*13a0*/  @!P1 IMAD R28, R11, R5, R28 ;  /* 0x000000050b1c9224 */ /* 0x000fc400078e021c */
[----:B------:R-:W-:-:S03]  /*13b0*/  @!P5 IMAD.WIDE.U32 R38, R20, R21, R40 ;  /* 0x000000151426d225 */ /* 0x000fc600078e0028 */
[----:B------:R-:W2:Y:S01]  /*13c0*/  @!P5 LDC.64 R22, c[0x0][0x2b8] ;  /* 0x0000ae00ff16db82 */ /* 0x000ea20000000a00 */
[----:B------:R-:W-:Y:S02]  /*13d0*/  @!P1 IMAD.IADD R28, R43, 0x1, R28 ;  /* 0x000000012b1c9824 */ /* 0x000fe400078e021c */
[----:B------:R-:W-:Y:S02]  /*13e0*/  @!P3 IMAD R29, R29, R20, RZ ;  /* 0x000000141d1db224 */ /* 0x000fe400078e02ff */
[--C-:B------:R-:W-:Y:S02]  /*13f0*/  @!P4 IMAD.MOV.U32 R44, RZ, RZ, R40.reuse ;  /* 0x000000ffff2cc224 */ /* 0x100fe400078e0028 */
[--C-:B------:R-:W-:Y:S01]  /*1400*/  @!P4 IMAD.MOV.U32 R45, RZ, RZ, R41.reuse ;  /* 0x000000ffff2dc224 */ /* 0x100fe200078e0029 */
[----:B------:R-:W3:Y:S01]  /*1410*/  @!P4 LDC.64 R18, c[0x0][0x2b8] ;  /* 0x0000ae00ff12cb82 */ /* 0x000ee20000000a00 */
[----:B0-----:R-:W-:Y:S01]  /*1420*/  @!P1 LEA R24, P0, R42, R24, 0x2 ;  /* 0x000000182a189211 */ /* 0x001fe200078010ff */
[----:B------:R-:W-:-:S03]  /*1430*/  @!P3 IMAD.WIDE.U32 R40, R20, R30, R40 ;  /* 0x0000001e1428b225 */ /* 0x000fc600078e0028 */
[----:B------:R-:W-:Y:S01]  /*1440*/  @!P1 LEA.HI.X R25, R42, R25, R28, 0x2, P0 ;  /* 0x000000192a199211 */ /* 0x000fe200000f141c */
[-C--:B------:R-:W-:Y:S02]  /*1450*/  @!P3 IMAD R29, R30, R5.reuse, R29 ;  /* 0x000000051e1db224 */ /* 0x080fe400078e021d */
[----:B------:R-:W-:Y:S02]  /*1460*/  @!P5 IMAD R21, R21, R5, R26 ;  /* 0x000000051515d224 */ /* 0x000fe400078e021a */
[----:B------:R-:W-:Y:S02]  /*1470*/  IMAD.MOV.U32 R28, RZ, RZ, -0x800000 ;  /* 0xff800000ff1c7424 */ /* 0x000fe400078e00ff */
[----:B------:R-:W-:Y:S01]  /*1480*/  @!P4 IMAD R26, R33, R20, RZ ;  /* 0x00000014211ac224 */ /* 0x000fe200078e02ff */
[----:B-1----:R-:W-:Y:S01]  /*1490*/  @!P3 LEA R8, P0, R40, R8, 0x2 ;  /* 0x000000082808b211 */ /* 0x002fe200078010ff */
[----:B------:R-:W-:Y:S02]  /*14a0*/  @!P3 IMAD.IADD R29, R41, 0x1, R29 ;  /* 0x00000001291db824 */ /* 0x000fe400078e021d */
[----:B------:R-:W-:Y:S01]  /*14b0*/  @!P4 IMAD.WIDE.U32 R44, R20, R31, R44 ;  /* 0x0000001f142cc225 */ /* 0x000fe200078e002c */
[----:B------:R0:W4:Y:S01]  /*14c0*/  @!P1 LDG.E R28, desc[UR8][R24.64] ;  /* 0x00000008181c9981 */ /* 0x000122000c1e1900 */
[----:B--2---:R-:W-:-:S02]  /*14d0*/  @!P5 LEA R22, P2, R38, R22, 0x2 ;  /* 0x000000162616d211 */ /* 0x004fc400078410ff */
[----:B------:R-:W-:Y:S02]  /*14e0*/  @!P4 IMAD R26, R31, R5, R26 ;  /* 0x000000051f1ac224 */ /* 0x000fe400078e021a */
[----:B------:R-:W-:Y:S01]  /*14f0*/  @!P5 IMAD.IADD R21, R39, 0x1, R21 ;  /* 0x000000012715d824 */ /* 0x000fe200078e0215 */
[----:B------:R-:W-:Y:S01]  /*1500*/  @!P3 LEA.HI.X R9, R40, R9, R29, 0x2, P0 ;  /* 0x000000092809b211 */ /* 0x000fe200000f141d */
[----:B------:R-:W-:Y:S01]  /*1510*/  @!P4 IMAD.IADD R26, R45, 0x1, R26 ;  /* 0x000000012d1ac824 */ /* 0x000fe200078e021a */
[----:B---3--:R-:W-:Y:S01]  /*1520*/  @!P4 LEA R18, P1, R44, R18, 0x2 ;  /* 0x000000122c12c211 */ /* 0x008fe200078210ff */
[----:B------:R-:W1:Y:S01]  /*1530*/  LDC R29, c[0x0][0x270] ;  /* 0x00009c00ff1d7b82 */ /* 0x000e620000000800 */
[----:B------:R-:W-:Y:S01]  /*1540*/  @!P5 LEA.HI.X R23, R38, R23, R21, 0x2, P2 ;  /* 0x000000172617d211 */ /* 0x000fe200010f1415 */
[----:B------:R-:W-:Y:S01]  /*1550*/  IMAD.MOV.U32 R21, RZ, RZ, -0x800000 ;  /* 0xff800000ff157424 */ /* 0x000fe200078e00ff */
[----:B------:R-:W-:-:S05]  /*1560*/  @!P4 LEA.HI.X R19, R44, R19, R26, 0x2, P1 ;  /* 0x000000132c13c211 */ /* 0x000fca00008f141a */
[----:B------:R2:W3:Y:S01]  /*1570*/  @!P5 LDG.E R21, desc[UR8][R22.64] ;  /* 0x000000081615d981 */ /* 0x0004e2000c1e1900 */
[----:B0-----:R-:W-:Y:S02]  /*1580*/  IMAD.MOV.U32 R24, RZ, RZ, -0x800000 ;  /* 0xff800000ff187424 */ /* 0x001fe400078e00ff */
[----:B------:R-:W-:-:S04]  /*1590*/  IMAD.MOV.U32 R25, RZ, RZ, -0x800000 ;  /* 0xff800000ff197424 */ /* 0x000fc800078e00ff */
[----:B------:R0:W5:Y:S04]  /*15a0*/  @!P3 LDG.E R24, desc[UR8][R8.64] ;  /* 0x000000080818b981 */ /* 0x000168000c1e1900 */
[----:B------:R0:W5:Y:S01]  /*15b0*/  @!P4 LDG.E R25, desc[UR8][R18.64] ;  /* 0x000000081219c981 */ /* 0x000162000c1e1900 */
[----:B-1----:R-:W-:-:S04]  /*15c0*/  IABS R26, R29 ;  /* 0x0000001d001a7213 */ /* 0x002fc80000000000 */
[----:B------:R-:W1:Y:S08]  /*15d0*/  I2F.U32.RP R33, R26 ;  /* 0x0000001a00217306 */ /* 0x000e700000209000 */
[----:B-1----:R-:W1:Y:S02]  /*15e0*/  MUFU.RCP R31, R33 ;  /* 0x00000021001f7308 */ /* 0x002e640000001000 */
[----:B-1----:R-:W-:-:S06]  /*15f0*/  VIADD R31, R31, 0xffffffe ;  /* 0x0ffffffe1f1f7836 */ /* 0x002fcc0000000000 */
[----:B------:R-:W1:Y:S01]  /*1600*/  F2I.FTZ.U32.TRUNC.NTZ R31, R31 ;  /* 0x0000001f001f7305 */ /* 0x000e62000021f000 */
[----:B--2---:R-:W2:Y:S01]  /*1610*/  S2R R22, SR_CgaCtaId ;  /* 0x0000000000167919 */ /* 0x004ea20000008800 */
[----:B0-----:R-:W-:Y:S02]  /*1620*/  IABS R8, R4 ;  /* 0x0000000400087213 */ /* 0x001fe40000000000 */
[----:B------:R-:W-:Y:S01]  /*1630*/  IABS R18, R29 ;  /* 0x0000001d00127213 */ /* 0x000fe20000000000 */
[----:B-1----:R-:W-:-:S04]  /*1640*/  IMAD.MOV R30, RZ, RZ, -R31 ;  /* 0x000000ffff1e7224 */ /* 0x002fc800078e0a1f */
[----:B------:R-:W-:Y:S02]  /*1650*/  IMAD R9, R30, R26, RZ ;  /* 0x0000001a1e097224 */ /* 0x000fe400078e02ff */
[----:B------:R-:W-:-:S04]  /*1660*/  IMAD.MOV.U32 R30, RZ, RZ, RZ ;  /* 0x000000ffff1e7224 */ /* 0x000fc800078e00ff */
[----:B------:R-:W-:-:S04]  /*1670*/  IMAD.HI.U32 R9, R31, R9, R30 ;  /* 0x000000091f097227 */ /* 0x000fc800078e001e */
[----:B------:R-:W-:Y:S02]  /*1680*/  IMAD.MOV R18, RZ, RZ, -R18 ;  /* 0x000000ffff127224 */ /* 0x000fe400078e0a12 */
[----:B------:R-:W-:-:S04]  /*1690*/  IMAD.HI.U32 R9, R9, R8, RZ ;  /* 0x0000000809097227 */ /* 0x000fc800078e00ff */
[----:B------:R-:W-:Y:S01]  /*16a0*/  IMAD R19, R9, R18, R8 ;  /* 0x0000001209137224 */ /* 0x000fe200078e0208 */
[----:B------:R-:W-:-:S04]  /*16b0*/  MOV R23, 0x400 ;  /* 0x0000040000177802 */ /* 0x000fc80000000f00 */
[----:B------:R-:W-:Y:S02]  /*16c0*/  ISETP.GT.U32.AND P3, PT, R26, R19, PT ;  /* 0x000000131a00720c */ /* 0x000fe40003f64070 */
[----:B--2---:R-:W-:Y:S02]  /*16d0*/  LEA R8, R22, R23, 0x18 ;  /* 0x0000001716087211 */ /* 0x004fe400078ec0ff */
[C---:B------:R-:W-:Y:S02]  /*16e0*/  ISETP.GT.AND P6, PT, R35.reuse, 0x7f, PT ;  /* 0x0000007f2300780c */ /* 0x040fe40003fc4270 */
[----:B------:R-:W-:Y:S01]  /*16f0*/  ISETP.GT.AND P1, PT, R35, 0x17f, PT ;  /* 0x0000017f2300780c */ /* 0x000fe20003f24270 */
[----:B------:R-:W-:Y:S01]  /*1700*/  IMAD R18, R11, 0x14, R8 ;  /* 0x000000140b127824 */ /* 0x000fe200078e0208 */
[C---:B------:R-:W-:Y:S02]  /*1710*/  ISETP.GT.AND P2, PT, R35.reuse, 0x1ff, PT ;  /* 0x000001ff2300780c */ /* 0x040fe40003f44270 */
[----:B------:R-:W-:Y:S01]  /*1720*/  ISETP.GT.AND P0, PT, R35, 0xff, PT ;  /* 0x000000ff2300780c */ /* 0x000fe20003f04270 */
[----:B------:R-:W-:-:S02]  /*1730*/  IMAD R18, R17, 0x4, R18 ;  /* 0x0000000411127824 */ /* 0x000fc400078e0212 */
[----:B------:R-:W-:Y:S01]  /*1740*/  @!P3 IMAD.IADD R19, R19, 0x1, -R26 ;  /* 0x000000011313b824 */ /* 0x000fe200078e0a1a */
[----:B------:R-:W-:-:S04]  /*1750*/  LOP3.LUT R11, R37, R13, RZ, 0xfc, !PT ;  /* 0x0000000d250b7212 */ /* 0x000fc800078efcff */
[----:B------:R-:W-:Y:S02]  /*1760*/  ISETP.GE.U32.AND P4, PT, R19, R26, PT ;  /* 0x0000001a1300720c */ /* 0x000fe40003f86070 */
[----:B------:R-:W-:Y:S01]  /*1770*/  LOP3.LUT R4, R4, R29, RZ, 0x3c, !PT ;  /* 0x0000001d04047212 */ /* 0x000fe200078e3cff */
[----:B------:R-:W-:Y:S01]  /*1780*/  @!P3 VIADD R9, R9, 0x1 ;  /* 0x000000010909b836 */ /* 0x000fe20000000000 */
[----:B------:R-:W-:Y:S09]  /*1790*/  BSSY B0, `(.L_x_11) ;  /* 0x0000029000007945 */ /* 0x000ff20003800000 */
[----:B------:R-:W-:Y:S01]  /*17a0*/  @P4 VIADD R9, R9, 0x1 ;  /* 0x0000000109094836 */ /* 0x000fe20000000000 */
[----:B----4-:R0:W-:Y:S01]  /*17b0*/  @!P2 STS [R18], R28 ;  /* 0x0000001c1200a388 */ /* 0x0101e20000000800 */
[----:B------:R-:W-:-:S02]  /*17c0*/  ISETP.GE.AND P2, PT, R4, RZ, PT ;  /* 0x000000ff0400720c */ /* 0x000fc40003f46270 */
[----:B------:R-:W-:Y:S01]  /*17d0*/  IMAD.MOV.U32 R4, RZ, RZ, R9 ;  /* 0x000000ffff047224 */ /* 0x000fe200078e0009 */
[----:B---3--:R0:W-:Y:S01]  /*17e0*/  @!P1 STS [R18+0x280], R21 ;  /* 0x0002801512009388 */ /* 0x0081e20000000800 */
[----:B------:R-:W-:-:S03]  /*17f0*/  ISETP.NE.U32.AND P1, PT, R11, RZ, PT ;  /* 0x000000ff0b00720c */ /* 0x000fc60003f25070 */
[----:B-----5:R0:W-:Y:S04]  /*1800*/  @!P6 STS [R18+0x780], R24 ;  /* 0x000780181200e388 */ /* 0x0201e80000000800 */
[----:B------:R0:W-:Y:S01]  /*1810*/  @!P0 STS [R18+0x500], R25 ;  /* 0x0005001912008388 */ /* 0x0001e20000000800 */
[----:B------:R-:W-:Y:S01]  /*1820*/  ISETP.NE.AND P0, PT, R29, RZ, PT ;  /* 0x000000ff1d00720c */ /* 0x000fe20003f05270 */
[----:B------:R-:W-:-:S12]  /*1830*/  @!P2 IMAD.MOV R4, RZ, RZ, -R4 ;  /* 0x000000ffff04a224 */ /* 0x000fd800078e0a04 */
[----:B------:R-:W-:Y:S01]  /*1840*/  @!P0 LOP3.LUT R4, RZ, R29, RZ, 0x33, !PT ;  /* 0x0000001dff048212 */ /* 0x000fe200078e33ff */
[----:B------:R-:W-:Y:S06]  /*1850*/  @!P1 BRA `(.L_x_12) ;  /* 0x0000000000249947 */ /* 0x000fec0003800000 */
[----:B0-----:R-:W-:Y:S01]  /*1860*/  IMAD.MOV.U32 R18, RZ, RZ, R36 ;  /* 0x000000ffff127224 */ /* 0x001fe200078e0024 */
        /* <DEDUP_REMOVED lines=8> */
.L_x_12:
[----:B------:R-:W0:Y:S01]  /*18f0*/  I2F.U32.RP R11, R14 ;  /* 0x0000000e000b7306 */ /* 0x000e220000209000 */
[----:B------:R-:W-:Y:S02]  /*1900*/  ISETP.NE.U32.AND P0, PT, R14, RZ, PT ;  /* 0x000000ff0e00720c */ /* 0x000fe40003f05070 */
[----:B------:R-:W-:-:S05]  /*1910*/  MOV R41, RZ ;  /* 0x000000ff00297202 */ /* 0x000fca0000000f00 */
[----:B0-----:R-:W0:Y:S02]  /*1920*/  MUFU.RCP R18, R11 ;  /* 0x0000000b00127308 */ /* 0x001e240000001000 */
[----:B0-----:R-:W-:-:S06]  /*1930*/  VIADD R18, R18, 0xffffffe ;  /* 0x0ffffffe12127836 */ /* 0x001fcc0000000000 */
[----:B------:R0:W1:Y:S02]  /*1940*/  F2I.FTZ.U32.TRUNC.NTZ R19, R18 ;  /* 0x0000001200137305 */ /* 0x000064000021f000 */
[----:B0-----:R-:W-:Y:S01]  /*1950*/  HFMA2.MMA R18, -RZ, RZ, 0, 0 ;  /* 0x00000000ff127435 */ /* 0x001fe200000001ff */
[----:B-1----:R-:W-:-:S04]  /*1960*/  IMAD.MOV R9, RZ, RZ, -R19 ;  /* 0x000000ffff097224 */ /* 0x002fc800078e0a13 */
[----:B------:R-:W-:-:S05]  /*1970*/  IMAD R9, R9, R14, RZ ;  /* 0x0000000e09097224 */ /* 0x000fca00078e02ff */
        /* <DEDUP_REMOVED lines=10> */
.L_x_13:
[----:B------:R-:W-:Y:S05]  /*1a20*/  BSYNC B0 ;  /* 0x0000000000007941 */ /* 0x000fea0003800000 */
.L_x_11:
[----:B------:R-:W-:Y:S01]  /*1a30*/  BAR.SYNC.DEFER_BLOCKING 0x0 ;  /* 0x0000000000007b1d */ /* 0x000fe20000010000 */
[----:B------:R-:W-:Y:S01]  /*1a40*/  LEA.HI R11, R32, R35, RZ, 0x5 ;  /* 0x00000023200b7211 */ /* 0x000fe200078f28ff */
[----:B------:R-:W-:Y:S01]  /*1a50*/  IMAD.MOV.U32 R36, RZ, RZ, -0x800000 ;  /* 0xff800000ff247424 */ /* 0x000fe200078e00ff */
[----:B------:R-:W-:Y:S01]  /*1a60*/  MOV R31, 0xff800000 ;  /* 0xff800000001f7802 */ /* 0x000fe20000000f00 */
[----:B------:R-:W-:Y:S01]  /*1a70*/  IMAD.MOV.U32 R32, RZ, RZ, -0x800000 ;  /* 0xff800000ff207424 */ /* 0x000fe200078e00ff */
[----:B------:R-:W-:Y:S01]  /*1a80*/  LOP3.LUT R18, R11, 0xffffffe0, RZ, 0xc0, !PT ;  /* 0xffffffe00b127812 */ /* 0x000fe200078ec0ff */
[----:B------:R-:W-:Y:S01]  /*1a90*/  IMAD.MOV.U32 R34, RZ, RZ, -0x800000 ;  /* 0xff800000ff227424 */ /* 0x000fe200078e00ff */
[----:B------:R-:W-:Y:S01]  /*1aa0*/  SHF.R.S32.HI R11, RZ, 0x5, R11 ;  /* 0x00000005ff0b7819 */ /* 0x000fe2000001140b */
[----:B------:R-:W-:Y:S01]  /*1ab0*/  HFMA2.MMA R42, -RZ, RZ, 0, 0 ;  /* 0x00000000ff2a7435 */ /* 0x000fe200000001ff */
[----:B------:R-:W-:Y:S01]  /*1ac0*/  BSSY B1, `(.L_x_14) ;  /* 0x0000246000017945 */ /* 0x000fe20003800000 */
[----:B------:R-:W-:-:S04]  /*1ad0*/  IMAD.IADD R35, R35, 0x1, -R18 ;  /* 0x0000000123237824 */ /* 0x000fc800078e0a12 */
[----:B------:R-:W-:-:S04]  /*1ae0*/  IMAD R8, R35, 0x14, R8 ;  /* 0x0000001423087824 */ /* 0x000fc800078e0208 */
[----:B------:R-:W-:-:S05]  /*1af0*/  IMAD R33, R11, 0x4, R8 ;  /* 0x000000040b217824 */ /* 0x000fca00078e0208 */
[----:B------:R-:W-:Y:S04]  /*1b00*/  @!P6 LDS R36, [R33] ;  /* 0x000000002124e984 */ /* 0x000fe80000000800 */
[----:B------:R-:W0:Y:S04]  /*1b10*/  @!P6 LDS R31, [R33+0x280] ;  /* 0x00028000211fe984 */ /* 0x000e280000000800 */
[----:B------:R-:W1:Y:S04]  /*1b20*/  @!P6 LDS R32, [R33+0x500] ;  /* 0x000500002120e984 */ /* 0x000e680000000800 */
[----:B------:R-:W2:Y:S01]  /*1b30*/  @!P6 LDS R34, [R33+0x780] ;  /* 0x000780002122e984 */ /* 0x000ea20000000800 */
[----:B0-----:R-:W-:-:S04]  /*1b40*/  FMNMX.FTZ R17, R36, R31, !PT ;  /* 0x0000001f24117209 */ /* 0x001fc80007810000 */
[----:B-1----:R-:W-:-:S04]  /*1b50*/  FMNMX.FTZ R17, R17, R32, !PT ;  /* 0x0000002011117209 */ /* 0x002fc80007810000 */
[----:B--2---:R-:W-:-:S05]  /*1b60*/  FMNMX.FTZ R17, R17, R34, !PT ;  /* 0x0000002211117209 */ /* 0x004fca0007810000 */
[----:B------:R-:W0:Y:S02]  /*1b70*/  SHFL.BFLY PT, R18, R17, 0x10, 0x1f ;  /* 0x0e001f0011127f89 */ /* 0x000e2400000e0000 */
[----:B0-----:R-:W-:-:S05]  /*1b80*/  FMNMX.FTZ R18, R17, R18, !PT ;  /* 0x0000001211127209 */ /* 0x001fca0007810000 */
[----:B------:R-:W0:Y:S02]  /*1b90*/  SHFL.BFLY PT, R9, R18, 0x8, 0x1f ;  /* 0x0d001f0012097f89 */ /* 0x000e2400000e0000 */
[----:B0-----:R-:W-:-:S05]  /*1ba0*/  FMNMX.FTZ R9, R18, R9, !PT ;  /* 0x0000000912097209 */ /* 0x001fca0007810000 */
[----:B------:R-:W0:Y:S02]  /*1bb0*/  SHFL.BFLY PT, R22, R9, 0x4, 0x1f ;  /* 0x0c801f0009167f89 */ /* 0x000e2400000e0000 */
[----:B0-----:R-:W-:-:S05]  /*1bc0*/  FMNMX.FTZ R22, R9, R22, !PT ;  /* 0x0000001609167209 */ /* 0x001fca0007810000 */
[----:B------:R-:W0:Y:S02]  /*1bd0*/  SHFL.BFLY PT, R23, R22, 0x2, 0x1f ;  /* 0x0c401f0016177f89 */ /* 0x000e2400000e0000 */
[----:B0-----:R-:W-:-:S05]  /*1be0*/  FMNMX.FTZ R23, R22, R23, !PT ;  /* 0x0000001716177209 */ /* 0x001fca0007810000 */
[----:B------:R-:W0:Y:S02]  /*1bf0*/  SHFL.BFLY PT, R8, R23, 0x1, 0x1f ;  /* 0x0c201f0017087f89 */ /* 0x000e2400000e0000 */
[----:B0-----:R-:W-:Y:S02]  /*1c00*/  FMNMX.FTZ R8, R23, R8, !PT ;  /* 0x0000000817087209 */ /* 0x001fe40007810000 */
[----:B------:R-:W-:Y:S02]  /*1c10*/  IABS R23, R2 ;  /* 0x0000000200177213 */ /* 0x000fe40000000000 */
[----:B------:R-:W-:-:S04]  /*1c20*/  FSETP.NEU.FTZ.AND P0, PT, R8, -INF , PT ;  /* 0xff8000000800780b */ /* 0x000fc80003f1d000 */
[----:B------:R-:W-:Y:S02]  /*1c30*/  FSEL R19, R8, RZ, P0 ;  /* 0x000000ff08137208 */ /* 0x000fe40000000000 */
[----:B------:R-:W-:-:S03]  /*1c40*/  ISETP.GT.AND P0, PT, R2, RZ, PT ;  /* 0x000000ff0200720c */ /* 0x000fc60003f04270 */
[C---:B------:R-:W-:Y:S01]  /*1c50*/  FADD.FTZ R17, -R19.reuse, R36 ;  /* 0x0000002413117221 */ /* 0x040fe20000010100 */
[C---:B------:R-:W-:Y:S01]  /*1c60*/  FADD.FTZ R21, -R19.reuse, R31 ;  /* 0x0000001f13157221 */ /* 0x040fe20000010100 */
[C---:B------:R-:W-:Y:S01]  /*1c70*/  FADD.FTZ R8, -R19.reuse, R32 ;  /* 0x0000002013087221 */ /* 0x040fe20000010100 */
[----:B------:R-:W-:Y:S01]  /*1c80*/  FADD.FTZ R24, -R19, R34 ;  /* 0x0000002213187221 */ /* 0x000fe20000010100 */
[----:B------:R-:W-:Y:S01]  /*1c90*/  FMUL.FTZ R17, R17, 1.4426950216293334961 ;  /* 0x3fb8aa3b11117820 */ /* 0x000fe20000410000 */
[----:B------:R-:W-:Y:S01]  /*1ca0*/  FMUL.FTZ R21, R21, 1.4426950216293334961 ;  /* 0x3fb8aa3b15157820 */ /* 0x000fe20000410000 */
[----:B------:R-:W-:Y:S01]  /*1cb0*/  FMUL.FTZ R8, R8, 1.4426950216293334961 ;  /* 0x3fb8aa3b08087820 */ /* 0x000fe20000410000 */
[----:B------:R-:W-:Y:S01]  /*1cc0*/  FMUL.FTZ R24, R24, 1.4426950216293334961 ;  /* 0x3fb8aa3b18187820 */ /* 0x000fe20000410000 */
[----:B------:R0:W-:Y:S08]  /*1cd0*/  MUFU.EX2 R18, R17 ;  /* 0x0000001100127308 */ /* 0x0001f00000000800 */
[----:B------:R-:W1:Y:S08]  /*1ce0*/  MUFU.EX2 R9, R21 ;  /* 0x0000001500097308 */ /* 0x000e700000000800 */
[----:B------:R-:W2:Y:S01]  /*1cf0*/  MUFU.EX2 R8, R8 ;  /* 0x0000000800087308 */ /* 0x000ea20000000800 */
[----:B0-----:R-:W0:Y:S07]  /*1d00*/  LDC R17, c[0x0][0x270] ;  /* 0x00009c00ff117b82 */ /* 0x001e2e0000000800 */
[----:B------:R-:W3:Y:S01]  /*1d10*/  MUFU.EX2 R25, R24 ;  /* 0x0000001800197308 */ /* 0x000ee20000000800 */
[----:B-1----:R-:W-:-:S07]  /*1d20*/  FADD.FTZ R9, R18, R9 ;  /* 0x0000000912097221 */ /* 0x002fce0000010000 */
[----:B------:R-:W1:Y:S01]  /*1d30*/  I2F.RP R21, R23 ;  /* 0x0000001700157306 */ /* 0x000e620000209400 */
[----:B--2---:R-:W-:-:S04]  /*1d40*/  FADD.FTZ R18, R9, R8 ;  /* 0x0000000809127221 */ /* 0x004fc80000010000 */
[----:B---3--:R-:W-:Y:S01]  /*1d50*/  FADD.FTZ R25, R18, R25 ;  /* 0x0000001912197221 */ /* 0x008fe20000010000 */
[----:B0-----:R-:W-:Y:S01]  /*1d60*/  IABS R22, R17 ;  /* 0x0000001100167213 */ /* 0x001fe20000000000 */
[----:B------:R-:W-:Y:S01]  /*1d70*/  VIADD R24, R23, UR4 ;  /* 0x0000000417187c36 */ /* 0x000fe20008000000 */
[----:B------:R-:W-:Y:S02]  /*1d80*/  ULDC.U8 UR4, c[0x0][0x3d9] ;  /* 0x0000f64000047ab9 */ /* 0x000fe40000000000 */
[----:B------:R-:W0:Y:S01]  /*1d90*/  SHFL.BFLY PT, R18, R25, 0x10, 0x1f ;  /* 0x0e001f0019127f89 */ /* 0x000e2200000e0000 */
[----:B------:R-:W2:Y:S08]  /*1da0*/  I2F.U32.RP R9, R22 ;  /* 0x0000001600097306 */ /* 0x000eb00000209000 */
[----:B-1----:R-:W1:Y:S08]  /*1db0*/  MUFU.RCP R8, R21 ;  /* 0x0000001500087308 */ /* 0x002e700000001000 */
[----:B--2---:R-:W2:Y:S01]  /*1dc0*/  MUFU.RCP R38, R9 ;  /* 0x0000000900267308 */ /* 0x004ea20000001000 */
[----:B0-----:R-:W-:Y:S01]  /*1dd0*/  FADD.FTZ R18, R25, R18 ;  /* 0x0000001219127221 */ /* 0x001fe20000010000 */
[----:B-1----:R-:W-:-:S04]  /*1de0*/  VIADD R8, R8, 0xffffffe ;  /* 0x0ffffffe08087836 */ /* 0x002fc80000000000 */
[----:B------:R-:W0:Y:S02]  /*1df0*/  SHFL.BFLY PT, R29, R18, 0x8, 0x1f ;  /* 0x0d001f00121d7f89 */ /* 0x000e2400000e0000 */
[----:B------:R-:W1:Y:S01]  /*1e00*/  F2I.FTZ.U32.TRUNC.NTZ R43, R8 ;  /* 0x00000008002b7305 */ /* 0x000e62000021f000 */
[----:B--2---:R-:W-:Y:S02]  /*1e10*/  IADD3 R38, R38, 0xffffffe, RZ ;  /* 0x0ffffffe26267810 */ /* 0x004fe40007ffe0ff */
[----:B------:R-:W-:-:S05]  /*1e20*/  IABS R9, R2 ;  /* 0x0000000200097213 */ /* 0x000fca0000000000 */
[----:B------:R-:W2:Y:S01]  /*1e30*/  F2I.FTZ.U32.TRUNC.NTZ R39, R38 ;  /* 0x0000002600277305 */ /* 0x000ea2000021f000 */
[----:B------:R-:W-:Y:S02]  /*1e40*/  IMAD.MOV R9, RZ, RZ, -R9 ;  /* 0x000000ffff097224 */ /* 0x000fe400078e0a09 */
[----:B-1----:R-:W-:Y:S01]  /*1e50*/  IMAD.MOV R28, RZ, RZ, -R43 ;  /* 0x000000ffff1c7224 */ /* 0x002fe200078e0a2b */
[----:B------:R-:W-:-:S03]  /*1e60*/  IABS R8, R17 ;  /* 0x0000001100087213 */ /* 0x000fc60000000000 */
[----:B------:R-:W-:Y:S02]  /*1e70*/  IMAD R28, R28, R23, RZ ;  /* 0x000000171c1c7224 */ /* 0x000fe400078e02ff */
[----:B------:R-:W-:Y:S02]  /*1e80*/  IMAD.MOV R8, RZ, RZ, -R8 ;  /* 0x000000ffff087224 */ /* 0x000fe400078e0a08 */
[----:B0-----:R-:W-:Y:S01]  /*1e90*/  FADD.FTZ R29, R18, R29 ;  /* 0x0000001d121d7221 */ /* 0x001fe20000010000 */
[----:B--2---:R-:W-:Y:S01]  /*1ea0*/  IMAD.MOV R21, RZ, RZ, -R39 ;  /* 0x000000ffff157224 */ /* 0x004fe200078e0a27 */
[----:B------:R-:W-:Y:S01]  /*1eb0*/  IABS R18, R24 ;  /* 0x0000001800127213 */ /* 0x000fe20000000000 */
[----:B------:R-:W-:Y:S02]  /*1ec0*/  IMAD.MOV.U32 R38, RZ, RZ, RZ ;  /* 0x000000ffff267224 */ /* 0x000fe400078e00ff */
[----:B------:R-:W0:Y:S01]  /*1ed0*/  SHFL.BFLY PT, R26, R29, 0x4, 0x1f ;  /* 0x0c801f001d1a7f89 */ /* 0x000e2200000e0000 */
[----:B------:R-:W-:-:S02]  /*1ee0*/  IMAD R21, R21, R22, RZ ;  /* 0x0000001615157224 */ /* 0x000fc400078e02ff */
[----:B------:R-:W-:-:S04]  /*1ef0*/  IMAD.HI.U32 R28, R43, R28, R42 ;  /* 0x0000001c2b1c7227 */ /* 0x000fc800078e002a */
[----:B------:R-:W-:-:S04]  /*1f00*/  IMAD.HI.U32 R21, R39, R21, R38 ;  /* 0x0000001527157227 */ /* 0x000fc800078e0026 */
[----:B------:R-:W-:-:S04]  /*1f10*/  IMAD.HI.U32 R28, R28, R18, RZ ;  /* 0x000000121c1c7227 */ /* 0x000fc800078e00ff */
[----:B------:R-:W-:-:S04]  /*1f20*/  IMAD.HI.U32 R21, R21, R18, RZ ;  /* 0x0000001215157227 */ /* 0x000fc800078e00ff */
[--C-:B------:R-:W-:Y:S02]  /*1f30*/  IMAD R30, R28, R9, R18.reuse ;  /* 0x000000091c1e7224 */ /* 0x100fe400078e0212 */
[----:B------:R-:W-:Y:S01]  /*1f40*/  IMAD R9, R21, R8, R18 ;  /* 0x0000000815097224 */ /* 0x000fe200078e0212 */
[----:B------:R-:W-:Y:S01]  /*1f50*/  LOP3.LUT R18, R24, R23, RZ, 0x3c, !PT ;  /* 0x0000001718127212 */ /* 0x000fe200078e3cff */
[----:B------:R-:W1:Y:S01]  /*1f60*/  S2R R8, SR_TID.X ;  /* 0x0000000000087919 */ /* 0x000e620000002100 */
[----:B0-----:R-:W-:Y:S01]  /*1f70*/  FADD.FTZ R26, R29, R26 ;  /* 0x0000001a1d1a7221 */ /* 0x001fe20000010000 */
[----:B------:R-:W-:Y:S01]  /*1f80*/  ISETP.GT.U32.AND P4, PT, R23, R30, PT ;  /* 0x0000001e1700720c */ /* 0x000fe20003f84070 */
[----:B------:R-:W-:Y:S01]  /*1f90*/  IMAD.MOV.U32 R29, RZ, RZ, 0x7f800000 ;  /* 0x7f800000ff1d7424 */ /* 0x000fe200078e00ff */
[----:B------:R-:W-:Y:S02]  /*1fa0*/  ISETP.GT.U32.AND P1, PT, R22, R9, PT ;  /* 0x000000091600720c */ /* 0x000fe40003f24070 */
[----:B------:R-:W0:Y:S01]  /*1fb0*/  SHFL.BFLY PT, R25, R26, 0x2, 0x1f ;  /* 0x0c401f001a197f89 */ /* 0x000e2200000e0000 */
[----:B------:R-:W-:-:S02]  /*1fc0*/  LOP3.LUT R24, R24, R17, RZ, 0x3c, !PT ;  /* 0x0000001118187212 */ /* 0x000fc400078e3cff */
[----:B------:R-:W-:Y:S02]  /*1fd0*/  ISETP.GE.AND P3, PT, R18, RZ, PT ;  /* 0x000000ff1200720c */ /* 0x000fe40003f66270 */
[----:B------:R-:W-:-:S04]  /*1fe0*/  LEA.HI.SX32 R18, R2, 0x1, 0x1 ;  /* 0x0000000102127811 */ /* 0x000fc800078f0aff */
[-C--:B------:R-:W-:Y:S01]  /*1ff0*/  @!P4 IADD3 R30, R30, -R23.reuse, RZ ;  /* 0x800000171e1ec210 */ /* 0x080fe20007ffe0ff */
[----:B------:R-:W-:Y:S01]  /*2000*/  @!P4 VIADD R28, R28, 0x1 ;  /* 0x000000011c1cc836 */ /* 0x000fe20000000000 */
[----:B------:R-:W-:Y:S01]  /*2010*/  ISETP.GT.AND P4, PT, R3, RZ, PT ;  /* 0x000000ff0300720c */ /* 0x000fe20003f84270 */
[----:B------:R-:W-:Y:S01]  /*2020*/  @!P1 IMAD.IADD R9, R9, 0x1, -R22 ;  /* 0x0000000109099824 */ /* 0x000fe200078e0a16 */
[----:B------:R-:W-:Y:S01]  /*2030*/  ISETP.GE.U32.AND P2, PT, R30, R23, PT ;  /* 0x000000171e00720c */ /* 0x000fe20003f46070 */
[----:B------:R-:W-:-:S03]  /*2040*/  @!P1 VIADD R21, R21, 0x1 ;  /* 0x0000000115159836 */ /* 0x000fc60000000000 */
[----:B------:R-:W-:Y:S02]  /*2050*/  ISETP.GE.U32.AND P5, PT, R9, R22, PT ;  /* 0x000000160900720c */ /* 0x000fe40003fa6070 */
[----:B------:R-:W2:Y:S01]  /*2060*/  LDC R9, c[0x0][0x2c4] ;  /* 0x0000b100ff097b82 */ /* 0x000ea20000000800 */
[----:B------:R-:W-:Y:S01]  /*2070*/  LEA.HI.SX32 R22, R3, 0x1, 0x1 ;  /* 0x0000000103167811 */ /* 0x000fe200078f0aff */
[----:B0-----:R-:W-:-:S05]  /*2080*/  FADD.FTZ R26, R26, R25 ;  /* 0x000000191a1a7221 */ /* 0x001fca0000010000 */
[----:B------:R-:W-:Y:S02]  /*2090*/  @P2 IADD3 R28, R28, 0x1, RZ ;  /* 0x000000011c1c2810 */ /* 0x000fe40007ffe0ff */
[----:B------:R-:W-:Y:S01]  /*20a0*/  ISETP.GE.AND P2, PT, R24, RZ, PT ;  /* 0x000000ff1800720c */ /* 0x000fe20003f46270 */
[----:B------:R-:W0:Y:S01]  /*20b0*/  SHFL.BFLY PT, R25, R26, 0x1, 0x1f ;  /* 0x0c201f001a197f89 */ /* 0x000e2200000e0000 */
[----:B------:R-:W-:Y:S01]  /*20c0*/  @P5 VIADD R21, R21, 0x1 ;  /* 0x0000000115155836 */ /* 0x000fe20000000000 */
[----:B------:R-:W-:Y:S01]  /*20d0*/  ISETP.NE.AND P5, PT, R2, RZ, PT ;  /* 0x000000ff0200720c */ /* 0x000fe20003fa5270 */
[----:B------:R-:W-:Y:S01]  /*20e0*/  @!P3 IMAD.MOV R28, RZ, RZ, -R28 ;  /* 0x000000ffff1cb224 */ /* 0x000fe200078e0a1c */
[----:B------:R-:W-:Y:S02]  /*20f0*/  SHF.R.S32.HI R24, RZ, 0x1f, R3 ;  /* 0x0000001fff187819 */ /* 0x000fe40000011403 */
[----:B------:R-:W-:Y:S02]  /*2100*/  ISETP.NE.AND P3, PT, RZ, UR4, PT ;  /* 0x00000004ff007c0c */ /* 0x000fe4000bf65270 */
[----:B------:R-:W-:-:S02]  /*2110*/  @!P4 IADD3 R22, R24, RZ, RZ ;  /* 0x000000ff1816c210 */ /* 0x000fc40007ffe0ff */
[----:B-1----:R-:W-:-:S04]  /*2120*/  LOP3.LUT P4, RZ, R8, 0x1f, RZ, 0xc0, !PT ;  /* 0x0000001f08ff7812 */ /* 0x002fc8000788c0ff */
[----:B------:R-:W-:Y:S02]  /*2130*/  ISETP.GT.OR P4, PT, R8, 0x7f, P4 ;  /* 0x0000007f0800780c */ /* 0x000fe40002784670 */
[----:B------:R-:W-:Y:S02]  /*2140*/  @!P5 LOP3.LUT R28, RZ, R23, RZ, 0x33, !PT ;  /* 0x00000017ff1cd212 */ /* 0x000fe400078e33ff */
[----:B--2---:R-:W-:-:S05]  /*2150*/  SEL R9, R9, 0x1, !P3 ;  /* 0x0000000109097807 */ /* 0x004fca0005800000 */
[----:B------:R-:W-:Y:S02]  /*2160*/  IMAD R23, R4, R9, RZ ;  /* 0x0000000904177224 */ /* 0x000fe400078e02ff */
[----:B0-----:R-:W-:Y:S01]  /*2170*/  FADD.FTZ R25, R26, R25 ;  /* 0x000000191a197221 */ /* 0x001fe20000010000 */
[----:B------:R-:W-:-:S04]  /*2180*/  SHF.R.S32.HI R26, RZ, 0x1f, R2 ;  /* 0x0000001fff1a7819 */ /* 0x000fc80000011402 */
[----:B------:R-:W-:Y:S01]  /*2190*/  FSETP.NE.FTZ.AND P1, PT, R25, RZ, PT ;  /* 0x000000ff1900720b */ /* 0x000fe20003f35000 */
[----:B------:R-:W-:Y:S01]  /*21a0*/  @!P0 IMAD.MOV R18, RZ, RZ, R26 ;  /* 0x000000ffff128224 */ /* 0x000fe200078e021a */
[----:B------:R-:W-:Y:S01]  /*21b0*/  ISETP.NE.AND P0, PT, R17, RZ, PT ;  /* 0x000000ff1100720c */ /* 0x000fe20003f05270 */
[----:B------:R-:W-:Y:S01]  /*21c0*/  IMAD.MOV.U32 R26, RZ, RZ, R21 ;  /* 0x000000ffff1a7224 */ /* 0x000fe200078e0015 */
[----:B------:R-:W-:-:S04]  /*21d0*/  SHF.R.S32.HI R21, RZ, 0x1f, R28 ;  /* 0x0000001fff157819 */ /* 0x000fc8000001141c */
[----:B------:R-:W-:Y:S02]  /*21e0*/  @!P2 IADD3 R26, -R26, RZ, RZ ;  /* 0x000000ff1a1aa210 */ /* 0x000fe40007ffe1ff */
[----:B------:R-:W-:-:S03]  /*21f0*/  ISETP.LT.U32.AND P2, PT, R6, R28, PT ;  /* 0x0000001c0600720c */ /* 0x000fc60003f41070 */
[----:B------:R0:W1:Y:S01]  /*2200*/  @P1 MUFU.LG2 R24, R25 ;  /* 0x0000001900181308 */ /* 0x0000620000000c00 */
[C---:B------:R-:W-:Y:S02]  /*2210*/  ISETP.LT.AND.EX P2, PT, R7.reuse, R21, PT, P2 ;  /* 0x000000150700720c */ /* 0x040fe40003f41320 */
[----:B------:R-:W-:Y:S02]  /*2220*/  @!P0 LOP3.LUT R26, RZ, R17, RZ, 0x33, !PT ;  /* 0x00000011ff1a8212 */ /* 0x000fe400078e33ff */
[----:B------:R-:W-:-:S03]  /*2230*/  SEL R8, R7, R21, P2 ;  /* 0x0000001507087207 */ /* 0x000fc60001000000 */
[----:B0-----:R-:W-:Y:S01]  /*2240*/  IMAD R25, R26, R9, RZ ;  /* 0x000000091a197224 */ /* 0x001fe200078e02ff */
[----:B------:R-:W-:Y:S01]  /*2250*/  SEL R9, R6, R28, P2 ;  /* 0x0000001c06097207 */ /* 0x000fe20001000000 */
[----:B-1----:R-:W-:Y:S01]  /*2260*/  @P1 FFMA.FTZ R29, R24, 0.69314718246459960938, R19 ;  /* 0x3f317218181d1823 */ /* 0x002fe20000010013 */
[----:B------:R-:W-:Y:S02]  /*2270*/  IMAD R6, R23, R22, RZ ;  /* 0x0000001617067224 */ /* 0x000fe400078e02ff */
[----:B------:R-:W-:Y:S01]  /*2280*/  IMAD R7, R18, R25, RZ ;  /* 0x0000001912077224 */ /* 0x000fe200078e02ff */
[----:B------:R-:W-:Y:S06]  /*2290*/  @P4 BRA `(.L_x_15) ;  /* 0x0000001c00204947 */ /* 0x000fec0003800000 */
[----:B------:R-:W-:Y:S01]  /*22a0*/  ULDC.U8 UR4, c[0x0][0x3d8] ;  /* 0x0000f60000047ab9 */ /* 0x000fe20000000000 */
[C---:B------:R-:W-:Y:S02]  /*22b0*/  IADD3 R38, P0, R11.reuse, UR7, RZ ;  /* 0x000000070b267c10 */ /* 0x040fe4000ff1e0ff */
[----:B------:R-:W-:Y:S02]  /*22c0*/  ISETP.NE.AND P1, PT, RZ, UR4, PT ;  /* 0x00000004ff007c0c */ /* 0x000fe4000bf25270 */
[----:B------:R-:W-:-:S11]  /*22d0*/  LEA.HI.X.SX32 R39, R11, UR6, 0x1, P0 ;  /* 0x000000060b277c11 */ /* 0x000fd600080f0eff */
[----:B------:R-:W-:Y:S05]  /*22e0*/  @!P1 BRA `(.L_x_16) ;  /* 0x0000001800fc9947 */ /* 0x000fea0003800000 */
[----:B------:R-:W-:Y:S02]  /*22f0*/  ISETP.GE.U32.AND P1, PT, R38, R20, PT ;  /* 0x000000142600720c */ /* 0x000fe40003f26070 */
[----:B------:R-:W-:Y:S02]  /*2300*/  ISETP.LT.U32.AND P0, PT, R17, 0x1, PT ;  /* 0x000000011100780c */ /* 0x000fe40003f01070 */
[----:B------:R-:W-:Y:S02]  /*2310*/  ISETP.GE.AND.EX P1, PT, R39, R5, PT, P1 ;  /* 0x000000052700720c */ /* 0x000fe40003f26310 */
[----:B------:R-:W-:-:S04]  /*2320*/  SHF.R.S32.HI R4, RZ, 0x1f, R17 ;  /* 0x0000001fff047819 */ /* 0x000fc80000011411 */
[----:B------:R-:W-:-:S04]  /*2330*/  ISETP.LT.AND.EX P0, PT, R4, RZ, PT, P0 ;  /* 0x000000ff0400720c */ /* 0x000fc80003f01300 */
[----:B------:R-:W-:Y:S02]  /*2340*/  SEL R5, R17, 0x1, P0 ;  /* 0x0000000111057807 */ /* 0x000fe40000000000 */
[----:B------:R-:W-:Y:S01]  /*2350*/  SEL R4, R4, RZ, P0 ;  /* 0x000000ff04047207 */ /* 0x000fe20000000000 */
[----:B------:R-:W-:Y:S06]  /*2360*/  @P1 BRA `(.L_x_15) ;  /* 0x0000001800ec1947 */ /* 0x000fec0003800000 */
[----:B------:R-:W-:Y:S01]  /*2370*/  IADD3 R17, P1, R5, 0x1, RZ ;  /* 0x0000000105117810 */ /* 0x000fe20007f3e0ff */
[----:B------:R-:W-:Y:S03]  /*2380*/  BSSY B0, `(.L_x_17) ;  /* 0x0000036000007945 */ /* 0x000fe60003800000 */
[----:B------:R-:W-:Y:S01]  /*2390*/  ISETP.GE.U32.AND P0, PT, R17, 0x3, PT ;  /* 0x000000031100780c */ /* 0x000fe20003f06070 */
[----:B------:R-:W-:-:S05]  /*23a0*/  IMAD.X R17, RZ, RZ, R4, P1 ;  /* 0x000000ffff117224 */ /* 0x000fca00008e0604 */
[----:B------:R-:W-:-:S04]  /*23b0*/  ISETP.GE.U32.AND.EX P0, PT, R17, RZ, PT, P0 ;  /* 0x000000ff1100720c */ /* 0x000fc80003f06100 */
[----:B------:R-:W-:Y:S02]  /*23c0*/  SEL R22, R4, RZ, !P0 ;  /* 0x000000ff04167207 */ /* 0x000fe40004000000 */
[----:B------:R-:W-:-:S03]  /*23d0*/  SEL R18, R5, RZ, !P0 ;  /* 0x000000ff05127207 */ /* 0x000fc60004000000 */
[-C--:B------:R-:W-:Y:S02]  /*23e0*/  IMAD R17, R22, R27.reuse, RZ ;  /* 0x0000001b16117224 */ /* 0x080fe400078e02ff */
[----:B------:R-:W-:-:S04]  /*23f0*/  IMAD.WIDE.U32 R22, R18, R27, RZ ;  /* 0x0000001b12167225 */ /* 0x000fc800078e00ff */
[----:B------:R-:W-:Y:S02]  /*2400*/  IMAD R17, R18, R0, R17 ;  /* 0x0000000012117224 */ /* 0x000fe400078e0211 */
[----:B------:R-:W-:-:S03]  /*2410*/  IMAD.WIDE.U32 R42, R22, R5, RZ ;  /* 0x00000005162a7225 */ /* 0x000fc600078e00ff */
[----:B------:R-:W-:-:S05]  /*2420*/  IADD3 R18, R23, R17, RZ ;  /* 0x0000001117127210 */ /* 0x000fca0007ffe0ff */
[----:B------:R-:W-:-:S04]  /*2430*/  IMAD R25, R18, R5, RZ ;  /* 0x0000000512197224 */ /* 0x000fc800078e02ff */
[----:B------:R-:W-:-:S04]  /*2440*/  IMAD R25, R4, R22, R25 ;  /* 0x0000001604197224 */ /* 0x000fc800078e0219 */
[----:B------:R-:W-:-:S05]  /*2450*/  IMAD.IADD R25, R43, 0x1, R25 ;  /* 0x000000012b197824 */ /* 0x000fca00078e0219 */
        /* <DEDUP_REMOVED lines=8> */
[-C--:B------:R-:W-:Y:S02]  /*24e0*/  IADD3 R19, P0, RZ, -R22.reuse, RZ ;  /* 0x80000016ff137210 */ /* 0x080fe40007f1e0ff */
[----:B------:R-:W-:Y:S02]  /*24f0*/  MOV R48, R22 ;  /* 0x0000001600307202 */ /* 0x000fe40000000f00 */
[----:B------:R-:W-:Y:S01]  /*2500*/  IADD3.X R17, RZ, ~R23, RZ, P0, !PT ;  /* 0x80000017ff117210 */ /* 0x000fe200007fe4ff */
[----:B------:R-:W-:Y:S01]  /*2510*/  IMAD.WIDE.U32 R38, R42, R19, R38 ;  /* 0x000000132a267225 */ /* 0x000fe200078e0026 */
[----:B------:R-:W-:-:S03]  /*2520*/  MOV R49, R23 ;  /* 0x0000001700317202 */ /* 0x000fc60000000f00 */
[----:B------:R-:W-:-:S04]  /*2530*/  IMAD R18, R17, R42, RZ ;  /* 0x0000002a11127224 */ /* 0x000fc800078e02ff */
[----:B------:R-:W-:Y:S01]  /*2540*/  IMAD R17, R25, R19, R18 ;  /* 0x0000001319117224 */ /* 0x000fe200078e0212 */
[----:B------:R-:W-:-:S04]  /*2550*/  MOV R18, R38 ;  /* 0x0000002600127202 */ /* 0x000fc80000000f00 */
[----:B------:R-:W-:Y:S01]  /*2560*/  IADD3 R17, R39, R17, RZ ;  /* 0x0000001127117210 */ /* 0x000fe20007ffe0ff */
[----:B------:R-:W-:Y:S05]  /*2570*/  BRA `(.L_x_19) ;  /* 0x0000000000587947 */ /* 0x000fea0003800000 */
.L_x_18:
[----:B------:R-:W0:Y:S01]  /*2580*/  I2F.U32.RP R21, R42 ;  /* 0x0000002a00157306 */ /* 0x000e220000209000 */
[----:B------:R-:W-:Y:S01]  /*2590*/  ISETP.NE.U32.AND P0, PT, R42, RZ, PT ;  /* 0x000000ff2a00720c */ /* 0x000fe20003f05070 */
[----:B------:R-:W-:-:S06]  /*25a0*/  HFMA2.MMA R49, -RZ, RZ, 0, 0 ;  /* 0x00000000ff317435 */ /* 0x000fcc00000001ff */
[----:B0-----:R-:W0:Y:S02]  /*25b0*/  MUFU.RCP R18, R21 ;  /* 0x0000001500127308 */ /* 0x001e240000001000 */
[----:B0-----:R-:W-:-:S06]  /*25c0*/  IADD3 R18, R18, 0xffffffe, RZ ;  /* 0x0ffffffe12127810 */ /* 0x001fcc0007ffe0ff */
        /* <DEDUP_REMOVED lines=11> */
[----:B------:R-:W-:Y:S02]  /*2680*/  ISETP.GE.U32.AND P1, PT, R17, R42, PT ;  /* 0x0000002a1100720c */ /* 0x000fe40003f26070 */
[----:B------:R-:W-:-:S11]  /*2690*/  MOV R17, RZ ;  /* 0x000000ff00117202 */ /* 0x000fd60000000f00 */
[----:B------:R-:W-:Y:S02]  /*26a0*/  @P1 IADD3 R48, R48, 0x1, RZ ;  /* 0x0000000130301810 */ /* 0x000fe40007ffe0ff */
[----:B------:R-:W-:-:S05]  /*26b0*/  @!P0 LOP3.LUT R48, RZ, R42, RZ, 0x33, !PT ;  /* 0x0000002aff308212 */ /* 0x000fca00078e33ff */
[----:B------:R-:W-:-:S04]  /*26c0*/  IMAD.MOV R19, RZ, RZ, -R48 ;  /* 0x000000ffff137224 */ /* 0x000fc800078e0a30 */
[----:B------:R-:W-:Y:S02]  /*26d0*/  IMAD R18, R42, R19, R38 ;  /* 0x000000132a127224 */ /* 0x000fe400078e0226 */
.L_x_19:
[----:B------:R-:W-:Y:S05]  /*26e0*/  BSYNC B0 ;  /* 0x0000000000007941 */ /* 0x000fea0003800000 */
.L_x_17:
[----:B------:R-:W-:Y:S01]  /*26f0*/  LOP3.LUT R19, R17, R0, RZ, 0xfc, !PT ;  /* 0x0000000011137212 */ /* 0x000fe200078efcff */
[----:B------:R-:W-:Y:S03]  /*2700*/  BSSY B0, `(.L_x_20) ;  /* 0x0000028000007945 */ /* 0x000fe60003800000 */
[----:B------:R-:W-:-:S13]  /*2710*/  ISETP.NE.U32.AND P0, PT, R19, RZ, PT ;  /* 0x000000ff1300720c */ /* 0x000fda0003f05070 */
[----:B------:R-:W-:Y:S05]  /*2720*/  @!P0 BRA `(.L_x_21) ;  /* 0x00000000003c8947 */ /* 0x000fea0003800000 */
[----:B------:R-:W-:Y:S01]  /*2730*/  IMAD.MOV.U32 R26, RZ, RZ, R27 ;  /* 0x000000ffff1a7224 */ /* 0x000fe200078e001b */
[----:B------:R-:W-:Y:S02]  /*2740*/  MOV R25, R0 ;  /* 0x0000000000197202 */ /* 0x000fe40000000f00 */
[----:B------:R-:W-:Y:S02]  /*2750*/  MOV R24, 0x2770 ;  /* 0x0000277000187802 */ /* 0x000fe40000000f00 */
[----:B------:R-:W-:Y:S05]  /*2760*/  CALL.REL.NOINC `($__internal_0_$__cuda_sm20_div_s64) ;  /* 0x0000002000e07944 */ /* 0x000fea0003c00000 */
[----:B------:R-:W-:Y:S01]  /*2770*/  IADD3 R19, P0, RZ, -R22, RZ ;  /* 0x80000016ff137210 */ /* 0x000fe20007f1e0ff */
[----:B------:R-:W-:Y:S01]  /*2780*/  IMAD.MOV.U32 R43, RZ, RZ, R23 ;  /* 0x000000ffff2b7224 */ /* 0x000fe200078e0017 */
[----:B------:R-:W-:Y:S02]  /*2790*/  MOV R38, R18 ;  /* 0x0000001200267202 */ /* 0x000fe40000000f00 */
[----:B------:R-:W-:Y:S02]  /*27a0*/  IADD3.X R24, RZ, ~R23, RZ, P0, !PT ;  /* 0x80000017ff187210 */ /* 0x000fe400007fe4ff */
[----:B------:R-:W-:Y:S02]  /*27b0*/  MOV R39, R17 ;  /* 0x0000001100277202 */ /* 0x000fe40000000f00 */
[----:B------:R-:W-:Y:S01]  /*27c0*/  MOV R42, R22 ;  /* 0x00000016002a7202 */ /* 0x000fe20000000f00 */
[----:B------:R-:W-:Y:S02]  /*27d0*/  IMAD R24, R24, R27, RZ ;  /* 0x0000001b18187224 */ /* 0x000fe400078e02ff */
[----:B------:R-:W-:-:S04]  /*27e0*/  IMAD.WIDE.U32 R38, R27, R19, R38 ;  /* 0x000000131b267225 */ /* 0x000fc800078e0026 */
[----:B------:R-:W-:-:S04]  /*27f0*/  IMAD R0, R0, R19, R24 ;  /* 0x0000001300007224 */ /* 0x000fc800078e0218 */
[----:B------:R-:W-:Y:S01]  /*2800*/  IMAD.IADD R0, R39, 0x1, R0 ;  /* 0x0000000127007824 */ /* 0x000fe200078e0200 */
[----:B------:R-:W-:Y:S05]  /*2810*/  BRA `(.L_x_22) ;  /* 0x0000000000587947 */ /* 0x000fea0003800000 */
.L_x_21:
        /* <DEDUP_REMOVED lines=22> */
.L_x_22:
[----:B------:R-:W-:Y:S05]  /*2980*/  BSYNC B0 ;  /* 0x0000000000007941 */ /* 0x000fea0003800000 */
.L_x_20:
[----:B------:R-:W0:Y:S01]  /*2990*/  LDC R27, c[0x0][0x2c0] ;  /* 0x0000b000ff1b7b82 */ /* 0x000e220000000800 */
[----:B------:R-:W-:Y:S01]  /*29a0*/  LOP3.LUT R17, R43, R4, RZ, 0xfc, !PT ;  /* 0x000000042b117212 */ /* 0x000fe200078efcff */
[----:B------:R-:W-:Y:S03]  /*29b0*/  BSSY B0, `(.L_x_23) ;  /* 0x0000027000007945 */ /* 0x000fe60003800000 */
[----:B------:R-:W-:Y:S02]  /*29c0*/  ISETP.NE.U32.AND P0, PT, R17, RZ, PT ;  /* 0x000000ff1100720c */ /* 0x000fe40003f05070 */
[----:B0-----:R-:W-:-:S11]  /*29d0*/  SEL R27, R27, 0x1, P3 ;  /* 0x000000011b1b7807 */ /* 0x001fd60001800000 */
[----:B------:R-:W-:Y:S05]  /*29e0*/  @!P0 BRA `(.L_x_24) ;  /* 0x0000000000348947 */ /* 0x000fea0003800000 */
[----:B------:R-:W-:Y:S01]  /*29f0*/  IMAD.MOV.U32 R18, RZ, RZ, R42 ;  /* 0x000000ffff127224 */ /* 0x000fe200078e002a */
[----:B------:R-:W-:Y:S01]  /*2a00*/  MOV R26, R5 ;  /* 0x00000005001a7202 */ /* 0x000fe20000000f00 */
[----:B------:R-:W-:Y:S01]  /*2a10*/  IMAD.MOV.U32 R17, RZ, RZ, R43 ;  /* 0x000000ffff117224 */ /* 0x000fe200078e002b */
[----:B------:R-:W-:Y:S02]  /*2a20*/  MOV R25, R4 ;  /* 0x0000000400197202 */ /* 0x000fe40000000f00 */
[----:B------:R-:W-:Y:S02]  /*2a30*/  MOV R24, 0x2a50 ;  /* 0x00002a5000187802 */ /* 0x000fe40000000f00 */
[----:B------:R-:W-:Y:S05]  /*2a40*/  CALL.REL.NOINC `($__internal_0_$__cuda_sm20_div_s64) ;  /* 0x0000002000287944 */ /* 0x000fea0003c00000 */
[----:B------:R-:W-:-:S04]  /*2a50*/  IADD3 R17, P0, RZ, -R22, RZ ;  /* 0x80000016ff117210 */ /* 0x000fc80007f1e0ff */
[----:B------:R-:W-:Y:S01]  /*2a60*/  IADD3.X R18, RZ, ~R23, RZ, P0, !PT ;  /* 0x80000017ff127210 */ /* 0x000fe200007fe4ff */
[----:B------:R-:W-:-:S04]  /*2a70*/  IMAD.WIDE.U32 R42, R5, R17, R42 ;  /* 0x00000011052a7225 */ /* 0x000fc800078e002a */
[----:B------:R-:W-:-:S04]  /*2a80*/  IMAD R18, R18, R5, RZ ;  /* 0x0000000512127224 */ /* 0x000fc800078e02ff */
[----:B------:R-:W-:-:S05]  /*2a90*/  IMAD R4, R4, R17, R18 ;  /* 0x0000001104047224 */ /* 0x000fca00078e0212 */
[----:B------:R-:W-:Y:S01]  /*2aa0*/  IADD3 R4, R43, R4, RZ ;  /* 0x000000042b047210 */ /* 0x000fe20007ffe0ff */
[----:B------:R-:W-:Y:S05]  /*2ab0*/  BRA `(.L_x_25) ;  /* 0x0000000000587947 */ /* 0x000fea0003800000 */
.L_x_24:
        /* <DEDUP_REMOVED lines=22> */
.L_x_25:
[----:B------:R-:W-:Y:S05]  /*2c20*/  BSYNC B0 ;  /* 0x0000000000007941 */ /* 0x000fea0003800000 */
.L_x_23:
[-C--:B------:R-:W-:Y:S01]  /*2c30*/  IMAD R5, R41, R16.reuse, RZ ;  /* 0x0000001029057224 */ /* 0x080fe200078e02ff */
[----:B------:R-:W-:Y:S01]  /*2c40*/  SHF.R.S32.HI R17, RZ, 0x1f, R27 ;  /* 0x0000001fff117819 */ /* 0x000fe2000001141b */
[C---:B------:R-:W-:Y:S01]  /*2c50*/  IMAD.WIDE.U32 R46, R40.reuse, R16, RZ ;  /* 0x00000010282e7225 */ /* 0x040fe200078e00ff */
[----:B------:R-:W-:Y:S01]  /*2c60*/  ULDC.U8 UR10, c[0x0][0x3d9] ;  /* 0x0000f640000a7ab9 */ /* 0x000fe20000000000 */
[----:B------:R-:W-:Y:S01]  /*2c70*/  ULDC.64 UR4, c[0x0][0x2c0] ;  /* 0x0000b00000047ab9 */ /* 0x000fe20000000a00 */
[----:B------:R-:W-:Y:S01]  /*2c80*/  UISETP.NE.AND UP0, UPT, UR10, URZ, UPT ;  /* 0x0000003f0a00728c */ /* 0x000fe2000bf05270 */
[----:B------:R-:W-:Y:S01]  /*2c90*/  IMAD R5, R40, R15, R5 ;  /* 0x0000000f28057224 */ /* 0x000fe200078e0205 */
[----:B------:R-:W-:Y:S01]  /*2ca0*/  UIMAD UR4, UR4, UR5, URZ ;  /* 0x00000005040472a4 */ /* 0x000fe2000f8e023f */
[----:B------:R-:W-:Y:S01]  /*2cb0*/  IMAD R0, R0, R27, RZ ;  /* 0x0000001b00007224 */ /* 0x000fe200078e02ff */
[----:B------:R-:W-:Y:S01]  /*2cc0*/  USEL UR5, UR5, 0x1, !UP0 ;  /* 0x0000000105057887 */ /* 0x000fe2000c000000 */
[----:B------:R-:W-:Y:S01]  /*2cd0*/  BSSY B0, `(.L_x_26) ;  /* 0x0000040000007945 */ /* 0x000fe20003800000 */
[----:B------:R-:W-:Y:S01]  /*2ce0*/  IADD3 R5, R47, R5, RZ ;  /* 0x000000052f057210 */ /* 0x000fe20007ffe0ff */
[----:B------:R-:W-:Y:S01]  /*2cf0*/  IMAD R17, R17, R38, R0 ;  /* 0x0000002611117224 */ /* 0x000fe200078e0200 */
[----:B------:R-:W-:Y:S01]  /*2d00*/  USHF.R.S32.HI UR11, URZ, 0x1f, UR4 ;  /* 0x0000001f3f0b7899 */ /* 0x000fe20008011404 */
[----:B------:R-:W-:Y:S01]  /*2d10*/  IMAD R19, R4, UR4, RZ ;  /* 0x0000000404137c24 */ /* 0x000fe2000f8e02ff */
[----:B------:R-:W-:Y:S01]  /*2d20*/  USHF.R.S32.HI UR10, URZ, 0x1f, UR5 ;  /* 0x0000001f3f0a7899 */ /* 0x000fe20008011405 */
[----:B------:R-:W-:-:S02]  /*2d30*/  IMAD R18, R5, R14, RZ ;  /* 0x0000000e05127224 */ /* 0x000fc400078e02ff */
[----:B------:R-:W-:Y:S02]  /*2d40*/  IMAD R5, R23, UR5, RZ ;  /* 0x0000000517057c24 */ /* 0x000fe4000f8e02ff */
[----:B------:R-:W-:Y:S02]  /*2d50*/  IMAD R25, R13, R46, R18 ;  /* 0x0000002e0d197224 */ /* 0x000fe400078e0212 */
[----:B------:R-:W-:-:S04]  /*2d60*/  IMAD.WIDE.U32 R46, R46, R14, RZ ;  /* 0x0000000e2e2e7225 */ /* 0x000fc800078e00ff */
[----:B------:R-:W-:Y:S01]  /*2d70*/  IMAD R19, R42, UR11, R19 ;  /* 0x0000000b2a137c24 */ /* 0x000fe2000f8e0213 */
[----:B------:R-:W-:Y:S01]  /*2d80*/  IADD3 R25, R47, R25, RZ ;  /* 0x000000192f197210 */ /* 0x000fe20007ffe0ff */
[----:B------:R-:W-:-:S03]  /*2d90*/  IMAD.WIDE.U32 R38, R38, R27, RZ ;  /* 0x0000001b26267225 */ /* 0x000fc600078e00ff */
[----:B------:R-:W-:Y:S01]  /*2da0*/  LOP3.LUT R0, R49, R25, RZ, 0xfc, !PT ;  /* 0x0000001931007212 */ /* 0x000fe200078efcff */
[----:B------:R-:W-:-:S03]  /*2db0*/  IMAD.WIDE.U32 R42, R42, UR4, RZ ;  /* 0x000000042a2a7c25 */ /* 0x000fc6000f8e00ff */
[----:B------:R-:W-:Y:S01]  /*2dc0*/  ISETP.NE.U32.AND P0, PT, R0, RZ, PT ;  /* 0x000000ff0000720c */ /* 0x000fe20003f05070 */
[C---:B------:R-:W-:Y:S01]  /*2dd0*/  IMAD R5, R22.reuse, UR10, R5 ;  /* 0x0000000a16057c24 */ /* 0x040fe2000f8e0205 */
[----:B------:R-:W-:Y:S01]  /*2de0*/  IADD3 R0, R39, R17, RZ ;  /* 0x0000001127007210 */ /* 0x000fe20007ffe0ff */
[----:B------:R-:W-:Y:S01]  /*2df0*/  IMAD.WIDE.U32 R40, R22, UR5, RZ ;  /* 0x0000000516287c25 */ /* 0x000fe2000f8e00ff */
[----:B------:R-:W-:-:S03]  /*2e00*/  IADD3 R4, R43, R19, RZ ;  /* 0x000000132b047210 */ /* 0x000fc60007ffe0ff */
[----:B------:R-:W-:Y:S01]  /*2e10*/  IMAD R3, R3, UR4, RZ ;  /* 0x0000000403037c24 */ /* 0x000fe2000f8e02ff */
[----:B------:R-:W-:Y:S01]  /*2e20*/  IADD3 R5, R41, R5, RZ ;  /* 0x0000000529057210 */ /* 0x000fe20007ffe0ff */
[----:B------:R-:W-:-:S04]  /*2e30*/  IMAD R2, R2, UR4, RZ ;  /* 0x0000000402027c24 */ /* 0x000fc8000f8e02ff */
[----:B------:R-:W-:Y:S05]  /*2e40*/  @!P0 BRA `(.L_x_27) ;  /* 0x0000000000448947 */ /* 0x000fea0003800000 */
[----:B------:R-:W-:Y:S01]  /*2e50*/  IMAD.MOV.U32 R18, RZ, RZ, R48 ;  /* 0x000000ffff127224 */ /* 0x000fe200078e0030 */
[----:B------:R-:W-:Y:S01]  /*2e60*/  MOV R17, R49 ;  /* 0x0000003100117202 */ /* 0x000fe20000000f00 */
[----:B------:R-:W-:Y:S01]  /*2e70*/  IMAD.MOV.U32 R26, RZ, RZ, R46 ;  /* 0x000000ffff1a7224 */ /* 0x000fe200078e002e */
[----:B------:R-:W-:Y:S02]  /*2e80*/  MOV R24, 0x2ea0 ;  /* 0x00002ea000187802 */ /* 0x000fe40000000f00 */
[----:B------:R-:W-:Y:S05]  /*2e90*/  CALL.REL.NOINC `($__internal_0_$__cuda_sm20_div_s64) ;  /* 0x0000001c00147944 */ /* 0x000fea0003c00000 */
[----:B------:R-:W-:Y:S01]  /*2ea0*/  IADD3 R18, P0, RZ, -R22, RZ ;  /* 0x80000016ff127210 */ /* 0x000fe20007f1e0ff */
[----:B------:R-:W-:Y:S01]  /*2eb0*/  IMAD.MOV.U32 R45, RZ, RZ, R49 ;  /* 0x000000ffff2d7224 */ /* 0x000fe200078e0031 */
[----:B------:R-:W-:Y:S02]  /*2ec0*/  MOV R44, R48 ;  /* 0x00000030002c7202 */ /* 0x000fe40000000f00 */
[----:B------:R-:W-:-:S05]  /*2ed0*/  IADD3.X R17, RZ, ~R23, RZ, P0, !PT ;  /* 0x80000017ff117210 */ /* 0x000fca00007fe4ff */
[-C--:B------:R-:W-:Y:S02]  /*2ee0*/  IMAD R17, R17, R46.reuse, RZ ;  /* 0x0000002e11117224 */ /* 0x080fe400078e02ff */
[----:B------:R-:W-:-:S04]  /*2ef0*/  IMAD.WIDE.U32 R46, R18, R46, R44 ;  /* 0x0000002e122e7225 */ /* 0x000fc800078e002c */
[----:B------:R-:W-:Y:S01]  /*2f00*/  IMAD R17, R25, R18, R17 ;  /* 0x0000001219117224 */ /* 0x000fe200078e0211 */
[----:B------:R-:W-:Y:S02]  /*2f10*/  MOV R18, R46 ;  /* 0x0000002e00127202 */ /* 0x000fe40000000f00 */
[----:B------:R-:W-:Y:S01]  /*2f20*/  MOV R46, R22 ;  /* 0x00000016002e7202 */ /* 0x000fe20000000f00 */
[----:B------:R-:W-:Y:S01]  /*2f30*/  IMAD.IADD R17, R47, 0x1, R17 ;  /* 0x000000012f117824 */ /* 0x000fe200078e0211 */
[----:B------:R-:W-:Y:S01]  /*2f40*/  MOV R47, R23 ;  /* 0x00000017002f7202 */ /* 0x000fe20000000f00 */
[----:B------:R-:W-:Y:S05]  /*2f50*/  BRA `(.L_x_28) ;  /* 0x00000000005c7947 */ /* 0x000fea0003800000 */
.L_x_27:
[----:B------:R-:W0:Y:S01]  /*2f60*/  I2F.U32.RP R21, R46 ;  /* 0x0000002e00157306 */ /* 0x000e220000209000 */
[----:B------:R-:W-:Y:S01]  /*2f70*/  ISETP.NE.U32.AND P0, PT, R46, RZ, PT ;  /* 0x000000ff2e00720c */ /* 0x000fe20003f05070 */
[----:B------:R-:W-:-:S06]  /*2f80*/  IMAD.MOV.U32 R47, RZ, RZ, RZ ;  /* 0x000000ffff2f7224 */ /* 0x000fcc00078e00ff */
[----:B0-----:R-:W0:Y:S02]  /*2f90*/  MUFU.RCP R18, R21 ;  /* 0x0000001500127308 */ /* 0x001e240000001000 */
[----:B0-----:R-:W-:-:S06]  /*2fa0*/  IADD3 R18, R18, 0xffffffe, RZ ;  /* 0x0ffffffe12127810 */ /* 0x001fcc0007ffe0ff */
[----:B------:R-:W0:Y:S02]  /*2fb0*/  F2I.FTZ.U32.TRUNC.NTZ R19, R18 ;  /* 0x0000001200137305 */ /* 0x000e24000021f000 */
[----:B0-----:R-:W-:Y:S01]  /*2fc0*/  IADD3 R17, RZ, -R19, RZ ;  /* 0x80000013ff117210 */ /* 0x001fe20007ffe0ff */
[----:B------:R-:W-:-:S04]  /*2fd0*/  IMAD.MOV.U32 R18, RZ, RZ, RZ ;  /* 0x000000ffff127224 */ /* 0x000fc800078e00ff */
        /* <DEDUP_REMOVED lines=12> */
[----:B------:R-:W-:-:S05]  /*30a0*/  IADD3 R21, -R19, RZ, RZ ;  /* 0x000000ff13157210 */ /* 0x000fca0007ffe1ff */
[----:B------:R-:W-:Y:S01]  /*30b0*/  IMAD R18, R46, R21, R48 ;  /* 0x000000152e127224 */ /* 0x000fe200078e0230 */
[----:B------:R-:W-:Y:S02]  /*30c0*/  MOV R46, R19 ;  /* 0x00000013002e7202 */ /* 0x000fe40000000f00 */
.L_x_28:
[----:B------:R-:W-:Y:S05]  /*30d0*/  BSYNC B0 ;  /* 0x0000000000007941 */ /* 0x000fea0003800000 */
.L_x_26:
        /* <DEDUP_REMOVED lines=8> */
[-C--:B------:R-:W-:Y:S02]  /*3160*/  IADD3 R21, P0, RZ, -R22.reuse, RZ ;  /* 0x80000016ff157210 */ /* 0x080fe40007f1e0ff */
[----:B------:R-:W-:Y:S02]  /*3170*/  MOV R48, R22 ;  /* 0x0000001600307202 */ /* 0x000fe40000000f00 */
[-C--:B------:R-:W-:Y:S02]  /*3180*/  IADD3.X R19, RZ, ~R23.reuse, RZ, P0, !PT ;  /* 0x80000017ff137210 */ /* 0x080fe400007fe4ff */
[----:B------:R-:W-:-:S03]  /*3190*/  MOV R49, R23 ;  /* 0x0000001700317202 */ /* 0x000fc60000000f00 */
[----:B------:R-:W-:Y:S01]  /*31a0*/  IMAD R24, R19, R16, RZ ;  /* 0x0000001013187224 */ /* 0x000fe200078e02ff */
[----:B------:R-:W-:-:S03]  /*31b0*/  MOV R19, R17 ;  /* 0x0000001100137202 */ /* 0x000fc60000000f00 */
[-C--:B------:R-:W-:Y:S02]  /*31c0*/  IMAD R15, R15, R21.reuse, R24 ;  /* 0x000000150f0f7224 */ /* 0x080fe400078e0218 */
[----:B------:R-:W-:-:S05]  /*31d0*/  IMAD.WIDE.U32 R16, R16, R21, R18 ;  /* 0x0000001510107225 */ /* 0x000fca00078e0012 */
[----:B------:R-:W-:Y:S01]  /*31e0*/  IADD3 R15, R17, R15, RZ ;  /* 0x0000000f110f7210 */ /* 0x000fe20007ffe0ff */
[----:B------:R-:W-:Y:S05]  /*31f0*/  BRA `(.L_x_31) ;  /* 0x0000000000587947 */ /* 0x000fea0003800000 */
.L_x_30:
[----:B------:R-:W0:Y:S01]  /*3200*/  I2F.U32.RP R19, R16 ;  /* 0x0000001000137306 */ /* 0x000e220000209000 */
[----:B------:R-:W-:Y:S01]  /*3210*/  HFMA2.MMA R22, -RZ, RZ, 0, 0 ;  /* 0x00000000ff167435 */ /* 0x000fe200000001ff */
[----:B------:R-:W-:Y:S01]  /*3220*/  ISETP.NE.U32.AND P0, PT, R16, RZ, PT ;  /* 0x000000ff1000720c */ /* 0x000fe20003f05070 */
[----:B------:R-:W-:-:S05]  /*3230*/  HFMA2.MMA R49, -RZ, RZ, 0, 0 ;  /* 0x00000000ff317435 */ /* 0x000fca00000001ff */
[----:B0-----:R-:W0:Y:S02]  /*3240*/  MUFU.RCP R17, R19 ;  /* 0x0000001300117308 */ /* 0x001e240000001000 */
[----:B0-----:R-:W-:-:S06]  /*3250*/  IADD3 R17, R17, 0xffffffe, RZ ;  /* 0x0ffffffe11117810 */ /* 0x001fcc0007ffe0ff */
        /* <DEDUP_REMOVED lines=16> */
.L_x_31:
[----:B------:R-:W-:Y:S05]  /*3360*/  BSYNC B0 ;  /* 0x0000000000007941 */ /* 0x000fea0003800000 */
.L_x_29:
[----:B------:R-:W-:Y:S01]  /*3370*/  LOP3.LUT R17, R49, R13, RZ, 0xfc, !PT ;  /* 0x0000000d31117212 */ /* 0x000fe200078efcff */
[----:B------:R-:W-:Y:S03]  /*3380*/  BSSY B0, `(.L_x_32) ;  /* 0x000002c000007945 */ /* 0x000fe60003800000 */
        /* <DEDUP_REMOVED lines=8> */
[----:B------:R-:W-:Y:S01]  /*3410*/  IADD3 R18, P0, RZ, -R22, RZ ;  /* 0x80000016ff127210 */ /* 0x000fe20007f1e0ff */
[----:B------:R-:W-:Y:S01]  /*3420*/  IMAD.MOV.U32 R25, RZ, RZ, R49 ;  /* 0x000000ffff197224 */ /* 0x000fe200078e0031 */
[----:B------:R-:W-:Y:S02]  /*3430*/  MOV R24, R48 ;  /* 0x0000003000187202 */ /* 0x000fe40000000f00 */
[----:B------:R-:W-:-:S03]  /*3440*/  IADD3.X R17, RZ, ~R23, RZ, P0, !PT ;  /* 0x80000017ff117210 */ /* 0x000fc600007fe4ff */
[----:B------:R-:W-:-:S04]  /*3450*/  IMAD.WIDE.U32 R24, R14, R18, R24 ;  /* 0x000000120e187225 */ /* 0x000fc800078e0018 */
[----:B------:R-:W-:Y:S01]  /*3460*/  IMAD R17, R17, R14, RZ ;  /* 0x0000000e11117224 */ /* 0x000fe200078e02ff */
[----:B------:R-:W-:Y:S02]  /*3470*/  MOV R14, R24 ;  /* 0x00000018000e7202 */ /* 0x000fe40000000f00 */
[----:B------:R-:W-:Y:S01]  /*3480*/  MOV R24, R22 ;  /* 0x0000001600187202 */ /* 0x000fe20000000f00 */
[----:B------:R-:W-:-:S04]  /*3490*/  IMAD R17, R13, R18, R17 ;  /* 0x000000120d117224 */ /* 0x000fc800078e0211 */
[----:B------:R-:W-:Y:S01]  /*34a0*/  IMAD.IADD R18, R25, 0x1, R17 ;  /* 0x0000000119127824 */ /* 0x000fe200078e0211 */
[----:B------:R-:W-:Y:S01]  /*34b0*/  MOV R25, R23 ;  /* 0x0000001700197202 */ /* 0x000fe20000000f00 */
[----:B------:R-:W-:Y:S05]  /*34c0*/  BRA `(.L_x_34) ;  /* 0x00000000005c7947 */ /* 0x000fea0003800000 */
.L_x_33:
[----:B------:R-:W0:Y:S01]  /*34d0*/  I2F.U32.RP R18, R14 ;  /* 0x0000000e00127306 */ /* 0x000e220000209000 */
[----:B------:R-:W-:Y:S01]  /*34e0*/  IMAD.MOV.U32 R22, RZ, RZ, RZ ;  /* 0x000000ffff167224 */ /* 0x000fe200078e00ff */
[----:B------:R-:W-:Y:S01]  /*34f0*/  ISETP.NE.U32.AND P0, PT, R14, RZ, PT ;  /* 0x000000ff0e00720c */ /* 0x000fe20003f05070 */
[----:B------:R-:W-:-:S05]  /*3500*/  IMAD.MOV.U32 R25, RZ, RZ, RZ ;  /* 0x000000ffff197224 */ /* 0x000fca00078e00ff */
[----:B0-----:R-:W0:Y:S02]  /*3510*/  MUFU.RCP R17, R18 ;  /* 0x0000001200117308 */ /* 0x001e240000001000 */
[----:B0-----:R-:W-:Y:S01]  /*3520*/  IADD3 R17, R17, 0xffffffe, RZ ;  /* 0x0ffffffe11117810 */ /* 0x001fe20007ffe0ff */
[----:B------:R-:W-:-:S05]  /*3530*/  IMAD.MOV.U32 R18, RZ, RZ, RZ ;  /* 0x000000ffff127224 */ /* 0x000fca00078e00ff */
        /* <DEDUP_REMOVED lines=10> */
[----:B------:R-:W-:-:S13]  /*35e0*/  ISETP.GE.U32.AND P1, PT, R13, R14, PT ;  /* 0x0000000e0d00720c */ /* 0x000fda0003f26070 */
[----:B------:R-:W-:Y:S01]  /*35f0*/  @P1 VIADD R22, R22, 0x1 ;  /* 0x0000000116161836 */ /* 0x000fe20000000000 */
[----:B------:R-:W-:-:S04]  /*3600*/  @!P0 LOP3.LUT R22, RZ, R14, RZ, 0x33, !PT ;  /* 0x0000000eff168212 */ /* 0x000fc800078e33ff */
[----:B------:R-:W-:Y:S02]  /*3610*/  IADD3 R13, -R22, RZ, RZ ;  /* 0x000000ff160d7210 */ /* 0x000fe40007ffe1ff */
[----:B------:R-:W-:-:S03]  /*3620*/  MOV R24, R22 ;  /* 0x0000001600187202 */ /* 0x000fc60000000f00 */
[----:B------:R-:W-:Y:S02]  /*3630*/  IMAD R14, R14, R13, R48 ;  /* 0x0000000d0e0e7224 */ /* 0x000fe400078e0230 */
.L_x_34:
[----:B------:R-:W-:Y:S05]  /*3640*/  BSYNC B0 ;  /* 0x0000000000007941 */ /* 0x000fea0003800000 */
.L_x_32:
[----:B------:R-:W-:Y:S01]  /*3650*/  IMAD R21, R18, R3, RZ ;  /* 0x0000000312157224 */ /* 0x000fe200078e02ff */
[----:B------:R-:W-:Y:S01]  /*3660*/  LOP3.LUT R18, R47, R10, RZ, 0xfc, !PT ;  /* 0x0000000a2f127212 */ /* 0x000fe200078efcff */
[----:B------:R-:W-:Y:S01]  /*3670*/  ULDC UR4, c[0x0][0x2c4] ;  /* 0x0000b10000047ab9 */ /* 0x000fe20000000800 */
[----:B------:R-:W-:Y:S01]  /*3680*/  SHF.R.S32.HI R13, RZ, 0x1f, R3 ;  /* 0x0000001fff0d7819 */ /* 0x000fe20000011403 */
[----:B------:R-:W-:Y:S01]  /*3690*/  IMAD R50, R27, UR4, RZ ;  /* 0x000000041b327c24 */ /* 0x000fe2000f8e02ff */
[----:B------:R-:W-:Y:S01]  /*36a0*/  ISETP.NE.U32.AND P0, PT, R18, RZ, PT ;  /* 0x000000ff1200720c */ /* 0x000fe20003f05070 */
[-C--:B------:R-:W-:Y:S01]  /*36b0*/  IMAD R17, R25, R6.reuse, RZ ;  /* 0x0000000619117224 */ /* 0x080fe200078e02ff */
[----:B------:R-:W-:Y:S01]  /*36c0*/  SHF.R.S32.HI R22, RZ, 0x1f, R6 ;  /* 0x0000001fff167819 */ /* 0x000fe20000011406 */
[----:B------:R-:W-:Y:S01]  /*36d0*/  IMAD.WIDE.U32 R48, R24, R6, RZ ;  /* 0x0000000618307225 */ /* 0x000fe200078e00ff */
[----:B------:R-:W-:Y:S01]  /*36e0*/  SHF.R.S32.HI R19, RZ, 0x1f, R50 ;  /* 0x0000001fff137819 */ /* 0x000fe20000011432 */
[----:B------:R-:W-:Y:S02]  /*36f0*/  BSSY B0, `(.L_x_35) ;  /* 0x0000034000007945 */ /* 0x000fe40003800000 */
[----:B------:R-:W-:-:S02]  /*3700*/  IMAD R6, R15, R50, RZ ;  /* 0x000000320f067224 */ /* 0x000fc400078e02ff */
[----:B------:R-:W-:Y:S02]  /*3710*/  IMAD R13, R13, R14, R21 ;  /* 0x0000000e0d0d7224 */ /* 0x000fe400078e0215 */
[----:B------:R-:W-:-:S04]  /*3720*/  IMAD.WIDE.U32 R14, R14, R3, RZ ;  /* 0x000000030e0e7225 */ /* 0x000fc800078e00ff */
[----:B------:R-:W-:Y:S01]  /*3730*/  IMAD R17, R22, R24, R17 ;  /* 0x0000001816117224 */ /* 0x000fe200078e0211 */
[----:B------:R-:W-:Y:S01]  /*3740*/  IADD3 R13, R15, R13, RZ ;  /* 0x0000000d0f0d7210 */ /* 0x000fe20007ffe0ff */
[----:B------:R-:W-:Y:S02]  /*3750*/  IMAD R3, R19, R16, R6 ;  /* 0x0000001013037224 */ /* 0x000fe400078e0206 */
[----:B------:R-:W-:Y:S01]  /*3760*/  IMAD.WIDE.U32 R50, R16, R50, RZ ;  /* 0x0000003210327225 */ /* 0x000fe200078e00ff */
[----:B------:R-:W-:-:S04]  /*3770*/  IADD3 R6, R49, R17, RZ ;  /* 0x0000001131067210 */ /* 0x000fc80007ffe0ff */
[----:B------:R-:W-:Y:S01]  /*3780*/  IADD3 R3, R51, R3, RZ ;  /* 0x0000000333037210 */ /* 0x000fe20007ffe0ff */
[----:B------:R-:W-:Y:S06]  /*3790*/  @!P0 BRA `(.L_x_36) ;  /* 0x0000000000488947 */ /* 0x000fec0003800000 */
        /* <DEDUP_REMOVED lines=10> */
[----:B------:R-:W-:Y:S01]  /*3840*/  MOV R46, R22 ;  /* 0x00000016002e7202 */ /* 0x000fe20000000f00 */
[----:B------:R-:W-:Y:S01]  /*3850*/  IMAD.WIDE.U32 R24, R12, R19, R24 ;  /* 0x000000130c187225 */ /* 0x000fe200078e0018 */
[----:B------:R-:W-:-:S03]  /*3860*/  MOV R47, R23 ;  /* 0x00000017002f7202 */ /* 0x000fc60000000f00 */
[----:B------:R-:W-:Y:S01]  /*3870*/  IMAD R17, R17, R12, RZ ;  /* 0x0000000c11117224 */ /* 0x000fe200078e02ff */
[----:B------:R-:W-:-:S03]  /*3880*/  MOV R12, R24 ;  /* 0x00000018000c7202 */ /* 0x000fc60000000f00 */
[----:B------:R-:W-:-:S04]  /*3890*/  IMAD R10, R10, R19, R17 ;  /* 0x000000130a0a7224 */ /* 0x000fc800078e0211 */
[----:B------:R-:W-:Y:S01]  /*38a0*/  IMAD.IADD R10, R25, 0x1, R10 ;  /* 0x00000001190a7824 */ /* 0x000fe200078e020a */
[----:B------:R-:W-:Y:S05]  /*38b0*/  BRA `(.L_x_37) ;  /* 0x00000000005c7947 */ /* 0x000fea0003800000 */
.L_x_36:
[----:B------:R-:W0:Y:S01]  /*38c0*/  I2F.U32.RP R19, R12 ;  /* 0x0000000c00137306 */ /* 0x000e220000209000 */
[----:B------:R-:W-:Y:S01]  /*38d0*/  IMAD.MOV.U32 R16, RZ, RZ, RZ ;  /* 0x000000ffff107224 */ /* 0x000fe200078e00ff */
[----:B------:R-:W-:Y:S01]  /*38e0*/  ISETP.NE.U32.AND P0, PT, R12, RZ, PT ;  /* 0x000000ff0c00720c */ /* 0x000fe20003f05070 */
[----:B------:R-:W-:-:S05]  /*38f0*/  IMAD.MOV.U32 R47, RZ, RZ, RZ ;  /* 0x000000ffff2f7224 */ /* 0x000fca00078e00ff */
[----:B0-----:R-:W0:Y:S02]  /*3900*/  MUFU.RCP R18, R19 ;  /* 0x0000001300127308 */ /* 0x001e240000001000 */
[----:B0-----:R-:W-:-:S06]  /*3910*/  IADD3 R18, R18, 0xffffffe, RZ ;  /* 0x0ffffffe12127810 */ /* 0x001fcc0007ffe0ff */
[----:B------:R-:W0:Y:S02]  /*3920*/  F2I.FTZ.U32.TRUNC.NTZ R17, R18 ;  /* 0x0000001200117305 */ /* 0x000e24000021f000 */
[----:B0-----:R-:W-:-:S05]  /*3930*/  IADD3 R10, RZ, -R17, RZ ;  /* 0x80000011ff0a7210 */ /* 0x001fca0007ffe0ff */
[----:B------:R-:W-:-:S04]  /*3940*/  IMAD R10, R10, R12, RZ ;  /* 0x0000000c0a0a7224 */ /* 0x000fc800078e02ff */
[----:B------:R-:W-:-:S04]  /*3950*/  IMAD.HI.U32 R17, R17, R10, R16 ;  /* 0x0000000a11117227 */ /* 0x000fc800078e0010 */
[----:B------:R-:W-:Y:S02]  /*3960*/  IMAD.MOV.U32 R10, RZ, RZ, RZ ;  /* 0x000000ffff0a7224 */ /* 0x000fe400078e00ff */
        /* <DEDUP_REMOVED lines=9> */
[----:B------:R-:W-:-:S05]  /*3a00*/  IADD3 R17, -R16, RZ, RZ ;  /* 0x000000ff10117210 */ /* 0x000fca0007ffe1ff */
[----:B------:R-:W-:Y:S01]  /*3a10*/  IMAD R12, R12, R17, R46 ;  /* 0x000000110c0c7224 */ /* 0x000fe200078e022e */
[----:B------:R-:W-:Y:S02]  /*3a20*/  MOV R46, R16 ;  /* 0x00000010002e7202 */ /* 0x000fe40000000f00 */
.L_x_37:
[----:B------:R-:W-:Y:S05]  /*3a30*/  BSYNC B0 ;  /* 0x0000000000007941 */ /* 0x000fea0003800000 */
.L_x_35:
[----:B------:R-:W-:Y:S01]  /*3a40*/  ULDC UR5, c[0x0][0x270] ;  /* 0x00009c0000057ab9 */ /* 0x000fe20000000800 */
[----:B------:R-:W-:Y:S01]  /*3a50*/  ULDC UR4, c[0x0][0x2c4] ;  /* 0x0000b10000047ab9 */ /* 0x000fe20000000800 */
[----:B------:R-:W-:Y:S01]  /*3a60*/  LOP3.LUT R16, R47, R8, RZ, 0xfc, !PT ;  /* 0x000000082f107212 */ /* 0x000fe200078efcff */
[----:B------:R-:W-:Y:S01]  /*3a70*/  UIMAD UR4, UR5, UR4, URZ ;  /* 0x00000004050472a4 */ /* 0x000fe2000f8e023f */
[----:B------:R-:W-:Y:S02]  /*3a80*/  BSSY B0, `(.L_x_38) ;  /* 0x0000030000007945 */ /* 0x000fe40003800000 */
[----:B------:R-:W-:-:S03]  /*3a90*/  ISETP.NE.U32.AND P0, PT, R16, RZ, PT ;  /* 0x000000ff1000720c */ /* 0x000fc60003f05070 */
[----:B------:R-:W-:-:S04]  /*3aa0*/  IMAD R27, R27, UR4, RZ ;  /* 0x000000041b1b7c24 */ /* 0x000fc8000f8e02ff */
[-C--:B------:R-:W-:Y:S01]  /*3ab0*/  IMAD R10, R10, R27.reuse, RZ ;  /* 0x0000001b0a0a7224 */ /* 0x080fe200078e02ff */
[----:B------:R-:W-:Y:S01]  /*3ac0*/  SHF.R.S32.HI R17, RZ, 0x1f, R27 ;  /* 0x0000001fff117819 */ /* 0x000fe2000001141b */
[----:B------:R-:W-:-:S04]  /*3ad0*/  IMAD.WIDE.U32 R52, R12, R27, RZ ;  /* 0x0000001b0c347225 */ /* 0x000fc800078e00ff */
[----:B------:R-:W-:-:S05]  /*3ae0*/  IMAD R17, R17, R12, R10 ;  /* 0x0000000c11117224 */ /* 0x000fca00078e020a */
        /* <DEDUP_REMOVED lines=8> */
[----:B------:R-:W-:Y:S02]  /*3b70*/  IADD3 R16, P0, RZ, -R22, RZ ;  /* 0x80000016ff107210 */ /* 0x000fe40007f1e0ff */
[----:B------:R-:W-:Y:S02]  /*3b80*/  MOV R18, R46 ;  /* 0x0000002e00127202 */ /* 0x000fe40000000f00 */
[----:B------:R-:W-:Y:S02]  /*3b90*/  IADD3.X R12, RZ, ~R23, RZ, P0, !PT ;  /* 0x80000017ff0c7210 */ /* 0x000fe400007fe4ff */
[----:B------:R-:W-:-:S03]  /*3ba0*/  MOV R19, R47 ;  /* 0x0000002f00137202 */ /* 0x000fc60000000f00 */
[----:B------:R-:W-:Y:S02]  /*3bb0*/  IMAD R17, R12, R9, RZ ;  /* 0x000000090c117224 */ /* 0x000fe400078e02ff */
[----:B------:R-:W-:-:S04]  /*3bc0*/  IMAD.WIDE.U32 R18, R9, R16, R18 ;  /* 0x0000001009127225 */ /* 0x000fc800078e0012 */
[----:B------:R-:W-:Y:S01]  /*3bd0*/  IMAD R17, R8, R16, R17 ;  /* 0x0000001008117224 */ /* 0x000fe200078e0211 */
[----:B------:R-:W-:-:S04]  /*3be0*/  MOV R8, R18 ;  /* 0x0000001200087202 */ /* 0x000fc80000000f00 */
[----:B------:R-:W-:Y:S01]  /*3bf0*/  IADD3 R17, R19, R17, RZ ;  /* 0x0000001113117210 */ /* 0x000fe20007ffe0ff */
[----:B------:R-:W-:Y:S05]  /*3c00*/  BRA `(.L_x_40) ;  /* 0x00000000005c7947 */ /* 0x000fea0003800000 */
.L_x_39:
        /* <DEDUP_REMOVED lines=10> */
[----:B------:R-:W-:-:S04]  /*3cb0*/  IMAD.HI.U32 R12, R17, R46, RZ ;  /* 0x0000002e110c7227 */ /* 0x000fc800078e00ff */
[----:B------:R-:W-:Y:S01]  /*3cc0*/  IMAD.MOV.U32 R17, RZ, RZ, RZ ;  /* 0x000000ffff117224 */ /* 0x000fe200078e00ff */
        /* <DEDUP_REMOVED lines=11> */
.L_x_40:
[----:B------:R-:W-:Y:S05]  /*3d80*/  BSYNC B0 ;  /* 0x0000000000007941 */ /* 0x000fea0003800000 */
.L_x_38:
[----:B------:R-:W-:Y:S01]  /*3d90*/  IADD3 R39, P1, P0, R42, R40, R38 ;  /* 0x000000282a277210 */ /* 0x000fe2000783e026 */
[----:B------:R-:W-:Y:S01]  /*3da0*/  IMAD R17, R17, R2, RZ ;  /* 0x0000000211117224 */ /* 0x000fe200078e02ff */
[----:B------:R-:W-:Y:S02]  /*3db0*/  ULDC.64 UR4, c[0x0][0x2b0] ;  /* 0x0000ac0000047ab9 */ /* 0x000fe40000000a00 */
[----:B------:R-:W-:Y:S02]  /*3dc0*/  IADD3 R39, P3, P2, R48, R39, R50 ;  /* 0x0000002730277210 */ /* 0x000fe40007a7e032 */
[----:B------:R-:W-:Y:S02]  /*3dd0*/  IADD3.X R0, R4, R5, R0, P1, P0 ;  /* 0x0000000504007210 */ /* 0x000fe40000fe0400 */
[----:B------:R-:W-:Y:S02]  /*3de0*/  IADD3 R14, P1, P0, R52, R39, R14 ;  /* 0x00000027340e7210 */ /* 0x000fe4000783e00e */
[----:B------:R-:W-:Y:S01]  /*3df0*/  IADD3.X R0, R6, R0, R3, P3, P2 ;  /* 0x0000000006007210 */ /* 0x000fe20001fe4403 */
[----:B------:R-:W-:Y:S01]  /*3e00*/  IMAD R3, R23, R7, RZ ;  /* 0x0000000717037224 */ /* 0x000fe200078e02ff */
[----:B------:R-:W-:-:S02]  /*3e10*/  SHF.R.S32.HI R4, RZ, 0x1f, R7 ;  /* 0x0000001fff047819 */ /* 0x000fc40000011407 */
[----:B------:R-:W-:Y:S02]  /*3e20*/  IADD3.X R15, R10, R0, R13, P1, P0 ;  /* 0x000000000a0f7210 */ /* 0x000fe40000fe040d */
[----:B------:R-:W-:Y:S01]  /*3e30*/  SHF.R.S32.HI R0, RZ, 0x1f, R2 ;  /* 0x0000001fff007819 */ /* 0x000fe20000011402 */
[-C--:B------:R-:W-:Y:S02]  /*3e40*/  IMAD R3, R4, R22.reuse, R3 ;  /* 0x0000001604037224 */ /* 0x080fe400078e0203 */
[----:B------:R-:W-:-:S04]  /*3e50*/  IMAD.WIDE.U32 R14, R7, R22, R14 ;  /* 0x00000016070e7225 */ /* 0x000fc800078e000e */
[----:B------:R-:W-:Y:S02]  /*3e60*/  IMAD.IADD R15, R15, 0x1, R3 ;  /* 0x000000010f0f7824 */ /* 0x000fe400078e0203 */
[-C--:B------:R-:W-:Y:S02]  /*3e70*/  IMAD R0, R0, R8.reuse, R17 ;  /* 0x0000000800007224 */ /* 0x080fe400078e0211 */
[----:B------:R-:W-:-:S04]  /*3e80*/  IMAD.WIDE.U32 R2, R2, R8, R14 ;  /* 0x0000000802027225 */ /* 0x000fc800078e000e */
[----:B------:R-:W-:Y:S01]  /*3e90*/  IMAD.IADD R3, R3, 0x1, R0 ;  /* 0x0000000103037824 */ /* 0x000fe200078e0200 */
[----:B------:R-:W-:-:S04]  /*3ea0*/  LEA R4, P0, R2, UR4, 0x2 ;  /* 0x0000000402047c11 */ /* 0x000fc8000f8010ff */
[----:B------:R-:W-:-:S05]  /*3eb0*/  LEA.HI.X R5, R2, UR5, R3, 0x2, P0 ;  /* 0x0000000502057c11 */ /* 0x000fca00080f1403 */
[----:B------:R1:W-:Y:S01]  /*3ec0*/  STG.E desc[UR8][R4.64], R29 ;  /* 0x0000001d04007986 */ /* 0x0003e2000c101908 */
[----:B------:R-:W-:Y:S05]  /*3ed0*/  BRA `(.L_x_15) ;  /* 0x0000000000107947 */ /* 0x000fea0003800000 */
.L_x_16:
[----:B------:R-:W-:Y:S02]  /*3ee0*/  ULDC.64 UR4, c[0x0][0x2b0] ;  /* 0x0000ac0000047ab9 */ /* 0x000fe40000000a00 */
[----:B------:R-:W-:-:S04]  /*3ef0*/  LEA R2, P0, R38, UR4, 0x2 ;  /* 0x0000000426027c11 */ /* 0x000fc8000f8010ff */
[----:B------:R-:W-:-:S05]  /*3f00*/  LEA.HI.X R3, R38, UR5, R39, 0x2, P0 ;  /* 0x0000000526037c11 */ /* 0x000fca00080f1427 */
[----:B------:R0:W-:Y:S04]  /*3f10*/  STG.E desc[UR8][R2.64], R29 ;  /* 0x0000001d02007986 */ /* 0x0001e8000c101908 */
.L_x_15:
[----:B------:R-:W-:Y:S05]  /*3f20*/  BSYNC B1 ;  /* 0x0000000000017941 */ /* 0x000fea0003800000 */
.L_x_14:
[----:B------:R-:W2:Y:S01]  /*3f30*/  LDC R0, c[0x0][0x3c4] ;  /* 0x0000f100ff007b82 */ /* 0x000ea20000000800 */
[C---:B0-----:R-:W-:Y:S02]  /*3f40*/  IADD3 R3, R35.reuse, 0x20, RZ ;  /* 0x0000002023037810 */ /* 0x041fe40007ffe0ff */
[----:B------:R-:W-:Y:S02]  /*3f50*/  CS2R R6, SRZ ;  /* 0x0000000000067805 */ /* 0x000fe4000001ff00 */
[----:B------:R-:W-:Y:S01]  /*3f60*/  SHF.L.U32 R26, R35, 0x2, RZ ;  /* 0x00000002231a7819 */ /* 0x000fe200000006ff */
[----:B------:R-:W-:Y:S01]  /*3f70*/  IMAD.MOV.U32 R9, RZ, RZ, RZ ;  /* 0x000000ffff097224 */ /* 0x000fe200078e00ff */
[----:B-1----:R-:W-:-:S03]  /*3f80*/  CS2R R4, SRZ ;  /* 0x0000000000047805 */ /* 0x002fc6000001ff00 */
[----:B------:R-:W-:Y:S01]  /*3f90*/  VIADD R25, R26, 0x80 ;  /* 0x000000801a197836 */ /* 0x000fe20000000000 */
[-C--:B--2---:R-:W-:Y:S02]  /*3fa0*/  ISETP.GE.OR P1, PT, R3, R0.reuse, P6 ;  /* 0x000000000300720c */ /* 0x084fe40003726670 */
[C---:B------:R-:W-:Y:S02]  /*3fb0*/  IADD3 R3, R35.reuse, 0x40, RZ ;  /* 0x0000004023037810 */ /* 0x040fe40007ffe0ff */
[-C--:B------:R-:W-:Y:S02]  /*3fc0*/  ISETP.GE.OR P2, PT, R35, R0.reuse, P6 ;  /* 0x000000002300720c */ /* 0x080fe40003746670 */
[----:B------:R-:W-:Y:S01]  /*3fd0*/  ISETP.GE.OR P0, PT, R3, R0, P6 ;  /* 0x000000000300720c */ /* 0x000fe20003706670 */
[----:B------:R-:W-:-:S05]  /*3fe0*/  VIADD R3, R35, 0x60 ;  /* 0x0000006023037836 */ /* 0x000fca0000000000 */
[----:B------:R-:W-:Y:S01]  /*3ff0*/  ISETP.GE.OR P6, PT, R3, R0, P6 ;  /* 0x000000000300720c */ /* 0x000fe200037c6670 */
[----:B------:R-:W-:Y:S01]  /*4000*/  @!P1 FADD.FTZ R31, -R29, R31 ;  /* 0x0000001f1d1f9221 */ /* 0x000fe20000010100 */
[----:B------:R-:W-:-:S03]  /*4010*/  CS2R R2, SRZ ;  /* 0x0000000000027805 */ /* 0x000fc6000001ff00 */
[----:B------:R-:W-:Y:S01]  /*4020*/  @!P2 FADD.FTZ R36, -R29, R36 ;  /* 0x000000241d24a221 */ /* 0x000fe20000010100 */
[----:B------:R-:W-:Y:S01]  /*4030*/  @!P1 FMUL.FTZ R31, R31, 1.4426950216293334961 ;  /* 0x3fb8aa3b1f1f9820 */ /* 0x000fe20000410000 */
[C---:B------:R-:W-:Y:S02]  /*4040*/  @!P0 FADD.FTZ R32, -R29.reuse, R32 ;  /* 0x000000201d208221 */ /* 0x040fe40000010100 */
[----:B------:R-:W-:Y:S01]  /*4050*/  @!P2 FMUL.FTZ R36, R36, 1.4426950216293334961 ;  /* 0x3fb8aa3b2424a820 */ /* 0x000fe20000410000 */
[----:B------:R-:W0:Y:S01]  /*4060*/  @!P1 MUFU.EX2 R8, R31 ;  /* 0x0000001f00089308 */ /* 0x000e220000000800 */
[----:B------:R-:W-:Y:S02]  /*4070*/  @!P0 FMUL.FTZ R32, R32, 1.4426950216293334961 ;  /* 0x3fb8aa3b20208820 */ /* 0x000fe40000410000 */
[----:B------:R-:W-:-:S04]  /*4080*/  @!P6 FADD.FTZ R29, -R29, R34 ;  /* 0x000000221d1de221 */ /* 0x000fc80000010100 */
[----:B------:R-:W-:Y:S01]  /*4090*/  @!P6 FMUL.FTZ R10, R29, 1.4426950216293334961 ;  /* 0x3fb8aa3b1d0ae820 */ /* 0x000fe20000410000 */
[----:B------:R-:W1:Y:S08]  /*40a0*/  @!P0 MUFU.EX2 R32, R32 ;  /* 0x0000002000208308 */ /* 0x000e700000000800 */
[----:B------:R-:W2:Y:S01]  /*40b0*/  @!P2 MUFU.EX2 R36, R36 ;  /* 0x000000240024a308 */ /* 0x000ea20000000800 */
[----:B0-----:R0:W-:Y:S07]  /*40c0*/  @!P1 STS [R33+0x280], R8 ;  /* 0x0002800821009388 */ /* 0x0011ee0000000800 */
[----:B------:R-:W3:Y:S01]  /*40d0*/  @!P6 MUFU.EX2 R10, R10 ;  /* 0x0000000a000ae308 */ /* 0x000ee20000000800 */
[----:B-1----:R0:W-:Y:S01]  /*40e0*/  @!P0 STS [R33+0x500], R32 ;  /* 0x0005002021008388 */ /* 0x0021e20000000800 */
[----:B------:R-:W-:Y:S01]  /*40f0*/  ISETP.GE.AND P0, PT, R0, 0x1, PT ;  /* 0x000000010000780c */ /* 0x000fe20003f06270 */
[----:B------:R-:W-:-:S02]  /*4100*/  HFMA2.MMA R0, -RZ, RZ, 0, 0 ;  /* 0x00000000ff007435 */ /* 0x000fc400000001ff */
[----:B--2---:R0:W-:Y:S04]  /*4110*/  @!P2 STS [R33], R36 ;  /* 0x000000242100a388 */ /* 0x0041e80000000800 */
[----:B---3--:R0:W-:Y:S01]  /*4120*/  @!P6 STS [R33+0x780], R10 ;  /* 0x0007800a2100e388 */ /* 0x0081e20000000800 */
[----:B------:R-:W-:Y:S06]  /*4130*/  BAR.SYNC.DEFER_BLOCKING 0x0 ;  /* 0x0000000000007b1d */ /* 0x000fec0000010000 */
[----:B------:R-:W-:Y:S05]  /*4140*/  @!P0 BRA `(.L_x_41) ;  /* 0x0000000000d88947 */ /* 0x000fea0003800000 */
[----:B------:R-:W1:Y:S01]  /*4150*/  S2UR UR6, SR_CgaCtaId ;  /* 0x00000000000679c3 */ /* 0x000e620000008800 */
[----:B------:R-:W-:Y:S01]  /*4160*/  ULDC UR10, c[0x0][0x2dc] ;  /* 0x0000b700000a7ab9 */ /* 0x000fe20000000800 */
[----:B------:R-:W-:Y:S01]  /*4170*/  IMAD R23, R11, 0x100, R26 ;  /* 0x000001000b177824 */ /* 0x000fe200078e021a */
[----:B------:R-:W-:Y:S01]  /*4180*/  UIMAD UR4, UR7, UR10, URZ ;  /* 0x0000000a070472a4 */ /* 0x000fe2000f8e023f */
[C---:B0-----:R-:W-:Y:S01]  /*4190*/  VIADD R8, R20.reuse, -UR7 ;  /* 0x8000000714087c36 */ /* 0x041fe20008000000 */
[----:B------:R-:W-:Y:S01]  /*41a0*/  CS2R R12, SRZ ;  /* 0x00000000000c7805 */ /* 0x000fe2000001ff00 */
[----:B------:R-:W-:Y:S01]  /*41b0*/  IMAD R28, R20, UR10, RZ ;  /* 0x0000000a141c7c24 */ /* 0x000fe2000f8e02ff */
[----:B------:R-:W-:Y:S01]  /*41c0*/  USHF.R.S32.HI UR11, URZ, 0x1f, UR4 ;  /* 0x0000001f3f0b7899 */ /* 0x000fe20008011404 */
[----:B------:R-:W-:Y:S02]  /*41d0*/  CS2R R14, SRZ ;  /* 0x00000000000e7805 */ /* 0x000fe4000001ff00 */
[----:B------:R-:W-:Y:S01]  /*41e0*/  IADD3 R6, P0, R23, UR4, RZ ;  /* 0x0000000417067c10 */ /* 0x000fe2000ff1e0ff */
[----:B------:R-:W-:Y:S01]  /*41f0*/  ULDC.64 UR4, c[0x0][0x288] ;  /* 0x0000a20000047ab9 */ /* 0x000fe20000000a00 */
[----:B------:R-:W-:-:S02]  /*4200*/  ISETP.GE.AND P3, PT, R11, R8, PT ;  /* 0x000000080b00720c */ /* 0x000fc40003f66270 */
[----:B------:R-:W-:Y:S02]  /*4210*/  CS2R R16, SRZ ;  /* 0x0000000000107805 */ /* 0x000fe4000001ff00 */
[----:B------:R-:W-:Y:S02]  /*4220*/  LEA.HI.X.SX32 R23, R23, UR11, 0x1, P0 ;  /* 0x0000000b17177c11 */ /* 0x000fe400080f0eff */
[----:B------:R-:W-:Y:S02]  /*4230*/  CS2R R18, SRZ ;  /* 0x0000000000127805 */ /* 0x000fe4000001ff00 */
[----:B------:R-:W-:Y:S01]  /*4240*/  LEA R24, P0, R6, UR4, 0x2 ;  /* 0x0000000406187c11 */ /* 0x000fe2000f8010ff */
[----:B------:R-:W-:Y:S01]  /*4250*/  UMOV UR4, 0x400 ;  /* 0x0000040000047882 */ /* 0x000fe20000000000 */
[----:B------:R-:W-:Y:S02]  /*4260*/  IMAD.WIDE R28, R28, 0x4, RZ ;  /* 0x000000041c1c7825 */ /* 0x000fe400078e02ff */
[----:B------:R-:W-:Y:S01]  /*4270*/  LEA.HI.X R23, R6, UR5, R23, 0x2, P0 ;  /* 0x0000000506177c11 */ /* 0x000fe200080f1417 */
[----:B------:R-:W-:Y:S01]  /*4280*/  UMOV UR5, URZ ;  /* 0x0000003f00057c82 */ /* 0x000fe20008000000 */
[----:B------:R-:W-:Y:S01]  /*4290*/  IADD3 R24, P0, R24, 0x200, RZ ;  /* 0x0000020018187810 */ /* 0x000fe20007f1e0ff */
[----:B------:R-:W-:Y:S01]  /*42a0*/  IMAD.MOV.U32 R6, RZ, RZ, RZ ;  /* 0x000000ffff067224 */ /* 0x000fe200078e00ff */
[----:B-1----:R-:W-:-:S03]  /*42b0*/  ULEA UR4, UR6, UR4, 0x18 ;  /* 0x0000000406047291 */ /* 0x002fc6000f8ec03f */
[----:B------:R-:W-:-:S03]  /*42c0*/  IMAD.X R23, RZ, RZ, R23, P0 ;  /* 0x000000ffff177224 */ /* 0x000fc600000e0617 */
[----:B------:R-:W-:Y:S01]  /*42d0*/  LEA R10, R11, UR4, 0x2 ;  /* 0x000000040b0a7c11 */ /* 0x000fe2000f8e10ff */
[----:B------:R-:W-:-:S06]  /*42e0*/  ULDC UR4, c[0x0][0x2d0] ;  /* 0x0000b40000047ab9 */ /* 0x000fcc0000000800 */
.L_x_44:
[----:B------:R-:W-:Y:S01]  /*42f0*/  MOV R22, R24 ;  /* 0x0000001800167202 */ /* 0x000fe20000000f00 */
[----:B------:R-:W0:Y:S01]  /*4300*/  LDC R21, c[0x0][0x3c4] ;  /* 0x0000f100ff157b82 */ /* 0x000e220000000800 */
[----:B------:R1:W2:Y:S01]  /*4310*/  LDS R8, [R10] ;  /* 0x000000000a087984 */ /* 0x0002a20000000800 */
[----:B------:R-:W-:Y:S01]  /*4320*/  UIADD3 UR5, UR5, 0x1, URZ ;  /* 0x0000000105057890 */ /* 0x000fe2000fffe03f */
[----:B------:R-:W-:Y:S01]  /*4330*/  IADD3 R24, P0, R28, R22, RZ ;  /* 0x000000161c187210 */ /* 0x000fe20007f1e0ff */
[----:B------:R-:W-:Y:S04]  /*4340*/  BSSY B0, `(.L_x_42) ;  /* 0x000000a000007945 */ /* 0x000fe80003800000 */
[----:B------:R-:W-:Y:S08]  /*4350*/  @P3 BRA `(.L_x_43) ;  /* 0x0000000000203947 */ /* 0x000ff00003800000 */
[----:B------:R-:W-:Y:S02]  /*4360*/  ISETP.GE.AND P2, PT, R26, UR4, PT ;  /* 0x000000041a007c0c */ /* 0x000fe4000bf46270 */
[----:B------:R-:W-:Y:S02]  /*4370*/  CS2R R12, SRZ ;  /* 0x00000000000c7805 */ /* 0x000fe4000001ff00 */
[----:B------:R-:W-:Y:S02]  /*4380*/  ISETP.GE.AND P1, PT, R25, UR4, PT ;  /* 0x0000000419007c0c */ /* 0x000fe4000bf26270 */
[----:B------:R-:W-:Y:S02]  /*4390*/  CS2R R14, SRZ ;  /* 0x00000000000e7805 */ /* 0x000fe4000001ff00 */
[----:B------:R-:W-:Y:S02]  /*43a0*/  CS2R R16, SRZ ;  /* 0x0000000000107805 */ /* 0x000fe4000001ff00 */
[----:B------:R-:W-:Y:S03]  /*43b0*/  CS2R R18, SRZ ;  /* 0x0000000000127805 */ /* 0x000fe6000001ff00 */
[----:B------:R3:W5:Y:S04]  /*43c0*/  @!P2 LDG.E.128 R12, desc[UR8][R22.64+-0x200] ;  /* 0xfffe0008160ca981 */ /* 0x000768000c1e1d00 */
[----:B------:R3:W5:Y:S02]  /*43d0*/  @!P1 LDG.E.128 R16, desc[UR8][R22.64] ;  /* 0x0000000816109981 */ /* 0x000764000c1e1d00 */
.L_x_43:
[----:B------:R-:W-:Y:S05]  /*43e0*/  BSYNC B0 ;  /* 0x0000000000007941 */ /* 0x000fea0003800000 */
.L_x_42:
[----:B---3--:R-:W-:Y:S01]  /*43f0*/  IADD3.X R23, R29, R23, RZ, P0, !PT ;  /* 0x000000171d177210 */ /* 0x008fe200007fe4ff */
[C---:B--2--5:R-:W-:Y:S01]  /*4400*/  FFMA.FTZ R3, R8.reuse, R12, R3 ;  /* 0x0000000c08037223 */ /* 0x064fe20000010003 */
[----:B0-----:R-:W-:Y:S01]  /*4410*/  ISETP.LE.AND P0, PT, R21, UR5, PT ;  /* 0x0000000515007c0c */ /* 0x001fe2000bf03270 */
[C---:B------:R-:W-:Y:S01]  /*4420*/  FFMA.FTZ R0, R8.reuse, R13, R0 ;  /* 0x0000000d08007223 */ /* 0x040fe20000010000 */
[C---:B------:R-:W-:Y:S01]  /*4430*/  FFMA.FTZ R5, R8.reuse, R14, R5 ;  /* 0x0000000e08057223 */ /* 0x040fe20000010005 */
[C---:B------:R-:W-:Y:S01]  /*4440*/  FFMA.FTZ R2, R8.reuse, R15, R2 ;  /* 0x0000000f08027223 */ /* 0x040fe20000010002 */
[C---:B------:R-:W-:Y:S01]  /*4450*/  FFMA.FTZ R7, R8.reuse, R16, R7 ;  /* 0x0000001008077223 */ /* 0x040fe20000010007 */
[C---:B------:R-:W-:Y:S01]  /*4460*/  FFMA.FTZ R4, R8.reuse, R17, R4 ;  /* 0x0000001108047223 */ /* 0x040fe20000010004 */
[----:B------:R-:W-:Y:S01]  /*4470*/  FFMA.FTZ R9, R8, R18, R9 ;  /* 0x0000001208097223 */ /* 0x000fe20000010009 */
[----:B-1----:R-:W-:Y:S01]  /*4480*/  IADD3 R10, R10, 0x14, RZ ;  /* 0x000000140a0a7810 */ /* 0x002fe20007ffe0ff */
[----:B------:R-:W-:Y:S05]  /*4490*/  FFMA.FTZ R6, R8, R19, R6 ;  /* 0x0000001308067223 */ /* 0x000fea0000010006 */
[----:B------:R-:W-:Y:S05]  /*44a0*/  @!P0 BRA `(.L_x_44) ;  /* 0xfffffffc00908947 */ /* 0x000fea000383ffff */
.L_x_41:
[----:B------:R-:W-:-:S04]  /*44b0*/  IADD3 R11, R11, UR7, RZ ;  /* 0x000000070b0b7c10 */ /* 0x000fc8000fffe0ff */
[----:B------:R-:W-:-:S13]  /*44c0*/  ISETP.GE.AND P0, PT, R11, R20, PT ;  /* 0x000000140b00720c */ /* 0x000fda0003f06270 */
[----:B------:R-:W-:Y:S05]  /*44d0*/  @P0 EXIT ;  /* 0x000000000000094d */ /* 0x000fea0003800000 */
[----:B------:R-:W1:Y:S01]  /*44e0*/  LDC R13, c[0x0][0x2c4] ;  /* 0x0000b100ff0d7b82 */ /* 0x000e620000000800 */
[----:B------:R-:W-:Y:S01]  /*44f0*/  ULDC UR4, c[0x0][0x270] ;  /* 0x00009c0000047ab9 */ /* 0x000fe20000000800 */
[----:B------:R-:W-:Y:S01]  /*4500*/  IABS R17, R11 ;  /* 0x0000000b00117213 */ /* 0x000fe20000000000 */
[----:B------:R-:W-:Y:S01]  /*4510*/  ULDC UR6, c[0x0][0x2d0] ;  /* 0x0000b40000067ab9 */ /* 0x000fe20000000800 */
[----:B------:R-:W-:Y:S02]  /*4520*/  F2FP.F16.F32.PACK_AB R0, R0, R3 ;  /* 0x000000030000723e */ /* 0x000fe400000000ff */
[----:B------:R-:W-:-:S03]  /*4530*/  F2FP.F16.F32.PACK_AB R5, R2, R5 ;  /* 0x000000050205723e */ /* 0x000fc600000000ff */
[----:B------:R-:W-:Y:S01]  /*4540*/  IMAD.MOV.U32 R2, RZ, RZ, R0 ;  /* 0x000000ffff027224 */ /* 0x000fe200078e0000 */
[----:B------:R-:W-:Y:S01]  /*4550*/  MOV R3, R5 ;  /* 0x0000000500037202 */ /* 0x000fe20000000f00 */
[----:B-1----:R-:W-:Y:S01]  /*4560*/  IMAD R14, R13, UR4, RZ ;  /* 0x000000040d0e7c24 */ /* 0x002fe2000f8e02ff */
[----:B------:R-:W-:-:S04]  /*4570*/  ULDC.64 UR4, c[0x0][0x290] ;  /* 0x0000a40000047ab9 */ /* 0x000fc80000000a00 */
[-C--:B------:R-:W-:Y:S02]  /*4580*/  IABS R16, R14.reuse ;  /* 0x0000000e00107213 */ /* 0x080fe40000000000 */
[----:B0-----:R-:W-:Y:S02]  /*4590*/  IABS R10, R14 ;  /* 0x0000000e000a7213 */ /* 0x001fe40000000000 */
[----:B------:R-:W0:Y:S03]  /*45a0*/  I2F.RP R12, R16 ;  /* 0x00000010000c7306 */ /* 0x000e260000209400 */
[----:B------:R-:W-:-:S05]  /*45b0*/  IMAD.MOV R10, RZ, RZ, -R10 ;  /* 0x000000ffff0a7224 */ /* 0x000fca00078e0a0a */
[----:B0-----:R-:W0:Y:S02]  /*45c0*/  MUFU.RCP R18, R12 ;  /* 0x0000000c00127308 */ /* 0x001e240000001000 */
[----:B0-----:R-:W-:Y:S01]  /*45d0*/  VIADD R18, R18, 0xffffffe ;  /* 0x0ffffffe12127836 */ /* 0x001fe20000000000 */
[----:B------:R-:W-:-:S05]  /*45e0*/  IABS R12, R13 ;  /* 0x0000000d000c7213 */ /* 0x000fca0000000000 */
[----:B------:R0:W1:Y:S02]  /*45f0*/  F2I.FTZ.U32.TRUNC.NTZ R19, R18 ;  /* 0x0000001200137305 */ /* 0x000064000021f000 */
[----:B0-----:R-:W-:Y:S01]  /*4600*/  HFMA2.MMA R18, -RZ, RZ, 0, 0 ;  /* 0x00000000ff127435 */ /* 0x001fe200000001ff */
[----:B-1----:R-:W-:-:S04]  /*4610*/  IMAD.MOV R15, RZ, RZ, -R19 ;  /* 0x000000ffff0f7224 */ /* 0x002fc800078e0a13 */
[----:B------:R-:W-:-:S05]  /*4620*/  IMAD R8, R15, R16, RZ ;  /* 0x000000100f087224 */ /* 0x000fca00078e02ff */
[----:B------:R-:W-:-:S06]  /*4630*/  IMAD.HI.U32 R8, R19, R8, R18 ;  /* 0x0000000813087227 */ /* 0x000fcc00078e0012 */
[----:B------:R-:W-:Y:S02]  /*4640*/  IMAD.HI.U32 R15, R8, R17, RZ ;  /* 0x00000011080f7227 */ /* 0x000fe400078e00ff */
[----:B------:R-:W0:Y:S02]  /*4650*/  I2F.RP R8, R12 ;  /* 0x0000000c00087306 */ /* 0x000e240000209400 */
[----:B------:R-:W-:Y:S01]  /*4660*/  IMAD R17, R15, R10, R17 ;  /* 0x0000000a0f117224 */ /* 0x000fe200078e0211 */
[----:B------:R-:W-:-:S04]  /*4670*/  LOP3.LUT R10, R11, R14, RZ, 0x3c, !PT ;  /* 0x0000000e0b0a7212 */ /* 0x000fc800078e3cff */
[----:B------:R-:W-:Y:S02]  /*4680*/  ISETP.GT.U32.AND P1, PT, R16, R17, PT ;  /* 0x000000111000720c */ /* 0x000fe40003f24070 */
[----:B------:R-:W-:Y:S01]  /*4690*/  ISETP.GE.AND P0, PT, R10, RZ, PT ;  /* 0x000000ff0a00720c */ /* 0x000fe20003f06270 */
[----:B0-----:R-:W0:Y:S10]  /*46a0*/  MUFU.RCP R8, R8 ;  /* 0x0000000800087308 */ /* 0x001e340000001000 */
[----:B------:R-:W-:Y:S01]  /*46b0*/  @!P1 IMAD.IADD R17, R17, 0x1, -R16 ;  /* 0x0000000111119824 */ /* 0x000fe200078e0a10 */
[----:B------:R-:W-:-:S02]  /*46c0*/  @!P1 IADD3 R15, R15, 0x1, RZ ;  /* 0x000000010f0f9810 */ /* 0x000fc40007ffe0ff */
[----:B------:R-:W-:Y:S02]  /*46d0*/  ISETP.NE.AND P1, PT, R14, RZ, PT ;  /* 0x000000ff0e00720c */ /* 0x000fe40003f25270 */
[----:B------:R-:W-:Y:S01]  /*46e0*/  ISETP.GE.U32.AND P2, PT, R17, R16, PT ;  /* 0x000000101100720c */ /* 0x000fe20003f46070 */
[----:B0-----:R-:W-:-:S04]  /*46f0*/  VIADD R18, R8, 0xffffffe ;  /* 0x0ffffffe08127836 */ /* 0x001fc80000000000 */
[----:B------:R0:W1:Y:S08]  /*4700*/  F2I.FTZ.U32.TRUNC.NTZ R19, R18 ;  /* 0x0000001200137305 */ /* 0x000070000021f000 */
[----:B------:R-:W-:-:S05]  /*4710*/  @P2 VIADD R15, R15, 0x1 ;  /* 0x000000010f0f2836 */ /* 0x000fca0000000000 */
[----:B------:R-:W-:Y:S02]  /*4720*/  @!P0 IADD3 R15, -R15, RZ, RZ ;  /* 0x000000ff0f0f8210 */ /* 0x000fe40007ffe1ff */
[----:B------:R-:W-:-:S05]  /*4730*/  @!P1 LOP3.LUT R15, RZ, R14, RZ, 0x33, !PT ;  /* 0x0000000eff0f9212 */ /* 0x000fca00078e33ff */
[----:B------:R-:W-:Y:S01]  /*4740*/  IMAD R14, R15, R14, RZ ;  /* 0x0000000e0f0e7224 */ /* 0x000fe200078e02ff */
[----:B0-----:R-:W-:Y:S01]  /*4750*/  MOV R18, RZ ;  /* 0x000000ff00127202 */ /* 0x001fe20000000f00 */
[----:B-1----:R-:W-:Y:S02]  /*4760*/  IMAD.MOV R17, RZ, RZ, -R19 ;  /* 0x000000ffff117224 */ /* 0x002fe400078e0a13 */
[----:B------:R-:W-:Y:S02]  /*4770*/  IMAD.IADD R16, R11, 0x1, -R14 ;  /* 0x000000010b107824 */ /* 0x000fe400078e0a0e */
[----:B------:R-:W-:-:S03]  /*4780*/  IMAD R10, R17, R12, RZ ;  /* 0x0000000c110a7224 */ /* 0x000fc600078e02ff */
[----:B------:R-:W-:Y:S01]  /*4790*/  IABS R8, R16 ;  /* 0x0000001000087213 */ /* 0x000fe20000000000 */
[----:B------:R-:W-:Y:S01]  /*47a0*/  IMAD.HI.U32 R10, R19, R10, R18 ;  /* 0x0000000a130a7227 */ /* 0x000fe200078e0012 */
[----:B------:R-:W-:-:S04]  /*47b0*/  LOP3.LUT R16, R16, R13, RZ, 0x3c, !PT ;  /* 0x0000000d10107212 */ /* 0x000fc800078e3cff */
[----:B------:R-:W-:Y:S01]  /*47c0*/  ISETP.GE.AND P1, PT, R16, RZ, PT ;  /* 0x000000ff1000720c */ /* 0x000fe20003f26270 */
[----:B------:R-:W-:-:S04]  /*47d0*/  IMAD.HI.U32 R10, R10, R8, RZ ;  /* 0x000000080a0a7227 */ /* 0x000fc800078e00ff */
[----:B------:R-:W-:-:S04]  /*47e0*/  IMAD.MOV R17, RZ, RZ, -R10 ;  /* 0x000000ffff117224 */ /* 0x000fc800078e0a0a */
[----:B------:R-:W-:-:S05]  /*47f0*/  IMAD R17, R12, R17, R8 ;  /* 0x000000110c117224 */ /* 0x000fca00078e0208 */
[----:B------:R-:W-:-:S13]  /*4800*/  ISETP.GT.U32.AND P0, PT, R12, R17, PT ;  /* 0x000000110c00720c */ /* 0x000fda0003f04070 */
[----:B------:R-:W-:Y:S01]  /*4810*/  @!P0 IMAD.IADD R17, R17, 0x1, -R12 ;  /* 0x0000000111118824 */ /* 0x000fe200078e0a0c */
[----:B------:R-:W-:Y:S02]  /*4820*/  @!P0 IADD3 R10, R10, 0x1, RZ ;  /* 0x000000010a0a8810 */ /* 0x000fe40007ffe0ff */
[----:B------:R-:W-:Y:S02]  /*4830*/  ISETP.NE.AND P0, PT, R13, RZ, PT ;  /* 0x000000ff0d00720c */ /* 0x000fe40003f05270 */
[----:B------:R-:W-:Y:S01]  /*4840*/  ISETP.GE.U32.AND P2, PT, R17, R12, PT ;  /* 0x0000000c1100720c */ /* 0x000fe20003f46070 */
[----:B------:R-:W-:Y:S01]  /*4850*/  IMAD.WIDE.U32 R16, R15, UR4, RZ ;  /* 0x000000040f107c25 */ /* 0x000fe2000f8e00ff */
[----:B------:R-:W-:-:S05]  /*4860*/  SHF.R.S32.HI R12, RZ, 0x1f, R15 ;  /* 0x0000001fff0c7819 */ /* 0x000fca000001140f */
[----:B------:R-:W-:-:S06]  /*4870*/  IMAD R12, R12, UR4, RZ ;  /* 0x000000040c0c7c24 */ /* 0x000fcc000f8e02ff */
[----:B------:R-:W-:-:S05]  /*4880*/  @P2 VIADD R10, R10, 0x1 ;  /* 0x000000010a0a2836 */ /* 0x000fca0000000000 */
[----:B------:R-:W-:Y:S01]  /*4890*/  MOV R8, R10 ;  /* 0x0000000a00087202 */ /* 0x000fe20000000f00 */
[----:B------:R-:W-:Y:S01]  /*48a0*/  IMAD R10, R15, UR5, R12 ;  /* 0x000000050f0a7c24 */ /* 0x000fe2000f8e020c */
[----:B------:R-:W-:-:S03]  /*48b0*/  ULDC.64 UR4, c[0x0][0x2a0] ;  /* 0x0000a80000047ab9 */ /* 0x000fc60000000a00 */
[----:B------:R-:W-:Y:S01]  /*48c0*/  @!P1 IMAD.MOV R8, RZ, RZ, -R8 ;  /* 0x000000ffff089224 */ /* 0x000fe200078e0a08 */
[----:B------:R-:W-:Y:S02]  /*48d0*/  ISETP.GE.AND P1, PT, R26, UR6, PT ;  /* 0x000000061a007c0c */ /* 0x000fe4000bf26270 */
[-C--:B------:R-:W-:Y:S02]  /*48e0*/  @!P0 LOP3.LUT R8, RZ, R13.reuse, RZ, 0x33, !PT ;  /* 0x0000000dff088212 */ /* 0x080fe400078e33ff */
[----:B------:R-:W-:Y:S02]  /*48f0*/  IADD3 R15, R17, R10, RZ ;  /* 0x0000000a110f7210 */ /* 0x000fe40007ffe0ff */
[----:B------:R-:W-:Y:S01]  /*4900*/  SHF.R.S32.HI R10, RZ, 0x1f, R8 ;  /* 0x0000001fff0a7819 */ /* 0x000fe20000011408 */
[----:B------:R-:W-:Y:S02]  /*4910*/  IMAD R12, R8, R13, R14 ;  /* 0x0000000d080c7224 */ /* 0x000fe400078e020e */
[----:B------:R-:W-:-:S02]  /*4920*/  IMAD.MOV.U32 R14, RZ, RZ, R16 ;  /* 0x000000ffff0e7224 */ /* 0x000fc400078e0010 */
[----:B------:R-:W-:Y:S01]  /*4930*/  IMAD R13, R10, UR4, RZ ;  /* 0x000000040a0d7c24 */ /* 0x000fe2000f8e02ff */
[----:B------:R-:W-:Y:S01]  /*4940*/  IADD3 R12, R11, -R12, RZ ;  /* 0x8000000c0b0c7210 */ /* 0x000fe20007ffe0ff */
[C---:B------:R-:W-:Y:S01]  /*4950*/  IMAD.WIDE.U32 R14, R8.reuse, UR4, R14 ;  /* 0x00000004080e7c25 */ /* 0x040fe2000f8e000e */
[----:B------:R-:W0:Y:S03]  /*4960*/  @!P1 LDC.64 R10, c[0x0][0x280] ;  /* 0x0000a000ff0a9b82 */ /* 0x000e260000000a00 */
[----:B------:R-:W-:Y:S01]  /*4970*/  IMAD R13, R8, UR5, R13 ;  /* 0x00000005080d7c24 */ /* 0x000fe2000f8e020d */
[----:B------:R-:W-:Y:S01]  /*4980*/  SHF.R.S32.HI R8, RZ, 0x1f, R12 ;  /* 0x0000001fff087819 */ /* 0x000fe2000001140c */
[----:B------:R-:W-:Y:S02]  /*4990*/  ULDC.64 UR4, c[0x0][0x298] ;  /* 0x0000a60000047ab9 */ /* 0x000fe40000000a00 */
[----:B------:R-:W-:-:S02]  /*49a0*/  IMAD.IADD R15, R15, 0x1, R13 ;  /* 0x000000010f0f7824 */ /* 0x000fc400078e020d */
[----:B------:R-:W-:Y:S02]  /*49b0*/  IMAD R13, R8, UR4, RZ ;  /* 0x00000004080d7c24 */ /* 0x000fe4000f8e02ff */
[----:B------:R-:W-:-:S04]  /*49c0*/  IMAD.WIDE.U32 R14, R12, UR4, R14 ;  /* 0x000000040c0e7c25 */ /* 0x000fc8000f8e000e */
[----:B------:R-:W-:Y:S01]  /*49d0*/  IMAD R13, R12, UR5, R13 ;  /* 0x000000050c0d7c24 */ /* 0x000fe2000f8e020d */
[----:B------:R-:W-:-:S04]  /*49e0*/  @!P1 IADD3 R8, P0, R26, R14, RZ ;  /* 0x0000000e1a089210 */ /* 0x000fc80007f1e0ff */
[----:B------:R-:W-:-:S04]  /*49f0*/  IADD3 R13, R15, R13, RZ ;  /* 0x0000000d0f0d7210 */ /* 0x000fc80007ffe0ff */
[----:B------:R-:W-:Y:S02]  /*4a00*/  @!P1 LEA.HI.X.SX32 R26, R26, R13, 0x1, P0 ;  /* 0x0000000d1a1a9211 */ /* 0x000fe400000f0eff */
[----:B------:R-:W-:Y:S02]  /*4a10*/  ISETP.GE.AND P0, PT, R25, UR6, PT ;  /* 0x0000000619007c0c */ /* 0x000fe4000bf06270 */
[----:B0-----:R-:W-:-:S04]  /*4a20*/  @!P1 LEA R10, P2, R8, R10, 0x1 ;  /* 0x0000000a080a9211 */ /* 0x001fc800078408ff */
[----:B------:R-:W-:-:S05]  /*4a30*/  @!P1 LEA.HI.X R11, R8, R11, R26, 0x1, P2 ;  /* 0x0000000b080b9211 */ /* 0x000fca00010f0c1a */
[----:B------:R0:W-:Y:S02]  /*4a40*/  @!P1 STG.E.64 desc[UR8][R10.64], R2 ;  /* 0x000000020a009986 */ /* 0x0001e4000c101b08 */
[----:B------:R-:W-:Y:S05]  /*4a50*/  @P0 EXIT ;  /* 0x000000000000094d */ /* 0x000fea0003800000 */
[C---:B------:R-:W-:Y:S01]  /*4a60*/  IADD3 R14, P0, R25.reuse, R14, RZ ;  /* 0x0000000e190e7210 */ /* 0x040fe20007f1e0ff */
[----:B------:R-:W-:Y:S01]  /*4a70*/  ULDC.64 UR4, c[0x0][0x280] ;  /* 0x0000a00000047ab9 */ /* 0x000fe20000000a00 */
[----:B------:R-:W-:Y:S02]  /*4a80*/  F2FP.F16.F32.PACK_AB R4, R4, R7 ;  /* 0x000000070404723e */ /* 0x000fe400000000ff */
[----:B------:R-:W-:Y:S02]  /*4a90*/  LEA.HI.X.SX32 R13, R25, R13, 0x1, P0 ;  /* 0x0000000d190d7211 */ /* 0x000fe400000f0eff */
[----:B0-----:R-:W-:Y:S02]  /*4aa0*/  LEA R2, P0, R14, UR4, 0x1 ;  /* 0x000000040e027c11 */ /* 0x001fe4000f8008ff */
[----:B------:R-:W-:Y:S02]  /*4ab0*/  F2FP.F16.F32.PACK_AB R5, R6, R9 ;  /* 0x000000090605723e */ /* 0x000fe400000000ff */
[----:B------:R-:W-:-:S05]  /*4ac0*/  LEA.HI.X R3, R14, UR5, R13, 0x1, P0 ;  /* 0x000000050e037c11 */ /* 0x000fca00080f0c0d */
[----:B------:R-:W-:Y:S01]  /*4ad0*/  STG.E.64 desc[UR8][R2.64], R4 ;  /* 0x0000000402007986 */ /* 0x000fe2000c101b08 */
[----:B------:R-:W-:Y:S05]  /*4ae0*/  EXIT ;  /* 0x000000000000794d */ /* 0x000fea0003800000 */
        .weak           $__internal_0_$__cuda_sm20_div_s64
        .type           $__internal_0_$__cuda_sm20_div_s64,@function
        .size           $__internal_0_$__cuda_sm20_div_s64,(.L_x_4860 - $__internal_0_$__cuda_sm20_div_s64)
$__internal_0_$__cuda_sm20_div_s64:
[----:B------:R-:W-:Y:S02]  /*4af0*/  IADD3 R45, P0, RZ, -R26, RZ ;  /* 0x8000001aff2d7210 */ /* 0x000fe40007f1e0ff */
[----:B------:R-:W-:-:S03]  /*4b00*/  ISETP.GE.AND P1, PT, R25, RZ, PT ;  /* 0x000000ff1900720c */ /* 0x000fc60003f26270 */
[----:B------:R-:W-:Y:S01]  /*4b10*/  IMAD.X R22, RZ, RZ, ~R25, P0 ;  /* 0x000000ffff167224 */ /* 0x000fe200000e0e19 */
[----:B------:R-:W-:-:S04]  /*4b20*/  SEL R44, R45, R26, !P1 ;  /* 0x0000001a2d2c7207 */ /* 0x000fc80004800000 */
[----:B------:R-:W-:-:S04]  /*4b30*/  SEL R45, R22, R25, !P1 ;  /* 0x00000019162d7207 */ /* 0x000fc80004800000 */
[----:B------:R-:W0:Y:S08]  /*4b40*/  I2F.U64.RP R19, R44 ;  /* 0x0000002c00137312 */ /* 0x000e300000309000 */
[----:B0-----:R-:W0:Y:S02]  /*4b50*/  MUFU.RCP R23, R19 ;  /* 0x0000001300177308 */ /* 0x001e240000001000 */
[----:B0-----:R-:W-:-:S06]  /*4b60*/  VIADD R23, R23, 0x1ffffffe ;  /* 0x1ffffffe17177836 */ /* 0x001fcc0000000000 */
[----:B------:R-:W0:Y:S02]  /*4b70*/  F2I.U64.TRUNC R56, R23 ;  /* 0x0000001700387311 */ /* 0x000e24000020d800 */
[----:B0-----:R-:W-:-:S04]  /*4b80*/  IMAD.WIDE.U32 R54, R56, R44, RZ ;  /* 0x0000002c38367225 */ /* 0x001fc800078e00ff */
[C---:B------:R-:W-:Y:S01]  /*4b90*/  IMAD R21, R56.reuse, R45, R55 ;  /* 0x0000002d38157224 */ /* 0x040fe200078e0237 */
[----:B------:R-:W-:Y:S01]  /*4ba0*/  IADD3 R22, P0, RZ, -R54, RZ ;  /* 0x80000036ff167210 */ /* 0x000fe20007f1e0ff */
[----:B------:R-:W-:Y:S02]  /*4bb0*/  IMAD.MOV.U32 R55, RZ, RZ, R56 ;  /* 0x000000ffff377224 */ /* 0x000fe400078e0038 */
[----:B------:R-:W-:Y:S02]  /*4bc0*/  IMAD R21, R57, R44, R21 ;  /* 0x0000002c39157224 */ /* 0x000fe400078e0215 */
[----:B------:R-:W-:-:S04]  /*4bd0*/  IMAD.HI.U32 R54, R56, R22, RZ ;  /* 0x0000001638367227 */ /* 0x000fc800078e00ff */
[----:B------:R-:W-:-:S04]  /*4be0*/  IMAD.X R21, RZ, RZ, ~R21, P0 ;  /* 0x000000ffff157224 */ /* 0x000fc800000e0e15 */
[----:B------:R-:W-:-:S04]  /*4bf0*/  IMAD.WIDE.U32 R54, P2, R56, R21, R54 ;  /* 0x0000001538367225 */ /* 0x000fc80007840036 */
[C---:B------:R-:W-:Y:S02]  /*4c00*/  IMAD R19, R57.reuse, R21, RZ ;  /* 0x0000001539137224 */ /* 0x040fe400078e02ff */
[----:B------:R-:W-:-:S04]  /*4c10*/  IMAD.HI.U32 R22, P1, R57, R22, R54 ;  /* 0x0000001639167227 */ /* 0x000fc80007820036 */
[----:B------:R-:W-:Y:S01]  /*4c20*/  IMAD.HI.U32 R21, R57, R21, RZ ;  /* 0x0000001539157227 */ /* 0x000fe200078e00ff */
[----:B------:R-:W-:-:S03]  /*4c30*/  IADD3 R55, P0, R19, R22, RZ ;  /* 0x0000001613377210 */ /* 0x000fc60007f1e0ff */
[----:B------:R-:W-:Y:S02]  /*4c40*/  IMAD.X R21, R21, 0x1, R57, P2 ;  /* 0x0000000115157824 */ /* 0x000fe400010e0639 */
[----:B------:R-:W-:-:S03]  /*4c50*/  IMAD.WIDE.U32 R56, R55, R44, RZ ;  /* 0x0000002c37387225 */ /* 0x000fc600078e00ff */
[----:B------:R-:W-:Y:S01]  /*4c60*/  IADD3.X R23, RZ, RZ, R21, P0, P1 ;  /* 0x000000ffff177210 */ /* 0x000fe200007e2415 */
[----:B------:R-:W-:Y:S01]  /*4c70*/  IMAD R22, R55, R45, R57 ;  /* 0x0000002d37167224 */ /* 0x000fe200078e0239 */
[----:B------:R-:W-:Y:S02]  /*4c80*/  IADD3 R28, P0, RZ, -R56, RZ ;  /* 0x80000038ff1c7210 */ /* 0x000fe40007f1e0ff */
[----:B------:R-:W-:Y:S01]  /*4c90*/  ISETP.GE.AND P1, PT, R17, RZ, PT ;  /* 0x000000ff1100720c */ /* 0x000fe20003f26270 */
[----:B------:R-:W-:Y:S02]  /*4ca0*/  IMAD R22, R23, R44, R22 ;  /* 0x0000002c17167224 */ /* 0x000fe400078e0216 */
[----:B------:R-:W-:-:S04]  /*4cb0*/  IMAD.HI.U32 R54, R55, R28, RZ ;  /* 0x0000001c37367227 */ /* 0x000fc800078e00ff */
[----:B------:R-:W-:Y:S01]  /*4cc0*/  IMAD.X R22, RZ, RZ, ~R22, P0 ;  /* 0x000000ffff167224 */ /* 0x000fe200000e0e16 */
[----:B------:R-:W-:-:S03]  /*4cd0*/  IADD3 R21, P0, RZ, -R18, RZ ;  /* 0x80000012ff157210 */ /* 0x000fc60007f1e0ff */
[----:B------:R-:W-:Y:S01]  /*4ce0*/  IMAD.WIDE.U32 R54, P5, R55, R22, R54 ;  /* 0x0000001637367225 */ /* 0x000fe200078a0036 */
[----:B------:R-:W-:Y:S02]  /*4cf0*/  SEL R21, R21, R18, !P1 ;  /* 0x0000001215157207 */ /* 0x000fe40004800000 */
[----:B------:R-:W-:Y:S01]  /*4d00*/  IADD3.X R30, RZ, ~R17, RZ, P0, !PT ;  /* 0x80000011ff1e7210 */ /* 0x000fe200007fe4ff */
[----:B------:R-:W-:-:S04]  /*4d10*/  IMAD.HI.U32 R19, P4, R23, R28, R54 ;  /* 0x0000001c17137227 */ /* 0x000fc80007880036 */
[CC--:B------:R-:W-:Y:S02]  /*4d20*/  IMAD R28, R23.reuse, R22.reuse, RZ ;  /* 0x00000016171c7224 */ /* 0x0c0fe400078e02ff */
[----:B------:R-:W-:-:S03]  /*4d30*/  IMAD.HI.U32 R22, R23, R22, RZ ;  /* 0x0000001617167227 */ /* 0x000fc600078e00ff */
[----:B------:R-:W-:Y:S01]  /*4d40*/  IADD3 R28, P2, R28, R19, RZ ;  /* 0x000000131c1c7210 */ /* 0x000fe20007f5e0ff */
[----:B------:R-:W-:Y:S01]  /*4d50*/  IMAD.X R22, R22, 0x1, R23, P5 ;  /* 0x0000000116167824 */ /* 0x000fe200028e0617 */
[----:B------:R-:W-:Y:S01]  /*4d60*/  SEL R19, R30, R17, !P1 ;  /* 0x000000111e137207 */ /* 0x000fe20004800000 */
[----:B------:R-:W-:Y:S02]  /*4d70*/  IMAD.MOV.U32 R55, RZ, RZ, RZ ;  /* 0x000000ffff377224 */ /* 0x000fe400078e00ff */
[----:B------:R-:W-:Y:S01]  /*4d80*/  IMAD.HI.U32 R54, R28, R21, RZ ;  /* 0x000000151c367227 */ /* 0x000fe200078e00ff */
[----:B------:R-:W-:-:S03]  /*4d90*/  IADD3.X R22, RZ, RZ, R22, P2, P4 ;  /* 0x000000ffff167210 */ /* 0x000fc600017e8416 */
[----:B------:R-:W-:-:S04]  /*4da0*/  IMAD.WIDE.U32 R54, R28, R19, R54 ;  /* 0x000000131c367225 */ /* 0x000fc800078e0036 */
[C---:B------:R-:W-:Y:S02]  /*4db0*/  IMAD R30, R22.reuse, R19, RZ ;  /* 0x00000013161e7224 */ /* 0x040fe400078e02ff */
[----:B------:R-:W-:-:S04]  /*4dc0*/  IMAD.HI.U32 R23, P1, R22, R21, R54 ;  /* 0x0000001516177227 */ /* 0x000fc80007820036 */
[----:B------:R-:W-:Y:S01]  /*4dd0*/  IMAD.HI.U32 R22, R22, R19, RZ ;  /* 0x0000001316167227 */ /* 0x000fe200078e00ff */
[----:B------:R-:W-:-:S03]  /*4de0*/  IADD3 R30, P0, R30, R23, RZ ;  /* 0x000000171e1e7210 */ /* 0x000fc60007f1e0ff */
[----:B------:R-:W-:Y:S02]  /*4df0*/  IMAD.X R22, RZ, RZ, R22, P1 ;  /* 0x000000ffff167224 */ /* 0x000fe400008e0616 */
[----:B------:R-:W-:-:S04]  /*4e00*/  IMAD.WIDE.U32 R54, R30, R44, RZ ;  /* 0x0000002c1e367225 */ /* 0x000fc800078e00ff */
[----:B------:R-:W-:Y:S01]  /*4e10*/  IMAD.X R28, RZ, RZ, R22, P0 ;  /* 0x000000ffff1c7224 */ /* 0x000fe200000e0616 */
[----:B------:R-:W-:Y:S01]  /*4e20*/  IADD3 R21, P0, -R54, R21, RZ ;  /* 0x0000001536157210 */ /* 0x000fe20007f1e1ff */
[----:B------:R-:W-:-:S03]  /*4e30*/  IMAD R23, R30, R45, R55 ;  /* 0x0000002d1e177224 */ /* 0x000fc600078e0237 */
[-C--:B------:R-:W-:Y:S01]  /*4e40*/  ISETP.GE.U32.AND P2, PT, R21, R44.reuse, PT ;  /* 0x0000002c1500720c */ /* 0x080fe20003f46070 */
[----:B------:R-:W-:-:S05]  /*4e50*/  IMAD R22, R28, R44, R23 ;  /* 0x0000002c1c167224 */ /* 0x000fca00078e0217 */
[----:B------:R-:W-:Y:S02]  /*4e60*/  IADD3.X R19, ~R22, R19, RZ, P0, !PT ;  /* 0x0000001316137210 */ /* 0x000fe400007fe5ff */
[----:B------:R-:W-:Y:S02]  /*4e70*/  IADD3 R22, P1, R21, -R44, RZ ;  /* 0x8000002c15167210 */ /* 0x000fe40007f3e0ff */
[C---:B------:R-:W-:Y:S02]  /*4e80*/  ISETP.GE.U32.AND.EX P2, PT, R19.reuse, R45, PT, P2 ;  /* 0x0000002d1300720c */ /* 0x040fe40003f46120 */
[----:B------:R-:W-:Y:S02]  /*4e90*/  IADD3 R23, P0, R30, 0x1, RZ ;  /* 0x000000011e177810 */ /* 0x000fe40007f1e0ff */
[----:B------:R-:W-:Y:S01]  /*4ea0*/  SEL R21, R22, R21, P2 ;  /* 0x0000001516157207 */ /* 0x000fe20001000000 */
[----:B------:R-:W-:Y:S01]  /*4eb0*/  IMAD.X R22, R19, 0x1, ~R45, P1 ;  /* 0x0000000113167824 */ /* 0x000fe200008e0e2d */
[----:B------:R-:W-:Y:S01]  /*4ec0*/  SEL R30, R23, R30, P2 ;  /* 0x0000001e171e7207 */ /* 0x000fe20001000000 */
[----:B------:R-:W-:Y:S01]  /*4ed0*/  IMAD.X R23, RZ, RZ, R28, P0 ;  /* 0x000000ffff177224 */ /* 0x000fe200000e061c */
[----:B------:R-:W-:Y:S01]  /*4ee0*/  ISETP.GE.U32.AND P0, PT, R21, R44, PT ;  /* 0x0000002c1500720c */ /* 0x000fe20003f06070 */
[----:B------:R-:W-:Y:S01]  /*4ef0*/  IMAD.MOV.U32 R44, RZ, RZ, R24 ;  /* 0x000000ffff2c7224 */ /* 0x000fe200078e0018 */
[----:B------:R-:W-:-:S02]  /*4f00*/  SEL R19, R22, R19, P2 ;  /* 0x0000001316137207 */ /* 0x000fc40001000000 */
[----:B------:R-:W-:Y:S02]  /*4f10*/  SEL R23, R23, R28, P2 ;  /* 0x0000001c17177207 */ /* 0x000fe40001000000 */
[----:B------:R-:W-:Y:S02]  /*4f20*/  IADD3 R21, P1, R30, 0x1, RZ ;  /* 0x000000011e157810 */ /* 0x000fe40007f3e0ff */
[----:B------:R-:W-:Y:S01]  /*4f30*/  ISETP.GE.U32.AND.EX P0, PT, R19, R45, PT, P0 ;  /* 0x0000002d1300720c */ /* 0x000fe20003f06100 */
[----:B------:R-:W-:Y:S01]  /*4f40*/  IMAD.MOV.U32 R45, RZ, RZ, 0x0 ;  /* 0x00000000ff2d7424 */ /* 0x000fe200078e00ff */
[----:B------:R-:W-:Y:S01]  /*4f50*/  LOP3.LUT R19, R25, R17, RZ, 0x3c, !PT ;  /* 0x0000001119137212 */ /* 0x000fe200078e3cff */
[----:B------:R-:W-:Y:S01]  /*4f60*/  IMAD.X R22, RZ, RZ, R23, P1 ;  /* 0x000000ffff167224 */ /* 0x000fe200008e0617 */
[----:B------:R-:W-:Y:S02]  /*4f70*/  SEL R21, R21, R30, P0 ;  /* 0x0000001e15157207 */ /* 0x000fe40000000000 */
[----:B------:R-:W-:-:S02]  /*4f80*/  ISETP.GE.AND P2, PT, R19, RZ, PT ;  /* 0x000000ff1300720c */ /* 0x000fc40003f46270 */
[----:B------:R-:W-:Y:S02]  /*4f90*/  SEL R23, R22, R23, P0 ;  /* 0x0000001716177207 */ /* 0x000fe40000000000 */
[----:B------:R-:W-:Y:S02]  /*4fa0*/  IADD3 R22, P1, RZ, -R21, RZ ;  /* 0x80000015ff167210 */ /* 0x000fe40007f3e0ff */
[----:B------:R-:W-:Y:S02]  /*4fb0*/  ISETP.NE.U32.AND P0, PT, R26, RZ, PT ;  /* 0x000000ff1a00720c */ /* 0x000fe40003f05070 */
[----:B------:R-:W-:Y:S02]  /*4fc0*/  IADD3.X R26, RZ, ~R23, RZ, P1, !PT ;  /* 0x80000017ff1a7210 */ /* 0x000fe40000ffe4ff */
[----:B------:R-:W-:Y:S02]  /*4fd0*/  ISETP.NE.AND.EX P0, PT, R25, RZ, PT, P0 ;  /* 0x000000ff1900720c */ /* 0x000fe40003f05300 */
[----:B------:R-:W-:-:S02]  /*4fe0*/  SEL R22, R22, R21, !P2 ;  /* 0x0000001516167207 */ /* 0x000fc40005000000 */
[----:B------:R-:W-:Y:S02]  /*4ff0*/  SEL R26, R26, R23, !P2 ;  /* 0x000000171a1a7207 */ /* 0x000fe40005000000 */
[----:B------:R-:W-:Y:S02]  /*5000*/  SEL R22, R22, 0xffffffff, P0 ;  /* 0xffffffff16167807 */ /* 0x000fe40000000000 */
[----:B------:R-:W-:Y:S01]  /*5010*/  SEL R23, R26, 0xffffffff, P0 ;  /* 0xffffffff1a177807 */ /* 0x000fe20000000000 */
[----:B------:R-:W-:Y:S06]  /*5020*/  RET.REL.NODEC R44 `(_ZN5flash32flash_fwd_splitkv_combine_kernelI23Flash_fwd_kernel_traitsILi256ELi64ELi64ELi4ELb0ELb0EN7cutlass6half_tE19Flash_kernel_traitsILi256ELi64ELi64ELi4ES3_EELi4ELi7ELb0EEEvNS_16Flash_fwd_paramsE) ;  /* 0xffffffac2cf47950 */ /* 0x000fec0003c3ffff */
.L_x_45:
[----:B------:R-:W-:-:S00]  /*5030*/  BRA `(.L_x_45) ;  /* 0xfffffffc00fc7947 */ /* 0x000fc0000383ffff */
[----:B------:R-:W-:-:S00]  /*5040*/  NOP ;  /* 0x0000000000007918 */ /* 0x000fc00000000000 */
        /* <DEDUP_REMOVED lines=11> */
.L_x_4860:


//--------------------- .text._ZN5flash32flash_fwd_splitkv_combine_kernelI23Flash_fwd_kernel_traitsILi256ELi64ELi64ELi4ELb0ELb0EN7cutlass6half_tE19Flash_kernel_traitsILi256ELi64ELi64ELi4ES3_EELi4ELi6ELb0EEEvNS_16Flash_fwd_paramsE --------------------------
	.section	.text._ZN5flash32flash_fwd_splitkv_combine_kernelI23Flash_fwd_kernel_traitsILi256ELi64ELi64ELi4ELb0ELb0EN7cutlass6half_tE19Flash_kernel_traitsILi256ELi64ELi64ELi4ES3_EELi4ELi6ELb0EEEvNS_16Flash_fwd_paramsE,"ax",@progbits
	.align	128
        .global         _ZN5flash32flash_fwd_splitkv_combine_kernelI23Flash_fwd_kernel_traitsILi256ELi64ELi64ELi4ELb0ELb0EN7cutlass6half_tE19Flash_kernel_traitsILi256ELi64ELi64ELi4ES3_EELi4ELi6ELb0EEEvNS_16Flash_fwd_paramsE
        .type           _ZN5flash32flash_fwd_splitkv_combine_kernelI23Flash_fwd_kernel_traitsILi256ELi64ELi64ELi4ELb0ELb0EN7cutlass6half_tE19Flash_kernel_traitsILi256ELi64ELi64ELi4ES3_EELi4ELi6ELb0EEEvNS_16Flash_fwd_paramsE,@function
        .size           _ZN5flash32flash_fwd_splitkv_combine_kernelI23Flash_fwd_kernel_traitsILi256ELi64ELi64ELi4ELb0ELb0EN7cutlass6half_tE19Flash_kernel_traitsILi256ELi64ELi64ELi4ES3_EELi4ELi6ELb0EEEvNS_16Flash_fwd_paramsE,(.L_x_4861 - _ZN5flash32flash_fwd_splitkv_combine_kernelI23Flash_fwd_kernel_traitsILi256ELi64ELi64ELi4ELb0ELb0EN7cutlass6half_tE19Flash_kernel_traitsILi256ELi64ELi64ELi4ES3_EELi4ELi6ELb0EEEvNS_16Flash_fwd_paramsE)
        .other          _ZN5flash32flash_fwd_splitkv_combine_kernelI23Flash_fwd_kernel_traitsILi256ELi64ELi64ELi4ELb0ELb0EN7cutlass6half_tE19Flash_kernel_traitsILi256ELi64ELi64ELi4ES3_EELi4ELi6ELb0EEEvNS_16Flash_fwd_paramsE,@"STO_CUDA_ENTRY STV_DEFAULT"
_ZN5flash32flash_fwd_splitkv_combine_kernelI23Flash_fwd_kernel_traitsILi256ELi64ELi64ELi4ELb0ELb0EN7cutlass6half_tE19Flash_kernel_traitsILi256ELi64ELi64ELi4ES3_EELi4ELi6ELb0EEEvNS_16Flash_fwd_paramsE:
.text._ZN5flash32flash_fwd_splitkv_combine_kernelI23Flash_fwd_kernel_traitsILi256ELi64ELi64ELi4ELb0ELb0EN7cutlass6half_tE19Flash_kernel_traitsILi256ELi64ELi64ELi4ES3_EELi4ELi6ELb0EEEvNS_16Flash_fwd_paramsE:
        /* <DEDUP_REMOVED lines=23> */
[----:B------:R-:W-:Y:S05]  /*0170*/  CALL.REL.NOINC `($__internal_1_$__cuda_sm20_div_s64) ;  /* 0x0000004400787944 */ /* 0x000fea0003c00000 */
[----:B------:R-:W-:Y:S05]  /*0180*/  BRA `(.L_x_47) ;  /* 0x00000000004c7947 */ /* 0x000fea0003800000 */
.L_x_46:
        /* <DEDUP_REMOVED lines=19> */
.L_x_47:
        /* <DEDUP_REMOVED lines=10> */
[----:B------:R-:W-:Y:S02]  /*0360*/  MOV R17, R23 ;  /* 0x0000001700117202 */ /* 0x000fe40000000f00 */
[----:B------:R-:W-:Y:S02]  /*0370*/  MOV R26, 0x390 ;  /* 0x00000390001a7802 */ /* 0x000fe40000000f00 */
[----:B------:R-:W-:Y:S05]  /*0380*/  CALL.REL.NOINC `($__internal_1_$__cuda_sm20_div_s64) ;  /* 0x0000004000f47944 */ /* 0x000fea0003c00000 */
[----:B------:R-:W-:Y:S02]  /*0390*/  MOV R8, R22 ;  /* 0x0000001600087202 */ /* 0x000fe40000000f00 */
[----:B------:R-:W-:Y:S01]  /*03a0*/  MOV R9, R23 ;  /* 0x0000001700097202 */ /* 0x000fe20000000f00 */
[----:B------:R-:W-:Y:S05]  /*03b0*/  BRA `(.L_x_50) ;  /* 0x00000000004c7947 */ /* 0x000fea0003800000 */
.L_x_49:
        /* <DEDUP_REMOVED lines=19> */
.L_x_50:
[----:B------:R-:W-:Y:S05]  /*04f0*/  BSYNC B0 ;  /* 0x0000000000007941 */ /* 0x000fea0003800000 */
.L_x_48:
[----:B------:R-:W0:Y:S01]  /*0500*/  LDC R4, c[0x0][0x2c4] ;  /* 0x0000b100ff047b82 */ /* 0x000e220000000800 */
[----:B------:R-:W-:Y:S01]  /*0510*/  IMAD.MOV.U32 R12, RZ, RZ, RZ ;  /* 0x000000ffff0c7224 */ /* 0x000fe200078e00ff */
[----:B------:R-:W-:Y:S01]  /*0520*/  BSSY B0, `(.L_x_51) ;  /* 0x000003b000007945 */ /* 0x000fe20003800000 */
[----:B0-----:R-:W-:Y:S01]  /*0530*/  IABS R11, R4 ;  /* 0x00000004000b7213 */ /* 0x001fe20000000000 */
[----:B------:R-:W-:-:S03]  /*0540*/  VIADD R6, R4, 0xffffffff ;  /* 0xffffffff04067836 */ /* 0x000fc60000000000 */
        /* <DEDUP_REMOVED lines=11> */
[----:B------:R-:W-:Y:S01]  /*0600*/  IMAD R10, R11, R10, R3 ;  /* 0x0000000a0b0a7224 */ /* 0x000fe200078e0203 */
[----:B------:R-:W-:-:S04]  /*0610*/  LOP3.LUT R3, R2, R11, RZ, 0x3c, !PT ;  /* 0x0000000b02037212 */ /* 0x000fc800078e3cff */
[----:B------:R-:W-:Y:S02]  /*0620*/  ISETP.GT.U32.AND P1, PT, R11, R10, PT ;  /* 0x0000000a0b00720c */ /* 0x000fe40003f24070 */
[----:B------:R-:W-:-:S11]  /*0630*/  ISETP.GE.AND P0, PT, R3, RZ, PT ;  /* 0x000000ff0300720c */ /* 0x000fd60003f06270 */
[----:B------:R-:W-:Y:S02]  /*0640*/  @!P1 IMAD.IADD R10, R10, 0x1, -R11 ;  /* 0x000000010a0a9824 */ /* 0x000fe400078e0a0b */
[----:B------:R-:W-:Y:S01]  /*0650*/  @!P1 VIADD R7, R7, 0x1 ;  /* 0x0000000107079836 */ /* 0x000fe20000000000 */
[----:B------:R-:W-:Y:S02]  /*0660*/  ISETP.NE.AND P1, PT, R4, RZ, PT ;  /* 0x000000ff0400720c */ /* 0x000fe40003f25270 */
[----:B------:R-:W-:-:S13]  /*0670*/  ISETP.GE.U32.AND P2, PT, R10, R11, PT ;  /* 0x0000000b0a00720c */ /* 0x000fda0003f46070 */
[----:B------:R-:W-:-:S04]  /*0680*/  @P2 VIADD R7, R7, 0x1 ;  /* 0x0000000107072836 */ /* 0x000fc80000000000 */
[----:B------:R-:W-:Y:S01]  /*0690*/  @!P0 IMAD.MOV R7, RZ, RZ, -R7 ;  /* 0x000000ffff078224 */ /* 0x000fe200078e0a07 */
[----:B------:R-:W-:-:S04]  /*06a0*/  @!P1 LOP3.LUT R7, RZ, R11, RZ, 0x33, !PT ;  /* 0x0000000bff079212 */ /* 0x000fc800078e33ff */
[----:B------:R-:W-:Y:S02]  /*06b0*/  ISETP.LT.U32.AND P0, PT, R28, R7, PT ;  /* 0x000000071c00720c */ /* 0x000fe40003f01070 */
[----:B------:R-:W-:-:S04]  /*06c0*/  SHF.R.S32.HI R4, RZ, 0x1f, R7 ;  /* 0x0000001fff047819 */ /* 0x000fc80000011407 */
        /* <DEDUP_REMOVED lines=13> */
.L_x_52:
        /* <DEDUP_REMOVED lines=19> */
.L_x_53:
[----:B------:R-:W-:Y:S05]  /*08d0*/  BSYNC B0 ;  /* 0x0000000000007941 */ /* 0x000fea0003800000 */
.L_x_51:
[----:B------:R-:W0:Y:S01]  /*08e0*/  LDC R7, c[0x0][0x2c4] ;  /* 0x0000b100ff077b82 */ /* 0x000e220000000800 */
[----:B------:R-:W-:Y:S01]  /*08f0*/  ULDC UR5, c[0x0][0x270] ;  /* 0x00009c0000057ab9 */ /* 0x000fe20000000800 */
[----:B------:R-:W-:Y:S01]  /*0900*/  BSSY B0, `(.L_x_54) ;  /* 0x000005d000007945 */ /* 0x000fe20003800000 */
[----:B------:R-:W-:Y:S01]  /*0910*/  UIADD3 UR4, UR5, -0x1, URZ ;  /* 0xffffffff05047890 */ /* 0x000fe2000fffe03f */
[----:B0-----:R-:W-:Y:S02]  /*0920*/  IABS R10, R7 ;  /* 0x00000007000a7213 */ /* 0x001fe40000000000 */
[----:B------:R-:W-:Y:S02]  /*0930*/  ISETP.GT.AND P3, PT, R7, RZ, PT ;  /* 0x000000ff0700720c */ /* 0x000fe40003f64270 */
[----:B------:R-:W0:Y:S08]  /*0940*/  I2F.RP R14, R10 ;  /* 0x0000000a000e7306 */ /* 0x000e300000209400 */
[----:B0-----:R-:W0:Y:S02]  /*0950*/  MUFU.RCP R12, R14 ;  /* 0x0000000e000c7308 */ /* 0x001e240000001000 */
[----:B0-----:R-:W-:-:S06]  /*0960*/  VIADD R12, R12, 0xffffffe ;  /* 0x0ffffffe0c0c7836 */ /* 0x001fcc0000000000 */
[----:B------:R-:W0:Y:S02]  /*0970*/  F2I.FTZ.U32.TRUNC.NTZ R13, R12 ;  /* 0x0000000c000d7305 */ /* 0x000e24000021f000 */
[--C-:B0-----:R-:W-:Y:S02]  /*0980*/  IMAD.MOV R3, RZ, RZ, -R13.reuse ;  /* 0x000000ffff037224 */ /* 0x101fe400078e0a0d */
[----:B------:R-:W-:Y:S02]  /*0990*/  IMAD.MOV.U32 R12, RZ, RZ, RZ ;  /* 0x000000ffff0c7224 */ /* 0x000fe400078e00ff */
[----:B------:R-:W-:Y:S01]  /*09a0*/  IMAD R4, R3, R10, RZ ;  /* 0x0000000a03047224 */ /* 0x000fe200078e02ff */
[----:B------:R-:W-:Y:S02]  /*09b0*/  IABS R3, R2 ;  /* 0x0000000200037213 */ /* 0x000fe40000000000 */
[----:B------:R-:W-:Y:S01]  /*09c0*/  LOP3.LUT R2, R2, R7, RZ, 0x3c, !PT ;  /* 0x0000000702027212 */ /* 0x000fe200078e3cff */
[----:B------:R-:W-:-:S03]  /*09d0*/  IMAD.HI.U32 R4, R13, R4, R12 ;  /* 0x000000040d047227 */ /* 0x000fc600078e000c */
[----:B------:R-:W-:Y:S01]  /*09e0*/  ISETP.GE.AND P1, PT, R2, RZ, PT ;  /* 0x000000ff0200720c */ /* 0x000fe20003f26270 */
[----:B------:R-:W-:Y:S01]  /*09f0*/  IMAD.MOV.U32 R11, RZ, RZ, R3 ;  /* 0x000000ffff0b7224 */ /* 0x000fe200078e0003 */
[----:B------:R-:W-:-:S03]  /*0a00*/  SHF.R.S32.HI R2, RZ, 0x1f, R7 ;  /* 0x0000001fff027819 */ /* 0x000fc60000011407 */
[----:B------:R-:W-:-:S04]  /*0a10*/  IMAD.HI.U32 R4, R4, R11, RZ ;  /* 0x0000000b04047227 */ /* 0x000fc800078e00ff */
[----:B------:R-:W-:-:S04]  /*0a20*/  IMAD.MOV R3, RZ, RZ, -R4 ;  /* 0x000000ffff037224 */ /* 0x000fc800078e0a04 */
[----:B------:R-:W-:-:S05]  /*0a30*/  IMAD R3, R10, R3, R11 ;  /* 0x000000030a037224 */ /* 0x000fca00078e020b */
[----:B------:R-:W-:-:S13]  /*0a40*/  ISETP.GT.U32.AND P2, PT, R10, R3, PT ;  /* 0x000000030a00720c */ /* 0x000fda0003f44070 */
[----:B------:R-:W-:Y:S02]  /*0a50*/  @!P2 IMAD.IADD R3, R3, 0x1, -R10 ;  /* 0x000000010303a824 */ /* 0x000fe400078e0a0a */
[----:B------:R-:W-:Y:S01]  /*0a60*/  @!P2 VIADD R4, R4, 0x1 ;  /* 0x000000010404a836 */ /* 0x000fe20000000000 */
[----:B------:R-:W-:Y:S02]  /*0a70*/  ISETP.NE.AND P2, PT, R7, RZ, PT ;  /* 0x000000ff0700720c */ /* 0x000fe40003f45270 */
[----:B------:R-:W-:Y:S02]  /*0a80*/  ISETP.GE.U32.AND P0, PT, R3, R10, PT ;  /* 0x0000000a0300720c */ /* 0x000fe40003f06070 */
[----:B------:R-:W-:Y:S02]  /*0a90*/  LEA.HI.SX32 R3, R7, 0x1, 0x1 ;  /* 0x0000000107037811 */ /* 0x000fe400078f0aff */
[----:B------:R-:W-:-:S09]  /*0aa0*/  @!P3 IADD3 R3, R2, RZ, RZ ;  /* 0x000000ff0203b210 */ /* 0x000fd20007ffe0ff */
[----:B------:R-:W-:-:S04]  /*0ab0*/  @P0 VIADD R4, R4, 0x1 ;  /* 0x0000000104040836 */ /* 0x000fc80000000000 */
[----:B------:R-:W-:Y:S01]  /*0ac0*/  @!P1 IMAD.MOV R4, RZ, RZ, -R4 ;  /* 0x000000ffff049224 */ /* 0x000fe200078e0a04 */
[----:B------:R-:W-:-:S05]  /*0ad0*/  @!P2 LOP3.LUT R4, RZ, R7, RZ, 0x33, !PT ;  /* 0x00000007ff04a212 */ /* 0x000fca00078e33ff */
[----:B------:R-:W-:-:S05]  /*0ae0*/  IMAD R3, R3, R4, RZ ;  /* 0x0000000403037224 */ /* 0x000fca00078e02ff */
[-C--:B------:R-:W-:Y:S02]  /*0af0*/  IABS R13, R3.reuse ;  /* 0x00000003000d7213 */ /* 0x080fe40000000000 */
[----:B------:R-:W-:Y:S02]  /*0b00*/  IABS R2, R3 ;  /* 0x0000000300027213 */ /* 0x000fe40000000000 */
[----:B------:R-:W0:Y:S01]  /*0b10*/  I2F.RP R12, R13 ;  /* 0x0000000d000c7306 */ /* 0x000e220000209400 */
[----:B------:R-:W-:Y:S02]  /*0b20*/  VIADD R4, R13, UR4 ;  /* 0x000000040d047c36 */ /* 0x000fe40008000000 */
[----:B------:R-:W-:-:S05]  /*0b30*/  IMAD.MOV R2, RZ, RZ, -R2 ;  /* 0x000000ffff027224 */ /* 0x000fca00078e0a02 */
[----:B0-----:R-:W0:Y:S02]  /*0b40*/  MUFU.RCP R18, R12 ;  /* 0x0000000c00127308 */ /* 0x001e240000001000 */
[----:B0-----:R-:W-:-:S06]  /*0b50*/  VIADD R18, R18, 0xffffffe ;  /* 0x0ffffffe12127836 */ /* 0x001fcc0000000000 */
[----:B------:R-:W0:Y:S02]  /*0b60*/  F2I.FTZ.U32.TRUNC.NTZ R19, R18 ;  /* 0x0000001200137305 */ /* 0x000e24000021f000 */
[----:B0-----:R-:W-:Y:S02]  /*0b70*/  IMAD.MOV R10, RZ, RZ, -R19 ;  /* 0x000000ffff0a7224 */ /* 0x001fe400078e0a13 */
[----:B------:R-:W-:Y:S02]  /*0b80*/  IMAD.MOV.U32 R18, RZ, RZ, RZ ;  /* 0x000000ffff127224 */ /* 0x000fe400078e00ff */
[----:B------:R-:W-:Y:S01]  /*0b90*/  IMAD R11, R10, R13, RZ ;  /* 0x0000000d0a0b7224 */ /* 0x000fe200078e02ff */
[----:B------:R-:W-:-:S03]  /*0ba0*/  IABS R10, R4 ;  /* 0x00000004000a7213 */ /* 0x000fc60000000000 */
[----:B------:R-:W-:-:S06]  /*0bb0*/  IMAD.HI.U32 R11, R19, R11, R18 ;  /* 0x0000000b130b7227 */ /* 0x000fcc00078e0012 */
[----:B------:R-:W-:-:S04]  /*0bc0*/  IMAD.HI.U32 R11, R11, R10, RZ ;  /* 0x0000000a0b0b7227 */ /* 0x000fc800078e00ff */
[----:B------:R-:W-:-:S05]  /*0bd0*/  IMAD R2, R11, R2, R10 ;  /* 0x000000020b027224 */ /* 0x000fca00078e020a */
[----:B------:R-:W-:-:S13]  /*0be0*/  ISETP.GT.U32.AND P1, PT, R13, R2, PT ;  /* 0x000000020d00720c */ /* 0x000fda0003f24070 */
[-C--:B------:R-:W-:Y:S01]  /*0bf0*/  @!P1 IADD3 R2, R2, -R13.reuse, RZ ;  /* 0x8000000d02029210 */ /* 0x080fe20007ffe0ff */
[----:B------:R-:W-:Y:S01]  /*0c00*/  @!P1 VIADD R11, R11, 0x1 ;  /* 0x000000010b0b9836 */ /* 0x000fe20000000000 */
[----:B------:R-:W-:Y:S02]  /*0c10*/  ISETP.NE.AND P1, PT, R3, RZ, PT ;  /* 0x000000ff0300720c */ /* 0x000fe40003f25270 */
[-C--:B------:R-:W-:Y:S02]  /*0c20*/  ISETP.GE.U32.AND P2, PT, R2, R13.reuse, PT ;  /* 0x0000000d0200720c */ /* 0x080fe40003f46070 */
[----:B------:R-:W-:-:S04]  /*0c30*/  LOP3.LUT R2, R4, R13, RZ, 0x3c, !PT ;  /* 0x0000000d04027212 */ /* 0x000fc800078e3cff */
[----:B------:R-:W-:-:S07]  /*0c40*/  ISETP.GE.AND P0, PT, R2, RZ, PT ;  /* 0x000000ff0200720c */ /* 0x000fce0003f06270 */
[----:B------:R-:W-:-:S06]  /*0c50*/  @P2 VIADD R11, R11, 0x1 ;  /* 0x000000010b0b2836 */ /* 0x000fcc0000000000 */
        /* <DEDUP_REMOVED lines=8> */
[----:B------:R-:W-:Y:S01]  /*0ce0*/  ISETP.NE.U32.AND P1, PT, R2, RZ, PT ;  /* 0x000000ff0200720c */ /* 0x000fe20003f25070 */
[----:B------:R-:W-:-:S12]  /*0cf0*/  IMAD R2, R7, UR5, RZ ;  /* 0x0000000507027c24 */ /* 0x000fd8000f8e02ff */
[----:B------:R-:W-:Y:S05]  /*0d00*/  @!P1 BRA `(.L_x_55) ;  /* 0x0000000000249947 */ /* 0x000fea0003800000 */
[----:B------:R-:W-:Y:S01]  /*0d10*/  IMAD.MOV.U32 R18, RZ, RZ, R22 ;  /* 0x000000ffff127224 */ /* 0x000fe200078e0016 */
[----:B------:R-:W-:Y:S01]  /*0d20*/  MOV R28, R14 ;  /* 0x0000000e001c7202 */ /* 0x000fe20000000f00 */
[----:B------:R-:W-:Y:S01]  /*0d30*/  IMAD.MOV.U32 R17, RZ, RZ, R23 ;  /* 0x000000ffff117224 */ /* 0x000fe200078e0017 */
[----:B------:R-:W-:Y:S02]  /*0d40*/  MOV R25, R13 ;  /* 0x0000000d00197202 */ /* 0x000fe40000000f00 */
[----:B------:R-:W-:Y:S02]  /*0d50*/  MOV R26, 0xd70 ;  /* 0x00000d70001a7802 */ /* 0x000fe40000000f00 */
[----:B------:R-:W-:Y:S05]  /*0d60*/  CALL.REL.NOINC `($__internal_1_$__cuda_sm20_div_s64) ;  /* 0x00000038007c7944 */ /* 0x000fea0003c00000 */
[----:B------:R-:W-:Y:S02]  /*0d70*/  MOV R38, R22 ;  /* 0x0000001600267202 */ /* 0x000fe40000000f00 */
[----:B------:R-:W-:Y:S01]  /*0d80*/  MOV R39, R23 ;  /* 0x0000001700277202 */ /* 0x000fe20000000f00 */
[----:B------:R-:W-:Y:S05]  /*0d90*/  BRA `(.L_x_56) ;  /* 0x00000000004c7947 */ /* 0x000fea0003800000 */
.L_x_55:
        /* <DEDUP_REMOVED lines=19> */
.L_x_56:
[----:B------:R-:W-:Y:S05]  /*0ed0*/  BSYNC B0 ;  /* 0x0000000000007941 */ /* 0x000fea0003800000 */
.L_x_54:
[-C--:B------:R-:W-:Y:S01]  /*0ee0*/  IABS R7, R2.reuse ;  /* 0x0000000200077213 */ /* 0x080fe20000000000 */
[----:B------:R-:W-:Y:S01]  /*0ef0*/  BSSY B0, `(.L_x_57) ;  /* 0x000003b000007945 */ /* 0x000fe20003800000 */
[----:B------:R-:W-:Y:S02]  /*0f00*/  IABS R10, R2 ;  /* 0x00000002000a7213 */ /* 0x000fe40000000000 */
[----:B------:R-:W0:Y:S01]  /*0f10*/  I2F.RP R17, R7 ;  /* 0x0000000700117306 */ /* 0x000e220000209400 */
[----:B------:R-:W-:Y:S02]  /*0f20*/  IMAD.IADD R6, R6, 0x1, R7 ;  /* 0x0000000106067824 */ /* 0x000fe400078e0207 */
[----:B------:R-:W-:-:S03]  /*0f30*/  IMAD.MOV R10, RZ, RZ, -R10 ;  /* 0x000000ffff0a7224 */ /* 0x000fc600078e0a0a */
[----:B------:R-:W-:Y:S02]  /*0f40*/  IABS R11, R6 ;  /* 0x00000006000b7213 */ /* 0x000fe40000000000 */
[----:B0-----:R-:W0:Y:S02]  /*0f50*/  MUFU.RCP R18, R17 ;  /* 0x0000001100127308 */ /* 0x001e240000001000 */
[----:B0-----:R-:W-:-:S06]  /*0f60*/  VIADD R18, R18, 0xffffffe ;  /* 0x0ffffffe12127836 */ /* 0x001fcc0000000000 */
[----:B------:R-:W0:Y:S02]  /*0f70*/  F2I.FTZ.U32.TRUNC.NTZ R19, R18 ;  /* 0x0000001200137305 */ /* 0x000e24000021f000 */
[----:B0-----:R-:W-:Y:S02]  /*0f80*/  IMAD.MOV R12, RZ, RZ, -R19 ;  /* 0x000000ffff0c7224 */ /* 0x001fe400078e0a13 */
[----:B------:R-:W-:Y:S02]  /*0f90*/  IMAD.MOV.U32 R18, RZ, RZ, RZ ;  /* 0x000000ffff127224 */ /* 0x000fe400078e00ff */
[----:B------:R-:W-:-:S04]  /*0fa0*/  IMAD R12, R12, R7, RZ ;  /* 0x000000070c0c7224 */ /* 0x000fc800078e02ff */
[----:B------:R-:W-:-:S06]  /*0fb0*/  IMAD.HI.U32 R12, R19, R12, R18 ;  /* 0x0000000c130c7227 */ /* 0x000fcc00078e0012 */
[----:B------:R-:W-:-:S04]  /*0fc0*/  IMAD.HI.U32 R12, R12, R11, RZ ;  /* 0x0000000b0c0c7227 */ /* 0x000fc800078e00ff */
[----:B------:R-:W-:-:S05]  /*0fd0*/  IMAD R10, R12, R10, R11 ;  /* 0x0000000a0c0a7224 */ /* 0x000fca00078e020b */
[----:B------:R-:W-:-:S13]  /*0fe0*/  ISETP.GT.U32.AND P1, PT, R7, R10, PT ;  /* 0x0000000a0700720c */ /* 0x000fda0003f24070 */
[----:B------:R-:W-:Y:S02]  /*0ff0*/  @!P1 IMAD.IADD R10, R10, 0x1, -R7 ;  /* 0x000000010a0a9824 */ /* 0x000fe400078e0a07 */
        /* <DEDUP_REMOVED lines=23> */
.L_x_58:
        /* <DEDUP_REMOVED lines=19> */
.L_x_59:
[----:B------:R-:W-:Y:S05]  /*12a0*/  BSYNC B0 ;  /* 0x0000000000007941 */ /* 0x000fea0003800000 */
.L_x_57:
[----:B------:R-:W0:Y:S01]  /*12b0*/  S2R R7, SR_TID.X ;  /* 0x0000000000077919 */ /* 0x000e220000002100 */
[----:B------:R-:W-:Y:S01]  /*12c0*/  IADD3 R18, P0, R20, -UR7, RZ ;  /* 0x8000000714127c10 */ /* 0x000fe2000ff1e0ff */
[----:B------:R-:W-:Y:S01]  /*12d0*/  ULDC UR5, c[0x0][0x3c4] ;  /* 0x0000f10000057ab9 */ /* 0x000fe20000000800 */
[----:B------:R-:W-:Y:S01]  /*12e0*/  ULDC.64 UR8, c[0x0][0x208] ;  /* 0x0000820000087ab9 */ /* 0x000fe20000000a00 */
[----:B0-----:R-:W-:-:S04]  /*12f0*/  SHF.R.S32.HI R26, RZ, 0x1f, R7 ;  /* 0x0000001fff1a7819 */ /* 0x001fc80000011407 */
[----:B------:R-:W-:-:S04]  /*1300*/  LEA.HI R11, R26, R7, RZ, 0x2 ;  /* 0x000000071a0b7211 */ /* 0x000fc800078f10ff */
[----:B------:R-:W-:Y:S02]  /*1310*/  LOP3.LUT R8, R11, 0xfffffffc, RZ, 0xc0, !PT ;  /* 0xfffffffc0b087812 */ /* 0x000fe400078ec0ff */
[----:B------:R-:W-:-:S03]  /*1320*/  SHF.R.S32.HI R11, RZ, 0x2, R11 ;  /* 0x00000002ff0b7819 */ /* 0x000fc6000001140b */
[----:B------:R-:W-:Y:S01]  /*1330*/  IMAD.IADD R17, R7, 0x1, -R8 ;  /* 0x0000000107117824 */ /* 0x000fe200078e0a08 */
[----:B------:R-:W-:Y:S01]  /*1340*/  IADD3.X R8, R5, ~UR6, RZ, P0, !PT ;  /* 0x8000000605087c10 */ /* 0x000fe200087fe4ff */
[----:B------:R-:W-:-:S03]  /*1350*/  VIADD R25, R11, 0x20 ;  /* 0x000000200b197836 */ /* 0x000fc60000000000 */
[----:B------:R-:W-:Y:S02]  /*1360*/  ISETP.GT.U32.AND P2, PT, R18, R17, PT ;  /* 0x000000111200720c */ /* 0x000fe40003f44070 */
[----:B------:R-:W-:Y:S02]  /*1370*/  SHF.R.S32.HI R21, RZ, 0x1f, R17 ;  /* 0x0000001fff157819 */ /* 0x000fe40000011411 */
[----:B------:R-:W-:Y:S02]  /*1380*/  IADD3 R32, P0, R17, UR7, RZ ;  /* 0x0000000711207c10 */ /* 0x000fe4000ff1e0ff */
[----:B------:R-:W-:Y:S02]  /*1390*/  ISETP.GT.AND.EX P2, PT, R8, R21, PT, P2 ;  /* 0x000000150800720c */ /* 0x000fe40003f44320 */
[----:B------:R-:W-:Y:S02]  /*13a0*/  IADD3.X R33, R21, UR6, RZ, P0, !PT ;  /* 0x0000000615217c10 */ /* 0x000fe400087fe4ff */
[----:B------:R-:W-:-:S02]  /*13b0*/  ISETP.GE.OR P3, PT, R11, UR5, !P2 ;  /* 0x000000050b007c0c */ /* 0x000fc4000d766670 */
[----:B------:R-:W-:-:S11]  /*13c0*/  ISETP.GE.OR P2, PT, R25, UR5, !P2 ;  /* 0x0000000519007c0c */ /* 0x000fd6000d746670 */
[----:B------:R-:W0:Y:S01]  /*13d0*/  @!P3 LDC.64 R18, c[0x0][0x2b8] ;  /* 0x0000ae00ff12bb82 */ /* 0x000e220000000a00 */
[----:B------:R-:W-:Y:S01]  /*13e0*/  @!P3 SHF.R.S32.HI R29, RZ, 0x1f, R11 ;  /* 0x0000001fff1db819 */ /* 0x000fe2000001140b */
[--C-:B------:R-:W-:Y:S01]  /*13f0*/  @!P2 IMAD.MOV.U32 R30, RZ, RZ, R32.reuse ;  /* 0x000000ffff1ea224 */ /* 0x100fe200078e0020 */
[----:B------:R-:W-:Y:S01]  /*1400*/  @!P2 SHF.R.S32.HI R21, RZ, 0x1f, R25 ;  /* 0x0000001fff15a819 */ /* 0x000fe20000011419 */
[--C-:B------:R-:W-:Y:S02]  /*1410*/  @!P2 IMAD.MOV.U32 R31, RZ, RZ, R33.reuse ;  /* 0x000000ffff1fa224 */ /* 0x100fe400078e0021 */
[-C--:B------:R-:W-:Y:S02]  /*1420*/  @!P3 IMAD R28, R29, R20.reuse, RZ ;  /* 0x000000141d1cb224 */ /* 0x080fe400078e02ff */
[----:B------:R-:W1:Y:S01]  /*1430*/  @!P2 LDC.64 R8, c[0x0][0x2b8] ;  /* 0x0000ae00ff08ab82 */ /* 0x000e620000000a00 */
[----:B------:R-:W-:Y:S02]  /*1440*/  @!P2 IMAD R24, R21, R20, RZ ;  /* 0x000000141518a224 */ /* 0x000fe400078e02ff */
[----:B------:R-:W-:-:S04]  /*1450*/  @!P3 IMAD.WIDE.U32 R32, R20, R11, R32 ;  /* 0x0000000b1420b225 */ /* 0x000fc800078e0020 */
[----:B------:R-:W-:Y:S02]  /*1460*/  @!P3 IMAD R21, R11, R5, R28 ;  /* 0x000000050b15b224 */ /* 0x000fe400078e021c */
[----:B------:R-:W-:-:S04]  /*1470*/  @!P2 IMAD.WIDE.U32 R30, R20, R25, R30 ;  /* 0x00000019141ea225 */ /* 0x000fc800078e001e */
[----:B------:R-:W-:Y:S02]  /*1480*/  @!P2 IMAD R24, R25, R5, R24 ;  /* 0x000000051918a224 */ /* 0x000fe400078e0218 */
[----:B------:R-:W-:Y:S01]  /*1490*/  @!P3 IMAD.IADD R21, R33, 0x1, R21 ;  /* 0x000000012115b824 */ /* 0x000fe200078e0215 */
[----:B0-----:R-:W-:Y:S01]  /*14a0*/  @!P3 LEA R18, P1, R32, R18, 0x2 ;  /* 0x000000122012b211 */ /* 0x001fe200078210ff */
[----:B------:R-:W-:-:S03]  /*14b0*/  @!P2 IMAD.IADD R24, R31, 0x1, R24 ;  /* 0x000000011f18a824 */ /* 0x000fc600078e0218 */
[----:B------:R-:W-:Y:S01]  /*14c0*/  @!P3 LEA.HI.X R19, R32, R19, R21, 0x2, P1 ;  /* 0x000000132013b211 */ /* 0x000fe200008f1415 */
[----:B------:R-:W-:Y:S01]  /*14d0*/  IMAD.MOV.U32 R21, RZ, RZ, -0x800000 ;  /* 0xff800000ff157424 */ /* 0x000fe200078e00ff */
[----:B-1----:R-:W-:Y:S01]  /*14e0*/  @!P2 LEA R28, P0, R30, R8, 0x2 ;  /* 0x000000081e1ca211 */ /* 0x002fe200078010ff */
[----:B------:R-:W-:-:S04]  /*14f0*/  IMAD.MOV.U32 R8, RZ, RZ, -0x800000 ;  /* 0xff800000ff087424 */ /* 0x000fc800078e00ff */
[----:B------:R-:W2:Y:S01]  /*1500*/  @!P3 LDG.E R21, desc[UR8][R18.64] ;  /* 0x000000081215b981 */ /* 0x000ea2000c1e1900 */
[----:B------:R-:W-:-:S05]  /*1510*/  @!P2 LEA.HI.X R29, R30, R9, R24, 0x2, P0 ;  /* 0x000000091e1da211 */ /* 0x000fca00000f1418 */
[----:B------:R-:W3:Y:S01]  /*1520*/  @!P2 LDG.E R8, desc[UR8][R28.64] ;  /* 0x000000081c08a981 */ /* 0x000ee2000c1e1900 */
[----:B------:R-:W0:Y:S01]  /*1530*/  S2R R34, SR_CgaCtaId ;  /* 0x0000000000227919 */ /* 0x000e220000008800 */
[----:B------:R-:W-:Y:S02]  /*1540*/  LEA.HI R26, R26, R7, RZ, 0x5 ;  /* 0x000000071a1a7211 */ /* 0x000fe400078f28ff */
[----:B------:R-:W-:Y:S02]  /*1550*/  MOV R9, 0x400 ;  /* 0x0000040000097802 */ /* 0x000fe40000000f00 */
[----:B------:R-:W-:Y:S02]  /*1560*/  LOP3.LUT R24, R26, 0xffffffe0, RZ, 0xc0, !PT ;  /* 0xffffffe01a187812 */ /* 0x000fe400078ec0ff */
[C---:B------:R-:W-:Y:S02]  /*1570*/  ISETP.GT.AND P0, PT, R7.reuse, 0xff, PT ;  /* 0x000000ff0700780c */ /* 0x040fe40003f04270 */
[C---:B------:R-:W-:Y:S01]  /*1580*/  ISETP.GT.AND P3, PT, R7.reuse, 0x7f, PT ;  /* 0x0000007f0700780c */ /* 0x040fe20003f64270 */
[----:B------:R-:W-:Y:S01]  /*1590*/  IMAD.IADD R35, R7, 0x1, -R24 ;  /* 0x0000000107237824 */ /* 0x000fe200078e0a18 */
[----:B0-----:R-:W-:Y:S01]  /*15a0*/  LEA R34, R34, R9, 0x18 ;  /* 0x0000000922227211 */ /* 0x001fe200078ec0ff */
[----:B------:R-:W-:Y:S01]  /*15b0*/  IMAD.MOV.U32 R32, RZ, RZ, -0x800000 ;  /* 0xff800000ff207424 */ /* 0x000fe200078e00ff */
[----:B------:R-:W0:Y:S03]  /*15c0*/  LDC R9, c[0x0][0x2c4] ;  /* 0x0000b100ff097b82 */ /* 0x000e260000000800 */
[----:B------:R-:W-:-:S04]  /*15d0*/  IMAD R24, R11, 0x14, R34 ;  /* 0x000000140b187824 */ /* 0x000fc800078e0222 */
[----:B------:R-:W-:Y:S01]  /*15e0*/  IMAD R24, R17, 0x4, R24 ;  /* 0x0000000411187824 */ /* 0x000fe200078e0218 */
[----:B------:R-:W-:Y:S01]  /*15f0*/  SHF.R.S32.HI R11, RZ, 0x5, R26 ;  /* 0x00000005ff0b7819 */ /* 0x000fe2000001141a */
[----:B------:R-:W-:Y:S02]  /*1600*/  IMAD R34, R35, 0x14, R34 ;  /* 0x0000001423227824 */ /* 0x000fe400078e0222 */
[----:B------:R-:W-:Y:S02]  /*1610*/  IMAD.MOV.U32 R33, RZ, RZ, -0x800000 ;  /* 0xff800000ff217424 */ /* 0x000fe400078e00ff */
[----:B------:R-:W-:Y:S01]  /*1620*/  IMAD R34, R11, 0x4, R34 ;  /* 0x000000040b227824 */ /* 0x000fe200078e0222 */
[----:B0-----:R-:W-:Y:S01]  /*1630*/  IABS R17, R9 ;  /* 0x0000000900117213 */ /* 0x001fe20000000000 */
[----:B--2---:R-:W-:Y:S04]  /*1640*/  @!P0 STS [R24], R21 ;  /* 0x0000001518008388 */ /* 0x004fe80000000800 */
[----:B---3--:R-:W-:Y:S01]  /*1650*/  @!P3 STS [R24+0x280], R8 ;  /* 0x000280081800b388 */ /* 0x008fe20000000800 */
[----:B------:R-:W-:Y:S06]  /*1660*/  BAR.SYNC.DEFER_BLOCKING 0x0 ;  /* 0x0000000000007b1d */ /* 0x000fec0000010000 */
[----:B------:R-:W-:Y:S04]  /*1670*/  @!P3 LDS R32, [R34] ;  /* 0x000000002220b984 */ /* 0x000fe80000000800 */
[----:B------:R-:W0:Y:S02]  /*1680*/  @!P3 LDS R33, [R34+0x280] ;  /* 0x000280002221b984 */ /* 0x000e240000000800 */
[----:B0-----:R-:W-:-:S05]  /*1690*/  FMNMX.FTZ R26, R32, R33, !PT ;  /* 0x00000021201a7209 */ /* 0x001fca0007810000 */
[----:B------:R-:W0:Y:S02]  /*16a0*/  SHFL.BFLY PT, R19, R26, 0x10, 0x1f ;  /* 0x0e001f001a137f89 */ /* 0x000e2400000e0000 */
[----:B0-----:R-:W-:-:S05]  /*16b0*/  FMNMX.FTZ R19, R26, R19, !PT ;  /* 0x000000131a137209 */ /* 0x001fca0007810000 */
[----:B------:R-:W0:Y:S01]  /*16c0*/  SHFL.BFLY PT, R18, R19, 0x8, 0x1f ;  /* 0x0d001f0013127f89 */ /* 0x000e2200000e0000 */
[----:B------:R-:W-:Y:S01]  /*16d0*/  IMAD.MOV.U32 R8, RZ, RZ, R17 ;  /* 0x000000ffff087224 */ /* 0x000fe200078e0011 */
[----:B0-----:R-:W-:-:S05]  /*16e0*/  FMNMX.FTZ R18, R19, R18, !PT ;  /* 0x0000001213127209 */ /* 0x001fca0007810000 */
[----:B------:R-:W0:Y:S01]  /*16f0*/  SHFL.BFLY PT, R21, R18, 0x4, 0x1f ;  /* 0x0c801f0012157f89 */ /* 0x000e2200000e0000 */
[----:B------:R-:W1:Y:S08]  /*1700*/  I2F.RP R25, R8 ;  /* 0x0000000800197306 */ /* 0x000e700000209400 */
[----:B-1----:R-:W1:Y:S01]  /*1710*/  MUFU.RCP R28, R25 ;  /* 0x00000019001c7308 */ /* 0x002e620000001000 */
[----:B0-----:R-:W-:-:S05]  /*1720*/  FMNMX.FTZ R21, R18, R21, !PT ;  /* 0x0000001512157209 */ /* 0x001fca0007810000 */
[----:B------:R-:W0:Y:S01]  /*1730*/  SHFL.BFLY PT, R24, R21, 0x2, 0x1f ;  /* 0x0c401f0015187f89 */ /* 0x000e2200000e0000 */
[----:B-1----:R-:W-:-:S04]  /*1740*/  VIADD R28, R28, 0xffffffe ;  /* 0x0ffffffe1c1c7836 */ /* 0x002fc80000000000 */
[----:B------:R1:W2:Y:S01]  /*1750*/  F2I.FTZ.U32.TRUNC.NTZ R29, R28 ;  /* 0x0000001c001d7305 */ /* 0x0002a2000021f000 */
[----:B0-----:R-:W-:-:S05]  /*1760*/  FMNMX.FTZ R24, R21, R24, !PT ;  /* 0x0000001815187209 */ /* 0x001fca0007810000 */
[----:B------:R-:W0:Y:S01]  /*1770*/  SHFL.BFLY PT, R19, R24, 0x1, 0x1f ;  /* 0x0c201f0018137f89 */ /* 0x000e2200000e0000 */
[----:B-1----:R-:W-:Y:S01]  /*1780*/  HFMA2.MMA R28, -RZ, RZ, 0, 0 ;  /* 0x00000000ff1c7435 */ /* 0x002fe200000001ff */
[----:B--2---:R-:W-:-:S04]  /*1790*/  IMAD.MOV R17, RZ, RZ, -R29 ;  /* 0x000000ffff117224 */ /* 0x004fc800078e0a1d */
[----:B------:R-:W-:Y:S01]  /*17a0*/  IMAD R18, R17, R8, RZ ;  /* 0x0000000811127224 */ /* 0x000fe200078e02ff */
[----:B------:R-:W-:-:S04]  /*17b0*/  IABS R17, R6 ;  /* 0x0000000600117213 */ /* 0x000fc80000000000 */
[----:B------:R-:W-:-:S04]  /*17c0*/  IMAD.HI.U32 R18, R29, R18, R28 ;  /* 0x000000121d127227 */ /* 0x000fc800078e001c */
[----:B------:R-:W-:-:S04]  /*17d0*/  IMAD.MOV.U32 R21, RZ, RZ, R17 ;  /* 0x000000ffff157224 */ /* 0x000fc800078e0011 */
[----:B------:R-:W-:Y:S01]  /*17e0*/  IMAD.HI.U32 R17, R18, R21, RZ ;  /* 0x0000001512117227 */ /* 0x000fe200078e00ff */
[----:B0-----:R-:W-:-:S03]  /*17f0*/  FMNMX.FTZ R19, R24, R19, !PT ;  /* 0x0000001318137209 */ /* 0x001fc60007810000 */
[----:B------:R-:W-:Y:S01]  /*1800*/  IMAD.MOV R18, RZ, RZ, -R17 ;  /* 0x000000ffff127224 */ /* 0x000fe200078e0a11 */
[----:B------:R-:W-:-:S03]  /*1810*/  FSETP.NEU.FTZ.AND P0, PT, R19, -INF , PT ;  /* 0xff8000001300780b */ /* 0x000fc60003f1d000 */
[----:B------:R-:W-:Y:S01]  /*1820*/  IMAD R21, R8, R18, R21 ;  /* 0x0000001208157224 */ /* 0x000fe200078e0215 */
[----:B------:R-:W-:-:S04]  /*1830*/  FSEL R18, R19, RZ, P0 ;  /* 0x000000ff13127208 */ /* 0x000fc80000000000 */
[----:B------:R-:W-:Y:S01]  /*1840*/  ISETP.GT.U32.AND P0, PT, R8, R21, PT ;  /* 0x000000150800720c */ /* 0x000fe20003f04070 */
[C---:B------:R-:W-:Y:S01]  /*1850*/  FADD.FTZ R24, -R18.reuse, R32 ;  /* 0x0000002012187221 */ /* 0x040fe20000010100 */
[----:B------:R-:W-:-:S03]  /*1860*/  FADD.FTZ R19, -R18, R33 ;  /* 0x0000002112137221 */ /* 0x000fc60000010100 */
[----:B------:R-:W-:Y:S01]  /*1870*/  FMUL.FTZ R24, R24, 1.4426950216293334961 ;  /* 0x3fb8aa3b18187820 */ /* 0x000fe20000410000 */
[----:B------:R-:W-:-:S05]  /*1880*/  FMUL.FTZ R19, R19, 1.4426950216293334961 ;  /* 0x3fb8aa3b13137820 */ /* 0x000fca0000410000 */
[----:B------:R-:W-:Y:S02]  /*1890*/  MUFU.EX2 R24, R24 ;  /* 0x0000001800187308 */ /* 0x000fe40000000800 */
[----:B------:R-:W-:-:S06]  /*18a0*/  @!P0 IMAD.IADD R21, R21, 0x1, -R8 ;  /* 0x0000000115158824 */ /* 0x000fcc00078e0a08 */
[----:B------:R-:W0:Y:S01]  /*18b0*/  MUFU.EX2 R19, R19 ;  /* 0x0000001300137308 */ /* 0x000e220000000800 */
[----:B------:R-:W-:Y:S02]  /*18c0*/  ISETP.GE.U32.AND P2, PT, R21, R8, PT ;  /* 0x000000081500720c */ /* 0x000fe40003f46070 */
[----:B------:R-:W-:Y:S01]  /*18d0*/  LOP3.LUT R6, R6, R9, RZ, 0x3c, !PT ;  /* 0x0000000906067212 */ /* 0x000fe200078e3cff */
[----:B------:R-:W-:-:S03]  /*18e0*/  @!P0 VIADD R17, R17, 0x1 ;  /* 0x0000000111118836 */ /* 0x000fc60000000000 */
[----:B------:R-:W-:Y:S02]  /*18f0*/  ISETP.GE.AND P1, PT, R6, RZ, PT ;  /* 0x000000ff0600720c */ /* 0x000fe40003f26270 */
[----:B------:R-:W-:Y:S01]  /*1900*/  ISETP.NE.AND P0, PT, R9, RZ, PT ;  /* 0x000000ff0900720c */ /* 0x000fe20003f05270 */
[----:B0-----:R-:W-:-:S04]  /*1910*/  FADD.FTZ R6, R24, R19 ;  /* 0x0000001318067221 */ /* 0x001fc80000010000 */
[----:B------:R-:W-:Y:S01]  /*1920*/  @P2 VIADD R17, R17, 0x1 ;  /* 0x0000000111112836 */ /* 0x000fe20000000000 */
[C---:B------:R-:W-:Y:S01]  /*1930*/  ISETP.GT.AND P4, PT, R2.reuse, RZ, PT ;  /* 0x000000ff0200720c */ /* 0x040fe20003f84270 */
[----:B------:R-:W0:Y:S02]  /*1940*/  SHFL.BFLY PT, R19, R6, 0x10, 0x1f ;  /* 0x0e001f0006137f89 */ /* 0x000e2400000e0000 */
[----:B------:R-:W-:Y:S02]  /*1950*/  IMAD.MOV.U32 R8, RZ, RZ, R17 ;  /* 0x000000ffff087224 */ /* 0x000fe400078e0011 */
[----:B------:R-:W1:Y:S01]  /*1960*/  LDC R17, c[0x0][0x270] ;  /* 0x00009c00ff117b82 */ /* 0x000e620000000800 */
[----:B------:R-:W-:Y:S01]  /*1970*/  SHF.R.S32.HI R21, RZ, 0x1f, R2 ;  /* 0x0000001fff157819 */ /* 0x000fe20000011402 */
[----:B------:R-:W-:Y:S01]  /*1980*/  @!P1 IMAD.MOV R8, RZ, RZ, -R8 ;  /* 0x000000ffff089224 */ /* 0x000fe200078e0a08 */
[----:B------:R-:W-:Y:S02]  /*1990*/  LEA.HI.SX32 R25, R2, 0x1, 0x1 ;  /* 0x0000000102197811 */ /* 0x000fe400078f0aff */
[----:B------:R-:W-:-:S03]  /*19a0*/  @!P0 LOP3.LUT R8, RZ, R9, RZ, 0x33, !PT ;  /* 0x00000009ff088212 */ /* 0x000fc600078e33ff */
[----:B------:R-:W-:-:S04]  /*19b0*/  @!P4 IMAD.MOV R25, RZ, RZ, R21 ;  /* 0x000000ffff19c224 */ /* 0x000fc800078e0215 */
[----:B------:R-:W-:-:S05]  /*19c0*/  IMAD R2, R25, R8, RZ ;  /* 0x0000000819027224 */ /* 0x000fca00078e02ff */
[----:B------:R-:W-:Y:S01]  /*19d0*/  IABS R29, R2 ;  /* 0x00000002001d7213 */ /* 0x000fe20000000000 */
[----:B0-----:R-:W-:-:S03]  /*19e0*/  FADD.FTZ R19, R6, R19 ;  /* 0x0000001306137221 */ /* 0x001fc60000010000 */
[----:B------:R-:W0:Y:S01]  /*19f0*/  I2F.RP R26, R29 ;  /* 0x0000001d001a7306 */ /* 0x000e220000209400 */
[----:B-1----:R-:W-:Y:S01]  /*1a00*/  IABS R21, R17 ;  /* 0x0000001100157213 */ /* 0x002fe20000000000 */
[----:B------:R-:W1:Y:S06]  /*1a10*/  SHFL.BFLY PT, R6, R19, 0x8, 0x1f ;  /* 0x0d001f0013067f89 */ /* 0x000e6c00000e0000 */
[----:B------:R-:W2:Y:S08]  /*1a20*/  I2F.U32.RP R25, R21 ;  /* 0x0000001500197306 */ /* 0x000eb00000209000 */
[----:B0-----:R-:W0:Y:S08]  /*1a30*/  MUFU.RCP R42, R26 ;  /* 0x0000001a002a7308 */ /* 0x001e300000001000 */
[----:B--2---:R-:W2:Y:S01]  /*1a40*/  MUFU.RCP R40, R25 ;  /* 0x0000001900287308 */ /* 0x004ea20000001000 */
[----:B-1----:R-:W-:-:S05]  /*1a50*/  FADD.FTZ R6, R19, R6 ;  /* 0x0000000613067221 */ /* 0x002fca0000010000 */
[----:B------:R-:W1:Y:S01]  /*1a60*/  SHFL.BFLY PT, R31, R6, 0x4, 0x1f ;  /* 0x0c801f00061f7f89 */ /* 0x000e6200000e0000 */
[----:B0-----:R-:W-:-:S04]  /*1a70*/  VIADD R42, R42, 0xffffffe ;  /* 0x0ffffffe2a2a7836 */ /* 0x001fc80000000000 */
[----:B------:R-:W0:Y:S01]  /*1a80*/  F2I.FTZ.U32.TRUNC.NTZ R43, R42 ;  /* 0x0000002a002b7305 */ /* 0x000e22000021f000 */
[----:B--2---:R-:W-:-:S07]  /*1a90*/  VIADD R40, R40, 0xffffffe ;  /* 0x0ffffffe28287836 */ /* 0x004fce0000000000 */
[----:B------:R-:W2:Y:S01]  /*1aa0*/  F2I.FTZ.U32.TRUNC.NTZ R41, R40 ;  /* 0x0000002800297305 */ /* 0x000ea2000021f000 */
[----:B0-----:R-:W-:Y:S02]  /*1ab0*/  IMAD.MOV R24, RZ, RZ, -R43 ;  /* 0x000000ffff187224 */ /* 0x001fe400078e0a2b */
[----:B-1----:R-:W-:Y:S02]  /*1ac0*/  FADD.FTZ R31, R6, R31 ;  /* 0x0000001f061f7221 */ /* 0x002fe40000010000 */
[----:B------:R-:W-:Y:S02]  /*1ad0*/  IMAD R37, R24, R29, RZ ;  /* 0x0000001d18257224 */ /* 0x000fe400078e02ff */
[----:B------:R-:W-:Y:S01]  /*1ae0*/  VIADD R24, R29, UR4 ;  /* 0x000000041d187c36 */ /* 0x000fe20008000000 */
[----:B--2---:R-:W-:Y:S01]  /*1af0*/  IADD3 R8, RZ, -R41, RZ ;  /* 0x80000029ff087210 */ /* 0x004fe20007ffe0ff */
[----:B------:R-:W-:Y:S01]  /*1b00*/  IMAD.MOV.U32 R42, RZ, RZ, RZ ;  /* 0x000000ffff2a7224 */ /* 0x000fe200078e00ff */
[----:B------:R-:W0:Y:S01]  /*1b10*/  SHFL.BFLY PT, R28, R31, 0x2, 0x1f ;  /* 0x0c401f001f1c7f89 */ /* 0x000e2200000e0000 */
[----:B------:R-:W-:-:S02]  /*1b20*/  IABS R25, R2 ;  /* 0x0000000200197213 */ /* 0x000fc40000000000 */
[----:B------:R-:W-:Y:S01]  /*1b30*/  IMAD.HI.U32 R37, R43, R37, R42 ;  /* 0x000000252b257227 */ /* 0x000fe200078e002a */
[----:B------:R-:W-:-:S03]  /*1b40*/  IABS R26, R24 ;  /* 0x00000018001a7213 */ /* 0x000fc60000000000 */
[----:B------:R-:W-:Y:S02]  /*1b50*/  IMAD R19, R8, R21, RZ ;  /* 0x0000001508137224 */ /* 0x000fe400078e02ff */
[----:B------:R-:W-:Y:S01]  /*1b60*/  IMAD.MOV.U32 R40, RZ, RZ, RZ ;  /* 0x000000ffff287224 */ /* 0x000fe200078e00ff */
[----:B------:R-:W-:Y:S01]  /*1b70*/  IABS R8, R17 ;  /* 0x0000001100087213 */ /* 0x000fe20000000000 */
[----:B------:R-:W-:Y:S01]  /*1b80*/  IMAD.MOV R25, RZ, RZ, -R25 ;  /* 0x000000ffff197224 */ /* 0x000fe200078e0a19 */
[----:B------:R-:W-:Y:S01]  /*1b90*/  IABS R6, R4 ;  /* 0x0000000400067213 */ /* 0x000fe20000000000 */
[----:B------:R-:W-:-:S04]  /*1ba0*/  IMAD.HI.U32 R30, R37, R26, RZ ;  /* 0x0000001a251e7227 */ /* 0x000fc800078e00ff */
[----:B------:R-:W-:-:S04]  /*1bb0*/  IMAD.HI.U32 R19, R41, R19, R40 ;  /* 0x0000001329137227 */ /* 0x000fc800078e0028 */
[----:B------:R-:W-:Y:S02]  /*1bc0*/  IMAD R36, R30, R25, R26 ;  /* 0x000000191e247224 */ /* 0x000fe400078e021a */
[----:B------:R-:W-:Y:S02]  /*1bd0*/  IMAD.MOV R25, RZ, RZ, -R8 ;  /* 0x000000ffff197224 */ /* 0x000fe400078e0a08 */
[----:B------:R-:W-:Y:S01]  /*1be0*/  IMAD.HI.U32 R8, R19, R6, RZ ;  /* 0x0000000613087227 */ /* 0x000fe200078e00ff */
[----:B------:R-:W-:-:S03]  /*1bf0*/  ISETP.GT.U32.AND P4, PT, R29, R36, PT ;  /* 0x000000241d00720c */ /* 0x000fc60003f84070 */
[----:B------:R-:W-:-:S04]  /*1c00*/  IMAD.HI.U32 R19, R19, R26, RZ ;  /* 0x0000001a13137227 */ /* 0x000fc800078e00ff */
[-C--:B------:R-:W-:Y:S02]  /*1c10*/  IMAD R26, R19, R25.reuse, R26 ;  /* 0x00000019131a7224 */ /* 0x080fe400078e021a */
[----:B------:R-:W-:Y:S02]  /*1c20*/  IMAD R6, R8, R25, R6 ;  /* 0x0000001908067224 */ /* 0x000fe400078e0206 */
[----:B0-----:R-:W-:Y:S01]  /*1c30*/  FADD.FTZ R28, R31, R28 ;  /* 0x0000001c1f1c7221 */ /* 0x001fe20000010000 */
[C---:B------:R-:W-:Y:S02]  /*1c40*/  ISETP.GT.U32.AND P5, PT, R21.reuse, R26, PT ;  /* 0x0000001a1500720c */ /* 0x040fe40003fa4070 */
[----:B------:R-:W-:Y:S02]  /*1c50*/  ISETP.GT.U32.AND P1, PT, R21, R6, PT ;  /* 0x000000061500720c */ /* 0x000fe40003f24070 */
[----:B------:R-:W0:Y:S01]  /*1c60*/  SHFL.BFLY PT, R25, R28, 0x1, 0x1f ;  /* 0x0c201f001c197f89 */ /* 0x000e2200000e0000 */
[----:B------:R-:W-:-:S05]  /*1c70*/  @!P4 IMAD.IADD R36, R36, 0x1, -R29 ;  /* 0x000000012424c824 */ /* 0x000fca00078e0a1d */
[----:B------:R-:W-:-:S03]  /*1c80*/  ISETP.GE.U32.AND P0, PT, R36, R29, PT ;  /* 0x0000001d2400720c */ /* 0x000fc60003f06070 */
[--C-:B------:R-:W-:Y:S02]  /*1c90*/  @!P5 IMAD.IADD R26, R26, 0x1, -R21.reuse ;  /* 0x000000011a1ad824 */ /* 0x100fe400078e0a15 */
[----:B------:R-:W-:Y:S02]  /*1ca0*/  @!P1 IMAD.IADD R6, R6, 0x1, -R21 ;  /* 0x0000000106069824 */ /* 0x000fe400078e0a15 */
[----:B------:R-:W-:Y:S01]  /*1cb0*/  @!P4 VIADD R30, R30, 0x1 ;  /* 0x000000011e1ec836 */ /* 0x000fe20000000000 */
[-C--:B------:R-:W-:Y:S02]  /*1cc0*/  ISETP.GE.U32.AND P6, PT, R26, R21.reuse, PT ;  /* 0x000000151a00720c */ /* 0x080fe40003fc6070 */
[----:B------:R-:W-:Y:S02]  /*1cd0*/  ISETP.GE.U32.AND P4, PT, R6, R21, PT ;  /* 0x000000150600720c */ /* 0x000fe40003f86070 */
[----:B------:R-:W-:Y:S02]  /*1ce0*/  LOP3.LUT R31, R24, R29, RZ, 0x3c, !PT ;  /* 0x0000001d181f7212 */ /* 0x000fe400078e3cff */
[----:B------:R-:W-:-:S02]  /*1cf0*/  LOP3.LUT R4, R4, R17, RZ, 0x3c, !PT ;  /* 0x0000001104047212 */ /* 0x000fc400078e3cff */
[----:B------:R-:W-:Y:S01]  /*1d00*/  LOP3.LUT R24, R24, R17, RZ, 0x3c, !PT ;  /* 0x0000001118187212 */ /* 0x000fe200078e3cff */
[----:B------:R-:W-:Y:S01]  /*1d10*/  @P0 VIADD R30, R30, 0x1 ;  /* 0x000000011e1e0836 */ /* 0x000fe20000000000 */
[----:B------:R-:W-:Y:S01]  /*1d20*/  ISETP.GE.AND P0, PT, R4, RZ, PT ;  /* 0x000000ff0400720c */ /* 0x000fe20003f06270 */
[----:B------:R-:W-:Y:S01]  /*1d30*/  @!P5 VIADD R19, R19, 0x1 ;  /* 0x000000011313d836 */ /* 0x000fe20000000000 */
[----:B------:R-:W-:Y:S02]  /*1d40*/  ISETP.GT.AND P5, PT, R3, RZ, PT ;  /* 0x000000ff0300720c */ /* 0x000fe40003fa4270 */
[----:B------:R-:W-:Y:S01]  /*1d50*/  @!P1 IADD3 R8, R8, 0x1, RZ ;  /* 0x0000000108089810 */ /* 0x000fe20007ffe0ff */
[----:B------:R-:W1:Y:S01]  /*1d60*/  LDC.U8 R6, c[0x0][0x3d9] ;  /* 0x0000f640ff067b82 */ /* 0x000e620000000000 */
[----:B------:R-:W-:Y:S01]  /*1d70*/  ISETP.GE.AND P1, PT, R24, RZ, PT ;  /* 0x000000ff1800720c */ /* 0x000fe20003f26270 */
[----:B0-----:R-:W-:Y:S01]  /*1d80*/  FADD.FTZ R25, R28, R25 ;  /* 0x000000191c197221 */ /* 0x001fe20000010000 */
[----:B------:R-:W-:Y:S01]  /*1d90*/  @P6 VIADD R19, R19, 0x1 ;  /* 0x0000000113136836 */ /* 0x000fe20000000000 */
[----:B------:R-:W-:Y:S01]  /*1da0*/  ISETP.GE.AND P2, PT, R31, RZ, PT ;  /* 0x000000ff1f00720c */ /* 0x000fe20003f46270 */
[----:B------:R-:W-:Y:S01]  /*1db0*/  @P4 VIADD R8, R8, 0x1 ;  /* 0x0000000108084836 */ /* 0x000fe20000000000 */
[----:B------:R-:W-:Y:S01]  /*1dc0*/  SHF.R.S32.HI R21, RZ, 0x1f, R3 ;  /* 0x0000001fff157819 */ /* 0x000fe20000011403 */
[----:B------:R-:W-:Y:S01]  /*1dd0*/  IMAD.MOV.U32 R24, RZ, RZ, R19 ;  /* 0x000000ffff187224 */ /* 0x000fe200078e0013 */
[----:B------:R-:W-:Y:S01]  /*1de0*/  FSETP.NE.FTZ.AND P4, PT, R25, RZ, PT ;  /* 0x000000ff1900720b */ /* 0x000fe20003f95000 */
[----:B------:R-:W-:Y:S01]  /*1df0*/  @!P0 IMAD.MOV R8, RZ, RZ, -R8 ;  /* 0x000000ffff088224 */ /* 0x000fe200078e0a08 */
[----:B------:R-:W-:Y:S01]  /*1e00*/  LEA.HI.SX32 R4, R3, 0x1, 0x1 ;  /* 0x0000000103047811 */ /* 0x000fe200078f0aff */
[----:B------:R-:W-:Y:S01]  /*1e10*/  @!P5 IMAD.MOV R4, RZ, RZ, R21 ;  /* 0x000000ffff04d224 */ /* 0x000fe200078e0215 */
[----:B------:R-:W-:-:S02]  /*1e20*/  ISETP.NE.AND P6, PT, R2, RZ, PT ;  /* 0x000000ff0200720c */ /* 0x000fc40003fc5270 */
[----:B------:R-:W-:Y:S01]  /*1e30*/  ISETP.NE.AND P5, PT, R17, RZ, PT ;  /* 0x000000ff1100720c */ /* 0x000fe20003fa5270 */
[----:B------:R-:W-:Y:S01]  /*1e40*/  @!P1 IMAD.MOV R24, RZ, RZ, -R24 ;  /* 0x000000ffff189224 */ /* 0x000fe200078e0a18 */
[----:B------:R-:W-:Y:S01]  /*1e50*/  LOP3.LUT R19, RZ, R17, RZ, 0x33, !PT ;  /* 0x00000011ff137212 */ /* 0x000fe200078e33ff */
[----:B------:R-:W-:-:S03]  /*1e60*/  @!P2 IMAD.MOV R30, RZ, RZ, -R30 ;  /* 0x000000ffff1ea224 */ /* 0x000fc600078e0a1e */
[C---:B------:R-:W-:Y:S02]  /*1e70*/  SEL R8, R19.reuse, R8, !P5 ;  /* 0x0000000813087207 */ /* 0x040fe40006800000 */
[----:B------:R-:W-:Y:S02]  /*1e80*/  SEL R19, R19, R24, !P5 ;  /* 0x0000001813137207 */ /* 0x000fe40006800000 */
[C---:B------:R-:W-:Y:S01]  /*1e90*/  LOP3.LUT P5, RZ, R7.reuse, 0x1f, RZ, 0xc0, !PT ;  /* 0x0000001f07ff7812 */ /* 0x040fe200078ac0ff */
[----:B------:R-:W0:Y:S01]  /*1ea0*/  @P4 MUFU.LG2 R25, R25 ;  /* 0x0000001900194308 */ /* 0x000e220000000c00 */
[----:B------:R-:W-:Y:S02]  /*1eb0*/  ISETP.GT.AND P2, PT, R2, RZ, PT ;  /* 0x000000ff0200720c */ /* 0x000fe40003f44270 */
[----:B------:R-:W-:Y:S02]  /*1ec0*/  ISETP.GT.OR P5, PT, R7, 0x7f, P5 ;  /* 0x0000007f0700780c */ /* 0x000fe40002fa4670 */
[----:B-1----:R-:W-:-:S02]  /*1ed0*/  ISETP.NE.AND P0, PT, R6, RZ, PT ;  /* 0x000000ff0600720c */ /* 0x002fc40003f05270 */
[----:B------:R-:W-:Y:S02]  /*1ee0*/  @!P6 LOP3.LUT R30, RZ, R29, RZ, 0x33, !PT ;  /* 0x0000001dff1ee212 */ /* 0x000fe400078e33ff */
[----:B------:R-:W-:Y:S02]  /*1ef0*/  SHF.R.S32.HI R24, RZ, 0x1f, R2 ;  /* 0x0000001fff187819 */ /* 0x000fe40000011402 */
[----:B------:R-:W-:Y:S02]  /*1f00*/  SEL R9, R9, 0x1, !P0 ;  /* 0x0000000109097807 */ /* 0x000fe40004000000 */
[-C--:B------:R-:W-:Y:S02]  /*1f10*/  ISETP.LT.U32.AND P1, PT, R22, R30.reuse, PT ;  /* 0x0000001e1600720c */ /* 0x080fe40003f21070 */
[----:B------:R-:W-:Y:S01]  /*1f20*/  SHF.R.S32.HI R21, RZ, 0x1f, R30 ;  /* 0x0000001fff157819 */ /* 0x000fe2000001141e */
[----:B------:R-:W-:Y:S01]  /*1f30*/  IMAD R7, R8, R9, RZ ;  /* 0x0000000908077224 */ /* 0x000fe200078e02ff */
[----:B------:R-:W-:Y:S01]  /*1f40*/  LEA.HI.SX32 R6, R2, 0x1, 0x1 ;  /* 0x0000000102067811 */ /* 0x000fe200078f0aff */
[----:B------:R-:W-:Y:S01]  /*1f50*/  @!P2 IMAD.MOV R6, RZ, RZ, R24 ;  /* 0x000000ffff06a224 */ /* 0x000fe200078e0218 */
[----:B------:R-:W-:Y:S01]  /*1f60*/  ISETP.LT.AND.EX P1, PT, R23, R21, PT, P1 ;  /* 0x000000151700720c */ /* 0x000fe20003f21310 */
[----:B------:R-:W-:Y:S01]  /*1f70*/  IMAD R19, R19, R9, RZ ;  /* 0x0000000913137224 */ /* 0x000fe200078e02ff */
[----:B------:R-:W-:Y:S01]  /*1f80*/  BSSY B1, `(.L_x_60) ;  /* 0x00001cd000017945 */ /* 0x000fe20003800000 */
[----:B------:R-:W-:Y:S01]  /*1f90*/  IMAD.MOV.U32 R31, RZ, RZ, 0x7f800000 ;  /* 0x7f800000ff1f7424 */ /* 0x000fe200078e00ff */
[----:B------:R-:W-:Y:S01]  /*1fa0*/  SEL R9, R22, R30, P1 ;  /* 0x0000001e16097207 */ /* 0x000fe20000800000 */
[----:B0-----:R-:W-:Y:S01]  /*1fb0*/  @P4 FFMA.FTZ R31, R25, 0.69314718246459960938, R18 ;  /* 0x3f317218191f4823 */ /* 0x001fe20000010012 */
[----:B------:R-:W-:Y:S01]  /*1fc0*/  SEL R8, R23, R21, P1 ;  /* 0x0000001517087207 */ /* 0x000fe20000800000 */
[----:B------:R-:W-:-:S02]  /*1fd0*/  IMAD R7, R4, R7, RZ ;  /* 0x0000000704077224 */ /* 0x000fc400078e02ff */
        /* <DEDUP_REMOVED lines=37> */
[----:B------:R-:W-:Y:S05]  /*2230*/  CALL.REL.NOINC `($__internal_1_$__cuda_sm20_div_s64) ;  /* 0x0000002400487944 */ /* 0x000fea0003c00000 */
        /* <DEDUP_REMOVED lines=10> */
.L_x_64:
        /* <DEDUP_REMOVED lines=22> */
.L_x_65:
[----:B------:R-:W-:Y:S05]  /*2440*/  BSYNC B0 ;  /* 0x0000000000007941 */ /* 0x000fea0003800000 */
.L_x_63:
[----:B------:R-:W-:Y:S01]  /*2450*/  LOP3.LUT R19, R17, R0, RZ, 0xfc, !PT ;  /* 0x0000000011137212 */ /* 0x000fe200078efcff */
[----:B------:R-:W-:Y:S03]  /*2460*/  BSSY B0, `(.L_x_66) ;  /* 0x0000028000007945 */ /* 0x000fe60003800000 */
[----:B------:R-:W-:-:S13]  /*2470*/  ISETP.NE.U32.AND P1, PT, R19, RZ, PT ;  /* 0x000000ff1300720c */ /* 0x000fda0003f25070 */
[----:B------:R-:W-:Y:S05]  /*2480*/  @!P1 BRA `(.L_x_67) ;  /* 0x00000000003c9947 */ /* 0x000fea0003800000 */
[----:B------:R-:W-:Y:S01]  /*2490*/  IMAD.MOV.U32 R28, RZ, RZ, R27 ;  /* 0x000000ffff1c7224 */ /* 0x000fe200078e001b */
[----:B------:R-:W-:Y:S02]  /*24a0*/  MOV R25, R0 ;  /* 0x0000000000197202 */ /* 0x000fe40000000f00 */
[----:B------:R-:W-:Y:S02]  /*24b0*/  MOV R26, 0x24d0 ;  /* 0x000024d0001a7802 */ /* 0x000fe40000000f00 */
[----:B------:R-:W-:Y:S05]  /*24c0*/  CALL.REL.NOINC `($__internal_1_$__cuda_sm20_div_s64) ;  /* 0x0000002000a47944 */ /* 0x000fea0003c00000 */
        /* <DEDUP_REMOVED lines=11> */
.L_x_67:
        /* <DEDUP_REMOVED lines=22> */
.L_x_68:
[----:B------:R-:W-:Y:S05]  /*26e0*/  BSYNC B0 ;  /* 0x0000000000007941 */ /* 0x000fea0003800000 */
.L_x_66:
        /* <DEDUP_REMOVED lines=11> */
[----:B------:R-:W-:Y:S05]  /*27a0*/  CALL.REL.NOINC `($__internal_1_$__cuda_sm20_div_s64) ;  /* 0x0000001c00ec7944 */ /* 0x000fea0003c00000 */
[----:B------:R-:W-:-:S04]  /*27b0*/  IADD3 R17, P0, RZ, -R22, RZ ;  /* 0x80000016ff117210 */ /* 0x000fc80007f1e0ff */
[----:B------:R-:W-:Y:S01]  /*27c0*/  IADD3.X R18, RZ, ~R23, RZ, P0, !PT ;  /* 0x80000017ff127210 */ /* 0x000fe200007fe4ff */
[----:B------:R-:W-:-:S04]  /*27d0*/  IMAD.WIDE.U32 R42, R5, R17, R42 ;  /* 0x00000011052a7225 */ /* 0x000fc800078e002a */
[----:B------:R-:W-:-:S04]  /*27e0*/  IMAD R18, R18, R5, RZ ;  /* 0x0000000512127224 */ /* 0x000fc800078e02ff */
[----:B------:R-:W-:-:S05]  /*27f0*/  IMAD R4, R4, R17, R18 ;  /* 0x0000001104047224 */ /* 0x000fca00078e0212 */
[----:B------:R-:W-:Y:S01]  /*2800*/  IADD3 R4, R43, R4, RZ ;  /* 0x000000042b047210 */ /* 0x000fe20007ffe0ff */
[----:B------:R-:W-:Y:S05]  /*2810*/  BRA `(.L_x_71) ;  /* 0x0000000000587947 */ /* 0x000fea0003800000 */
.L_x_70:
        /* <DEDUP_REMOVED lines=22> */
.L_x_71:
[----:B------:R-:W-:Y:S05]  /*2980*/  BSYNC B0 ;  /* 0x0000000000007941 */ /* 0x000fea0003800000 */
.L_x_69:
        /* <DEDUP_REMOVED lines=38> */
[----:B------:R-:W-:Y:S05]  /*2bf0*/  CALL.REL.NOINC `($__internal_1_$__cuda_sm20_div_s64) ;  /* 0x0000001800d87944 */ /* 0x000fea0003c00000 */
        /* <DEDUP_REMOVED lines=12> */
.L_x_73:
        /* <DEDUP_REMOVED lines=23> */
.L_x_74:
[----:B------:R-:W-:Y:S05]  /*2e30*/  BSYNC B0 ;  /* 0x0000000000007941 */ /* 0x000fea0003800000 */
.L_x_72:
        /* <DEDUP_REMOVED lines=18> */
.L_x_76:
        /* <DEDUP_REMOVED lines=22> */
.L_x_77:
[----:B------:R-:W-:Y:S05]  /*30c0*/  BSYNC B0 ;  /* 0x0000000000007941 */ /* 0x000fea0003800000 */
.L_x_75:
        /* <DEDUP_REMOVED lines=22> */
.L_x_79:
        /* <DEDUP_REMOVED lines=23> */
.L_x_80:
[----:B------:R-:W-:Y:S05]  /*33a0*/  BSYNC B0 ;  /* 0x0000000000007941 */ /* 0x000fea0003800000 */
.L_x_78:
[----:B------:R-:W-:Y:S01]  /*33b0*/  IMAD R19, R18, R3, RZ ;  /* 0x0000000312137224 */ /* 0x000fe200078e02ff */
[----:B------:R-:W-:Y:S01]  /*33c0*/  LOP3.LUT R18, R47, R10, RZ, 0xfc, !PT ;  /* 0x0000000a2f127212 */ /* 0x000fe200078efcff */
[----:B------:R-:W-:Y:S01]  /*33d0*/  ULDC UR4, c[0x0][0x2c4] ;  /* 0x0000b10000047ab9 */ /* 0x000fe20000000800 */
[----:B------:R-:W-:Y:S01]  /*33e0*/  SHF.R.S32.HI R22, RZ, 0x1f, R7 ;  /* 0x0000001fff167819 */ /* 0x000fe20000011407 */
[----:B------:R-:W-:Y:S01]  /*33f0*/  IMAD R52, R27, UR4, RZ ;  /* 0x000000041b347c24 */ /* 0x000fe2000f8e02ff */
[----:B------:R-:W-:Y:S01]  /*3400*/  ISETP.NE.U32.AND P0, PT, R18, RZ, PT ;  /* 0x000000ff1200720c */ /* 0x000fe20003f05070 */
[-C--:B------:R-:W-:Y:S01]  /*3410*/  IMAD R13, R25, R7.reuse, RZ ;  /* 0x00000007190d7224 */ /* 0x080fe200078e02ff */
[----:B------:R-:W-:Y:S01]  /*3420*/  BSSY B0, `(.L_x_81) ;  /* 0x0000036000007945 */ /* 0x000fe20003800000 */
[----:B------:R-:W-:Y:S01]  /*3430*/  IMAD.WIDE.U32 R48, R24, R7, RZ ;  /* 0x0000000718307225 */ /* 0x000fe200078e00ff */
[----:B------:R-:W-:Y:S02]  /*3440*/  SHF.R.S32.HI R7, RZ, 0x1f, R3 ;  /* 0x0000001fff077819 */ /* 0x000fe40000011403 */
[----:B------:R-:W-:Y:S01]  /*3450*/  SHF.R.S32.HI R17, RZ, 0x1f, R52 ;  /* 0x0000001fff117819 */ /* 0x000fe20000011434 */
[----:B------:R-:W-:-:S02]  /*3460*/  IMAD R15, R15, R52, RZ ;  /* 0x000000340f0f7224 */ /* 0x000fc400078e02ff */
[----:B------:R-:W-:-:S04]  /*3470*/  IMAD.WIDE.U32 R50, R14, R3, RZ ;  /* 0x000000030e327225 */ /* 0x000fc800078e00ff */
[----:B------:R-:W-:Y:S02]  /*3480*/  IMAD R13, R22, R24, R13 ;  /* 0x00000018160d7224 */ /* 0x000fe400078e020d */
[----:B------:R-:W-:Y:S02]  /*3490*/  IMAD R7, R7, R14, R19 ;  /* 0x0000000e07077224 */ /* 0x000fe400078e0213 */
[----:B------:R-:W-:Y:S01]  /*34a0*/  IMAD R3, R17, R16, R15 ;  /* 0x0000001011037224 */ /* 0x000fe200078e020f */
[----:B------:R-:W-:Y:S01]  /*34b0*/  IADD3 R14, R49, R13, RZ ;  /* 0x0000000d310e7210 */ /* 0x000fe20007ffe0ff */
        /* <DEDUP_REMOVED lines=9> */
[----:B------:R-:W-:Y:S05]  /*3550*/  CALL.REL.NOINC `($__internal_1_$__cuda_sm20_div_s64) ;  /* 0x0000001000807944 */ /* 0x000fea0003c00000 */
[----:B------:R-:W-:Y:S02]  /*3560*/  IADD3 R15, P0, RZ, -R22, RZ ;  /* 0x80000016ff0f7210 */ /* 0x000fe40007f1e0ff */
[----:B------:R-:W-:Y:S02]  /*3570*/  MOV R16, R46 ;  /* 0x0000002e00107202 */ /* 0x000fe40000000f00 */
[----:B------:R-:W-:Y:S02]  /*3580*/  IADD3.X R13, RZ, ~R23, RZ, P0, !PT ;  /* 0x80000017ff0d7210 */ /* 0x000fe400007fe4ff */
[----:B------:R-:W-:-:S03]  /*3590*/  MOV R17, R47 ;  /* 0x0000002f00117202 */ /* 0x000fc60000000f00 */
[----:B------:R-:W-:Y:S02]  /*35a0*/  IMAD R13, R13, R12, RZ ;  /* 0x0000000c0d0d7224 */ /* 0x000fe400078e02ff */
[----:B------:R-:W-:Y:S01]  /*35b0*/  IMAD.WIDE.U32 R16, R12, R15, R16 ;  /* 0x0000000f0c107225 */ /* 0x000fe200078e0010 */
[----:B------:R-:W-:-:S03]  /*35c0*/  MOV R12, R22 ;  /* 0x00000016000c7202 */ /* 0x000fc60000000f00 */
[----:B------:R-:W-:Y:S02]  /*35d0*/  IMAD R10, R10, R15, R13 ;  /* 0x0000000f0a0a7224 */ /* 0x000fe400078e020d */
[----:B------:R-:W-:Y:S02]  /*35e0*/  IMAD.MOV.U32 R13, RZ, RZ, R23 ;  /* 0x000000ffff0d7224 */ /* 0x000fe400078e0017 */
[----:B------:R-:W-:Y:S01]  /*35f0*/  IMAD.IADD R10, R17, 0x1, R10 ;  /* 0x00000001110a7824 */ /* 0x000fe200078e020a */
[----:B------:R-:W-:Y:S05]  /*3600*/  BRA `(.L_x_83) ;  /* 0x00000000005c7947 */ /* 0x000fea0003800000 */
.L_x_82:
        /* <DEDUP_REMOVED lines=21> */
[----:B------:R-:W-:Y:S01]  /*3760*/  MOV R12, R15 ;  /* 0x0000000f000c7202 */ /* 0x000fe20000000f00 */
[----:B------:R-:W-:Y:S02]  /*3770*/  IMAD.MOV.U32 R13, RZ, RZ, RZ ;  /* 0x000000ffff0d7224 */ /* 0x000fe400078e00ff */
.L_x_83:
[----:B------:R-:W-:Y:S05]  /*3780*/  BSYNC B0 ;  /* 0x0000000000007941 */ /* 0x000fea0003800000 */
.L_x_81:
        /* <DEDUP_REMOVED lines=23> */
[----:B------:R-:W-:Y:S01]  /*3900*/  IMAD R16, R8, R15, R16 ;  /* 0x0000000f08107224 */ /* 0x000fe200078e0210 */
[----:B------:R-:W-:-:S04]  /*3910*/  MOV R8, R12 ;  /* 0x0000000c00087202 */ /* 0x000fc80000000f00 */
[----:B------:R-:W-:Y:S01]  /*3920*/  IADD3 R13, R13, R16, RZ ;  /* 0x000000100d0d7210 */ /* 0x000fe20007ffe0ff */
[----:B------:R-:W-:Y:S05]  /*3930*/  BRA `(.L_x_86) ;  /* 0x00000000005c7947 */ /* 0x000fea0003800000 */
.L_x_85:
        /* <DEDUP_REMOVED lines=23> */
.L_x_86:
[----:B------:R-:W-:Y:S05]  /*3ab0*/  BSYNC B0 ;  /* 0x0000000000007941 */ /* 0x000fea0003800000 */
.L_x_84:
        /* <DEDUP_REMOVED lines=21> */
.L_x_62:
[----:B------:R-:W-:Y:S02]  /*3c10*/  ULDC.64 UR4, c[0x0][0x2b0] ;  /* 0x0000ac0000047ab9 */ /* 0x000fe40000000a00 */
[----:B------:R-:W-:-:S04]  /*3c20*/  LEA R2, P0, R36, UR4, 0x2 ;  /* 0x0000000424027c11 */ /* 0x000fc8000f8010ff */
[----:B------:R-:W-:-:S05]  /*3c30*/  LEA.HI.X R3, R36, UR5, R37, 0x2, P0 ;  /* 0x0000000524037c11 */ /* 0x000fca00080f1425 */
[----:B------:R0:W-:Y:S04]  /*3c40*/  STG.E desc[UR8][R2.64], R31 ;  /* 0x0000001f02007986 */ /* 0x0001e8000c101908 */
.L_x_61:
[----:B------:R-:W-:Y:S05]  /*3c50*/  BSYNC B1 ;  /* 0x0000000000017941 */ /* 0x000fea0003800000 */
.L_x_60:
[----:B------:R-:W2:Y:S01]  /*3c60*/  LDC R0, c[0x0][0x3c4] ;  /* 0x0000f100ff007b82 */ /* 0x000ea20000000800 */
[C---:B0-----:R-:W-:Y:S01]  /*3c70*/  VIADD R3, R35.reuse, 0x20 ;  /* 0x0000002023037836 */ /* 0x041fe20000000000 */
[C---:B------:R-:W-:Y:S02]  /*3c80*/  SHF.L.U32 R26, R35.reuse, 0x2, RZ ;  /* 0x00000002231a7819 */ /* 0x040fe400000006ff */
[----:B------:R-:W-:Y:S01]  /*3c90*/  CS2R R6, SRZ ;  /* 0x0000000000067805 */ /* 0x000fe2000001ff00 */
[----:B------:R-:W-:Y:S01]  /*3ca0*/  IMAD.MOV.U32 R9, RZ, RZ, RZ ;  /* 0x000000ffff097224 */ /* 0x000fe200078e00ff */
[----:B-1----:R-:W-:Y:S01]  /*3cb0*/  CS2R R4, SRZ ;  /* 0x0000000000047805 */ /* 0x002fe2000001ff00 */
[----:B------:R-:W-:Y:S01]  /*3cc0*/  VIADD R25, R26, 0x80 ;  /* 0x000000801a197836 */ /* 0x000fe20000000000 */
[-C--:B--2---:R-:W-:Y:S02]  /*3cd0*/  ISETP.GE.OR P0, PT, R35, R0.reuse, P3 ;  /* 0x000000002300720c */ /* 0x084fe40001f06670 */
[----:B------:R-:W-:-:S11]  /*3ce0*/  ISETP.GE.OR P3, PT, R3, R0, P3 ;  /* 0x000000000300720c */ /* 0x000fd60001f66670 */
[C---:B------:R-:W-:Y:S02]  /*3cf0*/  @!P0 FADD.FTZ R2, -R31.reuse, R32 ;  /* 0x000000201f028221 */ /* 0x040fe40000010100 */
[----:B------:R-:W-:Y:S02]  /*3d00*/  @!P3 FADD.FTZ R31, -R31, R33 ;  /* 0x000000211f1fb221 */ /* 0x000fe40000010100 */
[----:B------:R-:W-:Y:S02]  /*3d10*/  @!P0 FMUL.FTZ R2, R2, 1.4426950216293334961 ;  /* 0x3fb8aa3b02028820 */ /* 0x000fe40000410000 */
[----:B------:R-:W-:Y:S02]  /*3d20*/  @!P3 FMUL.FTZ R13, R31, 1.4426950216293334961 ;  /* 0x3fb8aa3b1f0db820 */ /* 0x000fe40000410000 */
[----:B------:R-:W0:Y:S08]  /*3d30*/  @!P0 MUFU.EX2 R3, R2 ;  /* 0x0000000200038308 */ /* 0x000e300000000800 */
[----:B------:R-:W1:Y:S01]  /*3d40*/  @!P3 MUFU.EX2 R13, R13 ;  /* 0x0000000d000db308 */ /* 0x000e620000000800 */
[----:B0-----:R0:W-:Y:S01]  /*3d50*/  @!P0 STS [R34], R3 ;  /* 0x0000000322008388 */ /* 0x0011e20000000800 */
[----:B------:R-:W-:Y:S01]  /*3d60*/  ISETP.GE.AND P0, PT, R0, 0x1, PT ;  /* 0x000000010000780c */ /* 0x000fe20003f06270 */
[----:B------:R-:W-:-:S02]  /*3d70*/  HFMA2.MMA R0, -RZ, RZ, 0, 0 ;  /* 0x00000000ff007435 */ /* 0x000fc400000001ff */
[----:B-1----:R1:W-:Y:S01]  /*3d80*/  @!P3 STS [R34+0x280], R13 ;  /* 0x0002800d2200b388 */ /* 0x0023e20000000800 */
[----:B0-----:R-:W-:Y:S01]  /*3d90*/  CS2R R2, SRZ ;  /* 0x0000000000027805 */ /* 0x001fe2000001ff00 */
[----:B------:R-:W-:Y:S08]  /*3da0*/  BAR.SYNC.DEFER_BLOCKING 0x0 ;  /* 0x0000000000007b1d */ /* 0x000ff00000010000 */
[----:B------:R-:W-:Y:S05]  /*3db0*/  @!P0 BRA `(.L_x_87) ;  /* 0x0000000000d88947 */ /* 0x000fea0003800000 */
[----:B------:R-:W0:Y:S01]  /*3dc0*/  S2UR UR6, SR_CgaCtaId ;  /* 0x00000000000679c3 */ /* 0x000e220000008800 */
[----:B------:R-:W-:Y:S01]  /*3dd0*/  ULDC UR10, c[0x0][0x2dc] ;  /* 0x0000b700000a7ab9 */ /* 0x000fe20000000800 */
[----:B------:R-:W-:Y:S01]  /*3de0*/  IMAD R23, R11, 0x100, R26 ;  /* 0x000001000b177824 */ /* 0x000fe200078e021a */
[----:B------:R-:W-:Y:S01]  /*3df0*/  UIMAD UR4, UR7, UR10, URZ ;  /* 0x0000000a070472a4 */ /* 0x000fe2000f8e023f */
[C---:B------:R-:W-:Y:S01]  /*3e00*/  VIADD R8, R20.reuse, -UR7 ;  /* 0x8000000714087c36 */ /* 0x040fe20008000000 */
[----:B-1----:R-:W-:Y:S01]  /*3e10*/  CS2R R12, SRZ ;  /* 0x00000000000c7805 */ /* 0x002fe2000001ff00 */
        /* <DEDUP_REMOVED lines=16> */
[----:B0-----:R-:W-:-:S03]  /*3f20*/  ULEA UR4, UR6, UR4, 0x18 ;  /* 0x0000000406047291 */ /* 0x001fc6000f8ec03f */
[----:B------:R-:W-:-:S03]  /*3f30*/  IMAD.X R23, RZ, RZ, R23, P0 ;  /* 0x000000ffff177224 */ /* 0x000fc600000e0617 */
[----:B------:R-:W-:Y:S01]  /*3f40*/  LEA R10, R11, UR4, 0x2 ;  /* 0x000000040b0a7c11 */ /* 0x000fe2000f8e10ff */
[----:B------:R-:W-:-:S06]  /*3f50*/  ULDC UR4, c[0x0][0x2d0] ;  /* 0x0000b40000047ab9 */ /* 0x000fcc0000000800 */
.L_x_90:
        /* <DEDUP_REMOVED lines=15> */
.L_x_89:
[----:B------:R-:W-:Y:S05]  /*4050*/  BSYNC B0 ;  /* 0x0000000000007941 */ /* 0x000fea0003800000 */
.L_x_88:
        /* <DEDUP_REMOVED lines=12> */
.L_x_87:
[----:B------:R-:W-:-:S04]  /*4120*/  IADD3 R11, R11, UR7, RZ ;  /* 0x000000070b0b7c10 */ /* 0x000fc8000fffe0ff */
[----:B------:R-:W-:-:S13]  /*4130*/  ISETP.GE.AND P0, PT, R11, R20, PT ;  /* 0x000000140b00720c */ /* 0x000fda0003f06270 */
[----:B------:R-:W-:Y:S05]  /*4140*/  @P0 EXIT ;  /* 0x000000000000094d */ /* 0x000fea0003800000 */
[----:B-1----:R-:W0:Y:S01]  /*4150*/  LDC R13, c[0x0][0x2c4] ;  /* 0x0000b100ff0d7b82 */ /* 0x002e220000000800 */
[----:B------:R-:W-:Y:S01]  /*4160*/  ULDC UR4, c[0x0][0x270] ;  /* 0x00009c0000047ab9 */ /* 0x000fe20000000800 */
[----:B------:R-:W-:Y:S01]  /*4170*/  IABS R17, R11 ;  /* 0x0000000b00117213 */ /* 0x000fe20000000000 */
[----:B------:R-:W-:Y:S01]  /*4180*/  ULDC UR6, c[0x0][0x2d0] ;  /* 0x0000b40000067ab9 */ /* 0x000fe20000000800 */
[----:B------:R-:W-:Y:S02]  /*4190*/  F2FP.F16.F32.PACK_AB R0, R0, R3 ;  /* 0x000000030000723e */ /* 0x000fe400000000ff */
[----:B------:R-:W-:-:S03]  /*41a0*/  F2FP.F16.F32.PACK_AB R5, R2, R5 ;  /* 0x000000050205723e */ /* 0x000fc600000000ff */
[----:B------:R-:W-:Y:S01]  /*41b0*/  IMAD.MOV.U32 R2, RZ, RZ, R0 ;  /* 0x000000ffff027224 */ /* 0x000fe200078e0000 */
[----:B------:R-:W-:Y:S01]  /*41c0*/  MOV R3, R5 ;  /* 0x0000000500037202 */ /* 0x000fe20000000f00 */
[----:B0-----:R-:W-:Y:S01]  /*41d0*/  IMAD R14, R13, UR4, RZ ;  /* 0x000000040d0e7c24 */ /* 0x001fe2000f8e02ff */
[----:B------:R-:W-:-:S04]  /*41e0*/  ULDC.64 UR4, c[0x0][0x290] ;  /* 0x0000a40000047ab9 */ /* 0x000fc80000000a00 */
[-C--:B------:R-:W-:Y:S02]  /*41f0*/  IABS R16, R14.reuse ;  /* 0x0000000e00107213 */ /* 0x080fe40000000000 */
[----:B------:R-:W-:Y:S02]  /*4200*/  IABS R10, R14 ;  /* 0x0000000e000a7213 */ /* 0x000fe40000000000 */
        /* <DEDUP_REMOVED lines=85> */
        .weak           $__internal_1_$__cuda_sm20_div_s64
        .type           $__internal_1_$__cuda_sm20_div_s64,@function
        .size           $__internal_1_$__cuda_sm20_div_s64,(.L_x_4861 - $__internal_1_$__cuda_sm20_div_s64)
$__internal_1_$__cuda_sm20_div_s64:
        /* <DEDUP_REMOVED lines=34> */
[C---:B------:R-:W-:Y:S02]  /*4980*/  IMAD R24, R22.reuse, R19, RZ ;  /* 0x0000001316187224 */ /* 0x040fe400078e02ff */
[----:B------:R-:W-:-:S04]  /*4990*/  IMAD.HI.U32 R23, P5, R22, R23, R40 ;  /* 0x0000001716177227 */ /* 0x000fc800078a0028 */
[----:B------:R-:W-:Y:S01]  /*49a0*/  IMAD.HI.U32 R19, R22, R19, RZ ;  /* 0x0000001316137227 */ /* 0x000fe200078e00ff */
[----:B------:R-:W-:-:S03]  /*49b0*/  IADD3 R24, P4, R24, R23, RZ ;  /* 0x0000001718187210 */ /* 0x000fc60007f9e0ff */
[----:B------:R-:W-:Y:S01]  /*49c0*/  IMAD.X R22, R19, 0x1, R22, P6 ;  /* 0x0000000113167824 */ /* 0x000fe200030e0616 */
[----:B------:R-:W-:Y:S01]  /*49d0*/  SEL R19, R30, R17, !P2 ;  /* 0x000000111e137207 */ /* 0x000fe20005000000 */
[----:B------:R-:W-:-:S03]  /*49e0*/  IMAD.HI.U32 R40, R24, R21, RZ ;  /* 0x0000001518287227 */ /* 0x000fc600078e00ff */
[----:B------:R-:W-:Y:S01]  /*49f0*/  IADD3.X R22, RZ, RZ, R22, P4, P5 ;  /* 0x000000ffff167210 */ /* 0x000fe200027ea416 */
[----:B------:R-:W-:Y:S02]  /*4a00*/  IMAD.MOV.U32 R41, RZ, RZ, RZ ;  /* 0x000000ffff297224 */ /* 0x000fe400078e00ff */
        /* <DEDUP_REMOVED lines=9> */
[----:B------:R-:W-:Y:S02]  /*4aa0*/  IMAD R22, R30, R45, R41 ;  /* 0x0000002d1e167224 */ /* 0x000fe400078e0229 */
[----:B------:R-:W-:Y:S01]  /*4ab0*/  IMAD.MOV.U32 R41, RZ, RZ, 0x0 ;  /* 0x00000000ff297424 */ /* 0x000fe200078e00ff */
[-C--:B------:R-:W-:Y:S01]  /*4ac0*/  ISETP.GE.U32.AND P4, PT, R21, R44.reuse, PT ;  /* 0x0000002c1500720c */ /* 0x080fe20003f86070 */
[-C--:B------:R-:W-:Y:S01]  /*4ad0*/  IMAD R22, R29, R44.reuse, R22 ;  /* 0x0000002c1d167224 */ /* 0x080fe200078e0216 */
[----:B------:R-:W-:-:S04]  /*4ae0*/  IADD3 R24, P2, R21, -R44, RZ ;  /* 0x8000002c15187210 */ /* 0x000fc80007f5e0ff */
[----:B------:R-:W-:Y:S02]  /*4af0*/  IADD3.X R19, ~R22, R19, RZ, P1, !PT ;  /* 0x0000001316137210 */ /* 0x000fe40000ffe5ff */
[----:B------:R-:W-:Y:S02]  /*4b00*/  IADD3 R23, P1, R30, 0x1, RZ ;  /* 0x000000011e177810 */ /* 0x000fe40007f3e0ff */
[C---:B------:R-:W-:Y:S01]  /*4b10*/  ISETP.GE.U32.AND.EX P4, PT, R19.reuse, R45, PT, P4 ;  /* 0x0000002d1300720c */ /* 0x040fe20003f86140 */
[----:B------:R-:W-:Y:S02]  /*4b20*/  IMAD.X R22, R19, 0x1, ~R45, P2 ;  /* 0x0000000113167824 */ /* 0x000fe400010e0e2d */
[----:B------:R-:W-:Y:S01]  /*4b30*/  IMAD.X R40, RZ, RZ, R29, P1 ;  /* 0x000000ffff287224 */ /* 0x000fe200008e061d */
[----:B------:R-:W-:Y:S02]  /*4b40*/  SEL R24, R24, R21, P4 ;  /* 0x0000001518187207 */ /* 0x000fe40002000000 */
[----:B------:R-:W-:-:S02]  /*4b50*/  SEL R23, R23, R30, P4 ;  /* 0x0000001e17177207 */ /* 0x000fc40002000000 */
[----:B------:R-:W-:Y:S02]  /*4b60*/  SEL R19, R22, R19, P4 ;  /* 0x0000001316137207 */ /* 0x000fe40002000000 */
[----:B------:R-:W-:Y:S02]  /*4b70*/  ISETP.GE.U32.AND P1, PT, R24, R44, PT ;  /* 0x0000002c1800720c */ /* 0x000fe40003f26070 */
[----:B------:R-:W-:Y:S02]  /*4b80*/  SEL R40, R40, R29, P4 ;  /* 0x0000001d28287207 */ /* 0x000fe40002000000 */
[----:B------:R-:W-:Y:S02]  /*4b90*/  IADD3 R22, P2, R23, 0x1, RZ ;  /* 0x0000000117167810 */ /* 0x000fe40007f5e0ff */
[----:B------:R-:W-:Y:S02]  /*4ba0*/  ISETP.GE.U32.AND.EX P1, PT, R19, R45, PT, P1 ;  /* 0x0000002d1300720c */ /* 0x000fe40003f26110 */
[----:B------:R-:W-:Y:S01]  /*4bb0*/  LOP3.LUT R21, R25, R17, RZ, 0x3c, !PT ;  /* 0x0000001119157212 */ /* 0x000fe200078e3cff */
[----:B------:R-:W-:Y:S01]  /*4bc0*/  IMAD.X R19, RZ, RZ, R40, P2 ;  /* 0x000000ffff137224 */ /* 0x000fe200010e0628 */
[----:B------:R-:W-:-:S02]  /*4bd0*/  SEL R22, R22, R23, P1 ;  /* 0x0000001716167207 */ /* 0x000fc40000800000 */
[----:B------:R-:W-:Y:S02]  /*4be0*/  ISETP.GE.AND P4, PT, R21, RZ, PT ;  /* 0x000000ff1500720c */ /* 0x000fe40003f86270 */
[----:B------:R-:W-:Y:S02]  /*4bf0*/  SEL R40, R19, R40, P1 ;  /* 0x0000002813287207 */ /* 0x000fe40000800000 */
[----:B------:R-:W-:Y:S02]  /*4c00*/  IADD3 R19, P2, RZ, -R22, RZ ;  /* 0x80000016ff137210 */ /* 0x000fe40007f5e0ff */
[----:B------:R-:W-:Y:S02]  /*4c10*/  ISETP.NE.U32.AND P1, PT, R28, RZ, PT ;  /* 0x000000ff1c00720c */ /* 0x000fe40003f25070 */
[----:B------:R-:W-:Y:S02]  /*4c20*/  IADD3.X R21, RZ, ~R40, RZ, P2, !PT ;  /* 0x80000028ff157210 */ /* 0x000fe400017fe4ff */
[----:B------:R-:W-:-:S02]  /*4c30*/  ISETP.NE.AND.EX P1, PT, R25, RZ, PT, P1 ;  /* 0x000000ff1900720c */ /* 0x000fc40003f25310 */
[----:B------:R-:W-:Y:S01]  /*4c40*/  SEL R21, R21, R40, !P4 ;  /* 0x0000002815157207 */ /* 0x000fe20006000000 */
[----:B------:R-:W-:Y:S01]  /*4c50*/  IMAD.MOV.U32 R40, RZ, RZ, R26 ;  /* 0x000000ffff287224 */ /* 0x000fe200078e001a */
[----:B------:R-:W-:Y:S02]  /*4c60*/  SEL R19, R19, R22, !P4 ;  /* 0x0000001613137207 */ /* 0x000fe40006000000 */
[----:B------:R-:W-:Y:S02]  /*4c70*/  SEL R23, R21, 0xffffffff, P1 ;  /* 0xffffffff15177807 */ /* 0x000fe40000800000 */
[----:B------:R-:W-:Y:S01]  /*4c80*/  SEL R22, R19, 0xffffffff, P1 ;  /* 0xffffffff13167807 */ /* 0x000fe20000800000 */
[----:B------:R-:W-:Y:S06]  /*4c90*/  RET.REL.NODEC R40 `(_ZN5flash32flash_fwd_splitkv_combine_kernelI23Flash_fwd_kernel_traitsILi256ELi64ELi64ELi4ELb0ELb0EN7cutlass6half_tE19Flash_kernel_traitsILi256ELi64ELi64ELi4ES3_EELi4ELi6ELb0EEEvNS_16Flash_fwd_paramsE) ;  /* 0xffffffb028d87950 */ /* 0x000fec0003c3ffff */
.L_x_91:
        /* <DEDUP_REMOVED lines=14> */
.L_x_4861:


//--------------------- .text._ZN5flash32flash_fwd_splitkv_combine_kernelI23Flash_fwd_kernel_traitsILi256ELi64ELi64ELi4ELb0ELb0EN7cutlass6half_tE19Flash_kernel_traitsILi256ELi64ELi64ELi4ES3_EELi4ELi5ELb0EEEvNS_16Flash_fwd_paramsE --------------------------
	.section	.text._ZN5flash32flash_fwd_splitkv_combine_kernelI23Flash_fwd_kernel_traitsILi256ELi64ELi64ELi4ELb0ELb0EN7cutlass6half_tE19Flash_kernel_traitsILi256ELi64ELi64ELi4ES3_EELi4ELi5ELb0EEEvNS_16Flash_fwd_paramsE,"ax",@progbits
	.align	128
        .global         _ZN5flash32flash_fwd_splitkv_combine_kernelI23Flash_fwd_kernel_traitsILi256ELi64ELi64ELi4ELb0ELb0EN7cutlass6half_tE19Flash_kernel_traitsILi256ELi64ELi64ELi4ES3_EELi4ELi5ELb0EEEvNS_16Flash_fwd_paramsE
        .type           _ZN5flash32flash_fwd_splitkv_combine_kernelI23Flash_fwd_kernel_traitsILi256ELi64ELi64ELi4ELb0ELb0EN7cutlass6half_tE19Flash_kernel_traitsILi256ELi64ELi64ELi4ES3_EELi4ELi5ELb0EEEvNS_16Flash_fwd_paramsE,@function
        .size           _ZN5flash32flash_fwd_splitkv_combine_kernelI23Flash_fwd_kernel_traitsILi256ELi64ELi64ELi4ELb0ELb0EN7cutlass6half_tE19Flash_kernel_traitsILi256ELi64ELi64ELi4ES3_EELi4ELi5ELb0EEEvNS_16Flash_fwd_paramsE,(.L_x_4862 - _ZN5flash32flash_fwd_splitkv_combine_kernelI23Flash_fwd_kernel_traitsILi256ELi64ELi64ELi4ELb0ELb0EN7cutlass6half_tE19Flash_kernel_traitsILi256ELi64ELi64ELi4ES3_EELi4ELi5ELb0EEEvNS_16Flash_fwd_paramsE)
        .other          _ZN5flash32flash_fwd_splitkv_combine_kernelI23Flash_fwd_kernel_traitsILi256ELi64ELi64ELi4ELb0ELb0EN7cutlass6half_tE19Flash_kernel_traitsILi256ELi64ELi64ELi4ES3_EELi4ELi5ELb0EEEvNS_16Flash_fwd_paramsE,@"STO_CUDA_ENTRY STV_DEFAULT"
_ZN5flash32flash_fwd_splitkv_combine_kernelI23Flash_fwd_kernel_traitsILi256ELi64ELi64ELi4ELb0ELb0EN7cutlass6half_tE19Flash_kernel_traitsILi256ELi64ELi64ELi4ES3_EELi4ELi5ELb0EEEvNS_16Flash_fwd_paramsE:
.text._ZN5flash32flash_fwd_splitkv_combine_kernelI23Flash_fwd_kernel_traitsILi256ELi64ELi64ELi4ELb0ELb0EN7cutlass6half_tE19Flash_kernel_traitsILi256ELi64ELi64ELi4ES3_EELi4ELi5ELb0EEEvNS_16Flash_fwd_paramsE:
        /* <DEDUP_REMOVED lines=23> */
[----:B------:R-:W-:Y:S05]  /*0170*/  CALL.REL.NOINC `($__internal_2_$__cuda_sm20_div_s64) ;  /* 0x0000004400707944 */ /* 0x000fea0003c00000 */
[----:B------:R-:W-:Y:S05]  /*0180*/  BRA `(.L_x_93) ;  /* 0x00000000004c7947 */ /* 0x000fea0003800000 */
.L_x_92:
        /* <DEDUP_REMOVED lines=19> */
.L_x_93:
        /* <DEDUP_REMOVED lines=12> */
[----:B------:R-:W-:Y:S05]  /*0380*/  CALL.REL.NOINC `($__internal_2_$__cuda_sm20_div_s64) ;  /* 0x0000004000ec7944 */ /* 0x000fea0003c00000 */
[----:B------:R-:W-:Y:S02]  /*0390*/  MOV R8, R18 ;  /* 0x0000001200087202 */ /* 0x000fe40000000f00 */
[----:B------:R-:W-:Y:S01]  /*03a0*/  MOV R9, R19 ;  /* 0x0000001300097202 */ /* 0x000fe20000000f00 */
[----:B------:R-:W-:Y:S05]  /*03b0*/  BRA `(.L_x_96) ;  /* 0x00000000004c7947 */ /* 0x000fea0003800000 */
.L_x_95:
        /* <DEDUP_REMOVED lines=19> */
.L_x_96:
[----:B------:R-:W-:Y:S05]  /*04f0*/  BSYNC B0 ;  /* 0x0000000000007941 */ /* 0x000fea0003800000 */
.L_x_94:
        /* <DEDUP_REMOVED lines=42> */
.L_x_98:
        /* <DEDUP_REMOVED lines=19> */
.L_x_99:
[----:B------:R-:W-:Y:S05]  /*08d0*/  BSYNC B0 ;  /* 0x0000000000007941 */ /* 0x000fea0003800000 */
.L_x_97:
[----:B------:R-:W0:Y:S01]  /*08e0*/  LDC R3, c[0x0][0x2c4] ;  /* 0x0000b100ff037b82 */ /* 0x000e220000000800 */
[----:B------:R-:W-:Y:S01]  /*08f0*/  IMAD.MOV.U32 R12, RZ, RZ, RZ ;  /* 0x000000ffff0c7224 */ /* 0x000fe200078e00ff */
        /* <DEDUP_REMOVED lines=9> */
[----:B0-----:R-:W-:-:S04]  /*0990*/  IMAD.MOV R4, RZ, RZ, -R13 ;  /* 0x000000ffff047224 */ /* 0x001fc800078e0a0d */
        /* <DEDUP_REMOVED lines=11> */
[----:B------:R-:W-:Y:S01]  /*0a50*/  @!P2 IMAD.IADD R7, R7, 0x1, -R10 ;  /* 0x000000010707a824 */ /* 0x000fe200078e0a0a */
[----:B------:R-:W-:Y:S02]  /*0a60*/  @!P2 IADD3 R4, R4, 0x1, RZ ;  /* 0x000000010404a810 */ /* 0x000fe40007ffe0ff */
[----:B------:R-:W-:Y:S02]  /*0a70*/  ISETP.NE.AND P2, PT, R3, RZ, PT ;  /* 0x000000ff0300720c */ /* 0x000fe40003f45270 */
[----:B------:R-:W-:Y:S02]  /*0a80*/  ISETP.GE.U32.AND P0, PT, R7, R10, PT ;  /* 0x0000000a0700720c */ /* 0x000fe40003f06070 */
[----:B------:R-:W-:Y:S01]  /*0a90*/  LEA.HI.SX32 R7, R3, 0x1, 0x1 ;  /* 0x0000000103077811 */ /* 0x000fe200078f0aff */
[----:B------:R-:W-:-:S10]  /*0aa0*/  @!P3 IMAD.MOV R7, RZ, RZ, R2 ;  /* 0x000000ffff07b224 */ /* 0x000fd400078e0202 */
[----:B------:R-:W-:-:S04]  /*0ab0*/  @P0 VIADD R4, R4, 0x1 ;  /* 0x0000000104040836 */ /* 0x000fc80000000000 */
[----:B------:R-:W-:Y:S01]  /*0ac0*/  @!P1 IMAD.MOV R4, RZ, RZ, -R4 ;  /* 0x000000ffff049224 */ /* 0x000fe200078e0a04 */
[----:B------:R-:W-:Y:S01]  /*0ad0*/  @!P2 LOP3.LUT R4, RZ, R3, RZ, 0x33, !PT ;  /* 0x00000003ff04a212 */ /* 0x000fe200078e33ff */
[----:B------:R-:W-:-:S04]  /*0ae0*/  IMAD R3, R3, UR5, RZ ;  /* 0x0000000503037c24 */ /* 0x000fc8000f8e02ff */
        /* <DEDUP_REMOVED lines=9> */
[----:B0-----:R-:W-:Y:S01]  /*0b80*/  IADD3 R10, RZ, -R17, RZ ;  /* 0x80000011ff0a7210 */ /* 0x001fe20007ffe0ff */
[----:B------:R-:W-:-:S04]  /*0b90*/  IMAD.MOV.U32 R16, RZ, RZ, RZ ;  /* 0x000000ffff107224 */ /* 0x000fc800078e00ff */
[----:B------:R-:W-:Y:S01]  /*0ba0*/  IMAD R11, R10, R13, RZ ;  /* 0x0000000d0a0b7224 */ /* 0x000fe200078e02ff */
[----:B------:R-:W-:-:S03]  /*0bb0*/  IABS R10, R4 ;  /* 0x00000004000a7213 */ /* 0x000fc60000000000 */
[----:B------:R-:W-:-:S06]  /*0bc0*/  IMAD.HI.U32 R11, R17, R11, R16 ;  /* 0x0000000b110b7227 */ /* 0x000fcc00078e0010 */
[----:B------:R-:W-:-:S04]  /*0bd0*/  IMAD.HI.U32 R11, R11, R10, RZ ;  /* 0x0000000a0b0b7227 */ /* 0x000fc800078e00ff */
[----:B------:R-:W-:Y:S01]  /*0be0*/  IMAD R10, R11, R7, R10 ;  /* 0x000000070b0a7224 */ /* 0x000fe200078e020a */
[----:B------:R-:W-:-:S04]  /*0bf0*/  LOP3.LUT R7, R4, R13, RZ, 0x3c, !PT ;  /* 0x0000000d04077212 */ /* 0x000fc800078e3cff */
[----:B------:R-:W-:Y:S02]  /*0c00*/  ISETP.GT.U32.AND P1, PT, R13, R10, PT ;  /* 0x0000000a0d00720c */ /* 0x000fe40003f24070 */
[----:B------:R-:W-:-:S11]  /*0c10*/  ISETP.GE.AND P0, PT, R7, RZ, PT ;  /* 0x000000ff0700720c */ /* 0x000fd60003f06270 */
[----:B------:R-:W-:Y:S01]  /*0c20*/  @!P1 IMAD.IADD R10, R10, 0x1, -R13 ;  /* 0x000000010a0a9824 */ /* 0x000fe200078e0a0d */
[----:B------:R-:W-:Y:S02]  /*0c30*/  @!P1 IADD3 R11, R11, 0x1, RZ ;  /* 0x000000010b0b9810 */ /* 0x000fe40007ffe0ff */
[----:B------:R-:W-:Y:S02]  /*0c40*/  ISETP.NE.AND P1, PT, R2, RZ, PT ;  /* 0x000000ff0200720c */ /* 0x000fe40003f25270 */
[----:B------:R-:W-:-:S13]  /*0c50*/  ISETP.GE.U32.AND P2, PT, R10, R13, PT ;  /* 0x0000000d0a00720c */ /* 0x000fda0003f46070 */
[----:B------:R-:W-:-:S04]  /*0c60*/  @P2 VIADD R11, R11, 0x1 ;  /* 0x000000010b0b2836 */ /* 0x000fc80000000000 */
[----:B------:R-:W-:-:S04]  /*0c70*/  IMAD.MOV.U32 R7, RZ, RZ, R11 ;  /* 0x000000ffff077224 */ /* 0x000fc800078e000b */
        /* <DEDUP_REMOVED lines=16> */
[----:B------:R-:W-:Y:S02]  /*0d80*/  MOV R32, R18 ;  /* 0x0000001200207202 */ /* 0x000fe40000000f00 */
[----:B------:R-:W-:Y:S01]  /*0d90*/  MOV R33, R19 ;  /* 0x0000001300217202 */ /* 0x000fe20000000f00 */
[----:B------:R-:W-:Y:S05]  /*0da0*/  BRA `(.L_x_102) ;  /* 0x00000000004c7947 */ /* 0x000fea0003800000 */
.L_x_101:
        /* <DEDUP_REMOVED lines=19> */
.L_x_102:
[----:B------:R-:W-:Y:S05]  /*0ee0*/  BSYNC B0 ;  /* 0x0000000000007941 */ /* 0x000fea0003800000 */
.L_x_100:
        /* <DEDUP_REMOVED lines=43> */
.L_x_104:
        /* <DEDUP_REMOVED lines=19> */
.L_x_105:
[----:B------:R-:W-:Y:S05]  /*12d0*/  BSYNC B0 ;  /* 0x0000000000007941 */ /* 0x000fea0003800000 */
.L_x_103:
[----:B------:R-:W0:Y:S01]  /*12e0*/  LDC R9, c[0x0][0x2c4] ;  /* 0x0000b100ff097b82 */ /* 0x000e220000000800 */
[----:B------:R-:W1:Y:S01]  /*12f0*/  S2R R16, SR_TID.X ;  /* 0x0000000000107919 */ /* 0x000e620000002100 */
[----:B------:R-:W-:Y:S01]  /*1300*/  ISETP.GT.AND P4, PT, R3, RZ, PT ;  /* 0x000000ff0300720c */ /* 0x000fe20003f84270 */
[----:B------:R-:W-:Y:S01]  /*1310*/  ULDC UR5, c[0x0][0x3c4] ;  /* 0x0000f10000057ab9 */ /* 0x000fe20000000800 */
[----:B------:R-:W-:Y:S01]  /*1320*/  ULDC.64 UR8, c[0x0][0x208] ;  /* 0x0000820000087ab9 */ /* 0x000fe20000000a00 */
[----:B------:R-:W-:Y:S01]  /*1330*/  BSSY B0, `(.L_x_106) ;  /* 0x000003e000007945 */ /* 0x000fe20003800000 */
[----:B------:R-:W-:Y:S01]  /*1340*/  IMAD.MOV.U32 R29, RZ, RZ, -0x800000 ;  /* 0xff800000ff1d7424 */ /* 0x000fe200078e00ff */
[----:B0-----:R-:W-:-:S04]  /*1350*/  IABS R8, R9 ;  /* 0x0000000900087213 */ /* 0x001fc80000000000 */
[----:B------:R-:W0:Y:S01]  /*1360*/  I2F.RP R17, R8 ;  /* 0x0000000800117306 */ /* 0x000e220000209400 */
[----:B-1----:R-:W-:-:S07]  /*1370*/  ISETP.GT.AND P1, PT, R16, 0x7f, PT ;  /* 0x0000007f1000780c */ /* 0x002fce0003f24270 */
        /* <DEDUP_REMOVED lines=9> */
[----:B------:R-:W-:Y:S02]  /*1410*/  ISETP.GE.AND P2, PT, R6, RZ, PT ;  /* 0x000000ff0600720c */ /* 0x000fe40003f46270 */
[----:B------:R-:W-:Y:S01]  /*1420*/  SHF.R.S32.HI R6, RZ, 0x1f, R3 ;  /* 0x0000001fff067819 */ /* 0x000fe20000011403 */
[----:B------:R-:W-:-:S04]  /*1430*/  IMAD.HI.U32 R17, R18, R7, RZ ;  /* 0x0000000712117227 */ /* 0x000fc800078e00ff */
[----:B------:R-:W-:-:S04]  /*1440*/  IMAD.MOV R18, RZ, RZ, -R17 ;  /* 0x000000ffff127224 */ /* 0x000fc800078e0a11 */
[C---:B------:R-:W-:Y:S01]  /*1450*/  IMAD R19, R8.reuse, R18, R7 ;  /* 0x0000001208137224 */ /* 0x040fe200078e0207 */
[----:B------:R-:W-:Y:S01]  /*1460*/  LEA.HI.SX32 R18, R3, 0x1, 0x1 ;  /* 0x0000000103127811 */ /* 0x000fe200078f0aff */
[----:B------:R-:W0:Y:S01]  /*1470*/  @!P1 S2R R7, SR_CgaCtaId ;  /* 0x0000000000079919 */ /* 0x000e220000008800 */
[----:B------:R-:W-:Y:S01]  /*1480*/  @!P4 IMAD.MOV R18, RZ, RZ, R6 ;  /* 0x000000ffff12c224 */ /* 0x000fe200078e0206 */
[----:B------:R-:W-:Y:S02]  /*1490*/  @!P1 MOV R6, 0x400 ;  /* 0x0000040000069802 */ /* 0x000fe40000000f00 */
[----:B------:R-:W-:-:S13]  /*14a0*/  ISETP.GT.U32.AND P0, PT, R8, R19, PT ;  /* 0x000000130800720c */ /* 0x000fda0003f04070 */
[----:B------:R-:W-:Y:S02]  /*14b0*/  @!P0 IMAD.IADD R19, R19, 0x1, -R8 ;  /* 0x0000000113138824 */ /* 0x000fe400078e0a08 */
[----:B------:R-:W-:Y:S01]  /*14c0*/  @!P0 VIADD R17, R17, 0x1 ;  /* 0x0000000111118836 */ /* 0x000fe20000000000 */
[----:B------:R-:W-:Y:S02]  /*14d0*/  ISETP.NE.AND P0, PT, R9, RZ, PT ;  /* 0x000000ff0900720c */ /* 0x000fe40003f05270 */
[----:B------:R-:W-:Y:S02]  /*14e0*/  ISETP.GE.U32.AND P3, PT, R19, R8, PT ;  /* 0x000000081300720c */ /* 0x000fe40003f66070 */
[----:B------:R-:W-:-:S04]  /*14f0*/  SHF.R.S32.HI R19, RZ, 0x1f, R16 ;  /* 0x0000001fff137819 */ /* 0x000fc80000011410 */
[----:B------:R-:W-:-:S04]  /*1500*/  LEA.HI R8, R19, R16, RZ, 0x2 ;  /* 0x0000001013087211 */ /* 0x000fc800078f10ff */
[----:B------:R-:W-:Y:S02]  /*1510*/  SHF.R.S32.HI R21, RZ, 0x2, R8 ;  /* 0x00000002ff157819 */ /* 0x000fe40000011408 */
[----:B0-----:R-:W-:Y:S01]  /*1520*/  @!P1 LEA R6, R7, R6, 0x18 ;  /* 0x0000000607069211 */ /* 0x001fe200078ec0ff */
[----:B------:R-:W-:Y:S01]  /*1530*/  @P3 VIADD R17, R17, 0x1 ;  /* 0x0000000111113836 */ /* 0x000fe20000000000 */
[----:B------:R-:W-:-:S03]  /*1540*/  LOP3.LUT R7, R8, 0xfffffffc, RZ, 0xc0, !PT ;  /* 0xfffffffc08077812 */ /* 0x000fc600078ec0ff */
[----:B------:R-:W-:Y:S01]  /*1550*/  @!P2 IMAD.MOV R17, RZ, RZ, -R17 ;  /* 0x000000ffff11a224 */ /* 0x000fe200078e0a11 */
[----:B------:R-:W-:Y:S01]  /*1560*/  @!P0 LOP3.LUT R17, RZ, R9, RZ, 0x33, !PT ;  /* 0x00000009ff118212 */ /* 0x000fe200078e33ff */
[----:B------:R-:W-:Y:S01]  /*1570*/  IMAD.IADD R8, R16, 0x1, -R7 ;  /* 0x0000000110087824 */ /* 0x000fe200078e0a07 */
[----:B------:R-:W-:-:S03]  /*1580*/  ISETP.GE.AND P0, PT, R21, UR5, PT ;  /* 0x0000000515007c0c */ /* 0x000fc6000bf06270 */
[----:B------:R-:W-:Y:S02]  /*1590*/  IMAD R3, R18, R17, RZ ;  /* 0x0000001112037224 */ /* 0x000fe400078e02ff */
[----:B------:R-:W-:Y:S02]  /*15a0*/  @!P1 IMAD R17, R21, 0x14, R6 ;  /* 0x0000001415119824 */ /* 0x000fe400078e0206 */
[----:B------:R-:W-:Y:S01]  /*15b0*/  IMAD.MOV.U32 R18, RZ, RZ, -0x800000 ;  /* 0xff800000ff127424 */ /* 0x000fe200078e00ff */
[----:B------:R-:W-:Y:S01]  /*15c0*/  IABS R31, R3 ;  /* 0x00000003001f7213 */ /* 0x000fe20000000000 */
[----:B------:R-:W-:-:S04]  /*15d0*/  @!P1 IMAD R17, R8, 0x4, R17 ;  /* 0x0000000408119824 */ /* 0x000fc800078e0211 */
[----:B------:R-:W-:Y:S01]  /*15e0*/  VIADD R22, R31, UR4 ;  /* 0x000000041f167c36 */ /* 0x000fe20008000000 */
[----:B------:R-:W-:Y:S06]  /*15f0*/  @P0 BRA `(.L_x_107) ;  /* 0x0000000000440947 */ /* 0x000fec0003800000 */
[----:B------:R-:W-:Y:S02]  /*1600*/  IADD3 R27, P2, R20, -UR7, RZ ;  /* 0x80000007141b7c10 */ /* 0x000fe4000ff5e0ff */
[----:B------:R-:W-:Y:S02]  /*1610*/  SHF.R.S32.HI R7, RZ, 0x1f, R8 ;  /* 0x0000001fff077819 */ /* 0x000fe40000011408 */
[----:B------:R-:W-:Y:S02]  /*1620*/  ISETP.GT.U32.AND P0, PT, R27, R8, PT ;  /* 0x000000081b00720c */ /* 0x000fe40003f04070 */
[----:B------:R-:W-:-:S04]  /*1630*/  IADD3.X R6, R5, ~UR6, RZ, P2, !PT ;  /* 0x8000000605067c10 */ /* 0x000fc800097fe4ff */
[----:B------:R-:W-:-:S13]  /*1640*/  ISETP.GT.AND.EX P0, PT, R6, R7, PT, P0 ;  /* 0x000000070600720c */ /* 0x000fda0003f04300 */
[----:B------:R-:W-:Y:S05]  /*1650*/  @!P0 BRA `(.L_x_107) ;  /* 0x00000000002c8947 */ /* 0x000fea0003800000 */
[----:B------:R-:W-:Y:S01]  /*1660*/  IADD3 R34, P0, R8, UR7, RZ ;  /* 0x0000000708227c10 */ /* 0x000fe2000ff1e0ff */
[----:B------:R-:W-:Y:S01]  /*1670*/  IMAD R27, R5, R21, RZ ;  /* 0x00000015051b7224 */ /* 0x000fe200078e02ff */
[----:B------:R-:W-:Y:S01]  /*1680*/  SHF.R.S32.HI R6, RZ, 0x1f, R21 ;  /* 0x0000001fff067819 */ /* 0x000fe20000011415 */
[----:B------:R-:W-:Y:S01]  /*1690*/  ULDC.64 UR4, c[0x0][0x2b8] ;  /* 0x0000ae0000047ab9 */ /* 0x000fe20000000a00 */
[----:B------:R-:W-:-:S03]  /*16a0*/  IADD3.X R35, R7, UR6, RZ, P0, !PT ;  /* 0x0000000607237c10 */ /* 0x000fc600087fe4ff */
[C---:B------:R-:W-:Y:S02]  /*16b0*/  IMAD R6, R20.reuse, R6, R27 ;  /* 0x0000000614067224 */ /* 0x040fe400078e021b */
[----:B------:R-:W-:-:S04]  /*16c0*/  IMAD.WIDE.U32 R34, R20, R21, R34 ;  /* 0x0000001514227225 */ /* 0x000fc800078e0022 */
[----:B------:R-:W-:Y:S01]  /*16d0*/  IMAD.IADD R6, R35, 0x1, R6 ;  /* 0x0000000123067824 */ /* 0x000fe200078e0206 */
[----:B------:R-:W-:-:S04]  /*16e0*/  LEA R26, P0, R34, UR4, 0x2 ;  /* 0x00000004221a7c11 */ /* 0x000fc8000f8010ff */
[----:B------:R-:W-:-:S05]  /*16f0*/  LEA.HI.X R27, R34, UR5, R6, 0x2, P0 ;  /* 0x00000005221b7c11 */ /* 0x000fca00080f1406 */
[----:B------:R0:W5:Y:S04]  /*1700*/  LDG.E R18, desc[UR8][R26.64] ;  /* 0x000000081a127981 */ /* 0x000168000c1e1900 */
.L_x_107:
[----:B------:R-:W-:Y:S05]  /*1710*/  BSYNC B0 ;  /* 0x0000000000007941 */ /* 0x000fea0003800000 */
.L_x_106:
[----:B-----5:R1:W-:Y:S01]  /*1720*/  @!P1 STS [R17], R18 ;  /* 0x0000001211009388 */ /* 0x0203e20000000800 */
[----:B------:R-:W-:Y:S01]  /*1730*/  BSSY B0, `(.L_x_108) ;  /* 0x000000d000007945 */ /* 0x000fe20003800000 */
[----:B------:R-:W-:Y:S06]  /*1740*/  BAR.SYNC.DEFER_BLOCKING 0x0 ;  /* 0x0000000000007b1d */ /* 0x000fec0000010000 */
[----:B------:R-:W-:Y:S05]  /*1750*/  @P1 BRA `(.L_x_109) ;  /* 0x0000000000281947 */ /* 0x000fea0003800000 */
[----:B------:R-:W2:Y:S01]  /*1760*/  S2R R6, SR_CgaCtaId ;  /* 0x0000000000067919 */ /* 0x000ea20000008800 */
[----:B------:R-:W-:Y:S02]  /*1770*/  LEA.HI R8, R19, R16, RZ, 0x5 ;  /* 0x0000001013087211 */ /* 0x000fe400078f28ff */
[----:B------:R-:W-:Y:S02]  /*1780*/  MOV R7, 0x400 ;  /* 0x0000040000077802 */ /* 0x000fe40000000f00 */
[----:B-1----:R-:W-:-:S05]  /*1790*/  LOP3.LUT R17, R8, 0xffffffe0, RZ, 0xc0, !PT ;  /* 0xffffffe008117812 */ /* 0x002fca00078ec0ff */
[----:B------:R-:W-:Y:S01]  /*17a0*/  IMAD.IADD R17, R16, 0x1, -R17 ;  /* 0x0000000110117824 */ /* 0x000fe200078e0a11 */
[----:B--2---:R-:W-:Y:S02]  /*17b0*/  LEA R6, R6, R7, 0x18 ;  /* 0x0000000706067211 */ /* 0x004fe400078ec0ff */
[----:B------:R-:W-:-:S03]  /*17c0*/  SHF.R.S32.HI R7, RZ, 0x5, R8 ;  /* 0x00000005ff077819 */ /* 0x000fc60000011408 */
[----:B------:R-:W-:-:S04]  /*17d0*/  IMAD R6, R17, 0x14, R6 ;  /* 0x0000001411067824 */ /* 0x000fc800078e0206 */
[----:B------:R-:W-:-:S05]  /*17e0*/  IMAD R6, R7, 0x4, R6 ;  /* 0x0000000407067824 */ /* 0x000fca00078e0206 */
[----:B------:R2:W3:Y:S02]  /*17f0*/  LDS R29, [R6] ;  /* 0x00000000061d7984 */ /* 0x0004e40000000800 */
.L_x_109:
[----:B------:R-:W-:Y:S05]  /*1800*/  BSYNC B0 ;  /* 0x0000000000007941 */ /* 0x000fea0003800000 */
.L_x_108:
[----:B0--3--:R-:W0:Y:S01]  /*1810*/  SHFL.BFLY PT, R26, R29, 0x10, 0x1f ;  /* 0x0e001f001d1a7f89 */ /* 0x009e2200000e0000 */
[----:B-1----:R-:W1:Y:S01]  /*1820*/  LDC R17, c[0x0][0x270] ;  /* 0x00009c00ff117b82 */ /* 0x002e620000000800 */
[----:B------:R-:W-:Y:S01]  /*1830*/  ISETP.GT.AND P5, PT, R3, RZ, PT ;  /* 0x000000ff0300720c */ /* 0x000fe20003fa4270 */
[----:B------:R-:W-:Y:S01]  /*1840*/  BSSY B1, `(.L_x_110) ;  /* 0x0000236000017945 */ /* 0x000fe20003800000 */
[----:B0-----:R-:W-:Y:S02]  /*1850*/  FMNMX.FTZ R26, R26, R29, !PT ;  /* 0x0000001d1a1a7209 */ /* 0x001fe40007810000 */
[----:B-1----:R-:W-:-:S03]  /*1860*/  IABS R36, R17 ;  /* 0x0000001100247213 */ /* 0x002fc60000000000 */
[----:B------:R-:W0:Y:S02]  /*1870*/  SHFL.BFLY PT, R7, R26, 0x8, 0x1f ;  /* 0x0d001f001a077f89 */ /* 0x000e2400000e0000 */
[----:B------:R-:W-:Y:S01]  /*1880*/  IMAD.MOV R36, RZ, RZ, -R36 ;  /* 0x000000ffff247224 */ /* 0x000fe200078e0a24 */
[----:B0-----:R-:W-:-:S05]  /*1890*/  FMNMX.FTZ R7, R26, R7, !PT ;  /* 0x000000071a077209 */ /* 0x001fca0007810000 */
[----:B------:R-:W0:Y:S02]  /*18a0*/  SHFL.BFLY PT, R8, R7, 0x4, 0x1f ;  /* 0x0c801f0007087f89 */ /* 0x000e2400000e0000 */
[----:B0-----:R-:W-:-:S05]  /*18b0*/  FMNMX.FTZ R8, R7, R8, !PT ;  /* 0x0000000807087209 */ /* 0x001fca0007810000 */
[----:B------:R-:W0:Y:S02]  /*18c0*/  SHFL.BFLY PT, R27, R8, 0x2, 0x1f ;  /* 0x0c401f00081b7f89 */ /* 0x000e2400000e0000 */
[----:B0-----:R-:W-:Y:S02]  /*18d0*/  FMNMX.FTZ R27, R8, R27, !PT ;  /* 0x0000001b081b7209 */ /* 0x001fe40007810000 */
[----:B------:R-:W0:Y:S03]  /*18e0*/  I2F.RP R8, R31 ;  /* 0x0000001f00087306 */ /* 0x000e260000209400 */
[----:B--2---:R-:W1:Y:S05]  /*18f0*/  SHFL.BFLY PT, R6, R27, 0x1, 0x1f ;  /* 0x0c201f001b067f89 */ /* 0x004e6a00000e0000 */
[----:B0-----:R-:W0:Y:S01]  /*1900*/  MUFU.RCP R8, R8 ;  /* 0x0000000800087308 */ /* 0x001e220000001000 */
[----:B-1----:R-:W-:-:S02]  /*1910*/  FMNMX.FTZ R6, R27, R6, !PT ;  /* 0x000000061b067209 */ /* 0x002fc40007810000 */
[----:B------:R-:W-:Y:S02]  /*1920*/  IABS R27, R17 ;  /* 0x00000011001b7213 */ /* 0x000fe40000000000 */
[----:B------:R-:W-:Y:S01]  /*1930*/  FSETP.NEU.FTZ.AND P0, PT, R6, -INF , PT ;  /* 0xff8000000600780b */ /* 0x000fe20003f1d000 */
[----:B0-----:R-:W-:Y:S02]  /*1940*/  VIADD R34, R8, 0xffffffe ;  /* 0x0ffffffe08227836 */ /* 0x001fe40000000000 */
[----:B------:R-:W0:Y:S01]  /*1950*/  I2F.U32.RP R26, R27 ;  /* 0x0000001b001a7306 */ /* 0x000e220000209000 */
[----:B------:R-:W-:Y:S02]  /*1960*/  FSEL R18, R6, RZ, P0 ;  /* 0x000000ff06127208 */ /* 0x000fe40000000000 */
[----:B------:R-:W-:-:S03]  /*1970*/  ISETP.GT.AND P0, PT, R2, RZ, PT ;  /* 0x000000ff0200720c */ /* 0x000fc60003f04270 */
[----:B------:R-:W-:Y:S02]  /*1980*/  FADD.FTZ R21, -R18, R29 ;  /* 0x0000001d12157221 */ /* 0x000fe40000010100 */
[----:B------:R1:W-:Y:S02]  /*1990*/  F2I.FTZ.U32.TRUNC.NTZ R35, R34 ;  /* 0x0000002200237305 */ /* 0x0003e4000021f000 */
[----:B------:R-:W-:-:S06]  /*19a0*/  FMUL.FTZ R21, R21, 1.4426950216293334961 ;  /* 0x3fb8aa3b15157820 */ /* 0x000fcc0000410000 */
[----:B0-----:R-:W0:Y:S01]  /*19b0*/  MUFU.RCP R6, R26 ;  /* 0x0000001a00067308 */ /* 0x001e220000001000 */
[----:B-1----:R-:W-:-:S07]  /*19c0*/  IMAD.MOV.U32 R34, RZ, RZ, RZ ;  /* 0x000000ffff227224 */ /* 0x002fce00078e00ff */
[----:B------:R-:W1:Y:S01]  /*19d0*/  MUFU.EX2 R21, R21 ;  /* 0x0000001500157308 */ /* 0x000e620000000800 */
[----:B0-----:R-:W-:Y:S01]  /*19e0*/  VIADD R38, R6, 0xffffffe ;  /* 0x0ffffffe06267836 */ /* 0x001fe20000000000 */
[----:B------:R-:W-:Y:S01]  /*19f0*/  IABS R26, R22 ;  /* 0x00000016001a7213 */ /* 0x000fe20000000000 */
[----:B------:R-:W-:-:S05]  /*1a00*/  IMAD.MOV R6, RZ, RZ, -R35 ;  /* 0x000000ffff067224 */ /* 0x000fca00078e0a23 */
[----:B------:R-:W0:Y:S01]  /*1a10*/  F2I.FTZ.U32.TRUNC.NTZ R39, R38 ;  /* 0x0000002600277305 */ /* 0x000e22000021f000 */
[----:B-1----:R-:W1:Y:S01]  /*1a20*/  SHFL.BFLY PT, R30, R21, 0x10, 0x1f ;  /* 0x0e001f00151e7f89 */ /* 0x002e6200000e0000 */
[----:B0-----:R-:W-:Y:S02]  /*1a30*/  IMAD.MOV R8, RZ, RZ, -R39 ;  /* 0x000000ffff087224 */ /* 0x001fe400078e0a27 */
[----:B------:R-:W-:Y:S02]  /*1a40*/  IMAD.MOV.U32 R38, RZ, RZ, RZ ;  /* 0x000000ffff267224 */ /* 0x000fe400078e00ff */
[----:B-1----:R-:W-:Y:S01]  /*1a50*/  FADD.FTZ R30, R21, R30 ;  /* 0x0000001e151e7221 */ /* 0x002fe20000010000 */
[----:B------:R-:W-:Y:S01]  /*1a60*/  IMAD R21, R6, R31, RZ ;  /* 0x0000001f06157224 */ /* 0x000fe200078e02ff */
[----:B------:R-:W-:-:S03]  /*1a70*/  IABS R6, R3 ;  /* 0x0000000300067213 */ /* 0x000fc60000000000 */
[----:B------:R-:W0:Y:S01]  /*1a80*/  SHFL.BFLY PT, R7, R30, 0x8, 0x1f ;  /* 0x0d001f001e077f89 */ /* 0x000e2200000e0000 */
[----:B------:R-:W-:-:S04]  /*1a90*/  IMAD.HI.U32 R21, R35, R21, R34 ;  /* 0x0000001523157227 */ /* 0x000fc800078e0022 */
[----:B------:R-:W-:Y:S02]  /*1aa0*/  IMAD.MOV R6, RZ, RZ, -R6 ;  /* 0x000000ffff067224 */ /* 0x000fe400078e0a06 */
[----:B------:R-:W-:-:S04]  /*1ab0*/  IMAD.HI.U32 R21, R21, R26, RZ ;  /* 0x0000001a15157227 */ /* 0x000fc800078e00ff */
[----:B------:R-:W-:Y:S02]  /*1ac0*/  IMAD R6, R21, R6, R26 ;  /* 0x0000000615067224 */ /* 0x000fe400078e021a */
[----:B------:R-:W-:-:S03]  /*1ad0*/  IMAD R35, R8, R27, RZ ;  /* 0x0000001b08237224 */ /* 0x000fc600078e02ff */
[----:B------:R-:W-:Y:S01]  /*1ae0*/  ISETP.GT.U32.AND P1, PT, R31, R6, PT ;  /* 0x000000061f00720c */ /* 0x000fe20003f24070 */
[----:B------:R-:W-:-:S04]  /*1af0*/  IMAD.HI.U32 R35, R39, R35, R38 ;  /* 0x0000002327237227 */ /* 0x000fc800078e0026 */
[----:B0-----:R-:W-:-:S05]  /*1b00*/  FADD.FTZ R7, R30, R7 ;  /* 0x000000071e077221 */ /* 0x001fca0000010000 */
[----:B------:R-:W0:Y:S03]  /*1b10*/  SHFL.BFLY PT, R28, R7, 0x4, 0x1f ;  /* 0x0c801f00071c7f89 */ /* 0x000e2600000e0000 */
[----:B------:R-:W-:Y:S02]  /*1b20*/  @!P1 IMAD.IADD R6, R6, 0x1, -R31 ;  /* 0x0000000106069824 */ /* 0x000fe400078e0a1f */
[----:B------:R-:W-:Y:S01]  /*1b30*/  @!P1 VIADD R21, R21, 0x1 ;  /* 0x0000000115159836 */ /* 0x000fe20000000000 */
[----:B------:R-:W-:Y:S02]  /*1b40*/  ISETP.NE.AND P1, PT, R3, RZ, PT ;  /* 0x000000ff0300720c */ /* 0x000fe40003f25270 */
[----:B------:R-:W-:Y:S02]  /*1b50*/  ISETP.GE.U32.AND P4, PT, R6, R31, PT ;  /* 0x0000001f0600720c */ /* 0x000fe40003f86070 */
[----:B------:R-:W-:-:S11]  /*1b60*/  SHF.R.S32.HI R6, RZ, 0x1f, R2 ;  /* 0x0000001fff067819 */ /* 0x000fd60000011402 */
[----:B------:R-:W-:Y:S02]  /*1b70*/  @P4 VIADD R21, R21, 0x1 ;  /* 0x0000000115154836 */ /* 0x000fe40000000000 */
[----:B0-----:R-:W-:Y:S01]  /*1b80*/  FADD.FTZ R28, R7, R28 ;  /* 0x0000001c071c7221 */ /* 0x001fe20000010000 */
[----:B------:R-:W-:Y:S02]  /*1b90*/  IABS R7, R4 ;  /* 0x0000000400077213 */ /* 0x000fe40000000000 */
[----:B------:R-:W-:Y:S02]  /*1ba0*/  LOP3.LUT R4, R4, R17, RZ, 0x3c, !PT ;  /* 0x0000001104047212 */ /* 0x000fe400078e3cff */
[----:B------:R-:W0:Y:S01]  /*1bb0*/  SHFL.BFLY PT, R37, R28, 0x2, 0x1f ;  /* 0x0c401f001c257f89 */ /* 0x000e2200000e0000 */
[----:B------:R-:W-:-:S04]  /*1bc0*/  IMAD.HI.U32 R34, R35, R7, RZ ;  /* 0x0000000723227227 */ /* 0x000fc800078e00ff */
[----:B------:R-:W-:-:S04]  /*1bd0*/  IMAD.HI.U32 R35, R35, R26, RZ ;  /* 0x0000001a23237227 */ /* 0x000fc800078e00ff */
[-C--:B------:R-:W-:Y:S01]  /*1be0*/  IMAD R30, R34, R36.reuse, R7 ;  /* 0x00000024221e7224 */ /* 0x080fe200078e0207 */
[----:B------:R-:W-:Y:S01]  /*1bf0*/  LEA.HI.SX32 R7, R2, 0x1, 0x1 ;  /* 0x0000000102077811 */ /* 0x000fe200078f0aff */
[----:B------:R-:W-:Y:S02]  /*1c00*/  IMAD R36, R35, R36, R26 ;  /* 0x0000002423247224 */ /* 0x000fe400078e021a */
[----:B------:R-:W-:Y:S01]  /*1c10*/  @!P0 IMAD.MOV R7, RZ, RZ, R6 ;  /* 0x000000ffff078224 */ /* 0x000fe200078e0206 */
[C---:B------:R-:W-:Y:S01]  /*1c20*/  ISETP.GT.U32.AND P3, PT, R27.reuse, R30, PT ;  /* 0x0000001e1b00720c */ /* 0x040fe20003f64070 */
[----:B------:R-:W1:Y:S01]  /*1c30*/  LDC.U8 R26, c[0x0][0x3d9] ;  /* 0x0000f640ff1a7b82 */ /* 0x000e620000000000 */
[----:B------:R-:W-:Y:S02]  /*1c40*/  ISETP.GT.U32.AND P2, PT, R27, R36, PT ;  /* 0x000000241b00720c */ /* 0x000fe40003f44070 */
[----:B------:R-:W-:Y:S01]  /*1c50*/  LEA.HI.SX32 R6, R3, 0x1, 0x1 ;  /* 0x0000000103067811 */ /* 0x000fe200078f0aff */
[----:B0-----:R-:W-:Y:S01]  /*1c60*/  FADD.FTZ R37, R28, R37 ;  /* 0x000000251c257221 */ /* 0x001fe20000010000 */
[----:B------:R-:W-:-:S07]  /*1c70*/  LOP3.LUT R28, R22, R31, RZ, 0x3c, !PT ;  /* 0x0000001f161c7212 */ /* 0x000fce00078e3cff */
[--C-:B------:R-:W-:Y:S01]  /*1c80*/  @!P3 IMAD.IADD R30, R30, 0x1, -R27.reuse ;  /* 0x000000011e1eb824 */ /* 0x100fe200078e0a1b */
[----:B------:R-:W-:Y:S01]  /*1c90*/  LOP3.LUT R22, R22, R17, RZ, 0x3c, !PT ;  /* 0x0000001116167212 */ /* 0x000fe200078e3cff */
[----:B------:R-:W0:Y:S01]  /*1ca0*/  SHFL.BFLY PT, R8, R37, 0x1, 0x1f ;  /* 0x0c201f0025087f89 */ /* 0x000e2200000e0000 */
[----:B------:R-:W-:Y:S01]  /*1cb0*/  ISETP.GE.AND P0, PT, R28, RZ, PT ;  /* 0x000000ff1c00720c */ /* 0x000fe20003f06270 */
[----:B------:R-:W-:Y:S01]  /*1cc0*/  @!P2 IMAD.IADD R36, R36, 0x1, -R27 ;  /* 0x000000012424a824 */ /* 0x000fe200078e0a1b */
[----:B------:R-:W-:Y:S01]  /*1cd0*/  SHF.R.S32.HI R28, RZ, 0x1f, R3 ;  /* 0x0000001fff1c7819 */ /* 0x000fe20000011403 */
[----:B------:R-:W-:Y:S01]  /*1ce0*/  @!P3 VIADD R34, R34, 0x1 ;  /* 0x000000012222b836 */ /* 0x000fe20000000000 */
[-C--:B------:R-:W-:Y:S01]  /*1cf0*/  ISETP.GE.U32.AND P4, PT, R30, R27.reuse, PT ;  /* 0x0000001b1e00720c */ /* 0x080fe20003f86070 */
[----:B------:R-:W-:Y:S01]  /*1d00*/  @!P2 VIADD R35, R35, 0x1 ;  /* 0x000000012323a836 */ /* 0x000fe20000000000 */
[----:B------:R-:W-:Y:S01]  /*1d10*/  ISETP.GE.AND P3, PT, R22, RZ, PT ;  /* 0x000000ff1600720c */ /* 0x000fe20003f66270 */
[----:B------:R-:W-:Y:S01]  /*1d20*/  @!P5 IMAD.MOV R6, RZ, RZ, R28 ;  /* 0x000000ffff06d224 */ /* 0x000fe200078e021c */
[----:B------:R-:W-:Y:S01]  /*1d30*/  ISETP.GE.U32.AND P5, PT, R36, R27, PT ;  /* 0x0000001b2400720c */ /* 0x000fe20003fa6070 */
[----:B------:R-:W-:Y:S01]  /*1d40*/  IMAD.MOV.U32 R28, RZ, RZ, 0x7f800000 ;  /* 0x7f800000ff1c7424 */ /* 0x000fe200078e00ff */
[----:B-1----:R-:W-:-:S03]  /*1d50*/  ISETP.NE.AND P2, PT, R26, RZ, PT ;  /* 0x000000ff1a00720c */ /* 0x002fc60003f45270 */
[----:B------:R-:W-:Y:S01]  /*1d60*/  @!P0 IMAD.MOV R21, RZ, RZ, -R21 ;  /* 0x000000ffff158224 */ /* 0x000fe200078e0a15 */
[----:B------:R-:W-:Y:S02]  /*1d70*/  @!P1 LOP3.LUT R21, RZ, R31, RZ, 0x33, !PT ;  /* 0x0000001fff159212 */ /* 0x000fe400078e33ff */
[----:B------:R-:W-:Y:S01]  /*1d80*/  ISETP.GE.AND P1, PT, R4, RZ, PT ;  /* 0x000000ff0400720c */ /* 0x000fe20003f26270 */
[----:B------:R-:W-:Y:S01]  /*1d90*/  @P4 VIADD R34, R34, 0x1 ;  /* 0x0000000122224836 */ /* 0x000fe20000000000 */
[C---:B------:R-:W-:Y:S02]  /*1da0*/  LOP3.LUT P4, RZ, R16.reuse, 0x1f, RZ, 0xc0, !PT ;  /* 0x0000001f10ff7812 */ /* 0x040fe4000788c0ff */
[----:B------:R-:W-:Y:S01]  /*1db0*/  LOP3.LUT R31, RZ, R17, RZ, 0x33, !PT ;  /* 0x00000011ff1f7212 */ /* 0x000fe200078e33ff */
[----:B------:R-:W-:Y:S01]  /*1dc0*/  @P5 VIADD R35, R35, 0x1 ;  /* 0x0000000123235836 */ /* 0x000fe20000000000 */
[----:B------:R-:W-:Y:S01]  /*1dd0*/  ISETP.GT.OR P4, PT, R16, 0x7f, P4 ;  /* 0x0000007f1000780c */ /* 0x000fe20002784670 */
[----:B0-----:R-:W-:Y:S01]  /*1de0*/  FADD.FTZ R8, R37, R8 ;  /* 0x0000000825087221 */ /* 0x001fe20000010000 */
[----:B------:R-:W-:Y:S01]  /*1df0*/  ISETP.NE.AND P5, PT, R17, RZ, PT ;  /* 0x000000ff1100720c */ /* 0x000fe20003fa5270 */
[----:B------:R-:W-:Y:S01]  /*1e00*/  IMAD.MOV.U32 R4, RZ, RZ, R35 ;  /* 0x000000ffff047224 */ /* 0x000fe200078e0023 */
[----:B------:R-:W-:-:S02]  /*1e10*/  SEL R9, R9, 0x1, !P2 ;  /* 0x0000000109097807 */ /* 0x000fc40005000000 */
[----:B------:R-:W-:Y:S01]  /*1e20*/  FSETP.NE.FTZ.AND P0, PT, R8, RZ, PT ;  /* 0x000000ff0800720b */ /* 0x000fe20003f15000 */
[----:B------:R-:W-:Y:S01]  /*1e30*/  @!P1 IMAD.MOV R34, RZ, RZ, -R34 ;  /* 0x000000ffff229224 */ /* 0x000fe200078e0a22 */
[----:B------:R-:W-:Y:S01]  /*1e40*/  ISETP.LT.U32.AND P1, PT, R24, R21, PT ;  /* 0x000000151800720c */ /* 0x000fe20003f21070 */
[----:B------:R-:W-:Y:S01]  /*1e50*/  @!P3 IMAD.MOV R4, RZ, RZ, -R4 ;  /* 0x000000ffff04b224 */ /* 0x000fe200078e0a04 */
[----:B------:R-:W-:Y:S02]  /*1e60*/  SHF.R.S32.HI R35, RZ, 0x1f, R21 ;  /* 0x0000001fff237819 */ /* 0x000fe40000011415 */
[C---:B------:R-:W-:Y:S02]  /*1e70*/  SEL R34, R31.reuse, R34, !P5 ;  /* 0x000000221f227207 */ /* 0x040fe40006800000 */
[----:B------:R-:W-:Y:S02]  /*1e80*/  SEL R22, R31, R4, !P5 ;  /* 0x000000041f167207 */ /* 0x000fe40006800000 */
[----:B------:R-:W-:Y:S01]  /*1e90*/  ISETP.LT.AND.EX P1, PT, R25, R35, PT, P1 ;  /* 0x000000231900720c */ /* 0x000fe20003f21310 */
[----:B------:R-:W-:-:S02]  /*1ea0*/  IMAD R4, R34, R9, RZ ;  /* 0x0000000922047224 */ /* 0x000fc400078e02ff */
[----:B------:R0:W1:Y:S01]  /*1eb0*/  @P0 MUFU.LG2 R27, R8 ;  /* 0x00000008001b0308 */ /* 0x0000620000000c00 */
[----:B------:R-:W-:Y:S01]  /*1ec0*/  IMAD R31, R22, R9, RZ ;  /* 0x00000009161f7224 */ /* 0x000fe200078e02ff */
[----:B------:R-:W-:Y:S01]  /*1ed0*/  SEL R9, R24, R21, P1 ;  /* 0x0000001518097207 */ /* 0x000fe20000800000 */
[----:B------:R-:W-:Y:S02]  /*1ee0*/  IMAD R7, R7, R4, RZ ;  /* 0x0000000407077224 */ /* 0x000fe400078e02ff */
[----:B------:R-:W-:Y:S01]  /*1ef0*/  IMAD R6, R31, R6, RZ ;  /* 0x000000061f067224 */ /* 0x000fe200078e02ff */
[----:B0-----:R-:W-:Y:S01]  /*1f00*/  SEL R8, R25, R35, P1 ;  /* 0x0000002319087207 */ /* 0x001fe20000800000 */
[----:B-1----:R-:W-:Y:S01]  /*1f10*/  @P0 FFMA.FTZ R28, R27, 0.69314718246459960938, R18 ;  /* 0x3f3172181b1c0823 */ /* 0x002fe20000010012 */
[----:B------:R-:W-:Y:S06]  /*1f20*/  @P4 BRA `(.L_x_111) ;  /* 0x0000001c001c4947 */ /* 0x000fec0003800000 */
[----:B------:R-:W-:Y:S01]  /*1f30*/  ULDC.U8 UR4, c[0x0][0x3d8] ;  /* 0x0000f60000047ab9 */ /* 0x000fe20000000000 */
[----:B------:R-:W-:Y:S02]  /*1f40*/  LEA.HI R4, R19, R16, RZ, 0x5 ;  /* 0x0000001013047211 */ /* 0x000fe400078f28ff */
[----:B------:R-:W-:Y:S02]  /*1f50*/  ISETP.NE.AND P1, PT, RZ, UR4, PT ;  /* 0x00000004ff007c0c */ /* 0x000fe4000bf25270 */
[----:B------:R-:W-:-:S04]  /*1f60*/  SHF.R.S32.HI R4, RZ, 0x5, R4 ;  /* 0x00000005ff047819 */ /* 0x000fc80000011404 */
[----:B------:R-:W-:-:S04]  /*1f70*/  IADD3 R30, P0, R4, UR7, RZ ;  /* 0x00000007041e7c10 */ /* 0x000fc8000ff1e0ff */
[----:B------:R-:W-:-:S03]  /*1f80*/  LEA.HI.X.SX32 R31, R4, UR6, 0x1, P0 ;  /* 0x00000006041f7c11 */ /* 0x000fc600080f0eff */
[----:B------:R-:W-:Y:S06]  /*1f90*/  @!P1 BRA `(.L_x_112) ;  /* 0x0000001800f09947 */ /* 0x000fec0003800000 */
        /* <DEDUP_REMOVED lines=30> */
[----:B------:R-:W-:Y:S05]  /*2180*/  CALL.REL.NOINC `($__internal_2_$__cuda_sm20_div_s64) ;  /* 0x00000024006c7944 */ /* 0x000fea0003c00000 */
[-C--:B------:R-:W-:Y:S02]  /*2190*/  IADD3 R25, P0, RZ, -R18.reuse, RZ ;  /* 0x80000012ff197210 */ /* 0x080fe40007f1e0ff */
[----:B------:R-:W-:Y:S02]  /*21a0*/  MOV R40, R18 ;  /* 0x0000001200287202 */ /* 0x000fe40000000f00 */
[----:B------:R-:W-:Y:S01]  /*21b0*/  IADD3.X R17, RZ, ~R19, RZ, P0, !PT ;  /* 0x80000013ff117210 */ /* 0x000fe200007fe4ff */
[----:B------:R-:W-:Y:S01]  /*21c0*/  IMAD.WIDE.U32 R30, R34, R25, R30 ;  /* 0x00000019221e7225 */ /* 0x000fe200078e001e */
[----:B------:R-:W-:-:S03]  /*21d0*/  MOV R41, R19 ;  /* 0x0000001300297202 */ /* 0x000fc60000000f00 */
[----:B------:R-:W-:-:S04]  /*21e0*/  IMAD R16, R17, R34, RZ ;  /* 0x0000002211107224 */ /* 0x000fc800078e02ff */
[----:B------:R-:W-:-:S05]  /*21f0*/  IMAD R17, R21, R25, R16 ;  /* 0x0000001915117224 */ /* 0x000fca00078e0210 */
[----:B------:R-:W-:Y:S01]  /*2200*/  IADD3 R17, R31, R17, RZ ;  /* 0x000000111f117210 */ /* 0x000fe20007ffe0ff */
[----:B------:R-:W-:Y:S05]  /*2210*/  BRA `(.L_x_115) ;  /* 0x0000000000587947 */ /* 0x000fea0003800000 */
.L_x_114:
        /* <DEDUP_REMOVED lines=22> */
.L_x_115:
[----:B------:R-:W-:Y:S05]  /*2380*/  BSYNC B0 ;  /* 0x0000000000007941 */ /* 0x000fea0003800000 */
.L_x_113:
[----:B------:R-:W-:Y:S01]  /*2390*/  LOP3.LUT R16, R17, R0, RZ, 0xfc, !PT ;  /* 0x0000000011107212 */ /* 0x000fe200078efcff */
[----:B------:R-:W-:Y:S03]  /*23a0*/  BSSY B0, `(.L_x_116) ;  /* 0x0000028000007945 */ /* 0x000fe60003800000 */
        /* <DEDUP_REMOVED lines=9> */
[----:B------:R-:W-:Y:S02]  /*2440*/  IADD3.X R16, RZ, ~R19, RZ, P0, !PT ;  /* 0x80000013ff107210 */ /* 0x000fe400007fe4ff */
[----:B------:R-:W-:Y:S01]  /*2450*/  MOV R34, R18 ;  /* 0x0000001200227202 */ /* 0x000fe20000000f00 */
[----:B------:R-:W-:Y:S01]  /*2460*/  IMAD.WIDE.U32 R30, R23, R21, R30 ;  /* 0x00000015171e7225 */ /* 0x000fe200078e001e */
[----:B------:R-:W-:-:S03]  /*2470*/  MOV R35, R19 ;  /* 0x0000001300237202 */ /* 0x000fc60000000f00 */
[----:B------:R-:W-:-:S04]  /*2480*/  IMAD R16, R16, R23, RZ ;  /* 0x0000001710107224 */ /* 0x000fc800078e02ff */
[----:B------:R-:W-:-:S05]  /*2490*/  IMAD R0, R0, R21, R16 ;  /* 0x0000001500007224 */ /* 0x000fca00078e0210 */
[----:B------:R-:W-:Y:S01]  /*24a0*/  IADD3 R0, R31, R0, RZ ;  /* 0x000000001f007210 */ /* 0x000fe20007ffe0ff */
[----:B------:R-:W-:Y:S05]  /*24b0*/  BRA `(.L_x_118) ;  /* 0x0000000000587947 */ /* 0x000fea0003800000 */
.L_x_117:
        /* <DEDUP_REMOVED lines=22> */
.L_x_118:
[----:B------:R-:W-:Y:S05]  /*2620*/  BSYNC B0 ;  /* 0x0000000000007941 */ /* 0x000fea0003800000 */
.L_x_116:
        /* <DEDUP_REMOVED lines=11> */
[----:B------:R-:W-:Y:S05]  /*26e0*/  CALL.REL.NOINC `($__internal_2_$__cuda_sm20_div_s64) ;  /* 0x0000002000147944 */ /* 0x000fea0003c00000 */
[----:B------:R-:W-:-:S04]  /*26f0*/  IADD3 R17, P0, RZ, -R18, RZ ;  /* 0x80000012ff117210 */ /* 0x000fc80007f1e0ff */
[----:B------:R-:W-:Y:S01]  /*2700*/  IADD3.X R16, RZ, ~R19, RZ, P0, !PT ;  /* 0x80000013ff107210 */ /* 0x000fe200007fe4ff */
[----:B------:R-:W-:-:S04]  /*2710*/  IMAD.WIDE.U32 R34, R5, R17, R34 ;  /* 0x0000001105227225 */ /* 0x000fc800078e0022 */
[----:B------:R-:W-:-:S04]  /*2720*/  IMAD R16, R16, R5, RZ ;  /* 0x0000000510107224 */ /* 0x000fc800078e02ff */
[----:B------:R-:W-:-:S05]  /*2730*/  IMAD R4, R4, R17, R16 ;  /* 0x0000001104047224 */ /* 0x000fca00078e0210 */
[----:B------:R-:W-:Y:S01]  /*2740*/  IADD3 R4, R35, R4, RZ ;  /* 0x0000000423047210 */ /* 0x000fe20007ffe0ff */
[----:B------:R-:W-:Y:S05]  /*2750*/  BRA `(.L_x_121) ;  /* 0x0000000000587947 */ /* 0x000fea0003800000 */
.L_x_120:
[----:B------:R-:W0:Y:S01]  /*2760*/  I2F.U32.RP R19, R5 ;  /* 0x0000000500137306 */ /* 0x000e220000209000 */
[----:B------:R-:W-:-:S07]  /*2770*/  ISETP.NE.U32.AND P0, PT, R5, RZ, PT ;  /* 0x000000ff0500720c */ /* 0x000fce0003f05070 */
[----:B0-----:R-:W0:Y:S02]  /*2780*/  MUFU.RCP R16, R19 ;  /* 0x0000001300107308 */ /* 0x001e240000001000 */
[----:B0-----:R-:W-:Y:S01]  /*2790*/  IADD3 R16, R16, 0xffffffe, RZ ;  /* 0x0ffffffe10107810 */ /* 0x001fe20007ffe0ff */
[----:B------:R-:W-:-:S05]  /*27a0*/  HFMA2.MMA R19, -RZ, RZ, 0, 0 ;  /* 0x00000000ff137435 */ /* 0x000fca00000001ff */
        /* <DEDUP_REMOVED lines=17> */
.L_x_121:
[----:B------:R-:W-:Y:S05]  /*28c0*/  BSYNC B0 ;  /* 0x0000000000007941 */ /* 0x000fea0003800000 */
.L_x_119:
        /* <DEDUP_REMOVED lines=38> */
[----:B------:R-:W-:Y:S05]  /*2b30*/  CALL.REL.NOINC `($__internal_2_$__cuda_sm20_div_s64) ;  /* 0x0000001c00007944 */ /* 0x000fea0003c00000 */
        /* <DEDUP_REMOVED lines=12> */
.L_x_123:
        /* <DEDUP_REMOVED lines=23> */
.L_x_124:
[----:B------:R-:W-:Y:S05]  /*2d70*/  BSYNC B0 ;  /* 0x0000000000007941 */ /* 0x000fea0003800000 */
.L_x_122:
        /* <DEDUP_REMOVED lines=18> */
.L_x_126:
        /* <DEDUP_REMOVED lines=22> */
.L_x_127:
[----:B------:R-:W-:Y:S05]  /*3000*/  BSYNC B0 ;  /* 0x0000000000007941 */ /* 0x000fea0003800000 */
.L_x_125:
        /* <DEDUP_REMOVED lines=20> */
.L_x_129:
[----:B------:R-:W0:Y:S01]  /*3150*/  I2F.U32.RP R19, R13 ;  /* 0x0000000d00137306 */ /* 0x000e220000209000 */
[----:B------:R-:W-:Y:S01]  /*3160*/  IMAD.MOV.U32 R24, RZ, RZ, RZ ;  /* 0x000000ffff187224 */ /* 0x000fe200078e00ff */
[----:B------:R-:W-:-:S06]  /*3170*/  ISETP.NE.U32.AND P0, PT, R13, RZ, PT ;  /* 0x000000ff0d00720c */ /* 0x000fcc0003f05070 */
        /* <DEDUP_REMOVED lines=9> */
[----:B------:R-:W-:Y:S02]  /*3210*/  IMAD R18, R13, R15, R40 ;  /* 0x0000000f0d127224 */ /* 0x000fe400078e0228 */
[----:B------:R-:W-:-:S03]  /*3220*/  IMAD.MOV.U32 R15, RZ, RZ, RZ ;  /* 0x000000ffff0f7224 */ /* 0x000fc600078e00ff */
        /* <DEDUP_REMOVED lines=9> */
.L_x_130:
[----:B------:R-:W-:Y:S05]  /*32c0*/  BSYNC B0 ;  /* 0x0000000000007941 */ /* 0x000fea0003800000 */
.L_x_128:
[----:B------:R-:W-:Y:S01]  /*32d0*/  SHF.R.S32.HI R17, RZ, 0x1f, R7 ;  /* 0x0000001fff117819 */ /* 0x000fe20000011407 */
[-C--:B------:R-:W-:Y:S01]  /*32e0*/  IMAD R12, R19, R7.reuse, RZ ;  /* 0x00000007130c7224 */ /* 0x080fe200078e02ff */
[----:B------:R-:W-:Y:S01]  /*32f0*/  ULDC UR4, c[0x0][0x2c4] ;  /* 0x0000b10000047ab9 */ /* 0x000fe20000000800 */
[----:B------:R-:W-:Y:S01]  /*3300*/  IMAD.WIDE.U32 R40, R18, R7, RZ ;  /* 0x0000000712287225 */ /* 0x000fe200078e00ff */
[----:B------:R-:W-:Y:S03]  /*3310*/  BSSY B0, `(.L_x_131) ;  /* 0x000003a000007945 */ /* 0x000fe60003800000 */
[----:B------:R-:W-:Y:S01]  /*3320*/  IMAD R7, R17, R18, R12 ;  /* 0x0000001211077224 */ /* 0x000fe200078e020c */
[----:B------:R-:W-:Y:S01]  /*3330*/  SHF.R.S32.HI R18, RZ, 0x1f, R2 ;  /* 0x0000001fff127819 */ /* 0x000fe20000011402 */
[----:B------:R-:W-:Y:S01]  /*3340*/  IMAD R17, R15, R2, RZ ;  /* 0x000000020f117224 */ /* 0x000fe200078e02ff */
[----:B------:R-:W-:Y:S01]  /*3350*/  LOP3.LUT R15, R39, R10, RZ, 0xfc, !PT ;  /* 0x0000000a270f7212 */ /* 0x000fe200078efcff */
[----:B------:R-:W-:Y:S01]  /*3360*/  IMAD R45, R23, UR4, RZ ;  /* 0x00000004172d7c24 */ /* 0x000fe2000f8e02ff */
[----:B------:R-:W-:Y:S01]  /*3370*/  IADD3 R7, R41, R7, RZ ;  /* 0x0000000729077210 */ /* 0x000fe20007ffe0ff */
[----:B------:R-:W-:Y:S01]  /*3380*/  IMAD R17, R18, R13, R17 ;  /* 0x0000000d12117224 */ /* 0x000fe200078e0211 */
[----:B------:R-:W-:Y:S01]  /*3390*/  ISETP.NE.U32.AND P0, PT, R15, RZ, PT ;  /* 0x000000ff0f00720c */ /* 0x000fe20003f05070 */
[----:B------:R-:W-:Y:S01]  /*33a0*/  IMAD R12, R14, R45, RZ ;  /* 0x0000002d0e0c7224 */ /* 0x000fe200078e02ff */
[----:B------:R-:W-:Y:S01]  /*33b0*/  SHF.R.S32.HI R19, RZ, 0x1f, R45 ;  /* 0x0000001fff137819 */ /* 0x000fe2000001142d */
[----:B------:R-:W-:-:S04]  /*33c0*/  IMAD.WIDE.U32 R14, R13, R2, RZ ;  /* 0x000000020d0e7225 */ /* 0x000fc800078e00ff */
[----:B------:R-:W-:Y:S01]  /*33d0*/  IMAD R13, R19, R16, R12 ;  /* 0x00000010130d7224 */ /* 0x000fe200078e020c */
[----:B------:R-:W-:Y:S01]  /*33e0*/  IADD3 R12, R15, R17, RZ ;  /* 0x000000110f0c7210 */ /* 0x000fe20007ffe0ff */
[----:B------:R-:W-:-:S05]  /*33f0*/  IMAD.WIDE.U32 R44, R16, R45, RZ ;  /* 0x0000002d102c7225 */ /* 0x000fca00078e00ff */
[----:B------:R-:W-:Y:S01]  /*3400*/  IADD3 R2, R45, R13, RZ ;  /* 0x0000000d2d027210 */ /* 0x000fe20007ffe0ff */
[----:B------:R-:W-:Y:S06]  /*3410*/  @!P0 BRA `(.L_x_132) ;  /* 0x0000000000488947 */ /* 0x000fec0003800000 */
[----:B------:R-:W-:Y:S01]  /*3420*/  IMAD.MOV.U32 R42, RZ, RZ, R38 ;  /* 0x000000ffff2a7224 */ /* 0x000fe200078e0026 */
[----:B------:R-:W-:Y:S01]  /*3430*/  MOV R26, R11 ;  /* 0x0000000b001a7202 */ /* 0x000fe20000000f00 */
[----:B------:R-:W-:Y:S01]  /*3440*/  IMAD.MOV.U32 R17, RZ, RZ, R39 ;  /* 0x000000ffff117224 */ /* 0x000fe200078e0027 */
[----:B------:R-:W-:Y:S02]  /*3450*/  MOV R21, R10 ;  /* 0x0000000a00157202 */ /* 0x000fe40000000f00 */
[----:B------:R-:W-:Y:S02]  /*3460*/  MOV R24, 0x3480 ;  /* 0x0000348000187802 */ /* 0x000fe40000000f00 */
[----:B------:R-:W-:Y:S05]  /*3470*/  CALL.REL.NOINC `($__internal_2_$__cuda_sm20_div_s64) ;  /* 0x0000001000b07944 */ /* 0x000fea0003c00000 */
[----:B------:R-:W-:Y:S01]  /*3480*/  IADD3 R13, P0, RZ, -R18, RZ ;  /* 0x80000012ff0d7210 */ /* 0x000fe20007f1e0ff */
[----:B------:R-:W-:Y:S01]  /*3490*/  IMAD.MOV.U32 R25, RZ, RZ, R39 ;  /* 0x000000ffff197224 */ /* 0x000fe200078e0027 */
[----:B------:R-:W-:Y:S02]  /*34a0*/  MOV R24, R38 ;  /* 0x0000002600187202 */ /* 0x000fe40000000f00 */
[----:B------:R-:W-:Y:S02]  /*34b0*/  IADD3.X R16, RZ, ~R19, RZ, P0, !PT ;  /* 0x80000013ff107210 */ /* 0x000fe400007fe4ff */
[----:B------:R-:W-:Y:S01]  /*34c0*/  MOV R38, R18 ;  /* 0x0000001200267202 */ /* 0x000fe20000000f00 */
[----:B------:R-:W-:Y:S01]  /*34d0*/  IMAD.WIDE.U32 R24, R11, R13, R24 ;  /* 0x0000000d0b187225 */ /* 0x000fe200078e0018 */
[----:B------:R-:W-:-:S03]  /*34e0*/  MOV R39, R19 ;  /* 0x0000001300277202 */ /* 0x000fc60000000f00 */
[----:B------:R-:W-:-:S04]  /*34f0*/  IMAD R16, R16, R11, RZ ;  /* 0x0000000b10107224 */ /* 0x000fc800078e02ff */
[----:B------:R-:W-:Y:S01]  /*3500*/  IMAD R10, R10, R13, R16 ;  /* 0x0000000d0a0a7224 */ /* 0x000fe200078e0210 */
[----:B------:R-:W-:-:S03]  /*3510*/  MOV R16, R24 ;  /* 0x0000001800107202 */ /* 0x000fc60000000f00 */
[----:B------:R-:W-:Y:S01]  /*3520*/  IMAD.IADD R10, R25, 0x1, R10 ;  /* 0x00000001190a7824 */ /* 0x000fe200078e020a */
[----:B------:R-:W-:Y:S05]  /*3530*/  BRA `(.L_x_133) ;  /* 0x00000000005c7947 */ /* 0x000fea0003800000 */
.L_x_132:
        /* <DEDUP_REMOVED lines=23> */
.L_x_133:
[----:B------:R-:W-:Y:S05]  /*36b0*/  BSYNC B0 ;  /* 0x0000000000007941 */ /* 0x000fea0003800000 */
.L_x_131:
        /* <DEDUP_REMOVED lines=29> */
.L_x_135:
        /* <DEDUP_REMOVED lines=20> */
[----:B------:R-:W-:Y:S02]  /*39d0*/  IADD3 R10, -R16, RZ, RZ ;  /* 0x000000ff100a7210 */ /* 0x000fe40007ffe1ff */
[----:B------:R-:W-:-:S03]  /*39e0*/  MOV R18, R16 ;  /* 0x0000001000127202 */ /* 0x000fc60000000f00 */
[----:B------:R-:W-:Y:S02]  /*39f0*/  IMAD R10, R9, R10, R38 ;  /* 0x0000000a090a7224 */ /* 0x000fe400078e0226 */
.L_x_136:
[----:B------:R-:W-:Y:S05]  /*3a00*/  BSYNC B0 ;  /* 0x0000000000007941 */ /* 0x000fea0003800000 */
.L_x_134:
[----:B------:R-:W-:Y:S01]  /*3a10*/  IADD3 R31, P1, P0, R34, R32, R30 ;  /* 0x00000020221f7210 */ /* 0x000fe2000783e01e */
[----:B------:R-:W-:-:S03]  /*3a20*/  ULDC.64 UR4, c[0x0][0x2b0] ;  /* 0x0000ac0000047ab9 */ /* 0x000fc60000000a00 */
[----:B------:R-:W-:Y:S02]  /*3a30*/  IADD3 R31, P3, P2, R40, R31, R44 ;  /* 0x0000001f281f7210 */ /* 0x000fe40007a7e02c */
[----:B------:R-:W-:Y:S01]  /*3a40*/  IADD3.X R0, R4, R5, R0, P1, P0 ;  /* 0x0000000504007210 */ /* 0x000fe20000fe0400 */
[----:B------:R-:W-:Y:S01]  /*3a50*/  IMAD R5, R19, R6, RZ ;  /* 0x0000000613057224 */ /* 0x000fe200078e02ff */
[----:B------:R-:W-:Y:S02]  /*3a60*/  IADD3 R14, P1, P0, R46, R31, R14 ;  /* 0x0000001f2e0e7210 */ /* 0x000fe4000783e00e */
[----:B------:R-:W-:Y:S02]  /*3a70*/  IADD3.X R0, R7, R0, R2, P3, P2 ;  /* 0x0000000007007210 */ /* 0x000fe40001fe4402 */
[----:B------:R-:W-:Y:S02]  /*3a80*/  SHF.R.S32.HI R2, RZ, 0x1f, R6 ;  /* 0x0000001fff027819 */ /* 0x000fe40000011406 */
[----:B------:R-:W-:-:S02]  /*3a90*/  IADD3.X R15, R11, R0, R12, P1, P0 ;  /* 0x000000000b0f7210 */ /* 0x000fc40000fe040c */
[----:B------:R-:W-:Y:S01]  /*3aa0*/  SHF.R.S32.HI R0, RZ, 0x1f, R3 ;  /* 0x0000001fff007819 */ /* 0x000fe20000011403 */
[-C--:B------:R-:W-:Y:S02]  /*3ab0*/  IMAD R2, R2, R18.reuse, R5 ;  /* 0x0000001202027224 */ /* 0x080fe400078e0205 */
[----:B------:R-:W-:-:S04]  /*3ac0*/  IMAD.WIDE.U32 R14, R6, R18, R14 ;  /* 0x00000012060e7225 */ /* 0x000fc800078e000e */
[----:B------:R-:W-:Y:S02]  /*3ad0*/  IMAD R5, R8, R3, RZ ;  /* 0x0000000308057224 */ /* 0x000fe400078e02ff */
        /* <DEDUP_REMOVED lines=8> */
.L_x_112:
[----:B------:R-:W-:Y:S02]  /*3b60*/  ULDC.64 UR4, c[0x0][0x2b0] ;  /* 0x0000ac0000047ab9 */ /* 0x000fe40000000a00 */
[----:B------:R-:W-:-:S04]  /*3b70*/  LEA R2, P0, R30, UR4, 0x2 ;  /* 0x000000041e027c11 */ /* 0x000fc8000f8010ff */
[----:B------:R-:W-:-:S05]  /*3b80*/  LEA.HI.X R3, R30, UR5, R31, 0x2, P0 ;  /* 0x000000051e037c11 */ /* 0x000fca00080f141f */
[----:B------:R0:W-:Y:S04]  /*3b90*/  STG.E desc[UR8][R2.64], R28 ;  /* 0x0000001c02007986 */ /* 0x0001e8000c101908 */
.L_x_111:
[----:B------:R-:W-:Y:S05]  /*3ba0*/  BSYNC B1 ;  /* 0x0000000000017941 */ /* 0x000fea0003800000 */
.L_x_110:
[----:B------:R-:W2:Y:S01]  /*3bb0*/  S2R R0, SR_TID.X ;  /* 0x0000000000007919 */ /* 0x000ea20000002100 */
[----:B01----:R-:W0:Y:S01]  /*3bc0*/  LDC R3, c[0x0][0x3c4] ;  /* 0x0000f100ff037b82 */ /* 0x003e220000000800 */
[----:B------:R-:W-:Y:S01]  /*3bd0*/  BSSY B0, `(.L_x_137) ;  /* 0x0000012000007945 */ /* 0x000fe20003800000 */
[----:B--2---:R-:W-:-:S04]  /*3be0*/  SHF.R.S32.HI R21, RZ, 0x1f, R0 ;  /* 0x0000001fff157819 */ /* 0x004fc80000011400 */
[----:B------:R-:W-:-:S04]  /*3bf0*/  LEA.HI R21, R21, R0, RZ, 0x5 ;  /* 0x0000000015157211 */ /* 0x000fc800078f28ff */
[----:B------:R-:W-:-:S05]  /*3c00*/  LOP3.LUT R5, R21, 0xffffffe0, RZ, 0xc0, !PT ;  /* 0xffffffe015057812 */ /* 0x000fca00078ec0ff */
[----:B------:R-:W-:-:S05]  /*3c10*/  IMAD.IADD R26, R0, 0x1, -R5 ;  /* 0x00000001001a7824 */ /* 0x000fca00078e0a05 */
[----:B0-----:R-:W-:-:S04]  /*3c20*/  ISETP.GE.AND P0, PT, R26, R3, PT ;  /* 0x000000031a00720c */ /* 0x001fc80003f06270 */
[----:B------:R-:W-:-:S13]  /*3c30*/  ISETP.LT.AND P0, PT, R0, 0x80, !P0 ;  /* 0x000000800000780c */ /* 0x000fda0004701270 */
[----:B------:R-:W-:Y:S05]  /*3c40*/  @!P0 BRA `(.L_x_138) ;  /* 0x0000000000288947 */ /* 0x000fea0003800000 */
[----:B------:R-:W0:Y:S01]  /*3c50*/  S2R R0, SR_CgaCtaId ;  /* 0x0000000000007919 */ /* 0x000e220000008800 */
[----:B------:R-:W-:Y:S01]  /*3c60*/  FADD.FTZ R2, -R28, R29 ;  /* 0x0000001d1c027221 */ /* 0x000fe20000010100 */
[----:B------:R-:W-:-:S03]  /*3c70*/  MOV R5, 0x400 ;  /* 0x0000040000057802 */ /* 0x000fc60000000f00 */
[----:B------:R-:W-:-:S06]  /*3c80*/  FMUL.FTZ R2, R2, 1.4426950216293334961 ;  /* 0x3fb8aa3b02027820 */ /* 0x000fcc0000410000 */
[----:B------:R-:W1:Y:S01]  /*3c90*/  MUFU.EX2 R2, R2 ;  /* 0x0000000200027308 */ /* 0x000e620000000800 */
[----:B0-----:R-:W-:-:S05]  /*3ca0*/  LEA R5, R0, R5, 0x18 ;  /* 0x0000000500057211 */ /* 0x001fca00078ec0ff */
[----:B------:R-:W-:Y:S01]  /*3cb0*/  IMAD R0, R26, 0x14, R5 ;  /* 0x000000141a007824 */ /* 0x000fe200078e0205 */
[----:B------:R-:W-:-:S04]  /*3cc0*/  SHF.R.S32.HI R5, RZ, 0x5, R21 ;  /* 0x00000005ff057819 */ /* 0x000fc80000011415 */
[----:B------:R-:W-:-:S05]  /*3cd0*/  LEA R5, R5, R0, 0x2 ;  /* 0x0000000005057211 */ /* 0x000fca00078e10ff */
[----:B-1----:R0:W-:Y:S02]  /*3ce0*/  STS [R5], R2 ;  /* 0x0000000205007388 */ /* 0x0021e40000000800 */
.L_x_138:
[----:B------:R-:W-:Y:S05]  /*3cf0*/  BSYNC B0 ;  /* 0x0000000000007941 */ /* 0x000fea0003800000 */
.L_x_137:
[----:B------:R-:W-:Y:S01]  /*3d00*/  BAR.SYNC.DEFER_BLOCKING 0x0 ;  /* 0x0000000000007b1d */ /* 0x000fe20000010000 */
[----:B------:R-:W-:Y:S01]  /*3d10*/  ISETP.GE.AND P0, PT, R3, 0x1, PT ;  /* 0x000000010300780c */ /* 0x000fe20003f06270 */
[----:B------:R-:W-:Y:S01]  /*3d20*/  IMAD.SHL.U32 R26, R26, 0x4, RZ ;  /* 0x000000041a1a7824 */ /* 0x000fe200078e00ff */
[----:B------:R-:W-:Y:S01]  /*3d30*/  CS2R R6, SRZ ;  /* 0x0000000000067805 */ /* 0x000fe2000001ff00 */
[----:B------:R-:W-:Y:S01]  /*3d40*/  IMAD.MOV.U32 R9, RZ, RZ, RZ ;  /* 0x000000ffff097224 */ /* 0x000fe200078e00ff */
[----:B0-----:R-:W-:Y:S02]  /*3d50*/  CS2R R4, SRZ ;  /* 0x0000000000047805 */ /* 0x001fe4000001ff00 */
[----:B------:R-:W-:Y:S01]  /*3d60*/  CS2R R2, SRZ ;  /* 0x0000000000027805 */ /* 0x000fe2000001ff00 */
[----:B------:R-:W-:Y:S01]  /*3d70*/  IMAD.MOV.U32 R0, RZ, RZ, RZ ;  /* 0x000000ffff007224 */ /* 0x000fe200078e00ff */
[----:B------:R-:W-:Y:S01]  /*3d80*/  SHF.R.S32.HI R21, RZ, 0x5, R21 ;  /* 0x00000005ff157819 */ /* 0x000fe20000011415 */
[----:B------:R-:W-:-:S04]  /*3d90*/  VIADD R25, R26, 0x80 ;  /* 0x000000801a197836 */ /* 0x000fc80000000000 */
[----:B------:R-:W-:Y:S05]  /*3da0*/  @!P0 BRA `(.L_x_139) ;  /* 0x0000000000d88947 */ /* 0x000fea0003800000 */
[----:B------:R-:W0:Y:S01]  /*3db0*/  S2UR UR6, SR_CgaCtaId ;  /* 0x00000000000679c3 */ /* 0x000e220000008800 */
[----:B------:R-:W-:Y:S01]  /*3dc0*/  ULDC UR10, c[0x0][0x2dc] ;  /* 0x0000b700000a7ab9 */ /* 0x000fe20000000800 */
[----:B------:R-:W-:Y:S01]  /*3dd0*/  IMAD R23, R21, 0x100, R26 ;  /* 0x0000010015177824 */ /* 0x000fe200078e021a */
[----:B------:R-:W-:Y:S01]  /*3de0*/  UIMAD UR4, UR7, UR10, URZ ;  /* 0x0000000a070472a4 */ /* 0x000fe2000f8e023f */
[C---:B------:R-:W-:Y:S01]  /*3df0*/  VIADD R8, R20.reuse, -UR7 ;  /* 0x8000000714087c36 */ /* 0x040fe20008000000 */
        /* <DEDUP_REMOVED lines=21> */
.L_x_142:
        /* <DEDUP_REMOVED lines=15> */
.L_x_141:
[----:B------:R-:W-:Y:S05]  /*4040*/  BSYNC B0 ;  /* 0x0000000000007941 */ /* 0x000fea0003800000 */
.L_x_140:
        /* <DEDUP_REMOVED lines=12> */
.L_x_139:
[----:B------:R-:W-:-:S04]  /*4110*/  IADD3 R21, R21, UR7, RZ ;  /* 0x0000000715157c10 */ /* 0x000fc8000fffe0ff */
[----:B------:R-:W-:-:S13]  /*4120*/  ISETP.GE.AND P0, PT, R21, R20, PT ;  /* 0x000000141500720c */ /* 0x000fda0003f06270 */
[----:B------:R-:W-:Y:S05]  /*4130*/  @P0 EXIT ;  /* 0x000000000000094d */ /* 0x000fea0003800000 */
[----:B------:R-:W0:Y:S01]  /*4140*/  LDC R12, c[0x0][0x2c4] ;  /* 0x0000b100ff0c7b82 */ /* 0x000e220000000800 */
        /* <DEDUP_REMOVED lines=8> */
[----:B------:R-:W-:Y:S01]  /*41d0*/  IABS R11, R12 ;  /* 0x0000000c000b7213 */ /* 0x000fe20000000000 */
[----:B------:R-:W-:-:S03]  /*41e0*/  ULDC.64 UR4, c[0x0][0x290] ;  /* 0x0000a40000047ab9 */ /* 0x000fc60000000a00 */
[-C--:B------:R-:W-:Y:S02]  /*41f0*/  IABS R10, R13.reuse ;  /* 0x0000000d000a7213 */ /* 0x080fe40000000000 */
[----:B------:R-:W-:Y:S02]  /*4200*/  IABS R15, R13 ;  /* 0x0000000d000f7213 */ /* 0x000fe40000000000 */
[----:B------:R-:W0:Y:S03]  /*4210*/  I2F.RP R8, R10 ;  /* 0x0000000a00087306 */ /* 0x000e260000209400 */
[----:B------:R-:W-:-:S05]  /*4220*/  IMAD.MOV R15, RZ, RZ, -R15 ;  /* 0x000000ffff0f7224 */ /* 0x000fca00078e0a0f */
[----:B0-----:R-:W0:Y:S08]  /*4230*/  MUFU.RCP R18, R8 ;  /* 0x0000000800127308 */ /* 0x001e300000001000 */
[----:B------:R-:W1:Y:S01]  /*4240*/  I2F.RP R8, R11 ;  /* 0x0000000b00087306 */ /* 0x000e620000209400 */
[----:B0-----:R-:W-:-:S07]  /*4250*/  VIADD R18, R18, 0xffffffe ;  /* 0x0ffffffe12127836 */ /* 0x001fce0000000000 */
[----:B------:R0:W2:Y:S08]  /*4260*/  F2I.FTZ.U32.TRUNC.NTZ R19, R18 ;  /* 0x0000001200137305 */ /* 0x0000b0000021f000 */
[----:B-1----:R-:W1:Y:S01]  /*4270*/  MUFU.RCP R8, R8 ;  /* 0x0000000800087308 */ /* 0x002e620000001000 */
[----:B0-----:R-:W-:Y:S01]  /*4280*/  HFMA2.MMA R18, -RZ, RZ, 0, 0 ;  /* 0x00000000ff127435 */ /* 0x001fe200000001ff */
[----:B--2---:R-:W-:-:S04]  /*4290*/  IMAD.MOV R17, RZ, RZ, -R19 ;  /* 0x000000ffff117224 */ /* 0x004fc800078e0a13 */
[----:B------:R-:W-:-:S05]  /*42a0*/  IMAD R17, R17, R10, RZ ;  /* 0x0000000a11117224 */ /* 0x000fca00078e02ff */
[----:B------:R-:W-:-:S06]  /*42b0*/  IMAD.HI.U32 R17, R19, R17, R18 ;  /* 0x0000001113117227 */ /* 0x000fcc00078e0012 */
[----:B------:R-:W-:-:S04]  /*42c0*/  IMAD.HI.U32 R14, R17, R16, RZ ;  /* 0x00000010110e7227 */ /* 0x000fc800078e00ff */
[----:B------:R-:W-:Y:S02]  /*42d0*/  IMAD R15, R14, R15, R16 ;  /* 0x0000000f0e0f7224 */ /* 0x000fe400078e0210 */
[----:B-1----:R-:W-:-:S03]  /*42e0*/  VIADD R16, R8, 0xffffffe ;  /* 0x0ffffffe08107836 */ /* 0x002fc60000000000 */
[----:B------:R-:W-:Y:S01]  /*42f0*/  ISETP.GT.U32.AND P1, PT, R10, R15, PT ;  /* 0x0000000f0a00720c */ /* 0x000fe20003f24070 */
[----:B------:R0:W1:-:S12]  /*4300*/  F2I.FTZ.U32.TRUNC.NTZ R17, R16 ;  /* 0x0000001000117305 */ /* 0x000058000021f000 */
[----:B------:R-:W-:Y:S01]  /*4310*/  @!P1 IMAD.IADD R15, R15, 0x1, -R10 ;  /* 0x000000010f0f9824 */ /* 0x000fe200078e0a0a */
[----:B------:R-:W-:Y:S02]  /*4320*/  @!P1 IADD3 R14, R14, 0x1, RZ ;  /* 0x000000010e0e9810 */ /* 0x000fe40007ffe0ff */
[----:B------:R-:W-:Y:S02]  /*4330*/  ISETP.NE.AND P1, PT, R13, RZ, PT ;  /* 0x000000ff0d00720c */ /* 0x000fe40003f25270 */
[----:B------:R-:W-:Y:S02]  /*4340*/  ISETP.GE.U32.AND P2, PT, R15, R10, PT ;  /* 0x0000000a0f00720c */ /* 0x000fe40003f46070 */
[----:B------:R-:W-:Y:S02]  /*4350*/  LOP3.LUT R10, R21, R13, RZ, 0x3c, !PT ;  /* 0x0000000d150a7212 */ /* 0x000fe400078e3cff */
[----:B0-----:R-:W-:Y:S02]  /*4360*/  MOV R16, RZ ;  /* 0x000000ff00107202 */ /* 0x001fe40000000f00 */
[----:B------:R-:W-:Y:S01]  /*4370*/  ISETP.GE.AND P0, PT, R10, RZ, PT ;  /* 0x000000ff0a00720c */ /* 0x000fe20003f06270 */
[----:B-1----:R-:W-:-:S04]  /*4380*/  IMAD.MOV R10, RZ, RZ, -R17 ;  /* 0x000000ffff0a7224 */ /* 0x002fc800078e0a11 */
[----:B------:R-:W-:Y:S02]  /*4390*/  IMAD R10, R10, R11, RZ ;  /* 0x0000000b0a0a7224 */ /* 0x000fe400078e02ff */
[----:B------:R-:W-:Y:S02]  /*43a0*/  @P2 VIADD R14, R14, 0x1 ;  /* 0x000000010e0e2836 */ /* 0x000fe40000000000 */
[----:B------:R-:W-:-:S04]  /*43b0*/  IMAD.HI.U32 R10, R17, R10, R16 ;  /* 0x0000000a110a7227 */ /* 0x000fc800078e0010 */
[----:B------:R-:W-:Y:S02]  /*43c0*/  @!P0 IADD3 R14, -R14, RZ, RZ ;  /* 0x000000ff0e0e8210 */ /* 0x000fe40007ffe1ff */
[----:B------:R-:W-:-:S05]  /*43d0*/  @!P1 LOP3.LUT R14, RZ, R13, RZ, 0x33, !PT ;  /* 0x0000000dff0e9212 */ /* 0x000fca00078e33ff */
[----:B------:R-:W-:-:S04]  /*43e0*/  IMAD R13, R14, R13, RZ ;  /* 0x0000000d0e0d7224 */ /* 0x000fc800078e02ff */
[----:B------:R-:W-:-:S05]  /*43f0*/  IMAD.IADD R15, R21, 0x1, -R13 ;  /* 0x00000001150f7824 */ /* 0x000fca00078e0a0d */
[----:B------:R-:W-:Y:S02]  /*4400*/  IABS R8, R15 ;  /* 0x0000000f00087213 */ /* 0x000fe40000000000 */
[----:B------:R-:W-:-:S03]  /*4410*/  LOP3.LUT R15, R15, R12, RZ, 0x3c, !PT ;  /* 0x0000000c0f0f7212 */ /* 0x000fc600078e3cff */
[----:B------:R-:W-:Y:S01]  /*4420*/  IMAD.HI.U32 R16, R10, R8, RZ ;  /* 0x000000080a107227 */ /* 0x000fe200078e00ff */
[----:B------:R-:W-:Y:S02]  /*4430*/  ISETP.GE.AND P1, PT, R15, RZ, PT ;  /* 0x000000ff0f00720c */ /* 0x000fe40003f26270 */
[----:B------:R-:W-:Y:S01]  /*4440*/  SHF.R.S32.HI R15, RZ, 0x1f, R14 ;  /* 0x0000001fff0f7819 */ /* 0x000fe2000001140e */
[----:B------:R-:W-:-:S04]  /*4450*/  IMAD.MOV R10, RZ, RZ, -R16 ;  /* 0x000000ffff0a7224 */ /* 0x000fc800078e0a10 */
[----:B------:R-:W-:Y:S02]  /*4460*/  IMAD R8, R11, R10, R8 ;  /* 0x0000000a0b087224 */ /* 0x000fe400078e0208 */
[----:B------:R-:W-:-:S03]  /*4470*/  IMAD R15, R15, UR4, RZ ;  /* 0x000000040f0f7c24 */ /* 0x000fc6000f8e02ff */
[----:B------:R-:W-:Y:S01]  /*4480*/  ISETP.GT.U32.AND P0, PT, R11, R8, PT ;  /* 0x000000080b00720c */ /* 0x000fe20003f04070 */
[----:B------:R-:W-:-:S12]  /*4490*/  IMAD R15, R14, UR5, R15 ;  /* 0x000000050e0f7c24 */ /* 0x000fd8000f8e020f */
[----:B------:R-:W-:Y:S01]  /*44a0*/  @!P0 IMAD.IADD R8, R8, 0x1, -R11 ;  /* 0x0000000108088824 */ /* 0x000fe200078e0a0b */
[----:B------:R-:W-:Y:S02]  /*44b0*/  @!P0 IADD3 R16, R16, 0x1, RZ ;  /* 0x0000000110108810 */ /* 0x000fe40007ffe0ff */
[----:B------:R-:W-:Y:S02]  /*44c0*/  ISETP.NE.AND P0, PT, R12, RZ, PT ;  /* 0x000000ff0c00720c */ /* 0x000fe40003f05270 */
[----:B------:R-:W-:Y:S01]  /*44d0*/  ISETP.GE.U32.AND P2, PT, R8, R11, PT ;  /* 0x0000000b0800720c */ /* 0x000fe20003f46070 */
[----:B------:R-:W-:Y:S01]  /*44e0*/  IMAD.WIDE.U32 R10, R14, UR4, RZ ;  /* 0x000000040e0a7c25 */ /* 0x000fe2000f8e00ff */
[----:B------:R-:W-:-:S03]  /*44f0*/  ULDC.64 UR4, c[0x0][0x2a0] ;  /* 0x0000a80000047ab9 */ /* 0x000fc60000000a00 */
[----:B------:R-:W-:Y:S01]  /*4500*/  IMAD.MOV.U32 R14, RZ, RZ, R10 ;  /* 0x000000ffff0e7224 */ /* 0x000fe200078e000a */
[----:B------:R-:W-:-:S07]  /*4510*/  IADD3 R15, R11, R15, RZ ;  /* 0x0000000f0b0f7210 */ /* 0x000fce0007ffe0ff */
[----:B------:R-:W-:-:S04]  /*4520*/  @P2 VIADD R16, R16, 0x1 ;  /* 0x0000000110102836 */ /* 0x000fc80000000000 */
[----:B------:R-:W-:Y:S01]  /*4530*/  @!P1 IMAD.MOV R16, RZ, RZ, -R16 ;  /* 0x000000ffff109224 */ /* 0x000fe200078e0a10 */
[----:B------:R-:W-:Y:S02]  /*4540*/  ISETP.GE.AND P1, PT, R26, UR6, PT ;  /* 0x000000061a007c0c */ /* 0x000fe4000bf26270 */
[----:B------:R-:W-:-:S04]  /*4550*/  @!P0 LOP3.LUT R16, RZ, R12, RZ, 0x33, !PT ;  /* 0x0000000cff108212 */ /* 0x000fc800078e33ff */
[----:B------:R-:W-:Y:S01]  /*4560*/  SHF.R.S32.HI R8, RZ, 0x1f, R16 ;  /* 0x0000001fff087819 */ /* 0x000fe20000011410 */
[C---:B------:R-:W-:Y:S02]  /*4570*/  IMAD R12, R16.reuse, R12, R13 ;  /* 0x0000000c100c7224 */ /* 0x040fe400078e020d */
[----:B------:R-:W-:-:S03]  /*4580*/  IMAD.WIDE.U32 R14, R16, UR4, R14 ;  /* 0x00000004100e7c25 */ /* 0x000fc6000f8e000e */
[----:B------:R-:W-:Y:S01]  /*4590*/  IADD3 R12, R21, -R12, RZ ;  /* 0x8000000c150c7210 */ /* 0x000fe20007ffe0ff */
[----:B------:R-:W-:Y:S01]  /*45a0*/  IMAD R13, R8, UR4, RZ ;  /* 0x00000004080d7c24 */ /* 0x000fe2000f8e02ff */
[----:B------:R-:W0:Y:S02]  /*45b0*/  @!P1 LDC.64 R10, c[0x0][0x280] ;  /* 0x0000a000ff0a9b82 */ /* 0x000e240000000a00 */
[----:B------:R-:W-:Y:S01]  /*45c0*/  SHF.R.S32.HI R8, RZ, 0x1f, R12 ;  /* 0x0000001fff087819 */ /* 0x000fe2000001140c */
[----:B------:R-:W-:Y:S01]  /*45d0*/  IMAD R13, R16, UR5, R13 ;  /* 0x00000005100d7c24 */ /* 0x000fe2000f8e020d */
[----:B------:R-:W-:-:S03]  /*45e0*/  ULDC.64 UR4, c[0x0][0x298] ;  /* 0x0000a60000047ab9 */ /* 0x000fc60000000a00 */
[----:B------:R-:W-:Y:S02]  /*45f0*/  IMAD.IADD R15, R15, 0x1, R13 ;  /* 0x000000010f0f7824 */ /* 0x000fe400078e020d */
        /* <DEDUP_REMOVED lines=20> */
        .weak           $__internal_2_$__cuda_sm20_div_s64
        .type           $__internal_2_$__cuda_sm20_div_s64,@function
        .size           $__internal_2_$__cuda_sm20_div_s64,(.L_x_4862 - $__internal_2_$__cuda_sm20_div_s64)
$__internal_2_$__cuda_sm20_div_s64:
        /* <DEDUP_REMOVED lines=28> */
[----:B------:R-:W-:-:S03]  /*4900*/  IMAD.HI.U32 R48, R49, R22, RZ ;  /* 0x0000001631307227 */ /* 0x000fc600078e00ff */
[----:B------:R-:W-:-:S05]  /*4910*/  IADD3.X R18, RZ, ~R18, RZ, P0, !PT ;  /* 0x80000012ff127210 */ /* 0x000fca00007fe4ff */
[----:B------:R-:W-:-:S04]  /*4920*/  IMAD.WIDE.U32 R48, P5, R49, R18, R48 ;  /* 0x0000001231307225 */ /* 0x000fc800078a0030 */
[----:B------:R-:W-:-:S04]  /*4930*/  IMAD.HI.U32 R19, P4, R25, R22, R48 ;  /* 0x0000001619137227 */ /* 0x000fc80007880030 */
[CC--:B------:R-:W-:Y:S02]  /*4940*/  IMAD R22, R25.reuse, R18.reuse, RZ ;  /* 0x0000001219167224 */ /* 0x0c0fe400078e02ff */
[----:B------:R-:W-:-:S03]  /*4950*/  IMAD.HI.U32 R18, R25, R18, RZ ;  /* 0x0000001219127227 */ /* 0x000fc600078e00ff */
[----:B------:R-:W-:Y:S01]  /*4960*/  IADD3 R22, P3, R22, R19, RZ ;  /* 0x0000001316167210 */ /* 0x000fe20007f7e0ff */
[----:B------:R-:W-:Y:S01]  /*4970*/  IMAD.X R25, R18, 0x1, R25, P5 ;  /* 0x0000000112197824 */ /* 0x000fe200028e0619 */
[----:B------:R-:W-:Y:S01]  /*4980*/  IADD3 R19, P0, RZ, -R42, RZ ;  /* 0x8000002aff137210 */ /* 0x000fe20007f1e0ff */
[----:B------:R-:W-:-:S03]  /*4990*/  IMAD.MOV.U32 R49, RZ, RZ, RZ ;  /* 0x000000ffff317224 */ /* 0x000fc600078e00ff */
[----:B------:R-:W-:Y:S01]  /*49a0*/  SEL R19, R19, R42, !P1 ;  /* 0x0000002a13137207 */ /* 0x000fe20004800000 */
[----:B------:R-:W-:Y:S01]  /*49b0*/  IMAD.X R42, RZ, RZ, ~R17, P0 ;  /* 0x000000ffff2a7224 */ /* 0x000fe200000e0e11 */
[----:B------:R-:W-:-:S03]  /*49c0*/  IADD3.X R25, RZ, RZ, R25, P3, P4 ;  /* 0x000000ffff197210 */ /* 0x000fc60001fe8419 */
[----:B------:R-:W-:Y:S01]  /*49d0*/  IMAD.HI.U32 R48, R22, R19, RZ ;  /* 0x0000001316307227 */ /* 0x000fe200078e00ff */
[----:B------:R-:W-:-:S05]  /*49e0*/  SEL R18, R42, R17, !P1 ;  /* 0x000000112a127207 */ /* 0x000fca0004800000 */
[----:B------:R-:W-:-:S04]  /*49f0*/  IMAD.WIDE.U32 R48, R22, R18, R48 ;  /* 0x0000001216307225 */ /* 0x000fc800078e0030 */
[C---:B------:R-:W-:Y:S02]  /*4a00*/  IMAD R27, R25.reuse, R18, RZ ;  /* 0x00000012191b7224 */ /* 0x040fe400078e02ff */
[----:B------:R-:W-:-:S04]  /*4a10*/  IMAD.HI.U32 R22, P0, R25, R19, R48 ;  /* 0x0000001319167227 */ /* 0x000fc80007800030 */
[----:B------:R-:W-:Y:S01]  /*4a20*/  IMAD.HI.U32 R25, R25, R18, RZ ;  /* 0x0000001219197227 */ /* 0x000fe200078e00ff */
[----:B------:R-:W-:-:S03]  /*4a30*/  IADD3 R27, P1, R27, R22, RZ ;  /* 0x000000161b1b7210 */ /* 0x000fc60007f3e0ff */
[----:B------:R-:W-:Y:S02]  /*4a40*/  IMAD.X R25, RZ, RZ, R25, P0 ;  /* 0x000000ffff197224 */ /* 0x000fe400000e0619 */
[----:B------:R-:W-:-:S03]  /*4a50*/  IMAD.WIDE.U32 R42, R27, R36, RZ ;  /* 0x000000241b2a7225 */ /* 0x000fc600078e00ff */
[----:B------:R-:W-:Y:S01]  /*4a60*/  IADD3.X R25, RZ, R25, RZ, P1, !PT ;  /* 0x00000019ff197210 */ /* 0x000fe20000ffe4ff */
[----:B------:R-:W-:Y:S01]  /*4a70*/  IMAD R22, R27, R37, R43 ;  /* 0x000000251b167224 */ /* 0x000fe200078e022b */
[----:B------:R-:W-:-:S03]  /*4a80*/  IADD3 R19, P0, -R42, R19, RZ ;  /* 0x000000132a137210 */ /* 0x000fc60007f1e1ff */
[-C--:B------:R-:W-:Y:S01]  /*4a90*/  IMAD R43, R25, R36.reuse, R22 ;  /* 0x00000024192b7224 */ /* 0x080fe200078e0216 */
[CC--:B------:R-:W-:Y:S02]  /*4aa0*/  ISETP.GE.U32.AND P4, PT, R19.reuse, R36.reuse, PT ;  /* 0x000000241300720c */ /* 0x0c0fe40003f86070 */
[----:B------:R-:W-:Y:S01]  /*4ab0*/  IADD3 R22, P3, R19, -R36, RZ ;  /* 0x8000002413167210 */ /* 0x000fe20007f7e0ff */
[----:B------:R-:W-:-:S05]  /*4ac0*/  IMAD.X R18, R18, 0x1, ~R43, P0 ;  /* 0x0000000112127824 */ /* 0x000fca00000e0e2b */
[----:B------:R-:W-:-:S04]  /*4ad0*/  ISETP.GE.U32.AND.EX P4, PT, R18, R37, PT, P4 ;  /* 0x000000251200720c */ /* 0x000fc80003f86140 */
[----:B------:R-:W-:Y:S02]  /*4ae0*/  SEL R19, R22, R19, P4 ;  /* 0x0000001316137207 */ /* 0x000fe40002000000 */
[----:B------:R-:W-:Y:S02]  /*4af0*/  IADD3 R22, P1, R27, 0x1, RZ ;  /* 0x000000011b167810 */ /* 0x000fe40007f3e0ff */
[----:B------:R-:W-:Y:S01]  /*4b00*/  ISETP.GE.U32.AND P0, PT, R19, R36, PT ;  /* 0x000000241300720c */ /* 0x000fe20003f06070 */
[----:B------:R-:W-:Y:S01]  /*4b10*/  IMAD.X R19, R18, 0x1, ~R37, P3 ;  /* 0x0000000112137824 */ /* 0x000fe200018e0e25 */
[----:B------:R-:W-:Y:S01]  /*4b20*/  SEL R27, R22, R27, P4 ;  /* 0x0000001b161b7207 */ /* 0x000fe20002000000 */
[----:B------:R-:W-:-:S03]  /*4b30*/  IMAD.X R22, RZ, RZ, R25, P1 ;  /* 0x000000ffff167224 */ /* 0x000fc600008e0619 */
[----:B------:R-:W-:Y:S02]  /*4b40*/  SEL R19, R19, R18, P4 ;  /* 0x0000001213137207 */ /* 0x000fe40002000000 */
[----:B------:R-:W-:Y:S02]  /*4b50*/  SEL R22, R22, R25, P4 ;  /* 0x0000001916167207 */ /* 0x000fe40002000000 */
[----:B------:R-:W-:Y:S02]  /*4b60*/  IADD3 R18, P1, R27, 0x1, RZ ;  /* 0x000000011b127810 */ /* 0x000fe40007f3e0ff */
[----:B------:R-:W-:Y:S02]  /*4b70*/  ISETP.GE.U32.AND.EX P0, PT, R19, R37, PT, P0 ;  /* 0x000000251300720c */ /* 0x000fe40003f06100 */
[----:B------:R-:W-:Y:S02]  /*4b80*/  IADD3.X R19, RZ, R22, RZ, P1, !PT ;  /* 0x00000016ff137210 */ /* 0x000fe40000ffe4ff */
[----:B------:R-:W-:-:S02]  /*4b90*/  SEL R18, R18, R27, P0 ;  /* 0x0000001b12127207 */ /* 0x000fc40000000000 */
[----:B------:R-:W-:Y:S02]  /*4ba0*/  SEL R22, R19, R22, P0 ;  /* 0x0000001613167207 */ /* 0x000fe40000000000 */
[----:B------:R-:W-:Y:S02]  /*4bb0*/  LOP3.LUT R25, R21, R17, RZ, 0x3c, !PT ;  /* 0x0000001115197212 */ /* 0x000fe400078e3cff */
[-C--:B------:R-:W-:Y:S02]  /*4bc0*/  IADD3 R19, P1, RZ, -R18.reuse, RZ ;  /* 0x80000012ff137210 */ /* 0x080fe40007f3e0ff */
[----:B------:R-:W-:Y:S02]  /*4bd0*/  ISETP.GE.AND P3, PT, R25, RZ, PT ;  /* 0x000000ff1900720c */ /* 0x000fe40003f66270 */
[----:B------:R-:W-:Y:S01]  /*4be0*/  ISETP.NE.U32.AND P0, PT, R26, RZ, PT ;  /* 0x000000ff1a00720c */ /* 0x000fe20003f05070 */
[----:B------:R-:W-:Y:S01]  /*4bf0*/  IMAD.X R25, RZ, RZ, ~R22, P1 ;  /* 0x000000ffff197224 */ /* 0x000fe200008e0e16 */
[----:B------:R-:W-:-:S02]  /*4c00*/  SEL R19, R19, R18, !P3 ;  /* 0x0000001213137207 */ /* 0x000fc40005800000 */
[----:B------:R-:W-:Y:S02]  /*4c10*/  ISETP.NE.AND.EX P0, PT, R21, RZ, PT, P0 ;  /* 0x000000ff1500720c */ /* 0x000fe40003f05300 */
[----:B------:R-:W-:Y:S02]  /*4c20*/  SEL R25, R25, R22, !P3 ;  /* 0x0000001619197207 */ /* 0x000fe40005800000 */
[----:B------:R-:W-:Y:S02]  /*4c30*/  SEL R18, R19, 0xffffffff, P0 ;  /* 0xffffffff13127807 */ /* 0x000fe40000000000 */
[----:B------:R-:W-:Y:S01]  /*4c40*/  SEL R19, R25, 0xffffffff, P0 ;  /* 0xffffffff19137807 */ /* 0x000fe20000000000 */
[----:B------:R-:W-:-:S04]  /*4c50*/  IMAD.MOV.U32 R25, RZ, RZ, 0x0 ;  /* 0x00000000ff197424 */ /* 0x000fc800078e00ff */
[----:B------:R-:W-:Y:S05]  /*4c60*/  RET.REL.NODEC R24 `(_ZN5flash32flash_fwd_splitkv_combine_kernelI23Flash_fwd_kernel_traitsILi256ELi64ELi64ELi4ELb0ELb0EN7cutlass6half_tE19Flash_kernel_traitsILi256ELi64ELi64ELi4ES3_EELi4ELi5ELb0EEEvNS_16Flash_fwd_paramsE) ;  /* 0xffffffb018e47950 */ /* 0x000fea0003c3ffff */
.L_x_143:
        /* <DEDUP_REMOVED lines=9> */
.L_x_4862:


//--------------------- .text._ZN5flash32flash_fwd_splitkv_combine_kernelI23Flash_fwd_kernel_traitsILi256ELi64ELi64ELi4ELb0ELb0EN7cutlass6half_tE19Flash_kernel_traitsILi256ELi64ELi64ELi4ES3_EELi4ELi4ELb0EEEvNS_16Flash_fwd_paramsE --------------------------
	.section	.text._ZN5flash32flash_fwd_splitkv_combine_kernelI23Flash_fwd_kernel_traitsILi256ELi64ELi64ELi4ELb0ELb0EN7cutlass6half_tE19Flash_kernel_traitsILi256ELi64ELi64ELi4ES3_EELi4ELi4ELb0EEEvNS_16Flash_fwd_paramsE,"ax",@progbits
	.align	128
        .global         _ZN5flash32flash_fwd_splitkv_combine_kernelI23Flash_fwd_kernel_traitsILi256ELi64ELi64ELi4ELb0ELb0EN7cutlass6half_tE19Flash_kernel_traitsILi256ELi64ELi64ELi4ES3_EELi4ELi4ELb0EEEvNS_16Flash_fwd_paramsE
        .type           _ZN5flash32flash_fwd_splitkv_combine_kernelI23Flash_fwd_kernel_traitsILi256ELi64ELi64ELi4ELb0ELb0EN7cutlass6half_tE19Flash_kernel_traitsILi256ELi64ELi64ELi4ES3_EELi4ELi4ELb0EEEvNS_16Flash_fwd_paramsE,@function
        .size           _ZN5flash32flash_fwd_splitkv_combine_kernelI23Flash_fwd_kernel_traitsILi256ELi64ELi64ELi4ELb0ELb0EN7cutlass6half_tE19Flash_kernel_traitsILi256ELi64ELi64ELi4ES3_EELi4ELi4ELb0EEEvNS_16Flash_fwd_paramsE,(.L_x_4863 - _ZN5flash32flash_fwd_splitkv_combine_kernelI23Flash_fwd_kernel_traitsILi256ELi64ELi64ELi4ELb0ELb0EN7cutlass6half_tE19Flash_kernel_traitsILi256ELi64ELi64ELi4ES3_EELi4ELi4ELb0EEEvNS_16Flash_fwd_paramsE)
        .other          _ZN5flash32flash_fwd_splitkv_combine_kernelI23Flash_fwd_kernel_traitsILi256ELi64ELi64ELi4ELb0ELb0EN7cutlass6half_tE19Flash_kernel_traitsILi256ELi64ELi64ELi4ES3_EELi4ELi4ELb0EEEvNS_16Flash_fwd_paramsE,@"STO_CUDA_ENTRY STV_DEFAULT"
_ZN5flash32flash_fwd_splitkv_combine_kernelI23Flash_fwd_kernel_traitsILi256ELi64ELi64ELi4ELb0ELb0EN7cutlass6half_tE19Flash_kernel_traitsILi256ELi64ELi64ELi4ES3_EELi4ELi4ELb0EEEvNS_16Flash_fwd_paramsE:
.text._ZN5flash32flash_fwd_splitkv_combine_kernelI23Flash_fwd_kernel_traitsILi256ELi64ELi64ELi4ELb0ELb0EN7cutlass6half_tE19Flash_kernel_traitsILi256ELi64ELi64ELi4ES3_EELi4ELi4ELb0EEEvNS_16Flash_fwd_paramsE:
        /* <DEDUP_REMOVED lines=23> */
[----:B------:R-:W-:Y:S05]  /*0170*/  CALL.REL.NOINC `($__internal_3_$__cuda_sm20_div_s64) ;  /* 0x0000004400787944 */ /* 0x000fea0003c00000 */
[----:B------:R-:W-:Y:S05]  /*0180*/  BRA `(.L_x_145) ;  /* 0x00000000004c7947 */ /* 0x000fea0003800000 */
.L_x_144:
        /* <DEDUP_REMOVED lines=19> */
.L_x_145:
        /* <DEDUP_REMOVED lines=12> */
[----:B------:R-:W-:Y:S05]  /*0380*/  CALL.REL.NOINC `($__internal_3_$__cuda_sm20_div_s64) ;  /* 0x0000004000f47944 */ /* 0x000fea0003c00000 */
[----:B------:R-:W-:Y:S02]  /*0390*/  MOV R8, R18 ;  /* 0x0000001200087202 */ /* 0x000fe40000000f00 */
[----:B------:R-:W-:Y:S01]  /*03a0*/  MOV R9, R19 ;  /* 0x0000001300097202 */ /* 0x000fe20000000f00 */
[----:B------:R-:W-:Y:S05]  /*03b0*/  BRA `(.L_x_148) ;  /* 0x00000000004c7947 */ /* 0x000fea0003800000 */
.L_x_147:
        /* <DEDUP_REMOVED lines=19> */
.L_x_148:
[----:B------:R-:W-:Y:S05]  /*04f0*/  BSYNC B0 ;  /* 0x0000000000007941 */ /* 0x000fea0003800000 */
.L_x_146:
        /* <DEDUP_REMOVED lines=42> */
.L_x_150:
        /* <DEDUP_REMOVED lines=19> */
.L_x_151:
[----:B------:R-:W-:Y:S05]  /*08d0*/  BSYNC B0 ;  /* 0x0000000000007941 */ /* 0x000fea0003800000 */
.L_x_149:
        /* <DEDUP_REMOVED lines=74> */
[----:B------:R-:W-:Y:S02]  /*0d80*/  MOV R32, R18 ;  /* 0x0000001200207202 */ /* 0x000fe40000000f00 */
[----:B------:R-:W-:Y:S01]  /*0d90*/  MOV R33, R19 ;  /* 0x0000001300217202 */ /* 0x000fe20000000f00 */
[----:B------:R-:W-:Y:S05]  /*0da0*/  BRA `(.L_x_154) ;  /* 0x00000000004c7947 */ /* 0x000fea0003800000 */
.L_x_153:
        /* <DEDUP_REMOVED lines=19> */
.L_x_154:
[----:B------:R-:W-:Y:S05]  /*0ee0*/  BSYNC B0 ;  /* 0x0000000000007941 */ /* 0x000fea0003800000 */
.L_x_152:
        /* <DEDUP_REMOVED lines=43> */
.L_x_156:
        /* <DEDUP_REMOVED lines=19> */
.L_x_157:
[----:B------:R-:W-:Y:S05]  /*12d0*/  BSYNC B0 ;  /* 0x0000000000007941 */ /* 0x000fea0003800000 */
.L_x_155:
        /* <DEDUP_REMOVED lines=67> */
.L_x_159:
[----:B------:R-:W-:Y:S05]  /*1710*/  BSYNC B0 ;  /* 0x0000000000007941 */ /* 0x000fea0003800000 */
.L_x_158:
        /* <DEDUP_REMOVED lines=14> */
.L_x_161:
[----:B------:R-:W-:Y:S05]  /*1800*/  BSYNC B0 ;  /* 0x0000000000007941 */ /* 0x000fea0003800000 */
.L_x_160:
[----:B--23--:R-:W2:Y:S01]  /*1810*/  SHFL.BFLY PT, R6, R29, 0x8, 0x1f ;  /* 0x0d001f001d067f89 */ /* 0x00cea200000e0000 */
[----:B-1----:R-:W0:Y:S01]  /*1820*/  LDC R17, c[0x0][0x270] ;  /* 0x00009c00ff117b82 */ /* 0x002e220000000800 */
[----:B------:R-:W-:Y:S01]  /*1830*/  ISETP.GT.AND P5, PT, R3, RZ, PT ;  /* 0x000000ff0300720c */ /* 0x000fe20003fa4270 */
[----:B------:R-:W-:Y:S01]  /*1840*/  BSSY B1, `(.L_x_162) ;  /* 0x0000232000017945 */ /* 0x000fe20003800000 */
[----:B--2---:R-:W-:Y:S02]  /*1850*/  FMNMX.FTZ R7, R6, R29, !PT ;  /* 0x0000001d06077209 */ /* 0x004fe40007810000 */
[-C--:B0-----:R-:W-:Y:S02]  /*1860*/  IABS R27, R17.reuse ;  /* 0x00000011001b7213 */ /* 0x081fe40000000000 */
[----:B------:R-:W-:Y:S01]  /*1870*/  IABS R36, R17 ;  /* 0x0000001100247213 */ /* 0x000fe20000000000 */
[----:B------:R-:W0:Y:S01]  /*1880*/  SHFL.BFLY PT, R8, R7, 0x4, 0x1f ;  /* 0x0c801f0007087f89 */ /* 0x000e2200000e0000 */
[----:B------:R-:W-:Y:S03]  /*1890*/  I2F.U32.RP R26, R27 ;  /* 0x0000001b001a7306 */ /* 0x000fe60000209000 */
[----:B------:R-:W-:Y:S01]  /*18a0*/  IMAD.MOV R36, RZ, RZ, -R36 ;  /* 0x000000ffff247224 */ /* 0x000fe200078e0a24 */
[----:B0-----:R-:W-:-:S05]  /*18b0*/  FMNMX.FTZ R8, R7, R8, !PT ;  /* 0x0000000807087209 */ /* 0x001fca0007810000 */
[----:B------:R-:W0:Y:S02]  /*18c0*/  SHFL.BFLY PT, R21, R8, 0x2, 0x1f ;  /* 0x0c401f0008157f89 */ /* 0x000e2400000e0000 */
[----:B0-----:R-:W-:Y:S02]  /*18d0*/  FMNMX.FTZ R21, R8, R21, !PT ;  /* 0x0000001508157209 */ /* 0x001fe40007810000 */
[----:B------:R-:W0:Y:S03]  /*18e0*/  I2F.RP R8, R31 ;  /* 0x0000001f00087306 */ /* 0x000e260000209400 */
[----:B------:R-:W1:Y:S05]  /*18f0*/  SHFL.BFLY PT, R6, R21, 0x1, 0x1f ;  /* 0x0c201f0015067f89 */ /* 0x000e6a00000e0000 */
[----:B0-----:R-:W0:Y:S01]  /*1900*/  MUFU.RCP R8, R8 ;  /* 0x0000000800087308 */ /* 0x001e220000001000 */
[----:B-1----:R-:W-:-:S04]  /*1910*/  FMNMX.FTZ R6, R21, R6, !PT ;  /* 0x0000000615067209 */ /* 0x002fc80007810000 */
[----:B------:R-:W-:Y:S01]  /*1920*/  FSETP.NEU.FTZ.AND P0, PT, R6, -INF , PT ;  /* 0xff8000000600780b */ /* 0x000fe20003f1d000 */
[----:B0-----:R-:W-:-:S03]  /*1930*/  VIADD R34, R8, 0xffffffe ;  /* 0x0ffffffe08227836 */ /* 0x001fc60000000000 */
[----:B------:R-:W-:Y:S01]  /*1940*/  FSEL R18, R6, RZ, P0 ;  /* 0x000000ff06127208 */ /* 0x000fe20000000000 */
[----:B------:R0:W-:Y:S01]  /*1950*/  F2I.FTZ.U32.TRUNC.NTZ R35, R34 ;  /* 0x0000002200237305 */ /* 0x0001e2000021f000 */
[----:B------:R-:W-:-:S03]  /*1960*/  ISETP.GT.AND P0, PT, R2, RZ, PT ;  /* 0x000000ff0200720c */ /* 0x000fc60003f04270 */
[----:B------:R-:W-:-:S04]  /*1970*/  FADD.FTZ R30, -R18, R29 ;  /* 0x0000001d121e7221 */ /* 0x000fc80000010100 */
[----:B------:R-:W-:Y:S01]  /*1980*/  FMUL.FTZ R30, R30, 1.4426950216293334961 ;  /* 0x3fb8aa3b1e1e7820 */ /* 0x000fe20000410000 */
[----:B------:R-:W1:Y:S01]  /*1990*/  MUFU.RCP R6, R26 ;  /* 0x0000001a00067308 */ /* 0x000e620000001000 */
[----:B0-----:R-:W-:-:S07]  /*19a0*/  IMAD.MOV.U32 R34, RZ, RZ, RZ ;  /* 0x000000ffff227224 */ /* 0x001fce00078e00ff */
[----:B------:R-:W0:Y:S01]  /*19b0*/  MUFU.EX2 R30, R30 ;  /* 0x0000001e001e7308 */ /* 0x000e220000000800 */
[----:B-1----:R-:W-:Y:S01]  /*19c0*/  VIADD R38, R6, 0xffffffe ;  /* 0x0ffffffe06267836 */ /* 0x002fe20000000000 */
[----:B------:R-:W-:Y:S01]  /*19d0*/  IABS R26, R22 ;  /* 0x00000016001a7213 */ /* 0x000fe20000000000 */
[----:B------:R-:W-:-:S05]  /*19e0*/  IMAD.MOV R6, RZ, RZ, -R35 ;  /* 0x000000ffff067224 */ /* 0x000fca00078e0a23 */
[----:B------:R-:W1:Y:S01]  /*19f0*/  F2I.FTZ.U32.TRUNC.NTZ R39, R38 ;  /* 0x0000002600277305 */ /* 0x000e62000021f000 */
[----:B------:R-:W-:Y:S01]  /*1a00*/  IMAD R21, R6, R31, RZ ;  /* 0x0000001f06157224 */ /* 0x000fe200078e02ff */
[----:B------:R-:W-:Y:S01]  /*1a10*/  IABS R6, R3 ;  /* 0x0000000300067213 */ /* 0x000fe20000000000 */
[----:B0-----:R-:W0:Y:S02]  /*1a20*/  SHFL.BFLY PT, R7, R30, 0x8, 0x1f ;  /* 0x0d001f001e077f89 */ /* 0x001e2400000e0000 */
[----:B------:R-:W-:-:S04]  /*1a30*/  IMAD.HI.U32 R21, R35, R21, R34 ;  /* 0x0000001523157227 */ /* 0x000fc800078e0022 */
[----:B------:R-:W-:Y:S02]  /*1a40*/  IMAD.MOV R6, RZ, RZ, -R6 ;  /* 0x000000ffff067224 */ /* 0x000fe400078e0a06 */
[----:B------:R-:W-:-:S04]  /*1a50*/  IMAD.HI.U32 R21, R21, R26, RZ ;  /* 0x0000001a15157227 */ /* 0x000fc800078e00ff */
[----:B-1----:R-:W-:Y:S02]  /*1a60*/  IMAD.MOV R8, RZ, RZ, -R39 ;  /* 0x000000ffff087224 */ /* 0x002fe400078e0a27 */
[----:B------:R-:W-:Y:S02]  /*1a70*/  IMAD R6, R21, R6, R26 ;  /* 0x0000000615067224 */ /* 0x000fe400078e021a */
[----:B------:R-:W-:Y:S02]  /*1a80*/  IMAD R35, R8, R27, RZ ;  /* 0x0000001b08237224 */ /* 0x000fe400078e02ff */
[----:B------:R-:W-:Y:S01]  /*1a90*/  IMAD.MOV.U32 R38, RZ, RZ, RZ ;  /* 0x000000ffff267224 */ /* 0x000fe200078e00ff */
[----:B------:R-:W-:-:S03]  /*1aa0*/  ISETP.GT.U32.AND P1, PT, R31, R6, PT ;  /* 0x000000061f00720c */ /* 0x000fc60003f24070 */
[----:B------:R-:W-:-:S04]  /*1ab0*/  IMAD.HI.U32 R35, R39, R35, R38 ;  /* 0x0000002327237227 */ /* 0x000fc800078e0026 */
[----:B0-----:R-:W-:-:S05]  /*1ac0*/  FADD.FTZ R7, R30, R7 ;  /* 0x000000071e077221 */ /* 0x001fca0000010000 */
[----:B------:R-:W0:Y:S01]  /*1ad0*/  SHFL.BFLY PT, R28, R7, 0x4, 0x1f ;  /* 0x0c801f00071c7f89 */ /* 0x000e2200000e0000 */
        /* <DEDUP_REMOVED lines=102> */
[----:B------:R-:W-:Y:S05]  /*2140*/  CALL.REL.NOINC `($__internal_3_$__cuda_sm20_div_s64) ;  /* 0x0000002400847944 */ /* 0x000fea0003c00000 */
        /* <DEDUP_REMOVED lines=9> */
.L_x_166:
        /* <DEDUP_REMOVED lines=22> */
.L_x_167:
[----:B------:R-:W-:Y:S05]  /*2340*/  BSYNC B0 ;  /* 0x0000000000007941 */ /* 0x000fea0003800000 */
.L_x_165:
        /* <DEDUP_REMOVED lines=19> */
.L_x_169:
        /* <DEDUP_REMOVED lines=22> */
.L_x_170:
[----:B------:R-:W-:Y:S05]  /*25e0*/  BSYNC B0 ;  /* 0x0000000000007941 */ /* 0x000fea0003800000 */
.L_x_168:
        /* <DEDUP_REMOVED lines=11> */
[----:B------:R-:W-:Y:S05]  /*26a0*/  CALL.REL.NOINC `($__internal_3_$__cuda_sm20_div_s64) ;  /* 0x00000020002c7944 */ /* 0x000fea0003c00000 */
[----:B------:R-:W-:-:S04]  /*26b0*/  IADD3 R17, P0, RZ, -R18, RZ ;  /* 0x80000012ff117210 */ /* 0x000fc80007f1e0ff */
[----:B------:R-:W-:Y:S01]  /*26c0*/  IADD3.X R16, RZ, ~R19, RZ, P0, !PT ;  /* 0x80000013ff107210 */ /* 0x000fe200007fe4ff */
[----:B------:R-:W-:-:S04]  /*26d0*/  IMAD.WIDE.U32 R34, R5, R17, R34 ;  /* 0x0000001105227225 */ /* 0x000fc800078e0022 */
[----:B------:R-:W-:-:S04]  /*26e0*/  IMAD R16, R16, R5, RZ ;  /* 0x0000000510107224 */ /* 0x000fc800078e02ff */
[----:B------:R-:W-:-:S05]  /*26f0*/  IMAD R4, R4, R17, R16 ;  /* 0x0000001104047224 */ /* 0x000fca00078e0210 */
[----:B------:R-:W-:Y:S01]  /*2700*/  IADD3 R4, R35, R4, RZ ;  /* 0x0000000423047210 */ /* 0x000fe20007ffe0ff */
[----:B------:R-:W-:Y:S05]  /*2710*/  BRA `(.L_x_173) ;  /* 0x0000000000587947 */ /* 0x000fea0003800000 */
.L_x_172:
        /* <DEDUP_REMOVED lines=22> */
.L_x_173:
[----:B------:R-:W-:Y:S05]  /*2880*/  BSYNC B0 ;  /* 0x0000000000007941 */ /* 0x000fea0003800000 */
.L_x_171:
        /* <DEDUP_REMOVED lines=38> */
[----:B------:R-:W-:Y:S05]  /*2af0*/  CALL.REL.NOINC `($__internal_3_$__cuda_sm20_div_s64) ;  /* 0x0000001c00187944 */ /* 0x000fea0003c00000 */
        /* <DEDUP_REMOVED lines=12> */
.L_x_175:
        /* <DEDUP_REMOVED lines=23> */
.L_x_176:
[----:B------:R-:W-:Y:S05]  /*2d30*/  BSYNC B0 ;  /* 0x0000000000007941 */ /* 0x000fea0003800000 */
.L_x_174:
        /* <DEDUP_REMOVED lines=18> */
.L_x_178:
        /* <DEDUP_REMOVED lines=22> */
.L_x_179:
[----:B------:R-:W-:Y:S05]  /*2fc0*/  BSYNC B0 ;  /* 0x0000000000007941 */ /* 0x000fea0003800000 */
.L_x_177:
        /* <DEDUP_REMOVED lines=20> */
.L_x_181:
        /* <DEDUP_REMOVED lines=23> */
.L_x_182:
[----:B------:R-:W-:Y:S05]  /*3280*/  BSYNC B0 ;  /* 0x0000000000007941 */ /* 0x000fea0003800000 */
.L_x_180:
        /* <DEDUP_REMOVED lines=26> */
[----:B------:R-:W-:Y:S05]  /*3430*/  CALL.REL.NOINC `($__internal_3_$__cuda_sm20_div_s64) ;  /* 0x0000001000c87944 */ /* 0x000fea0003c00000 */
        /* <DEDUP_REMOVED lines=12> */
.L_x_184:
        /* <DEDUP_REMOVED lines=23> */
.L_x_185:
[----:B------:R-:W-:Y:S05]  /*3670*/  BSYNC B0 ;  /* 0x0000000000007941 */ /* 0x000fea0003800000 */
.L_x_183:
        /* <DEDUP_REMOVED lines=29> */
.L_x_187:
        /* <DEDUP_REMOVED lines=23> */
.L_x_188:
[----:B------:R-:W-:Y:S05]  /*39c0*/  BSYNC B0 ;  /* 0x0000000000007941 */ /* 0x000fea0003800000 */
.L_x_186:
        /* <DEDUP_REMOVED lines=21> */
.L_x_164:
[----:B------:R-:W-:Y:S02]  /*3b20*/  ULDC.64 UR4, c[0x0][0x2b0] ;  /* 0x0000ac0000047ab9 */ /* 0x000fe40000000a00 */
[----:B------:R-:W-:-:S04]  /*3b30*/  LEA R2, P0, R30, UR4, 0x2 ;  /* 0x000000041e027c11 */ /* 0x000fc8000f8010ff */
[----:B------:R-:W-:-:S05]  /*3b40*/  LEA.HI.X R3, R30, UR5, R31, 0x2, P0 ;  /* 0x000000051e037c11 */ /* 0x000fca00080f141f */
[----:B------:R0:W-:Y:S04]  /*3b50*/  STG.E desc[UR8][R2.64], R28 ;  /* 0x0000001c02007986 */ /* 0x0001e8000c101908 */
.L_x_163:
[----:B------:R-:W-:Y:S05]  /*3b60*/  BSYNC B1 ;  /* 0x0000000000017941 */ /* 0x000fea0003800000 */
.L_x_162:
[----:B------:R-:W2:Y:S01]  /*3b70*/  S2R R5, SR_TID.X ;  /* 0x0000000000057919 */ /* 0x000ea20000002100 */
[----:B01----:R-:W0:Y:S01]  /*3b80*/  LDC R2, c[0x0][0x3c4] ;  /* 0x0000f100ff027b82 */ /* 0x003e220000000800 */
[----:B------:R-:W-:Y:S01]  /*3b90*/  BSSY B0, `(.L_x_189) ;  /* 0x0000013000007945 */ /* 0x000fe20003800000 */
[----:B--2---:R-:W-:-:S04]  /*3ba0*/  SHF.R.S32.HI R24, RZ, 0x1f, R5 ;  /* 0x0000001fff187819 */ /* 0x004fc80000011405 */
[CC--:B------:R-:W-:Y:S02]  /*3bb0*/  LEA.HI R4, R24.reuse, R5.reuse, RZ, 0x4 ;  /* 0x0000000518047211 */ /* 0x0c0fe400078f20ff */
[----:B------:R-:W-:Y:S02]  /*3bc0*/  LEA.HI R24, R24, R5, RZ, 0x5 ;  /* 0x0000000518187211 */ /* 0x000fe400078f28ff */
[----:B------:R-:W-:-:S05]  /*3bd0*/  LOP3.LUT R0, R4, 0xfffffff0, RZ, 0xc0, !PT ;  /* 0xfffffff004007812 */ /* 0x000fca00078ec0ff */
[----:B------:R-:W-:-:S05]  /*3be0*/  IMAD.IADD R3, R5, 0x1, -R0 ;  /* 0x0000000105037824 */ /* 0x000fca00078e0a00 */
[----:B0-----:R-:W-:-:S04]  /*3bf0*/  ISETP.GE.AND P0, PT, R3, R2, PT ;  /* 0x000000020300720c */ /* 0x001fc80003f06270 */
[----:B------:R-:W-:-:S13]  /*3c00*/  ISETP.GT.OR P0, PT, R5, 0x3f, P0 ;  /* 0x0000003f0500780c */ /* 0x000fda0000704670 */
[----:B------:R-:W-:Y:S05]  /*3c10*/  @P0 BRA `(.L_x_190) ;  /* 0x0000000000280947 */ /* 0x000fea0003800000 */
        /* <DEDUP_REMOVED lines=10> */
.L_x_190:
[----:B------:R-:W-:Y:S05]  /*3cc0*/  BSYNC B0 ;  /* 0x0000000000007941 */ /* 0x000fea0003800000 */
.L_x_189:
[----:B------:R-:W-:Y:S01]  /*3cd0*/  BAR.SYNC.DEFER_BLOCKING 0x0 ;  /* 0x0000000000007b1d */ /* 0x000fe20000010000 */
[----:B------:R-:W-:Y:S02]  /*3ce0*/  ISETP.GE.AND P0, PT, R2, 0x1, PT ;  /* 0x000000010200780c */ /* 0x000fe40003f06270 */
[----:B0-----:R-:W-:Y:S02]  /*3cf0*/  CS2R R6, SRZ ;  /* 0x0000000000067805 */ /* 0x001fe4000001ff00 */
[----:B------:R-:W-:Y:S01]  /*3d00*/  LOP3.LUT R0, R24, 0x3fffffe0, RZ, 0xc0, !PT ;  /* 0x3fffffe018007812 */ /* 0x000fe200078ec0ff */
[----:B------:R-:W-:Y:S01]  /*3d10*/  IMAD.MOV.U32 R9, RZ, RZ, RZ ;  /* 0x000000ffff097224 */ /* 0x000fe200078e00ff */
[----:B------:R-:W-:Y:S02]  /*3d20*/  CS2R R2, SRZ ;  /* 0x0000000000027805 */ /* 0x000fe4000001ff00 */
[----:B------:R-:W-:Y:S01]  /*3d30*/  SHF.R.S32.HI R24, RZ, 0x5, R24 ;  /* 0x00000005ff187819 */ /* 0x000fe20000011418 */
[----:B------:R-:W-:Y:S01]  /*3d40*/  IMAD.IADD R25, R5, 0x1, -R0 ;  /* 0x0000000105197824 */ /* 0x000fe200078e0a00 */
[----:B------:R-:W-:Y:S01]  /*3d50*/  CS2R R4, SRZ ;  /* 0x0000000000047805 */ /* 0x000fe2000001ff00 */
[----:B------:R-:W-:-:S02]  /*3d60*/  IMAD.MOV.U32 R0, RZ, RZ, RZ ;  /* 0x000000ffff007224 */ /* 0x000fc400078e00ff */
[----:B------:R-:W-:-:S04]  /*3d70*/  IMAD.SHL.U32 R25, R25, 0x4, RZ ;  /* 0x0000000419197824 */ /* 0x000fc800078e00ff */
[----:B------:R-:W-:Y:S01]  /*3d80*/  VIADD R23, R25, 0x80 ;  /* 0x0000008019177836 */ /* 0x000fe20000000000 */
[----:B------:R-:W-:Y:S06]  /*3d90*/  @!P0 BRA `(.L_x_191) ;  /* 0x0000000000e08947 */ /* 0x000fec0003800000 */
        /* <DEDUP_REMOVED lines=26> */
.L_x_194:
[----:B---3--:R-:W-:Y:S01]  /*3f40*/  MOV R29, R21 ;  /* 0x00000015001d7202 */ /* 0x008fe20000000f00 */
[----:B------:R-:W0:Y:S01]  /*3f50*/  LDC R11, c[0x0][0x3c4] ;  /* 0x0000f100ff0b7b82 */ /* 0x000e220000000800 */
[----:B------:R1:W2:Y:S01]  /*3f60*/  LDS R8, [R10] ;  /* 0x000000000a087984 */ /* 0x0002a20000000800 */
[----:B------:R-:W-:Y:S01]  /*3f70*/  UIADD3 UR5, UR5, 0x1, URZ ;  /* 0x0000000105057890 */ /* 0x000fe2000fffe03f */
[----:B------:R-:W-:Y:S01]  /*3f80*/  IMAD.MOV.U32 R28, RZ, RZ, R22 ;  /* 0x000000ffff1c7224 */ /* 0x000fe200078e0016 */
[----:B------:R-:W-:Y:S04]  /*3f90*/  BSSY B0, `(.L_x_192) ;  /* 0x000000c000007945 */ /* 0x000fe80003800000 */
[----:B------:R-:W-:Y:S01]  /*3fa0*/  IADD3 R22, P0, R26, R28, RZ ;  /* 0x0000001c1a167210 */ /* 0x000fe20007f1e0ff */
[----:B------:R-:W-:Y:S01]  /*3fb0*/  @!UPT UIADD3 URZ, URZ, URZ, URZ ;  /* 0x0000003f3f3ff290 */ /* 0x000fe2000fffe03f */
[----:B------:R-:W-:Y:S11]  /*3fc0*/  @P3 BRA `(.L_x_193) ;  /* 0x0000000000203947 */ /* 0x000ff60003800000 */
        /* <DEDUP_REMOVED lines=8> */
.L_x_193:
[----:B------:R-:W-:Y:S05]  /*4050*/  BSYNC B0 ;  /* 0x0000000000007941 */ /* 0x000fea0003800000 */
.L_x_192:
[----:B------:R-:W-:Y:S01]  /*4060*/  IADD3.X R21, R27, R29, RZ, P0, !PT ;  /* 0x0000001d1b157210 */ /* 0x000fe200007fe4ff */
        /* <DEDUP_REMOVED lines=11> */
.L_x_191:
        /* <DEDUP_REMOVED lines=100> */
        .weak           $__internal_3_$__cuda_sm20_div_s64
        .type           $__internal_3_$__cuda_sm20_div_s64,@function
        .size           $__internal_3_$__cuda_sm20_div_s64,(.L_x_4863 - $__internal_3_$__cuda_sm20_div_s64)
$__internal_3_$__cuda_sm20_div_s64:
        /* <DEDUP_REMOVED lines=82> */
[----:B------:R-:W-:Y:S05]  /*4c80*/  RET.REL.NODEC R24 `(_ZN5flash32flash_fwd_splitkv_combine_kernelI23Flash_fwd_kernel_traitsILi256ELi64ELi64ELi4ELb0ELb0EN7cutlass6half_tE19Flash_kernel_traitsILi256ELi64ELi64ELi4ES3_EELi4ELi4ELb0EEEvNS_16Flash_fwd_paramsE) ;  /* 0xffffffb018dc7950 */ /* 0x000fea0003c3ffff */
.L_x_195:
        /* <DEDUP_REMOVED lines=15> */
.L_x_4863:


//--------------------- .text._ZN5flash32flash_fwd_splitkv_combine_kernelI23Flash_fwd_kernel_traitsILi256ELi64ELi64ELi4ELb0ELb0EN7cutlass6half_tE19Flash_kernel_traitsILi256ELi64ELi64ELi4ES3_EELi4ELi3ELb0EEEvNS_16Flash_fwd_paramsE --------------------------
	.section	.text._ZN5flash32flash_fwd_splitkv_combine_kernelI23Flash_fwd_kernel_traitsILi256ELi64ELi64ELi4ELb0ELb0EN7cutlass6half_tE19Flash_kernel_traitsILi256ELi64ELi64ELi4ES3_EELi4ELi3ELb0EEEvNS_16Flash_fwd_paramsE,"ax",@progbits
	.align	128
        .global         _ZN5flash32flash_fwd_splitkv_combine_kernelI23Flash_fwd_kernel_traitsILi256ELi64ELi64ELi4ELb0ELb0EN7cutlass6half_tE19Flash_kernel_traitsILi256ELi64ELi64ELi4ES3_EELi4ELi3ELb0EEEvNS_16Flash_fwd_paramsE
        .type           _ZN5flash32flash_fwd_splitkv_combine_kernelI23Flash_fwd_kernel_traitsILi256ELi64ELi64ELi4ELb0ELb0EN7cutlass6half_tE19Flash_kernel_traitsILi256ELi64ELi64ELi4ES3_EELi4ELi3ELb0EEEvNS_16Flash_fwd_paramsE,@function
        .size           _ZN5flash32flash_fwd_splitkv_combine_kernelI23Flash_fwd_kernel_traitsILi256ELi64ELi64ELi4ELb0ELb0EN7cutlass6half_tE19Flash_kernel_traitsILi256ELi64ELi64ELi4ES3_EELi4ELi3ELb0EEEvNS_16Flash_fwd_paramsE,(.L_x_4864 - _ZN5flash32flash_fwd_splitkv_combine_kernelI23Flash_fwd_kernel_traitsILi256ELi64ELi64ELi4ELb0ELb0EN7cutlass6half_tE19Flash_kernel_traitsILi256ELi64ELi64ELi4ES3_EELi4ELi3ELb0EEEvNS_16Flash_fwd_paramsE)
        .other          _ZN5flash32flash_fwd_splitkv_combine_kernelI23Flash_fwd_kernel_traitsILi256ELi64ELi64ELi4ELb0ELb0EN7cutlass6half_tE19Flash_kernel_traitsILi256ELi64ELi64ELi4ES3_EELi4ELi3ELb0EEEvNS_16Flash_fwd_paramsE,@"STO_CUDA_ENTRY STV_DEFAULT"
_ZN5flash32flash_fwd_splitkv_combine_kernelI23Flash_fwd_kernel_traitsILi256ELi64ELi64ELi4ELb0ELb0EN7cutlass6half_tE19Flash_kernel_traitsILi256ELi64ELi64ELi4ES3_EELi4ELi3ELb0EEEvNS_16Flash_fwd_paramsE:
.text._ZN5flash32flash_fwd_splitkv_combine_kernelI23Flash_fwd_kernel_traitsILi256ELi64ELi64ELi4ELb0ELb0EN7cutlass6half_tE19Flash_kernel_traitsILi256ELi64ELi64ELi4ES3_EELi4ELi3ELb0EEEvNS_16Flash_fwd_paramsE:
        /* <DEDUP_REMOVED lines=23> */
[----:B------:R-:W-:Y:S05]  /*0170*/  CALL.REL.NOINC `($__internal_4_$__cuda_sm20_div_s64) ;  /* 0x0000004400687944 */ /* 0x000fea0003c00000 */
[----:B------:R-:W-:Y:S05]  /*0180*/  BRA `(.L_x_197) ;  /* 0x00000000004c7947 */ /* 0x000fea0003800000 */
.L_x_196:
        /* <DEDUP_REMOVED lines=19> */
.L_x_197:
        /* <DEDUP_REMOVED lines=12> */
[----:B------:R-:W-:Y:S05]  /*0380*/  CALL.REL.NOINC `($__internal_4_$__cuda_sm20_div_s64) ;  /* 0x0000004000e47944 */ /* 0x000fea0003c00000 */
[----:B------:R-:W-:Y:S02]  /*0390*/  MOV R8, R18 ;  /* 0x0000001200087202 */ /* 0x000fe40000000f00 */
[----:B------:R-:W-:Y:S01]  /*03a0*/  MOV R9, R19 ;  /* 0x0000001300097202 */ /* 0x000fe20000000f00 */
[----:B------:R-:W-:Y:S05]  /*03b0*/  BRA `(.L_x_200) ;  /* 0x00000000004c7947 */ /* 0x000fea0003800000 */
.L_x_199:
        /* <DEDUP_REMOVED lines=19> */
.L_x_200:
[----:B------:R-:W-:Y:S05]  /*04f0*/  BSYNC B0 ;  /* 0x0000000000007941 */ /* 0x000fea0003800000 */
.L_x_198:
        /* <DEDUP_REMOVED lines=42> */
.L_x_202:
        /* <DEDUP_REMOVED lines=19> */
.L_x_203:
[----:B------:R-:W-:Y:S05]  /*08d0*/  BSYNC B0 ;  /* 0x0000000000007941 */ /* 0x000fea0003800000 */
.L_x_201:
        /* <DEDUP_REMOVED lines=74> */
[----:B------:R-:W-:Y:S02]  /*0d80*/  MOV R32, R18 ;  /* 0x0000001200207202 */ /* 0x000fe40000000f00 */
[----:B------:R-:W-:Y:S01]  /*0d90*/  MOV R33, R19 ;  /* 0x0000001300217202 */ /* 0x000fe20000000f00 */
[----:B------:R-:W-:Y:S05]  /*0da0*/  BRA `(.L_x_206) ;  /* 0x00000000004c7947 */ /* 0x000fea0003800000 */
.L_x_205:
        /* <DEDUP_REMOVED lines=19> */
.L_x_206:
[----:B------:R-:W-:Y:S05]  /*0ee0*/  BSYNC B0 ;  /* 0x0000000000007941 */ /* 0x000fea0003800000 */
.L_x_204:
        /* <DEDUP_REMOVED lines=43> */
.L_x_208:
        /* <DEDUP_REMOVED lines=19> */
.L_x_209:
[----:B------:R-:W-:Y:S05]  /*12d0*/  BSYNC B0 ;  /* 0x0000000000007941 */ /* 0x000fea0003800000 */
.L_x_207:
        /* <DEDUP_REMOVED lines=67> */
.L_x_211:
[----:B------:R-:W-:Y:S05]  /*1710*/  BSYNC B0 ;  /* 0x0000000000007941 */ /* 0x000fea0003800000 */
.L_x_210:
        /* <DEDUP_REMOVED lines=14> */
.L_x_213:
[----:B------:R-:W-:Y:S05]  /*1800*/  BSYNC B0 ;  /* 0x0000000000007941 */ /* 0x000fea0003800000 */
.L_x_212:
[----:B--23--:R-:W2:Y:S01]  /*1810*/  SHFL.BFLY PT, R6, R29, 0x4, 0x1f ;  /* 0x0c801f001d067f89 */ /* 0x00cea200000e0000 */
[----:B-1----:R-:W0:Y:S01]  /*1820*/  LDC R17, c[0x0][0x270] ;  /* 0x00009c00ff117b82 */ /* 0x002e220000000800 */
[----:B------:R-:W1:Y:S01]  /*1830*/  I2F.RP R21, R31 ;  /* 0x0000001f00157306 */ /* 0x000e620000209400 */
[----:B------:R-:W-:Y:S01]  /*1840*/  IMAD.MOV.U32 R34, RZ, RZ, RZ ;  /* 0x000000ffff227224 */ /* 0x000fe200078e00ff */
[----:B------:R-:W-:Y:S01]  /*1850*/  ISETP.GT.AND P5, PT, R3, RZ, PT ;  /* 0x000000ff0300720c */ /* 0x000fe20003fa4270 */
[----:B------:R-:W-:Y:S05]  /*1860*/  BSSY B1, `(.L_x_214) ;  /* 0x000022c000017945 */ /* 0x000fea0003800000 */
[----:B-1----:R-:W1:Y:S01]  /*1870*/  MUFU.RCP R8, R21 ;  /* 0x0000001500087308 */ /* 0x002e620000001000 */
[----:B--2---:R-:W-:-:S02]  /*1880*/  FMNMX.FTZ R6, R6, R29, !PT ;  /* 0x0000001d06067209 */ /* 0x004fc40007810000 */
[-C--:B0-----:R-:W-:Y:S02]  /*1890*/  IABS R27, R17.reuse ;  /* 0x00000011001b7213 */ /* 0x081fe40000000000 */
[----:B------:R-:W-:Y:S01]  /*18a0*/  IABS R36, R17 ;  /* 0x0000001100247213 */ /* 0x000fe20000000000 */
[----:B------:R-:W0:Y:S02]  /*18b0*/  SHFL.BFLY PT, R35, R6, 0x2, 0x1f ;  /* 0x0c401f0006237f89 */ /* 0x000e2400000e0000 */
[----:B------:R-:W2:Y:S02]  /*18c0*/  I2F.U32.RP R26, R27 ;  /* 0x0000001b001a7306 */ /* 0x000ea40000209000 */
[----:B------:R-:W-:Y:S02]  /*18d0*/  IMAD.MOV R36, RZ, RZ, -R36 ;  /* 0x000000ffff247224 */ /* 0x000fe400078e0a24 */
[----:B-1----:R-:W-:Y:S01]  /*18e0*/  VIADD R8, R8, 0xffffffe ;  /* 0x0ffffffe08087836 */ /* 0x002fe20000000000 */
[----:B0-----:R-:W-:-:S03]  /*18f0*/  FMNMX.FTZ R35, R6, R35, !PT ;  /* 0x0000002306237209 */ /* 0x001fc60007810000 */
[----:B--2---:R-:W0:Y:S02]  /*1900*/  MUFU.RCP R6, R26 ;  /* 0x0000001a00067308 */ /* 0x004e240000001000 */
[----:B------:R-:W1:Y:S01]  /*1910*/  SHFL.BFLY PT, R18, R35, 0x1, 0x1f ;  /* 0x0c201f0023127f89 */ /* 0x000e6200000e0000 */
[----:B0-----:R-:W-:Y:S01]  /*1920*/  VIADD R38, R6, 0xffffffe ;  /* 0x0ffffffe06267836 */ /* 0x001fe20000000000 */
[----:B------:R-:W-:-:S04]  /*1930*/  IABS R26, R22 ;  /* 0x00000016001a7213 */ /* 0x000fc80000000000 */
[----:B------:R0:W-:Y:S01]  /*1940*/  F2I.FTZ.U32.TRUNC.NTZ R39, R38 ;  /* 0x0000002600277305 */ /* 0x0001e2000021f000 */
[----:B-1----:R-:W-:-:S07]  /*1950*/  FMNMX.FTZ R18, R35, R18, !PT ;  /* 0x0000001223127209 */ /* 0x002fce0007810000 */
[----:B------:R-:W1:Y:S01]  /*1960*/  F2I.FTZ.U32.TRUNC.NTZ R35, R8 ;  /* 0x0000000800237305 */ /* 0x000e62000021f000 */
[----:B------:R-:W-:-:S04]  /*1970*/  FSETP.NEU.FTZ.AND P0, PT, R18, -INF , PT ;  /* 0xff8000001200780b */ /* 0x000fc80003f1d000 */
[----:B------:R-:W-:Y:S01]  /*1980*/  FSEL R18, R18, RZ, P0 ;  /* 0x000000ff12127208 */ /* 0x000fe20000000000 */
[----:B0-----:R-:W-:Y:S01]  /*1990*/  IMAD.MOV.U32 R38, RZ, RZ, RZ ;  /* 0x000000ffff267224 */ /* 0x001fe200078e00ff */
[----:B------:R-:W-:-:S03]  /*19a0*/  ISETP.GT.AND P0, PT, R2, RZ, PT ;  /* 0x000000ff0200720c */ /* 0x000fc60003f04270 */
[----:B------:R-:W-:-:S04]  /*19b0*/  FADD.FTZ R7, -R18, R29 ;  /* 0x0000001d12077221 */ /* 0x000fc80000010100 */
[----:B------:R-:W-:Y:S01]  /*19c0*/  FMUL.FTZ R7, R7, 1.4426950216293334961 ;  /* 0x3fb8aa3b07077820 */ /* 0x000fe20000410000 */
[----:B-1----:R-:W-:Y:S02]  /*19d0*/  IMAD.MOV R6, RZ, RZ, -R35 ;  /* 0x000000ffff067224 */ /* 0x002fe400078e0a23 */
[----:B------:R-:W-:Y:S02]  /*19e0*/  IMAD.MOV R8, RZ, RZ, -R39 ;  /* 0x000000ffff087224 */ /* 0x000fe400078e0a27 */
[----:B------:R-:W-:Y:S01]  /*19f0*/  IMAD R21, R6, R31, RZ ;  /* 0x0000001f06157224 */ /* 0x000fe200078e02ff */
[----:B------:R-:W0:Y:S01]  /*1a00*/  MUFU.EX2 R7, R7 ;  /* 0x0000000700077308 */ /* 0x000e220000000800 */
[----:B------:R-:W-:Y:S02]  /*1a10*/  IABS R6, R3 ;  /* 0x0000000300067213 */ /* 0x000fe40000000000 */
[----:B------:R-:W-:-:S04]  /*1a20*/  IMAD.HI.U32 R21, R35, R21, R34 ;  /* 0x0000001523157227 */ /* 0x000fc800078e0022 */
[----:B------:R-:W-:Y:S02]  /*1a30*/  IMAD.MOV R6, RZ, RZ, -R6 ;  /* 0x000000ffff067224 */ /* 0x000fe400078e0a06 */
[----:B------:R-:W-:-:S04]  /*1a40*/  IMAD.HI.U32 R21, R21, R26, RZ ;  /* 0x0000001a15157227 */ /* 0x000fc800078e00ff */
[----:B------:R-:W-:Y:S02]  /*1a50*/  IMAD R6, R21, R6, R26 ;  /* 0x0000000615067224 */ /* 0x000fe400078e021a */
[----:B------:R-:W-:Y:S01]  /*1a60*/  IMAD R35, R8, R27, RZ ;  /* 0x0000001b08237224 */ /* 0x000fe200078e02ff */
[----:B0-----:R-:W0:Y:S02]  /*1a70*/  SHFL.BFLY PT, R28, R7, 0x4, 0x1f ;  /* 0x0c801f00071c7f89 */ /* 0x001e2400000e0000 */
[----:B------:R-:W-:Y:S01]  /*1a80*/  ISETP.GT.U32.AND P1, PT, R31, R6, PT ;  /* 0x000000061f00720c */ /* 0x000fe20003f24070 */
[----:B------:R-:W-:-:S12]  /*1a90*/  IMAD.HI.U32 R35, R39, R35, R38 ;  /* 0x0000002327237227 */ /* 0x000fd800078e0026 */
[----:B------:R-:W-:Y:S02]  /*1aa0*/  @!P1 IMAD.IADD R6, R6, 0x1, -R31 ;  /* 0x0000000106069824 */ /* 0x000fe400078e0a1f */
[----:B------:R-:W-:Y:S01]  /*1ab0*/  @!P1 VIADD R21, R21, 0x1 ;  /* 0x0000000115159836 */ /* 0x000fe20000000000 */
[----:B------:R-:W-:Y:S02]  /*1ac0*/  ISETP.NE.AND P1, PT, R3, RZ, PT ;  /* 0x000000ff0300720c */ /* 0x000fe40003f25270 */
[----:B------:R-:W-:Y:S02]  /*1ad0*/  ISETP.GE.U32.AND P4, PT, R6, R31, PT ;  /* 0x0000001f0600720c */ /* 0x000fe40003f86070 */
[----:B------:R-:W-:Y:S01]  /*1ae0*/  SHF.R.S32.HI R6, RZ, 0x1f, R2 ;  /* 0x0000001fff067819 */ /* 0x000fe20000011402 */
[----:B0-----:R-:W-:Y:S01]  /*1af0*/  FADD.FTZ R28, R7, R28 ;  /* 0x0000001c071c7221 */ /* 0x001fe20000010000 */
[----:B------:R-:W-:Y:S02]  /*1b00*/  IABS R7, R4 ;  /* 0x0000000400077213 */ /* 0x000fe40000000000 */
[----:B------:R-:W-:-:S02]  /*1b10*/  LOP3.LUT R4, R4, R17, RZ, 0x3c, !PT ;  /* 0x0000001104047212 */ /* 0x000fc400078e3cff */
        /* <DEDUP_REMOVED lines=9> */
[----:B------:R-:W-:Y:S01]  /*1bb0*/  ISETP.GT.U32.AND P2, PT, R27, R36, PT ;  /* 0x000000241b00720c */ /* 0x000fe20003f44070 */
[----:B------:R-:W-:Y:S01]  /*1bc0*/  @P4 VIADD R21, R21, 0x1 ;  /* 0x0000000115154836 */ /* 0x000fe20000000000 */
        /* <DEDUP_REMOVED lines=83> */
[----:B------:R-:W-:Y:S05]  /*2100*/  CALL.REL.NOINC `($__internal_4_$__cuda_sm20_div_s64) ;  /* 0x0000002400847944 */ /* 0x000fea0003c00000 */
        /* <DEDUP_REMOVED lines=9> */
.L_x_218:
        /* <DEDUP_REMOVED lines=22> */
.L_x_219:
[----:B------:R-:W-:Y:S05]  /*2300*/  BSYNC B0 ;  /* 0x0000000000007941 */ /* 0x000fea0003800000 */
.L_x_217:
        /* <DEDUP_REMOVED lines=19> */
.L_x_221:
        /* <DEDUP_REMOVED lines=22> */
.L_x_222:
[----:B------:R-:W-:Y:S05]  /*25a0*/  BSYNC B0 ;  /* 0x0000000000007941 */ /* 0x000fea0003800000 */
.L_x_220:
        /* <DEDUP_REMOVED lines=11> */
[----:B------:R-:W-:Y:S05]  /*2660*/  CALL.REL.NOINC `($__internal_4_$__cuda_sm20_div_s64) ;  /* 0x00000020002c7944 */ /* 0x000fea0003c00000 */
[----:B------:R-:W-:-:S04]  /*2670*/  IADD3 R17, P0, RZ, -R18, RZ ;  /* 0x80000012ff117210 */ /* 0x000fc80007f1e0ff */
[----:B------:R-:W-:Y:S01]  /*2680*/  IADD3.X R16, RZ, ~R19, RZ, P0, !PT ;  /* 0x80000013ff107210 */ /* 0x000fe200007fe4ff */
[----:B------:R-:W-:-:S04]  /*2690*/  IMAD.WIDE.U32 R34, R5, R17, R34 ;  /* 0x0000001105227225 */ /* 0x000fc800078e0022 */
[----:B------:R-:W-:-:S04]  /*26a0*/  IMAD R16, R16, R5, RZ ;  /* 0x0000000510107224 */ /* 0x000fc800078e02ff */
[----:B------:R-:W-:-:S05]  /*26b0*/  IMAD R4, R4, R17, R16 ;  /* 0x0000001104047224 */ /* 0x000fca00078e0210 */
[----:B------:R-:W-:Y:S01]  /*26c0*/  IADD3 R4, R35, R4, RZ ;  /* 0x0000000423047210 */ /* 0x000fe20007ffe0ff */
[----:B------:R-:W-:Y:S05]  /*26d0*/  BRA `(.L_x_225) ;  /* 0x0000000000587947 */ /* 0x000fea0003800000 */
.L_x_224:
        /* <DEDUP_REMOVED lines=22> */
.L_x_225:
[----:B------:R-:W-:Y:S05]  /*2840*/  BSYNC B0 ;  /* 0x0000000000007941 */ /* 0x000fea0003800000 */
.L_x_223:
        /* <DEDUP_REMOVED lines=38> */
[----:B------:R-:W-:Y:S05]  /*2ab0*/  CALL.REL.NOINC `($__internal_4_$__cuda_sm20_div_s64) ;  /* 0x0000001c00187944 */ /* 0x000fea0003c00000 */
        /* <DEDUP_REMOVED lines=12> */
.L_x_227:
        /* <DEDUP_REMOVED lines=23> */
.L_x_228:
[----:B------:R-:W-:Y:S05]  /*2cf0*/  BSYNC B0 ;  /* 0x0000000000007941 */ /* 0x000fea0003800000 */
.L_x_226:
        /* <DEDUP_REMOVED lines=18> */
.L_x_230:
        /* <DEDUP_REMOVED lines=22> */
.L_x_231:
[----:B------:R-:W-:Y:S05]  /*2f80*/  BSYNC B0 ;  /* 0x0000000000007941 */ /* 0x000fea0003800000 */
.L_x_229:
        /* <DEDUP_REMOVED lines=20> */
.L_x_233:
        /* <DEDUP_REMOVED lines=23> */
.L_x_234:
[----:B------:R-:W-:Y:S05]  /*3240*/  BSYNC B0 ;  /* 0x0000000000007941 */ /* 0x000fea0003800000 */
.L_x_232:
        /* <DEDUP_REMOVED lines=26> */
[----:B------:R-:W-:Y:S05]  /*33f0*/  CALL.REL.NOINC `($__internal_4_$__cuda_sm20_div_s64) ;  /* 0x0000001000c87944 */ /* 0x000fea0003c00000 */
        /* <DEDUP_REMOVED lines=12> */
.L_x_236:
        /* <DEDUP_REMOVED lines=23> */
.L_x_237:
[----:B------:R-:W-:Y:S05]  /*3630*/  BSYNC B0 ;  /* 0x0000000000007941 */ /* 0x000fea0003800000 */
.L_x_235:
        /* <DEDUP_REMOVED lines=29> */
.L_x_239:
        /* <DEDUP_REMOVED lines=23> */
.L_x_240:
[----:B------:R-:W-:Y:S05]  /*3980*/  BSYNC B0 ;  /* 0x0000000000007941 */ /* 0x000fea0003800000 */
.L_x_238:
        /* <DEDUP_REMOVED lines=21> */
.L_x_216:
[----:B------:R-:W-:Y:S02]  /*3ae0*/  ULDC.64 UR4, c[0x0][0x2b0] ;  /* 0x0000ac0000047ab9 */ /* 0x000fe40000000a00 */
[----:B------:R-:W-:-:S04]  /*3af0*/  LEA R2, P0, R30, UR4, 0x2 ;  /* 0x000000041e027c11 */ /* 0x000fc8000f8010ff */
[----:B------:R-:W-:-:S05]  /*3b00*/  LEA.HI.X R3, R30, UR5, R31, 0x2, P0 ;  /* 0x000000051e037c11 */ /* 0x000fca00080f141f */
[----:B------:R0:W-:Y:S04]  /*3b10*/  STG.E desc[UR8][R2.64], R28 ;  /* 0x0000001c02007986 */ /* 0x0001e8000c101908 */
.L_x_215:
[----:B------:R-:W-:Y:S05]  /*3b20*/  BSYNC B1 ;  /* 0x0000000000017941 */ /* 0x000fea0003800000 */
.L_x_214:
        /* <DEDUP_REMOVED lines=21> */
.L_x_242:
[----:B------:R-:W-:Y:S05]  /*3c80*/  BSYNC B0 ;  /* 0x0000000000007941 */ /* 0x000fea0003800000 */
.L_x_241:
        /* <DEDUP_REMOVED lines=39> */
.L_x_246:
        /* <DEDUP_REMOVED lines=17> */
.L_x_245:
[----:B------:R-:W-:Y:S05]  /*4010*/  BSYNC B0 ;  /* 0x0000000000007941 */ /* 0x000fea0003800000 */
.L_x_244:
        /* <DEDUP_REMOVED lines=12> */
.L_x_243:
        /* <DEDUP_REMOVED lines=100> */
        .weak           $__internal_4_$__cuda_sm20_div_s64
        .type           $__internal_4_$__cuda_sm20_div_s64,@function
        .size           $__internal_4_$__cuda_sm20_div_s64,(.L_x_4864 - $__internal_4_$__cuda_sm20_div_s64)
$__internal_4_$__cuda_sm20_div_s64:
        /* <DEDUP_REMOVED lines=82> */
[----:B------:R-:W-:Y:S05]  /*4c40*/  RET.REL.NODEC R24 `(_ZN5flash32flash_fwd_splitkv_combine_kernelI23Flash_fwd_kernel_traitsILi256ELi64ELi64ELi4ELb0ELb0EN7cutlass6half_tE19Flash_kernel_traitsILi256ELi64ELi64ELi4ES3_EELi4ELi3ELb0EEEvNS_16Flash_fwd_paramsE) ;  /* 0xffffffb018ec7950 */ /* 0x000fea0003c3ffff */
.L_x_247:
        /* <DEDUP_REMOVED lines=11> */
.L_x_4864:


//--------------------- .text._ZN5flash32flash_fwd_splitkv_combine_kernelI23Flash_fwd_kernel_traitsILi256ELi64ELi64ELi4ELb0ELb0EN7cutlass6half_tE19Flash_kernel_traitsILi256ELi64ELi64ELi4ES3_EELi4ELi2ELb0EEEvNS_16Flash_fwd_paramsE --------------------------
	.section	.text._ZN5flash32flash_fwd_splitkv_combine_kernelI23Flash_fwd_kernel_traitsILi256ELi64ELi64ELi4ELb0ELb0EN7cutlass6half_tE19Flash_kernel_traitsILi256ELi64ELi64ELi4ES3_EELi4ELi2ELb0EEEvNS_16Flash_fwd_paramsE,"ax",@progbits
	.align	128
        .global         _ZN5flash32flash_fwd_splitkv_combine_kernelI23Flash_fwd_kernel_traitsILi256ELi64ELi64ELi4ELb0ELb0EN7cutlass6half_tE19Flash_kernel_traitsILi256ELi64ELi64ELi4ES3_EELi4ELi2ELb0EEEvNS_16Flash_fwd_paramsE
        .type           _ZN5flash32flash_fwd_splitkv_combine_kernelI23Flash_fwd_kernel_traitsILi256ELi64ELi64ELi4ELb0ELb0EN7cutlass6half_tE19Flash_kernel_traitsILi256ELi64ELi64ELi4ES3_EELi4ELi2ELb0EEEvNS_16Flash_fwd_paramsE,@function
        .size           _ZN5flash32flash_fwd_splitkv_combine_kernelI23Flash_fwd_kernel_traitsILi256ELi64ELi64ELi4ELb0ELb0EN7cutlass6half_tE19Flash_kernel_traitsILi256ELi64ELi64ELi4ES3_EELi4ELi2ELb0EEEvNS_16Flash_fwd_paramsE,(.L_x_4865 - _ZN5flash32flash_fwd_splitkv_combine_kernelI23Flash_fwd_kernel_traitsILi256ELi64ELi64ELi4ELb0ELb0EN7cutlass6half_tE19Flash_kernel_traitsILi256ELi64ELi64ELi4ES3_EELi4ELi2ELb0EEEvNS_16Flash_fwd_paramsE)
        .other          _ZN5flash32flash_fwd_splitkv_combine_kernelI23Flash_fwd_kernel_traitsILi256ELi64ELi64ELi4ELb0ELb0EN7cutlass6half_tE19Flash_kernel_traitsILi256ELi64ELi64ELi4ES3_EELi4ELi2ELb0EEEvNS_16Flash_fwd_paramsE,@"STO_CUDA_ENTRY STV_DEFAULT"
_ZN5flash32flash_fwd_splitkv_combine_kernelI23Flash_fwd_kernel_traitsILi256ELi64ELi64ELi4ELb0ELb0EN7cutlass6half_tE19Flash_kernel_traitsILi256ELi64ELi64ELi4ES3_EELi4ELi2ELb0EEEvNS_16Flash_fwd_paramsE:
.text._ZN5flash32flash_fwd_splitkv_combine_kernelI23Flash_fwd_kernel_traitsILi256ELi64ELi64ELi4ELb0ELb0EN7cutlass6half_tE19Flash_kernel_traitsILi256ELi64ELi64ELi4ES3_EELi4ELi2ELb0EEEvNS_16Flash_fwd_paramsE:
        /* <DEDUP_REMOVED lines=23> */
[----:B------:R-:W-:Y:S05]  /*0170*/  CALL.REL.NOINC `($__internal_5_$__cuda_sm20_div_s64) ;  /* 0x0000004400347944 */ /* 0x000fea0003c00000 */
[----:B------:R-:W-:Y:S02]  /*0180*/  MOV R18, R0 ;  /* 0x0000000000127202 */ /* 0x000fe40000000f00 */
[----:B------:R-:W-:Y:S01]  /*0190*/  MOV R19, R21 ;  /* 0x0000001500137202 */ /* 0x000fe20000000f00 */
[----:B------:R-:W-:Y:S06]  /*01a0*/  BRA `(.L_x_249) ;  /* 0x00000000004c7947 */ /* 0x000fec0003800000 */
.L_x_248:
        /* <DEDUP_REMOVED lines=19> */
.L_x_249:
        /* <DEDUP_REMOVED lines=9> */
[----:B------:R-:W-:Y:S02]  /*0370*/  MOV R26, R18 ;  /* 0x00000012001a7202 */ /* 0x000fe40000000f00 */
[----:B------:R-:W-:Y:S02]  /*0380*/  MOV R22, 0x3a0 ;  /* 0x000003a000167802 */ /* 0x000fe40000000f00 */
[----:B------:R-:W-:Y:S05]  /*0390*/  CALL.REL.NOINC `($__internal_5_$__cuda_sm20_div_s64) ;  /* 0x0000004000ac7944 */ /* 0x000fea0003c00000 */
[----:B------:R-:W-:Y:S02]  /*03a0*/  MOV R10, R0 ;  /* 0x00000000000a7202 */ /* 0x000fe40000000f00 */
[----:B------:R-:W-:Y:S01]  /*03b0*/  MOV R11, R21 ;  /* 0x00000015000b7202 */ /* 0x000fe20000000f00 */
[----:B------:R-:W-:Y:S05]  /*03c0*/  BRA `(.L_x_252) ;  /* 0x00000000004c7947 */ /* 0x000fea0003800000 */
.L_x_251:
        /* <DEDUP_REMOVED lines=19> */
.L_x_252:
[----:B------:R-:W-:Y:S05]  /*0500*/  BSYNC B0 ;  /* 0x0000000000007941 */ /* 0x000fea0003800000 */
.L_x_250:
[----:B------:R-:W0:Y:S01]  /*0510*/  LDC R2, c[0x0][0x2c4] ;  /* 0x0000b100ff027b82 */ /* 0x000e220000000800 */
[----:B------:R-:W-:Y:S01]  /*0520*/  IMAD.MOV.U32 R12, RZ, RZ, RZ ;  /* 0x000000ffff0c7224 */ /* 0x000fe200078e00ff */
[----:B------:R-:W-:Y:S01]  /*0530*/  BSSY B0, `(.L_x_253) ;  /* 0x000003e000007945 */ /* 0x000fe20003800000 */
[----:B0-----:R-:W-:Y:S01]  /*0540*/  IABS R7, R2 ;  /* 0x0000000200077213 */ /* 0x001fe20000000000 */
[----:B------:R-:W-:-:S03]  /*0550*/  VIADD R9, R2, 0xffffffff ;  /* 0xffffffff02097836 */ /* 0x000fc60000000000 */
[----:B------:R-:W0:Y:S01]  /*0560*/  I2F.RP R14, R7 ;  /* 0x00000007000e7306 */ /* 0x000e220000209400 */
[----:B------:R-:W-:-:S07]  /*0570*/  IMAD.IADD R4, R9, 0x1, R7 ;  /* 0x0000000109047824 */ /* 0x000fce00078e0207 */
[----:B0-----:R-:W0:Y:S02]  /*0580*/  MUFU.RCP R13, R14 ;  /* 0x0000000e000d7308 */ /* 0x001e240000001000 */
[----:B0-----:R-:W-:-:S06]  /*0590*/  VIADD R13, R13, 0xffffffe ;  /* 0x0ffffffe0d0d7836 */ /* 0x001fcc0000000000 */
[----:B------:R-:W0:Y:S02]  /*05a0*/  F2I.FTZ.U32.TRUNC.NTZ R13, R13 ;  /* 0x0000000d000d7305 */ /* 0x000e24000021f000 */
[----:B0-----:R-:W-:-:S04]  /*05b0*/  IMAD.MOV R0, RZ, RZ, -R13 ;  /* 0x000000ffff007224 */ /* 0x001fc800078e0a0d */
[----:B------:R-:W-:Y:S01]  /*05c0*/  IMAD R5, R0, R7, RZ ;  /* 0x0000000700057224 */ /* 0x000fe200078e02ff */
[----:B------:R-:W-:-:S03]  /*05d0*/  IABS R0, R4 ;  /* 0x0000000400007213 */ /* 0x000fc60000000000 */
        /* <DEDUP_REMOVED lines=18> */
[----:B------:R-:W-:Y:S02]  /*0700*/  SEL R17, R6, R17, P0 ;  /* 0x0000001106117207 */ /* 0x000fe40000000000 */
        /* <DEDUP_REMOVED lines=12> */
[----:B------:R-:W-:Y:S05]  /*07d0*/  BRA `(.L_x_255) ;  /* 0x00000000004c7947 */ /* 0x000fea0003800000 */
.L_x_254:
        /* <DEDUP_REMOVED lines=19> */
.L_x_255:
[----:B------:R-:W-:Y:S05]  /*0910*/  BSYNC B0 ;  /* 0x0000000000007941 */ /* 0x000fea0003800000 */
.L_x_253:
        /* <DEDUP_REMOVED lines=17> */
[----:B------:R-:W-:-:S04]  /*0a30*/  IMAD.MOV.U32 R2, RZ, RZ, R0 ;  /* 0x000000ffff027224 */ /* 0x000fc800078e0000 */
[----:B------:R-:W-:-:S04]  /*0a40*/  IMAD.HI.U32 R0, R13, R2, RZ ;  /* 0x000000020d007227 */ /* 0x000fc800078e00ff */
[----:B------:R-:W-:-:S04]  /*0a50*/  IMAD.MOV R7, RZ, RZ, -R0 ;  /* 0x000000ffff077224 */ /* 0x000fc800078e0a00 */
[----:B------:R-:W-:Y:S01]  /*0a60*/  IMAD R7, R6, R7, R2 ;  /* 0x0000000706077224 */ /* 0x000fe200078e0202 */
[----:B------:R-:W-:-:S04]  /*0a70*/  SHF.R.S32.HI R2, RZ, 0x1f, R5 ;  /* 0x0000001fff027819 */ /* 0x000fc80000011405 */
        /* <DEDUP_REMOVED lines=26> */
[----:B------:R-:W-:Y:S01]  /*0c20*/  IMAD R15, R13, R0, R2 ;  /* 0x000000000d0f7224 */ /* 0x000fe200078e0202 */
[----:B------:R-:W-:-:S04]  /*0c30*/  LOP3.LUT R0, R7, R12, RZ, 0x3c, !PT ;  /* 0x0000000c07007212 */ /* 0x000fc800078e3cff */
[----:B------:R-:W-:Y:S02]  /*0c40*/  ISETP.GT.U32.AND P1, PT, R12, R15, PT ;  /* 0x0000000f0c00720c */ /* 0x000fe40003f24070 */
[----:B------:R-:W-:-:S11]  /*0c50*/  ISETP.GE.AND P0, PT, R0, RZ, PT ;  /* 0x000000ff0000720c */ /* 0x000fd60003f06270 */
[-C--:B------:R-:W-:Y:S01]  /*0c60*/  @!P1 IADD3 R15, R15, -R12.reuse, RZ ;  /* 0x8000000c0f0f9210 */ /* 0x080fe20007ffe0ff */
        /* <DEDUP_REMOVED lines=17> */
[----:B------:R-:W-:Y:S02]  /*0d80*/  MOV R22, 0xda0 ;  /* 0x00000da000167802 */ /* 0x000fe40000000f00 */
[----:B------:R-:W-:Y:S05]  /*0d90*/  CALL.REL.NOINC `($__internal_5_$__cuda_sm20_div_s64) ;  /* 0x00000038002c7944 */ /* 0x000fea0003c00000 */
[----:B------:R-:W-:Y:S02]  /*0da0*/  MOV R32, R0 ;  /* 0x0000000000207202 */ /* 0x000fe40000000f00 */
[----:B------:R-:W-:Y:S01]  /*0db0*/  MOV R33, R21 ;  /* 0x0000001500217202 */ /* 0x000fe20000000f00 */
[----:B------:R-:W-:Y:S05]  /*0dc0*/  BRA `(.L_x_258) ;  /* 0x00000000004c7947 */ /* 0x000fea0003800000 */
.L_x_257:
        /* <DEDUP_REMOVED lines=19> */
.L_x_258:
[----:B------:R-:W-:Y:S05]  /*0f00*/  BSYNC B0 ;  /* 0x0000000000007941 */ /* 0x000fea0003800000 */
.L_x_256:
        /* <DEDUP_REMOVED lines=44> */
.L_x_260:
[----:B------:R-:W0:Y:S01]  /*11d0*/  I2F.U32.RP R6, R14 ;  /* 0x0000000e00067306 */ /* 0x000e220000209000 */
[----:B------:R-:W-:Y:S01]  /*11e0*/  HFMA2.MMA R24, -RZ, RZ, 0, 0 ;  /* 0x00000000ff187435 */ /* 0x000fe200000001ff */
[----:B------:R-:W-:-:S06]  /*11f0*/  ISETP.NE.U32.AND P0, PT, R14, RZ, PT ;  /* 0x000000ff0e00720c */ /* 0x000fcc0003f05070 */
[----:B0-----:R-:W0:Y:S02]  /*1200*/  MUFU.RCP R2, R6 ;  /* 0x0000000600027308 */ /* 0x001e240000001000 */
[----:B0-----:R-:W-:-:S06]  /*1210*/  VIADD R2, R2, 0xffffffe ;  /* 0x0ffffffe02027836 */ /* 0x001fcc0000000000 */
[----:B------:R-:W0:Y:S02]  /*1220*/  F2I.FTZ.U32.TRUNC.NTZ R25, R2 ;  /* 0x0000000200197305 */ /* 0x000e24000021f000 */
[----:B0-----:R-:W-:-:S04]  /*1230*/  IMAD.MOV R0, RZ, RZ, -R25 ;  /* 0x000000ffff007224 */ /* 0x001fc800078e0a19 */
[----:B------:R-:W-:-:S04]  /*1240*/  IMAD R0, R0, R14, RZ ;  /* 0x0000000e00007224 */ /* 0x000fc800078e02ff */
        /* <DEDUP_REMOVED lines=11> */
.L_x_261:
[----:B------:R-:W-:Y:S05]  /*1300*/  BSYNC B0 ;  /* 0x0000000000007941 */ /* 0x000fea0003800000 */
.L_x_259:
[----:B------:R-:W0:Y:S01]  /*1310*/  LDC R6, c[0x0][0x2c4] ;  /* 0x0000b100ff067b82 */ /* 0x000e220000000800 */
[----:B------:R-:W1:Y:S01]  /*1320*/  S2R R29, SR_CgaCtaId ;  /* 0x00000000001d7919 */ /* 0x000e620000008800 */
[----:B------:R-:W-:Y:S01]  /*1330*/  ISETP.GT.AND P3, PT, R5, RZ, PT ;  /* 0x000000ff0500720c */ /* 0x000fe20003f64270 */
[----:B------:R-:W-:Y:S01]  /*1340*/  ULDC UR4, c[0x0][0x3c4] ;  /* 0x0000f10000047ab9 */ /* 0x000fe20000000800 */
[----:B------:R-:W-:Y:S01]  /*1350*/  ULDC.64 UR8, c[0x0][0x208] ;  /* 0x0000820000087ab9 */ /* 0x000fe20000000a00 */
[----:B------:R-:W-:Y:S01]  /*1360*/  BSSY B0, `(.L_x_262) ;  /* 0x0000042000007945 */ /* 0x000fe20003800000 */
[----:B------:R-:W-:Y:S01]  /*1370*/  IMAD.MOV.U32 R28, RZ, RZ, -0x800000 ;  /* 0xff800000ff1c7424 */ /* 0x000fe200078e00ff */
[----:B0-----:R-:W-:-:S04]  /*1380*/  IABS R0, R6 ;  /* 0x0000000600007213 */ /* 0x001fc80000000000 */
[----:B------:R-:W0:Y:S08]  /*1390*/  I2F.RP R12, R0 ;  /* 0x00000000000c7306 */ /* 0x000e300000209400 */
[----:B0-----:R-:W0:Y:S02]  /*13a0*/  MUFU.RCP R26, R12 ;  /* 0x0000000c001a7308 */ /* 0x001e240000001000 */
[----:B0-----:R-:W-:Y:S01]  /*13b0*/  VIADD R26, R26, 0xffffffe ;  /* 0x0ffffffe1a1a7836 */ /* 0x001fe20000000000 */
[----:B------:R-:W-:-:S05]  /*13c0*/  MOV R12, 0x400 ;  /* 0x00000400000c7802 */ /* 0x000fca0000000f00 */
[----:B------:R-:W0:Y:S01]  /*13d0*/  F2I.FTZ.U32.TRUNC.NTZ R27, R26 ;  /* 0x0000001a001b7305 */ /* 0x000e22000021f000 */
[----:B-1----:R-:W-:Y:S01]  /*13e0*/  LEA R29, R29, R12, 0x18 ;  /* 0x0000000c1d1d7211 */ /* 0x002fe200078ec0ff */
        /* <DEDUP_REMOVED lines=8> */
[----:B------:R-:W-:Y:S01]  /*1470*/  SHF.R.S32.HI R9, RZ, 0x1f, R5 ;  /* 0x0000001fff097819 */ /* 0x000fe20000011405 */
[----:B------:R-:W-:Y:S02]  /*1480*/  IMAD.MOV.U32 R27, RZ, RZ, -0x800000 ;  /* 0xff800000ff1b7424 */ /* 0x000fe400078e00ff */
[----:B------:R-:W-:-:S04]  /*1490*/  IMAD.HI.U32 R2, R10, R11, RZ ;  /* 0x0000000b0a027227 */ /* 0x000fc800078e00ff */
[----:B------:R-:W-:-:S04]  /*14a0*/  IMAD.MOV R10, RZ, RZ, -R2 ;  /* 0x000000ffff0a7224 */ /* 0x000fc800078e0a02 */
[C---:B------:R-:W-:Y:S02]  /*14b0*/  IMAD R11, R0.reuse, R10, R11 ;  /* 0x0000000a000b7224 */ /* 0x040fe400078e020b */
[----:B------:R-:W0:Y:S03]  /*14c0*/  S2R R10, SR_TID.X ;  /* 0x00000000000a7919 */ /* 0x000e260000002100 */
[----:B------:R-:W-:-:S13]  /*14d0*/  ISETP.GT.U32.AND P0, PT, R0, R11, PT ;  /* 0x0000000b0000720c */ /* 0x000fda0003f04070 */
[-C--:B------:R-:W-:Y:S01]  /*14e0*/  @!P0 IADD3 R11, R11, -R0.reuse, RZ ;  /* 0x800000000b0b8210 */ /* 0x080fe20007ffe0ff */
[----:B------:R-:W-:Y:S01]  /*14f0*/  @!P0 VIADD R2, R2, 0x1 ;  /* 0x0000000102028836 */ /* 0x000fe20000000000 */
[----:B------:R-:W-:Y:S02]  /*1500*/  ISETP.NE.AND P0, PT, R6, RZ, PT ;  /* 0x000000ff0600720c */ /* 0x000fe40003f05270 */
[----:B------:R-:W-:Y:S02]  /*1510*/  ISETP.GE.U32.AND P2, PT, R11, R0, PT ;  /* 0x000000000b00720c */ /* 0x000fe40003f46070 */
[----:B------:R-:W-:Y:S01]  /*1520*/  LEA.HI.SX32 R0, R5, 0x1, 0x1 ;  /* 0x0000000105007811 */ /* 0x000fe200078f0aff */
[----:B------:R-:W-:Y:S01]  /*1530*/  @!P3 IMAD.MOV R0, RZ, RZ, R9 ;  /* 0x000000ffff00b224 */ /* 0x000fe200078e0209 */
[----:B0-----:R-:W-:-:S09]  /*1540*/  SHF.R.S32.HI R9, RZ, 0x1f, R10 ;  /* 0x0000001fff097819 */ /* 0x001fd2000001140a */
[----:B------:R-:W-:-:S04]  /*1550*/  @P2 VIADD R2, R2, 0x1 ;  /* 0x0000000102022836 */ /* 0x000fc80000000000 */
[----:B------:R-:W-:Y:S01]  /*1560*/  IMAD.MOV.U32 R5, RZ, RZ, R2 ;  /* 0x000000ffff057224 */ /* 0x000fe200078e0002 */
[----:B------:R-:W-:-:S04]  /*1570*/  LEA.HI R2, R9, R10, RZ, 0x2 ;  /* 0x0000000a09027211 */ /* 0x000fc800078f10ff */
[----:B------:R-:W-:Y:S02]  /*1580*/  LOP3.LUT R11, R2, 0xfffffffc, RZ, 0xc0, !PT ;  /* 0xfffffffc020b7812 */ /* 0x000fe400078ec0ff */
[----:B------:R-:W-:Y:S02]  /*1590*/  @!P1 IADD3 R5, -R5, RZ, RZ ;  /* 0x000000ff05059210 */ /* 0x000fe40007ffe1ff */
[----:B------:R-:W-:Y:S01]  /*15a0*/  SHF.R.S32.HI R2, RZ, 0x2, R2 ;  /* 0x00000002ff027819 */ /* 0x000fe20000011402 */
[C---:B------:R-:W-:Y:S01]  /*15b0*/  IMAD.IADD R11, R10.reuse, 0x1, -R11 ;  /* 0x000000010a0b7824 */ /* 0x040fe200078e0a0b */
[----:B------:R-:W-:Y:S02]  /*15c0*/  ISETP.GT.AND P1, PT, R10, 0xf, PT ;  /* 0x0000000f0a00780c */ /* 0x000fe40003f24270 */
[----:B------:R-:W-:Y:S02]  /*15d0*/  @!P0 LOP3.LUT R5, RZ, R6, RZ, 0x33, !PT ;  /* 0x00000006ff058212 */ /* 0x000fe400078e33ff */
[----:B------:R-:W-:-:S03]  /*15e0*/  ISETP.GE.AND P0, PT, R2, UR4, PT ;  /* 0x0000000402007c0c */ /* 0x000fc6000bf06270 */
[----:B------:R-:W-:-:S05]  /*15f0*/  IMAD R5, R0, R5, RZ ;  /* 0x0000000500057224 */ /* 0x000fca00078e02ff */
[----:B------:R-:W-:Y:S01]  /*1600*/  IABS R30, R5 ;  /* 0x00000005001e7213 */ /* 0x000fe20000000000 */
[--C-:B------:R-:W-:Y:S02]  /*1610*/  @!P1 IMAD R26, R2, 0x14, R29.reuse ;  /* 0x00000014021a9824 */ /* 0x100fe400078e021d */
[C---:B------:R-:W-:Y:S02]  /*1620*/  IMAD R29, R11.reuse, 0x14, R29 ;  /* 0x000000140b1d7824 */ /* 0x040fe400078e021d */
[----:B------:R-:W-:Y:S01]  /*1630*/  VIADD R21, R30, UR5 ;  /* 0x000000051e157c36 */ /* 0x000fe20008000000 */
[----:B------:R-:W-:Y:S01]  /*1640*/  @!P1 LEA R26, R11, R26, 0x2 ;  /* 0x0000001a0b1a9211 */ /* 0x000fe200078e10ff */
[----:B------:R-:W-:Y:S01]  /*1650*/  IMAD R29, R2, 0x4, R29 ;  /* 0x00000004021d7824 */ /* 0x000fe200078e021d */
        /* <DEDUP_REMOVED lines=18> */
.L_x_263:
[----:B------:R-:W-:Y:S05]  /*1780*/  BSYNC B0 ;  /* 0x0000000000007941 */ /* 0x000fea0003800000 */
.L_x_262:
[----:B-----5:R1:W-:Y:S01]  /*1790*/  @!P1 STS [R26], R27 ;  /* 0x0000001b1a009388 */ /* 0x0203e20000000800 */
[----:B------:R-:W2:Y:S01]  /*17a0*/  LDC R0, c[0x0][0x270] ;  /* 0x00009c00ff007b82 */ /* 0x000ea20000000800 */
[----:B------:R-:W0:Y:S07]  /*17b0*/  I2F.RP R9, R30 ;  /* 0x0000001e00097306 */ /* 0x000e2e0000209400 */
[----:B------:R-:W-:Y:S01]  /*17c0*/  BAR.SYNC.DEFER_BLOCKING 0x0 ;  /* 0x0000000000007b1d */ /* 0x000fe20000010000 */
[----:B------:R-:W-:-:S02]  /*17d0*/  ISETP.GT.AND P5, PT, R4, RZ, PT ;  /* 0x000000ff0400720c */ /* 0x000fc40003fa4270 */
[----:B------:R-:W-:-:S03]  /*17e0*/  ISETP.NE.AND P6, PT, R5, RZ, PT ;  /* 0x000000ff0500720c */ /* 0x000fc60003fc5270 */
[----:B------:R-:W-:Y:S01]  /*17f0*/  BSSY B1, `(.L_x_264) ;  /* 0x000022f000017945 */ /* 0x000fe20003800000 */
[----:B0-----:R-:W0:Y:S01]  /*1800*/  MUFU.RCP R36, R9 ;  /* 0x0000000900247308 */ /* 0x001e220000001000 */
[----:B--2---:R-:W-:Y:S02]  /*1810*/  IABS R22, R0 ;  /* 0x0000000000167213 */ /* 0x004fe40000000000 */
[----:B-1----:R-:W-:Y:S01]  /*1820*/  IABS R27, R21 ;  /* 0x00000015001b7213 */ /* 0x002fe20000000000 */
[----:B------:R-:W1:Y:S01]  /*1830*/  @!P1 LDS R28, [R29] ;  /* 0x000000001d1c9984 */ /* 0x000e620000000800 */
[----:B------:R-:W-:Y:S01]  /*1840*/  IABS R26, R5 ;  /* 0x00000005001a7213 */ /* 0x000fe20000000000 */
[----:B0-----:R-:W-:-:S04]  /*1850*/  VIADD R36, R36, 0xffffffe ;  /* 0x0ffffffe24247836 */ /* 0x001fc80000000000 */
[----:B------:R-:W-:Y:S01]  /*1860*/  IMAD.MOV R26, RZ, RZ, -R26 ;  /* 0x000000ffff1a7224 */ /* 0x000fe200078e0a1a */
[----:B------:R-:W0:Y:S02]  /*1870*/  F2I.FTZ.U32.TRUNC.NTZ R37, R36 ;  /* 0x0000002400257305 */ /* 0x000e24000021f000 */
[----:B0-----:R-:W-:Y:S02]  /*1880*/  IMAD.MOV R9, RZ, RZ, -R37 ;  /* 0x000000ffff097224 */ /* 0x001fe400078e0a25 */
[----:B------:R-:W-:Y:S01]  /*1890*/  IMAD.MOV.U32 R36, RZ, RZ, RZ ;  /* 0x000000ffff247224 */ /* 0x000fe200078e00ff */
[----:B-1----:R-:W0:Y:S02]  /*18a0*/  SHFL.BFLY PT, R11, R28, 0x2, 0x1f ;  /* 0x0c401f001c0b7f89 */ /* 0x002e2400000e0000 */
[----:B0-----:R-:W-:Y:S02]  /*18b0*/  FMNMX.FTZ R12, R11, R28, !PT ;  /* 0x0000001c0b0c7209 */ /* 0x001fe40007810000 */
[----:B------:R-:W0:Y:S03]  /*18c0*/  I2F.U32.RP R11, R22 ;  /* 0x00000016000b7306 */ /* 0x000e260000209000 */
[----:B------:R-:W1:Y:S05]  /*18d0*/  SHFL.BFLY PT, R19, R12, 0x1, 0x1f ;  /* 0x0c201f000c137f89 */ /* 0x000e6a00000e0000 */
[----:B0-----:R-:W0:Y:S01]  /*18e0*/  MUFU.RCP R38, R11 ;  /* 0x0000000b00267308 */ /* 0x001e220000001000 */
[----:B-1----:R-:W-:Y:S01]  /*18f0*/  FMNMX.FTZ R19, R12, R19, !PT ;  /* 0x000000130c137209 */ /* 0x002fe20007810000 */
[----:B------:R-:W-:Y:S01]  /*1900*/  IMAD R12, R9, R30, RZ ;  /* 0x0000001e090c7224 */ /* 0x000fe200078e02ff */
[----:B------:R-:W-:-:S02]  /*1910*/  IABS R9, R7 ;  /* 0x0000000700097213 */ /* 0x000fc40000000000 */
[----:B------:R-:W-:Y:S01]  /*1920*/  FSETP.NEU.FTZ.AND P0, PT, R19, -INF , PT ;  /* 0xff8000001300780b */ /* 0x000fe20003f1d000 */
[----:B0-----:R-:W-:Y:S01]  /*1930*/  VIADD R38, R38, 0xffffffe ;  /* 0x0ffffffe26267836 */ /* 0x001fe20000000000 */
[----:B------:R-:W-:Y:S01]  /*1940*/  LOP3.LUT R7, R7, R0, RZ, 0x3c, !PT ;  /* 0x0000000007077212 */ /* 0x000fe200078e3cff */
[----:B------:R-:W-:Y:S01]  /*1950*/  IMAD.HI.U32 R12, R37, R12, R36 ;  /* 0x0000000c250c7227 */ /* 0x000fe200078e0024 */
[----:B------:R-:W-:Y:S01]  /*1960*/  FSEL R19, R19, RZ, P0 ;  /* 0x000000ff13137208 */ /* 0x000fe20000000000 */
[----:B------:R-:W0:Y:S04]  /*1970*/  F2I.FTZ.U32.TRUNC.NTZ R39, R38 ;  /* 0x0000002600277305 */ /* 0x000e28000021f000 */
[----:B------:R-:W-:Y:S01]  /*1980*/  FADD.FTZ R34, -R19, R28 ;  /* 0x0000001c13227221 */ /* 0x000fe20000010100 */
[----:B------:R-:W-:-:S04]  /*1990*/  IMAD.HI.U32 R35, R12, R27, RZ ;  /* 0x0000001b0c237227 */ /* 0x000fc800078e00ff */
[----:B------:R-:W-:Y:S01]  /*19a0*/  FMUL.FTZ R34, R34, 1.4426950216293334961 ;  /* 0x3fb8aa3b22227820 */ /* 0x000fe20000410000 */
[----:B------:R-:W-:-:S05]  /*19b0*/  IMAD R37, R35, R26, R27 ;  /* 0x0000001a23257224 */ /* 0x000fca00078e021b */
[----:B------:R-:W1:Y:S01]  /*19c0*/  MUFU.EX2 R34, R34 ;  /* 0x0000002200227308 */ /* 0x000e620000000800 */
[----:B0-----:R-:W-:Y:S01]  /*19d0*/  IMAD.MOV R11, RZ, RZ, -R39 ;  /* 0x000000ffff0b7224 */ /* 0x001fe200078e0a27 */
[----:B------:R-:W-:Y:S01]  /*19e0*/  ISETP.GT.U32.AND P4, PT, R30, R37, PT ;  /* 0x000000251e00720c */ /* 0x000fe20003f84070 */
[----:B------:R-:W-:Y:S02]  /*19f0*/  IMAD.MOV.U32 R38, RZ, RZ, RZ ;  /* 0x000000ffff267224 */ /* 0x000fe400078e00ff */
[----:B------:R-:W-:Y:S01]  /*1a00*/  IMAD R12, R11, R22, RZ ;  /* 0x000000160b0c7224 */ /* 0x000fe200078e02ff */
[----:B------:R-:W-:-:S03]  /*1a10*/  IABS R11, R0 ;  /* 0x00000000000b7213 */ /* 0x000fc60000000000 */
[----:B------:R-:W-:-:S04]  /*1a20*/  IMAD.HI.U32 R12, R39, R12, R38 ;  /* 0x0000000c270c7227 */ /* 0x000fc800078e0026 */
[----:B------:R-:W-:Y:S02]  /*1a30*/  IMAD.MOV R26, RZ, RZ, -R11 ;  /* 0x000000ffff1a7224 */ /* 0x000fe400078e0a0b */
[C---:B------:R-:W-:Y:S01]  /*1a40*/  IMAD.HI.U32 R11, R12.reuse, R9, RZ ;  /* 0x000000090c0b7227 */ /* 0x040fe200078e00ff */
[----:B-1----:R-:W0:Y:S03]  /*1a50*/  SHFL.BFLY PT, R31, R34, 0x2, 0x1f ;  /* 0x0c401f00221f7f89 */ /* 0x002e2600000e0000 */
[----:B------:R-:W-:Y:S02]  /*1a60*/  IMAD R9, R11, R26, R9 ;  /* 0x0000001a0b097224 */ /* 0x000fe400078e0209 */
[----:B------:R-:W-:-:S03]  /*1a70*/  IMAD.HI.U32 R12, R12, R27, RZ ;  /* 0x0000001b0c0c7227 */ /* 0x000fc600078e00ff */
[----:B------:R-:W-:Y:S01]  /*1a80*/  ISETP.GT.U32.AND P1, PT, R22, R9, PT ;  /* 0x000000091600720c */ /* 0x000fe20003f24070 */
[----:B------:R-:W-:Y:S02]  /*1a90*/  @!P4 IMAD.IADD R37, R37, 0x1, -R30 ;  /* 0x000000012525c824 */ /* 0x000fe400078e0a1e */
[----:B------:R-:W-:Y:S01]  /*1aa0*/  IMAD R27, R12, R26, R27 ;  /* 0x0000001a0c1b7224 */ /* 0x000fe200078e021b */
[-C--:B------:R-:W-:Y:S01]  /*1ab0*/  LOP3.LUT R26, R21, R30.reuse, RZ, 0x3c, !PT ;  /* 0x0000001e151a7212 */ /* 0x080fe200078e3cff */
[----:B------:R-:W-:Y:S01]  /*1ac0*/  @!P4 VIADD R35, R35, 0x1 ;  /* 0x000000012323c836 */ /* 0x000fe20000000000 */
[----:B------:R-:W-:Y:S02]  /*1ad0*/  ISETP.GE.U32.AND P0, PT, R37, R30, PT ;  /* 0x0000001e2500720c */ /* 0x000fe40003f06070 */
[----:B------:R-:W-:Y:S02]  /*1ae0*/  ISETP.GT.U32.AND P2, PT, R22, R27, PT ;  /* 0x0000001b1600720c */ /* 0x000fe40003f44070 */
[----:B------:R-:W-:-:S02]  /*1af0*/  ISETP.GE.AND P3, PT, R26, RZ, PT ;  /* 0x000000ff1a00720c */ /* 0x000fc40003f66270 */
[----:B------:R-:W1:Y:S01]  /*1b00*/  LDC.U8 R26, c[0x0][0x3d9] ;  /* 0x0000f640ff1a7b82 */ /* 0x000e620000000000 */
[--C-:B------:R-:W-:Y:S01]  /*1b10*/  @!P1 IMAD.IADD R9, R9, 0x1, -R22.reuse ;  /* 0x0000000109099824 */ /* 0x100fe200078e0a16 */
[----:B------:R-:W-:Y:S01]  /*1b20*/  LOP3.LUT R21, R21, R0, RZ, 0x3c, !PT ;  /* 0x0000000015157212 */ /* 0x000fe200078e3cff */
[----:B------:R-:W-:Y:S02]  /*1b30*/  @!P1 VIADD R11, R11, 0x1 ;  /* 0x000000010b0b9836 */ /* 0x000fe40000000000 */
[----:B0-----:R-:W-:Y:S01]  /*1b40*/  FADD.FTZ R31, R34, R31 ;  /* 0x0000001f221f7221 */ /* 0x001fe20000010000 */
[-C--:B------:R-:W-:Y:S01]  /*1b50*/  ISETP.GE.U32.AND P4, PT, R9, R22.reuse, PT ;  /* 0x000000160900720c */ /* 0x080fe20003f86070 */
[----:B------:R-:W-:Y:S01]  /*1b60*/  @P0 VIADD R35, R35, 0x1 ;  /* 0x0000000123230836 */ /* 0x000fe20000000000 */
[----:B------:R-:W-:Y:S01]  /*1b70*/  ISETP.GE.AND P0, PT, R7, RZ, PT ;  /* 0x000000ff0700720c */ /* 0x000fe20003f06270 */
[----:B------:R-:W-:Y:S01]  /*1b80*/  @!P2 IMAD.IADD R27, R27, 0x1, -R22 ;  /* 0x000000011b1ba824 */ /* 0x000fe200078e0a16 */
[----:B------:R-:W0:Y:S01]  /*1b90*/  SHFL.BFLY PT, R34, R31, 0x1, 0x1f ;  /* 0x0c201f001f227f89 */ /* 0x000e2200000e0000 */
[----:B------:R-:W-:Y:S01]  /*1ba0*/  SHF.R.S32.HI R9, RZ, 0x1f, R4 ;  /* 0x0000001fff097819 */ /* 0x000fe20000011404 */
[----:B------:R-:W-:Y:S01]  /*1bb0*/  @!P3 IMAD.MOV R35, RZ, RZ, -R35 ;  /* 0x000000ffff23b224 */ /* 0x000fe200078e0a23 */
[----:B------:R-:W-:Y:S01]  /*1bc0*/  LEA.HI.SX32 R7, R4, 0x1, 0x1 ;  /* 0x0000000104077811 */ /* 0x000fe200078f0aff */
[----:B------:R-:W-:Y:S01]  /*1bd0*/  @!P2 VIADD R12, R12, 0x1 ;  /* 0x000000010c0ca836 */ /* 0x000fe20000000000 */
[----:B------:R-:W-:Y:S01]  /*1be0*/  ISETP.GE.U32.AND P3, PT, R27, R22, PT ;  /* 0x000000161b00720c */ /* 0x000fe20003f66070 */
[----:B------:R-:W-:Y:S01]  /*1bf0*/  @!P5 IMAD.MOV R7, RZ, RZ, R9 ;  /* 0x000000ffff07d224 */ /* 0x000fe200078e0209 */
[----:B------:R-:W-:-:S02]  /*1c00*/  ISETP.GE.AND P5, PT, R21, RZ, PT ;  /* 0x000000ff1500720c */ /* 0x000fc40003fa6270 */
[----:B------:R-:W-:Y:S01]  /*1c10*/  @P4 VIADD R11, R11, 0x1 ;  /* 0x000000010b0b4836 */ /* 0x000fe20000000000 */
[----:B------:R-:W-:Y:S02]  /*1c20*/  ISETP.NE.AND P2, PT, R0, RZ, PT ;  /* 0x000000ff0000720c */ /* 0x000fe40003f45270 */
[----:B------:R-:W-:Y:S01]  /*1c30*/  @!P6 LOP3.LUT R35, RZ, R30, RZ, 0x33, !PT ;  /* 0x0000001eff23e212 */ /* 0x000fe200078e33ff */
[----:B------:R-:W-:Y:S01]  /*1c40*/  IMAD.MOV.U32 R22, RZ, RZ, R11 ;  /* 0x000000ffff167224 */ /* 0x000fe200078e000b */
[----:B-1----:R-:W-:Y:S02]  /*1c50*/  ISETP.NE.AND P4, PT, R26, RZ, PT ;  /* 0x000000ff1a00720c */ /* 0x002fe40003f85270 */
[----:B------:R-:W-:Y:S01]  /*1c60*/  LOP3.LUT R11, RZ, R0, RZ, 0x33, !PT ;  /* 0x00000000ff0b7212 */ /* 0x000fe200078e33ff */
[----:B------:R-:W-:Y:S01]  /*1c70*/  @!P0 IMAD.MOV R22, RZ, RZ, -R22 ;  /* 0x000000ffff168224 */ /* 0x000fe200078e0a16 */
[----:B------:R-:W-:Y:S01]  /*1c80*/  LOP3.LUT P0, RZ, R10, 0x3, RZ, 0xc0, !PT ;  /* 0x000000030aff7812 */ /* 0x000fe2000780c0ff */
[----:B------:R-:W-:Y:S01]  /*1c90*/  @P3 VIADD R12, R12, 0x1 ;  /* 0x000000010c0c3836 */ /* 0x000fe20000000000 */
[----:B------:R-:W-:-:S02]  /*1ca0*/  ISETP.GT.AND P3, PT, R5, RZ, PT ;  /* 0x000000ff0500720c */ /* 0x000fc40003f64270 */
[----:B------:R-:W-:Y:S01]  /*1cb0*/  ISETP.GT.OR P0, PT, R10, 0xf, P0 ;  /* 0x0000000f0a00780c */ /* 0x000fe20000704670 */
[----:B------:R-:W-:Y:S02]  /*1cc0*/  @!P5 IMAD.MOV R12, RZ, RZ, -R12 ;  /* 0x000000ffff0cd224 */ /* 0x000fe400078e0a0c */
[----:B0-----:R-:W-:Y:S01]  /*1cd0*/  FADD.FTZ R34, R31, R34 ;  /* 0x000000221f227221 */ /* 0x001fe20000010000 */
[----:B------:R-:W-:Y:S02]  /*1ce0*/  SEL R6, R6, 0x1, !P4 ;  /* 0x0000000106067807 */ /* 0x000fe40006000000 */
[----:B------:R-:W-:Y:S02]  /*1cf0*/  SEL R27, R11, R22, !P2 ;  /* 0x000000160b1b7207 */ /* 0x000fe40005000000 */
[----:B------:R-:W-:Y:S02]  /*1d00*/  FSETP.NE.FTZ.AND P1, PT, R34, RZ, PT ;  /* 0x000000ff2200720b */ /* 0x000fe40003f35000 */
[----:B------:R-:W-:Y:S01]  /*1d10*/  SHF.R.S32.HI R22, RZ, 0x1f, R5 ;  /* 0x0000001fff167819 */ /* 0x000fe20000011405 */
[----:B------:R-:W-:Y:S01]  /*1d20*/  IMAD R10, R27, R6, RZ ;  /* 0x000000061b0a7224 */ /* 0x000fe200078e02ff */
[----:B------:R-:W-:Y:S01]  /*1d30*/  SEL R11, R11, R12, !P2 ;  /* 0x0000000c0b0b7207 */ /* 0x000fe20005000000 */
[----:B------:R-:W-:Y:S01]  /*1d40*/  IMAD.MOV.U32 R27, RZ, RZ, 0x7f800000 ;  /* 0x7f800000ff1b7424 */ /* 0x000fe200078e00ff */
[----:B------:R-:W-:Y:S01]  /*1d50*/  ISETP.LT.U32.AND P5, PT, R24, R35, PT ;  /* 0x000000231800720c */ /* 0x000fe20003fa1070 */
[----:B------:R-:W-:Y:S01]  /*1d60*/  IMAD R10, R7, R10, RZ ;  /* 0x0000000a070a7224 */ /* 0x000fe200078e02ff */
[----:B------:R-:W-:Y:S01]  /*1d70*/  SHF.R.S32.HI R21, RZ, 0x1f, R35 ;  /* 0x0000001fff157819 */ /* 0x000fe20000011423 */
[----:B------:R-:W-:Y:S01]  /*1d80*/  IMAD R6, R11, R6, RZ ;  /* 0x000000060b067224 */ /* 0x000fe200078e02ff */
[----:B------:R-:W-:Y:S01]  /*1d90*/  LEA.HI.SX32 R9, R5, 0x1, 0x1 ;  /* 0x0000000105097811 */ /* 0x000fe200078f0aff */
[----:B------:R-:W-:Y:S01]  /*1da0*/  @!P3 IMAD.MOV R9, RZ, RZ, R22 ;  /* 0x000000ffff09b224 */ /* 0x000fe200078e0216 */
[----:B------:R-:W-:Y:S01]  /*1db0*/  ISETP.LT.AND.EX P5, PT, R25, R21, PT, P5 ;  /* 0x000000151900720c */ /* 0x000fe20003fa1350 */
[----:B------:R-:W0:Y:S02]  /*1dc0*/  @P1 MUFU.LG2 R34, R34 ;  /* 0x0000002200221308 */ /* 0x000e240000000c00 */
[----:B------:R-:W-:Y:S01]  /*1dd0*/  IMAD R9, R6, R9, RZ ;  /* 0x0000000906097224 */ /* 0x000fe200078e02ff */
[----:B------:R-:W-:-:S02]  /*1de0*/  SEL R12, R24, R35, P5 ;  /* 0x00000023180c7207 */ /* 0x000fc40002800000 */
[----:B------:R-:W-:Y:S01]  /*1df0*/  SEL R11, R25, R21, P5 ;  /* 0x00000015190b7207 */ /* 0x000fe20002800000 */
[----:B0-----:R-:W-:Y:S01]  /*1e00*/  @P1 FFMA.FTZ R27, R34, 0.69314718246459960938, R19 ;  /* 0x3f317218221b1823 */ /* 0x001fe20000010013 */
        /* <DEDUP_REMOVED lines=37> */
[-C--:B------:R-:W-:Y:S02]  /*2060*/  IADD3 R25, P0, RZ, -R0.reuse, RZ ;  /* 0x80000000ff197210 */ /* 0x080fe40007f1e0ff */
[----:B------:R-:W-:Y:S02]  /*2070*/  MOV R40, R0 ;  /* 0x0000000000287202 */ /* 0x000fe40000000f00 */
[----:B------:R-:W-:Y:S01]  /*2080*/  IADD3.X R19, RZ, ~R21, RZ, P0, !PT ;  /* 0x80000015ff137210 */ /* 0x000fe200007fe4ff */
[----:B------:R-:W-:Y:S01]  /*2090*/  IMAD.WIDE.U32 R30, R34, R25, R30 ;  /* 0x00000019221e7225 */ /* 0x000fe200078e001e */
[----:B------:R-:W-:-:S03]  /*20a0*/  MOV R41, R21 ;  /* 0x0000001500297202 */ /* 0x000fc60000000f00 */
[----:B------:R-:W-:Y:S01]  /*20b0*/  IMAD R19, R19, R34, RZ ;  /* 0x0000002213137224 */ /* 0x000fe200078e02ff */
[----:B------:R-:W-:-:S03]  /*20c0*/  MOV R26, R30 ;  /* 0x0000001e001a7202 */ /* 0x000fc60000000f00 */
[----:B------:R-:W-:-:S05]  /*20d0*/  IMAD R19, R6, R25, R19 ;  /* 0x0000001906137224 */ /* 0x000fca00078e0213 */
[----:B------:R-:W-:Y:S01]  /*20e0*/  IADD3 R19, R31, R19, RZ ;  /* 0x000000131f137210 */ /* 0x000fe20007ffe0ff */
[----:B------:R-:W-:Y:S05]  /*20f0*/  BRA `(.L_x_269) ;  /* 0x0000000000587947 */ /* 0x000fea0003800000 */
.L_x_268:
        /* <DEDUP_REMOVED lines=22> */
.L_x_269:
[----:B------:R-:W-:Y:S05]  /*2260*/  BSYNC B0 ;  /* 0x0000000000007941 */ /* 0x000fea0003800000 */
.L_x_267:
[----:B------:R-:W-:Y:S01]  /*2270*/  LOP3.LUT R0, R19, R8, RZ, 0xfc, !PT ;  /* 0x0000000813007212 */ /* 0x000fe200078efcff */
[----:B------:R-:W-:Y:S03]  /*2280*/  BSSY B0, `(.L_x_270) ;  /* 0x0000028000007945 */ /* 0x000fe60003800000 */
[----:B------:R-:W-:-:S13]  /*2290*/  ISETP.NE.U32.AND P0, PT, R0, RZ, PT ;  /* 0x000000ff0000720c */ /* 0x000fda0003f05070 */
[----:B------:R-:W-:Y:S05]  /*22a0*/  @!P0 BRA `(.L_x_271) ;  /* 0x00000000003c8947 */ /* 0x000fea0003800000 */
[----:B------:R-:W-:Y:S01]  /*22b0*/  IMAD.MOV.U32 R24, RZ, RZ, R23 ;  /* 0x000000ffff187224 */ /* 0x000fe200078e0017 */
[----:B------:R-:W-:Y:S02]  /*22c0*/  MOV R6, R8 ;  /* 0x0000000800067202 */ /* 0x000fe40000000f00 */
[----:B------:R-:W-:Y:S02]  /*22d0*/  MOV R22, 0x22f0 ;  /* 0x000022f000167802 */ /* 0x000fe40000000f00 */
[----:B------:R-:W-:Y:S05]  /*22e0*/  CALL.REL.NOINC `($__internal_5_$__cuda_sm20_div_s64) ;  /* 0x0000002000d87944 */ /* 0x000fea0003c00000 */
        /* <DEDUP_REMOVED lines=11> */
.L_x_271:
[----:B------:R-:W0:Y:S01]  /*23a0*/  I2F.U32.RP R2, R23 ;  /* 0x0000001700027306 */ /* 0x000e220000209000 */
[----:B------:R-:W-:Y:S01]  /*23b0*/  ISETP.NE.U32.AND P0, PT, R23, RZ, PT ;  /* 0x000000ff1700720c */ /* 0x000fe20003f05070 */
[----:B------:R-:W-:Y:S01]  /*23c0*/  HFMA2.MMA R35, -RZ, RZ, 0, 0 ;  /* 0x00000000ff237435 */ /* 0x000fe200000001ff */
[----:B------:R-:W-:-:S05]  /*23d0*/  MOV R8, RZ ;  /* 0x000000ff00087202 */ /* 0x000fca0000000f00 */
        /* <DEDUP_REMOVED lines=15> */
[----:B------:R-:W-:-:S05]  /*24d0*/  @!P0 LOP3.LUT R34, RZ, R23, RZ, 0x33, !PT ;  /* 0x00000017ff228212 */ /* 0x000fca00078e33ff */
[----:B------:R-:W-:-:S04]  /*24e0*/  IMAD.MOV R30, RZ, RZ, -R34 ;  /* 0x000000ffff1e7224 */ /* 0x000fc800078e0a22 */
[----:B------:R-:W-:Y:S02]  /*24f0*/  IMAD R30, R23, R30, R26 ;  /* 0x0000001e171e7224 */ /* 0x000fe400078e021a */
.L_x_272:
[----:B------:R-:W-:Y:S05]  /*2500*/  BSYNC B0 ;  /* 0x0000000000007941 */ /* 0x000fea0003800000 */
.L_x_270:
        /* <DEDUP_REMOVED lines=11> */
[----:B------:R-:W-:Y:S05]  /*25c0*/  CALL.REL.NOINC `($__internal_5_$__cuda_sm20_div_s64) ;  /* 0x0000002000207944 */ /* 0x000fea0003c00000 */
[-C--:B------:R-:W-:Y:S02]  /*25d0*/  IADD3 R6, P0, RZ, -R0.reuse, RZ ;  /* 0x80000000ff067210 */ /* 0x080fe40007f1e0ff */
[----:B------:R-:W-:Y:S02]  /*25e0*/  MOV R24, R0 ;  /* 0x0000000000187202 */ /* 0x000fe40000000f00 */
[-C--:B------:R-:W-:Y:S01]  /*25f0*/  IADD3.X R2, RZ, ~R21.reuse, RZ, P0, !PT ;  /* 0x80000015ff027210 */ /* 0x080fe200007fe4ff */
[----:B------:R-:W-:Y:S01]  /*2600*/  IMAD.WIDE.U32 R34, R7, R6, R34 ;  /* 0x0000000607227225 */ /* 0x000fe200078e0022 */
[----:B------:R-:W-:-:S03]  /*2610*/  MOV R25, R21 ;  /* 0x0000001500197202 */ /* 0x000fc60000000f00 */
[----:B------:R-:W-:-:S04]  /*2620*/  IMAD R2, R2, R7, RZ ;  /* 0x0000000702027224 */ /* 0x000fc800078e02ff */
[----:B------:R-:W-:-:S05]  /*2630*/  IMAD R2, R3, R6, R2 ;  /* 0x0000000603027224 */ /* 0x000fca00078e0202 */
[----:B------:R-:W-:Y:S01]  /*2640*/  IADD3 R2, R35, R2, RZ ;  /* 0x0000000223027210 */ /* 0x000fe20007ffe0ff */
[----:B------:R-:W-:Y:S05]  /*2650*/  BRA `(.L_x_275) ;  /* 0x0000000000547947 */ /* 0x000fea0003800000 */
.L_x_274:
        /* <DEDUP_REMOVED lines=20> */
[----:B------:R-:W-:Y:S02]  /*27a0*/  IMAD R34, R7, R0, R34 ;  /* 0x0000000007227224 */ /* 0x000fe400078e0222 */
.L_x_275:
[----:B------:R-:W-:Y:S05]  /*27b0*/  BSYNC B0 ;  /* 0x0000000000007941 */ /* 0x000fea0003800000 */
.L_x_273:
[-C--:B------:R-:W-:Y:S01]  /*27c0*/  IMAD R0, R33, R18.reuse, RZ ;  /* 0x0000001221007224 */ /* 0x080fe200078e02ff */
[----:B------:R-:W-:Y:S01]  /*27d0*/  ULDC.U8 UR10, c[0x0][0x3d9] ;  /* 0x0000f640000a7ab9 */ /* 0x000fe20000000000 */
[C---:B------:R-:W-:Y:S01]  /*27e0*/  IMAD.WIDE.U32 R6, R32.reuse, R18, RZ ;  /* 0x0000001220067225 */ /* 0x040fe200078e00ff */
[----:B------:R-:W-:Y:S01]  /*27f0*/  UISETP.NE.AND UP0, UPT, UR10, URZ, UPT ;  /* 0x0000003f0a00728c */ /* 0x000fe2000bf05270 */
[----:B------:R-:W-:Y:S01]  /*2800*/  SHF.R.S32.HI R3, RZ, 0x1f, R23 ;  /* 0x0000001fff037819 */ /* 0x000fe20000011417 */
[----:B------:R-:W-:Y:S01]  /*2810*/  ULDC.64 UR4, c[0x0][0x2c0] ;  /* 0x0000b00000047ab9 */ /* 0x000fe20000000a00 */
[----:B------:R-:W-:Y:S01]  /*2820*/  IMAD R33, R32, R17, R0 ;  /* 0x0000001120217224 */ /* 0x000fe200078e0200 */
[----:B------:R-:W-:Y:S01]  /*2830*/  UIMAD UR4, UR4, UR5, URZ ;  /* 0x00000005040472a4 */ /* 0x000fe2000f8e023f */
[----:B------:R-:W-:Y:S01]  /*2840*/  IMAD R8, R8, R23, RZ ;  /* 0x0000001708087224 */ /* 0x000fe200078e02ff */
[----:B------:R-:W-:Y:S01]  /*2850*/  USEL UR5, UR5, 0x1, !UP0 ;  /* 0x0000000105057887 */ /* 0x000fe2000c000000 */
[----:B------:R-:W-:Y:S01]  /*2860*/  BSSY B0, `(.L_x_276) ;  /* 0x0000040000007945 */ /* 0x000fe20003800000 */
[----:B------:R-:W-:Y:S01]  /*2870*/  IADD3 R33, R7, R33, RZ ;  /* 0x0000002107217210 */ /* 0x000fe20007ffe0ff */
[----:B------:R-:W-:Y:S01]  /*2880*/  USHF.R.S32.HI UR11, URZ, 0x1f, UR4 ;  /* 0x0000001f3f0b7899 */ /* 0x000fe20008011404 */
[----:B------:R-:W-:Y:S01]  /*2890*/  IMAD R3, R3, R30, R8 ;  /* 0x0000001e03037224 */ /* 0x000fe200078e0208 */
[----:B------:R-:W-:Y:S01]  /*28a0*/  USHF.R.S32.HI UR10, URZ, 0x1f, UR5 ;  /* 0x0000001f3f0a7899 */ /* 0x000fe20008011405 */
[----:B------:R-:W-:-:S02]  /*28b0*/  IMAD R19, R25, UR5, RZ ;  /* 0x0000000519137c24 */ /* 0x000fc4000f8e02ff */
[-C--:B------:R-:W-:Y:S02]  /*28c0*/  IMAD R0, R33, R16.reuse, RZ ;  /* 0x0000001021007224 */ /* 0x080fe400078e02ff */
[----:B------:R-:W-:-:S04]  /*28d0*/  IMAD.WIDE.U32 R32, R6, R16, RZ ;  /* 0x0000001006207225 */ /* 0x000fc800078e00ff */
[----:B------:R-:W-:Y:S02]  /*28e0*/  IMAD R7, R15, R6, R0 ;  /* 0x000000060f077224 */ /* 0x000fe400078e0200 */
[----:B------:R-:W-:-:S03]  /*28f0*/  IMAD.WIDE.U32 R36, R34, UR4, RZ ;  /* 0x0000000422247c25 */ /* 0x000fc6000f8e00ff */
[----:B------:R-:W-:Y:S01]  /*2900*/  IADD3 R6, R33, R7, RZ ;  /* 0x0000000721067210 */ /* 0x000fe20007ffe0ff */
[----:B------:R-:W-:Y:S02]  /*2910*/  IMAD R7, R2, UR4, RZ ;  /* 0x0000000402077c24 */ /* 0x000fe4000f8e02ff */
[----:B------:R-:W-:Y:S01]  /*2920*/  IMAD.WIDE.U32 R30, R30, R23, RZ ;  /* 0x000000171e1e7225 */ /* 0x000fe200078e00ff */
[----:B------:R-:W-:-:S03]  /*2930*/  LOP3.LUT R0, R41, R6, RZ, 0xfc, !PT ;  /* 0x0000000629007212 */ /* 0x000fc600078efcff */
[----:B------:R-:W-:Y:S01]  /*2940*/  IMAD R7, R34, UR11, R7 ;  /* 0x0000000b22077c24 */ /* 0x000fe2000f8e0207 */
        /* <DEDUP_REMOVED lines=13> */
[----:B------:R-:W-:Y:S05]  /*2a20*/  CALL.REL.NOINC `($__internal_5_$__cuda_sm20_div_s64) ;  /* 0x0000001c00087944 */ /* 0x000fea0003c00000 */
        /* <DEDUP_REMOVED lines=12> */
.L_x_277:
        /* <DEDUP_REMOVED lines=23> */
.L_x_278:
[----:B------:R-:W-:Y:S05]  /*2c60*/  BSYNC B0 ;  /* 0x0000000000007941 */ /* 0x000fea0003800000 */
.L_x_276:
        /* <DEDUP_REMOVED lines=19> */
.L_x_280:
        /* <DEDUP_REMOVED lines=22> */
.L_x_281:
[----:B------:R-:W-:Y:S05]  /*2f00*/  BSYNC B0 ;  /* 0x0000000000007941 */ /* 0x000fea0003800000 */
.L_x_279:
        /* <DEDUP_REMOVED lines=22> */
.L_x_283:
        /* <DEDUP_REMOVED lines=23> */
.L_x_284:
[----:B------:R-:W-:Y:S05]  /*31e0*/  BSYNC B0 ;  /* 0x0000000000007941 */ /* 0x000fea0003800000 */
.L_x_282:
[----:B------:R-:W-:Y:S01]  /*31f0*/  LOP3.LUT R2, R33, R13, RZ, 0xfc, !PT ;  /* 0x0000000d21027212 */ /* 0x000fe200078efcff */
[----:B------:R-:W-:Y:S01]  /*3200*/  ULDC UR4, c[0x0][0x2c4] ;  /* 0x0000b10000047ab9 */ /* 0x000fe20000000800 */
[----:B------:R-:W-:Y:S01]  /*3210*/  SHF.R.S32.HI R0, RZ, 0x1f, R10 ;  /* 0x0000001fff007819 */ /* 0x000fe2000001140a */
[----:B------:R-:W-:Y:S01]  /*3220*/  IMAD R44, R23, UR4, RZ ;  /* 0x00000004172c7c24 */ /* 0x000fe2000f8e02ff */
[----:B------:R-:W-:Y:S01]  /*3230*/  ISETP.NE.U32.AND P0, PT, R2, RZ, PT ;  /* 0x000000ff0200720c */ /* 0x000fe20003f05070 */
[----:B------:R-:W-:Y:S01]  /*3240*/  IMAD R19, R25, R10, RZ ;  /* 0x0000000a19137224 */ /* 0x000fe200078e02ff */
[----:B------:R-:W-:Y:S01]  /*3250*/  SHF.R.S32.HI R25, RZ, 0x1f, R4 ;  /* 0x0000001fff197819 */ /* 0x000fe20000011404 */
[----:B------:R-:W-:Y:S01]  /*3260*/  IMAD R15, R15, R4, RZ ;  /* 0x000000040f0f7224 */ /* 0x000fe200078e02ff */
[----:B------:R-:W-:Y:S01]  /*3270*/  SHF.R.S32.HI R21, RZ, 0x1f, R44 ;  /* 0x0000001fff157819 */ /* 0x000fe2000001142c */
[----:B------:R-:W-:Y:S01]  /*3280*/  IMAD R19, R0, R24, R19 ;  /* 0x0000001800137224 */ /* 0x000fe200078e0213 */
[----:B------:R-:W-:Y:S01]  /*3290*/  BSSY B0, `(.L_x_285) ;  /* 0x0000034000007945 */ /* 0x000fe20003800000 */
[----:B------:R-:W-:-:S02]  /*32a0*/  IMAD R0, R17, R44, RZ ;  /* 0x0000002c11007224 */ /* 0x000fc400078e02ff */
[----:B------:R-:W-:Y:S02]  /*32b0*/  IMAD R15, R25, R16, R15 ;  /* 0x00000010190f7224 */ /* 0x000fe400078e020f */
[----:B------:R-:W-:-:S04]  /*32c0*/  IMAD.WIDE.U32 R16, R16, R4, RZ ;  /* 0x0000000410107225 */ /* 0x000fc800078e00ff */
[----:B------:R-:W-:Y:S01]  /*32d0*/  IMAD.WIDE.U32 R40, R24, R10, RZ ;  /* 0x0000000a18287225 */ /* 0x000fe200078e00ff */
[----:B------:R-:W-:-:S03]  /*32e0*/  IADD3 R10, R17, R15, RZ ;  /* 0x0000000f110a7210 */ /* 0x000fc60007ffe0ff */
        /* <DEDUP_REMOVED lines=14> */
[-C--:B------:R-:W-:Y:S02]  /*33d0*/  IADD3.X R19, RZ, ~R21.reuse, RZ, P0, !PT ;  /* 0x80000015ff137210 */ /* 0x080fe400007fe4ff */
        /* <DEDUP_REMOVED lines=8> */
.L_x_286:
[----:B------:R-:W0:Y:S01]  /*3460*/  I2F.U32.RP R6, R14 ;  /* 0x0000000e00067306 */ /* 0x000e220000209000 */
[----:B------:R-:W-:Y:S01]  /*3470*/  IMAD.MOV.U32 R18, RZ, RZ, RZ ;  /* 0x000000ffff127224 */ /* 0x000fe200078e00ff */
[----:B------:R-:W-:Y:S01]  /*3480*/  ISETP.NE.U32.AND P0, PT, R14, RZ, PT ;  /* 0x000000ff0e00720c */ /* 0x000fe20003f05070 */
[----:B------:R-:W-:-:S05]  /*3490*/  IMAD.MOV.U32 R33, RZ, RZ, RZ ;  /* 0x000000ffff217224 */ /* 0x000fca00078e00ff */
        /* <DEDUP_REMOVED lines=19> */
.L_x_287:
[----:B------:R-:W-:Y:S05]  /*35d0*/  BSYNC B0 ;  /* 0x0000000000007941 */ /* 0x000fea0003800000 */
.L_x_285:
        /* <DEDUP_REMOVED lines=23> */
[----:B------:R-:W-:Y:S01]  /*3750*/  MOV R18, R0 ;  /* 0x0000000000127202 */ /* 0x000fe20000000f00 */
[----:B------:R-:W-:-:S04]  /*3760*/  IMAD.WIDE.U32 R22, R12, R2, R22 ;  /* 0x000000020c167225 */ /* 0x000fc800078e0016 */
[----:B------:R-:W-:Y:S01]  /*3770*/  IMAD R19, R19, R12, RZ ;  /* 0x0000000c13137224 */ /* 0x000fe200078e02ff */
[----:B------:R-:W-:-:S03]  /*3780*/  MOV R12, R22 ;  /* 0x00000016000c7202 */ /* 0x000fc60000000f00 */
[----:B------:R-:W-:Y:S01]  /*3790*/  IMAD R2, R11, R2, R19 ;  /* 0x000000020b027224 */ /* 0x000fe200078e0213 */
[----:B------:R-:W-:-:S03]  /*37a0*/  MOV R19, R21 ;  /* 0x0000001500137202 */ /* 0x000fc60000000f00 */
[----:B------:R-:W-:Y:S01]  /*37b0*/  IMAD.IADD R2, R23, 0x1, R2 ;  /* 0x0000000117027824 */ /* 0x000fe200078e0202 */
[----:B------:R-:W-:Y:S05]  /*37c0*/  BRA `(.L_x_290) ;  /* 0x00000000005c7947 */ /* 0x000fea0003800000 */
.L_x_289:
[----:B------:R-:W0:Y:S01]  /*37d0*/  I2F.U32.RP R6, R12 ;  /* 0x0000000c00067306 */ /* 0x000e220000209000 */
[----:B------:R-:W-:Y:S01]  /*37e0*/  IMAD.MOV.U32 R18, RZ, RZ, RZ ;  /* 0x000000ffff127224 */ /* 0x000fe200078e00ff */
[----:B------:R-:W-:-:S06]  /*37f0*/  ISETP.NE.U32.AND P0, PT, R12, RZ, PT ;  /* 0x000000ff0c00720c */ /* 0x000fcc0003f05070 */
[----:B0-----:R-:W0:Y:S02]  /*3800*/  MUFU.RCP R2, R6 ;  /* 0x0000000600027308 */ /* 0x001e240000001000 */
[----:B0-----:R-:W-:-:S06]  /*3810*/  IADD3 R2, R2, 0xffffffe, RZ ;  /* 0x0ffffffe02027810 */ /* 0x001fcc0007ffe0ff */
[----:B------:R-:W0:Y:S02]  /*3820*/  F2I.FTZ.U32.TRUNC.NTZ R19, R2 ;  /* 0x0000000200137305 */ /* 0x000e24000021f000 */
[----:B0-----:R-:W-:Y:S01]  /*3830*/  IADD3 R0, RZ, -R19, RZ ;  /* 0x80000013ff007210 */ /* 0x001fe20007ffe0ff */
[----:B------:R-:W-:-:S04]  /*3840*/  IMAD.MOV.U32 R2, RZ, RZ, RZ ;  /* 0x000000ffff027224 */ /* 0x000fc800078e00ff */
        /* <DEDUP_REMOVED lines=15> */
.L_x_290:
[----:B------:R-:W-:Y:S05]  /*3940*/  BSYNC B0 ;  /* 0x0000000000007941 */ /* 0x000fea0003800000 */
.L_x_288:
[----:B------:R-:W-:Y:S01]  /*3950*/  IADD3 R31, P1, P0, R36, R34, R30 ;  /* 0x00000022241f7210 */ /* 0x000fe2000783e01e */
[----:B------:R-:W-:Y:S01]  /*3960*/  ULDC.64 UR4, c[0x0][0x2b0] ;  /* 0x0000ac0000047ab9 */ /* 0x000fe20000000a00 */
[----:B------:R-:W-:Y:S02]  /*3970*/  SHF.R.S32.HI R0, RZ, 0x1f, R9 ;  /* 0x0000001fff007819 */ /* 0x000fe40000011409 */
[----:B------:R-:W-:Y:S02]  /*3980*/  IADD3 R31, P3, P2, R40, R31, R44 ;  /* 0x0000001f281f7210 */ /* 0x000fe40007a7e02c */
[----:B------:R-:W-:Y:S02]  /*3990*/  IADD3.X R3, R7, R8, R3, P1, P0 ;  /* 0x0000000807037210 */ /* 0x000fe40000fe0403 */
[----:B------:R-:W-:Y:S02]  /*39a0*/  IADD3 R16, P1, P0, R46, R31, R16 ;  /* 0x0000001f2e107210 */ /* 0x000fe4000783e010 */
[----:B------:R-:W-:Y:S01]  /*39b0*/  IADD3.X R4, R15, R3, R4, P3, P2 ;  /* 0x000000030f047210 */ /* 0x000fe20001fe4404 */
[----:B------:R-:W-:-:S03]  /*39c0*/  IMAD R3, R19, R9, RZ ;  /* 0x0000000913037224 */ /* 0x000fc600078e02ff */
[----:B------:R-:W-:Y:S01]  /*39d0*/  IADD3.X R17, R13, R4, R10, P1, P0 ;  /* 0x000000040d117210 */ /* 0x000fe20000fe040a */
[-C--:B------:R-:W-:Y:S02]  /*39e0*/  IMAD R0, R0, R18.reuse, R3 ;  /* 0x0000001200007224 */ /* 0x080fe400078e0203 */
[----:B------:R-:W-:Y:S01]  /*39f0*/  IMAD R3, R2, R5, RZ ;  /* 0x0000000502037224 */ /* 0x000fe200078e02ff */
[----:B------:R-:W-:Y:S01]  /*3a00*/  SHF.R.S32.HI R2, RZ, 0x1f, R5 ;  /* 0x0000001fff027819 */ /* 0x000fe20000011405 */
        /* <DEDUP_REMOVED lines=9> */
.L_x_266:
[----:B------:R-:W-:Y:S02]  /*3aa0*/  ULDC.64 UR4, c[0x0][0x2b0] ;  /* 0x0000ac0000047ab9 */ /* 0x000fe40000000a00 */
[----:B------:R-:W-:-:S04]  /*3ab0*/  LEA R2, P0, R30, UR4, 0x2 ;  /* 0x000000041e027c11 */ /* 0x000fc8000f8010ff */
[----:B------:R-:W-:-:S05]  /*3ac0*/  LEA.HI.X R3, R30, UR5, R31, 0x2, P0 ;  /* 0x000000051e037c11 */ /* 0x000fca00080f141f */
[----:B------:R1:W-:Y:S04]  /*3ad0*/  STG.E desc[UR8][R2.64], R27 ;  /* 0x0000001b02007986 */ /* 0x0003e8000c101908 */
.L_x_265:
[----:B------:R-:W-:Y:S05]  /*3ae0*/  BSYNC B1 ;  /* 0x0000000000017941 */ /* 0x000fea0003800000 */
.L_x_264:
[----:B------:R-:W2:Y:S01]  /*3af0*/  S2R R25, SR_TID.X ;  /* 0x0000000000197919 */ /* 0x000ea20000002100 */
[----:B------:R-:W3:Y:S01]  /*3b00*/  LDC R0, c[0x0][0x3c4] ;  /* 0x0000f100ff007b82 */ /* 0x000ee20000000800 */
[----:B------:R-:W-:Y:S01]  /*3b10*/  CS2R R6, SRZ ;  /* 0x0000000000067805 */ /* 0x000fe2000001ff00 */
[----:B------:R-:W-:Y:S01]  /*3b20*/  IMAD.MOV.U32 R9, RZ, RZ, RZ ;  /* 0x000000ffff097224 */ /* 0x000fe200078e00ff */
[----:B------:R-:W-:Y:S02]  /*3b30*/  CS2R R4, SRZ ;  /* 0x0000000000047805 */ /* 0x000fe4000001ff00 */
[----:B--2---:R-:W-:-:S04]  /*3b40*/  SHF.R.S32.HI R24, RZ, 0x1f, R25 ;  /* 0x0000001fff187819 */ /* 0x004fc80000011419 */
[CC--:B01----:R-:W-:Y:S02]  /*3b50*/  LEA.HI R2, R24.reuse, R25.reuse, RZ, 0x2 ;  /* 0x0000001918027211 */ /* 0x0c3fe400078f10ff */
[----:B------:R-:W-:Y:S02]  /*3b60*/  LEA.HI R24, R24, R25, RZ, 0x5 ;  /* 0x0000001918187211 */ /* 0x000fe400078f28ff */
[----:B------:R-:W-:-:S05]  /*3b70*/  LOP3.LUT R2, R2, 0xfffffffc, RZ, 0xc0, !PT ;  /* 0xfffffffc02027812 */ /* 0x000fca00078ec0ff */
[----:B------:R-:W-:Y:S01]  /*3b80*/  IMAD.IADD R3, R25, 0x1, -R2 ;  /* 0x0000000119037824 */ /* 0x000fe200078e0a02 */
[----:B------:R-:W-:Y:S02]  /*3b90*/  LOP3.LUT R2, R24, 0x3fffffe0, RZ, 0xc0, !PT ;  /* 0x3fffffe018027812 */ /* 0x000fe400078ec0ff */
[----:B------:R-:W-:Y:S02]  /*3ba0*/  SHF.R.S32.HI R24, RZ, 0x5, R24 ;  /* 0x00000005ff187819 */ /* 0x000fe40000011418 */
[----:B---3--:R-:W-:-:S04]  /*3bb0*/  ISETP.GE.AND P0, PT, R3, R0, PT ;  /* 0x000000000300720c */ /* 0x008fc80003f06270 */
[C---:B------:R-:W-:Y:S01]  /*3bc0*/  ISETP.GT.OR P0, PT, R25.reuse, 0xf, P0 ;  /* 0x0000000f1900780c */ /* 0x040fe20000704670 */
[----:B------:R-:W-:Y:S01]  /*3bd0*/  IMAD.IADD R25, R25, 0x1, -R2 ;  /* 0x0000000119197824 */ /* 0x000fe200078e0a02 */
[----:B------:R-:W-:-:S03]  /*3be0*/  CS2R R2, SRZ ;  /* 0x0000000000027805 */ /* 0x000fc6000001ff00 */
[----:B------:R-:W-:-:S04]  /*3bf0*/  IMAD.SHL.U32 R25, R25, 0x4, RZ ;  /* 0x0000000419197824 */ /* 0x000fc800078e00ff */
[----:B------:R-:W-:-:S04]  /*3c00*/  VIADD R23, R25, 0x80 ;  /* 0x0000008019177836 */ /* 0x000fc80000000000 */
[----:B------:R-:W-:-:S04]  /*3c10*/  @!P0 FADD.FTZ R8, -R27, R28 ;  /* 0x0000001c1b088221 */ /* 0x000fc80000010100 */
[----:B------:R-:W-:-:S06]  /*3c20*/  @!P0 FMUL.FTZ R8, R8, 1.4426950216293334961 ;  /* 0x3fb8aa3b08088820 */ /* 0x000fcc0000410000 */
[----:B------:R-:W0:Y:S02]  /*3c30*/  @!P0 MUFU.EX2 R8, R8 ;  /* 0x0000000800088308 */ /* 0x000e240000000800 */
[----:B0-----:R0:W-:Y:S01]  /*3c40*/  @!P0 STS [R29], R8 ;  /* 0x000000081d008388 */ /* 0x0011e20000000800 */
[----:B------:R-:W-:Y:S01]  /*3c50*/  BAR.SYNC.DEFER_BLOCKING 0x0 ;  /* 0x0000000000007b1d */ /* 0x000fe20000010000 */
[----:B------:R-:W-:Y:S01]  /*3c60*/  ISETP.GE.AND P0, PT, R0, 0x1, PT ;  /* 0x000000010000780c */ /* 0x000fe20003f06270 */
[----:B------:R-:W-:-:S12]  /*3c70*/  IMAD.MOV.U32 R0, RZ, RZ, RZ ;  /* 0x000000ffff007224 */ /* 0x000fd800078e00ff */
[----:B------:R-:W-:Y:S05]  /*3c80*/  @!P0 BRA `(.L_x_291) ;  /* 0x0000000000e08947 */ /* 0x000fea0003800000 */
[----:B------:R-:W1:Y:S01]  /*3c90*/  S2UR UR6, SR_CgaCtaId ;  /* 0x00000000000679c3 */ /* 0x000e620000008800 */
        /* <DEDUP_REMOVED lines=25> */
.L_x_294:
[----:B0--3--:R-:W-:Y:S01]  /*3e30*/  MOV R29, R21 ;  /* 0x00000015001d7202 */ /* 0x009fe20000000f00 */
        /* <DEDUP_REMOVED lines=16> */
.L_x_293:
[----:B------:R-:W-:Y:S05]  /*3f40*/  BSYNC B0 ;  /* 0x0000000000007941 */ /* 0x000fea0003800000 */
.L_x_292:
        /* <DEDUP_REMOVED lines=12> */
.L_x_291:
        /* <DEDUP_REMOVED lines=14> */
[----:B------:R-:W-:Y:S02]  /*40f0*/  IABS R10, R14 ;  /* 0x0000000e000a7213 */ /* 0x000fe40000000000 */
[----:B------:R-:W1:Y:S03]  /*4100*/  I2F.RP R12, R16 ;  /* 0x00000010000c7306 */ /* 0x000e660000209400 */
[----:B------:R-:W-:-:S05]  /*4110*/  IMAD.MOV R10, RZ, RZ, -R10 ;  /* 0x000000ffff0a7224 */ /* 0x000fca00078e0a0a */
[----:B-1----:R-:W1:Y:S02]  /*4120*/  MUFU.RCP R18, R12 ;  /* 0x0000000c00127308 */ /* 0x002e640000001000 */
[----:B-1----:R-:W-:Y:S01]  /*4130*/  VIADD R18, R18, 0xffffffe ;  /* 0x0ffffffe12127836 */ /* 0x002fe20000000000 */
[----:B------:R-:W-:-:S05]  /*4140*/  IABS R12, R13 ;  /* 0x0000000d000c7213 */ /* 0x000fca0000000000 */
[----:B------:R1:W2:Y:S02]  /*4150*/  F2I.FTZ.U32.TRUNC.NTZ R19, R18 ;  /* 0x0000001200137305 */ /* 0x0002a4000021f000 */
[----:B-1----:R-:W-:Y:S01]  /*4160*/  HFMA2.MMA R18, -RZ, RZ, 0, 0 ;  /* 0x00000000ff127435 */ /* 0x002fe200000001ff */
[----:B--2---:R-:W-:-:S04]  /*4170*/  IMAD.MOV R15, RZ, RZ, -R19 ;  /* 0x000000ffff0f7224 */ /* 0x004fc800078e0a13 */
[----:B0-----:R-:W-:-:S05]  /*4180*/  IMAD R8, R15, R16, RZ ;  /* 0x000000100f087224 */ /* 0x001fca00078e02ff */
        /* <DEDUP_REMOVED lines=76> */
        .weak           $__internal_5_$__cuda_sm20_div_s64
        .type           $__internal_5_$__cuda_sm20_div_s64,@function
        .size           $__internal_5_$__cuda_sm20_div_s64,(.L_x_4865 - $__internal_5_$__cuda_sm20_div_s64)
$__internal_5_$__cuda_sm20_div_s64:
        /* <DEDUP_REMOVED lines=25> */
[----:B------:R-:W-:Y:S01]  /*47e0*/  IADD3 R2, P0, RZ, -R48, RZ ;  /* 0x80000030ff027210 */ /* 0x000fe20007f1e0ff */
[----:B------:R-:W-:Y:S01]  /*47f0*/  IMAD.MOV.U32 R49, RZ, RZ, RZ ;  /* 0x000000ffff317224 */ /* 0x000fe200078e00ff */
[----:B------:R-:W-:Y:S01]  /*4800*/  ISETP.GE.AND P1, PT, R19, RZ, PT ;  /* 0x000000ff1300720c */ /* 0x000fe20003f26270 */
[----:B------:R-:W-:Y:S02]  /*4810*/  IMAD R0, R25, R38, R0 ;  /* 0x0000002619007224 */ /* 0x000fe400078e0200 */
[----:B------:R-:W-:-:S04]  /*4820*/  IMAD.HI.U32 R42, R43, R2, RZ ;  /* 0x000000022b2a7227 */ /* 0x000fc800078e00ff */
[----:B------:R-:W-:-:S04]  /*4830*/  IMAD.X R0, RZ, RZ, ~R0, P0 ;  /* 0x000000ffff007224 */ /* 0x000fc800000e0e00 */
[----:B------:R-:W-:-:S04]  /*4840*/  IMAD.WIDE.U32 R42, P0, R43, R0, R42 ;  /* 0x000000002b2a7225 */ /* 0x000fc8000780002a */
[----:B------:R-:W-:-:S04]  /*4850*/  IMAD.HI.U32 R21, P3, R25, R2, R42 ;  /* 0x0000000219157227 */ /* 0x000fc8000786002a */
[----:B------:R-:W-:-:S04]  /*4860*/  IMAD.HI.U32 R2, R25, R0, RZ ;  /* 0x0000000019027227 */ /* 0x000fc800078e00ff */
[----:B------:R-:W-:Y:S01]  /*4870*/  IMAD R0, R25, R0, RZ ;  /* 0x0000000019007224 */ /* 0x000fe200078e02ff */
[----:B------:R-:W-:-:S04]  /*4880*/  IADD3.X R2, R2, R25, RZ, P0, !PT ;  /* 0x0000001902027210 */ /* 0x000fc800007fe4ff */
[----:B------:R-:W-:Y:S02]  /*4890*/  IADD3 R25, P2, R0, R21, RZ ;  /* 0x0000001500197210 */ /* 0x000fe40007f5e0ff */
[-C--:B------:R-:W-:Y:S02]  /*48a0*/  IADD3 R21, P0, RZ, -R26.reuse, RZ ;  /* 0x8000001aff157210 */ /* 0x080fe40007f1e0ff */
[----:B------:R-:W-:Y:S02]  /*48b0*/  IADD3.X R43, RZ, RZ, R2, P2, P3 ;  /* 0x000000ffff2b7210 */ /* 0x000fe400017e6402 */
[----:B------:R-:W-:Y:S01]  /*48c0*/  SEL R21, R21, R26, !P1 ;  /* 0x0000001a15157207 */ /* 0x000fe20004800000 */
[----:B------:R-:W-:-:S04]  /*48d0*/  IMAD.X R0, RZ, RZ, ~R19, P0 ;  /* 0x000000ffff007224 */ /* 0x000fc800000e0e13 */
[----:B------:R-:W-:Y:S01]  /*48e0*/  IMAD.HI.U32 R48, R25, R21, RZ ;  /* 0x0000001519307227 */ /* 0x000fe200078e00ff */
[----:B------:R-:W-:-:S05]  /*48f0*/  SEL R0, R0, R19, !P1 ;  /* 0x0000001300007207 */ /* 0x000fca0004800000 */
[----:B------:R-:W-:-:S04]  /*4900*/  IMAD.WIDE.U32 R48, R25, R0, R48 ;  /* 0x0000000019307225 */ /* 0x000fc800078e0030 */
[C---:B------:R-:W-:Y:S02]  /*4910*/  IMAD R25, R43.reuse, R0, RZ ;  /* 0x000000002b197224 */ /* 0x040fe400078e02ff */
[----:B------:R-:W-:-:S05]  /*4920*/  IMAD.HI.U32 R2, P0, R43, R21, R48 ;  /* 0x000000152b027227 */ /* 0x000fca0007800030 */
[----:B------:R-:W-:Y:S01]  /*4930*/  IADD3 R25, P1, R25, R2, RZ ;  /* 0x0000000219197210 */ /* 0x000fe20007f3e0ff */
[----:B------:R-:W-:-:S04]  /*4940*/  IMAD.HI.U32 R2, R43, R0, RZ ;  /* 0x000000002b027227 */ /* 0x000fc800078e00ff */
[----:B------:R-:W-:Y:S02]  /*4950*/  IMAD.X R2, RZ, RZ, R2, P0 ;  /* 0x000000ffff027224 */ /* 0x000fe400000e0602 */
[----:B------:R-:W-:-:S04]  /*4960*/  IMAD.WIDE.U32 R42, R25, R38, RZ ;  /* 0x00000026192a7225 */ /* 0x000fc800078e00ff */
[----:B------:R-:W-:Y:S01]  /*4970*/  IMAD R43, R25, R39, R43 ;  /* 0x00000027192b7224 */ /* 0x000fe200078e022b */
[----:B------:R-:W-:Y:S01]  /*4980*/  IADD3 R21, P0, -R42, R21, RZ ;  /* 0x000000152a157210 */ /* 0x000fe20007f1e1ff */
[----:B------:R-:W-:-:S03]  /*4990*/  IMAD.X R2, RZ, RZ, R2, P1 ;  /* 0x000000ffff027224 */ /* 0x000fc600008e0602 */
[-C--:B------:R-:W-:Y:S01]  /*49a0*/  ISETP.GE.U32.AND P3, PT, R21, R38.reuse, PT ;  /* 0x000000261500720c */ /* 0x080fe20003f66070 */
[----:B------:R-:W-:-:S05]  /*49b0*/  IMAD R43, R2, R38, R43 ;  /* 0x00000026022b7224 */ /* 0x000fca00078e022b */
[----:B------:R-:W-:Y:S02]  /*49c0*/  IADD3.X R43, ~R43, R0, RZ, P0, !PT ;  /* 0x000000002b2b7210 */ /* 0x000fe400007fe5ff */
[----:B------:R-:W-:Y:S02]  /*49d0*/  IADD3 R0, P2, R21, -R38, RZ ;  /* 0x8000002615007210 */ /* 0x000fe40007f5e0ff */
[----:B------:R-:W-:-:S04]  /*49e0*/  ISETP.GE.U32.AND.EX P3, PT, R43, R39, PT, P3 ;  /* 0x000000272b00720c */ /* 0x000fc80003f66130 */
[----:B------:R-:W-:Y:S01]  /*49f0*/  SEL R21, R0, R21, P3 ;  /* 0x0000001500157207 */ /* 0x000fe20001800000 */
[----:B------:R-:W-:-:S03]  /*4a00*/  IMAD.X R0, R43, 0x1, ~R39, P2 ;  /* 0x000000012b007824 */ /* 0x000fc600010e0e27 */
[----:B------:R-:W-:Y:S02]  /*4a10*/  ISETP.GE.U32.AND P0, PT, R21, R38, PT ;  /* 0x000000261500720c */ /* 0x000fe40003f06070 */
[----:B------:R-:W-:Y:S02]  /*4a20*/  IADD3 R38, P1, R25, 0x1, RZ ;  /* 0x0000000119267810 */ /* 0x000fe40007f3e0ff */
[----:B------:R-:W-:Y:S02]  /*4a30*/  SEL R43, R0, R43, P3 ;  /* 0x0000002b002b7207 */ /* 0x000fe40001800000 */
[----:B------:R-:W-:Y:S01]  /*4a40*/  SEL R38, R38, R25, P3 ;  /* 0x0000001926267207 */ /* 0x000fe20001800000 */
[----:B------:R-:W-:Y:S01]  /*4a50*/  IMAD.X R21, RZ, RZ, R2, P1 ;  /* 0x000000ffff157224 */ /* 0x000fe200008e0602 */
[----:B------:R-:W-:Y:S01]  /*4a60*/  ISETP.GE.U32.AND.EX P0, PT, R43, R39, PT, P0 ;  /* 0x000000272b00720c */ /* 0x000fe20003f06100 */
[----:B------:R-:W-:Y:S01]  /*4a70*/  IMAD.MOV.U32 R39, RZ, RZ, 0x0 ;  /* 0x00000000ff277424 */ /* 0x000fe200078e00ff */
[----:B------:R-:W-:-:S02]  /*4a80*/  IADD3 R25, P1, R38, 0x1, RZ ;  /* 0x0000000126197810 */ /* 0x000fc40007f3e0ff */
[----:B------:R-:W-:Y:S02]  /*4a90*/  SEL R21, R21, R2, P3 ;  /* 0x0000000215157207 */ /* 0x000fe40001800000 */
[----:B------:R-:W-:Y:S01]  /*4aa0*/  SEL R25, R25, R38, P0 ;  /* 0x0000002619197207 */ /* 0x000fe20000000000 */
[----:B------:R-:W-:Y:S01]  /*4ab0*/  IMAD.MOV.U32 R38, RZ, RZ, R22 ;  /* 0x000000ffff267224 */ /* 0x000fe200078e0016 */
[----:B------:R-:W-:Y:S01]  /*4ac0*/  LOP3.LUT R2, R6, R19, RZ, 0x3c, !PT ;  /* 0x0000001306027212 */ /* 0x000fe200078e3cff */
[----:B------:R-:W-:-:S03]  /*4ad0*/  IMAD.X R0, RZ, RZ, R21, P1 ;  /* 0x000000ffff007224 */ /* 0x000fc600008e0615 */
[----:B------:R-:W-:Y:S02]  /*4ae0*/  ISETP.GE.AND P2, PT, R2, RZ, PT ;  /* 0x000000ff0200720c */ /* 0x000fe40003f46270 */
[----:B------:R-:W-:Y:S02]  /*4af0*/  SEL R21, R0, R21, P0 ;  /* 0x0000001500157207 */ /* 0x000fe40000000000 */
[----:B------:R-:W-:Y:S02]  /*4b00*/  IADD3 R0, P1, RZ, -R25, RZ ;  /* 0x80000019ff007210 */ /* 0x000fe40007f3e0ff */
[----:B------:R-:W-:Y:S02]  /*4b10*/  ISETP.NE.U32.AND P0, PT, R24, RZ, PT ;  /* 0x000000ff1800720c */ /* 0x000fe40003f05070 */
[----:B------:R-:W-:Y:S02]  /*4b20*/  IADD3.X R2, RZ, ~R21, RZ, P1, !PT ;  /* 0x80000015ff027210 */ /* 0x000fe40000ffe4ff */
[----:B------:R-:W-:-:S02]  /*4b30*/  ISETP.NE.AND.EX P0, PT, R6, RZ, PT, P0 ;  /* 0x000000ff0600720c */ /* 0x000fc40003f05300 */
[----:B------:R-:W-:Y:S02]  /*4b40*/  SEL R0, R0, R25, !P2 ;  /* 0x0000001900007207 */ /* 0x000fe40005000000 */
[----:B------:R-:W-:Y:S02]  /*4b50*/  SEL R2, R2, R21, !P2 ;  /* 0x0000001502027207 */ /* 0x000fe40005000000 */
[----:B------:R-:W-:Y:S02]  /*4b60*/  SEL R0, R0, 0xffffffff, P0 ;  /* 0xffffffff00007807 */ /* 0x000fe40000000000 */
[----:B------:R-:W-:Y:S01]  /*4b70*/  SEL R21, R2, 0xffffffff, P0 ;  /* 0xffffffff02157807 */ /* 0x000fe20000000000 */
[----:B------:R-:W-:Y:S06]  /*4b80*/  RET.REL.NODEC R38 `(_ZN5flash32flash_fwd_splitkv_combine_kernelI23Flash_fwd_kernel_traitsILi256ELi64ELi64ELi4ELb0ELb0EN7cutlass6half_tE19Flash_kernel_traitsILi256ELi64ELi64ELi4ES3_EELi4ELi2ELb0EEEvNS_16Flash_fwd_paramsE) ;  /* 0xffffffb4261c7950 */ /* 0x000fec0003c3ffff */
.L_x_295:
        /* <DEDUP_REMOVED lines=15> */
.L_x_4865:


//--------------------- .text._ZN5flash32flash_fwd_splitkv_combine_kernelI23Flash_fwd_kernel_traitsILi256ELi64ELi64ELi4ELb0ELb0EN7cutlass6half_tE19Flash_kernel_traitsILi256ELi64ELi64ELi4ES3_EELi4ELi1ELb0EEEvNS_16Flash_fwd_paramsE --------------------------
	.section	.text._ZN5flash32flash_fwd_splitkv_combine_kernelI23Flash_fwd_kernel_traitsILi256ELi64ELi64ELi4ELb0ELb0EN7cutlass6half_tE19Flash_kernel_traitsILi256ELi64ELi64ELi4ES3_EELi4ELi1ELb0EEEvNS_16Flash_fwd_paramsE,"ax",@progbits
	.align	128
        .global         _ZN5flash32flash_fwd_splitkv_combine_kernelI23Flash_fwd_kernel_traitsILi256ELi64ELi64ELi4ELb0ELb0EN7cutlass6half_tE19Flash_kernel_traitsILi256ELi64ELi64ELi4ES3_EELi4ELi1ELb0EEEvNS_16Flash_fwd_paramsE
        .type           _ZN5flash32flash_fwd_splitkv_combine_kernelI23Flash_fwd_kernel_traitsILi256ELi64ELi64ELi4ELb0ELb0EN7cutlass6half_tE19Flash_kernel_traitsILi256ELi64ELi64ELi4ES3_EELi4ELi1ELb0EEEvNS_16Flash_fwd_paramsE,@function
        .size           _ZN5flash32flash_fwd_splitkv_combine_kernelI23Flash_fwd_kernel_traitsILi256ELi64ELi64ELi4ELb0ELb0EN7cutlass6half_tE19Flash_kernel_traitsILi256ELi64ELi64ELi4ES3_EELi4ELi1ELb0EEEvNS_16Flash_fwd_paramsE,(.L_x_4866 - _ZN5flash32flash_fwd_splitkv_combine_kernelI23Flash_fwd_kernel_traitsILi256ELi64ELi64ELi4ELb0ELb0EN7cutlass6half_tE19Flash_kernel_traitsILi256ELi64ELi64ELi4ES3_EELi4ELi1ELb0EEEvNS_16Flash_fwd_paramsE)
        .other          _ZN5flash32flash_fwd_splitkv_combine_kernelI23Flash_fwd_kernel_traitsILi256ELi64ELi64ELi4ELb0ELb0EN7cutlass6half_tE19Flash_kernel_traitsILi256ELi64ELi64ELi4ES3_EELi4ELi1ELb0EEEvNS_16Flash_fwd_paramsE,@"STO_CUDA_ENTRY STV_DEFAULT"
_ZN5flash32flash_fwd_splitkv_combine_kernelI23Flash_fwd_kernel_traitsILi256ELi64ELi64ELi4ELb0ELb0EN7cutlass6half_tE19Flash_kernel_traitsILi256ELi64ELi64ELi4ES3_EELi4ELi1ELb0EEEvNS_16Flash_fwd_paramsE:
.text._ZN5flash32flash_fwd_splitkv_combine_kernelI23Flash_fwd_kernel_traitsILi256ELi64ELi64ELi4ELb0ELb0EN7cutlass6half_tE19Flash_kernel_traitsILi256ELi64ELi64ELi4ES3_EELi4ELi1ELb0EEEvNS_16Flash_fwd_paramsE:
        /* <DEDUP_REMOVED lines=23> */
[----:B------:R-:W-:Y:S05]  /*0170*/  CALL.REL.NOINC `($__internal_6_$__cuda_sm20_div_s64) ;  /* 0x00000044003c7944 */ /* 0x000fea0003c00000 */
[----:B------:R-:W-:Y:S01]  /*0180*/  MOV R22, R0 ;  /* 0x0000000000167202 */ /* 0x000fe20000000f00 */
[----:B------:R-:W-:Y:S06]  /*0190*/  BRA `(.L_x_297) ;  /* 0x00000000004c7947 */ /* 0x000fec0003800000 */
.L_x_296:
        /* <DEDUP_REMOVED lines=19> */
.L_x_297:
        /* <DEDUP_REMOVED lines=12> */
[----:B------:R-:W-:Y:S05]  /*0390*/  CALL.REL.NOINC `($__internal_6_$__cuda_sm20_div_s64) ;  /* 0x0000004000b47944 */ /* 0x000fea0003c00000 */
[----:B------:R-:W-:Y:S02]  /*03a0*/  MOV R12, R0 ;  /* 0x00000000000c7202 */ /* 0x000fe40000000f00 */
[----:B------:R-:W-:Y:S01]  /*03b0*/  MOV R13, R23 ;  /* 0x00000017000d7202 */ /* 0x000fe20000000f00 */
[----:B------:R-:W-:Y:S05]  /*03c0*/  BRA `(.L_x_300) ;  /* 0x00000000004c7947 */ /* 0x000fea0003800000 */
.L_x_299:
        /* <DEDUP_REMOVED lines=19> */
.L_x_300:
[----:B------:R-:W-:Y:S05]  /*0500*/  BSYNC B0 ;  /* 0x0000000000007941 */ /* 0x000fea0003800000 */
.L_x_298:
[----:B------:R-:W0:Y:S01]  /*0510*/  LDC R2, c[0x0][0x2c4] ;  /* 0x0000b100ff027b82 */ /* 0x000e220000000800 */
        /* <DEDUP_REMOVED lines=8> */
[----:B0-----:R-:W-:Y:S02]  /*05a0*/  IMAD.MOV R0, RZ, RZ, -R15 ;  /* 0x000000ffff007224 */ /* 0x001fe400078e0a0f */
[----:B------:R-:W-:Y:S02]  /*05b0*/  IMAD.MOV.U32 R14, RZ, RZ, RZ ;  /* 0x000000ffff0e7224 */ /* 0x000fe400078e00ff */
        /* <DEDUP_REMOVED lines=32> */
[----:B------:R-:W-:Y:S05]  /*07c0*/  BRA `(.L_x_303) ;  /* 0x00000000004c7947 */ /* 0x000fea0003800000 */
.L_x_302:
        /* <DEDUP_REMOVED lines=19> */
.L_x_303:
[----:B------:R-:W-:Y:S05]  /*0900*/  BSYNC B0 ;  /* 0x0000000000007941 */ /* 0x000fea0003800000 */
.L_x_301:
        /* <DEDUP_REMOVED lines=73> */
[----:B------:R-:W-:Y:S02]  /*0da0*/  MOV R34, R0 ;  /* 0x0000000000227202 */ /* 0x000fe40000000f00 */
[----:B------:R-:W-:Y:S01]  /*0db0*/  MOV R35, R23 ;  /* 0x0000001700237202 */ /* 0x000fe20000000f00 */
[----:B------:R-:W-:Y:S05]  /*0dc0*/  BRA `(.L_x_306) ;  /* 0x00000000004c7947 */ /* 0x000fea0003800000 */
.L_x_305:
        /* <DEDUP_REMOVED lines=19> */
.L_x_306:
[----:B------:R-:W-:Y:S05]  /*0f00*/  BSYNC B0 ;  /* 0x0000000000007941 */ /* 0x000fea0003800000 */
.L_x_304:
        /* <DEDUP_REMOVED lines=42> */
.L_x_308:
        /* <DEDUP_REMOVED lines=19> */
.L_x_309:
[----:B------:R-:W-:Y:S05]  /*12e0*/  BSYNC B0 ;  /* 0x0000000000007941 */ /* 0x000fea0003800000 */
.L_x_307:
[----:B------:R-:W0:Y:S01]  /*12f0*/  LDC R13, c[0x0][0x2c4] ;  /* 0x0000b100ff0d7b82 */ /* 0x000e220000000800 */
        /* <DEDUP_REMOVED lines=16> */
[----:B------:R-:W-:-:S03]  /*1400*/  ISETP.GE.AND P1, PT, R8, RZ, PT ;  /* 0x000000ff0800720c */ /* 0x000fc60003f26270 */
[----:B------:R-:W-:-:S04]  /*1410*/  IMAD.HI.U32 R6, R6, R2, RZ ;  /* 0x0000000206067227 */ /* 0x000fc800078e00ff */
[----:B------:R-:W-:-:S04]  /*1420*/  IMAD.MOV R21, RZ, RZ, -R6 ;  /* 0x000000ffff157224 */ /* 0x000fc800078e0a06 */
[C---:B------:R-:W-:Y:S02]  /*1430*/  IMAD R21, R0.reuse, R21, R2 ;  /* 0x0000001500157224 */ /* 0x040fe400078e0202 */
[----:B------:R-:W0:Y:S03]  /*1440*/  S2R R2, SR_TID.X ;  /* 0x0000000000027919 */ /* 0x000e260000002100 */
[----:B------:R-:W-:-:S13]  /*1450*/  ISETP.GT.U32.AND P0, PT, R0, R21, PT ;  /* 0x000000150000720c */ /* 0x000fda0003f04070 */
[----:B------:R-:W-:Y:S02]  /*1460*/  @!P0 IMAD.IADD R21, R21, 0x1, -R0 ;  /* 0x0000000115158824 */ /* 0x000fe400078e0a00 */
[----:B------:R-:W-:Y:S01]  /*1470*/  @!P0 VIADD R6, R6, 0x1 ;  /* 0x0000000106068836 */ /* 0x000fe20000000000 */
[----:B------:R-:W-:Y:S02]  /*1480*/  ISETP.NE.AND P0, PT, R13, RZ, PT ;  /* 0x000000ff0d00720c */ /* 0x000fe40003f05270 */
[----:B------:R-:W-:Y:S02]  /*1490*/  ISETP.GE.U32.AND P2, PT, R21, R0, PT ;  /* 0x000000001500720c */ /* 0x000fe40003f46070 */
[----:B------:R-:W-:Y:S02]  /*14a0*/  SHF.R.S32.HI R0, RZ, 0x1f, R11 ;  /* 0x0000001fff007819 */ /* 0x000fe4000001140b */
[----:B------:R-:W-:-:S03]  /*14b0*/  LEA.HI.SX32 R21, R11, 0x1, 0x1 ;  /* 0x000000010b157811 */ /* 0x000fc600078f0aff */
[----:B------:R-:W-:Y:S02]  /*14c0*/  @!P3 IMAD.MOV R21, RZ, RZ, R0 ;  /* 0x000000ffff15b224 */ /* 0x000fe400078e0200 */
[----:B------:R-:W1:Y:S04]  /*14d0*/  LDC R0, c[0x0][0x270] ;  /* 0x00009c00ff007b82 */ /* 0x000e680000000800 */
[----:B------:R-:W-:Y:S01]  /*14e0*/  @P2 VIADD R6, R6, 0x1 ;  /* 0x0000000106062836 */ /* 0x000fe20000000000 */
[----:B0-----:R-:W-:-:S03]  /*14f0*/  ISETP.GT.AND P2, PT, R2, 0x7, PT ;  /* 0x000000070200780c */ /* 0x001fc60003f44270 */
[----:B------:R-:W-:Y:S01]  /*1500*/  @!P1 IMAD.MOV R6, RZ, RZ, -R6 ;  /* 0x000000ffff069224 */ /* 0x000fe200078e0a06 */
[----:B------:R-:W-:-:S05]  /*1510*/  @!P0 LOP3.LUT R6, RZ, R13, RZ, 0x33, !PT ;  /* 0x0000000dff068212 */ /* 0x000fca00078e33ff */
[----:B------:R-:W-:Y:S01]  /*1520*/  IMAD R8, R21, R6, RZ ;  /* 0x0000000615087224 */ /* 0x000fe200078e02ff */
[----:B------:R-:W-:-:S03]  /*1530*/  SHF.R.S32.HI R21, RZ, 0x1f, R2 ;  /* 0x0000001fff157819 */ /* 0x000fc60000011402 */
[----:B------:R-:W0:Y:S01]  /*1540*/  @!P2 S2R R10, SR_CgaCtaId ;  /* 0x00000000000aa919 */ /* 0x000e220000008800 */
[----:B------:R-:W-:Y:S02]  /*1550*/  IABS R26, R8 ;  /* 0x00000008001a7213 */ /* 0x000fe40000000000 */
[----:B------:R-:W-:Y:S02]  /*1560*/  LEA.HI R21, R21, R2, RZ, 0x2 ;  /* 0x0000000215157211 */ /* 0x000fe400078f10ff */
[----:B------:R-:W2:Y:S01]  /*1570*/  I2F.RP R12, R26 ;  /* 0x0000001a000c7306 */ /* 0x000ea20000209400 */
[----:B-1----:R-:W-:Y:S02]  /*1580*/  IABS R24, R0 ;  /* 0x0000000000187213 */ /* 0x002fe40000000000 */
[----:B------:R-:W-:Y:S02]  /*1590*/  SHF.R.S32.HI R29, RZ, 0x2, R21 ;  /* 0x00000002ff1d7819 */ /* 0x000fe40000011415 */
[----:B------:R-:W-:-:S02]  /*15a0*/  @!P2 MOV R25, 0x400 ;  /* 0x000004000019a802 */ /* 0x000fc40000000f00 */
[----:B------:R-:W-:Y:S01]  /*15b0*/  ISETP.GE.AND P0, PT, R29, UR5, PT ;  /* 0x000000051d007c0c */ /* 0x000fe2000bf06270 */
[----:B------:R-:W-:Y:S01]  /*15c0*/  I2F.U32.RP R6, R24 ;  /* 0x0000001800067306 */ /* 0x000fe20000209000 */
[----:B------:R-:W-:-:S07]  /*15d0*/  LOP3.LUT R21, R21, 0xfffffffc, RZ, 0xc0, !PT ;  /* 0xfffffffc15157812 */ /* 0x000fce00078ec0ff */
[----:B--2---:R-:W1:Y:S01]  /*15e0*/  MUFU.RCP R32, R12 ;  /* 0x0000000c00207308 */ /* 0x004e620000001000 */
[----:B0-----:R-:W-:Y:S01]  /*15f0*/  @!P2 LEA R10, R10, R25, 0x18 ;  /* 0x000000190a0aa211 */ /* 0x001fe200078ec0ff */
[----:B------:R-:W-:-:S04]  /*1600*/  VIADD R25, R26, UR4 ;  /* 0x000000041a197c36 */ /* 0x000fc80008000000 */
[----:B------:R-:W-:Y:S02]  /*1610*/  @!P2 IMAD R27, R29, 0x14, R10 ;  /* 0x000000141d1ba824 */ /* 0x000fe400078e020a */
[----:B-1----:R-:W-:Y:S02]  /*1620*/  VIADD R32, R32, 0xffffffe ;  /* 0x0ffffffe20207836 */ /* 0x002fe40000000000 */
[----:B------:R-:W-:Y:S02]  /*1630*/  IMAD.IADD R12, R2, 0x1, -R21 ;  /* 0x00000001020c7824 */ /* 0x000fe400078e0a15 */
[----:B------:R0:W1:Y:S02]  /*1640*/  F2I.FTZ.U32.TRUNC.NTZ R33, R32 ;  /* 0x0000002000217305 */ /* 0x000064000021f000 */
[----:B------:R-:W-:Y:S01]  /*1650*/  @!P2 IMAD R27, R12, 0x4, R27 ;  /* 0x000000040c1ba824 */ /* 0x000fe200078e021b */
        /* <DEDUP_REMOVED lines=18> */
.L_x_311:
[----:B------:R-:W-:Y:S05]  /*1780*/  BSYNC B0 ;  /* 0x0000000000007941 */ /* 0x000fea0003800000 */
.L_x_310:
[----:B-----5:R3:W-:Y:S01]  /*1790*/  @!P2 STS [R27], R28 ;  /* 0x0000001c1b00a388 */ /* 0x0207e20000000800 */
[----:B------:R-:W-:Y:S01]  /*17a0*/  BSSY B0, `(.L_x_312) ;  /* 0x000000f000007945 */ /* 0x000fe20003800000 */
[----:B------:R-:W-:Y:S01]  /*17b0*/  MOV R30, 0xff800000 ;  /* 0xff800000001e7802 */ /* 0x000fe20000000f00 */
[----:B------:R-:W-:Y:S06]  /*17c0*/  BAR.SYNC.DEFER_BLOCKING 0x0 ;  /* 0x0000000000007b1d */ /* 0x000fec0000010000 */
[----:B------:R-:W-:Y:S05]  /*17d0*/  @P2 BRA `(.L_x_313) ;  /* 0x00000000002c2947 */ /* 0x000fea0003800000 */
[----:B------:R-:W4:Y:S01]  /*17e0*/  S2R R10, SR_CgaCtaId ;  /* 0x00000000000a7919 */ /* 0x000f220000008800 */
[----:B------:R-:W-:Y:S02]  /*17f0*/  LEA.HI R12, R2, R2, RZ, 0x1 ;  /* 0x00000002020c7211 */ /* 0x000fe400078f08ff */
[----:B------:R-:W-:Y:S02]  /*1800*/  MOV R21, 0x400 ;  /* 0x0000040000157802 */ /* 0x000fe40000000f00 */
[C---:B---3--:R-:W-:Y:S01]  /*1810*/  LOP3.LUT R27, R12.reuse, 0xfffffffe, RZ, 0xc0, !PT ;  /* 0xfffffffe0c1b7812 */ /* 0x048fe200078ec0ff */
[----:B------:R-:W-:-:S04]  /*1820*/  IMAD.SHL.U32 R12, R12, 0x2, RZ ;  /* 0x000000020c0c7824 */ /* 0x000fc800078e00ff */
[----:B------:R-:W-:Y:S01]  /*1830*/  IMAD.IADD R27, R2, 0x1, -R27 ;  /* 0x00000001021b7824 */ /* 0x000fe200078e0a1b */
[----:B----4-:R-:W-:Y:S02]  /*1840*/  LEA R10, R10, R21, 0x18 ;  /* 0x000000150a0a7211 */ /* 0x010fe400078ec0ff */
[----:B------:R-:W-:-:S03]  /*1850*/  LOP3.LUT R21, R12, 0xfffffffc, RZ, 0xc0, !PT ;  /* 0xfffffffc0c157812 */ /* 0x000fc600078ec0ff */
[----:B------:R-:W-:-:S04]  /*1860*/  IMAD R10, R27, 0x14, R10 ;  /* 0x000000141b0a7824 */ /* 0x000fc800078e020a */
[----:B------:R-:W-:-:S05]  /*1870*/  IMAD.IADD R10, R10, 0x1, R21 ;  /* 0x000000010a0a7824 */ /* 0x000fca00078e0215 */
[----:B------:R4:W3:Y:S02]  /*1880*/  LDS R30, [R10] ;  /* 0x000000000a1e7984 */ /* 0x0008e40000000800 */
.L_x_313:
[----:B------:R-:W-:Y:S05]  /*1890*/  BSYNC B0 ;  /* 0x0000000000007941 */ /* 0x000fea0003800000 */
.L_x_312:
[----:B---3--:R-:W3:Y:S01]  /*18a0*/  SHFL.BFLY PT, R21, R30, 0x1, 0x1f ;  /* 0x0c201f001e157f89 */ /* 0x008ee200000e0000 */
[----:B------:R-:W5:Y:S01]  /*18b0*/  MUFU.RCP R6, R6 ;  /* 0x0000000600067308 */ /* 0x000f620000001000 */
[--C-:B-1--4-:R-:W-:Y:S01]  /*18c0*/  IMAD.MOV R10, RZ, RZ, -R33.reuse ;  /* 0x000000ffff0a7224 */ /* 0x112fe200078e0a21 */
[----:B------:R-:W-:Y:S01]  /*18d0*/  IABS R37, R25 ;  /* 0x0000001900257213 */ /* 0x000fe20000000000 */
[----:B0-----:R-:W-:Y:S01]  /*18e0*/  IMAD.MOV.U32 R32, RZ, RZ, RZ ;  /* 0x000000ffff207224 */ /* 0x001fe200078e00ff */
[-C--:B------:R-:W-:Y:S01]  /*18f0*/  LOP3.LUT R12, R25, R26.reuse, RZ, 0x3c, !PT ;  /* 0x0000001a190c7212 */ /* 0x080fe200078e3cff */
[----:B------:R-:W-:Y:S01]  /*1900*/  IMAD R27, R10, R26, RZ ;  /* 0x0000001a0a1b7224 */ /* 0x000fe200078e02ff */
[----:B------:R-:W-:Y:S01]  /*1910*/  IABS R10, R9 ;  /* 0x00000009000a7213 */ /* 0x000fe20000000000 */
[----:B------:R-:W-:Y:S01]  /*1920*/  BSSY B1, `(.L_x_314) ;  /* 0x0000219000017945 */ /* 0x000fe20003800000 */
[----:B------:R-:W-:Y:S01]  /*1930*/  ISETP.GE.AND P2, PT, R12, RZ, PT ;  /* 0x000000ff0c00720c */ /* 0x000fe20003f46270 */
[----:B------:R-:W-:Y:S01]  /*1940*/  IMAD.HI.U32 R32, R33, R27, R32 ;  /* 0x0000001b21207227 */ /* 0x000fe200078e0020 */
[----:B------:R-:W-:Y:S01]  /*1950*/  IABS R27, R8 ;  /* 0x00000008001b7213 */ /* 0x000fe20000000000 */
[----:B------:R-:W0:Y:S01]  /*1960*/  LDC.U8 R12, c[0x0][0x3d9] ;  /* 0x0000f640ff0c7b82 */ /* 0x000e220000000000 */
[----:B------:R-:W-:-:S02]  /*1970*/  IABS R33, R0 ;  /* 0x0000000000217213 */ /* 0x000fc40000000000 */
[----:B------:R-:W-:Y:S01]  /*1980*/  ISETP.NE.AND P4, PT, R8, RZ, PT ;  /* 0x000000ff0800720c */ /* 0x000fe20003f85270 */
[----:B------:R-:W-:Y:S01]  /*1990*/  IMAD.MOV R27, RZ, RZ, -R27 ;  /* 0x000000ffff1b7224 */ /* 0x000fe200078e0a1b */
[----:B------:R-:W-:Y:S01]  /*19a0*/  ISETP.GT.AND P3, PT, R4, RZ, PT ;  /* 0x000000ff0400720c */ /* 0x000fe20003f64270 */
[----:B-----5:R-:W-:Y:S01]  /*19b0*/  VIADD R38, R6, 0xffffffe ;  /* 0x0ffffffe06267836 */ /* 0x020fe20000000000 */
[----:B------:R-:W-:Y:S01]  /*19c0*/  LOP3.LUT R9, R9, R0, RZ, 0x3c, !PT ;  /* 0x0000000009097212 */ /* 0x000fe200078e3cff */
[----:B------:R-:W-:Y:S01]  /*19d0*/  IMAD.HI.U32 R6, R32, R37, RZ ;  /* 0x0000002520067227 */ /* 0x000fe200078e00ff */
[----:B------:R-:W-:Y:S01]  /*19e0*/  SHF.R.S32.HI R32, RZ, 0x1f, R4 ;  /* 0x0000001fff207819 */ /* 0x000fe20000011404 */
[----:B------:R-:W2:Y:S01]  /*19f0*/  F2I.FTZ.U32.TRUNC.NTZ R39, R38 ;  /* 0x0000002600277305 */ /* 0x000ea2000021f000 */
[----:B---3--:R-:W-:Y:S01]  /*1a00*/  FMNMX.FTZ R21, R21, R30, !PT ;  /* 0x0000001e15157209 */ /* 0x008fe20007810000 */
[----:B------:R-:W-:Y:S02]  /*1a10*/  IMAD R27, R6, R27, R37 ;  /* 0x0000001b061b7224 */ /* 0x000fe400078e0225 */
[----:B------:R-:W-:Y:S01]  /*1a20*/  IMAD.MOV R33, RZ, RZ, -R33 ;  /* 0x000000ffff217224 */ /* 0x000fe200078e0a21 */
[----:B------:R-:W-:-:S02]  /*1a30*/  FSETP.NEU.FTZ.AND P0, PT, R21, -INF , PT ;  /* 0xff8000001500780b */ /* 0x000fc40003f1d000 */
[----:B------:R-:W-:Y:S02]  /*1a40*/  ISETP.GT.U32.AND P1, PT, R26, R27, PT ;  /* 0x0000001b1a00720c */ /* 0x000fe40003f24070 */
[----:B------:R-:W-:-:S05]  /*1a50*/  FSEL R21, R21, RZ, P0 ;  /* 0x000000ff15157208 */ /* 0x000fca0000000000 */
[----:B------:R-:W-:Y:S01]  /*1a60*/  FADD.FTZ R28, -R21, R30 ;  /* 0x0000001e151c7221 */ /* 0x000fe20000010100 */
[--C-:B--2---:R-:W-:Y:S02]  /*1a70*/  IMAD.MOV R29, RZ, RZ, -R39.reuse ;  /* 0x000000ffff1d7224 */ /* 0x104fe400078e0a27 */
[----:B------:R-:W-:Y:S02]  /*1a80*/  IMAD.MOV.U32 R38, RZ, RZ, RZ ;  /* 0x000000ffff267224 */ /* 0x000fe400078e00ff */
[----:B------:R-:W-:Y:S01]  /*1a90*/  FMUL.FTZ R28, R28, 1.4426950216293334961 ;  /* 0x3fb8aa3b1c1c7820 */ /* 0x000fe20000410000 */
[----:B------:R-:W-:Y:S02]  /*1aa0*/  IMAD R36, R29, R24, RZ ;  /* 0x000000181d247224 */ /* 0x000fe400078e02ff */
[----:B------:R-:W-:Y:S02]  /*1ab0*/  @!P1 IMAD.IADD R27, R27, 0x1, -R26 ;  /* 0x000000011b1b9824 */ /* 0x000fe400078e0a1a */
[----:B------:R-:W-:Y:S01]  /*1ac0*/  IMAD.HI.U32 R36, R39, R36, R38 ;  /* 0x0000002427247227 */ /* 0x000fe200078e0026 */
[----:B------:R-:W1:Y:S02]  /*1ad0*/  MUFU.EX2 R28, R28 ;  /* 0x0000001c001c7308 */ /* 0x000e640000000800 */
[----:B------:R-:W-:Y:S01]  /*1ae0*/  ISETP.GE.U32.AND P0, PT, R27, R26, PT ;  /* 0x0000001a1b00720c */ /* 0x000fe20003f06070 */
[----:B------:R-:W-:-:S02]  /*1af0*/  @!P1 VIADD R6, R6, 0x1 ;  /* 0x0000000106069836 */ /* 0x000fc40000000000 */
[----:B------:R-:W-:-:S04]  /*1b00*/  IMAD.HI.U32 R31, R36, R10, RZ ;  /* 0x0000000a241f7227 */ /* 0x000fc800078e00ff */
[----:B------:R-:W-:-:S04]  /*1b10*/  IMAD.HI.U32 R36, R36, R37, RZ ;  /* 0x0000002524247227 */ /* 0x000fc800078e00ff */
[-C--:B------:R-:W-:Y:S01]  /*1b20*/  IMAD R29, R31, R33.reuse, R10 ;  /* 0x000000211f1d7224 */ /* 0x080fe200078e020a */
[----:B------:R-:W-:Y:S01]  /*1b30*/  LEA.HI.SX32 R10, R4, 0x1, 0x1 ;  /* 0x00000001040a7811 */ /* 0x000fe200078f0aff */
[----:B------:R-:W-:Y:S01]  /*1b40*/  IMAD R33, R36, R33, R37 ;  /* 0x0000002124217224 */ /* 0x000fe200078e0225 */
[----:B-1----:R-:W1:Y:S01]  /*1b50*/  SHFL.BFLY PT, R27, R28, 0x1, 0x1f ;  /* 0x0c201f001c1b7f89 */ /* 0x002e6200000e0000 */
[----:B------:R-:W-:Y:S01]  /*1b60*/  @P0 VIADD R6, R6, 0x1 ;  /* 0x0000000106060836 */ /* 0x000fe20000000000 */
[C---:B------:R-:W-:Y:S01]  /*1b70*/  ISETP.GT.U32.AND P1, PT, R24.reuse, R29, PT ;  /* 0x0000001d1800720c */ /* 0x040fe20003f24070 */
[----:B------:R-:W-:Y:S01]  /*1b80*/  @!P3 IMAD.MOV R10, RZ, RZ, R32 ;  /* 0x000000ffff0ab224 */ /* 0x000fe200078e0220 */
[----:B------:R-:W-:Y:S01]  /*1b90*/  ISETP.GT.U32.AND P0, PT, R24, R33, PT ;  /* 0x000000211800720c */ /* 0x000fe20003f04070 */
[----:B------:R-:W-:Y:S01]  /*1ba0*/  @!P2 IMAD.MOV R6, RZ, RZ, -R6 ;  /* 0x000000ffff06a224 */ /* 0x000fe200078e0a06 */
[----:B------:R-:W-:Y:S02]  /*1bb0*/  @!P4 LOP3.LUT R6, RZ, R26, RZ, 0x33, !PT ;  /* 0x0000001aff06c212 */ /* 0x000fe400078e33ff */
[----:B------:R-:W-:-:S02]  /*1bc0*/  LOP3.LUT R26, R25, R0, RZ, 0x3c, !PT ;  /* 0x00000000191a7212 */ /* 0x000fc400078e3cff */
[----:B------:R-:W-:Y:S02]  /*1bd0*/  ISETP.GT.AND P4, PT, R8, RZ, PT ;  /* 0x000000ff0800720c */ /* 0x000fe40003f84270 */
[----:B------:R-:W-:Y:S02]  /*1be0*/  ISETP.GE.AND P2, PT, R9, RZ, PT ;  /* 0x000000ff0900720c */ /* 0x000fe40003f46270 */
[----:B------:R-:W-:Y:S01]  /*1bf0*/  ISETP.GE.AND P3, PT, R26, RZ, PT ;  /* 0x000000ff1a00720c */ /* 0x000fe20003f66270 */
[----:B------:R-:W-:Y:S01]  /*1c00*/  @!P1 IMAD.IADD R29, R29, 0x1, -R24 ;  /* 0x000000011d1d9824 */ /* 0x000fe200078e0a18 */
[----:B------:R-:W-:Y:S01]  /*1c10*/  SHF.R.S32.HI R25, RZ, 0x1f, R8 ;  /* 0x0000001fff197819 */ /* 0x000fe20000011408 */
[----:B------:R-:W-:Y:S01]  /*1c20*/  @!P0 IMAD.IADD R33, R33, 0x1, -R24 ;  /* 0x0000000121218824 */ /* 0x000fe200078e0a18 */
[----:B------:R-:W-:Y:S01]  /*1c30*/  LEA.HI.SX32 R9, R8, 0x1, 0x1 ;  /* 0x0000000108097811 */ /* 0x000fe200078f0aff */
[----:B------:R-:W-:Y:S01]  /*1c40*/  @!P1 VIADD R31, R31, 0x1 ;  /* 0x000000011f1f9836 */ /* 0x000fe20000000000 */
[-C--:B------:R-:W-:Y:S01]  /*1c50*/  ISETP.GE.U32.AND P5, PT, R29, R24.reuse, PT ;  /* 0x000000181d00720c */ /* 0x080fe20003fa6070 */
[----:B------:R-:W-:Y:S01]  /*1c60*/  @!P0 VIADD R36, R36, 0x1 ;  /* 0x0000000124248836 */ /* 0x000fe20000000000 */
[----:B------:R-:W-:Y:S01]  /*1c70*/  ISETP.GE.U32.AND P6, PT, R33, R24, PT ;  /* 0x000000182100720c */ /* 0x000fe20003fc6070 */
[----:B------:R-:W-:-:S02]  /*1c80*/  @!P4 IMAD.MOV R9, RZ, RZ, R25 ;  /* 0x000000ffff09c224 */ /* 0x000fc400078e0219 */
[----:B-1----:R-:W-:Y:S01]  /*1c90*/  FADD.FTZ R28, R28, R27 ;  /* 0x0000001b1c1c7221 */ /* 0x002fe20000010000 */
[----:B------:R-:W-:Y:S01]  /*1ca0*/  LOP3.LUT R24, R2, 0x1, RZ, 0xc0, !PT ;  /* 0x0000000102187812 */ /* 0x000fe200078ec0ff */
[----:B------:R-:W-:Y:S01]  /*1cb0*/  IMAD.MOV.U32 R27, RZ, RZ, 0x7f800000 ;  /* 0x7f800000ff1b7424 */ /* 0x000fe200078e00ff */
[----:B0-----:R-:W-:Y:S02]  /*1cc0*/  ISETP.NE.AND P4, PT, R12, RZ, PT ;  /* 0x000000ff0c00720c */ /* 0x001fe40003f85270 */
[----:B------:R-:W-:Y:S02]  /*1cd0*/  FSETP.NE.FTZ.AND P1, PT, R28, RZ, PT ;  /* 0x000000ff1c00720b */ /* 0x000fe40003f35000 */
[----:B------:R-:W-:Y:S01]  /*1ce0*/  ISETP.NE.U32.AND P0, PT, R24, 0x1, PT ;  /* 0x000000011800780c */ /* 0x000fe20003f05070 */
[----:B------:R-:W-:Y:S01]  /*1cf0*/  @P5 VIADD R31, R31, 0x1 ;  /* 0x000000011f1f5836 */ /* 0x000fe20000000000 */
[----:B------:R-:W-:Y:S01]  /*1d00*/  ISETP.NE.AND P5, PT, R0, RZ, PT ;  /* 0x000000ff0000720c */ /* 0x000fe20003fa5270 */
[----:B------:R-:W-:Y:S01]  /*1d10*/  @P6 VIADD R36, R36, 0x1 ;  /* 0x0000000124246836 */ /* 0x000fe20000000000 */
[----:B------:R-:W-:Y:S01]  /*1d20*/  ISETP.GT.OR P0, PT, R2, 0x7, !P0 ;  /* 0x000000070200780c */ /* 0x000fe20004704670 */
[----:B------:R-:W-:Y:S01]  /*1d30*/  @!P2 IMAD.MOV R31, RZ, RZ, -R31 ;  /* 0x000000ffff1fa224 */ /* 0x000fe200078e0a1f */
[----:B------:R-:W-:Y:S01]  /*1d40*/  LOP3.LUT R12, RZ, R0, RZ, 0x33, !PT ;  /* 0x00000000ff0c7212 */ /* 0x000fe200078e33ff */
[----:B------:R-:W-:Y:S01]  /*1d50*/  @!P3 IMAD.MOV R36, RZ, RZ, -R36 ;  /* 0x000000ffff24b224 */ /* 0x000fe200078e0a24 */
[----:B------:R-:W-:-:S03]  /*1d60*/  SEL R13, R13, 0x1, !P4 ;  /* 0x000000010d0d7807 */ /* 0x000fc60006000000 */
[----:B------:R-:W0:Y:S01]  /*1d70*/  @P1 MUFU.LG2 R28, R28 ;  /* 0x0000001c001c1308 */ /* 0x000e220000000c00 */
[C---:B------:R-:W-:Y:S02]  /*1d80*/  SEL R24, R12.reuse, R31, !P5 ;  /* 0x0000001f0c187207 */ /* 0x040fe40006800000 */
[----:B------:R-:W-:Y:S02]  /*1d90*/  SEL R12, R12, R36, !P5 ;  /* 0x000000240c0c7207 */ /* 0x000fe40006800000 */
[----:B------:R-:W-:Y:S01]  /*1da0*/  ISETP.LT.U32.AND P2, PT, R22, R6, PT ;  /* 0x000000061600720c */ /* 0x000fe20003f41070 */
[-C--:B------:R-:W-:Y:S01]  /*1db0*/  IMAD R25, R24, R13.reuse, RZ ;  /* 0x0000000d18197224 */ /* 0x080fe200078e02ff */
[----:B------:R-:W-:Y:S01]  /*1dc0*/  SHF.R.S32.HI R29, RZ, 0x1f, R6 ;  /* 0x0000001fff1d7819 */ /* 0x000fe20000011406 */
[----:B------:R-:W-:Y:S02]  /*1dd0*/  IMAD R24, R12, R13, RZ ;  /* 0x0000000d0c187224 */ /* 0x000fe400078e02ff */
[----:B------:R-:W-:Y:S01]  /*1de0*/  IMAD R10, R10, R25, RZ ;  /* 0x000000190a0a7224 */ /* 0x000fe200078e02ff */
[----:B------:R-:W-:Y:S01]  /*1df0*/  ISETP.LT.AND.EX P2, PT, R23, R29, PT, P2 ;  /* 0x0000001d1700720c */ /* 0x000fe20003f41320 */
[----:B------:R-:W-:-:S03]  /*1e00*/  IMAD R9, R24, R9, RZ ;  /* 0x0000000918097224 */ /* 0x000fc600078e02ff */
[----:B------:R-:W-:Y:S02]  /*1e10*/  SEL R13, R22, R6, P2 ;  /* 0x00000006160d7207 */ /* 0x000fe40001000000 */
[----:B------:R-:W-:Y:S01]  /*1e20*/  SEL R12, R23, R29, P2 ;  /* 0x0000001d170c7207 */ /* 0x000fe20001000000 */
[----:B0-----:R-:W-:Y:S01]  /*1e30*/  @P1 FFMA.FTZ R27, R28, 0.69314718246459960938, R21 ;  /* 0x3f3172181c1b1823 */ /* 0x001fe20000010015 */
        /* <DEDUP_REMOVED lines=38> */
[----:B------:R-:W-:Y:S05]  /*20a0*/  CALL.REL.NOINC `($__internal_6_$__cuda_sm20_div_s64) ;  /* 0x0000002400707944 */ /* 0x000fea0003c00000 */
        /* <DEDUP_REMOVED lines=10> */
.L_x_318:
        /* <DEDUP_REMOVED lines=22> */
.L_x_319:
[----:B------:R-:W-:Y:S05]  /*22b0*/  BSYNC B0 ;  /* 0x0000000000007941 */ /* 0x000fea0003800000 */
.L_x_317:
[----:B------:R-:W-:Y:S01]  /*22c0*/  LOP3.LUT R0, R21, R5, RZ, 0xfc, !PT ;  /* 0x0000000515007212 */ /* 0x000fe200078efcff */
[----:B------:R-:W-:Y:S03]  /*22d0*/  BSSY B0, `(.L_x_320) ;  /* 0x0000028000007945 */ /* 0x000fe60003800000 */
[----:B------:R-:W-:-:S13]  /*22e0*/  ISETP.NE.U32.AND P0, PT, R0, RZ, PT ;  /* 0x000000ff0000720c */ /* 0x000fda0003f05070 */
[----:B------:R-:W-:Y:S05]  /*22f0*/  @!P0 BRA `(.L_x_321) ;  /* 0x00000000003c8947 */ /* 0x000fea0003800000 */
[----:B------:R-:W-:Y:S01]  /*2300*/  IMAD.MOV.U32 R24, RZ, RZ, R3 ;  /* 0x000000ffff187224 */ /* 0x000fe200078e0003 */
[----:B------:R-:W-:Y:S02]  /*2310*/  MOV R6, R5 ;  /* 0x0000000500067202 */ /* 0x000fe40000000f00 */
[----:B------:R-:W-:Y:S02]  /*2320*/  MOV R22, 0x2340 ;  /* 0x0000234000167802 */ /* 0x000fe40000000f00 */
[----:B------:R-:W-:Y:S05]  /*2330*/  CALL.REL.NOINC `($__internal_6_$__cuda_sm20_div_s64) ;  /* 0x0000002000cc7944 */ /* 0x000fea0003c00000 */
        /* <DEDUP_REMOVED lines=11> */
.L_x_321:
        /* <DEDUP_REMOVED lines=22> */
.L_x_322:
[----:B------:R-:W-:Y:S05]  /*2550*/  BSYNC B0 ;  /* 0x0000000000007941 */ /* 0x000fea0003800000 */
.L_x_320:
[----:B------:R-:W0:Y:S01]  /*2560*/  LDC.64 R2, c[0x0][0x2c0] ;  /* 0x0000b000ff027b82 */ /* 0x000e220000000a00 */
[----:B------:R-:W-:Y:S01]  /*2570*/  LOP3.LUT R0, R37, R7, RZ, 0xfc, !PT ;  /* 0x0000000725007212 */ /* 0x000fe200078efcff */
[----:B------:R-:W-:Y:S03]  /*2580*/  BSSY B0, `(.L_x_323) ;  /* 0x0000029000007945 */ /* 0x000fe60003800000 */
[----:B------:R-:W-:Y:S01]  /*2590*/  ISETP.NE.U32.AND P0, PT, R0, RZ, PT ;  /* 0x000000ff0000720c */ /* 0x000fe20003f05070 */
[C---:B0-----:R-:W-:Y:S01]  /*25a0*/  IMAD R3, R2.reuse, R3, RZ ;  /* 0x0000000302037224 */ /* 0x041fe200078e02ff */
[----:B------:R-:W-:-:S11]  /*25b0*/  SEL R28, R2, 0x1, P4 ;  /* 0x00000001021c7807 */ /* 0x000fd60002000000 */
[----:B------:R-:W-:Y:S05]  /*25c0*/  @!P0 BRA `(.L_x_324) ;  /* 0x0000000000388947 */ /* 0x000fea0003800000 */
[----:B------:R-:W-:Y:S01]  /*25d0*/  IMAD.MOV.U32 R26, RZ, RZ, R36 ;  /* 0x000000ffff1a7224 */ /* 0x000fe200078e0024 */
[----:B------:R-:W-:Y:S01]  /*25e0*/  MOV R24, R31 ;  /* 0x0000001f00187202 */ /* 0x000fe20000000f00 */
[----:B------:R-:W-:Y:S01]  /*25f0*/  IMAD.MOV.U32 R21, RZ, RZ, R37 ;  /* 0x000000ffff157224 */ /* 0x000fe200078e0025 */
[----:B------:R-:W-:Y:S02]  /*2600*/  MOV R6, R7 ;  /* 0x0000000700067202 */ /* 0x000fe40000000f00 */
[----:B------:R-:W-:Y:S02]  /*2610*/  MOV R22, 0x2630 ;  /* 0x0000263000167802 */ /* 0x000fe40000000f00 */
[----:B------:R-:W-:Y:S05]  /*2620*/  CALL.REL.NOINC `($__internal_6_$__cuda_sm20_div_s64) ;  /* 0x0000002000107944 */ /* 0x000fea0003c00000 */
[-C--:B------:R-:W-:Y:S02]  /*2630*/  IADD3 R6, P0, RZ, -R0.reuse, RZ ;  /* 0x80000000ff067210 */ /* 0x080fe40007f1e0ff */
[----:B------:R-:W-:Y:S02]  /*2640*/  MOV R22, R0 ;  /* 0x0000000000167202 */ /* 0x000fe40000000f00 */
[----:B------:R-:W-:Y:S01]  /*2650*/  IADD3.X R2, RZ, ~R23, RZ, P0, !PT ;  /* 0x80000017ff027210 */ /* 0x000fe200007fe4ff */
[----:B------:R-:W-:-:S04]  /*2660*/  IMAD.WIDE.U32 R36, R31, R6, R36 ;  /* 0x000000061f247225 */ /* 0x000fc800078e0024 */
[----:B------:R-:W-:-:S04]  /*2670*/  IMAD R2, R2, R31, RZ ;  /* 0x0000001f02027224 */ /* 0x000fc800078e02ff */
[----:B------:R-:W-:-:S05]  /*2680*/  IMAD R2, R7, R6, R2 ;  /* 0x0000000607027224 */ /* 0x000fca00078e0202 */
[----:B------:R-:W-:Y:S01]  /*2690*/  IADD3 R2, R37, R2, RZ ;  /* 0x0000000225027210 */ /* 0x000fe20007ffe0ff */
[----:B------:R-:W-:Y:S05]  /*26a0*/  BRA `(.L_x_325) ;  /* 0x0000000000587947 */ /* 0x000fea0003800000 */
.L_x_324:
[----:B------:R-:W0:Y:S01]  /*26b0*/  I2F.U32.RP R2, R31 ;  /* 0x0000001f00027306 */ /* 0x000e220000209000 */
[----:B------:R-:W-:Y:S01]  /*26c0*/  ISETP.NE.U32.AND P0, PT, R31, RZ, PT ;  /* 0x000000ff1f00720c */ /* 0x000fe20003f05070 */
[----:B------:R-:W-:-:S06]  /*26d0*/  HFMA2.MMA R23, -RZ, RZ, 0, 0 ;  /* 0x00000000ff177435 */ /* 0x000fcc00000001ff */
[----:B0-----:R-:W0:Y:S02]  /*26e0*/  MUFU.RCP R6, R2 ;  /* 0x0000000200067308 */ /* 0x001e240000001000 */
[----:B0-----:R-:W-:Y:S02]  /*26f0*/  IADD3 R6, R6, 0xffffffe, RZ ;  /* 0x0ffffffe06067810 */ /* 0x001fe40007ffe0ff */
[----:B------:R-:W-:-:S04]  /*2700*/  MOV R2, RZ ;  /* 0x000000ff00027202 */ /* 0x000fc80000000f00 */
        /* <DEDUP_REMOVED lines=16> */
.L_x_325:
[----:B------:R-:W-:Y:S05]  /*2810*/  BSYNC B0 ;  /* 0x0000000000007941 */ /* 0x000fea0003800000 */
.L_x_323:
[-C--:B------:R-:W-:Y:S01]  /*2820*/  IMAD R7, R35, R19.reuse, RZ ;  /* 0x0000001323077224 */ /* 0x080fe200078e02ff */
[----:B------:R-:W-:Y:S01]  /*2830*/  ULDC.U8 UR5, c[0x0][0x3d9] ;  /* 0x0000f64000057ab9 */ /* 0x000fe20000000000 */
[C---:B------:R-:W-:Y:S01]  /*2840*/  IMAD.WIDE.U32 R24, R34.reuse, R19, RZ ;  /* 0x0000001322187225 */ /* 0x040fe200078e00ff */
[----:B------:R-:W-:Y:S01]  /*2850*/  UISETP.NE.AND UP0, UPT, UR5, URZ, UPT ;  /* 0x0000003f0500728c */ /* 0x000fe2000bf05270 */
[----:B------:R-:W-:Y:S01]  /*2860*/  SHF.R.S32.HI R21, RZ, 0x1f, R28 ;  /* 0x0000001fff157819 */ /* 0x000fe2000001141c */
[----:B------:R-:W-:Y:S01]  /*2870*/  ULDC UR4, c[0x0][0x2c4] ;  /* 0x0000b10000047ab9 */ /* 0x000fe20000000800 */
[----:B------:R-:W-:Y:S01]  /*2880*/  IMAD R7, R34, R18, R7 ;  /* 0x0000001222077224 */ /* 0x000fe200078e0207 */
[----:B------:R-:W-:Y:S01]  /*2890*/  USEL UR4, UR4, 0x1, !UP0 ;  /* 0x0000000104047887 */ /* 0x000fe2000c000000 */
[----:B------:R-:W-:Y:S01]  /*28a0*/  IMAD.WIDE.U32 R34, R24, R17, RZ ;  /* 0x0000001118227225 */ /* 0x000fe200078e00ff */
[----:B------:R-:W-:Y:S02]  /*28b0*/  BSSY B0, `(.L_x_326) ;  /* 0x0000040000007945 */ /* 0x000fe40003800000 */
[----:B------:R-:W-:Y:S01]  /*28c0*/  IADD3 R0, R25, R7, RZ ;  /* 0x0000000719007210 */ /* 0x000fe20007ffe0ff */
[----:B------:R-:W-:Y:S01]  /*28d0*/  IMAD R7, R2, R3, RZ ;  /* 0x0000000302077224 */ /* 0x000fe200078e02ff */
[----:B------:R-:W-:Y:S01]  /*28e0*/  USHF.R.S32.HI UR5, URZ, 0x1f, UR4 ;  /* 0x0000001f3f057899 */ /* 0x000fe20008011404 */
[----:B------:R-:W-:-:S02]  /*28f0*/  IMAD R5, R5, R28, RZ ;  /* 0x0000001c05057224 */ /* 0x000fc400078e02ff */
[----:B------:R-:W-:Y:S01]  /*2900*/  IMAD R25, R0, R17, RZ ;  /* 0x0000001100197224 */ /* 0x000fe200078e02ff */
[----:B------:R-:W-:Y:S01]  /*2910*/  SHF.R.S32.HI R0, RZ, 0x1f, R3 ;  /* 0x0000001fff007819 */ /* 0x000fe20000011403 */
[----:B------:R-:W-:Y:S02]  /*2920*/  IMAD R23, R23, UR4, RZ ;  /* 0x0000000417177c24 */ /* 0x000fe4000f8e02ff */
[----:B------:R-:W-:Y:S02]  /*2930*/  IMAD R25, R16, R24, R25 ;  /* 0x0000001810197224 */ /* 0x000fe400078e0219 */
[----:B------:R-:W-:Y:S02]  /*2940*/  IMAD R7, R0, R36, R7 ;  /* 0x0000002400077224 */ /* 0x000fe400078e0207 */
[----:B------:R-:W-:Y:S01]  /*2950*/  IMAD R21, R21, R32, R5 ;  /* 0x0000002015157224 */ /* 0x000fe200078e0205 */
[----:B------:R-:W-:Y:S01]  /*2960*/  IADD3 R6, R35, R25, RZ ;  /* 0x0000001923067210 */ /* 0x000fe20007ffe0ff */
[----:B------:R-:W-:-:S03]  /*2970*/  IMAD.WIDE.U32 R38, R36, R3, RZ ;  /* 0x0000000324267225 */ /* 0x000fc600078e00ff */
[----:B------:R-:W-:Y:S01]  /*2980*/  LOP3.LUT R0, R43, R6, RZ, 0xfc, !PT ;  /* 0x000000062b007212 */ /* 0x000fe200078efcff */
[----:B------:R-:W-:Y:S01]  /*2990*/  IMAD.WIDE.U32 R32, R32, R28, RZ ;  /* 0x0000001c20207225 */ /* 0x000fe200078e00ff */
[----:B------:R-:W-:Y:S02]  /*29a0*/  IADD3 R7, R39, R7, RZ ;  /* 0x0000000727077210 */ /* 0x000fe40007ffe0ff */
[----:B------:R-:W-:Y:S01]  /*29b0*/  ISETP.NE.U32.AND P0, PT, R0, RZ, PT ;  /* 0x000000ff0000720c */ /* 0x000fe20003f05070 */
[C---:B------:R-:W-:Y:S02]  /*29c0*/  IMAD R23, R22.reuse, UR5, R23 ;  /* 0x0000000516177c24 */ /* 0x040fe4000f8e0217 */
[----:B------:R-:W-:-:S04]  /*29d0*/  IMAD.WIDE.U32 R36, R22, UR4, RZ ;  /* 0x0000000416247c25 */ /* 0x000fc8000f8e00ff */
[----:B------:R-:W-:Y:S01]  /*29e0*/  IMAD R5, R8, R3, RZ ;  /* 0x0000000308057224 */ /* 0x000fe200078e02ff */
[----:B------:R-:W-:Y:S01]  /*29f0*/  IADD3 R8, R37, R23, RZ ;  /* 0x0000001725087210 */ /* 0x000fe20007ffe0ff */
[----:B------:R-:W-:Y:S01]  /*2a00*/  IMAD R4, R4, R3, RZ ;  /* 0x0000000304047224 */ /* 0x000fe200078e02ff */
[----:B------:R-:W-:-:S03]  /*2a10*/  IADD3 R3, R33, R21, RZ ;  /* 0x0000001521037210 */ /* 0x000fc60007ffe0ff */
[----:B------:R-:W-:Y:S05]  /*2a20*/  @!P0 BRA `(.L_x_327) ;  /* 0x0000000000448947 */ /* 0x000fea0003800000 */
[----:B------:R-:W-:Y:S01]  /*2a30*/  IMAD.MOV.U32 R26, RZ, RZ, R42 ;  /* 0x000000ffff1a7224 */ /* 0x000fe200078e002a */
[----:B------:R-:W-:Y:S01]  /*2a40*/  MOV R21, R43 ;  /* 0x0000002b00157202 */ /* 0x000fe20000000f00 */
[----:B------:R-:W-:Y:S01]  /*2a50*/  IMAD.MOV.U32 R24, RZ, RZ, R34 ;  /* 0x000000ffff187224 */ /* 0x000fe200078e0022 */
[----:B------:R-:W-:Y:S02]  /*2a60*/  MOV R22, 0x2a80 ;  /* 0x00002a8000167802 */ /* 0x000fe40000000f00 */
[----:B------:R-:W-:Y:S05]  /*2a70*/  CALL.REL.NOINC `($__internal_6_$__cuda_sm20_div_s64) ;  /* 0x0000001800fc7944 */ /* 0x000fea0003c00000 */
[----:B------:R-:W-:Y:S01]  /*2a80*/  IADD3 R25, P0, RZ, -R0, RZ ;  /* 0x80000000ff197210 */ /* 0x000fe20007f1e0ff */
[----:B------:R-:W-:Y:S01]  /*2a90*/  IMAD.MOV.U32 R41, RZ, RZ, R43 ;  /* 0x000000ffff297224 */ /* 0x000fe200078e002b */
[----:B------:R-:W-:Y:S02]  /*2aa0*/  MOV R40, R42 ;  /* 0x0000002a00287202 */ /* 0x000fe40000000f00 */
[-C--:B------:R-:W-:Y:S02]  /*2ab0*/  IADD3.X R21, RZ, ~R23.reuse, RZ, P0, !PT ;  /* 0x80000017ff157210 */ /* 0x080fe400007fe4ff */
[----:B------:R-:W-:Y:S02]  /*2ac0*/  MOV R42, R0 ;  /* 0x00000000002a7202 */ /* 0x000fe40000000f00 */
[----:B------:R-:W-:Y:S01]  /*2ad0*/  MOV R43, R23 ;  /* 0x00000017002b7202 */ /* 0x000fe20000000f00 */
[-C--:B------:R-:W-:Y:S02]  /*2ae0*/  IMAD R21, R21, R34.reuse, RZ ;  /* 0x0000002215157224 */ /* 0x080fe400078e02ff */
[----:B------:R-:W-:-:S04]  /*2af0*/  IMAD.WIDE.U32 R34, R25, R34, R40 ;  /* 0x0000002219227225 */ /* 0x000fc800078e0028 */
[----:B------:R-:W-:Y:S01]  /*2b00*/  IMAD R21, R6, R25, R21 ;  /* 0x0000001906157224 */ /* 0x000fe200078e0215 */
[----:B------:R-:W-:-:S03]  /*2b10*/  MOV R26, R34 ;  /* 0x00000022001a7202 */ /* 0x000fc60000000f00 */
[----:B------:R-:W-:Y:S01]  /*2b20*/  IMAD.IADD R21, R35, 0x1, R21 ;  /* 0x0000000123157824 */ /* 0x000fe200078e0215 */
[----:B------:R-:W-:Y:S05]  /*2b30*/  BRA `(.L_x_328) ;  /* 0x00000000005c7947 */ /* 0x000fea0003800000 */
.L_x_327:
        /* <DEDUP_REMOVED lines=23> */
.L_x_328:
[----:B------:R-:W-:Y:S05]  /*2cb0*/  BSYNC B0 ;  /* 0x0000000000007941 */ /* 0x000fea0003800000 */
.L_x_326:
        /* <DEDUP_REMOVED lines=19> */
.L_x_330:
[----:B------:R-:W0:Y:S01]  /*2df0*/  I2F.U32.RP R6, R19 ;  /* 0x0000001300067306 */ /* 0x000e220000209000 */
[----:B------:R-:W-:Y:S01]  /*2e00*/  HFMA2.MMA R22, -RZ, RZ, 0, 0 ;  /* 0x00000000ff167435 */ /* 0x000fe200000001ff */
[----:B------:R-:W-:Y:S01]  /*2e10*/  ISETP.NE.U32.AND P0, PT, R19, RZ, PT ;  /* 0x000000ff1300720c */ /* 0x000fe20003f05070 */
[----:B------:R-:W-:Y:S01]  /*2e20*/  HFMA2.MMA R45, -RZ, RZ, 0, 0 ;  /* 0x00000000ff2d7435 */ /* 0x000fe200000001ff */
[----:B------:R-:W-:-:S04]  /*2e30*/  MOV R18, RZ ;  /* 0x000000ff00127202 */ /* 0x000fc80000000f00 */
        /* <DEDUP_REMOVED lines=17> */
.L_x_331:
[----:B------:R-:W-:Y:S05]  /*2f50*/  BSYNC B0 ;  /* 0x0000000000007941 */ /* 0x000fea0003800000 */
.L_x_329:
        /* <DEDUP_REMOVED lines=14> */
[----:B------:R-:W-:-:S03]  /*3040*/  MOV R25, R45 ;  /* 0x0000002d00197202 */ /* 0x000fc60000000f00 */
[----:B------:R-:W-:Y:S02]  /*3050*/  IMAD R19, R2, R17, RZ ;  /* 0x0000001102137224 */ /* 0x000fe400078e02ff */
[----:B------:R-:W-:-:S04]  /*3060*/  IMAD.WIDE.U32 R24, R17, R6, R24 ;  /* 0x0000000611187225 */ /* 0x000fc800078e0018 */
[----:B------:R-:W-:Y:S02]  /*3070*/  IMAD R19, R16, R6, R19 ;  /* 0x0000000610137224 */ /* 0x000fe400078e0213 */
[----:B------:R-:W-:-:S03]  /*3080*/  IMAD.MOV.U32 R2, RZ, RZ, R24 ;  /* 0x000000ffff027224 */ /* 0x000fc600078e0018 */
[----:B------:R-:W-:Y:S01]  /*3090*/  IADD3 R19, R25, R19, RZ ;  /* 0x0000001319137210 */ /* 0x000fe20007ffe0ff */
[----:B------:R-:W-:Y:S05]  /*30a0*/  BRA `(.L_x_334) ;  /* 0x00000000005c7947 */ /* 0x000fea0003800000 */
.L_x_333:
        /* <DEDUP_REMOVED lines=23> */
.L_x_334:
[----:B------:R-:W-:Y:S05]  /*3220*/  BSYNC B0 ;  /* 0x0000000000007941 */ /* 0x000fea0003800000 */
.L_x_332:
        /* <DEDUP_REMOVED lines=13> */
[----:B------:R-:W-:Y:S02]  /*3300*/  IMAD R21, R21, R34, R0 ;  /* 0x0000002215157224 */ /* 0x000fe400078e0200 */
[----:B------:R-:W-:-:S04]  /*3310*/  IMAD.WIDE.U32 R44, R22, R10, RZ ;  /* 0x0000000a162c7225 */ /* 0x000fc800078e00ff */
[----:B------:R-:W-:Y:S01]  /*3320*/  IMAD.WIDE.U32 R18, R2, R4, RZ ;  /* 0x0000000402127225 */ /* 0x000fe200078e00ff */
[----:B------:R-:W-:-:S03]  /*3330*/  IADD3 R17, R45, R17, RZ ;  /* 0x000000112d117210 */ /* 0x000fc60007ffe0ff */
        /* <DEDUP_REMOVED lines=13> */
[-C--:B------:R-:W-:Y:S02]  /*3410*/  IADD3.X R2, RZ, ~R23.reuse, RZ, P0, !PT ;  /* 0x80000017ff027210 */ /* 0x080fe400007fe4ff */
        /* <DEDUP_REMOVED lines=8> */
.L_x_336:
        /* <DEDUP_REMOVED lines=23> */
.L_x_337:
[----:B------:R-:W-:Y:S05]  /*3610*/  BSYNC B0 ;  /* 0x0000000000007941 */ /* 0x000fea0003800000 */
.L_x_335:
[----:B------:R-:W-:Y:S01]  /*3620*/  LOP3.LUT R0, R43, R12, RZ, 0xfc, !PT ;  /* 0x0000000c2b007212 */ /* 0x000fe200078efcff */
[----:B------:R-:W-:Y:S01]  /*3630*/  IMAD R47, R11, R28, RZ ;  /* 0x0000001c0b2f7224 */ /* 0x000fe200078e02ff */
[----:B------:R-:W-:Y:S02]  /*3640*/  BSSY B0, `(.L_x_338) ;  /* 0x000002d000007945 */ /* 0x000fe40003800000 */
[----:B------:R-:W-:Y:S01]  /*3650*/  ISETP.NE.U32.AND P0, PT, R0, RZ, PT ;  /* 0x000000ff0000720c */ /* 0x000fe20003f05070 */
        /* <DEDUP_REMOVED lines=20> */
.L_x_339:
        /* <DEDUP_REMOVED lines=23> */
.L_x_340:
[----:B------:R-:W-:Y:S05]  /*3910*/  BSYNC B0 ;  /* 0x0000000000007941 */ /* 0x000fea0003800000 */
.L_x_338:
        /* <DEDUP_REMOVED lines=21> */
.L_x_316:
[----:B------:R-:W-:Y:S02]  /*3a70*/  ULDC.64 UR4, c[0x0][0x2b0] ;  /* 0x0000ac0000047ab9 */ /* 0x000fe40000000a00 */
[----:B------:R-:W-:-:S04]  /*3a80*/  LEA R2, P0, R32, UR4, 0x2 ;  /* 0x0000000420027c11 */ /* 0x000fc8000f8010ff */
[----:B------:R-:W-:-:S05]  /*3a90*/  LEA.HI.X R3, R32, UR5, R33, 0x2, P0 ;  /* 0x0000000520037c11 */ /* 0x000fca00080f1421 */
[----:B------:R0:W-:Y:S04]  /*3aa0*/  STG.E desc[UR8][R2.64], R27 ;  /* 0x0000001b02007986 */ /* 0x0001e8000c101908 */
.L_x_315:
[----:B------:R-:W-:Y:S05]  /*3ab0*/  BSYNC B1 ;  /* 0x0000000000017941 */ /* 0x000fea0003800000 */
.L_x_314:
[----:B------:R-:W2:Y:S01]  /*3ac0*/  S2R R5, SR_TID.X ;  /* 0x0000000000057919 */ /* 0x000ea20000002100 */
[----:B01----:R-:W0:Y:S01]  /*3ad0*/  LDC R2, c[0x0][0x3c4] ;  /* 0x0000f100ff027b82 */ /* 0x003e220000000800 */
[----:B------:R-:W-:Y:S01]  /*3ae0*/  BSSY B0, `(.L_x_341) ;  /* 0x0000014000007945 */ /* 0x000fe20003800000 */
[-C--:B--2---:R-:W-:Y:S02]  /*3af0*/  LEA.HI R4, R5, R5.reuse, RZ, 0x1 ;  /* 0x0000000505047211 */ /* 0x084fe400078f08ff */
[----:B------:R-:W-:Y:S02]  /*3b00*/  SHF.R.S32.HI R26, RZ, 0x1f, R5 ;  /* 0x0000001fff1a7819 */ /* 0x000fe40000011405 */
[----:B------:R-:W-:Y:S02]  /*3b10*/  LOP3.LUT R0, R4, 0xfffffffe, RZ, 0xc0, !PT ;  /* 0xfffffffe04007812 */ /* 0x000fe400078ec0ff */
[----:B------:R-:W-:-:S03]  /*3b20*/  LEA.HI R26, R26, R5, RZ, 0x5 ;  /* 0x000000051a1a7211 */ /* 0x000fc600078f28ff */
[----:B------:R-:W-:-:S05]  /*3b30*/  IMAD.IADD R3, R5, 0x1, -R0 ;  /* 0x0000000105037824 */ /* 0x000fca00078e0a00 */
[----:B0-----:R-:W-:-:S04]  /*3b40*/  ISETP.GE.AND P0, PT, R3, R2, PT ;  /* 0x000000020300720c */ /* 0x001fc80003f06270 */
[----:B------:R-:W-:-:S13]  /*3b50*/  ISETP.GT.OR P0, PT, R5, 0x7, P0 ;  /* 0x000000070500780c */ /* 0x000fda0000704670 */
[----:B------:R-:W-:Y:S05]  /*3b60*/  @P0 BRA `(.L_x_342) ;  /* 0x00000000002c0947 */ /* 0x000fea0003800000 */
[----:B------:R-:W0:Y:S01]  /*3b70*/  S2R R0, SR_CgaCtaId ;  /* 0x0000000000007919 */ /* 0x000e220000008800 */
[----:B------:R-:W-:Y:S01]  /*3b80*/  FADD.FTZ R6, -R27, R30 ;  /* 0x0000001e1b067221 */ /* 0x000fe20000010100 */
[----:B------:R-:W-:Y:S02]  /*3b90*/  MOV R7, 0x400 ;  /* 0x0000040000077802 */ /* 0x000fe40000000f00 */
[----:B------:R-:W-:Y:S01]  /*3ba0*/  SHF.L.U32 R4, R4, 0x1, RZ ;  /* 0x0000000104047819 */ /* 0x000fe200000006ff */
[----:B------:R-:W-:-:S06]  /*3bb0*/  FMUL.FTZ R6, R6, 1.4426950216293334961 ;  /* 0x3fb8aa3b06067820 */ /* 0x000fcc0000410000 */
[----:B------:R-:W1:Y:S01]  /*3bc0*/  MUFU.EX2 R6, R6 ;  /* 0x0000000600067308 */ /* 0x000e620000000800 */
[----:B0-----:R-:W-:-:S05]  /*3bd0*/  LEA R0, R0, R7, 0x18 ;  /* 0x0000000700007211 */ /* 0x001fca00078ec0ff */
[----:B------:R-:W-:Y:S01]  /*3be0*/  IMAD R0, R3, 0x14, R0 ;  /* 0x0000001403007824 */ /* 0x000fe200078e0200 */
[----:B------:R-:W-:-:S04]  /*3bf0*/  LOP3.LUT R3, R4, 0xfffffffc, RZ, 0xc0, !PT ;  /* 0xfffffffc04037812 */ /* 0x000fc800078ec0ff */
[----:B------:R-:W-:-:S05]  /*3c00*/  IADD3 R3, R0, R3, RZ ;  /* 0x0000000300037210 */ /* 0x000fca0007ffe0ff */
[----:B-1----:R0:W-:Y:S02]  /*3c10*/  STS [R3], R6 ;  /* 0x0000000603007388 */ /* 0x0021e40000000800 */
.L_x_342:
[----:B------:R-:W-:Y:S05]  /*3c20*/  BSYNC B0 ;  /* 0x0000000000007941 */ /* 0x000fea0003800000 */
.L_x_341:
        /* <DEDUP_REMOVED lines=39> */
.L_x_346:
        /* <DEDUP_REMOVED lines=15> */
.L_x_345:
[----:B------:R-:W-:Y:S05]  /*3f90*/  BSYNC B0 ;  /* 0x0000000000007941 */ /* 0x000fea0003800000 */
.L_x_344:
        /* <DEDUP_REMOVED lines=12> */
.L_x_343:
[----:B------:R-:W-:-:S04]  /*4060*/  IADD3 R26, R26, UR7, RZ ;  /* 0x000000071a1a7c10 */ /* 0x000fc8000fffe0ff */
[----:B------:R-:W-:-:S13]  /*4070*/  ISETP.GE.AND P0, PT, R26, R20, PT ;  /* 0x000000141a00720c */ /* 0x000fda0003f06270 */
[----:B------:R-:W-:Y:S05]  /*4080*/  @P0 EXIT ;  /* 0x000000000000094d */ /* 0x000fea0003800000 */
[-C--:B------:R-:W-:Y:S01]  /*4090*/  IABS R14, R11.reuse ;  /* 0x0000000b000e7213 */ /* 0x080fe20000000000 */
[----:B------:R-:W0:Y:S01]  /*40a0*/  LDC R10, c[0x0][0x2c4] ;  /* 0x0000b100ff0a7b82 */ /* 0x000e220000000800 */
[----:B------:R-:W-:Y:S01]  /*40b0*/  IABS R16, R26 ;  /* 0x0000001a00107213 */ /* 0x000fe20000000000 */
[----:B------:R-:W-:Y:S01]  /*40c0*/  ULDC UR6, c[0x0][0x2d0] ;  /* 0x0000b40000067ab9 */ /* 0x000fe20000000800 */
[----:B------:R-:W1:Y:S01]  /*40d0*/  I2F.RP R12, R14 ;  /* 0x0000000e000c7306 */ /* 0x000e620000209400 */
[----:B------:R-:W-:Y:S01]  /*40e0*/  IABS R15, R11 ;  /* 0x0000000b000f7213 */ /* 0x000fe20000000000 */
[----:B------:R-:W-:Y:S01]  /*40f0*/  ULDC.64 UR4, c[0x0][0x290] ;  /* 0x0000a40000047ab9 */ /* 0x000fe20000000a00 */
[----:B------:R-:W-:Y:S02]  /*4100*/  F2FP.F16.F32.PACK_AB R0, R0, R3 ;  /* 0x000000030000723e */ /* 0x000fe400000000ff */
[----:B------:R-:W-:Y:S01]  /*4110*/  F2FP.F16.F32.PACK_AB R5, R2, R5 ;  /* 0x000000050205723e */ /* 0x000fe200000000ff */
[----:B------:R-:W-:-:S02]  /*4120*/  IMAD.MOV R15, RZ, RZ, -R15 ;  /* 0x000000ffff0f7224 */ /* 0x000fc400078e0a0f */
[----:B------:R-:W-:Y:S01]  /*4130*/  IMAD.MOV.U32 R2, RZ, RZ, R0 ;  /* 0x000000ffff027224 */ /* 0x000fe200078e0000 */
[----:B------:R-:W-:Y:S01]  /*4140*/  MOV R3, R5 ;  /* 0x0000000500037202 */ /* 0x000fe20000000f00 */
[----:B-1----:R-:W1:Y:S02]  /*4150*/  MUFU.RCP R18, R12 ;  /* 0x0000000c00127308 */ /* 0x002e640000001000 */
[----:B-1----:R-:W-:-:S06]  /*4160*/  VIADD R18, R18, 0xffffffe ;  /* 0x0ffffffe12127836 */ /* 0x002fcc0000000000 */
[----:B------:R1:W2:Y:S02]  /*4170*/  F2I.FTZ.U32.TRUNC.NTZ R19, R18 ;  /* 0x0000001200137305 */ /* 0x0002a4000021f000 */
[----:B-1----:R-:W-:Y:S01]  /*4180*/  HFMA2.MMA R18, -RZ, RZ, 0, 0 ;  /* 0x00000000ff127435 */ /* 0x002fe200000001ff */
[----:B--2---:R-:W-:-:S04]  /*4190*/  IMAD.MOV R8, RZ, RZ, -R19 ;  /* 0x000000ffff087224 */ /* 0x004fc800078e0a13 */
[----:B------:R-:W-:Y:S01]  /*41a0*/  IMAD R13, R8, R14, RZ ;  /* 0x0000000e080d7224 */ /* 0x000fe200078e02ff */
[----:B0-----:R-:W-:-:S04]  /*41b0*/  IABS R8, R10 ;  /* 0x0000000a00087213 */ /* 0x001fc80000000000 */
[----:B------:R-:W-:-:S06]  /*41c0*/  IMAD.HI.U32 R13, R19, R13, R18 ;  /* 0x0000000d130d7227 */ /* 0x000fcc00078e0012 */
[----:B------:R-:W-:Y:S02]  /*41d0*/  IMAD.HI.U32 R12, R13, R16, RZ ;  /* 0x000000100d0c7227 */ /* 0x000fe400078e00ff */
[----:B------:R-:W0:Y:S02]  /*41e0*/  I2F.RP R13, R8 ;  /* 0x00000008000d7306 */ /* 0x000e240000209400 */
[----:B------:R-:W-:-:S05]  /*41f0*/  IMAD R15, R12, R15, R16 ;  /* 0x0000000f0c0f7224 */ /* 0x000fca00078e0210 */
[----:B------:R-:W-:Y:S01]  /*4200*/  ISETP.GT.U32.AND P1, PT, R14, R15, PT ;  /* 0x0000000f0e00720c */ /* 0x000fe20003f24070 */
[----:B0-----:R-:W0:-:S12]  /*4210*/  MUFU.RCP R13, R13 ;  /* 0x0000000d000d7308 */ /* 0x001e180000001000 */
[----:B------:R-:W-:Y:S01]  /*4220*/  @!P1 IMAD.IADD R15, R15, 0x1, -R14 ;  /* 0x000000010f0f9824 */ /* 0x000fe200078e0a0e */
[----:B------:R-:W-:Y:S02]  /*4230*/  @!P1 IADD3 R12, R12, 0x1, RZ ;  /* 0x000000010c0c9810 */ /* 0x000fe40007ffe0ff */
[----:B------:R-:W-:Y:S02]  /*4240*/  ISETP.NE.AND P1, PT, R11, RZ, PT ;  /* 0x000000ff0b00720c */ /* 0x000fe40003f25270 */
[----:B------:R-:W-:Y:S02]  /*4250*/  ISETP.GE.U32.AND P2, PT, R15, R14, PT ;  /* 0x0000000e0f00720c */ /* 0x000fe40003f46070 */
[----:B------:R-:W-:-:S04]  /*4260*/  LOP3.LUT R14, R26, R11, RZ, 0x3c, !PT ;  /* 0x0000000b1a0e7212 */ /* 0x000fc800078e3cff */
[----:B------:R-:W-:Y:S01]  /*4270*/  ISETP.GE.AND P0, PT, R14, RZ, PT ;  /* 0x000000ff0e00720c */ /* 0x000fe20003f06270 */
[----:B0-----:R-:W-:-:S04]  /*4280*/  VIADD R14, R13, 0xffffffe ;  /* 0x0ffffffe0d0e7836 */ /* 0x001fc80000000000 */
[----:B------:R-:W0:Y:S02]  /*4290*/  F2I.FTZ.U32.TRUNC.NTZ R15, R14 ;  /* 0x0000000e000f7305 */ /* 0x000e24000021f000 */
[----:B------:R-:W-:-:S06]  /*42a0*/  @P2 VIADD R12, R12, 0x1 ;  /* 0x000000010c0c2836 */ /* 0x000fcc0000000000 */
[----:B------:R-:W-:Y:S02]  /*42b0*/  @!P0 IADD3 R12, -R12, RZ, RZ ;  /* 0x000000ff0c0c8210 */ /* 0x000fe40007ffe1ff */
[----:B------:R-:W-:Y:S01]  /*42c0*/  @!P1 LOP3.LUT R12, RZ, R11, RZ, 0x33, !PT ;  /* 0x0000000bff0c9212 */ /* 0x000fe200078e33ff */
[----:B0-----:R-:W-:Y:S01]  /*42d0*/  IMAD.MOV R13, RZ, RZ, -R15 ;  /* 0x000000ffff0d7224 */ /* 0x001fe200078e0a0f */
[----:B------:R-:W-:-:S03]  /*42e0*/  MOV R14, RZ ;  /* 0x000000ff000e7202 */ /* 0x000fc60000000f00 */
[----:B------:R-:W-:Y:S02]  /*42f0*/  IMAD R17, R12, R11, RZ ;  /* 0x0000000b0c117224 */ /* 0x000fe400078e02ff */
[----:B------:R-:W-:Y:S02]  /*4300*/  IMAD R13, R13, R8, RZ ;  /* 0x000000080d0d7224 */ /* 0x000fe400078e02ff */
[----:B------:R-:W-:Y:S02]  /*4310*/  IMAD.IADD R19, R26, 0x1, -R17 ;  /* 0x000000011a137824 */ /* 0x000fe400078e0a11 */
[----:B------:R-:W-:-:S03]  /*4320*/  IMAD.HI.U32 R13, R15, R13, R14 ;  /* 0x0000000d0f0d7227 */ /* 0x000fc600078e000e */
[----:B------:R-:W-:Y:S02]  /*4330*/  IABS R11, R19 ;  /* 0x00000013000b7213 */ /* 0x000fe40000000000 */
[----:B------:R-:W-:-:S03]  /*4340*/  LOP3.LUT R19, R19, R10, RZ, 0x3c, !PT ;  /* 0x0000000a13137212 */ /* 0x000fc600078e3cff */
[----:B------:R-:W-:Y:S01]  /*4350*/  IMAD.HI.U32 R14, R13, R11, RZ ;  /* 0x0000000b0d0e7227 */ /* 0x000fe200078e00ff */
[----:B------:R-:W-:-:S03]  /*4360*/  ISETP.GE.AND P1, PT, R19, RZ, PT ;  /* 0x000000ff1300720c */ /* 0x000fc60003f26270 */
[----:B------:R-:W-:Y:S02]  /*4370*/  IMAD.MOV R13, RZ, RZ, -R14 ;  /* 0x000000ffff0d7224 */ /* 0x000fe400078e0a0e */
[----:B------:R-:W-:-:S04]  /*4380*/  IMAD.WIDE.U32 R18, R12, UR4, RZ ;  /* 0x000000040c127c25 */ /* 0x000fc8000f8e00ff */
[----:B------:R-:W-:Y:S01]  /*4390*/  IMAD R11, R8, R13, R11 ;  /* 0x0000000d080b7224 */ /* 0x000fe200078e020b */
[----:B------:R-:W-:-:S04]  /*43a0*/  SHF.R.S32.HI R13, RZ, 0x1f, R12 ;  /* 0x0000001fff0d7819 */ /* 0x000fc8000001140c */
[----:B------:R-:W-:Y:S01]  /*43b0*/  ISETP.GT.U32.AND P0, PT, R8, R11, PT ;  /* 0x0000000b0800720c */ /* 0x000fe20003f04070 */
[----:B------:R-:W-:-:S04]  /*43c0*/  IMAD R13, R13, UR4, RZ ;  /* 0x000000040d0d7c24 */ /* 0x000fc8000f8e02ff */
[----:B------:R-:W-:Y:S01]  /*43d0*/  IMAD R13, R12, UR5, R13 ;  /* 0x000000050c0d7c24 */ /* 0x000fe2000f8e020d */
[----:B------:R-:W-:Y:S01]  /*43e0*/  ULDC.64 UR4, c[0x0][0x2a0] ;  /* 0x0000a80000047ab9 */ /* 0x000fe20000000a00 */
[----:B------:R-:W-:-:S03]  /*43f0*/  IMAD.MOV.U32 R12, RZ, RZ, R18 ;  /* 0x000000ffff0c7224 */ /* 0x000fc600078e0012 */
[----:B------:R-:W-:-:S03]  /*4400*/  IADD3 R13, R19, R13, RZ ;  /* 0x0000000d130d7210 */ /* 0x000fc60007ffe0ff */
[----:B------:R-:W-:Y:S01]  /*4410*/  @!P0 IMAD.IADD R11, R11, 0x1, -R8 ;  /* 0x000000010b0b8824 */ /* 0x000fe200078e0a08 */
[----:B------:R-:W-:Y:S02]  /*4420*/  @!P0 IADD3 R14, R14, 0x1, RZ ;  /* 0x000000010e0e8810 */ /* 0x000fe40007ffe0ff */
[----:B------:R-:W-:Y:S02]  /*4430*/  ISETP.NE.AND P0, PT, R10, RZ, PT ;  /* 0x000000ff0a00720c */ /* 0x000fe40003f05270 */
[----:B------:R-:W-:-:S13]  /*4440*/  ISETP.GE.U32.AND P2, PT, R11, R8, PT ;  /* 0x000000080b00720c */ /* 0x000fda0003f46070 */
        /* <DEDUP_REMOVED lines=34> */
        .weak           $__internal_6_$__cuda_sm20_div_s64
        .type           $__internal_6_$__cuda_sm20_div_s64,@function
        .size           $__internal_6_$__cuda_sm20_div_s64,(.L_x_4866 - $__internal_6_$__cuda_sm20_div_s64)
$__internal_6_$__cuda_sm20_div_s64:
        /* <DEDUP_REMOVED lines=34> */
[----:B------:R-:W-:Y:S01]  /*4890*/  IADD3.X R2, R2, R25, RZ, P0, !PT ;  /* 0x0000001902027210 */ /* 0x000fe200007fe4ff */
[----:B------:R-:W-:-:S03]  /*48a0*/  IMAD.MOV.U32 R49, RZ, RZ, RZ ;  /* 0x000000ffff317224 */ /* 0x000fc600078e00ff */
        /* <DEDUP_REMOVED lines=47> */
[----:B------:R-:W-:Y:S06]  /*4ba0*/  RET.REL.NODEC R40 `(_ZN5flash32flash_fwd_splitkv_combine_kernelI23Flash_fwd_kernel_traitsILi256ELi64ELi64ELi4ELb0ELb0EN7cutlass6half_tE19Flash_kernel_traitsILi256ELi64ELi64ELi4ES3_EELi4ELi1ELb0EEEvNS_16Flash_fwd_paramsE) ;  /* 0xffffffb428147950 */ /* 0x000fec0003c3ffff */
.L_x_347:
        /* <DEDUP_REMOVED lines=13> */
.L_x_4866:


//--------------------- .text._ZN5flash32flash_fwd_splitkv_combine_kernelI23Flash_fwd_kernel_traitsILi256ELi64ELi64ELi4ELb0ELb0EN7cutlass6half_tE19Flash_kernel_traitsILi256ELi64ELi64ELi4ES3_EELi4ELi7ELb1EEEvNS_16Flash_fwd_paramsE --------------------------
	.section	.text._ZN5flash32flash_fwd_splitkv_combine_kernelI23Flash_fwd_kernel_traitsILi256ELi64ELi64ELi4ELb0ELb0EN7cutlass6half_tE19Flash_kernel_traitsILi256ELi64ELi64ELi4ES3_EELi4ELi7ELb1EEEvNS_16Flash_fwd_paramsE,"ax",@progbits
	.align	128
        .global         _ZN5flash32flash_fwd_splitkv_combine_kernelI23Flash_fwd_kernel_traitsILi256ELi64ELi64ELi4ELb0ELb0EN7cutlass6half_tE19Flash_kernel_traitsILi256ELi64ELi64ELi4ES3_EELi4ELi7ELb1EEEvNS_16Flash_fwd_paramsE
        .type           _ZN5flash32flash_fwd_splitkv_combine_kernelI23Flash_fwd_kernel_traitsILi256ELi64ELi64ELi4ELb0ELb0EN7cutlass6half_tE19Flash_kernel_traitsILi256ELi64ELi64ELi4ES3_EELi4ELi7ELb1EEEvNS_16Flash_fwd_paramsE,@function
        .size           _ZN5flash32flash_fwd_splitkv_combine_kernelI23Flash_fwd_kernel_traitsILi256ELi64ELi64ELi4ELb0ELb0EN7cutlass6half_tE19Flash_kernel_traitsILi256ELi64ELi64ELi4ES3_EELi4ELi7ELb1EEEvNS_16Flash_fwd_paramsE,(.L_x_4867 - _ZN5flash32flash_fwd_splitkv_combine_kernelI23Flash_fwd_kernel_traitsILi256ELi64ELi64ELi4ELb0ELb0EN7cutlass6half_tE19Flash_kernel_traitsILi256ELi64ELi64ELi4ES3_EELi4ELi7ELb1EEEvNS_16Flash_fwd_paramsE)
        .other          _ZN5flash32flash_fwd_splitkv_combine_kernelI23Flash_fwd_kernel_traitsILi256ELi64ELi64ELi4ELb0ELb0EN7cutlass6half_tE19Flash_kernel_traitsILi256ELi64ELi64ELi4ES3_EELi4ELi7ELb1EEEvNS_16Flash_fwd_paramsE,@"STO_CUDA_ENTRY STV_DEFAULT"
_ZN5flash32flash_fwd_splitkv_combine_kernelI23Flash_fwd_kernel_traitsILi256ELi64ELi64ELi4ELb0ELb0EN7cutlass6half_tE19Flash_kernel_traitsILi256ELi64ELi64ELi4ES3_EELi4ELi7ELb1EEEvNS_16Flash_fwd_paramsE:
.text._ZN5flash32flash_fwd_splitkv_combine_kernelI23Flash_fwd_kernel_traitsILi256ELi64ELi64ELi4ELb0ELb0EN7cutlass6half_tE19Flash_kernel_traitsILi256ELi64ELi64ELi4ES3_EELi4ELi7ELb1EEEvNS_16Flash_fwd_paramsE:
        /* <DEDUP_REMOVED lines=23> */
[----:B------:R-:W-:Y:S05]  /*0170*/  CALL.REL.NOINC `($__internal_7_$__cuda_sm20_div_s64) ;  /* 0x0000004c00947944 */ /* 0x000fea0003c00000 */
[----:B------:R-:W-:Y:S05]  /*0180*/  BRA `(.L_x_349) ;  /* 0x00000000004c7947 */ /* 0x000fea0003800000 */
.L_x_348:
        /* <DEDUP_REMOVED lines=19> */
.L_x_349:
        /* <DEDUP_REMOVED lines=13> */
[----:B------:R-:W-:Y:S05]  /*0390*/  CALL.REL.NOINC `($__internal_7_$__cuda_sm20_div_s64) ;  /* 0x0000004c000c7944 */ /* 0x000fea0003c00000 */
[----:B------:R-:W-:Y:S02]  /*03a0*/  MOV R6, R22 ;  /* 0x0000001600067202 */ /* 0x000fe40000000f00 */
[----:B------:R-:W-:Y:S01]  /*03b0*/  MOV R7, R23 ;  /* 0x0000001700077202 */ /* 0x000fe20000000f00 */
[----:B------:R-:W-:Y:S05]  /*03c0*/  BRA `(.L_x_352) ;  /* 0x00000000004c7947 */ /* 0x000fea0003800000 */
.L_x_351:
        /* <DEDUP_REMOVED lines=19> */
.L_x_352:
[----:B------:R-:W-:Y:S05]  /*0500*/  BSYNC B0 ;  /* 0x0000000000007941 */ /* 0x000fea0003800000 */
.L_x_350:
        /* <DEDUP_REMOVED lines=54> */
[----:B------:R-:W-:Y:S02]  /*0870*/  MOV R36, R22 ;  /* 0x0000001600247202 */ /* 0x000fe40000000f00 */
[----:B------:R-:W-:Y:S01]  /*0880*/  MOV R37, R23 ;  /* 0x0000001700257202 */ /* 0x000fe20000000f00 */
[----:B------:R-:W-:Y:S05]  /*0890*/  BRA `(.L_x_355) ;  /* 0x00000000004c7947 */ /* 0x000fea0003800000 */
.L_x_354:
        /* <DEDUP_REMOVED lines=19> */
.L_x_355:
[----:B------:R-:W-:Y:S05]  /*09d0*/  BSYNC B0 ;  /* 0x0000000000007941 */ /* 0x000fea0003800000 */
.L_x_353:
        /* <DEDUP_REMOVED lines=105> */
.L_x_357:
        /* <DEDUP_REMOVED lines=20> */
.L_x_358:
[----:B------:R-:W-:Y:S05]  /*11b0*/  BSYNC B0 ;  /* 0x0000000000007941 */ /* 0x000fea0003800000 */
.L_x_356:
        /* <DEDUP_REMOVED lines=115> */
.L_x_360:
        /* <DEDUP_REMOVED lines=19> */
.L_x_361:
[----:B------:R-:W-:Y:S05]  /*1a20*/  BSYNC B0 ;  /* 0x0000000000007941 */ /* 0x000fea0003800000 */
.L_x_359:
        /* <DEDUP_REMOVED lines=181> */
.L_x_366:
        /* <DEDUP_REMOVED lines=22> */
.L_x_367:
[----:B------:R-:W-:Y:S05]  /*26e0*/  BSYNC B0 ;  /* 0x0000000000007941 */ /* 0x000fea0003800000 */
.L_x_365:
[----:B------:R-:W-:Y:S01]  /*26f0*/  LOP3.LUT R19, R17, R0, RZ, 0xfc, !PT ;  /* 0x0000000011137212 */ /* 0x000fe200078efcff */
[----:B------:R-:W-:Y:S03]  /*2700*/  BSSY B0, `(.L_x_368) ;  /* 0x0000028000007945 */ /* 0x000fe60003800000 */
[----:B------:R-:W-:-:S13]  /*2710*/  ISETP.NE.U32.AND P0, PT, R19, RZ, PT ;  /* 0x000000ff1300720c */ /* 0x000fda0003f05070 */
[----:B------:R-:W-:Y:S05]  /*2720*/  @!P0 BRA `(.L_x_369) ;  /* 0x00000000003c8947 */ /* 0x000fea0003800000 */
[----:B------:R-:W-:Y:S01]  /*2730*/  IMAD.MOV.U32 R26, RZ, RZ, R27 ;  /* 0x000000ffff1a7224 */ /* 0x000fe200078e001b */
[----:B------:R-:W-:Y:S02]  /*2740*/  MOV R25, R0 ;  /* 0x0000000000197202 */ /* 0x000fe40000000f00 */
[----:B------:R-:W-:Y:S02]  /*2750*/  MOV R24, 0x2770 ;  /* 0x0000277000187802 */ /* 0x000fe40000000f00 */
[----:B------:R-:W-:Y:S05]  /*2760*/  CALL.REL.NOINC `($__internal_7_$__cuda_sm20_div_s64) ;  /* 0x0000002800187944 */ /* 0x000fea0003c00000 */
        /* <DEDUP_REMOVED lines=11> */
.L_x_369:
        /* <DEDUP_REMOVED lines=22> */
.L_x_370:
[----:B------:R-:W-:Y:S05]  /*2980*/  BSYNC B0 ;  /* 0x0000000000007941 */ /* 0x000fea0003800000 */
.L_x_368:
        /* <DEDUP_REMOVED lines=11> */
[----:B------:R-:W-:Y:S05]  /*2a40*/  CALL.REL.NOINC `($__internal_7_$__cuda_sm20_div_s64) ;  /* 0x0000002400607944 */ /* 0x000fea0003c00000 */
[----:B------:R-:W-:-:S04]  /*2a50*/  IADD3 R17, P0, RZ, -R22, RZ ;  /* 0x80000016ff117210 */ /* 0x000fc80007f1e0ff */
[----:B------:R-:W-:Y:S01]  /*2a60*/  IADD3.X R18, RZ, ~R23, RZ, P0, !PT ;  /* 0x80000017ff127210 */ /* 0x000fe200007fe4ff */
[----:B------:R-:W-:-:S04]  /*2a70*/  IMAD.WIDE.U32 R42, R5, R17, R42 ;  /* 0x00000011052a7225 */ /* 0x000fc800078e002a */
[----:B------:R-:W-:-:S04]  /*2a80*/  IMAD R18, R18, R5, RZ ;  /* 0x0000000512127224 */ /* 0x000fc800078e02ff */
[----:B------:R-:W-:-:S05]  /*2a90*/  IMAD R4, R4, R17, R18 ;  /* 0x0000001104047224 */ /* 0x000fca00078e0212 */
[----:B------:R-:W-:Y:S01]  /*2aa0*/  IADD3 R4, R43, R4, RZ ;  /* 0x000000042b047210 */ /* 0x000fe20007ffe0ff */
[----:B------:R-:W-:Y:S05]  /*2ab0*/  BRA `(.L_x_373) ;  /* 0x0000000000587947 */ /* 0x000fea0003800000 */
.L_x_372:
        /* <DEDUP_REMOVED lines=22> */
.L_x_373:
[----:B------:R-:W-:Y:S05]  /*2c20*/  BSYNC B0 ;  /* 0x0000000000007941 */ /* 0x000fea0003800000 */
.L_x_371:
        /* <DEDUP_REMOVED lines=38> */
[----:B------:R-:W-:Y:S05]  /*2e90*/  CALL.REL.NOINC `($__internal_7_$__cuda_sm20_div_s64) ;  /* 0x00000020004c7944 */ /* 0x000fea0003c00000 */
        /* <DEDUP_REMOVED lines=12> */
.L_x_375:
        /* <DEDUP_REMOVED lines=23> */
.L_x_376:
[----:B------:R-:W-:Y:S05]  /*30d0*/  BSYNC B0 ;  /* 0x0000000000007941 */ /* 0x000fea0003800000 */
.L_x_374:
        /* <DEDUP_REMOVED lines=18> */
.L_x_378:
        /* <DEDUP_REMOVED lines=22> */
.L_x_379:
[----:B------:R-:W-:Y:S05]  /*3360*/  BSYNC B0 ;  /* 0x0000000000007941 */ /* 0x000fea0003800000 */
.L_x_377:
        /* <DEDUP_REMOVED lines=22> */
.L_x_381:
        /* <DEDUP_REMOVED lines=23> */
.L_x_382:
[----:B------:R-:W-:Y:S05]  /*3640*/  BSYNC B0 ;  /* 0x0000000000007941 */ /* 0x000fea0003800000 */
.L_x_380:
        /* <DEDUP_REMOVED lines=39> */
.L_x_384:
        /* <DEDUP_REMOVED lines=23> */
.L_x_385:
[----:B------:R-:W-:Y:S05]  /*3a30*/  BSYNC B0 ;  /* 0x0000000000007941 */ /* 0x000fea0003800000 */
.L_x_383:
        /* <DEDUP_REMOVED lines=29> */
.L_x_387:
        /* <DEDUP_REMOVED lines=23> */
.L_x_388:
[----:B------:R-:W-:Y:S05]  /*3d80*/  BSYNC B0 ;  /* 0x0000000000007941 */ /* 0x000fea0003800000 */
.L_x_386:
        /* <DEDUP_REMOVED lines=21> */
.L_x_364:
[----:B------:R-:W-:Y:S02]  /*3ee0*/  ULDC.64 UR4, c[0x0][0x2b0] ;  /* 0x0000ac0000047ab9 */ /* 0x000fe40000000a00 */
[----:B------:R-:W-:-:S04]  /*3ef0*/  LEA R2, P0, R38, UR4, 0x2 ;  /* 0x0000000426027c11 */ /* 0x000fc8000f8010ff */
[----:B------:R-:W-:-:S05]  /*3f00*/  LEA.HI.X R3, R38, UR5, R39, 0x2, P0 ;  /* 0x0000000526037c11 */ /* 0x000fca00080f1427 */
[----:B------:R0:W-:Y:S04]  /*3f10*/  STG.E desc[UR8][R2.64], R29 ;  /* 0x0000001d02007986 */ /* 0x0001e8000c101908 */
.L_x_363:
[----:B------:R-:W-:Y:S05]  /*3f20*/  BSYNC B1 ;  /* 0x0000000000017941 */ /* 0x000fea0003800000 */
.L_x_362:
[----:B------:R-:W2:Y:S01]  /*3f30*/  LDC R22, c[0x0][0x3c4] ;  /* 0x0000f100ff167b82 */ /* 0x000ea20000000800 */
[C---:B0-----:R-:W-:Y:S01]  /*3f40*/  VIADD R3, R35.reuse, 0x20 ;  /* 0x0000002023037836 */ /* 0x041fe20000000000 */
[----:B------:R-:W-:Y:S01]  /*3f50*/  HFMA2.MMA R0, -RZ, RZ, 0, 0 ;  /* 0x00000000ff007435 */ /* 0x000fe200000001ff */
[----:B------:R-:W-:Y:S01]  /*3f60*/  IMAD.SHL.U32 R26, R35, 0x4, RZ ;  /* 0x00000004231a7824 */ /* 0x000fe200078e00ff */
[----:B-1----:R-:W-:Y:S02]  /*3f70*/  CS2R R4, SRZ ;  /* 0x0000000000047805 */ /* 0x002fe4000001ff00 */
[----:B------:R-:W-:Y:S02]  /*3f80*/  MOV R9, RZ ;  /* 0x000000ff00097202 */ /* 0x000fe40000000f00 */
[-C--:B--2---:R-:W-:Y:S01]  /*3f90*/  ISETP.GE.OR P1, PT, R3, R22.reuse, P6 ;  /* 0x000000160300720c */ /* 0x084fe20003726670 */
[C---:B------:R-:W-:Y:S01]  /*3fa0*/  VIADD R3, R35.reuse, 0x40 ;  /* 0x0000004023037836 */ /* 0x040fe20000000000 */
[----:B------:R-:W-:-:S04]  /*3fb0*/  ISETP.GE.OR P2, PT, R35, R22, P6 ;  /* 0x000000162300720c */ /* 0x000fc80003746670 */
[----:B------:R-:W-:Y:S02]  /*3fc0*/  ISETP.GE.OR P0, PT, R3, R22, P6 ;  /* 0x000000160300720c */ /* 0x000fe40003706670 */
[----:B------:R-:W-:-:S04]  /*3fd0*/  IADD3 R3, R35, 0x60, RZ ;  /* 0x0000006023037810 */ /* 0x000fc80007ffe0ff */
[----:B------:R-:W-:Y:S01]  /*3fe0*/  ISETP.GE.OR P6, PT, R3, R22, P6 ;  /* 0x000000160300720c */ /* 0x000fe200037c6670 */
[C---:B------:R-:W-:Y:S01]  /*3ff0*/  @!P1 FADD.FTZ R31, -R29.reuse, R31 ;  /* 0x0000001f1d1f9221 */ /* 0x040fe20000010100 */
[----:B------:R-:W-:Y:S01]  /*4000*/  CS2R R2, SRZ ;  /* 0x0000000000027805 */ /* 0x000fe2000001ff00 */
[----:B------:R-:W-:Y:S02]  /*4010*/  @!P2 FADD.FTZ R36, -R29, R36 ;  /* 0x000000241d24a221 */ /* 0x000fe40000010100 */
[----:B------:R-:W-:Y:S02]  /*4020*/  @!P1 FMUL.FTZ R31, R31, 1.4426950216293334961 ;  /* 0x3fb8aa3b1f1f9820 */ /* 0x000fe40000410000 */
[----:B------:R-:W-:Y:S01]  /*4030*/  @!P0 FADD.FTZ R32, -R29, R32 ;  /* 0x000000201d208221 */ /* 0x000fe20000010100 */
[----:B------:R-:W-:Y:S01]  /*4040*/  @!P2 FMUL.FTZ R36, R36, 1.4426950216293334961 ;  /* 0x3fb8aa3b2424a820 */ /* 0x000fe20000410000 */
[----:B------:R-:W0:Y:S02]  /*4050*/  @!P1 MUFU.EX2 R6, R31 ;  /* 0x0000001f00069308 */ /* 0x000e240000000800 */
[----:B------:R-:W-:-:S02]  /*4060*/  @!P0 FMUL.FTZ R32, R32, 1.4426950216293334961 ;  /* 0x3fb8aa3b20208820 */ /* 0x000fc40000410000 */
[----:B------:R-:W-:-:S04]  /*4070*/  @!P6 FADD.FTZ R29, -R29, R34 ;  /* 0x000000221d1de221 */ /* 0x000fc80000010100 */
[----:B------:R-:W1:Y:S01]  /*4080*/  @!P0 MUFU.EX2 R32, R32 ;  /* 0x0000002000208308 */ /* 0x000e620000000800 */
[----:B------:R-:W-:-:S07]  /*4090*/  @!P6 FMUL.FTZ R8, R29, 1.4426950216293334961 ;  /* 0x3fb8aa3b1d08e820 */ /* 0x000fce0000410000 */
[----:B------:R-:W2:Y:S01]  /*40a0*/  @!P2 MUFU.EX2 R36, R36 ;  /* 0x000000240024a308 */ /* 0x000ea20000000800 */
[----:B0-----:R0:W-:Y:S07]  /*40b0*/  @!P1 STS [R33+0x280], R6 ;  /* 0x0002800621009388 */ /* 0x0011ee0000000800 */
[----:B------:R-:W3:Y:S01]  /*40c0*/  @!P6 MUFU.EX2 R8, R8 ;  /* 0x000000080008e308 */ /* 0x000ee20000000800 */
[----:B-1----:R1:W-:Y:S01]  /*40d0*/  @!P0 STS [R33+0x500], R32 ;  /* 0x0005002021008388 */ /* 0x0023e20000000800 */
[----:B------:R-:W-:-:S03]  /*40e0*/  ISETP.GE.AND P0, PT, R22, 0x1, PT ;  /* 0x000000011600780c */ /* 0x000fc60003f06270 */
[----:B--2---:R1:W-:Y:S04]  /*40f0*/  @!P2 STS [R33], R36 ;  /* 0x000000242100a388 */ /* 0x0043e80000000800 */
[----:B---3--:R1:W-:Y:S01]  /*4100*/  @!P6 STS [R33+0x780], R8 ;  /* 0x000780082100e388 */ /* 0x0083e20000000800 */
[----:B0-----:R-:W-:Y:S01]  /*4110*/  CS2R R6, SRZ ;  /* 0x0000000000067805 */ /* 0x001fe2000001ff00 */
[----:B------:R-:W-:Y:S06]  /*4120*/  BAR.SYNC.DEFER_BLOCKING 0x0 ;  /* 0x0000000000007b1d */ /* 0x000fec0000010000 */
[----:B------:R-:W-:Y:S05]  /*4130*/  @!P0 BRA `(.L_x_389) ;  /* 0x0000000800348947 */ /* 0x000fea0003800000 */
[----:B------:R-:W0:Y:S01]  /*4140*/  S2UR UR6, SR_CgaCtaId ;  /* 0x00000000000679c3 */ /* 0x000e220000008800 */
[----:B------:R-:W-:Y:S01]  /*4150*/  ULDC UR10, c[0x0][0x2dc] ;  /* 0x0000b700000a7ab9 */ /* 0x000fe20000000800 */
[----:B-1----:R-:W-:Y:S01]  /*4160*/  IMAD R33, R11, 0x100, R26 ;  /* 0x000001000b217824 */ /* 0x002fe200078e021a */
[----:B------:R-:W-:Y:S01]  /*4170*/  UIMAD UR4, UR7, UR10, URZ ;  /* 0x0000000a070472a4 */ /* 0x000fe2000f8e023f */
[----:B------:R-:W-:Y:S01]  /*4180*/  ISETP.GT.AND P1, PT, R22, 0x3, PT ;  /* 0x000000031600780c */ /* 0x000fe20003f24270 */
[C---:B------:R-:W-:Y:S01]  /*4190*/  IMAD R28, R20.reuse, UR10, RZ ;  /* 0x0000000a141c7c24 */ /* 0x040fe2000f8e02ff */
[----:B------:R-:W-:Y:S01]  /*41a0*/  PLOP3.LUT P4, PT, PT, PT, PT, 0x80, 0x0 ;  /* 0x000000000000781c */ /* 0x000fe20003f8f070 */
[----:B------:R-:W-:Y:S01]  /*41b0*/  USHF.R.S32.HI UR11, URZ, 0x1f, UR4 ;  /* 0x0000001f3f0b7899 */ /* 0x000fe20008011404 */
[----:B------:R-:W1:Y:S01]  /*41c0*/  LDC R21, c[0x0][0x3c4] ;  /* 0x0000f100ff157b82 */ /* 0x000e620000000800 */
[----:B------:R-:W-:Y:S01]  /*41d0*/  IADD3 R0, P0, R33, UR4, RZ ;  /* 0x0000000421007c10 */ /* 0x000fe2000ff1e0ff */
[----:B------:R-:W-:Y:S01]  /*41e0*/  ULDC.64 UR4, c[0x0][0x288] ;  /* 0x0000a20000047ab9 */ /* 0x000fe20000000a00 */
[----:B------:R-:W-:Y:S01]  /*41f0*/  VIADD R24, R20, -UR7 ;  /* 0x8000000714187c36 */ /* 0x000fe20008000000 */
[----:B------:R-:W-:-:S02]  /*4200*/  CS2R R12, SRZ ;  /* 0x00000000000c7805 */ /* 0x000fc4000001ff00 */
[----:B------:R-:W-:Y:S02]  /*4210*/  LEA.HI.X.SX32 R33, R33, UR11, 0x1, P0 ;  /* 0x0000000b21217c11 */ /* 0x000fe400080f0eff */
[----:B------:R-:W-:Y:S02]  /*4220*/  CS2R R14, SRZ ;  /* 0x00000000000e7805 */ /* 0x000fe4000001ff00 */
[C---:B------:R-:W-:Y:S01]  /*4230*/  LEA R32, P0, R0.reuse, UR4, 0x2 ;  /* 0x0000000400207c11 */ /* 0x040fe2000f8010ff */
[----:B------:R-:W-:Y:S01]  /*4240*/  UMOV UR4, 0x400 ;  /* 0x0000040000047882 */ /* 0x000fe20000000000 */
[----:B------:R-:W-:Y:S02]  /*4250*/  CS2R R16, SRZ ;  /* 0x0000000000107805 */ /* 0x000fe4000001ff00 */
[----:B------:R-:W-:Y:S02]  /*4260*/  CS2R R18, SRZ ;  /* 0x0000000000127805 */ /* 0x000fe4000001ff00 */
[----:B------:R-:W-:Y:S01]  /*4270*/  LEA.HI.X R33, R0, UR5, R33, 0x2, P0 ;  /* 0x0000000500217c11 */ /* 0x000fe200080f1421 */
[----:B------:R-:W-:Y:S01]  /*4280*/  UMOV UR5, URZ ;  /* 0x0000003f00057c82 */ /* 0x000fe20008000000 */
[----:B------:R-:W-:Y:S01]  /*4290*/  IADD3 R32, P0, R32, 0x200, RZ ;  /* 0x0000020020207810 */ /* 0x000fe20007f1e0ff */
[----:B------:R-:W-:Y:S01]  /*42a0*/  IMAD.MOV.U32 R0, RZ, RZ, RZ ;  /* 0x000000ffff007224 */ /* 0x000fe200078e00ff */
[----:B0-----:R-:W-:Y:S01]  /*42b0*/  ULEA UR4, UR6, UR4, 0x18 ;  /* 0x0000000406047291 */ /* 0x001fe2000f8ec03f */
[----:B------:R-:W-:-:S04]  /*42c0*/  IMAD.WIDE R28, R28, 0x4, RZ ;  /* 0x000000041c1c7825 */ /* 0x000fc800078e02ff */
[----:B------:R-:W-:Y:S01]  /*42d0*/  IMAD.X R33, RZ, RZ, R33, P0 ;  /* 0x000000ffff217224 */ /* 0x000fe200000e0621 */
[----:B------:R-:W-:Y:S01]  /*42e0*/  LEA R10, R11, UR4, 0x2 ;  /* 0x000000040b0a7c11 */ /* 0x000fe2000f8e10ff */
[----:B------:R-:W-:Y:S06]  /*42f0*/  @!P1 BRA `(.L_x_390) ;  /* 0x0000000000f49947 */ /* 0x000fec0003800000 */
[----:B------:R-:W-:Y:S01]  /*4300*/  PLOP3.LUT P4, PT, PT, PT, PT, 0x8, 0x0 ;  /* 0x000000000000781c */ /* 0x000fe20003f8e170 */
[----:B------:R-:W-:Y:S01]  /*4310*/  VIADD R22, R22, 0xfffffffd ;  /* 0xfffffffd16167836 */ /* 0x000fe20000000000 */
[CC--:B------:R-:W-:Y:S02]  /*4320*/  ISETP.GE.AND P3, PT, R11.reuse, R24.reuse, PT ;  /* 0x000000180b00720c */ /* 0x0c0fe40003f66270 */
[----:B------:R-:W-:-:S13]  /*4330*/  ISETP.GE.AND P0, PT, R11, R24, PT ;  /* 0x000000180b00720c */ /* 0x000fda0003f06270 */
.L_x_391:
[----:B------:R-:W2:Y:S01]  /*4340*/  @!P3 LDG.E.128 R12, desc[UR8][R32.64+-0x200] ;  /* 0xfffe0008200cb981 */ /* 0x000ea2000c1e1d00 */
[----:B------:R-:W-:Y:S01]  /*4350*/  IADD3 R30, P1, R28, R32, RZ ;  /* 0x000000201c1e7210 */ /* 0x000fe20007f3e0ff */
[----:B------:R-:W-:Y:S02]  /*4360*/  UIADD3 UR5, UR5, 0x4, URZ ;  /* 0x0000000405057890 */ /* 0x000fe4000fffe03f */
[----:B------:R-:W2:Y:S01]  /*4370*/  LDS R8, [R10] ;  /* 0x000000000a087984 */ /* 0x000ea20000000800 */
[C---:B------:R-:W-:Y:S03]  /*4380*/  IADD3.X R31, R29.reuse, R33, RZ, P1, !PT ;  /* 0x000000211d1f7210 */ /* 0x040fe60000ffe4ff */
[----:B------:R0:W3:Y:S01]  /*4390*/  @!P3 LDG.E.128 R16, desc[UR8][R32.64] ;  /* 0x000000082010b981 */ /* 0x0000e2000c1e1d00 */
[----:B------:R-:W-:Y:S02]  /*43a0*/  PLOP3.LUT P3, PT, P0, PT, PT, 0x80, 0x0 ;  /* 0x000000000000781c */ /* 0x000fe4000076f070 */
[----:B------:R-:W-:Y:S02]  /*43b0*/  ISETP.LE.AND P2, PT, R22, UR5, PT ;  /* 0x0000000516007c0c */ /* 0x000fe4000bf43270 */
[----:B0-----:R-:W-:Y:S04]  /*43c0*/  IADD3 R32, P1, R28, R30, RZ ;  /* 0x0000001e1c207210 */ /* 0x001fe80007f3e0ff */
[C---:B------:R-:W-:Y:S01]  /*43d0*/  IADD3.X R33, R29.reuse, R31, RZ, P1, !PT ;  /* 0x0000001f1d217210 */ /* 0x040fe20000ffe4ff */
[C---:B--2---:R-:W-:Y:S01]  /*43e0*/  FFMA.FTZ R9, R8.reuse, R12, R9 ;  /* 0x0000000c08097223 */ /* 0x044fe20000010009 */
[C---:B------:R-:W-:Y:S01]  /*43f0*/  FFMA.FTZ R6, R8.reuse, R13, R6 ;  /* 0x0000000d08067223 */ /* 0x040fe20000010006 */
[C---:B------:R-:W-:Y:S01]  /*4400*/  FFMA.FTZ R7, R8.reuse, R14, R7 ;  /* 0x0000000e08077223 */ /* 0x040fe20000010007 */
[C---:B------:R-:W-:Y:S02]  /*4410*/  FFMA.FTZ R4, R8.reuse, R15, R4 ;  /* 0x0000000f08047223 */ /* 0x040fe40000010004 */
[----:B------:R-:W2:Y:S01]  /*4420*/  @!P3 LDG.E.128 R12, desc[UR8][R30.64+-0x200] ;  /* 0xfffe00081e0cb981 */ /* 0x000ea2000c1e1d00 */
[C---:B---3--:R-:W-:Y:S01]  /*4430*/  FFMA.FTZ R5, R8.reuse, R16, R5 ;  /* 0x0000001008057223 */ /* 0x048fe20000010005 */
[C---:B------:R-:W-:Y:S01]  /*4440*/  FFMA.FTZ R2, R8.reuse, R17, R2 ;  /* 0x0000001108027223 */ /* 0x040fe20000010002 */
[C---:B------:R-:W-:Y:S01]  /*4450*/  FFMA.FTZ R3, R8.reuse, R18, R3 ;  /* 0x0000001208037223 */ /* 0x040fe20000010003 */
[----:B------:R-:W-:Y:S02]  /*4460*/  FFMA.FTZ R0, R8, R19, R0 ;  /* 0x0000001308007223 */ /* 0x000fe40000010000 */
[----:B------:R-:W2:Y:S04]  /*4470*/  LDS R8, [R10+0x14] ;  /* 0x000014000a087984 */ /* 0x000ea80000000800 */
[----:B------:R0:W3:Y:S02]  /*4480*/  @!P3 LDG.E.128 R16, desc[UR8][R30.64] ;  /* 0x000000081e10b981 */ /* 0x0000e4000c1e1d00 */
        /* <DEDUP_REMOVED lines=14> */
[----:B------:R-:W-:Y:S01]  /*4570*/  IADD3.X R33, R29, R31, RZ, P1, !PT ;  /* 0x0000001f1d217210 */ /* 0x000fe20000ffe4ff */
        /* <DEDUP_REMOVED lines=9> */
[----:B------:R-:W3:Y:S04]  /*4610*/  @!P3 LDG.E.128 R16, desc[UR8][R30.64] ;  /* 0x000000081e10b981 */ /* 0x000ee8000c1e1d00 */
[----:B------:R0:W2:Y:S02]  /*4620*/  LDS R8, [R10+0x3c] ;  /* 0x00003c000a087984 */ /* 0x0000a40000000800 */
[----:B0-----:R-:W-:Y:S01]  /*4630*/  IADD3 R10, R10, 0x50, RZ ;  /* 0x000000500a0a7810 */ /* 0x001fe20007ffe0ff */
[C---:B--2---:R-:W-:Y:S01]  /*4640*/  FFMA.FTZ R9, R8.reuse, R12, R9 ;  /* 0x0000000c08097223 */ /* 0x044fe20000010009 */
[C---:B------:R-:W-:Y:S01]  /*4650*/  FFMA.FTZ R6, R8.reuse, R13, R6 ;  /* 0x0000000d08067223 */ /* 0x040fe20000010006 */
[C---:B------:R-:W-:Y:S01]  /*4660*/  FFMA.FTZ R7, R8.reuse, R14, R7 ;  /* 0x0000000e08077223 */ /* 0x040fe20000010007 */
[C---:B------:R-:W-:Y:S01]  /*4670*/  FFMA.FTZ R4, R8.reuse, R15, R4 ;  /* 0x0000000f08047223 */ /* 0x040fe20000010004 */
[C---:B---3--:R-:W-:Y:S01]  /*4680*/  FFMA.FTZ R5, R8.reuse, R16, R5 ;  /* 0x0000001008057223 */ /* 0x048fe20000010005 */
[C---:B------:R-:W-:Y:S01]  /*4690*/  FFMA.FTZ R2, R8.reuse, R17, R2 ;  /* 0x0000001108027223 */ /* 0x040fe20000010002 */
[C---:B------:R-:W-:Y:S01]  /*46a0*/  FFMA.FTZ R3, R8.reuse, R18, R3 ;  /* 0x0000001208037223 */ /* 0x040fe20000010003 */
[----:B------:R-:W-:Y:S01]  /*46b0*/  FFMA.FTZ R0, R8, R19, R0 ;  /* 0x0000001308007223 */ /* 0x000fe20000010000 */
[----:B------:R-:W-:Y:S09]  /*46c0*/  @!P2 BRA `(.L_x_391) ;  /* 0xfffffffc001ca947 */ /* 0x000ff2000383ffff */
.L_x_390:
[----:B-1----:R-:W-:-:S04]  /*46d0*/  IADD3 R8, R21, -UR5, RZ ;  /* 0x8000000515087c10 */ /* 0x002fc8000fffe0ff */
[----:B------:R-:W-:-:S13]  /*46e0*/  ISETP.GT.AND P0, PT, R8, 0x1, PT ;  /* 0x000000010800780c */ /* 0x000fda0003f04270 */
[----:B------:R-:W-:Y:S05]  /*46f0*/  @!P0 BRA `(.L_x_392) ;  /* 0x0000000000808947 */ /* 0x000fea0003800000 */
[----:B------:R-:W-:Y:S01]  /*4700*/  ISETP.GE.AND P0, PT, R11, R24, PT ;  /* 0x000000180b00720c */ /* 0x000fe20003f06270 */
[----:B------:R-:W0:-:S12]  /*4710*/  LDS R8, [R10] ;  /* 0x000000000a087984 */ /* 0x000e180000000800 */
[----:B------:R-:W0:Y:S04]  /*4720*/  @!P0 LDG.E.128 R12, desc[UR8][R32.64+-0x200] ;  /* 0xfffe0008200c8981 */ /* 0x000e28000c1e1d00 */
[----:B------:R-:W2:Y:S01]  /*4730*/  @!P0 LDG.E.128 R16, desc[UR8][R32.64] ;  /* 0x0000000820108981 */ /* 0x000ea2000c1e1d00 */
[----:B------:R-:W-:-:S04]  /*4740*/  IADD3 R22, P1, R28, R32, RZ ;  /* 0x000000201c167210 */ /* 0x000fc80007f3e0ff */
[----:B------:R-:W-:Y:S01]  /*4750*/  IADD3.X R23, R29, R33, RZ, P1, !PT ;  /* 0x000000211d177210 */ /* 0x000fe20000ffe4ff */
[-C--:B0-----:R-:W-:Y:S01]  /*4760*/  FFMA.FTZ R9, R12, R8.reuse, R9 ;  /* 0x000000080c097223 */ /* 0x081fe20000010009 */
[-C--:B------:R-:W-:Y:S01]  /*4770*/  FFMA.FTZ R6, R13, R8.reuse, R6 ;  /* 0x000000080d067223 */ /* 0x080fe20000010006 */
[-C--:B------:R-:W-:Y:S01]  /*4780*/  FFMA.FTZ R7, R14, R8.reuse, R7 ;  /* 0x000000080e077223 */ /* 0x080fe20000010007 */
[-C--:B------:R-:W-:Y:S01]  /*4790*/  FFMA.FTZ R4, R15, R8.reuse, R4 ;  /* 0x000000080f047223 */ /* 0x080fe20000010004 */
[-C--:B--2---:R-:W-:Y:S01]  /*47a0*/  FFMA.FTZ R5, R16, R8.reuse, R5 ;  /* 0x0000000810057223 */ /* 0x084fe20000010005 */
[-C--:B------:R-:W-:Y:S01]  /*47b0*/  FFMA.FTZ R2, R17, R8.reuse, R2 ;  /* 0x0000000811027223 */ /* 0x080fe20000010002 */
[-C--:B------:R-:W-:Y:S01]  /*47c0*/  FFMA.FTZ R3, R18, R8.reuse, R3 ;  /* 0x0000000812037223 */ /* 0x080fe20000010003 */
[----:B------:R-:W-:Y:S01]  /*47d0*/  FFMA.FTZ R0, R19, R8, R0 ;  /* 0x0000000813007223 */ /* 0x000fe20000010000 */
[----:B------:R-:W2:Y:S04]  /*47e0*/  @!P0 LDG.E.128 R12, desc[UR8][R22.64+-0x200] ;  /* 0xfffe0008160c8981 */ /* 0x000ea8000c1e1d00 */
[----:B------:R-:W3:Y:S01]  /*47f0*/  @!P0 LDG.E.128 R16, desc[UR8][R22.64] ;  /* 0x0000000816108981 */ /* 0x000ee2000c1e1d00 */
[----:B------:R-:W-:Y:S01]  /*4800*/  IADD3 R32, P0, R28, R22, RZ ;  /* 0x000000161c207210 */ /* 0x000fe20007f1e0ff */
[----:B------:R-:W-:Y:S01]  /*4810*/  UIADD3 UR5, UR5, 0x1, URZ ;  /* 0x0000000105057890 */ /* 0x000fe2000fffe03f */
[----:B------:R-:W-:Y:S01]  /*4820*/  IADD3 R25, R10, 0x14, RZ ;  /* 0x000000140a197810 */ /* 0x000fe20007ffe0ff */
[----:B------:R0:W2:Y:S01]  /*4830*/  LDS R8, [R10+0x14] ;  /* 0x000014000a087984 */ /* 0x0000a20000000800 */
[----:B------:R-:W-:Y:S01]  /*4840*/  IADD3.X R33, R29, R23, RZ, P0, !PT ;  /* 0x000000171d217210 */ /* 0x000fe200007fe4ff */
[----:B------:R-:W-:Y:S01]  /*4850*/  UIADD3 UR5, UR5, 0x1, URZ ;  /* 0x0000000105057890 */ /* 0x000fe2000fffe03f */
[----:B------:R-:W-:-:S02]  /*4860*/  PLOP3.LUT P4, PT, PT, PT, PT, 0x8, 0x0 ;  /* 0x000000000000781c */ /* 0x000fc40003f8e170 */
[----:B0-----:R-:W-:Y:S01]  /*4870*/  IADD3 R10, R25, 0x14, RZ ;  /* 0x00000014190a7810 */ /* 0x001fe20007ffe0ff */
[-C--:B--2---:R-:W-:Y:S01]  /*4880*/  FFMA.FTZ R9, R12, R8.reuse, R9 ;  /* 0x000000080c097223 */ /* 0x084fe20000010009 */
[-C--:B------:R-:W-:Y:S01]  /*4890*/  FFMA.FTZ R6, R13, R8.reuse, R6 ;  /* 0x000000080d067223 */ /* 0x080fe20000010006 */
[-C--:B------:R-:W-:Y:S01]  /*48a0*/  FFMA.FTZ R7, R14, R8.reuse, R7 ;  /* 0x000000080e077223 */ /* 0x080fe20000010007 */
[-C--:B------:R-:W-:Y:S01]  /*48b0*/  FFMA.FTZ R4, R15, R8.reuse, R4 ;  /* 0x000000080f047223 */ /* 0x080fe20000010004 */
[-C--:B---3--:R-:W-:Y:S01]  /*48c0*/  FFMA.FTZ R5, R16, R8.reuse, R5 ;  /* 0x0000000810057223 */ /* 0x088fe20000010005 */
[-C--:B------:R-:W-:Y:S01]  /*48d0*/  FFMA.FTZ R2, R17, R8.reuse, R2 ;  /* 0x0000000811027223 */ /* 0x080fe20000010002 */
[-C--:B------:R-:W-:Y:S01]  /*48e0*/  FFMA.FTZ R3, R18, R8.reuse, R3 ;  /* 0x0000000812037223 */ /* 0x080fe20000010003 */
[----:B------:R-:W-:-:S07]  /*48f0*/  FFMA.FTZ R0, R19, R8, R0 ;  /* 0x0000000813007223 */ /* 0x000fce0000010000 */
.L_x_392:
[----:B------:R-:W-:-:S13]  /*4900*/  ISETP.GT.OR P4, PT, R21, UR5, P4 ;  /* 0x0000000515007c0c */ /* 0x000fda000a784670 */
[----:B------:R-:W-:Y:S05]  /*4910*/  @!P4 BRA `(.L_x_389) ;  /* 0x00000000003cc947 */ /* 0x000fea0003800000 */
[----:B------:R-:W0:Y:S01]  /*4920*/  LDS R10, [R10] ;  /* 0x000000000a0a7984 */ /* 0x000e220000000800 */
[----:B------:R-:W-:Y:S01]  /*4930*/  ISETP.GE.AND P0, PT, R11, R24, PT ;  /* 0x000000180b00720c */ /* 0x000fe20003f06270 */
[----:B------:R-:W-:-:S12]  /*4940*/  BSSY B0, `(.L_x_393) ;  /* 0x0000004000007945 */ /* 0x000fd80003800000 */
[----:B------:R-:W-:Y:S05]  /*4950*/  @P0 BRA `(.L_x_394) ;  /* 0x0000000000080947 */ /* 0x000fea0003800000 */
[----:B------:R1:W5:Y:S04]  /*4960*/  LDG.E.128 R12, desc[UR8][R32.64+-0x200] ;  /* 0xfffe0008200c7981 */ /* 0x000368000c1e1d00 */
[----:B------:R1:W5:Y:S02]  /*4970*/  LDG.E.128 R16, desc[UR8][R32.64] ;  /* 0x0000000820107981 */ /* 0x000364000c1e1d00 */
.L_x_394:
[----:B------:R-:W-:Y:S05]  /*4980*/  BSYNC B0 ;  /* 0x0000000000007941 */ /* 0x000fea0003800000 */
.L_x_393:
[C---:B0----5:R-:W-:Y:S01]  /*4990*/  FFMA.FTZ R9, R10.reuse, R12, R9 ;  /* 0x0000000c0a097223 */ /* 0x061fe20000010009 */
[C---:B------:R-:W-:Y:S01]  /*49a0*/  FFMA.FTZ R6, R10.reuse, R13, R6 ;  /* 0x0000000d0a067223 */ /* 0x040fe20000010006 */
[C---:B------:R-:W-:Y:S01]  /*49b0*/  FFMA.FTZ R7, R10.reuse, R14, R7 ;  /* 0x0000000e0a077223 */ /* 0x040fe20000010007 */
[C---:B------:R-:W-:Y:S01]  /*49c0*/  FFMA.FTZ R4, R10.reuse, R15, R4 ;  /* 0x0000000f0a047223 */ /* 0x040fe20000010004 */
[C---:B------:R-:W-:Y:S01]  /*49d0*/  FFMA.FTZ R5, R10.reuse, R16, R5 ;  /* 0x000000100a057223 */ /* 0x040fe20000010005 */
[C---:B------:R-:W-:Y:S01]  /*49e0*/  FFMA.FTZ R2, R10.reuse, R17, R2 ;  /* 0x000000110a027223 */ /* 0x040fe20000010002 */
[C---:B------:R-:W-:Y:S01]  /*49f0*/  FFMA.FTZ R3, R10.reuse, R18, R3 ;  /* 0x000000120a037223 */ /* 0x040fe20000010003 */
[----:B------:R-:W-:Y:S01]  /*4a00*/  FFMA.FTZ R0, R10, R19, R0 ;  /* 0x000000130a007223 */ /* 0x000fe20000010000 */
.L_x_389:
[----:B------:R-:W-:-:S04]  /*4a10*/  IADD3 R11, R11, UR7, RZ ;  /* 0x000000070b0b7c10 */ /* 0x000fc8000fffe0ff */
[----:B------:R-:W-:-:S13]  /*4a20*/  ISETP.GE.AND P0, PT, R11, R20, PT ;  /* 0x000000140b00720c */ /* 0x000fda0003f06270 */
[----:B------:R-:W-:Y:S05]  /*4a30*/  @P0 EXIT ;  /* 0x000000000000094d */ /* 0x000fea0003800000 */
[----:B------:R-:W0:Y:S01]  /*4a40*/  LDC R13, c[0x0][0x2c4] ;  /* 0x0000b100ff0d7b82 */ /* 0x000e220000000800 */
[----:B------:R-:W-:Y:S01]  /*4a50*/  ULDC UR4, c[0x0][0x270] ;  /* 0x00009c0000047ab9 */ /* 0x000fe20000000800 */
[----:B------:R-:W-:Y:S02]  /*4a60*/  IABS R17, R11 ;  /* 0x0000000b00117213 */ /* 0x000fe40000000000 */
[----:B------:R-:W-:Y:S02]  /*4a70*/  F2FP.F16.F32.PACK_AB R6, R6, R9 ;  /* 0x000000090606723e */ /* 0x000fe400000000ff */
[----:B------:R-:W-:Y:S02]  /*4a80*/  F2FP.F16.F32.PACK_AB R7, R4, R7 ;  /* 0x000000070407723e */ /* 0x000fe400000000ff */
[----:B------:R-:W-:Y:S02]  /*4a90*/  F2FP.F16.F32.PACK_AB R2, R2, R5 ;  /* 0x000000050202723e */ /* 0x000fe400000000ff */
[----:B------:R-:W-:Y:S01]  /*4aa0*/  F2FP.F16.F32.PACK_AB R3, R0, R3 ;  /* 0x000000030003723e */ /* 0x000fe200000000ff */
[----:B0-----:R-:W-:Y:S01]  /*4ab0*/  IMAD R14, R13, UR4, RZ ;  /* 0x000000040d0e7c24 */ /* 0x001fe2000f8e02ff */
[----:B------:R-:W-:-:S04]  /*4ac0*/  ULDC.64 UR4, c[0x0][0x290] ;  /* 0x0000a40000047ab9 */ /* 0x000fc80000000a00 */
[-C--:B------:R-:W-:Y:S02]  /*4ad0*/  IABS R16, R14.reuse ;  /* 0x0000000e00107213 */ /* 0x080fe40000000000 */
[----:B------:R-:W-:Y:S02]  /*4ae0*/  IABS R10, R14 ;  /* 0x0000000e000a7213 */ /* 0x000fe40000000000 */
[----:B------:R-:W0:Y:S02]  /*4af0*/  I2F.RP R12, R16 ;  /* 0x00000010000c7306 */ /* 0x000e240000209400 */
[----:B------:R-:W-:-:S06]  /*4b00*/  IADD3 R10, RZ, -R10, RZ ;  /* 0x8000000aff0a7210 */ /* 0x000fcc0007ffe0ff */
[----:B0-----:R-:W0:Y:S02]  /*4b10*/  MUFU.RCP R18, R12 ;  /* 0x0000000c00127308 */ /* 0x001e240000001000 */
[----:B0-----:R-:W-:Y:S01]  /*4b20*/  VIADD R18, R18, 0xffffffe ;  /* 0x0ffffffe12127836 */ /* 0x001fe20000000000 */
[----:B------:R-:W-:-:S05]  /*4b30*/  IABS R12, R13 ;  /* 0x0000000d000c7213 */ /* 0x000fca0000000000 */
[----:B------:R-:W0:Y:S02]  /*4b40*/  F2I.FTZ.U32.TRUNC.NTZ R19, R18 ;  /* 0x0000001200137305 */ /* 0x000e24000021f000 */
[----:B0-----:R-:W-:Y:S02]  /*4b50*/  IMAD.MOV R15, RZ, RZ, -R19 ;  /* 0x000000ffff0f7224 */ /* 0x001fe400078e0a13 */
[----:B------:R-:W-:Y:S02]  /*4b60*/  IMAD.MOV.U32 R18, RZ, RZ, RZ ;  /* 0x000000ffff127224 */ /* 0x000fe400078e00ff */
[----:B-1----:R-:W-:-:S04]  /*4b70*/  IMAD R8, R15, R16, RZ ;  /* 0x000000100f087224 */ /* 0x002fc800078e02ff */
        /* <DEDUP_REMOVED lines=8> */
[----:B------:R-:W-:-:S02]  /*4c00*/  @!P1 IMAD.IADD R17, R17, 0x1, -R16 ;  /* 0x0000000111119824 */ /* 0x000fc400078e0a10 */
[----:B------:R-:W-:Y:S01]  /*4c10*/  @!P1 VIADD R15, R15, 0x1 ;  /* 0x000000010f0f9836 */ /* 0x000fe20000000000 */
[----:B------:R-:W-:Y:S02]  /*4c20*/  ISETP.NE.AND P1, PT, R14, RZ, PT ;  /* 0x000000ff0e00720c */ /* 0x000fe40003f25270 */
[----:B------:R-:W-:Y:S01]  /*4c30*/  ISETP.GE.U32.AND P2, PT, R17, R16, PT ;  /* 0x000000101100720c */ /* 0x000fe20003f46070 */
[----:B0-----:R-:W-:-:S04]  /*4c40*/  VIADD R18, R8, 0xffffffe ;  /* 0x0ffffffe08127836 */ /* 0x001fc80000000000 */
[----:B------:R0:W1:Y:S08]  /*4c50*/  F2I.FTZ.U32.TRUNC.NTZ R19, R18 ;  /* 0x0000001200137305 */ /* 0x000070000021f000 */
[----:B------:R-:W-:-:S05]  /*4c60*/  @P2 IADD3 R15, R15, 0x1, RZ ;  /* 0x000000010f0f2810 */ /* 0x000fca0007ffe0ff */
[----:B------:R-:W-:Y:S01]  /*4c70*/  @!P0 IMAD.MOV R15, RZ, RZ, -R15 ;  /* 0x000000ffff0f8224 */ /* 0x000fe200078e0a0f */
[----:B------:R-:W-:-:S05]  /*4c80*/  @!P1 LOP3.LUT R15, RZ, R14, RZ, 0x33, !PT ;  /* 0x0000000eff0f9212 */ /* 0x000fca00078e33ff */
[----:B------:R-:W-:Y:S01]  /*4c90*/  IMAD R14, R15, R14, RZ ;  /* 0x0000000e0f0e7224 */ /* 0x000fe200078e02ff */
[----:B0-----:R-:W-:Y:S01]  /*4ca0*/  HFMA2.MMA R18, -RZ, RZ, 0, 0 ;  /* 0x00000000ff127435 */ /* 0x001fe200000001ff */
[----:B-1----:R-:W-:Y:S02]  /*4cb0*/  IMAD.MOV R17, RZ, RZ, -R19 ;  /* 0x000000ffff117224 */ /* 0x002fe400078e0a13 */
[----:B------:R-:W-:Y:S02]  /*4cc0*/  IMAD.IADD R16, R11, 0x1, -R14 ;  /* 0x000000010b107824 */ /* 0x000fe400078e0a0e */
[----:B------:R-:W-:-:S03]  /*4cd0*/  IMAD R10, R17, R12, RZ ;  /* 0x0000000c110a7224 */ /* 0x000fc600078e02ff */
[----:B------:R-:W-:Y:S02]  /*4ce0*/  IABS R8, R16 ;  /* 0x0000001000087213 */ /* 0x000fe40000000000 */
[----:B------:R-:W-:Y:S01]  /*4cf0*/  IMAD.HI.U32 R10, R19, R10, R18 ;  /* 0x0000000a130a7227 */ /* 0x000fe200078e0012 */
[----:B------:R-:W-:-:S04]  /*4d00*/  LOP3.LUT R16, R16, R13, RZ, 0x3c, !PT ;  /* 0x0000000d10107212 */ /* 0x000fc800078e3cff */
[----:B------:R-:W-:Y:S01]  /*4d10*/  ISETP.GE.AND P1, PT, R16, RZ, PT ;  /* 0x000000ff1000720c */ /* 0x000fe20003f26270 */
[----:B------:R-:W-:-:S04]  /*4d20*/  IMAD.HI.U32 R10, R10, R8, RZ ;  /* 0x000000080a0a7227 */ /* 0x000fc800078e00ff */
[----:B------:R-:W-:-:S04]  /*4d30*/  IMAD.MOV R17, RZ, RZ, -R10 ;  /* 0x000000ffff117224 */ /* 0x000fc800078e0a0a */
[----:B------:R-:W-:Y:S01]  /*4d40*/  IMAD R17, R12, R17, R8 ;  /* 0x000000110c117224 */ /* 0x000fe200078e0208 */
[----:B------:R-:W-:-:S04]  /*4d50*/  SHF.R.S32.HI R8, RZ, 0x1f, R15 ;  /* 0x0000001fff087819 */ /* 0x000fc8000001140f */
[----:B------:R-:W-:Y:S01]  /*4d60*/  ISETP.GT.U32.AND P0, PT, R12, R17, PT ;  /* 0x000000110c00720c */ /* 0x000fe20003f04070 */
[----:B------:R-:W-:-:S04]  /*4d70*/  IMAD R8, R8, UR4, RZ ;  /* 0x0000000408087c24 */ /* 0x000fc8000f8e02ff */
[----:B------:R-:W-:-:S08]  /*4d80*/  IMAD R8, R15, UR5, R8 ;  /* 0x000000050f087c24 */ /* 0x000fd0000f8e0208 */
[----:B------:R-:W-:Y:S01]  /*4d90*/  @!P0 IMAD.IADD R17, R17, 0x1, -R12 ;  /* 0x0000000111118824 */ /* 0x000fe200078e0a0c */
[----:B------:R-:W-:Y:S02]  /*4da0*/  @!P0 IADD3 R10, R10, 0x1, RZ ;  /* 0x000000010a0a8810 */ /* 0x000fe40007ffe0ff */
[----:B------:R-:W-:Y:S02]  /*4db0*/  ISETP.NE.AND P0, PT, R13, RZ, PT ;  /* 0x000000ff0d00720c */ /* 0x000fe40003f05270 */
[----:B------:R-:W-:Y:S01]  /*4dc0*/  ISETP.GE.U32.AND P2, PT, R17, R12, PT ;  /* 0x0000000c1100720c */ /* 0x000fe20003f46070 */
[----:B------:R-:W-:Y:S01]  /*4dd0*/  IMAD.WIDE.U32 R16, R15, UR4, RZ ;  /* 0x000000040f107c25 */ /* 0x000fe2000f8e00ff */
[----:B------:R-:W-:-:S04]  /*4de0*/  ULDC.64 UR4, c[0x0][0x2a0] ;  /* 0x0000a80000047ab9 */ /* 0x000fc80000000a00 */
[----:B------:R-:W-:Y:S02]  /*4df0*/  IADD3 R17, R17, R8, RZ ;  /* 0x0000000811117210 */ /* 0x000fe40007ffe0ff */
[----:B------:R-:W-:-:S05]  /*4e00*/  IADD3 R8, R26, 0x80, RZ ;  /* 0x000000801a087810 */ /* 0x000fca0007ffe0ff */
[----:B------:R-:W-:-:S04]  /*4e10*/  @P2 VIADD R10, R10, 0x1 ;  /* 0x000000010a0a2836 */ /* 0x000fc80000000000 */
[----:B------:R-:W-:Y:S01]  /*4e20*/  @!P1 IMAD.MOV R10, RZ, RZ, -R10 ;  /* 0x000000ffff0a9224 */ /* 0x000fe200078e0a0a */
[----:B------:R-:W-:-:S04]  /*4e30*/  @!P0 LOP3.LUT R10, RZ, R13, RZ, 0x33, !PT ;  /* 0x0000000dff0a8212 */ /* 0x000fc800078e33ff */
[----:B------:R-:W-:Y:S01]  /*4e40*/  SHF.R.S32.HI R12, RZ, 0x1f, R10 ;  /* 0x0000001fff0c7819 */ /* 0x000fe2000001140a */
[C---:B------:R-:W-:Y:S02]  /*4e50*/  IMAD R14, R10.reuse, R13, R14 ;  /* 0x0000000d0a0e7224 */ /* 0x040fe400078e020e */
[----:B------:R-:W-:-:S04]  /*4e60*/  IMAD.WIDE.U32 R16, R10, UR4, R16 ;  /* 0x000000040a107c25 */ /* 0x000fc8000f8e0010 */
[----:B------:R-:W-:Y:S02]  /*4e70*/  IMAD.IADD R14, R11, 0x1, -R14 ;  /* 0x000000010b0e7824 */ /* 0x000fe400078e0a0e */
[----:B------:R-:W-:-:S03]  /*4e80*/  IMAD R13, R12, UR4, RZ ;  /* 0x000000040c0d7c24 */ /* 0x000fc6000f8e02ff */
[----:B------:R-:W-:Y:S01]  /*4e90*/  SHF.R.S32.HI R11, RZ, 0x1f, R14 ;  /* 0x0000001fff0b7819 */ /* 0x000fe2000001140e */
[----:B------:R-:W-:Y:S01]  /*4ea0*/  IMAD R13, R10, UR5, R13 ;  /* 0x000000050a0d7c24 */ /* 0x000fe2000f8e020d */
[----:B------:R-:W-:-:S03]  /*4eb0*/  ULDC.64 UR4, c[0x0][0x298] ;  /* 0x0000a60000047ab9 */ /* 0x000fc60000000a00 */
[----:B------:R-:W-:Y:S02]  /*4ec0*/  IMAD.IADD R17, R17, 0x1, R13 ;  /* 0x0000000111117824 */ /* 0x000fe400078e020d */
[----:B------:R-:W-:Y:S02]  /*4ed0*/  IMAD R11, R11, UR4, RZ ;  /* 0x000000040b0b7c24 */ /* 0x000fe4000f8e02ff */
[----:B------:R-:W-:-:S04]  /*4ee0*/  IMAD.WIDE.U32 R12, R14, UR4, R16 ;  /* 0x000000040e0c7c25 */ /* 0x000fc8000f8e0010 */
[----:B------:R-:W-:Y:S01]  /*4ef0*/  IMAD R11, R14, UR5, R11 ;  /* 0x000000050e0b7c24 */ /* 0x000fe2000f8e020b */
[----:B------:R-:W-:-:S03]  /*4f00*/  ULDC.64 UR4, c[0x0][0x280] ;  /* 0x0000a00000047ab9 */ /* 0x000fc60000000a00 */
[----:B------:R-:W-:Y:S01]  /*4f10*/  IMAD.IADD R13, R13, 0x1, R11 ;  /* 0x000000010d0d7824 */ /* 0x000fe200078e020b */
[-C--:B------:R-:W-:Y:S02]  /*4f20*/  IADD3 R11, P1, R26, R12.reuse, RZ ;  /* 0x0000000c1a0b7210 */ /* 0x080fe40007f3e0ff */
[----:B------:R-:W-:Y:S02]  /*4f30*/  IADD3 R12, P0, R8, R12, RZ ;  /* 0x0000000c080c7210 */ /* 0x000fe40007f1e0ff */
[-C--:B------:R-:W-:Y:S02]  /*4f40*/  LEA.HI.X.SX32 R26, R26, R13.reuse, 0x1, P1 ;  /* 0x0000000d1a1a7211 */ /* 0x080fe400008f0eff */
[----:B------:R-:W-:Y:S02]  /*4f50*/  LEA R10, P1, R11, UR4, 0x1 ;  /* 0x000000040b0a7c11 */ /* 0x000fe4000f8208ff */
[----:B------:R-:W-:Y:S02]  /*4f60*/  LEA.HI.X.SX32 R13, R8, R13, 0x1, P0 ;  /* 0x0000000d080d7211 */ /* 0x000fe400000f0eff */
[----:B------:R-:W-:-:S02]  /*4f70*/  LEA R8, P0, R12, UR4, 0x1 ;  /* 0x000000040c087c11 */ /* 0x000fc4000f8008ff */
[----:B------:R-:W-:Y:S02]  /*4f80*/  LEA.HI.X R11, R11, UR5, R26, 0x1, P1 ;  /* 0x000000050b0b7c11 */ /* 0x000fe400088f0c1a */
[----:B------:R-:W-:-:S03]  /*4f90*/  LEA.HI.X R9, R12, UR5, R13, 0x1, P0 ;  /* 0x000000050c097c11 */ /* 0x000fc600080f0c0d */
[----:B------:R-:W-:Y:S04]  /*4fa0*/  STG.E.64 desc[UR8][R10.64], R6 ;  /* 0x000000060a007986 */ /* 0x000fe8000c101b08 */
[----:B------:R-:W-:Y:S01]  /*4fb0*/  STG.E.64 desc[UR8][R8.64], R2 ;  /* 0x0000000208007986 */ /* 0x000fe2000c101b08 */
[----:B------:R-:W-:Y:S05]  /*4fc0*/  EXIT ;  /* 0x000000000000794d */ /* 0x000fea0003800000 */
        .weak           $__internal_7_$__cuda_sm20_div_s64
        .type           $__internal_7_$__cuda_sm20_div_s64,@function
        .size           $__internal_7_$__cuda_sm20_div_s64,(.L_x_4867 - $__internal_7_$__cuda_sm20_div_s64)
$__internal_7_$__cuda_sm20_div_s64:
        /* <DEDUP_REMOVED lines=83> */
[----:B------:R-:W-:Y:S06]  /*5500*/  RET.REL.NODEC R44 `(_ZN5flash32flash_fwd_splitkv_combine_kernelI23Flash_fwd_kernel_traitsILi256ELi64ELi64ELi4ELb0ELb0EN7cutlass6half_tE19Flash_kernel_traitsILi256ELi64ELi64ELi4ES3_EELi4ELi7ELb1EEEvNS_16Flash_fwd_paramsE) ;  /* 0xffffffa82cbc7950 */ /* 0x000fec0003c3ffff */
.L_x_395:
        /* <DEDUP_REMOVED lines=15> */
.L_x_4867:


//--------------------- .text._ZN5flash32flash_fwd_splitkv_combine_kernelI23Flash_fwd_kernel_traitsILi256ELi64ELi64ELi4ELb0ELb0EN7cutlass6half_tE19Flash_kernel_traitsILi256ELi64ELi64ELi4ES3_EELi4ELi6ELb1EEEvNS_16Flash_fwd_paramsE --------------------------
	.section	.text._ZN5flash32flash_fwd_splitkv_combine_kernelI23Flash_fwd_kernel_traitsILi256ELi64ELi64ELi4ELb0ELb0EN7cutlass6half_tE19Flash_kernel_traitsILi256ELi64ELi64ELi4ES3_EELi4ELi6ELb1EEEvNS_16Flash_fwd_paramsE,"ax",@progbits
	.align	128
        .global         _ZN5flash32flash_fwd_splitkv_combine_kernelI23Flash_fwd_kernel_traitsILi256ELi64ELi64ELi4ELb0ELb0EN7cutlass6half_tE19Flash_kernel_traitsILi256ELi64ELi64ELi4ES3_EELi4ELi6ELb1EEEvNS_16Flash_fwd_paramsE
        .type           _ZN5flash32flash_fwd_splitkv_combine_kernelI23Flash_fwd_kernel_traitsILi256ELi64ELi64ELi4ELb0ELb0EN7cutlass6half_tE19Flash_kernel_traitsILi256ELi64ELi64ELi4ES3_EELi4ELi6ELb1EEEvNS_16Flash_fwd_paramsE,@function
        .size           _ZN5flash32flash_fwd_splitkv_combine_kernelI23Flash_fwd_kernel_traitsILi256ELi64ELi64ELi4ELb0ELb0EN7cutlass6half_tE19Flash_kernel_traitsILi256ELi64ELi64ELi4ES3_EELi4ELi6ELb1EEEvNS_16Flash_fwd_paramsE,(.L_x_4868 - _ZN5flash32flash_fwd_splitkv_combine_kernelI23Flash_fwd_kernel_traitsILi256ELi64ELi64ELi4ELb0ELb0EN7cutlass6half_tE19Flash_kernel_traitsILi256ELi64ELi64ELi4ES3_EELi4ELi6ELb1EEEvNS_16Flash_fwd_paramsE)
        .other          _ZN5flash32flash_fwd_splitkv_combine_kernelI23Flash_fwd_kernel_traitsILi256ELi64ELi64ELi4ELb0ELb0EN7cutlass6half_tE19Flash_kernel_traitsILi256ELi64ELi64ELi4ES3_EELi4ELi6ELb1EEEvNS_16Flash_fwd_paramsE,@"STO_CUDA_ENTRY STV_DEFAULT"
_ZN5flash32flash_fwd_splitkv_combine_kernelI23Flash_fwd_kernel_traitsILi256ELi64ELi64ELi4ELb0ELb0EN7cutlass6half_tE19Flash_kernel_traitsILi256ELi64ELi64ELi4ES3_EELi4ELi6ELb1EEEvNS_16Flash_fwd_paramsE:
.text._ZN5flash32flash_fwd_splitkv_combine_kernelI23Flash_fwd_kernel_traitsILi256ELi64ELi64ELi4ELb0ELb0EN7cutlass6half_tE19Flash_kernel_traitsILi256ELi64ELi64ELi4ES3_EELi4ELi6ELb1EEEvNS_16Flash_fwd_paramsE:
        /* <DEDUP_REMOVED lines=23> */
[----:B------:R-:W-:Y:S05]  /*0170*/  CALL.REL.NOINC `($__internal_8_$__cuda_sm20_div_s64) ;  /* 0x0000004800b07944 */ /* 0x000fea0003c00000 */
[----:B------:R-:W-:Y:S05]  /*0180*/  BRA `(.L_x_397) ;  /* 0x00000000004c7947 */ /* 0x000fea0003800000 */
.L_x_396:
        /* <DEDUP_REMOVED lines=19> */
.L_x_397:
        /* <DEDUP_REMOVED lines=12> */
[----:B------:R-:W-:Y:S05]  /*0380*/  CALL.REL.NOINC `($__internal_8_$__cuda_sm20_div_s64) ;  /* 0x00000048002c7944 */ /* 0x000fea0003c00000 */
[----:B------:R-:W-:Y:S02]  /*0390*/  MOV R8, R22 ;  /* 0x0000001600087202 */ /* 0x000fe40000000f00 */
[----:B------:R-:W-:Y:S01]  /*03a0*/  MOV R9, R23 ;  /* 0x0000001700097202 */ /* 0x000fe20000000f00 */
[----:B------:R-:W-:Y:S05]  /*03b0*/  BRA `(.L_x_400) ;  /* 0x00000000004c7947 */ /* 0x000fea0003800000 */
.L_x_399:
        /* <DEDUP_REMOVED lines=19> */
.L_x_400:
[----:B------:R-:W-:Y:S05]  /*04f0*/  BSYNC B0 ;  /* 0x0000000000007941 */ /* 0x000fea0003800000 */
.L_x_398:
        /* <DEDUP_REMOVED lines=42> */
.L_x_402:
        /* <DEDUP_REMOVED lines=19> */
.L_x_403:
[----:B------:R-:W-:Y:S05]  /*08d0*/  BSYNC B0 ;  /* 0x0000000000007941 */ /* 0x000fea0003800000 */
.L_x_401:
        /* <DEDUP_REMOVED lines=72> */
[----:B------:R-:W-:Y:S05]  /*0d60*/  CALL.REL.NOINC `($__internal_8_$__cuda_sm20_div_s64) ;  /* 0x0000003c00b47944 */ /* 0x000fea0003c00000 */
[----:B------:R-:W-:Y:S02]  /*0d70*/  MOV R38, R22 ;  /* 0x0000001600267202 */ /* 0x000fe40000000f00 */
[----:B------:R-:W-:Y:S01]  /*0d80*/  MOV R39, R23 ;  /* 0x0000001700277202 */ /* 0x000fe20000000f00 */
[----:B------:R-:W-:Y:S05]  /*0d90*/  BRA `(.L_x_406) ;  /* 0x00000000004c7947 */ /* 0x000fea0003800000 */
.L_x_405:
        /* <DEDUP_REMOVED lines=19> */
.L_x_406:
[----:B------:R-:W-:Y:S05]  /*0ed0*/  BSYNC B0 ;  /* 0x0000000000007941 */ /* 0x000fea0003800000 */
.L_x_404:
        /* <DEDUP_REMOVED lines=41> */
.L_x_408:
        /* <DEDUP_REMOVED lines=19> */
.L_x_409:
[----:B------:R-:W-:Y:S05]  /*12a0*/  BSYNC B0 ;  /* 0x0000000000007941 */ /* 0x000fea0003800000 */
.L_x_407:
        /* <DEDUP_REMOVED lines=248> */
[----:B------:R-:W-:Y:S05]  /*2230*/  CALL.REL.NOINC `($__internal_8_$__cuda_sm20_div_s64) ;  /* 0x0000002800807944 */ /* 0x000fea0003c00000 */
        /* <DEDUP_REMOVED lines=10> */
.L_x_414:
        /* <DEDUP_REMOVED lines=22> */
.L_x_415:
[----:B------:R-:W-:Y:S05]  /*2440*/  BSYNC B0 ;  /* 0x0000000000007941 */ /* 0x000fea0003800000 */
.L_x_413:
[----:B------:R-:W-:Y:S01]  /*2450*/  LOP3.LUT R19, R17, R0, RZ, 0xfc, !PT ;  /* 0x0000000011137212 */ /* 0x000fe200078efcff */
[----:B------:R-:W-:Y:S03]  /*2460*/  BSSY B0, `(.L_x_416) ;  /* 0x0000028000007945 */ /* 0x000fe60003800000 */
[----:B------:R-:W-:-:S13]  /*2470*/  ISETP.NE.U32.AND P1, PT, R19, RZ, PT ;  /* 0x000000ff1300720c */ /* 0x000fda0003f25070 */
[----:B------:R-:W-:Y:S05]  /*2480*/  @!P1 BRA `(.L_x_417) ;  /* 0x00000000003c9947 */ /* 0x000fea0003800000 */
[----:B------:R-:W-:Y:S01]  /*2490*/  IMAD.MOV.U32 R28, RZ, RZ, R27 ;  /* 0x000000ffff1c7224 */ /* 0x000fe200078e001b */
[----:B------:R-:W-:Y:S02]  /*24a0*/  MOV R25, R0 ;  /* 0x0000000000197202 */ /* 0x000fe40000000f00 */
[----:B------:R-:W-:Y:S02]  /*24b0*/  MOV R26, 0x24d0 ;  /* 0x000024d0001a7802 */ /* 0x000fe40000000f00 */
[----:B------:R-:W-:Y:S05]  /*24c0*/  CALL.REL.NOINC `($__internal_8_$__cuda_sm20_div_s64) ;  /* 0x0000002400dc7944 */ /* 0x000fea0003c00000 */
        /* <DEDUP_REMOVED lines=11> */
.L_x_417:
        /* <DEDUP_REMOVED lines=22> */
.L_x_418:
[----:B------:R-:W-:Y:S05]  /*26e0*/  BSYNC B0 ;  /* 0x0000000000007941 */ /* 0x000fea0003800000 */
.L_x_416:
        /* <DEDUP_REMOVED lines=11> */
[----:B------:R-:W-:Y:S05]  /*27a0*/  CALL.REL.NOINC `($__internal_8_$__cuda_sm20_div_s64) ;  /* 0x0000002400247944 */ /* 0x000fea0003c00000 */
[----:B------:R-:W-:-:S04]  /*27b0*/  IADD3 R17, P0, RZ, -R22, RZ ;  /* 0x80000016ff117210 */ /* 0x000fc80007f1e0ff */
[----:B------:R-:W-:Y:S01]  /*27c0*/  IADD3.X R18, RZ, ~R23, RZ, P0, !PT ;  /* 0x80000017ff127210 */ /* 0x000fe200007fe4ff */
[----:B------:R-:W-:-:S04]  /*27d0*/  IMAD.WIDE.U32 R42, R5, R17, R42 ;  /* 0x00000011052a7225 */ /* 0x000fc800078e002a */
[----:B------:R-:W-:-:S04]  /*27e0*/  IMAD R18, R18, R5, RZ ;  /* 0x0000000512127224 */ /* 0x000fc800078e02ff */
[----:B------:R-:W-:-:S05]  /*27f0*/  IMAD R4, R4, R17, R18 ;  /* 0x0000001104047224 */ /* 0x000fca00078e0212 */
[----:B------:R-:W-:Y:S01]  /*2800*/  IADD3 R4, R43, R4, RZ ;  /* 0x000000042b047210 */ /* 0x000fe20007ffe0ff */
[----:B------:R-:W-:Y:S05]  /*2810*/  BRA `(.L_x_421) ;  /* 0x0000000000587947 */ /* 0x000fea0003800000 */
.L_x_420:
        /* <DEDUP_REMOVED lines=22> */
.L_x_421:
[----:B------:R-:W-:Y:S05]  /*2980*/  BSYNC B0 ;  /* 0x0000000000007941 */ /* 0x000fea0003800000 */
.L_x_419:
        /* <DEDUP_REMOVED lines=38> */
[----:B------:R-:W-:Y:S05]  /*2bf0*/  CALL.REL.NOINC `($__internal_8_$__cuda_sm20_div_s64) ;  /* 0x0000002000107944 */ /* 0x000fea0003c00000 */
        /* <DEDUP_REMOVED lines=12> */
.L_x_423:
        /* <DEDUP_REMOVED lines=23> */
.L_x_424:
[----:B------:R-:W-:Y:S05]  /*2e30*/  BSYNC B0 ;  /* 0x0000000000007941 */ /* 0x000fea0003800000 */
.L_x_422:
        /* <DEDUP_REMOVED lines=18> */
.L_x_426:
        /* <DEDUP_REMOVED lines=22> */
.L_x_427:
[----:B------:R-:W-:Y:S05]  /*30c0*/  BSYNC B0 ;  /* 0x0000000000007941 */ /* 0x000fea0003800000 */
.L_x_425:
        /* <DEDUP_REMOVED lines=22> */
.L_x_429:
        /* <DEDUP_REMOVED lines=23> */
.L_x_430:
[----:B------:R-:W-:Y:S05]  /*33a0*/  BSYNC B0 ;  /* 0x0000000000007941 */ /* 0x000fea0003800000 */
.L_x_428:
        /* <DEDUP_REMOVED lines=26> */
[----:B------:R-:W-:Y:S05]  /*3550*/  CALL.REL.NOINC `($__internal_8_$__cuda_sm20_div_s64) ;  /* 0x0000001400b87944 */ /* 0x000fea0003c00000 */
        /* <DEDUP_REMOVED lines=11> */
.L_x_432:
        /* <DEDUP_REMOVED lines=23> */
.L_x_433:
[----:B------:R-:W-:Y:S05]  /*3780*/  BSYNC B0 ;  /* 0x0000000000007941 */ /* 0x000fea0003800000 */
.L_x_431:
        /* <DEDUP_REMOVED lines=27> */
.L_x_435:
        /* <DEDUP_REMOVED lines=23> */
.L_x_436:
[----:B------:R-:W-:Y:S05]  /*3ab0*/  BSYNC B0 ;  /* 0x0000000000007941 */ /* 0x000fea0003800000 */
.L_x_434:
        /* <DEDUP_REMOVED lines=21> */
.L_x_412:
[----:B------:R-:W-:Y:S02]  /*3c10*/  ULDC.64 UR4, c[0x0][0x2b0] ;  /* 0x0000ac0000047ab9 */ /* 0x000fe40000000a00 */
[----:B------:R-:W-:-:S04]  /*3c20*/  LEA R2, P0, R36, UR4, 0x2 ;  /* 0x0000000424027c11 */ /* 0x000fc8000f8010ff */
[----:B------:R-:W-:-:S05]  /*3c30*/  LEA.HI.X R3, R36, UR5, R37, 0x2, P0 ;  /* 0x0000000524037c11 */ /* 0x000fca00080f1425 */
[----:B------:R0:W-:Y:S04]  /*3c40*/  STG.E desc[UR8][R2.64], R31 ;  /* 0x0000001f02007986 */ /* 0x0001e8000c101908 */
.L_x_411:
[----:B------:R-:W-:Y:S05]  /*3c50*/  BSYNC B1 ;  /* 0x0000000000017941 */ /* 0x000fea0003800000 */
.L_x_410:
[----:B------:R-:W2:Y:S01]  /*3c60*/  LDC R22, c[0x0][0x3c4] ;  /* 0x0000f100ff167b82 */ /* 0x000ea20000000800 */
[C---:B0-----:R-:W-:Y:S01]  /*3c70*/  VIADD R3, R35.reuse, 0x20 ;  /* 0x0000002023037836 */ /* 0x041fe20000000000 */
[----:B------:R-:W-:Y:S01]  /*3c80*/  HFMA2.MMA R0, -RZ, RZ, 0, 0 ;  /* 0x00000000ff007435 */ /* 0x000fe200000001ff */
[C---:B------:R-:W-:Y:S01]  /*3c90*/  IMAD.SHL.U32 R26, R35.reuse, 0x4, RZ ;  /* 0x00000004231a7824 */ /* 0x040fe200078e00ff */
[----:B------:R-:W-:Y:S02]  /*3ca0*/  CS2R R6, SRZ ;  /* 0x0000000000067805 */ /* 0x000fe4000001ff00 */
[-C--:B--2---:R-:W-:Y:S02]  /*3cb0*/  ISETP.GE.OR P0, PT, R35, R22.reuse, P3 ;  /* 0x000000162300720c */ /* 0x084fe40001f06670 */
[----:B------:R-:W-:Y:S02]  /*3cc0*/  ISETP.GE.OR P3, PT, R3, R22, P3 ;  /* 0x000000160300720c */ /* 0x000fe40001f66670 */
[----:B------:R-:W-:-:S09]  /*3cd0*/  CS2R R2, SRZ ;  /* 0x0000000000027805 */ /* 0x000fd2000001ff00 */
[C---:B-1----:R-:W-:Y:S02]  /*3ce0*/  @!P0 FADD.FTZ R4, -R31.reuse, R32 ;  /* 0x000000201f048221 */ /* 0x042fe40000010100 */
[----:B------:R-:W-:Y:S02]  /*3cf0*/  @!P3 FADD.FTZ R31, -R31, R33 ;  /* 0x000000211f1fb221 */ /* 0x000fe40000010100 */
[----:B------:R-:W-:Y:S02]  /*3d00*/  @!P0 FMUL.FTZ R4, R4, 1.4426950216293334961 ;  /* 0x3fb8aa3b04048820 */ /* 0x000fe40000410000 */
[----:B------:R-:W-:Y:S02]  /*3d10*/  @!P3 FMUL.FTZ R13, R31, 1.4426950216293334961 ;  /* 0x3fb8aa3b1f0db820 */ /* 0x000fe40000410000 */
[----:B------:R-:W0:Y:S08]  /*3d20*/  @!P0 MUFU.EX2 R9, R4 ;  /* 0x0000000400098308 */ /* 0x000e300000000800 */
[----:B------:R-:W1:Y:S01]  /*3d30*/  @!P3 MUFU.EX2 R13, R13 ;  /* 0x0000000d000db308 */ /* 0x000e620000000800 */
[----:B0-----:R0:W-:Y:S01]  /*3d40*/  @!P0 STS [R34], R9 ;  /* 0x0000000922008388 */ /* 0x0011e20000000800 */
[----:B------:R-:W-:-:S02]  /*3d50*/  ISETP.GE.AND P0, PT, R22, 0x1, PT ;  /* 0x000000011600780c */ /* 0x000fc40003f06270 */
[----:B------:R-:W-:Y:S01]  /*3d60*/  CS2R R4, SRZ ;  /* 0x0000000000047805 */ /* 0x000fe2000001ff00 */
[----:B-1----:R1:W-:Y:S01]  /*3d70*/  @!P3 STS [R34+0x280], R13 ;  /* 0x0002800d2200b388 */ /* 0x0023e20000000800 */
[----:B0-----:R-:W-:Y:S01]  /*3d80*/  IMAD.MOV.U32 R9, RZ, RZ, RZ ;  /* 0x000000ffff097224 */ /* 0x001fe200078e00ff */
[----:B------:R-:W-:Y:S08]  /*3d90*/  BAR.SYNC.DEFER_BLOCKING 0x0 ;  /* 0x0000000000007b1d */ /* 0x000ff00000010000 */
[----:B------:R-:W-:Y:S05]  /*3da0*/  @!P0 BRA `(.L_x_437) ;  /* 0x0000000800348947 */ /* 0x000fea0003800000 */
[----:B------:R-:W0:Y:S01]  /*3db0*/  S2UR UR6, SR_CgaCtaId ;  /* 0x00000000000679c3 */ /* 0x000e220000008800 */
[----:B------:R-:W-:Y:S01]  /*3dc0*/  ULDC UR10, c[0x0][0x2dc] ;  /* 0x0000b700000a7ab9 */ /* 0x000fe20000000800 */
[----:B------:R-:W-:Y:S01]  /*3dd0*/  IMAD R33, R11, 0x100, R26 ;  /* 0x000001000b217824 */ /* 0x000fe200078e021a */
[----:B------:R-:W-:Y:S01]  /*3de0*/  UIMAD UR4, UR7, UR10, URZ ;  /* 0x0000000a070472a4 */ /* 0x000fe2000f8e023f */
[----:B------:R-:W-:Y:S01]  /*3df0*/  ISETP.GT.AND P1, PT, R22, 0x3, PT ;  /* 0x000000031600780c */ /* 0x000fe20003f24270 */
[C---:B------:R-:W-:Y:S01]  /*3e00*/  IMAD R28, R20.reuse, UR10, RZ ;  /* 0x0000000a141c7c24 */ /* 0x040fe2000f8e02ff */
[----:B------:R-:W-:Y:S01]  /*3e10*/  PLOP3.LUT P4, PT, PT, PT, PT, 0x80, 0x0 ;  /* 0x000000000000781c */ /* 0x000fe20003f8f070 */
[----:B------:R-:W-:Y:S01]  /*3e20*/  USHF.R.S32.HI UR11, URZ, 0x1f, UR4 ;  /* 0x0000001f3f0b7899 */ /* 0x000fe20008011404 */
[----:B------:R-:W2:Y:S01]  /*3e30*/  LDC R21, c[0x0][0x3c4] ;  /* 0x0000f100ff157b82 */ /* 0x000ea20000000800 */
[----:B------:R-:W-:Y:S01]  /*3e40*/  IADD3 R0, P0, R33, UR4, RZ ;  /* 0x0000000421007c10 */ /* 0x000fe2000ff1e0ff */
[----:B------:R-:W-:Y:S01]  /*3e50*/  ULDC.64 UR4, c[0x0][0x288] ;  /* 0x0000a20000047ab9 */ /* 0x000fe20000000a00 */
[----:B------:R-:W-:Y:S01]  /*3e60*/  VIADD R24, R20, -UR7 ;  /* 0x8000000714187c36 */ /* 0x000fe20008000000 */
[----:B-1----:R-:W-:-:S02]  /*3e70*/  CS2R R12, SRZ ;  /* 0x00000000000c7805 */ /* 0x002fc4000001ff00 */
        /* <DEDUP_REMOVED lines=19> */
.L_x_439:
[----:B------:R-:W3:Y:S01]  /*3fb0*/  @!P3 LDG.E.128 R12, desc[UR8][R32.64+-0x200] ;  /* 0xfffe0008200cb981 */ /* 0x000ee2000c1e1d00 */
[----:B------:R-:W-:Y:S01]  /*3fc0*/  IADD3 R30, P1, R28, R32, RZ ;  /* 0x000000201c1e7210 */ /* 0x000fe20007f3e0ff */
[----:B------:R-:W-:Y:S02]  /*3fd0*/  UIADD3 UR5, UR5, 0x4, URZ ;  /* 0x0000000405057890 */ /* 0x000fe4000fffe03f */
[----:B------:R-:W3:Y:S01]  /*3fe0*/  LDS R8, [R10] ;  /* 0x000000000a087984 */ /* 0x000ee20000000800 */
[C---:B------:R-:W-:Y:S03]  /*3ff0*/  IADD3.X R31, R29.reuse, R33, RZ, P1, !PT ;  /* 0x000000211d1f7210 */ /* 0x040fe60000ffe4ff */
[----:B------:R0:W4:Y:S01]  /*4000*/  @!P3 LDG.E.128 R16, desc[UR8][R32.64] ;  /* 0x000000082010b981 */ /* 0x000122000c1e1d00 */
[----:B------:R-:W-:Y:S02]  /*4010*/  PLOP3.LUT P3, PT, P0, PT, PT, 0x80, 0x0 ;  /* 0x000000000000781c */ /* 0x000fe4000076f070 */
[----:B------:R-:W-:Y:S02]  /*4020*/  ISETP.LE.AND P2, PT, R22, UR5, PT ;  /* 0x0000000516007c0c */ /* 0x000fe4000bf43270 */
[----:B0-----:R-:W-:Y:S04]  /*4030*/  IADD3 R32, P1, R28, R30, RZ ;  /* 0x0000001e1c207210 */ /* 0x001fe80007f3e0ff */
[C---:B------:R-:W-:Y:S01]  /*4040*/  IADD3.X R33, R29.reuse, R31, RZ, P1, !PT ;  /* 0x0000001f1d217210 */ /* 0x040fe20000ffe4ff */
[C---:B---3--:R-:W-:Y:S01]  /*4050*/  FFMA.FTZ R9, R8.reuse, R12, R9 ;  /* 0x0000000c08097223 */ /* 0x048fe20000010009 */
[C---:B------:R-:W-:Y:S01]  /*4060*/  FFMA.FTZ R6, R8.reuse, R13, R6 ;  /* 0x0000000d08067223 */ /* 0x040fe20000010006 */
[C---:B------:R-:W-:Y:S01]  /*4070*/  FFMA.FTZ R7, R8.reuse, R14, R7 ;  /* 0x0000000e08077223 */ /* 0x040fe20000010007 */
[C---:B------:R-:W-:Y:S02]  /*4080*/  FFMA.FTZ R4, R8.reuse, R15, R4 ;  /* 0x0000000f08047223 */ /* 0x040fe40000010004 */
[----:B------:R-:W3:Y:S01]  /*4090*/  @!P3 LDG.E.128 R12, desc[UR8][R30.64+-0x200] ;  /* 0xfffe00081e0cb981 */ /* 0x000ee2000c1e1d00 */
[C---:B----4-:R-:W-:Y:S01]  /*40a0*/  FFMA.FTZ R5, R8.reuse, R16, R5 ;  /* 0x0000001008057223 */ /* 0x050fe20000010005 */
[C---:B------:R-:W-:Y:S01]  /*40b0*/  FFMA.FTZ R2, R8.reuse, R17, R2 ;  /* 0x0000001108027223 */ /* 0x040fe20000010002 */
[C---:B------:R-:W-:Y:S01]  /*40c0*/  FFMA.FTZ R3, R8.reuse, R18, R3 ;  /* 0x0000001208037223 */ /* 0x040fe20000010003 */
[----:B------:R-:W-:Y:S02]  /*40d0*/  FFMA.FTZ R0, R8, R19, R0 ;  /* 0x0000001308007223 */ /* 0x000fe40000010000 */
[----:B------:R-:W3:Y:S04]  /*40e0*/  LDS R8, [R10+0x14] ;  /* 0x000014000a087984 */ /* 0x000ee80000000800 */
[----:B------:R0:W4:Y:S02]  /*40f0*/  @!P3 LDG.E.128 R16, desc[UR8][R30.64] ;  /* 0x000000081e10b981 */ /* 0x000124000c1e1d00 */
        /* <DEDUP_REMOVED lines=14> */
[----:B------:R-:W-:Y:S01]  /*41e0*/  IADD3.X R33, R29, R31, RZ, P1, !PT ;  /* 0x0000001f1d217210 */ /* 0x000fe20000ffe4ff */
        /* <DEDUP_REMOVED lines=9> */
[----:B------:R-:W4:Y:S04]  /*4280*/  @!P3 LDG.E.128 R16, desc[UR8][R30.64] ;  /* 0x000000081e10b981 */ /* 0x000f28000c1e1d00 */
[----:B------:R0:W3:Y:S02]  /*4290*/  LDS R8, [R10+0x3c] ;  /* 0x00003c000a087984 */ /* 0x0000e40000000800 */
[----:B0-----:R-:W-:Y:S01]  /*42a0*/  IADD3 R10, R10, 0x50, RZ ;  /* 0x000000500a0a7810 */ /* 0x001fe20007ffe0ff */
[C---:B---3--:R-:W-:Y:S01]  /*42b0*/  FFMA.FTZ R9, R8.reuse, R12, R9 ;  /* 0x0000000c08097223 */ /* 0x048fe20000010009 */
[C---:B------:R-:W-:Y:S01]  /*42c0*/  FFMA.FTZ R6, R8.reuse, R13, R6 ;  /* 0x0000000d08067223 */ /* 0x040fe20000010006 */
[C---:B------:R-:W-:Y:S01]  /*42d0*/  FFMA.FTZ R7, R8.reuse, R14, R7 ;  /* 0x0000000e08077223 */ /* 0x040fe20000010007 */
[C---:B------:R-:W-:Y:S01]  /*42e0*/  FFMA.FTZ R4, R8.reuse, R15, R4 ;  /* 0x0000000f08047223 */ /* 0x040fe20000010004 */
[C---:B----4-:R-:W-:Y:S01]  /*42f0*/  FFMA.FTZ R5, R8.reuse, R16, R5 ;  /* 0x0000001008057223 */ /* 0x050fe20000010005 */
[C---:B------:R-:W-:Y:S01]  /*4300*/  FFMA.FTZ R2, R8.reuse, R17, R2 ;  /* 0x0000001108027223 */ /* 0x040fe20000010002 */
[C---:B------:R-:W-:Y:S01]  /*4310*/  FFMA.FTZ R3, R8.reuse, R18, R3 ;  /* 0x0000001208037223 */ /* 0x040fe20000010003 */
[----:B------:R-:W-:Y:S01]  /*4320*/  FFMA.FTZ R0, R8, R19, R0 ;  /* 0x0000001308007223 */ /* 0x000fe20000010000 */
[----:B------:R-:W-:Y:S09]  /*4330*/  @!P2 BRA `(.L_x_439) ;  /* 0xfffffffc001ca947 */ /* 0x000ff2000383ffff */
.L_x_438:
[----:B--2---:R-:W-:-:S04]  /*4340*/  IADD3 R8, R21, -UR5, RZ ;  /* 0x8000000515087c10 */ /* 0x004fc8000fffe0ff */
        /* <DEDUP_REMOVED lines=34> */
.L_x_440:
        /* <DEDUP_REMOVED lines=8> */
.L_x_442:
[----:B------:R-:W-:Y:S05]  /*45f0*/  BSYNC B0 ;  /* 0x0000000000007941 */ /* 0x000fea0003800000 */
.L_x_441:
        /* <DEDUP_REMOVED lines=8> */
.L_x_437:
[----:B------:R-:W-:-:S04]  /*4680*/  IADD3 R11, R11, UR7, RZ ;  /* 0x000000070b0b7c10 */ /* 0x000fc8000fffe0ff */
[----:B------:R-:W-:-:S13]  /*4690*/  ISETP.GE.AND P0, PT, R11, R20, PT ;  /* 0x000000140b00720c */ /* 0x000fda0003f06270 */
[----:B------:R-:W-:Y:S05]  /*46a0*/  @P0 EXIT ;  /* 0x000000000000094d */ /* 0x000fea0003800000 */
[----:B-1----:R-:W0:Y:S01]  /*46b0*/  LDC R13, c[0x0][0x2c4] ;  /* 0x0000b100ff0d7b82 */ /* 0x002e220000000800 */
        /* <DEDUP_REMOVED lines=18> */
[----:B------:R-:W-:-:S04]  /*47e0*/  IMAD R8, R15, R16, RZ ;  /* 0x000000100f087224 */ /* 0x000fc800078e02ff */
        /* <DEDUP_REMOVED lines=69> */
        .weak           $__internal_8_$__cuda_sm20_div_s64
        .type           $__internal_8_$__cuda_sm20_div_s64,@function
        .size           $__internal_8_$__cuda_sm20_div_s64,(.L_x_4868 - $__internal_8_$__cuda_sm20_div_s64)
$__internal_8_$__cuda_sm20_div_s64:
        /* <DEDUP_REMOVED lines=83> */
[----:B------:R-:W-:Y:S06]  /*5170*/  RET.REL.NODEC R40 `(_ZN5flash32flash_fwd_splitkv_combine_kernelI23Flash_fwd_kernel_traitsILi256ELi64ELi64ELi4ELb0ELb0EN7cutlass6half_tE19Flash_kernel_traitsILi256ELi64ELi64ELi4ES3_EELi4ELi6ELb1EEEvNS_16Flash_fwd_paramsE) ;  /* 0xffffffac28a07950 */ /* 0x000fec0003c3ffff */
.L_x_443:
        /* <DEDUP_REMOVED lines=16> */
.L_x_4868:


//--------------------- .text._ZN5flash32flash_fwd_splitkv_combine_kernelI23Flash_fwd_kernel_traitsILi256ELi64ELi64ELi4ELb0ELb0EN7cutlass6half_tE19Flash_kernel_traitsILi256ELi64ELi64ELi4ES3_EELi4ELi5ELb1EEEvNS_16Flash_fwd_paramsE --------------------------
	.section	.text._ZN5flash32flash_fwd_splitkv_combine_kernelI23Flash_fwd_kernel_traitsILi256ELi64ELi64ELi4ELb0ELb0EN7cutlass6half_tE19Flash_kernel_traitsILi256ELi64ELi64ELi4ES3_EELi4ELi5ELb1EEEvNS_16Flash_fwd_paramsE,"ax",@progbits
	.align	128
        .global         _ZN5flash32flash_fwd_splitkv_combine_kernelI23Flash_fwd_kernel_traitsILi256ELi64ELi64ELi4ELb0ELb0EN7cutlass6half_tE19Flash_kernel_traitsILi256ELi64ELi64ELi4ES3_EELi4ELi5ELb1EEEvNS_16Flash_fwd_paramsE
        .type           _ZN5flash32flash_fwd_splitkv_combine_kernelI23Flash_fwd_kernel_traitsILi256ELi64ELi64ELi4ELb0ELb0EN7cutlass6half_tE19Flash_kernel_traitsILi256ELi64ELi64ELi4ES3_EELi4ELi5ELb1EEEvNS_16Flash_fwd_paramsE,@function
        .size           _ZN5flash32flash_fwd_splitkv_combine_kernelI23Flash_fwd_kernel_traitsILi256ELi64ELi64ELi4ELb0ELb0EN7cutlass6half_tE19Flash_kernel_traitsILi256ELi64ELi64ELi4ES3_EELi4ELi5ELb1EEEvNS_16Flash_fwd_paramsE,(.L_x_4869 - _ZN5flash32flash_fwd_splitkv_combine_kernelI23Flash_fwd_kernel_traitsILi256ELi64ELi64ELi4ELb0ELb0EN7cutlass6half_tE19Flash_kernel_traitsILi256ELi64ELi64ELi4ES3_EELi4ELi5ELb1EEEvNS_16Flash_fwd_paramsE)
        .other          _ZN5flash32flash_fwd_splitkv_combine_kernelI23Flash_fwd_kernel_traitsILi256ELi64ELi64ELi4ELb0ELb0EN7cutlass6half_tE19Flash_kernel_traitsILi256ELi64ELi64ELi4ES3_EELi4ELi5ELb1EEEvNS_16Flash_fwd_paramsE,@"STO_CUDA_ENTRY STV_DEFAULT"
_ZN5flash32flash_fwd_splitkv_combine_kernelI23Flash_fwd_kernel_traitsILi256ELi64ELi64ELi4ELb0ELb0EN7cutlass6half_tE19Flash_kernel_traitsILi256ELi64ELi64ELi4ES3_EELi4ELi5ELb1EEEvNS_16Flash_fwd_paramsE:
.text._ZN5flash32flash_fwd_splitkv_combine_kernelI23Flash_fwd_kernel_traitsILi256ELi64ELi64ELi4ELb0ELb0EN7cutlass6half_tE19Flash_kernel_traitsILi256ELi64ELi64ELi4ES3_EELi4ELi5ELb1EEEvNS_16Flash_fwd_paramsE:
        /* <DEDUP_REMOVED lines=23> */
[----:B------:R-:W-:Y:S05]  /*0170*/  CALL.REL.NOINC `($__internal_9_$__cuda_sm20_div_s64) ;  /* 0x0000004800ac7944 */ /* 0x000fea0003c00000 */
[----:B------:R-:W-:Y:S05]  /*0180*/  BRA `(.L_x_445) ;  /* 0x00000000004c7947 */ /* 0x000fea0003800000 */
.L_x_444:
        /* <DEDUP_REMOVED lines=19> */
.L_x_445:
        /* <DEDUP_REMOVED lines=12> */
[----:B------:R-:W-:Y:S05]  /*0380*/  CALL.REL.NOINC `($__internal_9_$__cuda_sm20_div_s64) ;  /* 0x0000004800287944 */ /* 0x000fea0003c00000 */
[----:B------:R-:W-:Y:S02]  /*0390*/  MOV R8, R18 ;  /* 0x0000001200087202 */ /* 0x000fe40000000f00 */
[----:B------:R-:W-:Y:S01]  /*03a0*/  MOV R9, R19 ;  /* 0x0000001300097202 */ /* 0x000fe20000000f00 */
[----:B------:R-:W-:Y:S05]  /*03b0*/  BRA `(.L_x_448) ;  /* 0x00000000004c7947 */ /* 0x000fea0003800000 */
.L_x_447:
        /* <DEDUP_REMOVED lines=19> */
.L_x_448:
[----:B------:R-:W-:Y:S05]  /*04f0*/  BSYNC B0 ;  /* 0x0000000000007941 */ /* 0x000fea0003800000 */
.L_x_446:
        /* <DEDUP_REMOVED lines=42> */
.L_x_450:
        /* <DEDUP_REMOVED lines=19> */
.L_x_451:
[----:B------:R-:W-:Y:S05]  /*08d0*/  BSYNC B0 ;  /* 0x0000000000007941 */ /* 0x000fea0003800000 */
.L_x_449:
        /* <DEDUP_REMOVED lines=74> */
[----:B------:R-:W-:Y:S02]  /*0d80*/  MOV R32, R18 ;  /* 0x0000001200207202 */ /* 0x000fe40000000f00 */
[----:B------:R-:W-:Y:S01]  /*0d90*/  MOV R33, R19 ;  /* 0x0000001300217202 */ /* 0x000fe20000000f00 */
[----:B------:R-:W-:Y:S05]  /*0da0*/  BRA `(.L_x_454) ;  /* 0x00000000004c7947 */ /* 0x000fea0003800000 */
.L_x_453:
        /* <DEDUP_REMOVED lines=19> */
.L_x_454:
[----:B------:R-:W-:Y:S05]  /*0ee0*/  BSYNC B0 ;  /* 0x0000000000007941 */ /* 0x000fea0003800000 */
.L_x_452:
        /* <DEDUP_REMOVED lines=43> */
.L_x_456:
        /* <DEDUP_REMOVED lines=19> */
.L_x_457:
[----:B------:R-:W-:Y:S05]  /*12d0*/  BSYNC B0 ;  /* 0x0000000000007941 */ /* 0x000fea0003800000 */
.L_x_455:
        /* <DEDUP_REMOVED lines=67> */
.L_x_459:
[----:B------:R-:W-:Y:S05]  /*1710*/  BSYNC B0 ;  /* 0x0000000000007941 */ /* 0x000fea0003800000 */
.L_x_458:
        /* <DEDUP_REMOVED lines=14> */
.L_x_461:
[----:B------:R-:W-:Y:S05]  /*1800*/  BSYNC B0 ;  /* 0x0000000000007941 */ /* 0x000fea0003800000 */
.L_x_460:
        /* <DEDUP_REMOVED lines=151> */
[----:B------:R-:W-:Y:S05]  /*2180*/  CALL.REL.NOINC `($__internal_9_$__cuda_sm20_div_s64) ;  /* 0x0000002800a87944 */ /* 0x000fea0003c00000 */
        /* <DEDUP_REMOVED lines=9> */
.L_x_466:
        /* <DEDUP_REMOVED lines=22> */
.L_x_467:
[----:B------:R-:W-:Y:S05]  /*2380*/  BSYNC B0 ;  /* 0x0000000000007941 */ /* 0x000fea0003800000 */
.L_x_465:
        /* <DEDUP_REMOVED lines=19> */
.L_x_469:
        /* <DEDUP_REMOVED lines=22> */
.L_x_470:
[----:B------:R-:W-:Y:S05]  /*2620*/  BSYNC B0 ;  /* 0x0000000000007941 */ /* 0x000fea0003800000 */
.L_x_468:
        /* <DEDUP_REMOVED lines=11> */
[----:B------:R-:W-:Y:S05]  /*26e0*/  CALL.REL.NOINC `($__internal_9_$__cuda_sm20_div_s64) ;  /* 0x0000002400507944 */ /* 0x000fea0003c00000 */
[----:B------:R-:W-:-:S04]  /*26f0*/  IADD3 R17, P0, RZ, -R18, RZ ;  /* 0x80000012ff117210 */ /* 0x000fc80007f1e0ff */
[----:B------:R-:W-:Y:S01]  /*2700*/  IADD3.X R16, RZ, ~R19, RZ, P0, !PT ;  /* 0x80000013ff107210 */ /* 0x000fe200007fe4ff */
[----:B------:R-:W-:-:S04]  /*2710*/  IMAD.WIDE.U32 R34, R5, R17, R34 ;  /* 0x0000001105227225 */ /* 0x000fc800078e0022 */
[----:B------:R-:W-:-:S04]  /*2720*/  IMAD R16, R16, R5, RZ ;  /* 0x0000000510107224 */ /* 0x000fc800078e02ff */
[----:B------:R-:W-:-:S05]  /*2730*/  IMAD R4, R4, R17, R16 ;  /* 0x0000001104047224 */ /* 0x000fca00078e0210 */
[----:B------:R-:W-:Y:S01]  /*2740*/  IADD3 R4, R35, R4, RZ ;  /* 0x0000000423047210 */ /* 0x000fe20007ffe0ff */
[----:B------:R-:W-:Y:S05]  /*2750*/  BRA `(.L_x_473) ;  /* 0x0000000000587947 */ /* 0x000fea0003800000 */
.L_x_472:
        /* <DEDUP_REMOVED lines=22> */
.L_x_473:
[----:B------:R-:W-:Y:S05]  /*28c0*/  BSYNC B0 ;  /* 0x0000000000007941 */ /* 0x000fea0003800000 */
.L_x_471:
        /* <DEDUP_REMOVED lines=38> */
[----:B------:R-:W-:Y:S05]  /*2b30*/  CALL.REL.NOINC `($__internal_9_$__cuda_sm20_div_s64) ;  /* 0x00000020003c7944 */ /* 0x000fea0003c00000 */
        /* <DEDUP_REMOVED lines=12> */
.L_x_475:
        /* <DEDUP_REMOVED lines=23> */
.L_x_476:
[----:B------:R-:W-:Y:S05]  /*2d70*/  BSYNC B0 ;  /* 0x0000000000007941 */ /* 0x000fea0003800000 */
.L_x_474:
        /* <DEDUP_REMOVED lines=18> */
.L_x_478:
        /* <DEDUP_REMOVED lines=22> */
.L_x_479:
[----:B------:R-:W-:Y:S05]  /*3000*/  BSYNC B0 ;  /* 0x0000000000007941 */ /* 0x000fea0003800000 */
.L_x_477:
        /* <DEDUP_REMOVED lines=20> */
.L_x_481:
        /* <DEDUP_REMOVED lines=23> */
.L_x_482:
[----:B------:R-:W-:Y:S05]  /*32c0*/  BSYNC B0 ;  /* 0x0000000000007941 */ /* 0x000fea0003800000 */
.L_x_480:
        /* <DEDUP_REMOVED lines=26> */
[----:B------:R-:W-:Y:S05]  /*3470*/  CALL.REL.NOINC `($__internal_9_$__cuda_sm20_div_s64) ;  /* 0x0000001400ec7944 */ /* 0x000fea0003c00000 */
        /* <DEDUP_REMOVED lines=12> */
.L_x_484:
        /* <DEDUP_REMOVED lines=23> */
.L_x_485:
[----:B------:R-:W-:Y:S05]  /*36b0*/  BSYNC B0 ;  /* 0x0000000000007941 */ /* 0x000fea0003800000 */
.L_x_483:
        /* <DEDUP_REMOVED lines=29> */
.L_x_487:
        /* <DEDUP_REMOVED lines=23> */
.L_x_488:
[----:B------:R-:W-:Y:S05]  /*3a00*/  BSYNC B0 ;  /* 0x0000000000007941 */ /* 0x000fea0003800000 */
.L_x_486:
        /* <DEDUP_REMOVED lines=21> */
.L_x_464:
[----:B------:R-:W-:Y:S02]  /*3b60*/  ULDC.64 UR4, c[0x0][0x2b0] ;  /* 0x0000ac0000047ab9 */ /* 0x000fe40000000a00 */
[----:B------:R-:W-:-:S04]  /*3b70*/  LEA R2, P0, R30, UR4, 0x2 ;  /* 0x000000041e027c11 */ /* 0x000fc8000f8010ff */
[----:B------:R-:W-:-:S05]  /*3b80*/  LEA.HI.X R3, R30, UR5, R31, 0x2, P0 ;  /* 0x000000051e037c11 */ /* 0x000fca00080f141f */
[----:B------:R0:W-:Y:S04]  /*3b90*/  STG.E desc[UR8][R2.64], R28 ;  /* 0x0000001c02007986 */ /* 0x0001e8000c101908 */
.L_x_463:
[----:B------:R-:W-:Y:S05]  /*3ba0*/  BSYNC B1 ;  /* 0x0000000000017941 */ /* 0x000fea0003800000 */
.L_x_462:
[----:B------:R-:W2:Y:S01]  /*3bb0*/  S2R R0, SR_TID.X ;  /* 0x0000000000007919 */ /* 0x000ea20000002100 */
[----:B------:R-:W3:Y:S01]  /*3bc0*/  LDC R21, c[0x0][0x3c4] ;  /* 0x0000f100ff157b82 */ /* 0x000ee20000000800 */
[----:B------:R-:W-:Y:S01]  /*3bd0*/  BSSY B0, `(.L_x_489) ;  /* 0x0000012000007945 */ /* 0x000fe20003800000 */
[----:B--2---:R-:W-:-:S04]  /*3be0*/  SHF.R.S32.HI R11, RZ, 0x1f, R0 ;  /* 0x0000001fff0b7819 */ /* 0x004fc80000011400 */
[----:B------:R-:W-:-:S04]  /*3bf0*/  LEA.HI R11, R11, R0, RZ, 0x5 ;  /* 0x000000000b0b7211 */ /* 0x000fc800078f28ff */
[----:B01----:R-:W-:-:S05]  /*3c00*/  LOP3.LUT R3, R11, 0xffffffe0, RZ, 0xc0, !PT ;  /* 0xffffffe00b037812 */ /* 0x003fca00078ec0ff */
[----:B------:R-:W-:-:S05]  /*3c10*/  IMAD.IADD R24, R0, 0x1, -R3 ;  /* 0x0000000100187824 */ /* 0x000fca00078e0a03 */
[----:B---3--:R-:W-:-:S04]  /*3c20*/  ISETP.GE.AND P0, PT, R24, R21, PT ;  /* 0x000000151800720c */ /* 0x008fc80003f06270 */
        /* <DEDUP_REMOVED lines=12> */
.L_x_490:
[----:B------:R-:W-:Y:S05]  /*3cf0*/  BSYNC B0 ;  /* 0x0000000000007941 */ /* 0x000fea0003800000 */
.L_x_489:
[----:B------:R-:W-:Y:S01]  /*3d00*/  ISETP.GE.AND P0, PT, R21, 0x1, PT ;  /* 0x000000011500780c */ /* 0x000fe20003f06270 */
[----:B------:R-:W-:Y:S01]  /*3d10*/  BAR.SYNC.DEFER_BLOCKING 0x0 ;  /* 0x0000000000007b1d */ /* 0x000fe20000010000 */
[----:B------:R-:W-:Y:S01]  /*3d20*/  IMAD.MOV.U32 R0, RZ, RZ, RZ ;  /* 0x000000ffff007224 */ /* 0x000fe200078e00ff */
[----:B0-----:R-:W-:Y:S02]  /*3d30*/  CS2R R2, SRZ ;  /* 0x0000000000027805 */ /* 0x001fe4000001ff00 */
[----:B------:R-:W-:Y:S02]  /*3d40*/  CS2R R4, SRZ ;  /* 0x0000000000047805 */ /* 0x000fe4000001ff00 */
[----:B------:R-:W-:Y:S01]  /*3d50*/  CS2R R6, SRZ ;  /* 0x0000000000067805 */ /* 0x000fe2000001ff00 */
[----:B------:R-:W-:Y:S01]  /*3d60*/  IMAD.MOV.U32 R9, RZ, RZ, RZ ;  /* 0x000000ffff097224 */ /* 0x000fe200078e00ff */
[----:B------:R-:W-:Y:S01]  /*3d70*/  SHF.R.S32.HI R11, RZ, 0x5, R11 ;  /* 0x00000005ff0b7819 */ /* 0x000fe2000001140b */
[----:B------:R-:W-:-:S03]  /*3d80*/  IMAD.SHL.U32 R24, R24, 0x4, RZ ;  /* 0x0000000418187824 */ /* 0x000fc600078e00ff */
        /* <DEDUP_REMOVED lines=9> */
[----:B------:R-:W-:Y:S01]  /*3e20*/  VIADD R22, R20, -UR7 ;  /* 0x8000000714167c36 */ /* 0x000fe20008000000 */
[----:B------:R-:W-:Y:S01]  /*3e30*/  IADD3 R0, P0, R31, UR4, RZ ;  /* 0x000000041f007c10 */ /* 0x000fe2000ff1e0ff */
[----:B------:R-:W-:Y:S01]  /*3e40*/  ULDC.64 UR4, c[0x0][0x288] ;  /* 0x0000a20000047ab9 */ /* 0x000fe20000000a00 */
[----:B------:R-:W-:-:S02]  /*3e50*/  CS2R R12, SRZ ;  /* 0x00000000000c7805 */ /* 0x000fc4000001ff00 */
[----:B------:R-:W-:Y:S02]  /*3e60*/  CS2R R14, SRZ ;  /* 0x00000000000e7805 */ /* 0x000fe4000001ff00 */
[----:B------:R-:W-:Y:S02]  /*3e70*/  LEA.HI.X.SX32 R31, R31, UR11, 0x1, P0 ;  /* 0x0000000b1f1f7c11 */ /* 0x000fe400080f0eff */
[----:B------:R-:W-:Y:S02]  /*3e80*/  CS2R R16, SRZ ;  /* 0x0000000000107805 */ /* 0x000fe4000001ff00 */
[----:B------:R-:W-:Y:S01]  /*3e90*/  LEA R30, P0, R0, UR4, 0x2 ;  /* 0x00000004001e7c11 */ /* 0x000fe2000f8010ff */
[----:B------:R-:W-:Y:S01]  /*3ea0*/  UMOV UR4, 0x400 ;  /* 0x0000040000047882 */ /* 0x000fe20000000000 */
[----:B------:R-:W-:Y:S01]  /*3eb0*/  CS2R R18, SRZ ;  /* 0x0000000000127805 */ /* 0x000fe2000001ff00 */
[----:B------:R-:W-:Y:S01]  /*3ec0*/  IMAD.WIDE R26, R26, 0x4, RZ ;  /* 0x000000041a1a7825 */ /* 0x000fe200078e02ff */
[----:B------:R-:W-:Y:S01]  /*3ed0*/  LEA.HI.X R31, R0, UR5, R31, 0x2, P0 ;  /* 0x00000005001f7c11 */ /* 0x000fe200080f141f */
[----:B------:R-:W-:Y:S01]  /*3ee0*/  UMOV UR5, URZ ;  /* 0x0000003f00057c82 */ /* 0x000fe20008000000 */
[----:B------:R-:W-:Y:S01]  /*3ef0*/  IADD3 R30, P0, R30, 0x200, RZ ;  /* 0x000002001e1e7810 */ /* 0x000fe20007f1e0ff */
[----:B------:R-:W-:Y:S01]  /*3f00*/  IMAD.MOV.U32 R0, RZ, RZ, RZ ;  /* 0x000000ffff007224 */ /* 0x000fe200078e00ff */
[----:B0-----:R-:W-:-:S03]  /*3f10*/  ULEA UR4, UR6, UR4, 0x18 ;  /* 0x0000000406047291 */ /* 0x001fc6000f8ec03f */
[----:B------:R-:W-:-:S03]  /*3f20*/  IMAD.X R31, RZ, RZ, R31, P0 ;  /* 0x000000ffff1f7224 */ /* 0x000fc600000e061f */
[----:B------:R-:W-:Y:S01]  /*3f30*/  LEA R10, R11, UR4, 0x2 ;  /* 0x000000040b0a7c11 */ /* 0x000fe2000f8e10ff */
[----:B------:R-:W-:Y:S06]  /*3f40*/  @!P1 BRA `(.L_x_492) ;  /* 0x0000000000f49947 */ /* 0x000fec0003800000 */
[----:B------:R-:W-:Y:S01]  /*3f50*/  PLOP3.LUT P4, PT, PT, PT, PT, 0x8, 0x0 ;  /* 0x000000000000781c */ /* 0x000fe20003f8e170 */
[----:B------:R-:W-:Y:S01]  /*3f60*/  VIADD R21, R21, 0xfffffffd ;  /* 0xfffffffd15157836 */ /* 0x000fe20000000000 */
[CC--:B------:R-:W-:Y:S02]  /*3f70*/  ISETP.GE.AND P3, PT, R11.reuse, R22.reuse, PT ;  /* 0x000000160b00720c */ /* 0x0c0fe40003f66270 */
[----:B------:R-:W-:-:S13]  /*3f80*/  ISETP.GE.AND P0, PT, R11, R22, PT ;  /* 0x000000160b00720c */ /* 0x000fda0003f06270 */
.L_x_493:
[----:B------:R-:W2:Y:S01]  /*3f90*/  @!P3 LDG.E.128 R12, desc[UR8][R30.64+-0x200] ;  /* 0xfffe00081e0cb981 */ /* 0x000ea2000c1e1d00 */
[C---:B------:R-:W-:Y:S01]  /*3fa0*/  IADD3 R28, P1, R26.reuse, R30, RZ ;  /* 0x0000001e1a1c7210 */ /* 0x040fe20007f3e0ff */
[----:B------:R-:W-:Y:S02]  /*3fb0*/  UIADD3 UR5, UR5, 0x4, URZ ;  /* 0x0000000405057890 */ /* 0x000fe4000fffe03f */
[----:B------:R-:W2:Y:S01]  /*3fc0*/  LDS R8, [R10] ;  /* 0x000000000a087984 */ /* 0x000ea20000000800 */
[----:B------:R-:W-:Y:S03]  /*3fd0*/  IADD3.X R29, R27, R31, RZ, P1, !PT ;  /* 0x0000001f1b1d7210 */ /* 0x000fe60000ffe4ff */
        /* <DEDUP_REMOVED lines=52> */
.L_x_492:
[----:B------:R-:W0:Y:S02]  /*4320*/  LDC R8, c[0x0][0x3c4] ;  /* 0x0000f100ff087b82 */ /* 0x000e240000000800 */
[----:B0-----:R-:W-:-:S04]  /*4330*/  IADD3 R21, R8, -UR5, RZ ;  /* 0x8000000508157c10 */ /* 0x001fc8000fffe0ff */
        /* <DEDUP_REMOVED lines=34> */
.L_x_494:
        /* <DEDUP_REMOVED lines=8> */
.L_x_496:
[----:B------:R-:W-:Y:S05]  /*45e0*/  BSYNC B0 ;  /* 0x0000000000007941 */ /* 0x000fea0003800000 */
.L_x_495:
        /* <DEDUP_REMOVED lines=8> */
.L_x_491:
        /* <DEDUP_REMOVED lines=36> */
[----:B------:R0:W2:Y:S08]  /*48b0*/  F2I.FTZ.U32.TRUNC.NTZ R19, R18 ;  /* 0x0000001200137305 */ /* 0x0000b0000021f000 */
[----:B------:R-:W-:-:S05]  /*48c0*/  @P2 IADD3 R15, R15, 0x1, RZ ;  /* 0x000000010f0f2810 */ /* 0x000fca0007ffe0ff */
[----:B------:R-:W-:Y:S01]  /*48d0*/  @!P0 IMAD.MOV R15, RZ, RZ, -R15 ;  /* 0x000000ffff0f8224 */ /* 0x000fe200078e0a0f */
[----:B------:R-:W-:-:S05]  /*48e0*/  @!P1 LOP3.LUT R15, RZ, R14, RZ, 0x33, !PT ;  /* 0x0000000eff0f9212 */ /* 0x000fca00078e33ff */
[----:B------:R-:W-:Y:S01]  /*48f0*/  IMAD R14, R15, R14, RZ ;  /* 0x0000000e0f0e7224 */ /* 0x000fe200078e02ff */
[----:B0-----:R-:W-:Y:S01]  /*4900*/  HFMA2.MMA R18, -RZ, RZ, 0, 0 ;  /* 0x00000000ff127435 */ /* 0x001fe200000001ff */
[----:B--2---:R-:W-:Y:S02]  /*4910*/  IMAD.MOV R17, RZ, RZ, -R19 ;  /* 0x000000ffff117224 */ /* 0x004fe400078e0a13 */
        /* <DEDUP_REMOVED lines=49> */
        .weak           $__internal_9_$__cuda_sm20_div_s64
        .type           $__internal_9_$__cuda_sm20_div_s64,@function
        .size           $__internal_9_$__cuda_sm20_div_s64,(.L_x_4869 - $__internal_9_$__cuda_sm20_div_s64)
$__internal_9_$__cuda_sm20_div_s64:
        /* <DEDUP_REMOVED lines=82> */
[----:B------:R-:W-:Y:S05]  /*5150*/  RET.REL.NODEC R24 `(_ZN5flash32flash_fwd_splitkv_combine_kernelI23Flash_fwd_kernel_traitsILi256ELi64ELi64ELi4ELb0ELb0EN7cutlass6half_tE19Flash_kernel_traitsILi256ELi64ELi64ELi4ES3_EELi4ELi5ELb1EEEvNS_16Flash_fwd_paramsE) ;  /* 0xffffffac18a87950 */ /* 0x000fea0003c3ffff */
.L_x_497:
        /* <DEDUP_REMOVED lines=10> */
.L_x_4869:


//--------------------- .text._ZN5flash32flash_fwd_splitkv_combine_kernelI23Flash_fwd_kernel_traitsILi256ELi64ELi64ELi4ELb0ELb0EN7cutlass6half_tE19Flash_kernel_traitsILi256ELi64ELi64ELi4ES3_EELi4ELi4ELb1EEEvNS_16Flash_fwd_paramsE --------------------------
	.section	.text._ZN5flash32flash_fwd_splitkv_combine_kernelI23Flash_fwd_kernel_traitsILi256ELi64ELi64ELi4ELb0ELb0EN7cutlass6half_tE19Flash_kernel_traitsILi256ELi64ELi64ELi4ES3_EELi4ELi4ELb1EEEvNS_16Flash_fwd_paramsE,"ax",@progbits
	.align	128
        .global         _ZN5flash32flash_fwd_splitkv_combine_kernelI23Flash_fwd_kernel_traitsILi256ELi64ELi64ELi4ELb0ELb0EN7cutlass6half_tE19Flash_kernel_traitsILi256ELi64ELi64ELi4ES3_EELi4ELi4ELb1EEEvNS_16Flash_fwd_paramsE
        .type           _ZN5flash32flash_fwd_splitkv_combine_kernelI23Flash_fwd_kernel_traitsILi256ELi64ELi64ELi4ELb0ELb0EN7cutlass6half_tE19Flash_kernel_traitsILi256ELi64ELi64ELi4ES3_EELi4ELi4ELb1EEEvNS_16Flash_fwd_paramsE,@function
        .size           _ZN5flash32flash_fwd_splitkv_combine_kernelI23Flash_fwd_kernel_traitsILi256ELi64ELi64ELi4ELb0ELb0EN7cutlass6half_tE19Flash_kernel_traitsILi256ELi64ELi64ELi4ES3_EELi4ELi4ELb1EEEvNS_16Flash_fwd_paramsE,(.L_x_4870 - _ZN5flash32flash_fwd_splitkv_combine_kernelI23Flash_fwd_kernel_traitsILi256ELi64ELi64ELi4ELb0ELb0EN7cutlass6half_tE19Flash_kernel_traitsILi256ELi64ELi64ELi4ES3_EELi4ELi4ELb1EEEvNS_16Flash_fwd_paramsE)
        .other          _ZN5flash32flash_fwd_splitkv_combine_kernelI23Flash_fwd_kernel_traitsILi256ELi64ELi64ELi4ELb0ELb0EN7cutlass6half_tE19Flash_kernel_traitsILi256ELi64ELi64ELi4ES3_EELi4ELi4ELb1EEEvNS_16Flash_fwd_paramsE,@"STO_CUDA_ENTRY STV_DEFAULT"
_ZN5flash32flash_fwd_splitkv_combine_kernelI23Flash_fwd_kernel_traitsILi256ELi64ELi64ELi4ELb0ELb0EN7cutlass6half_tE19Flash_kernel_traitsILi256ELi64ELi64ELi4ES3_EELi4ELi4ELb1EEEvNS_16Flash_fwd_paramsE:
.text._ZN5flash32flash_fwd_splitkv_combine_kernelI23Flash_fwd_kernel_traitsILi256ELi64ELi64ELi4ELb0ELb0EN7cutlass6half_tE19Flash_kernel_traitsILi256ELi64ELi64ELi4ES3_EELi4ELi4ELb1EEEvNS_16Flash_fwd_paramsE:
        /* <DEDUP_REMOVED lines=23> */
[----:B------:R-:W-:Y:S05]  /*0170*/  CALL.REL.NOINC `($__internal_10_$__cuda_sm20_div_s64) ;  /* 0x0000004800a87944 */ /* 0x000fea0003c00000 */
[----:B------:R-:W-:Y:S05]  /*0180*/  BRA `(.L_x_499) ;  /* 0x00000000004c7947 */ /* 0x000fea0003800000 */
.L_x_498:
        /* <DEDUP_REMOVED lines=19> */
.L_x_499:
        /* <DEDUP_REMOVED lines=12> */
[----:B------:R-:W-:Y:S05]  /*0380*/  CALL.REL.NOINC `($__internal_10_$__cuda_sm20_div_s64) ;  /* 0x0000004800247944 */ /* 0x000fea0003c00000 */
[----:B------:R-:W-:Y:S02]  /*0390*/  MOV R8, R18 ;  /* 0x0000001200087202 */ /* 0x000fe40000000f00 */
[----:B------:R-:W-:Y:S01]  /*03a0*/  MOV R9, R19 ;  /* 0x0000001300097202 */ /* 0x000fe20000000f00 */
[----:B------:R-:W-:Y:S05]  /*03b0*/  BRA `(.L_x_502) ;  /* 0x00000000004c7947 */ /* 0x000fea0003800000 */
.L_x_501:
        /* <DEDUP_REMOVED lines=19> */
.L_x_502:
[----:B------:R-:W-:Y:S05]  /*04f0*/  BSYNC B0 ;  /* 0x0000000000007941 */ /* 0x000fea0003800000 */
.L_x_500:
        /* <DEDUP_REMOVED lines=42> */
.L_x_504:
        /* <DEDUP_REMOVED lines=19> */
.L_x_505:
[----:B------:R-:W-:Y:S05]  /*08d0*/  BSYNC B0 ;  /* 0x0000000000007941 */ /* 0x000fea0003800000 */
.L_x_503:
        /* <DEDUP_REMOVED lines=74> */
[----:B------:R-:W-:Y:S02]  /*0d80*/  MOV R32, R18 ;  /* 0x0000001200207202 */ /* 0x000fe40000000f00 */
[----:B------:R-:W-:Y:S01]  /*0d90*/  MOV R33, R19 ;  /* 0x0000001300217202 */ /* 0x000fe20000000f00 */
[----:B------:R-:W-:Y:S05]  /*0da0*/  BRA `(.L_x_508) ;  /* 0x00000000004c7947 */ /* 0x000fea0003800000 */
.L_x_507:
        /* <DEDUP_REMOVED lines=19> */
.L_x_508:
[----:B------:R-:W-:Y:S05]  /*0ee0*/  BSYNC B0 ;  /* 0x0000000000007941 */ /* 0x000fea0003800000 */
.L_x_506:
        /* <DEDUP_REMOVED lines=43> */
.L_x_510:
        /* <DEDUP_REMOVED lines=19> */
.L_x_511:
[----:B------:R-:W-:Y:S05]  /*12d0*/  BSYNC B0 ;  /* 0x0000000000007941 */ /* 0x000fea0003800000 */
.L_x_509:
        /* <DEDUP_REMOVED lines=67> */
.L_x_513:
[----:B------:R-:W-:Y:S05]  /*1710*/  BSYNC B0 ;  /* 0x0000000000007941 */ /* 0x000fea0003800000 */
.L_x_512:
        /* <DEDUP_REMOVED lines=14> */
.L_x_515:
[----:B------:R-:W-:Y:S05]  /*1800*/  BSYNC B0 ;  /* 0x0000000000007941 */ /* 0x000fea0003800000 */
.L_x_514:
        /* <DEDUP_REMOVED lines=147> */
[----:B------:R-:W-:Y:S05]  /*2140*/  CALL.REL.NOINC `($__internal_10_$__cuda_sm20_div_s64) ;  /* 0x0000002800b47944 */ /* 0x000fea0003c00000 */
        /* <DEDUP_REMOVED lines=9> */
.L_x_520:
        /* <DEDUP_REMOVED lines=22> */
.L_x_521:
[----:B------:R-:W-:Y:S05]  /*2340*/  BSYNC B0 ;  /* 0x0000000000007941 */ /* 0x000fea0003800000 */
.L_x_519:
        /* <DEDUP_REMOVED lines=19> */
.L_x_523:
        /* <DEDUP_REMOVED lines=22> */
.L_x_524:
[----:B------:R-:W-:Y:S05]  /*25e0*/  BSYNC B0 ;  /* 0x0000000000007941 */ /* 0x000fea0003800000 */
.L_x_522:
        /* <DEDUP_REMOVED lines=11> */
[----:B------:R-:W-:Y:S05]  /*26a0*/  CALL.REL.NOINC `($__internal_10_$__cuda_sm20_div_s64) ;  /* 0x00000024005c7944 */ /* 0x000fea0003c00000 */
[----:B------:R-:W-:-:S04]  /*26b0*/  IADD3 R17, P0, RZ, -R18, RZ ;  /* 0x80000012ff117210 */ /* 0x000fc80007f1e0ff */
[----:B------:R-:W-:Y:S01]  /*26c0*/  IADD3.X R16, RZ, ~R19, RZ, P0, !PT ;  /* 0x80000013ff107210 */ /* 0x000fe200007fe4ff */
[----:B------:R-:W-:-:S04]  /*26d0*/  IMAD.WIDE.U32 R34, R5, R17, R34 ;  /* 0x0000001105227225 */ /* 0x000fc800078e0022 */
[----:B------:R-:W-:-:S04]  /*26e0*/  IMAD R16, R16, R5, RZ ;  /* 0x0000000510107224 */ /* 0x000fc800078e02ff */
[----:B------:R-:W-:-:S05]  /*26f0*/  IMAD R4, R4, R17, R16 ;  /* 0x0000001104047224 */ /* 0x000fca00078e0210 */
[----:B------:R-:W-:Y:S01]  /*2700*/  IADD3 R4, R35, R4, RZ ;  /* 0x0000000423047210 */ /* 0x000fe20007ffe0ff */
[----:B------:R-:W-:Y:S05]  /*2710*/  BRA `(.L_x_527) ;  /* 0x0000000000587947 */ /* 0x000fea0003800000 */
.L_x_526:
        /* <DEDUP_REMOVED lines=22> */
.L_x_527:
[----:B------:R-:W-:Y:S05]  /*2880*/  BSYNC B0 ;  /* 0x0000000000007941 */ /* 0x000fea0003800000 */
.L_x_525:
        /* <DEDUP_REMOVED lines=38> */
[----:B------:R-:W-:Y:S05]  /*2af0*/  CALL.REL.NOINC `($__internal_10_$__cuda_sm20_div_s64) ;  /* 0x0000002000487944 */ /* 0x000fea0003c00000 */
        /* <DEDUP_REMOVED lines=12> */
.L_x_529:
        /* <DEDUP_REMOVED lines=23> */
.L_x_530:
[----:B------:R-:W-:Y:S05]  /*2d30*/  BSYNC B0 ;  /* 0x0000000000007941 */ /* 0x000fea0003800000 */
.L_x_528:
        /* <DEDUP_REMOVED lines=18> */
.L_x_532:
        /* <DEDUP_REMOVED lines=22> */
.L_x_533:
[----:B------:R-:W-:Y:S05]  /*2fc0*/  BSYNC B0 ;  /* 0x0000000000007941 */ /* 0x000fea0003800000 */
.L_x_531:
        /* <DEDUP_REMOVED lines=20> */
.L_x_535:
        /* <DEDUP_REMOVED lines=23> */
.L_x_536:
[----:B------:R-:W-:Y:S05]  /*3280*/  BSYNC B0 ;  /* 0x0000000000007941 */ /* 0x000fea0003800000 */
.L_x_534:
        /* <DEDUP_REMOVED lines=26> */
[----:B------:R-:W-:Y:S05]  /*3430*/  CALL.REL.NOINC `($__internal_10_$__cuda_sm20_div_s64) ;  /* 0x0000001400f87944 */ /* 0x000fea0003c00000 */
        /* <DEDUP_REMOVED lines=12> */
.L_x_538:
        /* <DEDUP_REMOVED lines=23> */
.L_x_539:
[----:B------:R-:W-:Y:S05]  /*3670*/  BSYNC B0 ;  /* 0x0000000000007941 */ /* 0x000fea0003800000 */
.L_x_537:
        /* <DEDUP_REMOVED lines=29> */
.L_x_541:
        /* <DEDUP_REMOVED lines=23> */
.L_x_542:
[----:B------:R-:W-:Y:S05]  /*39c0*/  BSYNC B0 ;  /* 0x0000000000007941 */ /* 0x000fea0003800000 */
.L_x_540:
        /* <DEDUP_REMOVED lines=21> */
.L_x_518:
[----:B------:R-:W-:Y:S02]  /*3b20*/  ULDC.64 UR4, c[0x0][0x2b0] ;  /* 0x0000ac0000047ab9 */ /* 0x000fe40000000a00 */
[----:B------:R-:W-:-:S04]  /*3b30*/  LEA R2, P0, R30, UR4, 0x2 ;  /* 0x000000041e027c11 */ /* 0x000fc8000f8010ff */
[----:B------:R-:W-:-:S05]  /*3b40*/  LEA.HI.X R3, R30, UR5, R31, 0x2, P0 ;  /* 0x000000051e037c11 */ /* 0x000fca00080f141f */
[----:B------:R0:W-:Y:S04]  /*3b50*/  STG.E desc[UR8][R2.64], R28 ;  /* 0x0000001c02007986 */ /* 0x0001e8000c101908 */
.L_x_517:
[----:B------:R-:W-:Y:S05]  /*3b60*/  BSYNC B1 ;  /* 0x0000000000017941 */ /* 0x000fea0003800000 */
.L_x_516:
[----:B------:R-:W2:Y:S01]  /*3b70*/  S2R R23, SR_TID.X ;  /* 0x0000000000177919 */ /* 0x000ea20000002100 */
[----:B------:R-:W3:Y:S01]  /*3b80*/  LDC R11, c[0x0][0x3c4] ;  /* 0x0000f100ff0b7b82 */ /* 0x000ee20000000800 */
[----:B------:R-:W-:Y:S01]  /*3b90*/  BSSY B0, `(.L_x_543) ;  /* 0x0000013000007945 */ /* 0x000fe20003800000 */
[----:B--2---:R-:W-:-:S04]  /*3ba0*/  SHF.R.S32.HI R22, RZ, 0x1f, R23 ;  /* 0x0000001fff167819 */ /* 0x004fc80000011417 */
[CC--:B01----:R-:W-:Y:S02]  /*3bb0*/  LEA.HI R3, R22.reuse, R23.reuse, RZ, 0x4 ;  /* 0x0000001716037211 */ /* 0x0c3fe400078f20ff */
[----:B------:R-:W-:Y:S02]  /*3bc0*/  LEA.HI R22, R22, R23, RZ, 0x5 ;  /* 0x0000001716167211 */ /* 0x000fe400078f28ff */
[----:B------:R-:W-:-:S05]  /*3bd0*/  LOP3.LUT R2, R3, 0xfffffff0, RZ, 0xc0, !PT ;  /* 0xfffffff003027812 */ /* 0x000fca00078ec0ff */
[----:B------:R-:W-:-:S05]  /*3be0*/  IMAD.IADD R2, R23, 0x1, -R2 ;  /* 0x0000000117027824 */ /* 0x000fca00078e0a02 */
[----:B---3--:R-:W-:-:S04]  /*3bf0*/  ISETP.GE.AND P0, PT, R2, R11, PT ;  /* 0x0000000b0200720c */ /* 0x008fc80003f06270 */
[----:B------:R-:W-:-:S13]  /*3c00*/  ISETP.GT.OR P0, PT, R23, 0x3f, P0 ;  /* 0x0000003f1700780c */ /* 0x000fda0000704670 */
[----:B------:R-:W-:Y:S05]  /*3c10*/  @P0 BRA `(.L_x_544) ;  /* 0x0000000000280947 */ /* 0x000fea0003800000 */
[----:B------:R-:W0:Y:S01]  /*3c20*/  S2R R0, SR_CgaCtaId ;  /* 0x0000000000007919 */ /* 0x000e220000008800 */
[----:B------:R-:W-:Y:S01]  /*3c30*/  FADD.FTZ R4, -R28, R29 ;  /* 0x0000001d1c047221 */ /* 0x000fe20000010100 */
[----:B------:R-:W-:-:S03]  /*3c40*/  MOV R5, 0x400 ;  /* 0x0000040000057802 */ /* 0x000fc60000000f00 */
[----:B------:R-:W-:-:S06]  /*3c50*/  FMUL.FTZ R4, R4, 1.4426950216293334961 ;  /* 0x3fb8aa3b04047820 */ /* 0x000fcc0000410000 */
[----:B------:R-:W1:Y:S01]  /*3c60*/  MUFU.EX2 R4, R4 ;  /* 0x0000000400047308 */ /* 0x000e620000000800 */
[----:B0-----:R-:W-:Y:S02]  /*3c70*/  LEA R5, R0, R5, 0x18 ;  /* 0x0000000500057211 */ /* 0x001fe400078ec0ff */
[----:B------:R-:W-:-:S03]  /*3c80*/  SHF.R.S32.HI R0, RZ, 0x4, R3 ;  /* 0x00000004ff007819 */ /* 0x000fc60000011403 */
[----:B------:R-:W-:-:S05]  /*3c90*/  IMAD R5, R2, 0x14, R5 ;  /* 0x0000001402057824 */ /* 0x000fca00078e0205 */
[----:B------:R-:W-:-:S05]  /*3ca0*/  LEA R5, R0, R5, 0x2 ;  /* 0x0000000500057211 */ /* 0x000fca00078e10ff */
[----:B-1----:R0:W-:Y:S02]  /*3cb0*/  STS [R5], R4 ;  /* 0x0000000405007388 */ /* 0x0021e40000000800 */
.L_x_544:
[----:B------:R-:W-:Y:S05]  /*3cc0*/  BSYNC B0 ;  /* 0x0000000000007941 */ /* 0x000fea0003800000 */
.L_x_543:
[----:B------:R-:W-:Y:S01]  /*3cd0*/  BAR.SYNC.DEFER_BLOCKING 0x0 ;  /* 0x0000000000007b1d */ /* 0x000fe20000010000 */
[----:B------:R-:W-:Y:S01]  /*3ce0*/  ISETP.GE.AND P0, PT, R11, 0x1, PT ;  /* 0x000000010b00780c */ /* 0x000fe20003f06270 */
[----:B------:R-:W-:Y:S01]  /*3cf0*/  IMAD.MOV.U32 R0, RZ, RZ, RZ ;  /* 0x000000ffff007224 */ /* 0x000fe200078e00ff */
[----:B------:R-:W-:Y:S02]  /*3d00*/  LOP3.LUT R2, R22, 0x3fffffe0, RZ, 0xc0, !PT ;  /* 0x3fffffe016027812 */ /* 0x000fe400078ec0ff */
[----:B0-----:R-:W-:Y:S02]  /*3d10*/  CS2R R4, SRZ ;  /* 0x0000000000047805 */ /* 0x001fe4000001ff00 */
[----:B------:R-:W-:Y:S01]  /*3d20*/  CS2R R6, SRZ ;  /* 0x0000000000067805 */ /* 0x000fe2000001ff00 */
[----:B------:R-:W-:Y:S01]  /*3d30*/  IMAD.MOV.U32 R9, RZ, RZ, RZ ;  /* 0x000000ffff097224 */ /* 0x000fe200078e00ff */
[----:B------:R-:W-:Y:S01]  /*3d40*/  SHF.R.S32.HI R22, RZ, 0x5, R22 ;  /* 0x00000005ff167819 */ /* 0x000fe20000011416 */
[----:B------:R-:W-:Y:S01]  /*3d50*/  IMAD.IADD R23, R23, 0x1, -R2 ;  /* 0x0000000117177824 */ /* 0x000fe200078e0a02 */
[----:B------:R-:W-:-:S03]  /*3d60*/  CS2R R2, SRZ ;  /* 0x0000000000027805 */ /* 0x000fc6000001ff00 */
[----:B------:R-:W-:Y:S01]  /*3d70*/  IMAD.SHL.U32 R23, R23, 0x4, RZ ;  /* 0x0000000417177824 */ /* 0x000fe200078e00ff */
[----:B------:R-:W-:Y:S06]  /*3d80*/  @!P0 BRA `(.L_x_545) ;  /* 0x0000000800348947 */ /* 0x000fec0003800000 */
        /* <DEDUP_REMOVED lines=31> */
.L_x_547:
        /* <DEDUP_REMOVED lines=57> */
.L_x_546:
        /* <DEDUP_REMOVED lines=36> */
.L_x_548:
        /* <DEDUP_REMOVED lines=8> */
.L_x_550:
[----:B------:R-:W-:Y:S05]  /*45d0*/  BSYNC B0 ;  /* 0x0000000000007941 */ /* 0x000fea0003800000 */
.L_x_549:
        /* <DEDUP_REMOVED lines=8> */
.L_x_545:
        /* <DEDUP_REMOVED lines=62> */
[----:B------:R-:W-:-:S07]  /*4a40*/  IADD3 R17, R17, R8, RZ ;  /* 0x0000000811117210 */ /* 0x000fce0007ffe0ff */
        /* <DEDUP_REMOVED lines=11> */
[----:B------:R-:W-:Y:S02]  /*4b00*/  IMAD R11, R11, UR4, RZ ;  /* 0x000000040b0b7c24 */ /* 0x000fe4000f8e02ff */
[----:B------:R-:W-:Y:S01]  /*4b10*/  IMAD.IADD R17, R17, 0x1, R13 ;  /* 0x0000000111117824 */ /* 0x000fe200078e020d */
[----:B------:R-:W-:Y:S01]  /*4b20*/  IADD3 R13, R23, 0x80, RZ ;  /* 0x00000080170d7810 */ /* 0x000fe20007ffe0ff */
[C---:B------:R-:W-:Y:S02]  /*4b30*/  IMAD R8, R14.reuse, UR5, R11 ;  /* 0x000000050e087c24 */ /* 0x040fe4000f8e020b */
[----:B------:R-:W-:Y:S01]  /*4b40*/  IMAD.WIDE.U32 R14, R14, UR4, R16 ;  /* 0x000000040e0e7c25 */ /* 0x000fe2000f8e0010 */
        /* <DEDUP_REMOVED lines=13> */
        .weak           $__internal_10_$__cuda_sm20_div_s64
        .type           $__internal_10_$__cuda_sm20_div_s64,@function
        .size           $__internal_10_$__cuda_sm20_div_s64,(.L_x_4870 - $__internal_10_$__cuda_sm20_div_s64)
$__internal_10_$__cuda_sm20_div_s64:
        /* <DEDUP_REMOVED lines=82> */
[----:B------:R-:W-:Y:S05]  /*5140*/  RET.REL.NODEC R24 `(_ZN5flash32flash_fwd_splitkv_combine_kernelI23Flash_fwd_kernel_traitsILi256ELi64ELi64ELi4ELb0ELb0EN7cutlass6half_tE19Flash_kernel_traitsILi256ELi64ELi64ELi4ES3_EELi4ELi4ELb1EEEvNS_16Flash_fwd_paramsE) ;  /* 0xffffffac18ac7950 */ /* 0x000fea0003c3ffff */
.L_x_551:
        /* <DEDUP_REMOVED lines=11> */
.L_x_4870:


//--------------------- .text._ZN5flash32flash_fwd_splitkv_combine_kernelI23Flash_fwd_kernel_traitsILi256ELi64ELi64ELi4ELb0ELb0EN7cutlass6half_tE19Flash_kernel_traitsILi256ELi64ELi64ELi4ES3_EELi4ELi3ELb1EEEvNS_16Flash_fwd_paramsE --------------------------
	.section	.text._ZN5flash32flash_fwd_splitkv_combine_kernelI23Flash_fwd_kernel_traitsILi256ELi64ELi64ELi4ELb0ELb0EN7cutlass6half_tE19Flash_kernel_traitsILi256ELi64ELi64ELi4ES3_EELi4ELi3ELb1EEEvNS_16Flash_fwd_paramsE,"ax",@progbits
	.align	128
        .global         _ZN5flash32flash_fwd_splitkv_combine_kernelI23Flash_fwd_kernel_traitsILi256ELi64ELi64ELi4ELb0ELb0EN7cutlass6half_tE19Flash_kernel_traitsILi256ELi64ELi64ELi4ES3_EELi4ELi3ELb1EEEvNS_16Flash_fwd_paramsE
        .type           _ZN5flash32flash_fwd_splitkv_combine_kernelI23Flash_fwd_kernel_traitsILi256ELi64ELi64ELi4ELb0ELb0EN7cutlass6half_tE19Flash_kernel_traitsILi256ELi64ELi64ELi4ES3_EELi4ELi3ELb1EEEvNS_16Flash_fwd_paramsE,@function
        .size           _ZN5flash32flash_fwd_splitkv_combine_kernelI23Flash_fwd_kernel_traitsILi256ELi64ELi64ELi4ELb0ELb0EN7cutlass6half_tE19Flash_kernel_traitsILi256ELi64ELi64ELi4ES3_EELi4ELi3ELb1EEEvNS_16Flash_fwd_paramsE,(.L_x_4871 - _ZN5flash32flash_fwd_splitkv_combine_kernelI23Flash_fwd_kernel_traitsILi256ELi64ELi64ELi4ELb0ELb0EN7cutlass6half_tE19Flash_kernel_traitsILi256ELi64ELi64ELi4ES3_EELi4ELi3ELb1EEEvNS_16Flash_fwd_paramsE)
        .other          _ZN5flash32flash_fwd_splitkv_combine_kernelI23Flash_fwd_kernel_traitsILi256ELi64ELi64ELi4ELb0ELb0EN7cutlass6half_tE19Flash_kernel_traitsILi256ELi64ELi64ELi4ES3_EELi4ELi3ELb1EEEvNS_16Flash_fwd_paramsE,@"STO_CUDA_ENTRY STV_DEFAULT"
_ZN5flash32flash_fwd_splitkv_combine_kernelI23Flash_fwd_kernel_traitsILi256ELi64ELi64ELi4ELb0ELb0EN7cutlass6half_tE19Flash_kernel_traitsILi256ELi64ELi64ELi4ES3_EELi4ELi3ELb1EEEvNS_16Flash_fwd_paramsE:
.text._ZN5flash32flash_fwd_splitkv_combine_kernelI23Flash_fwd_kernel_traitsILi256ELi64ELi64ELi4ELb0ELb0EN7cutlass6half_tE19Flash_kernel_traitsILi256ELi64ELi64ELi4ES3_EELi4ELi3ELb1EEEvNS_16Flash_fwd_paramsE:
        /* <DEDUP_REMOVED lines=23> */
[----:B------:R-:W-:Y:S05]  /*0170*/  CALL.REL.NOINC `($__internal_11_$__cuda_sm20_div_s64) ;  /* 0x0000004800987944 */ /* 0x000fea0003c00000 */
[----:B------:R-:W-:Y:S05]  /*0180*/  BRA `(.L_x_553) ;  /* 0x00000000004c7947 */ /* 0x000fea0003800000 */
.L_x_552:
        /* <DEDUP_REMOVED lines=19> */
.L_x_553:
        /* <DEDUP_REMOVED lines=12> */
[----:B------:R-:W-:Y:S05]  /*0380*/  CALL.REL.NOINC `($__internal_11_$__cuda_sm20_div_s64) ;  /* 0x0000004800147944 */ /* 0x000fea0003c00000 */
[----:B------:R-:W-:Y:S02]  /*0390*/  MOV R8, R18 ;  /* 0x0000001200087202 */ /* 0x000fe40000000f00 */
[----:B------:R-:W-:Y:S01]  /*03a0*/  MOV R9, R19 ;  /* 0x0000001300097202 */ /* 0x000fe20000000f00 */
[----:B------:R-:W-:Y:S05]  /*03b0*/  BRA `(.L_x_556) ;  /* 0x00000000004c7947 */ /* 0x000fea0003800000 */
.L_x_555:
        /* <DEDUP_REMOVED lines=19> */
.L_x_556:
[----:B------:R-:W-:Y:S05]  /*04f0*/  BSYNC B0 ;  /* 0x0000000000007941 */ /* 0x000fea0003800000 */
.L_x_554:
        /* <DEDUP_REMOVED lines=42> */
.L_x_558:
        /* <DEDUP_REMOVED lines=19> */
.L_x_559:
[----:B------:R-:W-:Y:S05]  /*08d0*/  BSYNC B0 ;  /* 0x0000000000007941 */ /* 0x000fea0003800000 */
.L_x_557:
        /* <DEDUP_REMOVED lines=74> */
[----:B------:R-:W-:Y:S02]  /*0d80*/  MOV R32, R18 ;  /* 0x0000001200207202 */ /* 0x000fe40000000f00 */
[----:B------:R-:W-:Y:S01]  /*0d90*/  MOV R33, R19 ;  /* 0x0000001300217202 */ /* 0x000fe20000000f00 */
[----:B------:R-:W-:Y:S05]  /*0da0*/  BRA `(.L_x_562) ;  /* 0x00000000004c7947 */ /* 0x000fea0003800000 */
.L_x_561:
        /* <DEDUP_REMOVED lines=19> */
.L_x_562:
[----:B------:R-:W-:Y:S05]  /*0ee0*/  BSYNC B0 ;  /* 0x0000000000007941 */ /* 0x000fea0003800000 */
.L_x_560:
        /* <DEDUP_REMOVED lines=43> */
.L_x_564:
        /* <DEDUP_REMOVED lines=19> */
.L_x_565:
[----:B------:R-:W-:Y:S05]  /*12d0*/  BSYNC B0 ;  /* 0x0000000000007941 */ /* 0x000fea0003800000 */
.L_x_563:
        /* <DEDUP_REMOVED lines=67> */
.L_x_567:
[----:B------:R-:W-:Y:S05]  /*1710*/  BSYNC B0 ;  /* 0x0000000000007941 */ /* 0x000fea0003800000 */
.L_x_566:
        /* <DEDUP_REMOVED lines=14> */
.L_x_569:
[----:B------:R-:W-:Y:S05]  /*1800*/  BSYNC B0 ;  /* 0x0000000000007941 */ /* 0x000fea0003800000 */
.L_x_568:
        /* <DEDUP_REMOVED lines=143> */
[----:B------:R-:W-:Y:S05]  /*2100*/  CALL.REL.NOINC `($__internal_11_$__cuda_sm20_div_s64) ;  /* 0x0000002800b47944 */ /* 0x000fea0003c00000 */
        /* <DEDUP_REMOVED lines=9> */
.L_x_574:
        /* <DEDUP_REMOVED lines=22> */
.L_x_575:
[----:B------:R-:W-:Y:S05]  /*2300*/  BSYNC B0 ;  /* 0x0000000000007941 */ /* 0x000fea0003800000 */
.L_x_573:
        /* <DEDUP_REMOVED lines=19> */
.L_x_577:
        /* <DEDUP_REMOVED lines=22> */
.L_x_578:
[----:B------:R-:W-:Y:S05]  /*25a0*/  BSYNC B0 ;  /* 0x0000000000007941 */ /* 0x000fea0003800000 */
.L_x_576:
        /* <DEDUP_REMOVED lines=11> */
[----:B------:R-:W-:Y:S05]  /*2660*/  CALL.REL.NOINC `($__internal_11_$__cuda_sm20_div_s64) ;  /* 0x00000024005c7944 */ /* 0x000fea0003c00000 */
[----:B------:R-:W-:-:S04]  /*2670*/  IADD3 R17, P0, RZ, -R18, RZ ;  /* 0x80000012ff117210 */ /* 0x000fc80007f1e0ff */
[----:B------:R-:W-:Y:S01]  /*2680*/  IADD3.X R16, RZ, ~R19, RZ, P0, !PT ;  /* 0x80000013ff107210 */ /* 0x000fe200007fe4ff */
[----:B------:R-:W-:-:S04]  /*2690*/  IMAD.WIDE.U32 R34, R5, R17, R34 ;  /* 0x0000001105227225 */ /* 0x000fc800078e0022 */
[----:B------:R-:W-:-:S04]  /*26a0*/  IMAD R16, R16, R5, RZ ;  /* 0x0000000510107224 */ /* 0x000fc800078e02ff */
[----:B------:R-:W-:-:S05]  /*26b0*/  IMAD R4, R4, R17, R16 ;  /* 0x0000001104047224 */ /* 0x000fca00078e0210 */
[----:B------:R-:W-:Y:S01]  /*26c0*/  IADD3 R4, R35, R4, RZ ;  /* 0x0000000423047210 */ /* 0x000fe20007ffe0ff */
[----:B------:R-:W-:Y:S05]  /*26d0*/  BRA `(.L_x_581) ;  /* 0x0000000000587947 */ /* 0x000fea0003800000 */
.L_x_580:
        /* <DEDUP_REMOVED lines=22> */
.L_x_581:
[----:B------:R-:W-:Y:S05]  /*2840*/  BSYNC B0 ;  /* 0x0000000000007941 */ /* 0x000fea0003800000 */
.L_x_579:
        /* <DEDUP_REMOVED lines=38> */
[----:B------:R-:W-:Y:S05]  /*2ab0*/  CALL.REL.NOINC `($__internal_11_$__cuda_sm20_div_s64) ;  /* 0x0000002000487944 */ /* 0x000fea0003c00000 */
        /* <DEDUP_REMOVED lines=12> */
.L_x_583:
        /* <DEDUP_REMOVED lines=23> */
.L_x_584:
[----:B------:R-:W-:Y:S05]  /*2cf0*/  BSYNC B0 ;  /* 0x0000000000007941 */ /* 0x000fea0003800000 */
.L_x_582:
        /* <DEDUP_REMOVED lines=18> */
.L_x_586:
        /* <DEDUP_REMOVED lines=22> */
.L_x_587:
[----:B------:R-:W-:Y:S05]  /*2f80*/  BSYNC B0 ;  /* 0x0000000000007941 */ /* 0x000fea0003800000 */
.L_x_585:
        /* <DEDUP_REMOVED lines=20> */
.L_x_589:
        /* <DEDUP_REMOVED lines=23> */
.L_x_590:
[----:B------:R-:W-:Y:S05]  /*3240*/  BSYNC B0 ;  /* 0x0000000000007941 */ /* 0x000fea0003800000 */
.L_x_588:
        /* <DEDUP_REMOVED lines=26> */
[----:B------:R-:W-:Y:S05]  /*33f0*/  CALL.REL.NOINC `($__internal_11_$__cuda_sm20_div_s64) ;  /* 0x0000001400f87944 */ /* 0x000fea0003c00000 */
        /* <DEDUP_REMOVED lines=12> */
.L_x_592:
        /* <DEDUP_REMOVED lines=23> */
.L_x_593:
[----:B------:R-:W-:Y:S05]  /*3630*/  BSYNC B0 ;  /* 0x0000000000007941 */ /* 0x000fea0003800000 */
.L_x_591:
        /* <DEDUP_REMOVED lines=29> */
.L_x_595:
        /* <DEDUP_REMOVED lines=23> */
.L_x_596:
[----:B------:R-:W-:Y:S05]  /*3980*/  BSYNC B0 ;  /* 0x0000000000007941 */ /* 0x000fea0003800000 */
.L_x_594:
        /* <DEDUP_REMOVED lines=21> */
.L_x_572:
[----:B------:R-:W-:Y:S02]  /*3ae0*/  ULDC.64 UR4, c[0x0][0x2b0] ;  /* 0x0000ac0000047ab9 */ /* 0x000fe40000000a00 */
[----:B------:R-:W-:-:S04]  /*3af0*/  LEA R2, P0, R30, UR4, 0x2 ;  /* 0x000000041e027c11 */ /* 0x000fc8000f8010ff */
[----:B------:R-:W-:-:S05]  /*3b00*/  LEA.HI.X R3, R30, UR5, R31, 0x2, P0 ;  /* 0x000000051e037c11 */ /* 0x000fca00080f141f */
[----:B------:R0:W-:Y:S04]  /*3b10*/  STG.E desc[UR8][R2.64], R28 ;  /* 0x0000001c02007986 */ /* 0x0001e8000c101908 */
.L_x_571:
[----:B------:R-:W-:Y:S05]  /*3b20*/  BSYNC B1 ;  /* 0x0000000000017941 */ /* 0x000fea0003800000 */
.L_x_570:
        /* <DEDUP_REMOVED lines=21> */
.L_x_598:
[----:B------:R-:W-:Y:S05]  /*3c80*/  BSYNC B0 ;  /* 0x0000000000007941 */ /* 0x000fea0003800000 */
.L_x_597:
        /* <DEDUP_REMOVED lines=43> */
.L_x_601:
        /* <DEDUP_REMOVED lines=57> */
.L_x_600:
        /* <DEDUP_REMOVED lines=36> */
.L_x_602:
        /* <DEDUP_REMOVED lines=8> */
.L_x_604:
[----:B------:R-:W-:Y:S05]  /*4590*/  BSYNC B0 ;  /* 0x0000000000007941 */ /* 0x000fea0003800000 */
.L_x_603:
        /* <DEDUP_REMOVED lines=8> */
.L_x_599:
        /* <DEDUP_REMOVED lines=92> */
        .weak           $__internal_11_$__cuda_sm20_div_s64
        .type           $__internal_11_$__cuda_sm20_div_s64,@function
        .size           $__internal_11_$__cuda_sm20_div_s64,(.L_x_4871 - $__internal_11_$__cuda_sm20_div_s64)
$__internal_11_$__cuda_sm20_div_s64:
        /* <DEDUP_REMOVED lines=82> */
[----:B------:R-:W-:Y:S05]  /*5100*/  RET.REL.NODEC R24 `(_ZN5flash32flash_fwd_splitkv_combine_kernelI23Flash_fwd_kernel_traitsILi256ELi64ELi64ELi4ELb0ELb0EN7cutlass6half_tE19Flash_kernel_traitsILi256ELi64ELi64ELi4ES3_EELi4ELi3ELb1EEEvNS_16Flash_fwd_paramsE) ;  /* 0xffffffac18bc7950 */ /* 0x000fea0003c3ffff */
.L_x_605:
        /* <DEDUP_REMOVED lines=15> */
.L_x_4871:


//--------------------- .text._ZN5flash32flash_fwd_splitkv_combine_kernelI23Flash_fwd_kernel_traitsILi256ELi64ELi64ELi4ELb0ELb0EN7cutlass6half_tE19Flash_kernel_traitsILi256ELi64ELi64ELi4ES3_EELi4ELi2ELb1EEEvNS_16Flash_fwd_paramsE --------------------------
	.section	.text._ZN5flash32flash_fwd_splitkv_combine_kernelI23Flash_fwd_kernel_traitsILi256ELi64ELi64ELi4ELb0ELb0EN7cutlass6half_tE19Flash_kernel_traitsILi256ELi64ELi64ELi4ES3_EELi4ELi2ELb1EEEvNS_16Flash_fwd_paramsE,"ax",@progbits
	.align	128
        .global         _ZN5flash32flash_fwd_splitkv_combine_kernelI23Flash_fwd_kernel_traitsILi256ELi64ELi64ELi4ELb0ELb0EN7cutlass6half_tE19Flash_kernel_traitsILi256ELi64ELi64ELi4ES3_EELi4ELi2ELb1EEEvNS_16Flash_fwd_paramsE
        .type           _ZN5flash32flash_fwd_splitkv_combine_kernelI23Flash_fwd_kernel_traitsILi256ELi64ELi64ELi4ELb0ELb0EN7cutlass6half_tE19Flash_kernel_traitsILi256ELi64ELi64ELi4ES3_EELi4ELi2ELb1EEEvNS_16Flash_fwd_paramsE,@function
        .size           _ZN5flash32flash_fwd_splitkv_combine_kernelI23Flash_fwd_kernel_traitsILi256ELi64ELi64ELi4ELb0ELb0EN7cutlass6half_tE19Flash_kernel_traitsILi256ELi64ELi64ELi4ES3_EELi4ELi2ELb1EEEvNS_16Flash_fwd_paramsE,(.L_x_4872 - _ZN5flash32flash_fwd_splitkv_combine_kernelI23Flash_fwd_kernel_traitsILi256ELi64ELi64ELi4ELb0ELb0EN7cutlass6half_tE19Flash_kernel_traitsILi256ELi64ELi64ELi4ES3_EELi4ELi2ELb1EEEvNS_16Flash_fwd_paramsE)
        .other          _ZN5flash32flash_fwd_splitkv_combine_kernelI23Flash_fwd_kernel_traitsILi256ELi64ELi64ELi4ELb0ELb0EN7cutlass6half_tE19Flash_kernel_traitsILi256ELi64ELi64ELi4ES3_EELi4ELi2ELb1EEEvNS_16Flash_fwd_paramsE,@"STO_CUDA_ENTRY STV_DEFAULT"
_ZN5flash32flash_fwd_splitkv_combine_kernelI23Flash_fwd_kernel_traitsILi256ELi64ELi64ELi4ELb0ELb0EN7cutlass6half_tE19Flash_kernel_traitsILi256ELi64ELi64ELi4ES3_EELi4ELi2ELb1EEEvNS_16Flash_fwd_paramsE:
.text._ZN5flash32flash_fwd_splitkv_combine_kernelI23Flash_fwd_kernel_traitsILi256ELi64ELi64ELi4ELb0ELb0EN7cutlass6half_tE19Flash_kernel_traitsILi256ELi64ELi64ELi4ES3_EELi4ELi2ELb1EEEvNS_16Flash_fwd_paramsE:
        /* <DEDUP_REMOVED lines=23> */
[----:B------:R-:W-:Y:S05]  /*0170*/  CALL.REL.NOINC `($__internal_12_$__cuda_sm20_div_s64) ;  /* 0x0000004800647944 */ /* 0x000fea0003c00000 */
[----:B------:R-:W-:Y:S02]  /*0180*/  MOV R18, R0 ;  /* 0x0000000000127202 */ /* 0x000fe40000000f00 */
[----:B------:R-:W-:Y:S01]  /*0190*/  MOV R19, R21 ;  /* 0x0000001500137202 */ /* 0x000fe20000000f00 */
[----:B------:R-:W-:Y:S06]  /*01a0*/  BRA `(.L_x_607) ;  /* 0x00000000004c7947 */ /* 0x000fec0003800000 */
.L_x_606:
        /* <DEDUP_REMOVED lines=19> */
.L_x_607:
        /* <DEDUP_REMOVED lines=11> */
[----:B------:R-:W-:Y:S05]  /*0390*/  CALL.REL.NOINC `($__internal_12_$__cuda_sm20_div_s64) ;  /* 0x0000004400dc7944 */ /* 0x000fea0003c00000 */
[----:B------:R-:W-:Y:S02]  /*03a0*/  MOV R10, R0 ;  /* 0x00000000000a7202 */ /* 0x000fe40000000f00 */
[----:B------:R-:W-:Y:S01]  /*03b0*/  MOV R11, R21 ;  /* 0x00000015000b7202 */ /* 0x000fe20000000f00 */
[----:B------:R-:W-:Y:S05]  /*03c0*/  BRA `(.L_x_610) ;  /* 0x00000000004c7947 */ /* 0x000fea0003800000 */
.L_x_609:
        /* <DEDUP_REMOVED lines=19> */
.L_x_610:
[----:B------:R-:W-:Y:S05]  /*0500*/  BSYNC B0 ;  /* 0x0000000000007941 */ /* 0x000fea0003800000 */
.L_x_608:
        /* <DEDUP_REMOVED lines=44> */
[----:B------:R-:W-:Y:S05]  /*07d0*/  BRA `(.L_x_613) ;  /* 0x00000000004c7947 */ /* 0x000fea0003800000 */
.L_x_612:
        /* <DEDUP_REMOVED lines=19> */
.L_x_613:
[----:B------:R-:W-:Y:S05]  /*0910*/  BSYNC B0 ;  /* 0x0000000000007941 */ /* 0x000fea0003800000 */
.L_x_611:
        /* <DEDUP_REMOVED lines=71> */
[----:B------:R-:W-:Y:S05]  /*0d90*/  CALL.REL.NOINC `($__internal_12_$__cuda_sm20_div_s64) ;  /* 0x0000003c005c7944 */ /* 0x000fea0003c00000 */
[----:B------:R-:W-:Y:S02]  /*0da0*/  MOV R32, R0 ;  /* 0x0000000000207202 */ /* 0x000fe40000000f00 */
[----:B------:R-:W-:Y:S01]  /*0db0*/  MOV R33, R21 ;  /* 0x0000001500217202 */ /* 0x000fe20000000f00 */
[----:B------:R-:W-:Y:S05]  /*0dc0*/  BRA `(.L_x_616) ;  /* 0x00000000004c7947 */ /* 0x000fea0003800000 */
.L_x_615:
        /* <DEDUP_REMOVED lines=19> */
.L_x_616:
[----:B------:R-:W-:Y:S05]  /*0f00*/  BSYNC B0 ;  /* 0x0000000000007941 */ /* 0x000fea0003800000 */
.L_x_614:
        /* <DEDUP_REMOVED lines=44> */
.L_x_618:
        /* <DEDUP_REMOVED lines=19> */
.L_x_619:
[----:B------:R-:W-:Y:S05]  /*1300*/  BSYNC B0 ;  /* 0x0000000000007941 */ /* 0x000fea0003800000 */
.L_x_617:
        /* <DEDUP_REMOVED lines=71> */
.L_x_621:
[----:B------:R-:W-:Y:S05]  /*1780*/  BSYNC B0 ;  /* 0x0000000000007941 */ /* 0x000fea0003800000 */
.L_x_620:
        /* <DEDUP_REMOVED lines=151> */
.L_x_626:
        /* <DEDUP_REMOVED lines=22> */
.L_x_627:
[----:B------:R-:W-:Y:S05]  /*2260*/  BSYNC B0 ;  /* 0x0000000000007941 */ /* 0x000fea0003800000 */
.L_x_625:
[----:B------:R-:W-:Y:S01]  /*2270*/  LOP3.LUT R0, R19, R8, RZ, 0xfc, !PT ;  /* 0x0000000813007212 */ /* 0x000fe200078efcff */
[----:B------:R-:W-:Y:S03]  /*2280*/  BSSY B0, `(.L_x_628) ;  /* 0x0000028000007945 */ /* 0x000fe60003800000 */
[----:B------:R-:W-:-:S13]  /*2290*/  ISETP.NE.U32.AND P0, PT, R0, RZ, PT ;  /* 0x000000ff0000720c */ /* 0x000fda0003f05070 */
[----:B------:R-:W-:Y:S05]  /*22a0*/  @!P0 BRA `(.L_x_629) ;  /* 0x00000000003c8947 */ /* 0x000fea0003800000 */
[----:B------:R-:W-:Y:S01]  /*22b0*/  IMAD.MOV.U32 R24, RZ, RZ, R23 ;  /* 0x000000ffff187224 */ /* 0x000fe200078e0017 */
[----:B------:R-:W-:Y:S02]  /*22c0*/  MOV R6, R8 ;  /* 0x0000000800067202 */ /* 0x000fe40000000f00 */
[----:B------:R-:W-:Y:S02]  /*22d0*/  MOV R22, 0x22f0 ;  /* 0x000022f000167802 */ /* 0x000fe40000000f00 */
[----:B------:R-:W-:Y:S05]  /*22e0*/  CALL.REL.NOINC `($__internal_12_$__cuda_sm20_div_s64) ;  /* 0x0000002800087944 */ /* 0x000fea0003c00000 */
        /* <DEDUP_REMOVED lines=11> */
.L_x_629:
        /* <DEDUP_REMOVED lines=22> */
.L_x_630:
[----:B------:R-:W-:Y:S05]  /*2500*/  BSYNC B0 ;  /* 0x0000000000007941 */ /* 0x000fea0003800000 */
.L_x_628:
        /* <DEDUP_REMOVED lines=11> */
[----:B------:R-:W-:Y:S05]  /*25c0*/  CALL.REL.NOINC `($__internal_12_$__cuda_sm20_div_s64) ;  /* 0x0000002400507944 */ /* 0x000fea0003c00000 */
        /* <DEDUP_REMOVED lines=9> */
.L_x_632:
        /* <DEDUP_REMOVED lines=21> */
.L_x_633:
[----:B------:R-:W-:Y:S05]  /*27b0*/  BSYNC B0 ;  /* 0x0000000000007941 */ /* 0x000fea0003800000 */
.L_x_631:
        /* <DEDUP_REMOVED lines=38> */
[----:B------:R-:W-:Y:S05]  /*2a20*/  CALL.REL.NOINC `($__internal_12_$__cuda_sm20_div_s64) ;  /* 0x0000002000387944 */ /* 0x000fea0003c00000 */
        /* <DEDUP_REMOVED lines=12> */
.L_x_635:
        /* <DEDUP_REMOVED lines=23> */
.L_x_636:
[----:B------:R-:W-:Y:S05]  /*2c60*/  BSYNC B0 ;  /* 0x0000000000007941 */ /* 0x000fea0003800000 */
.L_x_634:
        /* <DEDUP_REMOVED lines=19> */
.L_x_638:
        /* <DEDUP_REMOVED lines=22> */
.L_x_639:
[----:B------:R-:W-:Y:S05]  /*2f00*/  BSYNC B0 ;  /* 0x0000000000007941 */ /* 0x000fea0003800000 */
.L_x_637:
        /* <DEDUP_REMOVED lines=22> */
.L_x_641:
        /* <DEDUP_REMOVED lines=23> */
.L_x_642:
[----:B------:R-:W-:Y:S05]  /*31e0*/  BSYNC B0 ;  /* 0x0000000000007941 */ /* 0x000fea0003800000 */
.L_x_640:
        /* <DEDUP_REMOVED lines=39> */
.L_x_644:
        /* <DEDUP_REMOVED lines=23> */
.L_x_645:
[----:B------:R-:W-:Y:S05]  /*35d0*/  BSYNC B0 ;  /* 0x0000000000007941 */ /* 0x000fea0003800000 */
.L_x_643:
        /* <DEDUP_REMOVED lines=31> */
.L_x_647:
        /* <DEDUP_REMOVED lines=23> */
.L_x_648:
[----:B------:R-:W-:Y:S05]  /*3940*/  BSYNC B0 ;  /* 0x0000000000007941 */ /* 0x000fea0003800000 */
.L_x_646:
        /* <DEDUP_REMOVED lines=21> */
.L_x_624:
[----:B------:R-:W-:Y:S02]  /*3aa0*/  ULDC.64 UR4, c[0x0][0x2b0] ;  /* 0x0000ac0000047ab9 */ /* 0x000fe40000000a00 */
[----:B------:R-:W-:-:S04]  /*3ab0*/  LEA R2, P0, R30, UR4, 0x2 ;  /* 0x000000041e027c11 */ /* 0x000fc8000f8010ff */
[----:B------:R-:W-:-:S05]  /*3ac0*/  LEA.HI.X R3, R30, UR5, R31, 0x2, P0 ;  /* 0x000000051e037c11 */ /* 0x000fca00080f141f */
[----:B------:R1:W-:Y:S04]  /*3ad0*/  STG.E desc[UR8][R2.64], R27 ;  /* 0x0000001b02007986 */ /* 0x0003e8000c101908 */
.L_x_623:
[----:B------:R-:W-:Y:S05]  /*3ae0*/  BSYNC B1 ;  /* 0x0000000000017941 */ /* 0x000fea0003800000 */
.L_x_622:
[----:B------:R-:W2:Y:S01]  /*3af0*/  S2R R23, SR_TID.X ;  /* 0x0000000000177919 */ /* 0x000ea20000002100 */
[----:B------:R-:W3:Y:S01]  /*3b00*/  LDC R11, c[0x0][0x3c4] ;  /* 0x0000f100ff0b7b82 */ /* 0x000ee20000000800 */
[----:B------:R-:W-:Y:S01]  /*3b10*/  CS2R R4, SRZ ;  /* 0x0000000000047805 */ /* 0x000fe2000001ff00 */
[----:B------:R-:W-:Y:S01]  /*3b20*/  IMAD.MOV.U32 R9, RZ, RZ, RZ ;  /* 0x000000ffff097224 */ /* 0x000fe200078e00ff */
[----:B--2---:R-:W-:-:S04]  /*3b30*/  SHF.R.S32.HI R22, RZ, 0x1f, R23 ;  /* 0x0000001fff167819 */ /* 0x004fc80000011417 */
[CC--:B------:R-:W-:Y:S02]  /*3b40*/  LEA.HI R0, R22.reuse, R23.reuse, RZ, 0x2 ;  /* 0x0000001716007211 */ /* 0x0c0fe400078f10ff */
[----:B------:R-:W-:Y:S02]  /*3b50*/  LEA.HI R22, R22, R23, RZ, 0x5 ;  /* 0x0000001716167211 */ /* 0x000fe400078f28ff */
[----:B------:R-:W-:Y:S02]  /*3b60*/  LOP3.LUT R0, R0, 0xfffffffc, RZ, 0xc0, !PT ;  /* 0xfffffffc00007812 */ /* 0x000fe400078ec0ff */
[----:B01----:R-:W-:Y:S02]  /*3b70*/  LOP3.LUT R2, R22, 0x3fffffe0, RZ, 0xc0, !PT ;  /* 0x3fffffe016027812 */ /* 0x003fe400078ec0ff */
[----:B------:R-:W-:Y:S01]  /*3b80*/  SHF.R.S32.HI R22, RZ, 0x5, R22 ;  /* 0x00000005ff167819 */ /* 0x000fe20000011416 */
[----:B------:R-:W-:-:S05]  /*3b90*/  IMAD.IADD R0, R23, 0x1, -R0 ;  /* 0x0000000117007824 */ /* 0x000fca00078e0a00 */
[----:B---3--:R-:W-:Y:S01]  /*3ba0*/  ISETP.GE.AND P0, PT, R0, R11, PT ;  /* 0x0000000b0000720c */ /* 0x008fe20003f06270 */
[----:B------:R-:W-:-:S03]  /*3bb0*/  IMAD.MOV.U32 R0, RZ, RZ, RZ ;  /* 0x000000ffff007224 */ /* 0x000fc600078e00ff */
[C---:B------:R-:W-:Y:S01]  /*3bc0*/  ISETP.GT.OR P0, PT, R23.reuse, 0xf, P0 ;  /* 0x0000000f1700780c */ /* 0x040fe20000704670 */
[----:B------:R-:W-:Y:S01]  /*3bd0*/  IMAD.IADD R23, R23, 0x1, -R2 ;  /* 0x0000000117177824 */ /* 0x000fe200078e0a02 */
[----:B------:R-:W-:-:S03]  /*3be0*/  CS2R R2, SRZ ;  /* 0x0000000000027805 */ /* 0x000fc6000001ff00 */
[----:B------:R-:W-:-:S08]  /*3bf0*/  IMAD.SHL.U32 R23, R23, 0x4, RZ ;  /* 0x0000000417177824 */ /* 0x000fd000078e00ff */
[----:B------:R-:W-:-:S04]  /*3c00*/  @!P0 FADD.FTZ R6, -R27, R28 ;  /* 0x0000001c1b068221 */ /* 0x000fc80000010100 */
[----:B------:R-:W-:-:S06]  /*3c10*/  @!P0 FMUL.FTZ R6, R6, 1.4426950216293334961 ;  /* 0x3fb8aa3b06068820 */ /* 0x000fcc0000410000 */
[----:B------:R-:W0:Y:S02]  /*3c20*/  @!P0 MUFU.EX2 R6, R6 ;  /* 0x0000000600068308 */ /* 0x000e240000000800 */
[----:B0-----:R0:W-:Y:S01]  /*3c30*/  @!P0 STS [R29], R6 ;  /* 0x000000061d008388 */ /* 0x0011e20000000800 */
[----:B------:R-:W-:Y:S01]  /*3c40*/  BAR.SYNC.DEFER_BLOCKING 0x0 ;  /* 0x0000000000007b1d */ /* 0x000fe20000010000 */
[----:B------:R-:W-:Y:S02]  /*3c50*/  ISETP.GE.AND P0, PT, R11, 0x1, PT ;  /* 0x000000010b00780c */ /* 0x000fe40003f06270 */
[----:B0-----:R-:W-:-:S11]  /*3c60*/  CS2R R6, SRZ ;  /* 0x0000000000067805 */ /* 0x001fd6000001ff00 */
        /* <DEDUP_REMOVED lines=32> */
.L_x_651:
        /* <DEDUP_REMOVED lines=57> */
.L_x_650:
        /* <DEDUP_REMOVED lines=36> */
.L_x_652:
        /* <DEDUP_REMOVED lines=8> */
.L_x_654:
[----:B------:R-:W-:Y:S05]  /*44c0*/  BSYNC B0 ;  /* 0x0000000000007941 */ /* 0x000fea0003800000 */
.L_x_653:
        /* <DEDUP_REMOVED lines=8> */
.L_x_649:
        /* <DEDUP_REMOVED lines=92> */
        .weak           $__internal_12_$__cuda_sm20_div_s64
        .type           $__internal_12_$__cuda_sm20_div_s64,@function
        .size           $__internal_12_$__cuda_sm20_div_s64,(.L_x_4872 - $__internal_12_$__cuda_sm20_div_s64)
$__internal_12_$__cuda_sm20_div_s64:
        /* <DEDUP_REMOVED lines=83> */
[----:B------:R-:W-:Y:S06]  /*5040*/  RET.REL.NODEC R38 `(_ZN5flash32flash_fwd_splitkv_combine_kernelI23Flash_fwd_kernel_traitsILi256ELi64ELi64ELi4ELb0ELb0EN7cutlass6half_tE19Flash_kernel_traitsILi256ELi64ELi64ELi4ES3_EELi4ELi2ELb1EEEvNS_16Flash_fwd_paramsE) ;  /* 0xffffffac26ec7950 */ /* 0x000fec0003c3ffff */
.L_x_655:
        /* <DEDUP_REMOVED lines=11> */
.L_x_4872:


//--------------------- .text._ZN5flash32flash_fwd_splitkv_combine_kernelI23Flash_fwd_kernel_traitsILi256ELi64ELi64ELi4ELb0ELb0EN7cutlass6half_tE19Flash_kernel_traitsILi256ELi64ELi64ELi4ES3_EELi4ELi1ELb1EEEvNS_16Flash_fwd_paramsE --------------------------
	.section	.text._ZN5flash32flash_fwd_splitkv_combine_kernelI23Flash_fwd_kernel_traitsILi256ELi64ELi64ELi4ELb0ELb0EN7cutlass6half_tE19Flash_kernel_traitsILi256ELi64ELi64ELi4ES3_EELi4ELi1ELb1EEEvNS_16Flash_fwd_paramsE,"ax",@progbits
	.align	128
        .global         _ZN5flash32flash_fwd_splitkv_combine_kernelI23Flash_fwd_kernel_traitsILi256ELi64ELi64ELi4ELb0ELb0EN7cutlass6half_tE19Flash_kernel_traitsILi256ELi64ELi64ELi4ES3_EELi4ELi1ELb1EEEvNS_16Flash_fwd_paramsE
        .type           _ZN5flash32flash_fwd_splitkv_combine_kernelI23Flash_fwd_kernel_traitsILi256ELi64ELi64ELi4ELb0ELb0EN7cutlass6half_tE19Flash_kernel_traitsILi256ELi64ELi64ELi4ES3_EELi4ELi1ELb1EEEvNS_16Flash_fwd_paramsE,@function
        .size           _ZN5flash32flash_fwd_splitkv_combine_kernelI23Flash_fwd_kernel_traitsILi256ELi64ELi64ELi4ELb0ELb0EN7cutlass6half_tE19Flash_kernel_traitsILi256ELi64ELi64ELi4ES3_EELi4ELi1ELb1EEEvNS_16Flash_fwd_paramsE,(.L_x_4873 - _ZN5flash32flash_fwd_splitkv_combine_kernelI23Flash_fwd_kernel_traitsILi256ELi64ELi64ELi4ELb0ELb0EN7cutlass6half_tE19Flash_kernel_traitsILi256ELi64ELi64ELi4ES3_EELi4ELi1ELb1EEEvNS_16Flash_fwd_paramsE)
        .other          _ZN5flash32flash_fwd_splitkv_combine_kernelI23Flash_fwd_kernel_traitsILi256ELi64ELi64ELi4ELb0ELb0EN7cutlass6half_tE19Flash_kernel_traitsILi256ELi64ELi64ELi4ES3_EELi4ELi1ELb1EEEvNS_16Flash_fwd_paramsE,@"STO_CUDA_ENTRY STV_DEFAULT"
_ZN5flash32flash_fwd_splitkv_combine_kernelI23Flash_fwd_kernel_traitsILi256ELi64ELi64ELi4ELb0ELb0EN7cutlass6half_tE19Flash_kernel_traitsILi256ELi64ELi64ELi4ES3_EELi4ELi1ELb1EEEvNS_16Flash_fwd_paramsE:
.text._ZN5flash32flash_fwd_splitkv_combine_kernelI23Flash_fwd_kernel_traitsILi256ELi64ELi64ELi4ELb0ELb0EN7cutlass6half_tE19Flash_kernel_traitsILi256ELi64ELi64ELi4ES3_EELi4ELi1ELb1EEEvNS_16Flash_fwd_paramsE:
        /* <DEDUP_REMOVED lines=23> */
[----:B------:R-:W-:Y:S05]  /*0170*/  CALL.REL.NOINC `($__internal_13_$__cuda_sm20_div_s64) ;  /* 0x0000004800887944 */ /* 0x000fea0003c00000 */
[----:B------:R-:W-:Y:S02]  /*0180*/  MOV R22, R0 ;  /* 0x0000000000167202 */ /* 0x000fe40000000f00 */
[----:B------:R-:W-:Y:S01]  /*0190*/  MOV R23, R21 ;  /* 0x0000001500177202 */ /* 0x000fe20000000f00 */
[----:B------:R-:W-:Y:S06]  /*01a0*/  BRA `(.L_x_657) ;  /* 0x00000000004c7947 */ /* 0x000fec0003800000 */
.L_x_656:
        /* <DEDUP_REMOVED lines=19> */
.L_x_657:
        /* <DEDUP_REMOVED lines=11> */
[----:B------:R-:W-:Y:S05]  /*0390*/  CALL.REL.NOINC `($__internal_13_$__cuda_sm20_div_s64) ;  /* 0x0000004800007944 */ /* 0x000fea0003c00000 */
[----:B------:R-:W-:Y:S02]  /*03a0*/  MOV R8, R0 ;  /* 0x0000000000087202 */ /* 0x000fe40000000f00 */
[----:B------:R-:W-:Y:S01]  /*03b0*/  MOV R9, R21 ;  /* 0x0000001500097202 */ /* 0x000fe20000000f00 */
[----:B------:R-:W-:Y:S05]  /*03c0*/  BRA `(.L_x_660) ;  /* 0x00000000004c7947 */ /* 0x000fea0003800000 */
.L_x_659:
        /* <DEDUP_REMOVED lines=19> */
.L_x_660:
[----:B------:R-:W-:Y:S05]  /*0500*/  BSYNC B0 ;  /* 0x0000000000007941 */ /* 0x000fea0003800000 */
.L_x_658:
[----:B------:R-:W0:Y:S01]  /*0510*/  LDC R4, c[0x0][0x2c4] ;  /* 0x0000b100ff047b82 */ /* 0x000e220000000800 */
        /* <DEDUP_REMOVED lines=42> */
[----:B------:R-:W-:Y:S05]  /*07c0*/  BRA `(.L_x_663) ;  /* 0x00000000004c7947 */ /* 0x000fea0003800000 */
.L_x_662:
        /* <DEDUP_REMOVED lines=19> */
.L_x_663:
[----:B------:R-:W-:Y:S05]  /*0900*/  BSYNC B0 ;  /* 0x0000000000007941 */ /* 0x000fea0003800000 */
.L_x_661:
        /* <DEDUP_REMOVED lines=42> */
[----:B0-----:R-:W-:Y:S01]  /*0bb0*/  IADD3 R10, RZ, -R13, RZ ;  /* 0x8000000dff0a7210 */ /* 0x001fe20007ffe0ff */
[----:B------:R-:W-:-:S04]  /*0bc0*/  IMAD.MOV.U32 R12, RZ, RZ, RZ ;  /* 0x000000ffff0c7224 */ /* 0x000fc800078e00ff */
[----:B------:R-:W-:-:S04]  /*0bd0*/  IMAD R10, R10, R11, RZ ;  /* 0x0000000b0a0a7224 */ /* 0x000fc800078e02ff */
        /* <DEDUP_REMOVED lines=13> */
[----:B------:R-:W-:Y:S01]  /*0cb0*/  @!P1 LOP3.LUT R5, RZ, R11, RZ, 0x33, !PT ;  /* 0x0000000bff059212 */ /* 0x000fe200078e33ff */
[----:B------:R-:W-:-:S03]  /*0cc0*/  IMAD R11, R0, UR5, RZ ;  /* 0x00000005000b7c24 */ /* 0x000fc6000f8e02ff */
        /* <DEDUP_REMOVED lines=12> */
[----:B------:R-:W-:Y:S05]  /*0d90*/  CALL.REL.NOINC `($__internal_13_$__cuda_sm20_div_s64) ;  /* 0x0000003c00807944 */ /* 0x000fea0003c00000 */
[----:B------:R-:W-:Y:S02]  /*0da0*/  MOV R34, R0 ;  /* 0x0000000000227202 */ /* 0x000fe40000000f00 */
[----:B------:R-:W-:Y:S01]  /*0db0*/  MOV R35, R21 ;  /* 0x0000001500237202 */ /* 0x000fe20000000f00 */
[----:B------:R-:W-:Y:S05]  /*0dc0*/  BRA `(.L_x_666) ;  /* 0x00000000004c7947 */ /* 0x000fea0003800000 */
.L_x_665:
        /* <DEDUP_REMOVED lines=19> */
.L_x_666:
[----:B------:R-:W-:Y:S05]  /*0f00*/  BSYNC B0 ;  /* 0x0000000000007941 */ /* 0x000fea0003800000 */
.L_x_664:
        /* <DEDUP_REMOVED lines=43> */
.L_x_668:
        /* <DEDUP_REMOVED lines=19> */
.L_x_669:
[----:B------:R-:W-:Y:S05]  /*12f0*/  BSYNC B0 ;  /* 0x0000000000007941 */ /* 0x000fea0003800000 */
.L_x_667:
[----:B------:R-:W0:Y:S01]  /*1300*/  LDC R19, c[0x0][0x2c4] ;  /* 0x0000b100ff137b82 */ /* 0x000e220000000800 */
[----:B------:R-:W-:Y:S01]  /*1310*/  IMAD.MOV.U32 R8, RZ, RZ, RZ ;  /* 0x000000ffff087224 */ /* 0x000fe200078e00ff */
[----:B------:R-:W1:Y:S01]  /*1320*/  S2R R25, SR_TID.X ;  /* 0x0000000000197919 */ /* 0x000e620000002100 */
        /* <DEDUP_REMOVED lines=9> */
[----:B-1----:R-:W-:-:S04]  /*13c0*/  SHF.R.S32.HI R10, RZ, 0x1f, R25 ;  /* 0x0000001fff0a7819 */ /* 0x002fc80000011419 */
[----:B------:R-:W-:Y:S01]  /*13d0*/  LEA.HI R10, R10, R25, RZ, 0x2 ;  /* 0x000000190a0a7211 */ /* 0x000fe200078f10ff */
[----:B------:R-:W0:Y:S03]  /*13e0*/  F2I.FTZ.U32.TRUNC.NTZ R9, R9 ;  /* 0x0000000900097305 */ /* 0x000e26000021f000 */
[----:B------:R-:W-:Y:S02]  /*13f0*/  SHF.R.S32.HI R26, RZ, 0x2, R10 ;  /* 0x00000002ff1a7819 */ /* 0x000fe4000001140a */
[----:B------:R-:W-:-:S05]  /*1400*/  LOP3.LUT R10, R10, 0xfffffffc, RZ, 0xc0, !PT ;  /* 0xfffffffc0a0a7812 */ /* 0x000fca00078ec0ff */
[----:B------:R-:W-:Y:S02]  /*1410*/  IMAD.IADD R10, R25, 0x1, -R10 ;  /* 0x00000001190a7824 */ /* 0x000fe400078e0a0a */
[----:B0-----:R-:W-:-:S04]  /*1420*/  IMAD.MOV R5, RZ, RZ, -R9 ;  /* 0x000000ffff057224 */ /* 0x001fc800078e0a09 */
[----:B------:R-:W-:Y:S01]  /*1430*/  IMAD R7, R5, R0, RZ ;  /* 0x0000000005077224 */ /* 0x000fe200078e02ff */
[----:B------:R-:W-:Y:S02]  /*1440*/  IABS R5, R6 ;  /* 0x0000000600057213 */ /* 0x000fe40000000000 */
[----:B------:R-:W-:Y:S01]  /*1450*/  LOP3.LUT R6, R6, R19, RZ, 0x3c, !PT ;  /* 0x0000001306067212 */ /* 0x000fe200078e3cff */
[----:B------:R-:W-:-:S03]  /*1460*/  IMAD.HI.U32 R7, R9, R7, R8 ;  /* 0x0000000709077227 */ /* 0x000fc600078e0008 */
[----:B------:R-:W-:-:S03]  /*1470*/  ISETP.GE.AND P1, PT, R6, RZ, PT ;  /* 0x000000ff0600720c */ /* 0x000fc60003f26270 */
        /* <DEDUP_REMOVED lines=11> */
[----:B------:R-:W0:Y:S04]  /*1530*/  LDC R5, c[0x0][0x270] ;  /* 0x00009c00ff057b82 */ /* 0x000e280000000800 */
[----:B------:R-:W-:Y:S01]  /*1540*/  @P3 VIADD R7, R7, 0x1 ;  /* 0x0000000107073836 */ /* 0x000fe20000000000 */
[----:B------:R-:W-:-:S03]  /*1550*/  ISETP.GT.AND P3, PT, R25, 0x7, PT ;  /* 0x000000071900780c */ /* 0x000fc60003f64270 */
[----:B------:R-:W-:Y:S01]  /*1560*/  @!P1 IMAD.MOV R7, RZ, RZ, -R7 ;  /* 0x000000ffff079224 */ /* 0x000fe200078e0a07 */
[----:B------:R-:W-:Y:S02]  /*1570*/  @!P0 LOP3.LUT R7, RZ, R19, RZ, 0x33, !PT ;  /* 0x00000013ff078212 */ /* 0x000fe400078e33ff */
[----:B------:R-:W-:-:S03]  /*1580*/  ISETP.GE.AND P0, PT, R26, UR5, PT ;  /* 0x000000051a007c0c */ /* 0x000fc6000bf06270 */
[----:B------:R-:W-:-:S04]  /*1590*/  IMAD R7, R0, R7, RZ ;  /* 0x0000000700077224 */ /* 0x000fc800078e02ff */
[----:B------:R-:W1:Y:S01]  /*15a0*/  @!P3 S2R R9, SR_CgaCtaId ;  /* 0x000000000009b919 */ /* 0x000e620000008800 */
[----:B------:R-:W-:Y:S02]  /*15b0*/  IABS R27, R7 ;  /* 0x00000007001b7213 */ /* 0x000fe40000000000 */
[----:B------:R-:W-:Y:S02]  /*15c0*/  @!P3 MOV R0, 0x400 ;  /* 0x000004000000b802 */ /* 0x000fe40000000f00 */
[----:B------:R-:W2:Y:S01]  /*15d0*/  I2F.RP R6, R27 ;  /* 0x0000001b00067306 */ /* 0x000ea20000209400 */
[----:B0-----:R-:W-:Y:S01]  /*15e0*/  IABS R21, R5 ;  /* 0x0000000500157213 */ /* 0x001fe20000000000 */
[----:B------:R-:W-:-:S06]  /*15f0*/  VIADD R12, R27, UR4 ;  /* 0x000000041b0c7c36 */ /* 0x000fcc0008000000 */
[----:B--2---:R-:W0:Y:S01]  /*1600*/  MUFU.RCP R6, R6 ;  /* 0x0000000600067308 */ /* 0x004e220000001000 */
[----:B-1----:R-:W-:-:S07]  /*1610*/  @!P3 LEA R9, R9, R0, 0x18 ;  /* 0x000000000909b211 */ /* 0x002fce00078ec0ff */
[----:B------:R1:W2:Y:S01]  /*1620*/  I2F.U32.RP R0, R21 ;  /* 0x0000001500007306 */ /* 0x0002a20000209000 */
[----:B------:R-:W-:-:S04]  /*1630*/  @!P3 IMAD R9, R26, 0x14, R9 ;  /* 0x000000141a09b824 */ /* 0x000fc800078e0209 */
        /* <DEDUP_REMOVED lines=17> */
[----:B------:R-:W-:-:S06]  /*1750*/  LEA.HI.X R29, R36, UR5, R8, 0x2, P0 ;  /* 0x00000005241d7c11 */ /* 0x000fcc00080f1408 */
[----:B------:R3:W5:Y:S03]  /*1760*/  LDG.E R29, desc[UR8][R28.64] ;  /* 0x000000081c1d7981 */ /* 0x000766000c1e1900 */
.L_x_671:
[----:B------:R-:W-:Y:S05]  /*1770*/  BSYNC B0 ;  /* 0x0000000000007941 */ /* 0x000fea0003800000 */
.L_x_670:
[----:B-----5:R4:W-:Y:S01]  /*1780*/  @!P3 STS [R24], R29 ;  /* 0x0000001d1800b388 */ /* 0x0209e20000000800 */
[----:B------:R-:W-:Y:S01]  /*1790*/  BSSY B0, `(.L_x_672) ;  /* 0x000000f000007945 */ /* 0x000fe20003800000 */
[----:B------:R-:W-:Y:S01]  /*17a0*/  MOV R30, 0xff800000 ;  /* 0xff800000001e7802 */ /* 0x000fe20000000f00 */
[----:B------:R-:W-:Y:S06]  /*17b0*/  BAR.SYNC.DEFER_BLOCKING 0x0 ;  /* 0x0000000000007b1d */ /* 0x000fec0000010000 */
[----:B------:R-:W-:Y:S05]  /*17c0*/  @P3 BRA `(.L_x_673) ;  /* 0x00000000002c3947 */ /* 0x000fea0003800000 */
[----:B------:R-:W5:Y:S01]  /*17d0*/  S2R R8, SR_CgaCtaId ;  /* 0x0000000000087919 */ /* 0x000f620000008800 */
[----:B----4-:R-:W-:Y:S02]  /*17e0*/  LEA.HI R24, R25, R25, RZ, 0x1 ;  /* 0x0000001919187211 */ /* 0x010fe400078f08ff */
[----:B------:R-:W-:Y:S02]  /*17f0*/  MOV R9, 0x400 ;  /* 0x0000040000097802 */ /* 0x000fe40000000f00 */
[C---:B------:R-:W-:Y:S01]  /*1800*/  LOP3.LUT R10, R24.reuse, 0xfffffffe, RZ, 0xc0, !PT ;  /* 0xfffffffe180a7812 */ /* 0x040fe200078ec0ff */
[----:B------:R-:W-:Y:S01]  /*1810*/  IMAD.SHL.U32 R24, R24, 0x2, RZ ;  /* 0x0000000218187824 */ /* 0x000fe200078e00ff */
[----:B-----5:R-:W-:-:S03]  /*1820*/  LEA R8, R8, R9, 0x18 ;  /* 0x0000000908087211 */ /* 0x020fc600078ec0ff */
[----:B------:R-:W-:-:S04]  /*1830*/  IMAD.IADD R9, R25, 0x1, -R10 ;  /* 0x0000000119097824 */ /* 0x000fc800078e0a0a */
[----:B------:R-:W-:Y:S01]  /*1840*/  IMAD R8, R9, 0x14, R8 ;  /* 0x0000001409087824 */ /* 0x000fe200078e0208 */
[----:B------:R-:W-:-:S05]  /*1850*/  LOP3.LUT R9, R24, 0xfffffffc, RZ, 0xc0, !PT ;  /* 0xfffffffc18097812 */ /* 0x000fca00078ec0ff */
[----:B------:R-:W-:-:S05]  /*1860*/  IMAD.IADD R8, R8, 0x1, R9 ;  /* 0x0000000108087824 */ /* 0x000fca00078e0209 */
[----:B------:R4:W0:Y:S02]  /*1870*/  LDS R30, [R8] ;  /* 0x00000000081e7984 */ /* 0x0008240000000800 */
.L_x_673:
[----:B------:R-:W-:Y:S05]  /*1880*/  BSYNC B0 ;  /* 0x0000000000007941 */ /* 0x000fea0003800000 */
.L_x_672:
[----:B--2---:R-:W2:Y:S01]  /*1890*/  MUFU.RCP R0, R0 ;  /* 0x0000000000007308 */ /* 0x004ea20000001000 */
[----:B0-----:R-:W0:Y:S01]  /*18a0*/  SHFL.BFLY PT, R9, R30, 0x1, 0x1f ;  /* 0x0c201f001e097f89 */ /* 0x001e2200000e0000 */
[----:B------:R-:W-:Y:S01]  /*18b0*/  VIADD R38, R6, 0xffffffe ;  /* 0x0ffffffe06267836 */ /* 0x000fe20000000000 */
[----:B------:R-:W-:Y:S01]  /*18c0*/  IABS R10, R7 ;  /* 0x00000007000a7213 */ /* 0x000fe20000000000 */
[----:B------:R-:W-:Y:S01]  /*18d0*/  BSSY B1, `(.L_x_674) ;  /* 0x0000223000017945 */ /* 0x000fe20003800000 */
[----:B----4-:R-:W-:-:S03]  /*18e0*/  IABS R24, R12 ;  /* 0x0000000c00187213 */ /* 0x010fc60000000000 */
[----:B------:R-:W4:Y:S01]  /*18f0*/  F2I.FTZ.U32.TRUNC.NTZ R39, R38 ;  /* 0x0000002600277305 */ /* 0x000f22000021f000 */
[----:B------:R-:W-:Y:S02]  /*1900*/  IMAD.MOV R10, RZ, RZ, -R10 ;  /* 0x000000ffff0a7224 */ /* 0x000fe400078e0a0a */
[----:B--2---:R-:W-:Y:S01]  /*1910*/  VIADD R36, R0, 0xffffffe ;  /* 0x0ffffffe00247836 */ /* 0x004fe20000000000 */
[----:B------:R-:W-:Y:S02]  /*1920*/  IABS R0, R4 ;  /* 0x0000000400007213 */ /* 0x000fe40000000000 */
[----:B------:R-:W-:Y:S02]  /*1930*/  LOP3.LUT R4, R4, R5, RZ, 0x3c, !PT ;  /* 0x0000000504047212 */ /* 0x000fe400078e3cff */
[----:B------:R-:W2:Y:S01]  /*1940*/  F2I.FTZ.U32.TRUNC.NTZ R37, R36 ;  /* 0x0000002400257305 */ /* 0x000ea2000021f000 */
[----:B----4-:R-:W-:Y:S01]  /*1950*/  IMAD.MOV R6, RZ, RZ, -R39 ;  /* 0x000000ffff067224 */ /* 0x010fe200078e0a27 */
[----:B0-----:R-:W-:Y:S01]  /*1960*/  FMNMX.FTZ R9, R9, R30, !PT ;  /* 0x0000001e09097209 */ /* 0x001fe20007810000 */
[----:B------:R-:W-:-:S02]  /*1970*/  IMAD.MOV.U32 R38, RZ, RZ, RZ ;  /* 0x000000ffff267224 */ /* 0x000fc400078e00ff */
[----:B------:R-:W-:Y:S01]  /*1980*/  IMAD R29, R6, R27, RZ ;  /* 0x0000001b061d7224 */ /* 0x000fe200078e02ff */
[----:B------:R-:W-:Y:S02]  /*1990*/  FSETP.NEU.FTZ.AND P0, PT, R9, -INF , PT ;  /* 0xff8000000900780b */ /* 0x000fe40003f1d000 */
[----:B------:R-:W-:Y:S01]  /*19a0*/  IABS R6, R5 ;  /* 0x0000000500067213 */ /* 0x000fe20000000000 */
[----:B------:R-:W-:Y:S01]  /*19b0*/  IMAD.HI.U32 R29, R39, R29, R38 ;  /* 0x0000001d271d7227 */ /* 0x000fe200078e0026 */
[----:B------:R-:W-:-:S03]  /*19c0*/  FSEL R9, R9, RZ, P0 ;  /* 0x000000ff09097208 */ /* 0x000fc60000000000 */
[----:B--2---:R-:W-:Y:S02]  /*19d0*/  IMAD.MOV R8, RZ, RZ, -R37 ;  /* 0x000000ffff087224 */ /* 0x004fe400078e0a25 */
[----:B------:R-:W-:Y:S01]  /*19e0*/  FADD.FTZ R26, -R9, R30 ;  /* 0x0000001e091a7221 */ /* 0x000fe20000010100 */
[----:B------:R-:W-:Y:S02]  /*19f0*/  IMAD.MOV.U32 R36, RZ, RZ, RZ ;  /* 0x000000ffff247224 */ /* 0x000fe400078e00ff */
[----:B------:R-:W-:Y:S02]  /*1a00*/  IMAD R8, R8, R21, RZ ;  /* 0x0000001508087224 */ /* 0x000fe400078e02ff */
[----:B------:R-:W-:Y:S01]  /*1a10*/  FMUL.FTZ R26, R26, 1.4426950216293334961 ;  /* 0x3fb8aa3b1a1a7820 */ /* 0x000fe20000410000 */
[----:B------:R-:W-:-:S04]  /*1a20*/  IMAD.HI.U32 R29, R29, R24, RZ ;  /* 0x000000181d1d7227 */ /* 0x000fc800078e00ff */
[----:B------:R-:W-:Y:S01]  /*1a30*/  IMAD.HI.U32 R37, R37, R8, R36 ;  /* 0x0000000825257227 */ /* 0x000fe200078e0024 */
[----:B------:R-:W0:Y:S01]  /*1a40*/  MUFU.EX2 R26, R26 ;  /* 0x0000001a001a7308 */ /* 0x000e220000000800 */
[C---:B------:R-:W-:Y:S02]  /*1a50*/  LOP3.LUT R8, R12.reuse, R27, RZ, 0x3c, !PT ;  /* 0x0000001b0c087212 */ /* 0x040fe400078e3cff */
[----:B------:R-:W-:Y:S01]  /*1a60*/  IMAD R10, R29, R10, R24 ;  /* 0x0000000a1d0a7224 */ /* 0x000fe200078e0218 */
[----:B------:R-:W-:Y:S01]  /*1a70*/  LOP3.LUT R12, R12, R5, RZ, 0x3c, !PT ;  /* 0x000000050c0c7212 */ /* 0x000fe200078e3cff */
[----:B------:R-:W-:Y:S01]  /*1a80*/  IMAD.MOV R39, RZ, RZ, -R6 ;  /* 0x000000ffff277224 */ /* 0x000fe200078e0a06 */
[----:B------:R-:W-:Y:S01]  /*1a90*/  ISETP.GE.AND P2, PT, R8, RZ, PT ;  /* 0x000000ff0800720c */ /* 0x000fe20003f46270 */
[----:B------:R-:W-:Y:S01]  /*1aa0*/  IMAD.HI.U32 R6, R37, R0, RZ ;  /* 0x0000000025067227 */ /* 0x000fe200078e00ff */
[----:B------:R-:W-:Y:S01]  /*1ab0*/  ISETP.GT.U32.AND P4, PT, R27, R10, PT ;  /* 0x0000000a1b00720c */ /* 0x000fe20003f84070 */
[----:B------:R-:W2:Y:S02]  /*1ac0*/  LDC.U8 R8, c[0x0][0x3d9] ;  /* 0x0000f640ff087b82 */ /* 0x000ea40000000000 */
[----:B------:R-:W-:-:S04]  /*1ad0*/  IMAD.HI.U32 R37, R37, R24, RZ ;  /* 0x0000001825257227 */ /* 0x000fc800078e00ff */
[-C--:B------:R-:W-:Y:S02]  /*1ae0*/  IMAD R0, R6, R39.reuse, R0 ;  /* 0x0000002706007224 */ /* 0x080fe400078e0200 */
[----:B------:R-:W-:Y:S01]  /*1af0*/  IMAD R24, R37, R39, R24 ;  /* 0x0000002725187224 */ /* 0x000fe200078e0218 */
[----:B0-----:R-:W0:Y:S01]  /*1b00*/  SHFL.BFLY PT, R41, R26, 0x1, 0x1f ;  /* 0x0c201f001a297f89 */ /* 0x001e2200000e0000 */
[----:B------:R-:W-:Y:S02]  /*1b10*/  LOP3.LUT R39, RZ, R5, RZ, 0x33, !PT ;  /* 0x00000005ff277212 */ /* 0x000fe400078e33ff */
[----:B------:R-:W-:Y:S01]  /*1b20*/  ISETP.GT.U32.AND P1, PT, R21, R0, PT ;  /* 0x000000001500720c */ /* 0x000fe20003f24070 */
[----:B------:R-:W-:Y:S01]  /*1b30*/  @!P4 VIADD R29, R29, 0x1 ;  /* 0x000000011d1dc836 */ /* 0x000fe20000000000 */
[----:B------:R-:W-:Y:S02]  /*1b40*/  ISETP.GT.U32.AND P0, PT, R21, R24, PT ;  /* 0x000000181500720c */ /* 0x000fe40003f04070 */
[----:B------:R-:W-:-:S04]  /*1b50*/  @!P4 IADD3 R10, R10, -R27, RZ ;  /* 0x8000001b0a0ac210 */ /* 0x000fc80007ffe0ff */
[----:B------:R-:W-:Y:S02]  /*1b60*/  ISETP.GE.U32.AND P5, PT, R10, R27, PT ;  /* 0x0000001b0a00720c */ /* 0x000fe40003fa6070 */
[----:B------:R-:W-:-:S03]  /*1b70*/  SHF.R.S32.HI R10, RZ, 0x1f, R7 ;  /* 0x0000001fff0a7819 */ /* 0x000fc60000011407 */
[--C-:B------:R-:W-:Y:S02]  /*1b80*/  @!P1 IMAD.IADD R0, R0, 0x1, -R21.reuse ;  /* 0x0000000100009824 */ /* 0x100fe400078e0a15 */
[----:B------:R-:W-:Y:S02]  /*1b90*/  @!P0 IMAD.IADD R24, R24, 0x1, -R21 ;  /* 0x0000000118188824 */ /* 0x000fe400078e0a15 */
[----:B------:R-:W-:Y:S01]  /*1ba0*/  @!P1 VIADD R6, R6, 0x1 ;  /* 0x0000000106069836 */ /* 0x000fe20000000000 */
[-C--:B------:R-:W-:Y:S01]  /*1bb0*/  ISETP.GE.U32.AND P4, PT, R0, R21.reuse, PT ;  /* 0x000000150000720c */ /* 0x080fe20003f86070 */
[----:B------:R-:W-:Y:S01]  /*1bc0*/  @!P0 VIADD R37, R37, 0x1 ;  /* 0x0000000125258836 */ /* 0x000fe20000000000 */
[----:B------:R-:W-:Y:S01]  /*1bd0*/  ISETP.GE.U32.AND P6, PT, R24, R21, PT ;  /* 0x000000151800720c */ /* 0x000fe20003fc6070 */
[----:B------:R-:W-:Y:S01]  /*1be0*/  @P5 VIADD R29, R29, 0x1 ;  /* 0x000000011d1d5836 */ /* 0x000fe20000000000 */
[C---:B------:R-:W-:Y:S01]  /*1bf0*/  ISETP.GT.AND P5, PT, R3.reuse, RZ, PT ;  /* 0x000000ff0300720c */ /* 0x040fe20003fa4270 */
[----:B0-----:R-:W-:Y:S01]  /*1c00*/  FADD.FTZ R41, R26, R41 ;  /* 0x000000291a297221 */ /* 0x001fe20000010000 */
[----:B------:R-:W-:Y:S01]  /*1c10*/  ISETP.GE.AND P0, PT, R4, RZ, PT ;  /* 0x000000ff0400720c */ /* 0x000fe20003f06270 */
[----:B-1----:R-:W-:Y:S01]  /*1c20*/  IMAD.MOV.U32 R21, RZ, RZ, R29 ;  /* 0x000000ffff157224 */ /* 0x002fe200078e001d */
[----:B------:R-:W-:Y:S01]  /*1c30*/  ISETP.GE.AND P1, PT, R12, RZ, PT ;  /* 0x000000ff0c00720c */ /* 0x000fe20003f26270 */
[----:B------:R-:W-:Y:S01]  /*1c40*/  IMAD.MOV.U32 R29, RZ, RZ, 0x7f800000 ;  /* 0x7f800000ff1d7424 */ /* 0x000fe200078e00ff */
[----:B------:R-:W-:Y:S01]  /*1c50*/  SHF.R.S32.HI R4, RZ, 0x1f, R3 ;  /* 0x0000001fff047819 */ /* 0x000fe20000011403 */
[----:B------:R-:W-:Y:S01]  /*1c60*/  @!P2 IMAD.MOV R21, RZ, RZ, -R21 ;  /* 0x000000ffff15a224 */ /* 0x000fe200078e0a15 */
[----:B------:R-:W-:-:S02]  /*1c70*/  LEA.HI.SX32 R0, R3, 0x1, 0x1 ;  /* 0x0000000103007811 */ /* 0x000fc400078f0aff */
[----:B------:R-:W-:Y:S01]  /*1c80*/  @P4 IADD3 R6, R6, 0x1, RZ ;  /* 0x0000000106064810 */ /* 0x000fe20007ffe0ff */
[----:B------:R-:W-:Y:S01]  /*1c90*/  @P6 VIADD R37, R37, 0x1 ;  /* 0x0000000125256836 */ /* 0x000fe20000000000 */
[----:B------:R-:W-:Y:S01]  /*1ca0*/  FSETP.NE.FTZ.AND P4, PT, R41, RZ, PT ;  /* 0x000000ff2900720b */ /* 0x000fe20003f95000 */
[----:B------:R-:W-:Y:S01]  /*1cb0*/  @!P5 IMAD.MOV R0, RZ, RZ, R4 ;  /* 0x000000ffff00d224 */ /* 0x000fe200078e0204 */
[----:B------:R-:W-:Y:S01]  /*1cc0*/  ISETP.NE.AND P6, PT, R7, RZ, PT ;  /* 0x000000ff0700720c */ /* 0x000fe20003fc5270 */
[----:B------:R-:W-:Y:S01]  /*1cd0*/  IMAD.MOV.U32 R4, RZ, RZ, R6 ;  /* 0x000000ffff047224 */ /* 0x000fe200078e0006 */
[----:B------:R-:W-:Y:S02]  /*1ce0*/  MOV R6, R37 ;  /* 0x0000002500067202 */ /* 0x000fe40000000f00 */
[----:B------:R-:W-:Y:S01]  /*1cf0*/  ISETP.NE.AND P2, PT, R5, RZ, PT ;  /* 0x000000ff0500720c */ /* 0x000fe20003f45270 */
[----:B------:R-:W-:Y:S01]  /*1d00*/  @!P0 IMAD.MOV R4, RZ, RZ, -R4 ;  /* 0x000000ffff048224 */ /* 0x000fe200078e0a04 */
[----:B------:R-:W-:Y:S01]  /*1d10*/  ISETP.GT.AND P0, PT, R7, RZ, PT ;  /* 0x000000ff0700720c */ /* 0x000fe20003f04270 */
[----:B------:R-:W-:Y:S01]  /*1d20*/  @!P1 IMAD.MOV R6, RZ, RZ, -R6 ;  /* 0x000000ffff069224 */ /* 0x000fe200078e0a06 */
[----:B--2---:R-:W-:-:S02]  /*1d30*/  ISETP.NE.AND P1, PT, R8, RZ, PT ;  /* 0x000000ff0800720c */ /* 0x004fc40003f25270 */
[C---:B------:R-:W-:Y:S02]  /*1d40*/  SEL R37, R39.reuse, R4, !P2 ;  /* 0x0000000427257207 */ /* 0x040fe40005000000 */
[----:B------:R-:W-:Y:S01]  /*1d50*/  SEL R39, R39, R6, !P2 ;  /* 0x0000000627277207 */ /* 0x000fe20005000000 */
[----:B------:R-:W0:Y:S01]  /*1d60*/  @P4 MUFU.LG2 R4, R41 ;  /* 0x0000002900044308 */ /* 0x000e220000000c00 */
[----:B------:R-:W-:Y:S02]  /*1d70*/  LOP3.LUT R6, R25, 0x1, RZ, 0xc0, !PT ;  /* 0x0000000119067812 */ /* 0x000fe400078ec0ff */
[----:B------:R-:W-:Y:S02]  /*1d80*/  @!P6 LOP3.LUT R21, RZ, R27, RZ, 0x33, !PT ;  /* 0x0000001bff15e212 */ /* 0x000fe400078e33ff */
[----:B------:R-:W-:Y:S02]  /*1d90*/  ISETP.EQ.U32.OR P5, PT, R6, 0x1, P3 ;  /* 0x000000010600780c */ /* 0x000fe40001fa2470 */
[----:B------:R-:W-:-:S02]  /*1da0*/  SEL R36, R19, 0x1, !P1 ;  /* 0x0000000113247807 */ /* 0x000fc40004800000 */
[----:B------:R-:W-:Y:S02]  /*1db0*/  ISETP.LT.U32.AND P2, PT, R22, R21, PT ;  /* 0x000000151600720c */ /* 0x000fe40003f41070 */
[----:B------:R-:W-:Y:S01]  /*1dc0*/  SHF.R.S32.HI R27, RZ, 0x1f, R21 ;  /* 0x0000001fff1b7819 */ /* 0x000fe20000011415 */
[-C--:B------:R-:W-:Y:S01]  /*1dd0*/  IMAD R37, R37, R36.reuse, RZ ;  /* 0x0000002425257224 */ /* 0x080fe200078e02ff */
[----:B------:R-:W-:Y:S01]  /*1de0*/  LEA.HI.SX32 R8, R7, 0x1, 0x1 ;  /* 0x0000000107087811 */ /* 0x000fe200078f0aff */
[----:B------:R-:W-:Y:S01]  /*1df0*/  @!P0 IMAD.MOV R8, RZ, RZ, R10 ;  /* 0x000000ffff088224 */ /* 0x000fe200078e020a */
[----:B------:R-:W-:Y:S01]  /*1e00*/  ISETP.LT.AND.EX P2, PT, R23, R27, PT, P2 ;  /* 0x0000001b1700720c */ /* 0x000fe20003f41320 */
[----:B------:R-:W-:Y:S02]  /*1e10*/  IMAD R19, R39, R36, RZ ;  /* 0x0000002427137224 */ /* 0x000fe400078e02ff */
[----:B0-----:R-:W-:Y:S01]  /*1e20*/  @P4 FFMA.FTZ R29, R4, 0.69314718246459960938, R9 ;  /* 0x3f317218041d4823 */ /* 0x001fe20000010009 */
[----:B------:R-:W-:Y:S01]  /*1e30*/  IMAD R9, R0, R37, RZ ;  /* 0x0000002500097224 */ /* 0x000fe200078e02ff */
[----:B------:R-:W-:Y:S01]  /*1e40*/  SEL R12, R22, R21, P2 ;  /* 0x00000015160c7207 */ /* 0x000fe20001000000 */
[----:B------:R-:W-:Y:S01]  /*1e50*/  IMAD R8, R19, R8, RZ ;  /* 0x0000000813087224 */ /* 0x000fe200078e02ff */
[----:B------:R-:W-:Y:S01]  /*1e60*/  SEL R10, R23, R27, P2 ;  /* 0x0000001b170a7207 */ /* 0x000fe20001000000 */
        /* <DEDUP_REMOVED lines=34> */
[----:B---3--:R-:W-:Y:S01]  /*2090*/  IMAD.MOV.U32 R28, RZ, RZ, R38 ;  /* 0x000000ffff1c7224 */ /* 0x008fe200078e0026 */
[----:B------:R-:W-:Y:S01]  /*20a0*/  MOV R23, R39 ;  /* 0x0000002700177202 */ /* 0x000fe20000000f00 */
[----:B------:R-:W-:Y:S01]  /*20b0*/  IMAD.MOV.U32 R24, RZ, RZ, R42 ;  /* 0x000000ffff187224 */ /* 0x000fe200078e002a */
[----:B------:R-:W-:Y:S02]  /*20c0*/  MOV R22, 0x20e0 ;  /* 0x000020e000167802 */ /* 0x000fe40000000f00 */
[----:B------:R-:W-:Y:S05]  /*20d0*/  CALL.REL.NOINC `($__internal_13_$__cuda_sm20_div_s64) ;  /* 0x0000002800b07944 */ /* 0x000fea0003c00000 */
[----:B------:R-:W-:Y:S02]  /*20e0*/  IADD3 R23, P0, RZ, -R0, RZ ;  /* 0x80000000ff177210 */ /* 0x000fe40007f1e0ff */
[-C--:B------:R-:W-:Y:S02]  /*20f0*/  MOV R43, R21.reuse ;  /* 0x00000015002b7202 */ /* 0x080fe40000000f00 */
[----:B------:R-:W-:Y:S01]  /*2100*/  IADD3.X R19, RZ, ~R21, RZ, P0, !PT ;  /* 0x80000015ff137210 */ /* 0x000fe200007fe4ff */
[----:B------:R-:W-:-:S04]  /*2110*/  IMAD.WIDE.U32 R38, R42, R23, R38 ;  /* 0x000000172a267225 */ /* 0x000fc800078e0026 */
[----:B------:R-:W-:Y:S01]  /*2120*/  IMAD R22, R19, R42, RZ ;  /* 0x0000002a13167224 */ /* 0x000fe200078e02ff */
[----:B------:R-:W-:Y:S02]  /*2130*/  MOV R32, R38 ;  /* 0x0000002600207202 */ /* 0x000fe40000000f00 */
[----:B------:R-:W-:Y:S01]  /*2140*/  MOV R42, R0 ;  /* 0x00000000002a7202 */ /* 0x000fe20000000f00 */
[----:B------:R-:W-:-:S05]  /*2150*/  IMAD R23, R5, R23, R22 ;  /* 0x0000001705177224 */ /* 0x000fca00078e0216 */
[----:B------:R-:W-:Y:S01]  /*2160*/  IADD3 R23, R39, R23, RZ ;  /* 0x0000001727177210 */ /* 0x000fe20007ffe0ff */
[----:B------:R-:W-:Y:S05]  /*2170*/  BRA `(.L_x_679) ;  /* 0x00000000005c7947 */ /* 0x000fea0003800000 */
.L_x_678:
        /* <DEDUP_REMOVED lines=23> */
.L_x_679:
[----:B------:R-:W-:Y:S05]  /*22f0*/  BSYNC B0 ;  /* 0x0000000000007941 */ /* 0x000fea0003800000 */
.L_x_677:
[----:B------:R-:W-:Y:S01]  /*2300*/  LOP3.LUT R0, R23, R2, RZ, 0xfc, !PT ;  /* 0x0000000217007212 */ /* 0x000fe200078efcff */
[----:B------:R-:W-:Y:S03]  /*2310*/  BSSY B0, `(.L_x_680) ;  /* 0x0000029000007945 */ /* 0x000fe60003800000 */
[----:B------:R-:W-:-:S13]  /*2320*/  ISETP.NE.U32.AND P0, PT, R0, RZ, PT ;  /* 0x000000ff0000720c */ /* 0x000fda0003f05070 */
[----:B------:R-:W-:Y:S05]  /*2330*/  @!P0 BRA `(.L_x_681) ;  /* 0x0000000000408947 */ /* 0x000fea0003800000 */
[----:B---3--:R-:W-:Y:S01]  /*2340*/  IMAD.MOV.U32 R28, RZ, RZ, R32 ;  /* 0x000000ffff1c7224 */ /* 0x008fe200078e0020 */
[----:B------:R-:W-:Y:S01]  /*2350*/  MOV R24, R33 ;  /* 0x0000002100187202 */ /* 0x000fe20000000f00 */
[----:B------:R-:W-:Y:S01]  /*2360*/  IMAD.MOV.U32 R5, RZ, RZ, R2 ;  /* 0x000000ffff057224 */ /* 0x000fe200078e0002 */
[----:B------:R-:W-:Y:S02]  /*2370*/  MOV R22, 0x2390 ;  /* 0x0000239000167802 */ /* 0x000fe40000000f00 */
[----:B------:R-:W-:Y:S05]  /*2380*/  CALL.REL.NOINC `($__internal_13_$__cuda_sm20_div_s64) ;  /* 0x0000002800047944 */ /* 0x000fea0003c00000 */
        /* <DEDUP_REMOVED lines=11> */
.L_x_681:
        /* <DEDUP_REMOVED lines=22> */
.L_x_682:
[----:B------:R-:W-:Y:S05]  /*25a0*/  BSYNC B0 ;  /* 0x0000000000007941 */ /* 0x000fea0003800000 */
.L_x_680:
[----:B------:R-:W0:Y:S01]  /*25b0*/  LDC.64 R26, c[0x0][0x2c0] ;  /* 0x0000b000ff1a7b82 */ /* 0x000e220000000a00 */
[----:B------:R-:W-:Y:S01]  /*25c0*/  LOP3.LUT R0, R39, R4, RZ, 0xfc, !PT ;  /* 0x0000000427007212 */ /* 0x000fe200078efcff */
[----:B------:R-:W-:Y:S03]  /*25d0*/  BSSY B0, `(.L_x_683) ;  /* 0x000002a000007945 */ /* 0x000fe60003800000 */
[----:B------:R-:W-:Y:S01]  /*25e0*/  ISETP.NE.U32.AND P0, PT, R0, RZ, PT ;  /* 0x000000ff0000720c */ /* 0x000fe20003f05070 */
[C---:B0-----:R-:W-:Y:S01]  /*25f0*/  IMAD R2, R26.reuse, R27, RZ ;  /* 0x0000001b1a027224 */ /* 0x041fe200078e02ff */
[----:B------:R-:W-:-:S11]  /*2600*/  SEL R26, R26, 0x1, P1 ;  /* 0x000000011a1a7807 */ /* 0x000fd60000800000 */
[----:B------:R-:W-:Y:S05]  /*2610*/  @!P0 BRA `(.L_x_684) ;  /* 0x00000000003c8947 */ /* 0x000fea0003800000 */
[----:B---3--:R-:W-:Y:S01]  /*2620*/  IMAD.MOV.U32 R28, RZ, RZ, R38 ;  /* 0x000000ffff1c7224 */ /* 0x008fe200078e0026 */
[----:B------:R-:W-:Y:S01]  /*2630*/  MOV R24, R6 ;  /* 0x0000000600187202 */ /* 0x000fe20000000f00 */
[----:B------:R-:W-:Y:S01]  /*2640*/  IMAD.MOV.U32 R23, RZ, RZ, R39 ;  /* 0x000000ffff177224 */ /* 0x000fe200078e0027 */
[----:B------:R-:W-:Y:S02]  /*2650*/  MOV R5, R4 ;  /* 0x0000000400057202 */ /* 0x000fe40000000f00 */
[----:B------:R-:W-:Y:S02]  /*2660*/  MOV R22, 0x2680 ;  /* 0x0000268000167802 */ /* 0x000fe40000000f00 */
[----:B------:R-:W-:Y:S05]  /*2670*/  CALL.REL.NOINC `($__internal_13_$__cuda_sm20_div_s64) ;  /* 0x0000002400487944 */ /* 0x000fea0003c00000 */
        /* <DEDUP_REMOVED lines=9> */
.L_x_684:
        /* <DEDUP_REMOVED lines=22> */
.L_x_685:
[----:B------:R-:W-:Y:S05]  /*2870*/  BSYNC B0 ;  /* 0x0000000000007941 */ /* 0x000fea0003800000 */
.L_x_683:
[-C--:B------:R-:W-:Y:S01]  /*2880*/  IMAD R0, R35, R18.reuse, RZ ;  /* 0x0000001223007224 */ /* 0x080fe200078e02ff */
[----:B------:R-:W-:Y:S01]  /*2890*/  SHF.R.S32.HI R6, RZ, 0x1f, R2 ;  /* 0x0000001fff067819 */ /* 0x000fe20000011402 */
[C---:B------:R-:W-:Y:S01]  /*28a0*/  IMAD.WIDE.U32 R22, R34.reuse, R18, RZ ;  /* 0x0000001222167225 */ /* 0x040fe200078e00ff */
[----:B------:R-:W-:Y:S01]  /*28b0*/  SHF.R.S32.HI R4, RZ, 0x1f, R26 ;  /* 0x0000001fff047819 */ /* 0x000fe2000001141a */
[----:B------:R-:W-:Y:S02]  /*28c0*/  BSSY B0, `(.L_x_686) ;  /* 0x0000040000007945 */ /* 0x000fe40003800000 */
[----:B------:R-:W-:Y:S02]  /*28d0*/  IMAD R35, R34, R17, R0 ;  /* 0x0000001122237224 */ /* 0x000fe400078e0200 */
[----:B------:R-:W-:Y:S02]  /*28e0*/  IMAD R21, R5, R2, RZ ;  /* 0x0000000205157224 */ /* 0x000fe400078e02ff */
[----:B------:R-:W-:Y:S01]  /*28f0*/  IMAD R19, R31, R26, RZ ;  /* 0x0000001a1f137224 */ /* 0x000fe200078e02ff */
[----:B------:R-:W-:Y:S01]  /*2900*/  IADD3 R35, R23, R35, RZ ;  /* 0x0000002317237210 */ /* 0x000fe20007ffe0ff */
[----:B------:R-:W-:-:S02]  /*2910*/  IMAD R21, R6, R38, R21 ;  /* 0x0000002606157224 */ /* 0x000fc400078e0215 */
[----:B------:R-:W-:Y:S02]  /*2920*/  IMAD R19, R4, R32, R19 ;  /* 0x0000002004137224 */ /* 0x000fe400078e0213 */
[-C--:B------:R-:W-:Y:S02]  /*2930*/  IMAD R0, R35, R16.reuse, RZ ;  /* 0x0000001023007224 */ /* 0x080fe400078e02ff */
[----:B------:R-:W-:-:S04]  /*2940*/  IMAD.WIDE.U32 R34, R22, R16, RZ ;  /* 0x0000001016227225 */ /* 0x000fc800078e00ff */
[----:B------:R-:W-:Y:S01]  /*2950*/  IMAD R23, R15, R22, R0 ;  /* 0x000000160f177224 */ /* 0x000fe200078e0200 */
[----:B------:R-:W-:Y:S01]  /*2960*/  SHF.R.S32.HI R22, RZ, 0x1f, R36 ;  /* 0x0000001fff167819 */ /* 0x000fe20000011424 */
[----:B------:R-:W-:-:S03]  /*2970*/  IMAD.WIDE.U32 R38, R38, R2, RZ ;  /* 0x0000000226267225 */ /* 0x000fc600078e00ff */
[----:B------:R-:W-:Y:S01]  /*2980*/  IADD3 R5, R35, R23, RZ ;  /* 0x0000001723057210 */ /* 0x000fe20007ffe0ff */
[-C--:B------:R-:W-:Y:S01]  /*2990*/  IMAD R23, R41, R36.reuse, RZ ;  /* 0x0000002429177224 */ /* 0x080fe200078e02ff */
[----:B------:R-:W-:Y:S01]  /*29a0*/  IADD3 R6, R39, R21, RZ ;  /* 0x0000001527067210 */ /* 0x000fe20007ffe0ff */
[----:B------:R-:W-:Y:S01]  /*29b0*/  IMAD.WIDE.U32 R36, R40, R36, RZ ;  /* 0x0000002428247225 */ /* 0x000fe200078e00ff */
[----:B------:R-:W-:-:S03]  /*29c0*/  LOP3.LUT R0, R43, R5, RZ, 0xfc, !PT ;  /* 0x000000052b007212 */ /* 0x000fc600078efcff */
[----:B------:R-:W-:Y:S01]  /*29d0*/  IMAD R23, R22, R40, R23 ;  /* 0x0000002816177224 */ /* 0x000fe200078e0217 */
[----:B------:R-:W-:Y:S01]  /*29e0*/  ISETP.NE.U32.AND P0, PT, R0, RZ, PT ;  /* 0x000000ff0000720c */ /* 0x000fe20003f05070 */
[----:B------:R-:W-:-:S04]  /*29f0*/  IMAD.WIDE.U32 R32, R32, R26, RZ ;  /* 0x0000001a20207225 */ /* 0x000fc800078e00ff */
[-C--:B------:R-:W-:Y:S01]  /*2a00*/  IMAD R4, R7, R2.reuse, RZ ;  /* 0x0000000207047224 */ /* 0x080fe200078e02ff */
[----:B------:R-:W-:Y:S01]  /*2a10*/  IADD3 R7, R37, R23, RZ ;  /* 0x0000001725077210 */ /* 0x000fe20007ffe0ff */
[----:B------:R-:W-:Y:S01]  /*2a20*/  IMAD R3, R3, R2, RZ ;  /* 0x0000000203037224 */ /* 0x000fe200078e02ff */
[----:B------:R-:W-:-:S05]  /*2a30*/  IADD3 R2, R33, R19, RZ ;  /* 0x0000001321027210 */ /* 0x000fca0007ffe0ff */
[----:B------:R-:W-:Y:S05]  /*2a40*/  @!P0 BRA `(.L_x_687) ;  /* 0x0000000000408947 */ /* 0x000fea0003800000 */
[----:B---3--:R-:W-:Y:S01]  /*2a50*/  IMAD.MOV.U32 R28, RZ, RZ, R42 ;  /* 0x000000ffff1c7224 */ /* 0x008fe200078e002a */
[----:B------:R-:W-:Y:S01]  /*2a60*/  MOV R23, R43 ;  /* 0x0000002b00177202 */ /* 0x000fe20000000f00 */
[----:B------:R-:W-:Y:S01]  /*2a70*/  IMAD.MOV.U32 R24, RZ, RZ, R34 ;  /* 0x000000ffff187224 */ /* 0x000fe200078e0022 */
[----:B------:R-:W-:Y:S02]  /*2a80*/  MOV R22, 0x2aa0 ;  /* 0x00002aa000167802 */ /* 0x000fe40000000f00 */
[----:B------:R-:W-:Y:S05]  /*2a90*/  CALL.REL.NOINC `($__internal_13_$__cuda_sm20_div_s64) ;  /* 0x0000002000407944 */ /* 0x000fea0003c00000 */
[----:B------:R-:W-:Y:S02]  /*2aa0*/  IADD3 R22, P0, RZ, -R0, RZ ;  /* 0x80000000ff167210 */ /* 0x000fe40007f1e0ff */
[----:B------:R-:W-:Y:S02]  /*2ab0*/  MOV R40, R42 ;  /* 0x0000002a00287202 */ /* 0x000fe40000000f00 */
[----:B------:R-:W-:Y:S02]  /*2ac0*/  IADD3.X R19, RZ, ~R21, RZ, P0, !PT ;  /* 0x80000015ff137210 */ /* 0x000fe400007fe4ff */
[----:B------:R-:W-:Y:S01]  /*2ad0*/  MOV R41, R43 ;  /* 0x0000002b00297202 */ /* 0x000fe20000000f00 */
[----:B------:R-:W-:Y:S01]  /*2ae0*/  IMAD.MOV.U32 R43, RZ, RZ, R21 ;  /* 0x000000ffff2b7224 */ /* 0x000fe200078e0015 */
[----:B------:R-:W-:Y:S01]  /*2af0*/  MOV R42, R0 ;  /* 0x00000000002a7202 */ /* 0x000fe20000000f00 */
[-C--:B------:R-:W-:Y:S02]  /*2b00*/  IMAD R19, R19, R34.reuse, RZ ;  /* 0x0000002213137224 */ /* 0x080fe400078e02ff */
[----:B------:R-:W-:-:S04]  /*2b10*/  IMAD.WIDE.U32 R34, R22, R34, R40 ;  /* 0x0000002216227225 */ /* 0x000fc800078e0028 */
[----:B------:R-:W-:-:S04]  /*2b20*/  IMAD R19, R5, R22, R19 ;  /* 0x0000001605137224 */ /* 0x000fc800078e0213 */
[----:B------:R-:W-:Y:S01]  /*2b30*/  IMAD.IADD R23, R35, 0x1, R19 ;  /* 0x0000000123177824 */ /* 0x000fe200078e0213 */
[----:B------:R-:W-:Y:S05]  /*2b40*/  BRA `(.L_x_688) ;  /* 0x00000000005c7947 */ /* 0x000fea0003800000 */
.L_x_687:
        /* <DEDUP_REMOVED lines=23> */
.L_x_688:
[----:B------:R-:W-:Y:S05]  /*2cc0*/  BSYNC B0 ;  /* 0x0000000000007941 */ /* 0x000fea0003800000 */
.L_x_686:
        /* <DEDUP_REMOVED lines=11> */
[----:B------:R-:W-:Y:S01]  /*2d80*/  IADD3.X R5, RZ, ~R21, RZ, P0, !PT ;  /* 0x80000015ff057210 */ /* 0x000fe200007fe4ff */
[----:B------:R-:W-:-:S04]  /*2d90*/  IMAD.WIDE.U32 R34, R18, R19, R34 ;  /* 0x0000001312227225 */ /* 0x000fc800078e0022 */
[----:B------:R-:W-:Y:S01]  /*2da0*/  IMAD R22, R5, R18, RZ ;  /* 0x0000001205167224 */ /* 0x000fe200078e02ff */
[----:B------:R-:W-:Y:S02]  /*2db0*/  MOV R18, R34 ;  /* 0x0000002200127202 */ /* 0x000fe40000000f00 */
[----:B------:R-:W-:Y:S01]  /*2dc0*/  MOV R34, R0 ;  /* 0x0000000000227202 */ /* 0x000fe20000000f00 */
[----:B------:R-:W-:-:S04]  /*2dd0*/  IMAD R17, R17, R19, R22 ;  /* 0x0000001311117224 */ /* 0x000fc800078e0216 */
[----:B------:R-:W-:Y:S02]  /*2de0*/  IMAD.IADD R17, R35, 0x1, R17 ;  /* 0x0000000123117824 */ /* 0x000fe400078e0211 */
[----:B------:R-:W-:Y:S01]  /*2df0*/  IMAD.MOV.U32 R35, RZ, RZ, R21 ;  /* 0x000000ffff237224 */ /* 0x000fe200078e0015 */
[----:B------:R-:W-:Y:S05]  /*2e00*/  BRA `(.L_x_691) ;  /* 0x00000000005c7947 */ /* 0x000fea0003800000 */
.L_x_690:
        /* <DEDUP_REMOVED lines=23> */
.L_x_691:
[----:B------:R-:W-:Y:S05]  /*2f80*/  BSYNC B0 ;  /* 0x0000000000007941 */ /* 0x000fea0003800000 */
.L_x_689:
[----:B------:R-:W-:Y:S01]  /*2f90*/  LOP3.LUT R0, R35, R15, RZ, 0xfc, !PT ;  /* 0x0000000f23007212 */ /* 0x000fe200078efcff */
[----:B------:R-:W-:Y:S03]  /*2fa0*/  BSSY B0, `(.L_x_692) ;  /* 0x0000029000007945 */ /* 0x000fe60003800000 */
[----:B------:R-:W-:-:S13]  /*2fb0*/  ISETP.NE.U32.AND P0, PT, R0, RZ, PT ;  /* 0x000000ff0000720c */ /* 0x000fda0003f05070 */
        /* <DEDUP_REMOVED lines=17> */
.L_x_693:
        /* <DEDUP_REMOVED lines=18> */
[----:B------:R-:W-:-:S04]  /*31f0*/  @!P0 LOP3.LUT R0, RZ, R16, RZ, 0x33, !PT ;  /* 0x00000010ff008212 */ /* 0x000fc800078e33ff */
[----:B------:R-:W-:Y:S01]  /*3200*/  MOV R40, R0 ;  /* 0x0000000000287202 */ /* 0x000fe20000000f00 */
[----:B------:R-:W-:-:S04]  /*3210*/  IMAD.MOV R5, RZ, RZ, -R0 ;  /* 0x000000ffff057224 */ /* 0x000fc800078e0a00 */
[----:B------:R-:W-:Y:S02]  /*3220*/  IMAD R16, R16, R5, R34 ;  /* 0x0000000510107224 */ /* 0x000fe400078e0222 */
.L_x_694:
[----:B------:R-:W-:Y:S05]  /*3230*/  BSYNC B0 ;  /* 0x0000000000007941 */ /* 0x000fea0003800000 */
.L_x_692:
[----:B------:R-:W-:Y:S01]  /*3240*/  SHF.R.S32.HI R0, RZ, 0x1f, R9 ;  /* 0x0000001fff007819 */ /* 0x000fe20000011409 */
[-C--:B------:R-:W-:Y:S01]  /*3250*/  IMAD R5, R41, R9.reuse, RZ ;  /* 0x0000000929057224 */ /* 0x080fe200078e02ff */
[----:B------:R-:W-:Y:S01]  /*3260*/  ULDC UR4, c[0x0][0x2c4] ;  /* 0x0000b10000047ab9 */ /* 0x000fe20000000800 */
[----:B------:R-:W-:Y:S01]  /*3270*/  IMAD.WIDE.U32 R34, R40, R9, RZ ;  /* 0x0000000928227225 */ /* 0x000fe200078e00ff */
[----:B------:R-:W-:Y:S01]  /*3280*/  SHF.R.S32.HI R9, RZ, 0x1f, R3 ;  /* 0x0000001fff097819 */ /* 0x000fe20000011403 */
[----:B------:R-:W-:Y:S02]  /*3290*/  BSSY B0, `(.L_x_695) ;  /* 0x0000039000007945 */ /* 0x000fe40003800000 */
[----:B------:R-:W-:Y:S01]  /*32a0*/  IMAD R5, R0, R40, R5 ;  /* 0x0000002800057224 */ /* 0x000fe200078e0205 */
[----:B------:R-:W-:Y:S01]  /*32b0*/  LOP3.LUT R0, R43, R13, RZ, 0xfc, !PT ;  /* 0x0000000d2b007212 */ /* 0x000fe200078efcff */
[----:B------:R-:W-:Y:S02]  /*32c0*/  IMAD R48, R26, UR4, RZ ;  /* 0x000000041a307c24 */ /* 0x000fe4000f8e02ff */
[-C--:B------:R-:W-:Y:S01]  /*32d0*/  IMAD R22, R22, R3.reuse, RZ ;  /* 0x0000000316167224 */ /* 0x080fe200078e02ff */
[----:B------:R-:W-:Y:S01]  /*32e0*/  ISETP.NE.U32.AND P0, PT, R0, RZ, PT ;  /* 0x000000ff0000720c */ /* 0x000fe20003f05070 */
[----:B------:R-:W-:Y:S01]  /*32f0*/  IMAD R17, R17, R48, RZ ;  /* 0x0000003011117224 */ /* 0x000fe200078e02ff */
[----:B------:R-:W-:Y:S01]  /*3300*/  SHF.R.S32.HI R15, RZ, 0x1f, R48 ;  /* 0x0000001fff0f7819 */ /* 0x000fe20000011430 */
        /* <DEDUP_REMOVED lines=8> */
[----:B---3--:R-:W-:Y:S01]  /*3390*/  IMAD.MOV.U32 R28, RZ, RZ, R42 ;  /* 0x000000ffff1c7224 */ /* 0x008fe200078e002a */
[----:B------:R-:W-:Y:S01]  /*33a0*/  MOV R24, R14 ;  /* 0x0000000e00187202 */ /* 0x000fe20000000f00 */
[----:B------:R-:W-:Y:S01]  /*33b0*/  IMAD.MOV.U32 R23, RZ, RZ, R43 ;  /* 0x000000ffff177224 */ /* 0x000fe200078e002b */
[----:B------:R-:W-:Y:S02]  /*33c0*/  MOV R5, R13 ;  /* 0x0000000d00057202 */ /* 0x000fe40000000f00 */
[----:B------:R-:W-:Y:S02]  /*33d0*/  MOV R22, 0x33f0 ;  /* 0x000033f000167802 */ /* 0x000fe40000000f00 */
[----:B------:R-:W-:Y:S05]  /*33e0*/  CALL.REL.NOINC `($__internal_13_$__cuda_sm20_div_s64) ;  /* 0x0000001400ec7944 */ /* 0x000fea0003c00000 */
        /* <DEDUP_REMOVED lines=12> */
.L_x_696:
        /* <DEDUP_REMOVED lines=23> */
.L_x_697:
[----:B------:R-:W-:Y:S05]  /*3620*/  BSYNC B0 ;  /* 0x0000000000007941 */ /* 0x000fea0003800000 */
.L_x_695:
        /* <DEDUP_REMOVED lines=28> */
.L_x_699:
        /* <DEDUP_REMOVED lines=23> */
.L_x_700:
[----:B------:R-:W-:Y:S05]  /*3960*/  BSYNC B0 ;  /* 0x0000000000007941 */ /* 0x000fea0003800000 */
.L_x_698:
[----:B------:R-:W-:Y:S01]  /*3970*/  IADD3 R33, P1, P0, R38, R36, R32 ;  /* 0x0000002426217210 */ /* 0x000fe2000783e020 */
[----:B------:R-:W-:Y:S01]  /*3980*/  IMAD R5, R5, R4, RZ ;  /* 0x0000000405057224 */ /* 0x000fe200078e02ff */
[----:B------:R-:W-:Y:S01]  /*3990*/  SHF.R.S32.HI R0, RZ, 0x1f, R8 ;  /* 0x0000001fff007819 */ /* 0x000fe20000011408 */
[----:B------:R-:W-:Y:S01]  /*39a0*/  ULDC.64 UR4, c[0x0][0x2b0] ;  /* 0x0000ac0000047ab9 */ /* 0x000fe20000000a00 */
[----:B------:R-:W-:Y:S02]  /*39b0*/  IADD3 R33, P4, P2, R34, R33, R48 ;  /* 0x0000002122217210 */ /* 0x000fe40007a9e030 */
[----:B------:R-:W-:Y:S02]  /*39c0*/  IADD3.X R2, R6, R7, R2, P1, P0 ;  /* 0x0000000706027210 */ /* 0x000fe40000fe0402 */
[----:B------:R-:W-:Y:S02]  /*39d0*/  IADD3 R46, P1, P0, R50, R33, R46 ;  /* 0x00000021322e7210 */ /* 0x000fe4000783e02e */
[----:B------:R-:W-:Y:S01]  /*39e0*/  IADD3.X R2, R16, R2, R3, P4, P2 ;  /* 0x0000000210027210 */ /* 0x000fe200027e4403 */
[----:B------:R-:W-:-:S03]  /*39f0*/  IMAD R3, R19, R8, RZ ;  /* 0x0000000813037224 */ /* 0x000fc600078e02ff */
[----:B------:R-:W-:Y:S01]  /*3a00*/  IADD3.X R47, R14, R2, R9, P1, P0 ;  /* 0x000000020e2f7210 */ /* 0x000fe20000fe0409 */
[-C--:B------:R-:W-:Y:S01]  /*3a10*/  IMAD R0, R0, R18.reuse, R3 ;  /* 0x0000001200007224 */ /* 0x080fe200078e0203 */
        /* <DEDUP_REMOVED lines=10> */
.L_x_676:
[----:B------:R-:W-:Y:S02]  /*3ac0*/  ULDC.64 UR4, c[0x0][0x2b0] ;  /* 0x0000ac0000047ab9 */ /* 0x000fe40000000a00 */
[----:B------:R-:W-:-:S04]  /*3ad0*/  LEA R2, P0, R38, UR4, 0x2 ;  /* 0x0000000426027c11 */ /* 0x000fc8000f8010ff */
[----:B------:R-:W-:-:S05]  /*3ae0*/  LEA.HI.X R3, R38, UR5, R39, 0x2, P0 ;  /* 0x0000000526037c11 */ /* 0x000fca00080f1427 */
[----:B------:R0:W-:Y:S04]  /*3af0*/  STG.E desc[UR8][R2.64], R29 ;  /* 0x0000001d02007986 */ /* 0x0001e8000c101908 */
.L_x_675:
[----:B------:R-:W-:Y:S05]  /*3b00*/  BSYNC B1 ;  /* 0x0000000000017941 */ /* 0x000fea0003800000 */
.L_x_674:
[----:B------:R-:W2:Y:S01]  /*3b10*/  LDC R21, c[0x0][0x3c4] ;  /* 0x0000f100ff157b82 */ /* 0x000ea20000000800 */
[----:B------:R-:W4:Y:S01]  /*3b20*/  S2R R24, SR_TID.X ;  /* 0x0000000000187919 */ /* 0x000f220000002100 */
[----:B------:R-:W-:Y:S01]  /*3b30*/  LEA.HI R0, R25, R25, RZ, 0x1 ;  /* 0x0000001919007211 */ /* 0x000fe200078f08ff */
[----:B------:R-:W-:Y:S03]  /*3b40*/  BSSY B0, `(.L_x_701) ;  /* 0x0000012000007945 */ /* 0x000fe60003800000 */
[----:B------:R-:W-:-:S05]  /*3b50*/  LOP3.LUT R4, R0, 0xfffffffe, RZ, 0xc0, !PT ;  /* 0xfffffffe00047812 */ /* 0x000fca00078ec0ff */
[----:B------:R-:W-:-:S05]  /*3b60*/  IMAD.IADD R4, R25, 0x1, -R4 ;  /* 0x0000000119047824 */ /* 0x000fca00078e0a04 */
[----:B--2---:R-:W-:Y:S02]  /*3b70*/  ISETP.GE.OR P3, PT, R4, R21, P3 ;  /* 0x000000150400720c */ /* 0x004fe40001f66670 */
[----:B----4-:R-:W-:-:S04]  /*3b80*/  SHF.R.S32.HI R23, RZ, 0x1f, R24 ;  /* 0x0000001fff177819 */ /* 0x010fc80000011418 */
[----:B------:R-:W-:-:S07]  /*3b90*/  LEA.HI R23, R23, R24, RZ, 0x5 ;  /* 0x0000001817177211 */ /* 0x000fce00078f28ff */
[----:B------:R-:W-:Y:S05]  /*3ba0*/  @P3 BRA `(.L_x_702) ;  /* 0x00000000002c3947 */ /* 0x000fea0003800000 */
[----:B01----:R-:W0:Y:S01]  /*3bb0*/  S2R R2, SR_CgaCtaId ;  /* 0x0000000000027919 */ /* 0x003e220000008800 */
[----:B------:R-:W-:Y:S01]  /*3bc0*/  FADD.FTZ R5, -R29, R30 ;  /* 0x0000001e1d057221 */ /* 0x000fe20000010100 */
[----:B------:R-:W-:Y:S02]  /*3bd0*/  MOV R3, 0x400 ;  /* 0x0000040000037802 */ /* 0x000fe40000000f00 */
[----:B------:R-:W-:Y:S01]  /*3be0*/  SHF.L.U32 R0, R0, 0x1, RZ ;  /* 0x0000000100007819 */ /* 0x000fe200000006ff */
[----:B------:R-:W-:-:S03]  /*3bf0*/  FMUL.FTZ R5, R5, 1.4426950216293334961 ;  /* 0x3fb8aa3b05057820 */ /* 0x000fc60000410000 */
[----:B------:R-:W-:-:S03]  /*3c00*/  LOP3.LUT R0, R0, 0xfffffffc, RZ, 0xc0, !PT ;  /* 0xfffffffc00007812 */ /* 0x000fc600078ec0ff */
[----:B------:R-:W1:Y:S01]  /*3c10*/  MUFU.EX2 R5, R5 ;  /* 0x0000000500057308 */ /* 0x000e620000000800 */
[----:B0-----:R-:W-:-:S05]  /*3c20*/  LEA R3, R2, R3, 0x18 ;  /* 0x0000000302037211 */ /* 0x001fca00078ec0ff */
[----:B------:R-:W-:-:S05]  /*3c30*/  IMAD R3, R4, 0x14, R3 ;  /* 0x0000001404037824 */ /* 0x000fca00078e0203 */
[----:B------:R-:W-:-:S05]  /*3c40*/  IADD3 R0, R3, R0, RZ ;  /* 0x0000000003007210 */ /* 0x000fca0007ffe0ff */
[----:B-1----:R2:W-:Y:S02]  /*3c50*/  STS [R0], R5 ;  /* 0x0000000500007388 */ /* 0x0025e40000000800 */
.L_x_702:
[----:B------:R-:W-:Y:S05]  /*3c60*/  BSYNC B0 ;  /* 0x0000000000007941 */ /* 0x000fea0003800000 */
.L_x_701:
[----:B------:R-:W-:Y:S01]  /*3c70*/  BAR.SYNC.DEFER_BLOCKING 0x0 ;  /* 0x0000000000007b1d */ /* 0x000fe20000010000 */
[----:B------:R-:W-:Y:S01]  /*3c80*/  ISETP.GE.AND P0, PT, R21, 0x1, PT ;  /* 0x000000011500780c */ /* 0x000fe20003f06270 */
[----:B--2---:R-:W-:Y:S01]  /*3c90*/  IMAD.MOV.U32 R0, RZ, RZ, RZ ;  /* 0x000000ffff007224 */ /* 0x004fe200078e00ff */
[----:B01----:R-:W-:Y:S02]  /*3ca0*/  LOP3.LUT R3, R23, 0x3fffffe0, RZ, 0xc0, !PT ;  /* 0x3fffffe017037812 */ /* 0x003fe400078ec0ff */
[----:B------:R-:W-:Y:S02]  /*3cb0*/  CS2R R4, SRZ ;  /* 0x0000000000047805 */ /* 0x000fe4000001ff00 */
        /* <DEDUP_REMOVED lines=38> */
.L_x_705:
[----:B------:R-:W2:Y:S01]  /*3f20*/  @!P3 LDG.E.128 R12, desc[UR8][R30.64+-0x200] ;  /* 0xfffe00081e0cb981 */ /* 0x000ea2000c1e1d00 */
[C---:B---3--:R-:W-:Y:S01]  /*3f30*/  IADD3 R28, P1, R26.reuse, R30, RZ ;  /* 0x0000001e1a1c7210 */ /* 0x048fe20007f3e0ff */
        /* <DEDUP_REMOVED lines=55> */
.L_x_704:
        /* <DEDUP_REMOVED lines=8> */
[----:B---3--:R-:W-:-:S04]  /*4330*/  IADD3 R28, P1, R26, R30, RZ ;  /* 0x0000001e1a1c7210 */ /* 0x008fc80007f3e0ff */
        /* <DEDUP_REMOVED lines=27> */
.L_x_706:
        /* <DEDUP_REMOVED lines=8> */
.L_x_708:
[----:B------:R-:W-:Y:S05]  /*4570*/  BSYNC B0 ;  /* 0x0000000000007941 */ /* 0x000fea0003800000 */
.L_x_707:
        /* <DEDUP_REMOVED lines=8> */
.L_x_703:
[----:B------:R-:W-:-:S04]  /*4600*/  IADD3 R23, R23, UR7, RZ ;  /* 0x0000000717177c10 */ /* 0x000fc8000fffe0ff */
[----:B------:R-:W-:-:S13]  /*4610*/  ISETP.GE.AND P0, PT, R23, R20, PT ;  /* 0x000000141700720c */ /* 0x000fda0003f06270 */
[----:B------:R-:W-:Y:S05]  /*4620*/  @P0 EXIT ;  /* 0x000000000000094d */ /* 0x000fea0003800000 */
[----:B------:R-:W-:Y:S01]  /*4630*/  IABS R14, R11 ;  /* 0x0000000b000e7213 */ /* 0x000fe20000000000 */
[----:B------:R-:W0:Y:S01]  /*4640*/  LDC R10, c[0x0][0x2c4] ;  /* 0x0000b100ff0a7b82 */ /* 0x000e220000000800 */
[----:B------:R-:W-:Y:S01]  /*4650*/  IABS R16, R23 ;  /* 0x0000001700107213 */ /* 0x000fe20000000000 */
[----:B------:R-:W-:Y:S01]  /*4660*/  ULDC.64 UR4, c[0x0][0x290] ;  /* 0x0000a40000047ab9 */ /* 0x000fe20000000a00 */
[----:B------:R-:W2:Y:S01]  /*4670*/  I2F.RP R12, R14 ;  /* 0x0000000e000c7306 */ /* 0x000ea20000209400 */
[----:B------:R-:W-:Y:S02]  /*4680*/  IABS R15, R11 ;  /* 0x0000000b000f7213 */ /* 0x000fe40000000000 */
[----:B------:R-:W-:Y:S02]  /*4690*/  F2FP.F16.F32.PACK_AB R6, R6, R9 ;  /* 0x000000090606723e */ /* 0x000fe400000000ff */
[----:B------:R-:W-:Y:S02]  /*46a0*/  IADD3 R15, RZ, -R15, RZ ;  /* 0x8000000fff0f7210 */ /* 0x000fe40007ffe0ff */
[----:B------:R-:W-:-:S02]  /*46b0*/  F2FP.F16.F32.PACK_AB R7, R4, R7 ;  /* 0x000000070407723e */ /* 0x000fc400000000ff */
[----:B------:R-:W-:Y:S02]  /*46c0*/  F2FP.F16.F32.PACK_AB R2, R2, R5 ;  /* 0x000000050202723e */ /* 0x000fe400000000ff */
[----:B------:R-:W-:Y:S01]  /*46d0*/  F2FP.F16.F32.PACK_AB R3, R0, R3 ;  /* 0x000000030003723e */ /* 0x000fe200000000ff */
[----:B--2---:R-:W2:Y:S02]  /*46e0*/  MUFU.RCP R18, R12 ;  /* 0x0000000c00127308 */ /* 0x004ea40000001000 */
[----:B--2---:R-:W-:-:S06]  /*46f0*/  VIADD R18, R18, 0xffffffe ;  /* 0x0ffffffe12127836 */ /* 0x004fcc0000000000 */
[----:B------:R-:W2:Y:S02]  /*4700*/  F2I.FTZ.U32.TRUNC.NTZ R19, R18 ;  /* 0x0000001200137305 */ /* 0x000ea4000021f000 */
[----:B--2---:R-:W-:Y:S02]  /*4710*/  IMAD.MOV R8, RZ, RZ, -R19 ;  /* 0x000000ffff087224 */ /* 0x004fe400078e0a13 */
[----:B------:R-:W-:Y:S02]  /*4720*/  IMAD.MOV.U32 R18, RZ, RZ, RZ ;  /* 0x000000ffff127224 */ /* 0x000fe400078e00ff */
[----:B------:R-:W-:Y:S01]  /*4730*/  IMAD R13, R8, R14, RZ ;  /* 0x0000000e080d7224 */ /* 0x000fe200078e02ff */
[----:B0-----:R-:W-:-:S03]  /*4740*/  IABS R8, R10 ;  /* 0x0000000a00087213 */ /* 0x001fc60000000000 */
[----:B------:R-:W-:-:S06]  /*4750*/  IMAD.HI.U32 R13, R19, R13, R18 ;  /* 0x0000000d130d7227 */ /* 0x000fcc00078e0012 */
[----:B------:R-:W-:Y:S02]  /*4760*/  IMAD.HI.U32 R12, R13, R16, RZ ;  /* 0x000000100d0c7227 */ /* 0x000fe400078e00ff */
[----:B------:R-:W0:Y:S02]  /*4770*/  I2F.RP R13, R8 ;  /* 0x00000008000d7306 */ /* 0x000e240000209400 */
[----:B------:R-:W-:-:S05]  /*4780*/  IMAD R15, R12, R15, R16 ;  /* 0x0000000f0c0f7224 */ /* 0x000fca00078e0210 */
[----:B------:R-:W-:Y:S01]  /*4790*/  ISETP.GT.U32.AND P1, PT, R14, R15, PT ;  /* 0x0000000f0e00720c */ /* 0x000fe20003f24070 */
[----:B0-----:R-:W0:-:S12]  /*47a0*/  MUFU.RCP R13, R13 ;  /* 0x0000000d000d7308 */ /* 0x001e180000001000 */
[----:B------:R-:W-:Y:S02]  /*47b0*/  @!P1 IMAD.IADD R15, R15, 0x1, -R14 ;  /* 0x000000010f0f9824 */ /* 0x000fe400078e0a0e */
[----:B------:R-:W-:Y:S01]  /*47c0*/  @!P1 VIADD R12, R12, 0x1 ;  /* 0x000000010c0c9836 */ /* 0x000fe20000000000 */
[----:B------:R-:W-:Y:S02]  /*47d0*/  ISETP.NE.AND P1, PT, R11, RZ, PT ;  /* 0x000000ff0b00720c */ /* 0x000fe40003f25270 */
[----:B------:R-:W-:Y:S02]  /*47e0*/  ISETP.GE.U32.AND P2, PT, R15, R14, PT ;  /* 0x0000000e0f00720c */ /* 0x000fe40003f46070 */
[----:B------:R-:W-:-:S04]  /*47f0*/  LOP3.LUT R14, R23, R11, RZ, 0x3c, !PT ;  /* 0x0000000b170e7212 */ /* 0x000fc800078e3cff */
[----:B------:R-:W-:Y:S01]  /*4800*/  ISETP.GE.AND P0, PT, R14, RZ, PT ;  /* 0x000000ff0e00720c */ /* 0x000fe20003f06270 */
[----:B0-----:R-:W-:-:S04]  /*4810*/  VIADD R14, R13, 0xffffffe ;  /* 0x0ffffffe0d0e7836 */ /* 0x001fc80000000000 */
[----:B------:R0:W2:Y:S02]  /*4820*/  F2I.FTZ.U32.TRUNC.NTZ R15, R14 ;  /* 0x0000000e000f7305 */ /* 0x0000a4000021f000 */
[----:B------:R-:W-:-:S06]  /*4830*/  @P2 IADD3 R12, R12, 0x1, RZ ;  /* 0x000000010c0c2810 */ /* 0x000fcc0007ffe0ff */
        /* <DEDUP_REMOVED lines=19> */
[----:B------:R-:W-:-:S05]  /*4970*/  SHF.R.S32.HI R8, RZ, 0x1f, R12 ;  /* 0x0000001fff087819 */ /* 0x000fca000001140c */
[----:B------:R-:W-:-:S04]  /*4980*/  IMAD R11, R8, UR4, RZ ;  /* 0x00000004080b7c24 */ /* 0x000fc8000f8e02ff */
[----:B------:R-:W-:Y:S02]  /*4990*/  IMAD R8, R12, UR5, R11 ;  /* 0x000000050c087c24 */ /* 0x000fe4000f8e020b */
[----:B------:R-:W-:Y:S02]  /*49a0*/  @P2 VIADD R14, R14, 0x1 ;  /* 0x000000010e0e2836 */ /* 0x000fe40000000000 */
[----:B------:R-:W-:Y:S01]  /*49b0*/  IMAD.WIDE.U32 R12, R12, UR4, RZ ;  /* 0x000000040c0c7c25 */ /* 0x000fe2000f8e00ff */
[----:B------:R-:W-:-:S03]  /*49c0*/  ULDC.64 UR4, c[0x0][0x2a0] ;  /* 0x0000a80000047ab9 */ /* 0x000fc60000000a00 */
[----:B------:R-:W-:Y:S01]  /*49d0*/  @!P1 IMAD.MOV R14, RZ, RZ, -R14 ;  /* 0x000000ffff0e9224 */ /* 0x000fe200078e0a0e */
[----:B------:R-:W-:Y:S02]  /*49e0*/  @!P0 LOP3.LUT R14, RZ, R10, RZ, 0x33, !PT ;  /* 0x0000000aff0e8212 */ /* 0x000fe400078e33ff */
[----:B------:R-:W-:Y:S02]  /*49f0*/  IADD3 R13, R13, R8, RZ ;  /* 0x000000080d0d7210 */ /* 0x000fe40007ffe0ff */
[----:B------:R-:W-:Y:S01]  /*4a00*/  SHF.R.S32.HI R11, RZ, 0x1f, R14 ;  /* 0x0000001fff0b7819 */ /* 0x000fe2000001140e */
[----:B------:R-:W-:Y:S01]  /*4a10*/  IMAD R10, R14, R10, R16 ;  /* 0x0000000a0e0a7224 */ /* 0x000fe200078e0210 */
[----:B------:R-:W-:Y:S01]  /*4a20*/  IADD3 R8, R24, 0x80, RZ ;  /* 0x0000008018087810 */ /* 0x000fe20007ffe0ff */
[----:B------:R-:W-:-:S04]  /*4a30*/  IMAD.WIDE.U32 R12, R14, UR4, R12 ;  /* 0x000000040e0c7c25 */ /* 0x000fc8000f8e000c */
[----:B------:R-:W-:Y:S02]  /*4a40*/  IMAD R11, R11, UR4, RZ ;  /* 0x000000040b0b7c24 */ /* 0x000fe4000f8e02ff */
[----:B------:R-:W-:Y:S02]  /*4a50*/  IMAD.IADD R10, R23, 0x1, -R10 ;  /* 0x00000001170a7824 */ /* 0x000fe400078e0a0a */
[----:B------:R-:W-:Y:S01]  /*4a60*/  IMAD R15, R14, UR5, R11 ;  /* 0x000000050e0f7c24 */ /* 0x000fe2000f8e020b */
[----:B------:R-:W-:Y:S02]  /*4a70*/  ULDC.64 UR4, c[0x0][0x298] ;  /* 0x0000a60000047ab9 */ /* 0x000fe40000000a00 */
[----:B------:R-:W-:Y:S01]  /*4a80*/  SHF.R.S32.HI R11, RZ, 0x1f, R10 ;  /* 0x0000001fff0b7819 */ /* 0x000fe2000001140a */
[----:B------:R-:W-:-:S04]  /*4a90*/  IMAD.IADD R13, R13, 0x1, R15 ;  /* 0x000000010d0d7824 */ /* 0x000fc800078e020f */
        /* <DEDUP_REMOVED lines=16> */
        .weak           $__internal_13_$__cuda_sm20_div_s64
        .type           $__internal_13_$__cuda_sm20_div_s64,@function
        .size           $__internal_13_$__cuda_sm20_div_s64,(.L_x_4873 - $__internal_13_$__cuda_sm20_div_s64)
$__internal_13_$__cuda_sm20_div_s64:
        /* <DEDUP_REMOVED lines=17> */
[----:B------:R-:W-:-:S04]  /*4cb0*/  IMAD.HI.U32 R21, R53, R0, RZ ;  /* 0x0000000035157227 */ /* 0x000fc800078e00ff */
[----:B------:R-:W-:-:S04]  /*4cc0*/  IMAD.HI.U32 R19, P2, R53, R19, R44 ;  /* 0x0000001335137227 */ /* 0x000fc8000784002c */
[----:B------:R-:W-:Y:S02]  /*4cd0*/  IMAD R0, R53, R0, RZ ;  /* 0x0000000035007224 */ /* 0x000fe400078e02ff */
[----:B------:R-:W-:-:S03]  /*4ce0*/  IMAD.X R21, R21, 0x1, R53, P0 ;  /* 0x0000000115157824 */ /* 0x000fc600000e0635 */
[----:B------:R-:W-:-:S04]  /*4cf0*/  IADD3 R53, P0, R0, R19, RZ ;  /* 0x0000001300357210 */ /* 0x000fc80007f1e0ff */
[----:B------:R-:W-:Y:S01]  /*4d00*/  IADD3.X R21, RZ, RZ, R21, P0, P2 ;  /* 0x000000ffff157210 */ /* 0x000fe200007e4415 */
[----:B------:R-:W-:Y:S01]  /*4d10*/  IMAD.WIDE.U32 R44, R53, R40, RZ ;  /* 0x00000028352c7225 */ /* 0x000fe200078e00ff */
[----:B------:R-:W-:-:S03]  /*4d20*/  ISETP.GE.AND P2, PT, R23, RZ, PT ;  /* 0x000000ff1700720c */ /* 0x000fc60003f46270 */
[----:B------:R-:W-:Y:S01]  /*4d30*/  IMAD R19, R53, R41, R45 ;  /* 0x0000002935137224 */ /* 0x000fe200078e022d */
[----:B------:R-:W-:-:S03]  /*4d40*/  IADD3 R44, P0, RZ, -R44, RZ ;  /* 0x8000002cff2c7210 */ /* 0x000fc60007f1e0ff */
[----:B------:R-:W-:Y:S02]  /*4d50*/  IMAD R19, R21, R40, R19 ;  /* 0x0000002815137224 */ /* 0x000fe400078e0213 */
[----:B------:R-:W-:-:S04]  /*4d60*/  IMAD.HI.U32 R52, R53, R44, RZ ;  /* 0x0000002c35347227 */ /* 0x000fc800078e00ff */
[----:B------:R-:W-:-:S04]  /*4d70*/  IMAD.X R19, RZ, RZ, ~R19, P0 ;  /* 0x000000ffff137224 */ /* 0x000fc800000e0e13 */
[----:B------:R-:W-:-:S04]  /*4d80*/  IMAD.WIDE.U32 R52, P0, R53, R19, R52 ;  /* 0x0000001335347225 */ /* 0x000fc80007800034 */
[----:B------:R-:W-:-:S04]  /*4d90*/  IMAD.HI.U32 R0, R21, R19, RZ ;  /* 0x0000001315007227 */ /* 0x000fc800078e00ff */
[----:B------:R-:W-:Y:S01]  /*4da0*/  IMAD.HI.U32 R44, P5, R21, R44, R52 ;  /* 0x0000002c152c7227 */ /* 0x000fe200078a0034 */
[----:B------:R-:W-:-:S03]  /*4db0*/  IADD3.X R0, R0, R21, RZ, P0, !PT ;  /* 0x0000001500007210 */ /* 0x000fc600007fe4ff */
[----:B------:R-:W-:Y:S01]  /*4dc0*/  IMAD R19, R21, R19, RZ ;  /* 0x0000001315137224 */ /* 0x000fe200078e02ff */
[----:B------:R-:W-:Y:S01]  /*4dd0*/  IADD3 R21, P0, RZ, -R28, RZ ;  /* 0x8000001cff157210 */ /* 0x000fe20007f1e0ff */
[----:B------:R-:W-:-:S03]  /*4de0*/  IMAD.MOV.U32 R53, RZ, RZ, RZ ;  /* 0x000000ffff357224 */ /* 0x000fc600078e00ff */
[----:B------:R-:W-:Y:S02]  /*4df0*/  IADD3 R44, P4, R19, R44, RZ ;  /* 0x0000002c132c7210 */ /* 0x000fe40007f9e0ff */
        /* <DEDUP_REMOVED lines=20> */
[----:B------:R-:W-:-:S04]  /*4f40*/  SEL R21, R44, R21, P4 ;  /* 0x000000152c157207 */ /* 0x000fc80002000000 */
[----:B------:R-:W-:Y:S01]  /*4f50*/  ISETP.GE.U32.AND P0, PT, R21, R40, PT ;  /* 0x000000281500720c */ /* 0x000fe20003f06070 */
[----:B------:R-:W-:Y:S01]  /*4f60*/  IMAD.X R40, R19, 0x1, ~R41, P2 ;  /* 0x0000000113287824 */ /* 0x000fe200010e0e29 */
[----:B------:R-:W-:-:S04]  /*4f70*/  IADD3 R21, P2, R28, 0x1, RZ ;  /* 0x000000011c157810 */ /* 0x000fc80007f5e0ff */
[----:B------:R-:W-:Y:S01]  /*4f80*/  SEL R40, R40, R19, P4 ;  /* 0x0000001328287207 */ /* 0x000fe20002000000 */
[----:B------:R-:W-:Y:S01]  /*4f90*/  IMAD.X R19, RZ, RZ, R0, P2 ;  /* 0x000000ffff137224 */ /* 0x000fe200010e0600 */
[----:B------:R-:W-:Y:S02]  /*4fa0*/  SEL R21, R21, R28, P4 ;  /* 0x0000001c15157207 */ /* 0x000fe40002000000 */
[----:B------:R-:W-:Y:S01]  /*4fb0*/  ISETP.GE.U32.AND.EX P2, PT, R40, R41, PT, P0 ;  /* 0x000000292800720c */ /* 0x000fe20003f46100 */
[----:B------:R-:W-:Y:S01]  /*4fc0*/  IMAD.MOV.U32 R40, RZ, RZ, R22 ;  /* 0x000000ffff287224 */ /* 0x000fe200078e0016 */
[----:B------:R-:W-:Y:S01]  /*4fd0*/  SEL R19, R19, R0, P4 ;  /* 0x0000000013137207 */ /* 0x000fe20002000000 */
[----:B------:R-:W-:Y:S01]  /*4fe0*/  IMAD.MOV.U32 R41, RZ, RZ, 0x0 ;  /* 0x00000000ff297424 */ /* 0x000fe200078e00ff */
[----:B------:R-:W-:-:S04]  /*4ff0*/  IADD3 R28, P0, R21, 0x1, RZ ;  /* 0x00000001151c7810 */ /* 0x000fc80007f1e0ff */
[----:B------:R-:W-:Y:S01]  /*5000*/  SEL R28, R28, R21, P2 ;  /* 0x000000151c1c7207 */ /* 0x000fe20001000000 */
[----:B------:R-:W-:Y:S01]  /*5010*/  IMAD.X R0, RZ, RZ, R19, P0 ;  /* 0x000000ffff007224 */ /* 0x000fe200000e0613 */
[----:B------:R-:W-:Y:S02]  /*5020*/  LOP3.LUT R21, R5, R23, RZ, 0x3c, !PT ;  /* 0x0000001705157212 */ /* 0x000fe400078e3cff */
[----:B------:R-:W-:Y:S02]  /*5030*/  ISETP.NE.U32.AND P0, PT, R24, RZ, PT ;  /* 0x000000ff1800720c */ /* 0x000fe40003f05070 */
[----:B------:R-:W-:Y:S02]  /*5040*/  SEL R0, R0, R19, P2 ;  /* 0x0000001300007207 */ /* 0x000fe40001000000 */
[----:B------:R-:W-:Y:S02]  /*5050*/  IADD3 R19, P2, RZ, -R28, RZ ;  /* 0x8000001cff137210 */ /* 0x000fe40007f5e0ff */
[----:B------:R-:W-:-:S02]  /*5060*/  ISETP.GE.AND P4, PT, R21, RZ, PT ;  /* 0x000000ff1500720c */ /* 0x000fc40003f86270 */
[----:B------:R-:W-:Y:S02]  /*5070*/  IADD3.X R21, RZ, ~R0, RZ, P2, !PT ;  /* 0x80000000ff157210 */ /* 0x000fe400017fe4ff */
[----:B------:R-:W-:Y:S02]  /*5080*/  ISETP.NE.AND.EX P0, PT, R5, RZ, PT, P0 ;  /* 0x000000ff0500720c */ /* 0x000fe40003f05300 */
[----:B------:R-:W-:Y:S02]  /*5090*/  SEL R19, R19, R28, !P4 ;  /* 0x0000001c13137207 */ /* 0x000fe40006000000 */
[----:B------:R-:W-:Y:S02]  /*50a0*/  SEL R21, R21, R0, !P4 ;  /* 0x0000000015157207 */ /* 0x000fe40006000000 */
[----:B------:R-:W-:Y:S02]  /*50b0*/  SEL R0, R19, 0xffffffff, P0 ;  /* 0xffffffff13007807 */ /* 0x000fe40000000000 */
[----:B------:R-:W-:Y:S01]  /*50c0*/  SEL R21, R21, 0xffffffff, P0 ;  /* 0xffffffff15157807 */ /* 0x000fe20000000000 */
[----:B------:R-:W-:Y:S06]  /*50d0*/  RET.REL.NODEC R40 `(_ZN5flash32flash_fwd_splitkv_combine_kernelI23Flash_fwd_kernel_traitsILi256ELi64ELi64ELi4ELb0ELb0EN7cutlass6half_tE19Flash_kernel_traitsILi256ELi64ELi64ELi4ES3_EELi4ELi1ELb1EEEvNS_16Flash_fwd_paramsE) ;  /* 0xffffffac28c87950 */ /* 0x000fec0003c3ffff */
.L_x_709:
        /* <DEDUP_REMOVED lines=10> */
.L_x_4873:


//--------------------- .text._ZN5flash24flash_fwd_splitkv_kernelI23Flash_fwd_kernel_traitsILi256ELi64ELi64ELi4ELb0ELb0EN7cutlass6half_tE19Flash_kernel_traitsILi256ELi64ELi64ELi4ES3_EELb1ELb0ELb0ELb0ELb0ELb0ELb0ELb0EEEvNS_16Flash_fwd_paramsE --------------------------
	.section	.text._ZN5flash24flash_fwd_splitkv_kernelI23Flash_fwd_kernel_traitsILi256ELi64ELi64ELi4ELb0ELb0EN7cutlass6half_tE19Flash_kernel_traitsILi256ELi64ELi64ELi4ES3_EELb1ELb0ELb0ELb0ELb0ELb0ELb0ELb0EEEvNS_16Flash_fwd_paramsE,"ax",@progbits
	.align	128
        .global         _ZN5flash24flash_fwd_splitkv_kernelI23Flash_fwd_kernel_traitsILi256ELi64ELi64ELi4ELb0ELb0EN7cutlass6half_tE19Flash_kernel_traitsILi256ELi64ELi64ELi4ES3_EELb1ELb0ELb0ELb0ELb0ELb0ELb0ELb0EEEvNS_16Flash_fwd_paramsE
        .type           _ZN5flash24flash_fwd_splitkv_kernelI23Flash_fwd_kernel_traitsILi256ELi64ELi64ELi4ELb0ELb0EN7cutlass6half_tE19Flash_kernel_traitsILi256ELi64ELi64ELi4ES3_EELb1ELb0ELb0ELb0ELb0ELb0ELb0ELb0EEEvNS_16Flash_fwd_paramsE,@function
        .size           _ZN5flash24flash_fwd_splitkv_kernelI23Flash_fwd_kernel_traitsILi256ELi64ELi64ELi4ELb0ELb0EN7cutlass6half_tE19Flash_kernel_traitsILi256ELi64ELi64ELi4ES3_EELb1ELb0ELb0ELb0ELb0ELb0ELb0ELb0EEEvNS_16Flash_fwd_paramsE,(.L_x_4897 - _ZN5flash24flash_fwd_splitkv_kernelI23Flash_fwd_kernel_traitsILi256ELi64ELi64ELi4ELb0ELb0EN7cutlass6half_tE19Flash_kernel_traitsILi256ELi64ELi64ELi4ES3_EELb1ELb0ELb0ELb0ELb0ELb0ELb0ELb0EEEvNS_16Flash_fwd_paramsE)
        .other          _ZN5flash24flash_fwd_splitkv_kernelI23Flash_fwd_kernel_traitsILi256ELi64ELi64ELi4ELb0ELb0EN7cutlass6half_tE19Flash_kernel_traitsILi256ELi64ELi64ELi4ES3_EELb1ELb0ELb0ELb0ELb0ELb0ELb0ELb0EEEvNS_16Flash_fwd_paramsE,@"STO_CUDA_ENTRY STV_DEFAULT"
_ZN5flash24flash_fwd_splitkv_kernelI23Flash_fwd_kernel_traitsILi256ELi64ELi64ELi4ELb0ELb0EN7cutlass6half_tE19Flash_kernel_traitsILi256ELi64ELi64ELi4ES3_EELb1ELb0ELb0ELb0ELb0ELb0ELb0ELb0EEEvNS_16Flash_fwd_paramsE:
.text._ZN5flash24flash_fwd_splitkv_kernelI23Flash_fwd_kernel_traitsILi256ELi64ELi64ELi4ELb0ELb0EN7cutlass6half_tE19Flash_kernel_traitsILi256ELi64ELi64ELi4ES3_EELb1ELb0ELb0ELb0ELb0ELb0ELb0ELb0EEEvNS_16Flash_fwd_paramsE:
[----:B------:R-:W-:Y:S08]  /*0000*/  LDC R1, c[0x0][0x28] ;  /* 0x00000a00ff017b82 */ /* 0x000ff00000000800 */
[----:B------:R-:W1:Y:S01]  /*0010*/  S2UR UR14, SR_CTAID.Y ;  /* 0x00000000000e79c3 */ /* 0x000e620000002600 */
[----:B------:R-:W-:Y:S01]  /*0020*/  ULDC.64 UR4, c[0x0][0x300] ;  /* 0x0000c00000047ab9 */ /* 0x000fe20000000a00 */
[----:B------:R-:W-:Y:S01]  /*0030*/  ULDC.64 UR6, c[0x0][0x2f0] ;  /* 0x0000bc0000067ab9 */ /* 0x000fe20000000a00 */
[----:B------:R-:W-:-:S02]  /*0040*/  UISETP.NE.U32.AND UP1, UPT, UR4, URZ, UPT ;  /* 0x0000003f0400728c */ /* 0x000fc4000bf25070 */
[----:B------:R-:W-:Y:S02]  /*0050*/  UISETP.NE.U32.AND UP2, UPT, UR6, URZ, UPT ;  /* 0x0000003f0600728c */ /* 0x000fe4000bf45070 */
[----:B------:R-:W-:Y:S02]  /*0060*/  UISETP.NE.AND.EX UP1, UPT, UR5, URZ, UPT, UP1 ;  /* 0x0000003f0500728c */ /* 0x000fe4000bf25310 */
[----:B------:R-:W-:Y:S01]  /*0070*/  UISETP.NE.AND.EX UP2, UPT, UR7, URZ, UPT, UP2 ;  /* 0x0000003f0700728c */ /* 0x000fe2000bf45320 */
[----:B------:R-:W-:Y:S01]  /*0080*/  ULDC.64 UR8, c[0x0][0x2f0] ;  /* 0x0000bc0000087ab9 */ /* 0x000fe20000000a00 */
[----:B------:R-:W-:Y:S02]  /*0090*/  ULDC.U8 UR6, c[0x0][0x3c2] ;  /* 0x0000f08000067ab9 */ /* 0x000fe40000000000 */
[----:B------:R-:W-:Y:S01]  /*00a0*/  PLOP3.LUT P0, PT, PT, PT, UP1, 0x80, 0x0 ;  /* 0x000000000000781c */ /* 0x000fe20003f0f018 */
[----:B------:R-:W-:Y:S01]  /*00b0*/  ULDC.64 UR4, c[0x0][0x2f8] ;  /* 0x0000be0000047ab9 */ /* 0x000fe20000000a00 */
[----:B------:R-:W-:Y:S01]  /*00c0*/  PLOP3.LUT P2, PT, PT, PT, UP2, 0x80, 0x0 ;  /* 0x000000000000781c */ /* 0x000fe20003f4f028 */
[----:B------:R-:W-:-:S02]  /*00d0*/  UISETP.NE.AND UP3, UPT, UR6, URZ, UPT ;  /* 0x0000003f0600728c */ /* 0x000fc4000bf65270 */
[----:B------:R-:W-:Y:S01]  /*00e0*/  UISETP.EQ.U32.AND UP0, UPT, UR4, URZ, UPT ;  /* 0x0000003f0400728c */ /* 0x000fe2000bf02070 */
[----:B------:R-:W-:Y:S01]  /*00f0*/  ULDC.64 UR24, c[0x0][0x208] ;  /* 0x0000820000187ab9 */ /* 0x000fe20000000a00 */
[----:B------:R-:W-:Y:S02]  /*0100*/  ULDC.64 UR6, c[0x0][0x2f8] ;  /* 0x0000be0000067ab9 */ /* 0x000fe40000000a00 */
[----:B------:R-:W-:Y:S02]  /*0110*/  UISETP.EQ.OR.EX UP0, UPT, UR5, URZ, !UP3, UP0 ;  /* 0x0000003f0500728c */ /* 0x000fe4000df02700 */
[----:B-1----:R-:W-:-:S06]  /*0120*/  UIMAD.WIDE UR8, UR14, 0x4, UR8 ;  /* 0x000000040e0878a5 */ /* 0x002fcc000f8e0208 */
[----:B------:R-:W-:Y:S02]  /*0130*/  IMAD.U32 R10, RZ, RZ, UR8 ;  /* 0x00000008ff0a7e24 */ /* 0x000fe4000f8e00ff */
[----:B------:R-:W-:Y:S01]  /*0140*/  IMAD.U32 R11, RZ, RZ, UR9 ;  /* 0x00000009ff0b7e24 */ /* 0x000fe2000f8e00ff */
[----:B------:R-:W-:Y:S02]  /*0150*/  @UP1 ULDC.64 UR8, c[0x0][0x300] ;  /* 0x0000c00000081ab9 */ /* 0x000fe40000000a00 */
[----:B------:R-:W-:Y:S02]  /*0160*/  @UP1 UIMAD.WIDE UR8, UR14, 0x4, UR8 ;  /* 0x000000040e0818a5 */ /* 0x000fe4000f8e0208 */
[----:B------:R-:W2:Y:S04]  /*0170*/  @P2 LDG.E R4, desc[UR24][R10.64] ;  /* 0x000000180a042981 */ /* 0x000ea8000c1e1900 */
[----:B------:R-:W-:Y:S01]  /*0180*/  IMAD.U32 R8, RZ, RZ, UR8 ;  /* 0x00000008ff087e24 */ /* 0x000fe2000f8e00ff */
[----:B------:R-:W3:Y:S01]  /*0190*/  @P2 LDG.E R0, desc[UR24][R10.64+0x4] ;  /* 0x000004180a002981 */ /* 0x000ee2000c1e1900 */
[----:B------:R-:W-:Y:S01]  /*01a0*/  IMAD.U32 R9, RZ, RZ, UR9 ;  /* 0x00000009ff097e24 */ /* 0x000fe2000f8e00ff */
[----:B------:R-:W-:Y:S01]  /*01b0*/  PLOP3.LUT P1, PT, PT, PT, UP0, 0x80, 0x0 ;  /* 0x000000000000781c */ /* 0x000fe20003f2f008 */
[----:B------:R-:W-:-:S03]  /*01c0*/  UIMAD.WIDE UR6, UR14, 0x4, UR6 ;  /* 0x000000040e0678a5 */ /* 0x000fc6000f8e0206 */
[----:B------:R-:W4:Y:S03]  /*01d0*/  @P0 LDG.E R2, desc[UR24][R8.64] ;  /* 0x0000001808020981 */ /* 0x000f26000c1e1900 */
[----:B------:R-:W-:Y:S02]  /*01e0*/  IMAD.U32 R6, RZ, RZ, UR6 ;  /* 0x00000006ff067e24 */ /* 0x000fe4000f8e00ff */
[----:B------:R-:W-:-:S05]  /*01f0*/  IMAD.U32 R7, RZ, RZ, UR7 ;  /* 0x00000007ff077e24 */ /* 0x000fca000f8e00ff */
[----:B------:R-:W5:Y:S01]  /*0200*/  @!P1 LDG.E R3, desc[UR24][R6.64] ;  /* 0x0000001806039981 */ /* 0x000f62000c1e1900 */
[----:B------:R-:W-:Y:S01]  /*0210*/  UMOV UR17, 0xffffffff ;  /* 0xffffffff00117882 */ /* 0x000fe20000000000 */
[----:B------:R-:W-:Y:S01]  /*0220*/  UMOV UR16, URZ ;  /* 0x0000003f00107c82 */ /* 0x000fe20008000000 */
[----:B------:R-:W-:Y:S01]  /*0230*/  UMOV UR18, 0xffffffff ;  /* 0xffffffff00127882 */ /* 0x000fe20000000000 */
[----:B------:R-:W1:Y:S08]  /*0240*/  S2UR UR21, SR_CTAID.X ;  /* 0x00000000001579c3 */ /* 0x000e700000002500 */
[----:B------:R-:W1:Y:S01]  /*0250*/  S2UR UR12, SR_CTAID.Z ;  /* 0x00000000000c79c3 */ /* 0x000e620000002700 */
[----:B--2---:R-:W-:-:S02]  /*0260*/  @P2 R2UR UR17, R4 ;  /* 0x00000000041122ca */ /* 0x004fc400000e0000 */
[----:B---3--:R-:W-:Y:S02]  /*0270*/  @P2 R2UR UR19, R0 ;  /* 0x00000000001322ca */ /* 0x008fe400000e0000 */
[----:B----4-:R-:W-:Y:S02]  /*0280*/  @P0 R2UR UR16, R2 ;  /* 0x00000000021002ca */ /* 0x010fe400000e0000 */
[----:B------:R-:W-:-:S04]  /*0290*/  ISETP.NE.U32.AND P0, PT, RZ, UR4, PT ;  /* 0x00000004ff007c0c */ /* 0x000fc8000bf05070 */
[----:B------:R-:W-:-:S05]  /*02a0*/  ISETP.NE.AND.EX P0, PT, RZ, UR5, PT, P0 ;  /* 0x00000005ff007c0c */ /* 0x000fca000bf05300 */
[----:B------:R-:W-:Y:S01]  /*02b0*/  @UP2 UIADD3 UR19, UR19, -UR17, URZ ;  /* 0x8000001113132290 */ /* 0x000fe2000fffe03f */
[----:B-----5:R-:W-:-:S06]  /*02c0*/  @!P1 R2UR UR18, R3 ;  /* 0x00000000031292ca */ /* 0x020fcc00000e0000 */
[----:B------:R-:W-:Y:S01]  /*02d0*/  @!UP2 ULDC UR19, c[0x0][0x2c4] ;  /* 0x0000b1000013aab9 */ /* 0x000fe20000000800 */
[----:B-1----:R-:W-:Y:S08]  /*02e0*/  @!P0 BRA `(.L_x_710) ;  /* 0x00000000001c8947 */ /* 0x002ff00003800000 */
[----:B------:R-:W-:-:S13]  /*02f0*/  PLOP3.LUT P0, PT, PT, PT, UP3, 0x80, 0x0 ;  /* 0x000000000000781c */ /* 0x000fda0003f0f038 */
[----:B------:R-:W2:Y:S04]  /*0300*/  @P0 LDG.E R0, desc[UR24][R6.64+0x4] ;  /* 0x0000041806000981 */ /* 0x000ea8000c1e1900 */
[----:B------:R-:W3:Y:S01]  /*0310*/  @!P0 LDG.E R2, desc[UR24][R6.64] ;  /* 0x0000001806028981 */ /* 0x000ee2000c1e1900 */
[----:B--2---:R-:W-:-:S13]  /*0320*/  @P0 R2UR UR6, R0 ;  /* 0x00000000000602ca */ /* 0x004fda00000e0000 */
[----:B------:R-:W-:-:S07]  /*0330*/  @UP3 UIADD3 UR6, UR6, -UR18, URZ ;  /* 0x8000001206063290 */ /* 0x000fce000fffe03f */
[----:B---3--:R-:W-:Y:S01]  /*0340*/  @!P0 R2UR UR6, R2 ;  /* 0x00000000020682ca */ /* 0x008fe200000e0000 */
[----:B------:R-:W-:-:S14]  /*0350*/  BRA `(.L_x_711) ;  /* 0x0000000000047947 */ /* 0x000fdc0003800000 */
.L_x_710:
[----:B------:R-:W-:-:S03]  /*0360*/  ULDC UR6, c[0x0][0x2c8] ;  /* 0x0000b20000067ab9 */ /* 0x000fc60000000800 */
.L_x_711:
[----:B------:R-:W-:Y:S02]  /*0370*/  ULDC.64 UR4, c[0x0][0x308] ;  /* 0x0000c20000047ab9 */ /* 0x000fe40000000a00 */
[----:B------:R-:W-:-:S04]  /*0380*/  UISETP.NE.U32.AND UP2, UPT, UR4, URZ, UPT ;  /* 0x0000003f0400728c */ /* 0x000fc8000bf45070 */
[----:B------:R-:W-:-:S06]  /*0390*/  UISETP.NE.AND.EX UP2, UPT, UR5, URZ, UPT, UP2 ;  /* 0x0000003f0500728c */ /* 0x000fcc000bf45320 */
[----:B------:R-:W-:-:S05]  /*03a0*/  PLOP3.LUT P0, PT, PT, PT, UP2, 0x80, 0x0 ;  /* 0x000000000000781c */ /* 0x000fca0003f0f028 */
[----:B------:R-:W-:Y:S02]  /*03b0*/  @UP2 ULDC.64 UR4, c[0x0][0x308] ;  /* 0x0000c20000042ab9 */ /* 0x000fe40000000a00 */
[----:B------:R-:W-:-:S06]  /*03c0*/  @UP2 UIMAD.WIDE UR4, UR14, 0x4, UR4 ;  /* 0x000000040e0428a5 */ /* 0x000fcc000f8e0204 */
[----:B------:R-:W-:Y:S02]  /*03d0*/  IMAD.U32 R2, RZ, RZ, UR4 ;  /* 0x00000004ff027e24 */ /* 0x000fe4000f8e00ff */
[----:B------:R-:W-:Y:S01]  /*03e0*/  IMAD.U32 R3, RZ, RZ, UR5 ;  /* 0x00000005ff037e24 */ /* 0x000fe2000f8e00ff */
[----:B------:R-:W-:Y:S01]  /*03f0*/  USHF.L.U32 UR21, UR21, 0x6, URZ ;  /* 0x0000000615157899 */ /* 0x000fe2000800063f */
[----:B------:R-:W-:-:S03]  /*0400*/  @!UP2 ULDC.64 UR4, c[0x0][0x318] ;  /* 0x0000c6000004aab9 */ /* 0x000fc60000000a00 */
[----:B------:R-:W2:Y:S01]  /*0410*/  @P0 LDG.E R0, desc[UR24][R2.64] ;  /* 0x0000001802000981 */ /* 0x000ea2000c1e1900 */
[----:B------:R-:W-:Y:S02]  /*0420*/  UISETP.GT.AND UP1, UPT, UR19, UR21, UPT ;  /* 0x000000151300728c */ /* 0x000fe4000bf24270 */
[----:B------:R-:W-:-:S03]  /*0430*/  @!UP2 UISETP.NE.U32.AND UP0, UPT, UR4, URZ, UPT ;  /* 0x0000003f0400a28c */ /* 0x000fc6000bf05070 */
[----:B------:R-:W-:Y:S01]  /*0440*/  @!UP2 ULDC UR4, c[0x0][0x2cc] ;  /* 0x0000b3000004aab9 */ /* 0x000fe20000000800 */
[----:B------:R-:W-:-:S04]  /*0450*/  @!UP2 UISETP.NE.AND.EX UP0, UPT, UR5, URZ, UPT, UP0 ;  /* 0x0000003f0500a28c */ /* 0x000fc8000bf05300 */
[----:B------:R-:W-:Y:S01]  /*0460*/  @!UP2 USEL UR4, UR4, URZ, UP0 ;  /* 0x0000003f0404a287 */ /* 0x000fe20008000000 */
[----:B--2---:R-:W-:Y:S02]  /*0470*/  @P0 R2UR UR26, R0 ;  /* 0x00000000001a02ca */ /* 0x004fe400000e0000 */
[----:B------:R-:W-:-:S11]  /*0480*/  PLOP3.LUT P0, PT, PT, PT, UP1, 0x80, 0x0 ;  /* 0x000000000000781c */ /* 0x000fd60003f0f018 */
[----:B------:R-:W-:Y:S02]  /*0490*/  @UP2 UIADD3 UR26, UR26, -UR16, URZ ;  /* 0x800000101a1a2290 */ /* 0x000fe4000fffe03f */
[----:B------:R-:W-:Y:S10]  /*04a0*/  @!P0 EXIT ;  /* 0x000000000000894d */ /* 0x000ff40003800000 */
[----:B------:R-:W-:Y:S01]  /*04b0*/  UIADD3 UR5, -UR19, 0x7f, UR21 ;  /* 0x0000007f13057890 */ /* 0x000fe2000fffe115 */
[----:B------:R-:W1:Y:S01]  /*04c0*/  S2R R3, SR_TID.X ;  /* 0x0000000000037919 */ /* 0x000e620000002100 */
[----:B------:R-:W-:Y:S01]  /*04d0*/  @!UP2 UIADD3 UR26, UR4, UR6, -UR16 ;  /* 0x00000006041aa290 */ /* 0x000fe2000fffe810 */
[----:B------:R-:W-:Y:S01]  /*04e0*/  ULDC UR13, c[0x0][0x398] ;  /* 0x0000e600000d7ab9 */ /* 0x000fe20000000800 */
[----:B------:R-:W-:Y:S02]  /*04f0*/  ULDC UR9, c[0x0][0x2c8] ;  /* 0x0000b20000097ab9 */ /* 0x000fe40000000800 */
[----:B------:R-:W-:Y:S02]  /*0500*/  UIADD3 UR5, UR5, UR13, UR26 ;  /* 0x0000000d05057290 */ /* 0x000fe4000fffe01a */
[----:B------:R-:W-:Y:S02]  /*0510*/  UIADD3 UR7, UR26, 0x3f, URZ ;  /* 0x0000003f1a077890 */ /* 0x000fe4000fffe03f */
[----:B------:R-:W-:-:S02]  /*0520*/  USHF.R.S32.HI UR4, URZ, 0x1f, UR5 ;  /* 0x0000001f3f047899 */ /* 0x000fc40008011405 */
[----:B------:R-:W-:Y:S02]  /*0530*/  USHF.R.S32.HI UR6, URZ, 0x1f, UR7 ;  /* 0x0000001f3f067899 */ /* 0x000fe40008011407 */
[----:B------:R-:W-:Y:S02]  /*0540*/  UIADD3 UR9, UR9, 0x3f, URZ ;  /* 0x0000003f09097890 */ /* 0x000fe4000fffe03f */
[----:B------:R-:W-:Y:S02]  /*0550*/  ULEA.HI UR4, UR4, UR5, URZ, 0x6 ;  /* 0x0000000504047291 */ /* 0x000fe4000f8f303f */
[----:B------:R-:W-:Y:S02]  /*0560*/  ULEA.HI UR6, UR6, UR7, URZ, 0x6 ;  /* 0x0000000706067291 */ /* 0x000fe4000f8f303f */
[----:B------:R-:W-:Y:S02]  /*0570*/  USHF.R.S32.HI UR8, URZ, 0x1f, UR9 ;  /* 0x0000001f3f087899 */ /* 0x000fe40008011409 */
[----:B------:R-:W-:-:S02]  /*0580*/  USHF.R.S32.HI UR4, URZ, 0x6, UR4 ;  /* 0x000000063f047899 */ /* 0x000fc40008011404 */
[----:B------:R-:W-:Y:S02]  /*0590*/  USHF.R.S32.HI UR6, URZ, 0x6, UR6 ;  /* 0x000000063f067899 */ /* 0x000fe40008011406 */
[----:B------:R-:W-:Y:S02]  /*05a0*/  ULEA.HI UR8, UR8, UR9, URZ, 0x6 ;  /* 0x0000000908087291 */ /* 0x000fe4000f8f303f */
[----:B------:R-:W-:Y:S02]  /*05b0*/  IMAD.U32 R5, RZ, RZ, UR4 ;  /* 0x00000004ff057e24 */ /* 0x000fe4000f8e00ff */
[----:B------:R-:W-:Y:S01]  /*05c0*/  USHF.R.S32.HI UR8, URZ, 0x6, UR8 ;  /* 0x000000063f087899 */ /* 0x000fe20008011408 */
[----:B------:R-:W-:-:S05]  /*05d0*/  IMAD.U32 R0, RZ, RZ, UR6 ;  /* 0x00000006ff007e24 */ /* 0x000fca000f8e00ff */
[----:B------:R-:W-:-:S04]  /*05e0*/  VIMNMX3 R0, R0, UR8, R5, PT ;  /* 0x0000000800007c0f */ /* 0x000fc8000b800105 */
[----:B------:R-:W-:-:S13]  /*05f0*/  R2UR UR20, R0 ;  /* 0x00000000001472ca */ /* 0x000fda00000e0000 */
[----:B------:R-:W-:-:S13]  /*0600*/  ISETP.LT.AND P0, PT, RZ, UR20, PT ;  /* 0x00000014ff007c0c */ /* 0x000fda000bf01270 */
[----:B-1----:R-:W-:Y:S05]  /*0610*/  @P0 BRA `(.L_x_712) ;  /* 0x0000000800780947 */ /* 0x002fea0003800000 */
[----:B------:R-:W-:Y:S01]  /*0620*/  SHF.R.S32.HI R10, RZ, 0x1f, R3 ;  /* 0x0000001fff0a7819 */ /* 0x000fe20000011403 */
[----:B------:R-:W-:Y:S01]  /*0630*/  UISETP.NE.AND UP0, UPT, UR17, -0x1, UPT ;  /* 0xffffffff1100788c */ /* 0x000fe2000bf05270 */
[----:B------:R-:W-:Y:S01]  /*0640*/  BSSY B0, `(.L_x_713) ;  /* 0x0000040000007945 */ /* 0x000fe20003800000 */
[----:B------:R-:W-:Y:S01]  /*0650*/  USHF.R.S32.HI UR8, URZ, 0x1f, UR21 ;  /* 0x0000001f3f087899 */ /* 0x000fe20008011415 */
[----:B------:R-:W-:Y:S01]  /*0660*/  LEA.HI R10, R10, R3, RZ, 0x3 ;  /* 0x000000030a0a7211 */ /* 0x000fe200078f18ff */
[----:B------:R-:W-:Y:S01]  /*0670*/  ULDC.64 UR6, c[0x0][0x298] ;  /* 0x0000a60000067ab9 */ /* 0x000fe20000000a00 */
[----:B------:R-:W-:Y:S01]  /*0680*/  UIADD3 UR19, -UR21, UR19, URZ ;  /* 0x0000001315137290 */ /* 0x000fe2000fffe13f */
[----:B------:R-:W-:Y:S01]  /*0690*/  IMAD.U32 R5, RZ, RZ, UR6 ;  /* 0x00000006ff057e24 */ /* 0x000fe2000f8e00ff */
[----:B------:R-:W-:Y:S01]  /*06a0*/  LOP3.LUT R0, R10, 0xfffffff8, RZ, 0xc0, !PT ;  /* 0xfffffff80a007812 */ /* 0x000fe200078ec0ff */
[----:B------:R-:W-:Y:S01]  /*06b0*/  UIMAD UR8, UR8, UR6, URZ ;  /* 0x00000006080872a4 */ /* 0x000fe2000f8e023f */
[----:B------:R-:W-:-:S02]  /*06c0*/  SHF.R.S32.HI R10, RZ, 0x3, R10 ;  /* 0x00000003ff0a7819 */ /* 0x000fc4000001140a */
[----:B------:R-:W-:Y:S01]  /*06d0*/  @!UP0 USHF.R.S32.HI UR9, URZ, 0x1f, UR14 ;  /* 0x0000001f3f098899 */ /* 0x000fe2000801140e */
[----:B------:R-:W-:Y:S01]  /*06e0*/  IMAD.IADD R3, R3, 0x1, -R0 ;  /* 0x0000000103037824 */ /* 0x000fe200078e0a00 */
[----:B------:R-:W-:Y:S01]  /*06f0*/  @!UP0 ULDC.64 UR4, c[0x0][0x290] ;  /* 0x0000a40000048ab9 */ /* 0x000fe20000000a00 */
[----:B------:R-:W-:Y:S01]  /*0700*/  @UP0 UIMAD.WIDE.U32 UR10, UR17, UR6, URZ ;  /* 0x00000006110a02a5 */ /* 0x000fe2000f8e003f */
[C---:B------:R-:W-:Y:S01]  /*0710*/  ISETP.GE.AND P1, PT, R10.reuse, UR19, PT ;  /* 0x000000130a007c0c */ /* 0x040fe2000bf26270 */
[C---:B------:R-:W-:Y:S01]  /*0720*/  IMAD.SHL.U32 R18, R3.reuse, 0x8, RZ ;  /* 0x0000000803127824 */ /* 0x040fe200078e00ff */
[----:B------:R-:W-:Y:S01]  /*0730*/  @!UP0 UIMAD UR9, UR9, UR4, URZ ;  /* 0x00000004090982a4 */ /* 0x000fe2000f8e023f */
[----:B------:R-:W-:Y:S01]  /*0740*/  IADD3 R6, R10, 0x10, RZ ;  /* 0x000000100a067810 */ /* 0x000fe20007ffe0ff */
[----:B------:R-:W-:Y:S01]  /*0750*/  @!UP0 UIMAD.WIDE.U32 UR22, UR14, UR4, URZ ;  /* 0x000000040e1682a5 */ /* 0x000fe2000f8e003f */
[----:B------:R-:W-:Y:S01]  /*0760*/  ISETP.NE.AND P6, PT, R3, RZ, PT ;  /* 0x000000ff0300720c */ /* 0x000fe20003fc5270 */
[----:B------:R-:W-:Y:S01]  /*0770*/  UIMAD UR8, UR21, UR7, UR8 ;  /* 0x00000007150872a4 */ /* 0x000fe2000f8e0208 */
[----:B------:R-:W-:Y:S01]  /*0780*/  SHF.R.S32.HI R19, RZ, 0x1f, R18 ;  /* 0x0000001fff137819 */ /* 0x000fe20000011412 */
[----:B------:R-:W-:Y:S01]  /*0790*/  @!UP0 UIMAD UR5, UR14, UR5, UR9 ;  /* 0x000000050e0582a4 */ /* 0x000fe2000f8e0209 */
[----:B------:R-:W-:Y:S01]  /*07a0*/  SHF.R.S32.HI R2, RZ, 0x1f, R10 ;  /* 0x0000001fff027819 */ /* 0x000fe2000001140a */
[----:B------:R-:W-:Y:S01]  /*07b0*/  @UP0 UIMAD UR17, UR17, UR7, UR11 ;  /* 0x00000007111102a4 */ /* 0x000fe2000f8e020b */
[C---:B------:R-:W-:Y:S01]  /*07c0*/  VIADD R9, R18.reuse, 0x40 ;  /* 0x0000004012097836 */ /* 0x040fe20000000000 */
[----:B------:R-:W-:Y:S01]  /*07d0*/  @!UP0 UMOV UR10, UR22 ;  /* 0x00000016000a8c82 */ /* 0x000fe20008000000 */
[----:B------:R-:W-:Y:S01]  /*07e0*/  IMAD.WIDE.U32 R4, R5, UR21, R18 ;  /* 0x0000001505047c25 */ /* 0x000fe2000f8e0012 */
[----:B------:R-:W-:Y:S01]  /*07f0*/  @!UP0 UIADD3 UR17, UR23, UR5, URZ ;  /* 0x0000000517118290 */ /* 0x000fe2000fffe03f */
[----:B------:R-:W-:-:S02]  /*0800*/  IADD3 R7, R18, 0xc0, RZ ;  /* 0x000000c012077810 */ /* 0x000fc40007ffe0ff */
[----:B------:R-:W-:Y:S01]  /*0810*/  IMAD.U32 R0, RZ, RZ, UR8 ;  /* 0x00000008ff007e24 */ /* 0x000fe2000f8e00ff */
[----:B------:R-:W-:Y:S01]  /*0820*/  IADD3 R4, P0, R4, UR10, RZ ;  /* 0x0000000a04047c10 */ /* 0x000fe2000ff1e0ff */
[----:B------:R-:W-:Y:S01]  /*0830*/  USHF.R.S32.HI UR8, URZ, 0x1f, UR12 ;  /* 0x0000001f3f087899 */ /* 0x000fe2000801140c */
[----:B------:R-:W-:Y:S01]  /*0840*/  VIADD R8, R18, 0x80 ;  /* 0x0000008012087836 */ /* 0x000fe20000000000 */
[----:B------:R-:W-:Y:S01]  /*0850*/  ULDC.64 UR4, c[0x0][0x2a0] ;  /* 0x0000a80000047ab9 */ /* 0x000fe20000000a00 */
[----:B------:R-:W-:Y:S01]  /*0860*/  IADD3.X R5, R5, UR17, R0, P0, !PT ;  /* 0x0000001105057c10 */ /* 0x000fe200087fe400 */
[----:B------:R-:W-:Y:S01]  /*0870*/  UIMAD UR8, UR8, UR4, URZ ;  /* 0x00000004080872a4 */ /* 0x000fe2000f8e023f */
[----:B------:R-:W-:Y:S01]  /*0880*/  IMAD.U32 R12, RZ, RZ, UR4 ;  /* 0x00000004ff0c7e24 */ /* 0x000fe2000f8e00ff */
[----:B------:R-:W-:Y:S01]  /*0890*/  ISETP.GE.AND P0, PT, R6, UR19, PT ;  /* 0x0000001306007c0c */ /* 0x000fe2000bf06270 */
[----:B------:R-:W-:Y:S01]  /*08a0*/  ULDC UR4, c[0x0][0x270] ;  /* 0x00009c0000047ab9 */ /* 0x000fe20000000800 */
[----:B------:R-:W-:Y:S01]  /*08b0*/  UIMAD UR5, UR12, UR5, UR8 ;  /* 0x000000050c0572a4 */ /* 0x000fe2000f8e0208 */
[----:B------:R-:W-:Y:S01]  /*08c0*/  IMAD.WIDE.U32 R12, R12, UR12, R4 ;  /* 0x0000000c0c0c7c25 */ /* 0x000fe2000f8e0004 */
[----:B------:R-:W-:-:S03]  /*08d0*/  UIMAD UR12, UR14, UR4, UR12 ;  /* 0x000000040e0c72a4 */ /* 0x000fc6000f8e020c */
[----:B------:R-:W-:Y:S01]  /*08e0*/  ULDC UR4, c[0x0][0x2c4] ;  /* 0x0000b10000047ab9 */ /* 0x000fe20000000800 */
[----:B------:R-:W-:Y:S01]  /*08f0*/  VIADD R17, R13, UR5 ;  /* 0x000000050d117c36 */ /* 0x000fe20008000000 */
[----:B------:R-:W-:Y:S01]  /*0900*/  UIMAD UR21, UR12, UR4, UR21 ;  /* 0x000000040c1572a4 */ /* 0x000fe2000f8e0215 */
[----:B------:R-:W-:Y:S01]  /*0910*/  VIADD R5, R10, 0x20 ;  /* 0x000000200a057836 */ /* 0x000fe20000000000 */
[----:B------:R-:W-:Y:S10]  /*0920*/  @P1 BRA `(.L_x_714) ;  /* 0x0000000000441947 */ /* 0x000ff40003800000 */
[----:B------:R-:W-:Y:S01]  /*0930*/  IMAD R3, R2, UR6, RZ ;  /* 0x0000000602037c24 */ /* 0x000fe2000f8e02ff */
[----:B------:R-:W-:Y:S01]  /*0940*/  ULDC UR8, c[0x0][0x2d0] ;  /* 0x0000b40000087ab9 */ /* 0x000fe20000000800 */
[----:B------:R-:W-:Y:S01]  /*0950*/  IMAD.MOV.U32 R16, RZ, RZ, R12 ;  /* 0x000000ffff107224 */ /* 0x000fe200078e000c */
[----:B------:R-:W-:Y:S01]  /*0960*/  ISETP.GE.AND P5, PT, R18, UR8, PT ;  /* 0x0000000812007c0c */ /* 0x000fe2000bfa6270 */
[C---:B------:R-:W-:Y:S01]  /*0970*/  IMAD R0, R10.reuse, UR7, R3 ;  /* 0x000000070a007c24 */ /* 0x040fe2000f8e0203 */
[----:B------:R-:W-:Y:S01]  /*0980*/  ISETP.GE.AND P4, PT, R9, UR8, PT ;  /* 0x0000000809007c0c */ /* 0x000fe2000bf86270 */
[----:B------:R-:W-:Y:S01]  /*0990*/  IMAD.WIDE.U32 R14, R10, UR6, R16 ;  /* 0x000000060a0e7c25 */ /* 0x000fe2000f8e0010 */
[----:B------:R-:W-:Y:S01]  /*09a0*/  ISETP.GE.AND P3, PT, R8, UR8, PT ;  /* 0x0000000808007c0c */ /* 0x000fe2000bf66270 */
[----:B------:R-:W-:Y:S01]  /*09b0*/  ULDC.64 UR4, c[0x0][0x280] ;  /* 0x0000a00000047ab9 */ /* 0x000fe20000000a00 */
[----:B------:R-:W-:Y:S01]  /*09c0*/  ISETP.GE.AND P2, PT, R7, UR8, PT ;  /* 0x0000000807007c0c */ /* 0x000fe2000bf46270 */
[----:B------:R-:W-:Y:S01]  /*09d0*/  IMAD.IADD R0, R15, 0x1, R0 ;  /* 0x000000010f007824 */ /* 0x000fe200078e0200 */
[----:B------:R-:W-:-:S04]  /*09e0*/  LEA R20, P1, R14, UR4, 0x1 ;  /* 0x000000040e147c11 */ /* 0x000fc8000f8208ff */
[----:B------:R-:W-:-:S05]  /*09f0*/  LEA.HI.X R21, R14, UR5, R0, 0x1, P1 ;  /* 0x000000050e157c11 */ /* 0x000fca00088f0c00 */
[----:B------:R1:W-:Y:S04]  /*0a00*/  @!P5 STG.E.128 desc[UR24][R20.64], RZ ;  /* 0x000000ff1400d986 */ /* 0x0003e8000c101d18 */
[----:B------:R1:W-:Y:S04]  /*0a10*/  @!P4 STG.E.128 desc[UR24][R20.64+0x80], RZ ;  /* 0x000080ff1400c986 */ /* 0x0003e8000c101d18 */
[----:B------:R1:W-:Y:S04]  /*0a20*/  @!P3 STG.E.128 desc[UR24][R20.64+0x100], RZ ;  /* 0x000100ff1400b986 */ /* 0x0003e8000c101d18 */
[----:B------:R1:W-:Y:S02]  /*0a30*/  @!P2 STG.E.128 desc[UR24][R20.64+0x180], RZ ;  /* 0x000180ff1400a986 */ /* 0x0003e4000c101d18 */
.L_x_714:
[----:B------:R-:W-:Y:S05]  /*0a40*/  BSYNC B0 ;  /* 0x0000000000007941 */ /* 0x000fea0003800000 */
.L_x_713:
[----:B------:R-:W-:Y:S01]  /*0a50*/  BSSY B0, `(.L_x_715) ;  /* 0x0000018000007945 */ /* 0x000fe20003800000 */
[----:B------:R-:W-:Y:S02]  /*0a60*/  ISETP.GE.AND P1, PT, R5, UR19, PT ;  /* 0x0000001305007c0c */ /* 0x000fe4000bf26270 */
[----:B------:R-:W-:Y:S01]  /*0a70*/  IADD3 R4, R10, 0x30, RZ ;  /* 0x000000300a047810 */ /* 0x000fe20007ffe0ff */
[----:B------:R-:W-:Y:S05]  /*0a80*/  @P0 BRA `(.L_x_716) ;  /* 0x0000000000500947 */ /* 0x000fea0003800000 */
[----:B------:R-:W-:Y:S01]  /*0a90*/  IADD3 R3, P0, R10, 0x10, RZ ;  /* 0x000000100a037810 */ /* 0x000fe20007f1e0ff */
[----:B------:R-:W-:Y:S01]  /*0aa0*/  IMAD.MOV.U32 R14, RZ, RZ, R12 ;  /* 0x000000ffff0e7224 */ /* 0x000fe200078e000c */
[----:B------:R-:W-:Y:S01]  /*0ab0*/  ULDC UR8, c[0x0][0x2d0] ;  /* 0x0000b40000087ab9 */ /* 0x000fe20000000800 */
[----:B------:R-:W-:Y:S01]  /*0ac0*/  IMAD.MOV.U32 R15, RZ, RZ, R17 ;  /* 0x000000ffff0f7224 */ /* 0x000fe200078e0011 */
[----:B------:R-:W-:Y:S01]  /*0ad0*/  ISETP.GE.AND P4, PT, R18, UR8, PT ;  /* 0x0000000812007c0c */ /* 0x000fe2000bf86270 */
[----:B------:R-:W-:Y:S01]  /*0ae0*/  IMAD.X R0, RZ, RZ, R2, P0 ;  /* 0x000000ffff007224 */ /* 0x000fe200000e0602 */
[----:B------:R-:W-:Y:S01]  /*0af0*/  ISETP.GE.AND P3, PT, R9, UR8, PT ;  /* 0x0000000809007c0c */ /* 0x000fe2000bf66270 */
[----:B------:R-:W-:Y:S01]  /*0b00*/  IMAD.WIDE.U32 R14, R3, UR6, R14 ;  /* 0x00000006030e7c25 */ /* 0x000fe2000f8e000e */
[----:B------:R-:W-:Y:S01]  /*0b10*/  ISETP.GE.AND P2, PT, R8, UR8, PT ;  /* 0x0000000808007c0c */ /* 0x000fe2000bf46270 */
[----:B------:R-:W-:Y:S01]  /*0b20*/  ULDC.64 UR4, c[0x0][0x280] ;  /* 0x0000a00000047ab9 */ /* 0x000fe20000000a00 */
[----:B------:R-:W-:Y:S01]  /*0b30*/  ISETP.GE.AND P0, PT, R7, UR8, PT ;  /* 0x0000000807007c0c */ /* 0x000fe2000bf06270 */
[----:B------:R-:W-:Y:S01]  /*0b40*/  IMAD R0, R0, UR6, RZ ;  /* 0x0000000600007c24 */ /* 0x000fe2000f8e02ff */
[----:B-1----:R-:W-:-:S03]  /*0b50*/  LEA R20, P5, R14, UR4, 0x1 ;  /* 0x000000040e147c11 */ /* 0x002fc6000f8a08ff */
[----:B------:R-:W-:-:S04]  /*0b60*/  IMAD R0, R3, UR7, R0 ;  /* 0x0000000703007c24 */ /* 0x000fc8000f8e0200 */
[----:B------:R-:W-:-:S05]  /*0b70*/  IMAD.IADD R0, R15, 0x1, R0 ;  /* 0x000000010f007824 */ /* 0x000fca00078e0200 */
[----:B------:R-:W-:-:S05]  /*0b80*/  LEA.HI.X R21, R14, UR5, R0, 0x1, P5 ;  /* 0x000000050e157c11 */ /* 0x000fca000a8f0c00 */
[----:B------:R2:W-:Y:S04]  /*0b90*/  @!P4 STG.E.128 desc[UR24][R20.64], RZ ;  /* 0x000000ff1400c986 */ /* 0x0005e8000c101d18 */
[----:B------:R2:W-:Y:S04]  /*0ba0*/  @!P3 STG.E.128 desc[UR24][R20.64+0x80], RZ ;  /* 0x000080ff1400b986 */ /* 0x0005e8000c101d18 */
[----:B------:R2:W-:Y:S04]  /*0bb0*/  @!P2 STG.E.128 desc[UR24][R20.64+0x100], RZ ;  /* 0x000100ff1400a986 */ /* 0x0005e8000c101d18 */
[----:B------:R2:W-:Y:S02]  /*0bc0*/  @!P0 STG.E.128 desc[UR24][R20.64+0x180], RZ ;  /* 0x000180ff14008986 */ /* 0x0005e4000c101d18 */
.L_x_716:
[----:B------:R-:W-:Y:S05]  /*0bd0*/  BSYNC B0 ;  /* 0x0000000000007941 */ /* 0x000fea0003800000 */
.L_x_715:
[----:B------:R-:W-:Y:S01]  /*0be0*/  BSSY B0, `(.L_x_717) ;  /* 0x0000017000007945 */ /* 0x000fe20003800000 */
[----:B------:R-:W-:-:S03]  /*0bf0*/  ISETP.GE.AND P0, PT, R4, UR19, PT ;  /* 0x0000001304007c0c */ /* 0x000fc6000bf06270 */
[----:B------:R-:W-:Y:S10]  /*0c00*/  @P1 BRA `(.L_x_718) ;  /* 0x0000000000501947 */ /* 0x000ff40003800000 */
        /* <DEDUP_REMOVED lines=12> */
[----:B-12---:R-:W-:-:S03]  /*0cd0*/  LEA R20, P5, R14, UR4, 0x1 ;  /* 0x000000040e147c11 */ /* 0x006fc6000f8a08ff */
[----:B------:R-:W-:-:S04]  /*0ce0*/  IMAD R0, R3, UR7, R0 ;  /* 0x0000000703007c24 */ /* 0x000fc8000f8e0200 */
[----:B------:R-:W-:-:S05]  /*0cf0*/  IMAD.IADD R3, R15, 0x1, R0 ;  /* 0x000000010f037824 */ /* 0x000fca00078e0200 */
[----:B------:R-:W-:-:S05]  /*0d00*/  LEA.HI.X R21, R14, UR5, R3, 0x1, P5 ;  /* 0x000000050e157c11 */ /* 0x000fca000a8f0c03 */
[----:B------:R3:W-:Y:S04]  /*0d10*/  @!P4 STG.E.128 desc[UR24][R20.64], RZ ;  /* 0x000000ff1400c986 */ /* 0x0007e8000c101d18 */
[----:B------:R3:W-:Y:S04]  /*0d20*/  @!P3 STG.E.128 desc[UR24][R20.64+0x80], RZ ;  /* 0x000080ff1400b986 */ /* 0x0007e8000c101d18 */
[----:B------:R3:W-:Y:S04]  /*0d30*/  @!P2 STG.E.128 desc[UR24][R20.64+0x100], RZ ;  /* 0x000100ff1400a986 */ /* 0x0007e8000c101d18 */
[----:B------:R3:W-:Y:S02]  /*0d40*/  @!P1 STG.E.128 desc[UR24][R20.64+0x180], RZ ;  /* 0x000180ff14009986 */ /* 0x0007e4000c101d18 */
.L_x_718:
[----:B------:R-:W-:Y:S05]  /*0d50*/  BSYNC B0 ;  /* 0x0000000000007941 */ /* 0x000fea0003800000 */
.L_x_717:
[----:B------:R-:W-:Y:S01]  /*0d60*/  BSSY B0, `(.L_x_719) ;  /* 0x0000016000007945 */ /* 0x000fe20003800000 */
[----:B------:R-:W-:-:S03]  /*0d70*/  ISETP.GE.OR P5, PT, R6, UR19, P6 ;  /* 0x0000001306007c0c */ /* 0x000fc6000b7a6670 */
[----:B------:R-:W-:Y:S10]  /*0d80*/  @P0 BRA `(.L_x_720) ;  /* 0x00000000004c0947 */ /* 0x000ff40003800000 */
[----:B------:R-:W-:Y:S01]  /*0d90*/  IADD3 R3, P0, R10, 0x30, RZ ;  /* 0x000000300a037810 */ /* 0x000fe20007f1e0ff */
[----:B------:R-:W-:Y:S01]  /*0da0*/  IMAD.MOV.U32 R13, RZ, RZ, R17 ;  /* 0x000000ffff0d7224 */ /* 0x000fe200078e0011 */
[----:B------:R-:W-:Y:S01]  /*0db0*/  ULDC UR8, c[0x0][0x2d0] ;  /* 0x0000b40000087ab9 */ /* 0x000fe20000000800 */
[----:B------:R-:W-:Y:S01]  /*0dc0*/  ULDC.64 UR4, c[0x0][0x280] ;  /* 0x0000a00000047ab9 */ /* 0x000fe20000000a00 */
[----:B------:R-:W-:Y:S01]  /*0dd0*/  ISETP.GE.AND P3, PT, R18, UR8, PT ;  /* 0x0000000812007c0c */ /* 0x000fe2000bf66270 */
[----:B------:R-:W-:Y:S01]  /*0de0*/  IMAD.X R0, RZ, RZ, R2, P0 ;  /* 0x000000ffff007224 */ /* 0x000fe200000e0602 */
[----:B------:R-:W-:Y:S01]  /*0df0*/  ISETP.GE.AND P2, PT, R9, UR8, PT ;  /* 0x0000000809007c0c */ /* 0x000fe2000bf46270 */
[----:B------:R-:W-:Y:S01]  /*0e00*/  IMAD.WIDE.U32 R12, R3, UR6, R12 ;  /* 0x00000006030c7c25 */ /* 0x000fe2000f8e000c */
[----:B------:R-:W-:Y:S02]  /*0e10*/  ISETP.GE.AND P1, PT, R8, UR8, PT ;  /* 0x0000000808007c0c */ /* 0x000fe4000bf26270 */
[----:B------:R-:W-:Y:S01]  /*0e20*/  ISETP.GE.AND P0, PT, R7, UR8, PT ;  /* 0x0000000807007c0c */ /* 0x000fe2000bf06270 */
[----:B------:R-:W-:Y:S01]  /*0e30*/  IMAD R0, R0, UR6, RZ ;  /* 0x0000000600007c24 */ /* 0x000fe2000f8e02ff */
[----:B------:R-:W-:-:S03]  /*0e40*/  LEA R6, P4, R12, UR4, 0x1 ;  /* 0x000000040c067c11 */ /* 0x000fc6000f8808ff */
[----:B------:R-:W-:-:S04]  /*0e50*/  IMAD R3, R3, UR7, R0 ;  /* 0x0000000703037c24 */ /* 0x000fc8000f8e0200 */
[----:B------:R-:W-:-:S05]  /*0e60*/  IMAD.IADD R3, R13, 0x1, R3 ;  /* 0x000000010d037824 */ /* 0x000fca00078e0203 */
[----:B------:R-:W-:-:S05]  /*0e70*/  LEA.HI.X R7, R12, UR5, R3, 0x1, P4 ;  /* 0x000000050c077c11 */ /* 0x000fca000a0f0c03 */
[----:B------:R4:W-:Y:S04]  /*0e80*/  @!P3 STG.E.128 desc[UR24][R6.64], RZ ;  /* 0x000000ff0600b986 */ /* 0x0009e8000c101d18 */
[----:B------:R4:W-:Y:S04]  /*0e90*/  @!P2 STG.E.128 desc[UR24][R6.64+0x80], RZ ;  /* 0x000080ff0600a986 */ /* 0x0009e8000c101d18 */
[----:B------:R4:W-:Y:S04]  /*0ea0*/  @!P1 STG.E.128 desc[UR24][R6.64+0x100], RZ ;  /* 0x000100ff06009986 */ /* 0x0009e8000c101d18 */
[----:B------:R4:W-:Y:S02]  /*0eb0*/  @!P0 STG.E.128 desc[UR24][R6.64+0x180], RZ ;  /* 0x000180ff06008986 */ /* 0x0009e4000c101d18 */
.L_x_720:
[----:B------:R-:W-:Y:S05]  /*0ec0*/  BSYNC B0 ;  /* 0x0000000000007941 */ /* 0x000fea0003800000 */
.L_x_719:
[C---:B------:R-:W-:Y:S01]  /*0ed0*/  ISETP.GE.OR P2, PT, R10.reuse, UR19, P6 ;  /* 0x000000130a007c0c */ /* 0x040fe2000b746670 */
[----:B------:R-:W-:Y:S01]  /*0ee0*/  IMAD.U32 R3, RZ, RZ, UR21 ;  /* 0x00000015ff037e24 */ /* 0x000fe2000f8e00ff */
[----:B------:R-:W-:Y:S01]  /*0ef0*/  ISETP.GE.OR P1, PT, R5, UR19, P6 ;  /* 0x0000001305007c0c */ /* 0x000fe2000b726670 */
[----:B------:R-:W-:Y:S01]  /*0f00*/  ULDC.64 UR4, c[0x0][0x2b0] ;  /* 0x0000ac0000047ab9 */ /* 0x000fe20000000a00 */
[----:B------:R-:W-:Y:S02]  /*0f10*/  IADD3 R10, P0, R10, UR21, RZ ;  /* 0x000000150a0a7c10 */ /* 0x000fe4000ff1e0ff */
[----:B------:R-:W-:Y:S02]  /*0f20*/  ISETP.GE.OR P6, PT, R4, UR19, P6 ;  /* 0x0000001304007c0c */ /* 0x000fe4000b7c6670 */
[----:B------:R-:W-:Y:S01]  /*0f30*/  LEA.HI.X.SX32 R3, R3, R2, 0x1, P0 ;  /* 0x0000000203037211 */ /* 0x000fe200000f0eff */
[----:B------:R-:W-:Y:S01]  /*0f40*/  @!P5 IMAD.MOV.U32 R2, RZ, RZ, 0x7f800000 ;  /* 0x7f800000ff02d424 */ /* 0x000fe200078e00ff */
[----:B----4-:R-:W-:-:S04]  /*0f50*/  LEA R6, P0, R10, UR4, 0x2 ;  /* 0x000000040a067c11 */ /* 0x010fc8000f8010ff */
[----:B------:R-:W-:Y:S01]  /*0f60*/  LEA.HI.X R7, R10, UR5, R3, 0x2, P0 ;  /* 0x000000050a077c11 */ /* 0x000fe200080f1403 */
[----:B------:R-:W-:Y:S02]  /*0f70*/  @!P2 IMAD.MOV.U32 R3, RZ, RZ, 0x7f800000 ;  /* 0x7f800000ff03a424 */ /* 0x000fe400078e00ff */
[----:B------:R-:W-:Y:S02]  /*0f80*/  @!P1 IMAD.MOV.U32 R0, RZ, RZ, 0x7f800000 ;  /* 0x7f800000ff009424 */ /* 0x000fe400078e00ff */
[----:B------:R4:W-:Y:S04]  /*0f90*/  @!P5 STG.E desc[UR24][R6.64+0x40], R2 ;  /* 0x000040020600d986 */ /* 0x0009e8000c101918 */
[----:B------:R4:W-:Y:S04]  /*0fa0*/  @!P2 STG.E desc[UR24][R6.64], R3 ;  /* 0x000000030600a986 */ /* 0x0009e8000c101918 */
[----:B------:R4:W-:Y:S01]  /*0fb0*/  @!P1 STG.E desc[UR24][R6.64+0x80], R0 ;  /* 0x0000800006009986 */ /* 0x0009e2000c101918 */
[----:B------:R-:W-:Y:S05]  /*0fc0*/  @P6 EXIT ;  /* 0x000000000000694d */ /* 0x000fea0003800000 */
[----:B----4-:R-:W-:-:S05]  /*0fd0*/  MOV R3, 0x7f800000 ;  /* 0x7f80000000037802 */ /* 0x010fca0000000f00 */
[----:B------:R-:W-:Y:S01]  /*0fe0*/  STG.E desc[UR24][R6.64+0xc0], R3 ;  /* 0x0000c00306007986 */ /* 0x000fe2000c101918 */
[----:B------:R-:W-:Y:S05]  /*0ff0*/  EXIT ;  /* 0x000000000000794d */ /* 0x000fea0003800000 */
.L_x_712:
[----:B------:R-:W-:Y:S01]  /*1000*/  ULDC.64 UR4, c[0x0][0x368] ;  /* 0x0000da0000047ab9 */ /* 0x000fe20000000a00 */
[----:B------:R-:W-:Y:S01]  /*1010*/  ULDC.64 UR6, c[0x0][0x370] ;  /* 0x0000dc0000067ab9 */ /* 0x000fe20000000a00 */
[----:B------:R-:W-:-:S04]  /*1020*/  UISETP.NE.U32.AND UP0, UPT, UR4, URZ, UPT ;  /* 0x0000003f0400728c */ /* 0x000fc8000bf05070 */
[----:B------:R-:W-:-:S06]  /*1030*/  UISETP.NE.AND.EX UP0, UPT, UR5, URZ, UPT, UP0 ;  /* 0x0000003f0500728c */ /* 0x000fcc000bf05300 */
[----:B------:R-:W-:-:S05]  /*1040*/  PLOP3.LUT P0, PT, PT, PT, UP0, 0x80, 0x0 ;  /* 0x000000000000781c */ /* 0x000fca0003f0f008 */
[----:B------:R-:W-:Y:S02]  /*1050*/  @UP0 ULDC.64 UR4, c[0x0][0x368] ;  /* 0x0000da0000040ab9 */ /* 0x000fe40000000a00 */
[----:B------:R-:W-:-:S06]  /*1060*/  @UP0 UIMAD.WIDE UR4, UR14, 0x4, UR4 ;  /* 0x000000040e0408a5 */ /* 0x000fcc000f8e0204 */
[----:B------:R-:W-:Y:S02]  /*1070*/  IMAD.U32 R4, RZ, RZ, UR4 ;  /* 0x00000004ff047e24 */ /* 0x000fe4000f8e00ff */
[----:B------:R-:W-:-:S05]  /*1080*/  IMAD.U32 R5, RZ, RZ, UR5 ;  /* 0x00000005ff057e24 */ /* 0x000fca000f8e00ff */
[----:B------:R-:W2:Y:S01]  /*1090*/  @P0 LDG.E R4, desc[UR24][R4.64] ;  /* 0x0000001804040981 */ /* 0x000ea2000c1e1900 */
[----:B------:R-:W-:Y:S01]  /*10a0*/  ISETP.NE.U32.AND P1, PT, RZ, UR6, PT ;  /* 0x00000006ff007c0c */ /* 0x000fe2000bf25070 */
[----:B------:R-:W-:Y:S01]  /*10b0*/  UMOV UR15, UR14 ;  /* 0x0000000e000f7c82 */ /* 0x000fe20008000000 */
[----:B------:R-:W-:Y:S01]  /*10c0*/  UMOV UR22, URZ ;  /* 0x0000003f00167c82 */ /* 0x000fe20008000000 */
[----:B------:R-:W-:Y:S01]  /*10d0*/  UMOV UR23, URZ ;  /* 0x0000003f00177c82 */ /* 0x000fe20008000000 */
[----:B------:R-:W-:Y:S02]  /*10e0*/  ISETP.NE.AND.EX P1, PT, RZ, UR7, PT, P1 ;  /* 0x00000007ff007c0c */ /* 0x000fe4000bf25310 */
[----:B--2---:R-:W-:Y:S02]  /*10f0*/  @P0 R2UR UR15, R4 ;  /* 0x00000000040f02ca */ /* 0x004fe400000e0000 */
[----:B------:R-:W-:-:S09]  /*1100*/  PLOP3.LUT P0, PT, PT, PT, PT, 0x8, 0x0 ;  /* 0x000000000000781c */ /* 0x000fd20003f0e170 */
[----:B------:R-:W-:Y:S05]  /*1110*/  @!P1 BRA `(.L_x_721) ;  /* 0x00000000002c9947 */ /* 0x000fea0003800000 */
[----:B------:R-:W-:Y:S01]  /*1120*/  USHF.R.S32.HI UR8, URZ, 0x1f, UR14 ;  /* 0x0000001f3f087899 */ /* 0x000fe2000801140e */
[----:B------:R-:W-:-:S03]  /*1130*/  ULDC.64 UR4, c[0x0][0x378] ;  /* 0x0000de0000047ab9 */ /* 0x000fc60000000a00 */
[----:B------:R-:W-:Y:S02]  /*1140*/  UIMAD UR8, UR8, UR4, URZ ;  /* 0x00000004080872a4 */ /* 0x000fe4000f8e023f */
[----:B------:R-:W-:Y:S02]  /*1150*/  UIMAD.WIDE.U32 UR10, UR14, UR4, URZ ;  /* 0x000000040e0a72a5 */ /* 0x000fe4000f8e003f */
[----:B------:R-:W-:Y:S02]  /*1160*/  UIMAD UR4, UR14, UR5, UR8 ;  /* 0x000000050e0472a4 */ /* 0x000fe4000f8e0208 */
[----:B------:R-:W-:Y:S02]  /*1170*/  ULEA UR22, UP0, UR10, UR6, 0x2 ;  /* 0x000000060a167291 */ /* 0x000fe4000f80103f */
[----:B------:R-:W-:-:S04]  /*1180*/  UIADD3 UR4, UR11, UR4, URZ ;  /* 0x000000040b047290 */ /* 0x000fc8000fffe03f */
[----:B------:R-:W-:Y:S01]  /*1190*/  USHF.L.U64.HI UR4, UR10, 0x2, UR4 ;  /* 0x000000020a047899 */ /* 0x000fe20008010204 */
[----:B------:R-:W-:-:S03]  /*11a0*/  ISETP.NE.U32.AND P0, PT, RZ, UR22, PT ;  /* 0x00000016ff007c0c */ /* 0x000fc6000bf05070 */
[----:B------:R-:W-:-:S06]  /*11b0*/  UIADD3.X UR23, UR4, UR7, URZ, UP0, !UPT ;  /* 0x0000000704177290 */ /* 0x000fcc00087fe43f */
[----:B------:R-:W-:-:S13]  /*11c0*/  ISETP.NE.AND.EX P0, PT, RZ, UR23, PT, P0 ;  /* 0x00000017ff007c0c */ /* 0x000fda000bf05300 */
.L_x_721:
[----:B------:R-:W-:Y:S05]  /*11d0*/  @!P0 BRA `(.L_x_722) ;  /* 0x0000000400708947 */ /* 0x000fea0003800000 */
[----:B------:R-:W-:Y:S01]  /*11e0*/  ULDC UR10, c[0x0][0x380] ;  /* 0x0000e000000a7ab9 */ /* 0x000fe20000000800 */
[----:B------:R-:W-:Y:S01]  /*11f0*/  ULEA UR9, UR20, 0xffffffc0, 0x6 ;  /* 0xffffffc014097891 */ /* 0x000fe2000f8e303f */
[----:B------:R-:W-:Y:S01]  /*1200*/  IMAD.U32 R0, RZ, RZ, UR10 ;  /* 0x0000000aff007e24 */ /* 0x000fe2000f8e00ff */
[----:B------:R-:W-:Y:S01]  /*1210*/  UMOV UR28, URZ ;  /* 0x0000003f001c7c82 */ /* 0x000fe20008000000 */
[----:B------:R-:W1:Y:S03]  /*1220*/  LDC R5, c[0x0][0x278] ;  /* 0x00009e00ff057b82 */ /* 0x000e660000000800 */
[----:B------:R-:W-:-:S04]  /*1230*/  IABS R0, R0 ;  /* 0x0000000000007213 */ /* 0x000fc80000000000 */
[----:B------:R-:W-:-:S13]  /*1240*/  R2UR UR6, R0 ;  /* 0x00000000000672ca */ /* 0x000fda00000e0000 */
[----:B------:R-:W2:Y:S08]  /*1250*/  I2F.RP R4, UR6 ;  /* 0x0000000600047d06 */ /* 0x000eb00008209400 */
[----:B--2---:R-:W2:Y:S02]  /*1260*/  MUFU.RCP R2, R4 ;  /* 0x0000000400027308 */ /* 0x004ea40000001000 */
[----:B--2---:R-:W-:-:S06]  /*1270*/  VIADD R2, R2, 0xffffffe ;  /* 0x0ffffffe02027836 */ /* 0x004fcc0000000000 */
[----:B------:R-:W2:Y:S02]  /*1280*/  F2I.FTZ.U32.TRUNC.NTZ R0, R2 ;  /* 0x0000000200007305 */ /* 0x000ea4000021f000 */
[----:B--2---:R-:W-:Y:S01]  /*1290*/  R2UR UR29, R0 ;  /* 0x00000000001d72ca */ /* 0x004fe200000e0000 */
[----:B------:R-:W-:-:S05]  /*12a0*/  IMAD.U32 R0, RZ, RZ, UR9 ;  /* 0x00000009ff007e24 */ /* 0x000fca000f8e00ff */
[----:B------:R-:W-:-:S04]  /*12b0*/  IABS R0, R0 ;  /* 0x0000000000007213 */ /* 0x000fc80000000000 */
[----:B------:R-:W-:-:S03]  /*12c0*/  R2UR UR5, R0 ;  /* 0x00000000000572ca */ /* 0x000fc600000e0000 */
[----:B------:R-:W-:-:S04]  /*12d0*/  UIADD3 UR4, URZ, -UR29, URZ ;  /* 0x8000001d3f047290 */ /* 0x000fc8000fffe03f */
[----:B------:R-:W-:-:S04]  /*12e0*/  UIMAD UR4, UR4, UR6, URZ ;  /* 0x00000006040472a4 */ /* 0x000fc8000f8e023f */
[----:B------:R-:W-:-:S07]  /*12f0*/  UIMAD.WIDE.U32 UR28, UR29, UR4, UR28 ;  /* 0x000000041d1c72a5 */ /* 0x000fce000f8e001c */
[----:B------:R-:W-:Y:S02]  /*1300*/  UMOV UR7, UR29 ;  /* 0x0000001d00077c82 */ /* 0x000fe40008000000 */
[----:B------:R-:W-:-:S07]  /*1310*/  UIMAD.WIDE.U32 UR28, UR7, UR5, URZ ;  /* 0x00000005071c72a5 */ /* 0x000fce000f8e003f */
[----:B------:R-:W-:Y:S02]  /*1320*/  UMOV UR8, UR29 ;  /* 0x0000001d00087c82 */ /* 0x000fe40008000000 */
[----:B------:R-:W-:-:S04]  /*1330*/  UIADD3 UR4, -UR8, URZ, URZ ;  /* 0x0000003f08047290 */ /* 0x000fc8000fffe13f */
[----:B------:R-:W-:-:S04]  /*1340*/  UIMAD UR4, UR6, UR4, UR5 ;  /* 0x00000004060472a4 */ /* 0x000fc8000f8e0205 */
[----:B------:R-:W-:-:S11]  /*1350*/  UISETP.GT.U32.AND UP0, UPT, UR6, UR4, UPT ;  /* 0x000000040600728c */ /* 0x000fd6000bf04070 */
[----:B------:R-:W-:Y:S02]  /*1360*/  @!UP0 UIADD3 UR4, UR4, -UR6, URZ ;  /* 0x8000000604048290 */ /* 0x000fe4000fffe03f */
[----:B------:R-:W-:Y:S02]  /*1370*/  @!UP0 UIADD3 UR8, UR8, 0x1, URZ ;  /* 0x0000000108088890 */ /* 0x000fe4000fffe03f */
[----:B------:R-:W-:Y:S02]  /*1380*/  UISETP.GE.U32.AND UP1, UPT, UR4, UR6, UPT ;  /* 0x000000060400728c */ /* 0x000fe4000bf26070 */
[----:B------:R-:W-:-:S04]  /*1390*/  ULOP3.LUT UR4, UR9, UR10, URZ, 0x3c, !UPT ;  /* 0x0000000a09047292 */ /* 0x000fc8000f8e3c3f */
[----:B------:R-:W-:-:S05]  /*13a0*/  UISETP.GE.AND UP0, UPT, UR4, URZ, UPT ;  /* 0x0000003f0400728c */ /* 0x000fca000bf06270 */
[----:B------:R-:W-:Y:S02]  /*13b0*/  @UP1 UIADD3 UR8, UR8, 0x1, URZ ;  /* 0x0000000108081890 */ /* 0x000fe4000fffe03f */
[----:B------:R-:W-:-:S04]  /*13c0*/  UISETP.NE.AND UP1, UPT, UR10, URZ, UPT ;  /* 0x0000003f0a00728c */ /* 0x000fc8000bf25270 */
[----:B------:R-:W-:-:S07]  /*13d0*/  @!UP0 UIADD3 UR8, -UR8, URZ, URZ ;  /* 0x0000003f08088290 */ /* 0x000fce000fffe13f */
[----:B------:R-:W-:-:S04]  /*13e0*/  @!UP1 ULOP3.LUT UR8, URZ, UR10, URZ, 0x33, !UPT ;  /* 0x0000000a3f089292 */ /* 0x000fc8000f8e333f */
[----:B------:R-:W-:-:S06]  /*13f0*/  UIMAD.WIDE UR4, UR8, 0x4, UR22 ;  /* 0x00000004080478a5 */ /* 0x000fcc000f8e0216 */
[----:B------:R-:W-:Y:S01]  /*1400*/  MOV R10, UR4 ;  /* 0x00000004000a7c02 */ /* 0x000fe20008000f00 */
[----:B------:R-:W-:Y:S01]  /*1410*/  IMAD.U32 R11, RZ, RZ, UR5 ;  /* 0x00000005ff0b7e24 */ /* 0x000fe2000f8e00ff */
[----:B-1----:R-:W-:Y:S01]  /*1420*/  IABS R6, R5 ;  /* 0x0000000500067213 */ /* 0x002fe20000000000 */
[----:B------:R-:W1:Y:S01]  /*1430*/  S2R R0, SR_CTAID.Z ;  /* 0x0000000000007919 */ /* 0x000e620000002700 */
[----:B------:R-:W-:Y:S01]  /*1440*/  UIADD3 UR8, -UR8, URZ, URZ ;  /* 0x0000003f08087290 */ /* 0x000fe2000fffe13f */
[----:B------:R-:W-:Y:S01]  /*1450*/  ULDC.64 UR4, c[0x0][0x230] ;  /* 0x00008c0000047ab9 */ /* 0x000fe20000000a00 */
[----:B------:R-:W2:Y:S01]  /*1460*/  LDG.E R2, desc[UR24][R10.64] ;  /* 0x000000180a027981 */ /* 0x000ea2000c1e1900 */
[----:B------:R-:W3:Y:S01]  /*1470*/  I2F.RP R7, R6 ;  /* 0x0000000600077306 */ /* 0x000ee20000209400 */
[----:B------:R-:W-:-:S04]  /*1480*/  UIMAD UR9, UR10, UR8, UR9 ;  /* 0x000000080a0972a4 */ /* 0x000fc8000f8e0209 */
[----:B------:R-:W-:-:S03]  /*1490*/  USHF.R.S32.HI UR8, URZ, 0x1f, UR9 ;  /* 0x0000001f3f087899 */ /* 0x000fc60008011409 */
[----:B---3--:R-:W3:Y:S01]  /*14a0*/  MUFU.RCP R8, R7 ;  /* 0x0000000700087308 */ /* 0x008ee20000001000 */
[----:B-1----:R-:W-:Y:S01]  /*14b0*/  IABS R0, R0 ;  /* 0x0000000000007213 */ /* 0x002fe20000000000 */
[----:B---3--:R-:W-:-:S06]  /*14c0*/  VIADD R8, R8, 0xffffffe ;  /* 0x0ffffffe08087836 */ /* 0x008fcc0000000000 */
[----:B------:R-:W1:Y:S02]  /*14d0*/  F2I.FTZ.U32.TRUNC.NTZ R9, R8 ;  /* 0x0000000800097305 */ /* 0x000e64000021f000 */
[----:B-1----:R-:W-:Y:S01]  /*14e0*/  IADD3 R4, RZ, -R9, RZ ;  /* 0x80000009ff047210 */ /* 0x002fe20007ffe0ff */
[----:B------:R-:W-:-:S04]  /*14f0*/  IMAD.MOV.U32 R8, RZ, RZ, RZ ;  /* 0x000000ffff087224 */ /* 0x000fc800078e00ff */
[----:B------:R-:W-:-:S04]  /*1500*/  IMAD R4, R4, R6, RZ ;  /* 0x0000000604047224 */ /* 0x000fc800078e02ff */
[----:B------:R-:W-:-:S06]  /*1510*/  IMAD.HI.U32 R9, R9, R4, R8 ;  /* 0x0000000409097227 */ /* 0x000fcc00078e0008 */
[----:B------:R-:W-:-:S04]  /*1520*/  IMAD.HI.U32 R4, R9, R0, RZ ;  /* 0x0000000009047227 */ /* 0x000fc800078e00ff */
[----:B------:R-:W-:-:S04]  /*1530*/  IMAD.MOV R7, RZ, RZ, -R4 ;  /* 0x000000ffff077224 */ /* 0x000fc800078e0a04 */
[----:B------:R-:W-:Y:S01]  /*1540*/  IMAD R7, R6, R7, R0 ;  /* 0x0000000706077224 */ /* 0x000fe200078e0200 */
[----:B------:R-:W-:-:S04]  /*1550*/  LOP3.LUT R0, R5, UR12, RZ, 0x3c, !PT ;  /* 0x0000000c05007c12 */ /* 0x000fc8000f8e3cff */
[----:B------:R-:W-:Y:S02]  /*1560*/  ISETP.GT.U32.AND P2, PT, R6, R7, PT ;  /* 0x000000070600720c */ /* 0x000fe40003f44070 */
[----:B------:R-:W-:-:S11]  /*1570*/  ISETP.GE.AND P1, PT, R0, RZ, PT ;  /* 0x000000ff0000720c */ /* 0x000fd60003f26270 */
[-C--:B------:R-:W-:Y:S01]  /*1580*/  @!P2 IADD3 R7, R7, -R6.reuse, RZ ;  /* 0x800000060707a210 */ /* 0x080fe20007ffe0ff */
[----:B------:R-:W-:Y:S01]  /*1590*/  @!P2 VIADD R4, R4, 0x1 ;  /* 0x000000010404a836 */ /* 0x000fe20000000000 */
[----:B------:R-:W-:Y:S02]  /*15a0*/  ISETP.NE.AND P2, PT, R5, RZ, PT ;  /* 0x000000ff0500720c */ /* 0x000fe40003f45270 */
[----:B------:R-:W-:-:S13]  /*15b0*/  ISETP.GE.U32.AND P3, PT, R7, R6, PT ;  /* 0x000000060700720c */ /* 0x000fda0003f66070 */
[----:B------:R-:W-:-:S05]  /*15c0*/  @P3 VIADD R4, R4, 0x1 ;  /* 0x0000000104043836 */ /* 0x000fca0000000000 */
[----:B------:R-:W-:Y:S02]  /*15d0*/  @!P1 IADD3 R4, -R4, RZ, RZ ;  /* 0x000000ff04049210 */ /* 0x000fe40007ffe1ff */
[----:B------:R-:W-:-:S04]  /*15e0*/  @!P2 LOP3.LUT R4, RZ, R5, RZ, 0x33, !PT ;  /* 0x00000005ff04a212 */ /* 0x000fc800078e33ff */
[----:B------:R-:W-:Y:S02]  /*15f0*/  SHF.R.S32.HI R5, RZ, 0x1f, R4 ;  /* 0x0000001fff057819 */ /* 0x000fe40000011404 */
[----:B------:R-:W-:Y:S02]  /*1600*/  MOV R20, R4 ;  /* 0x0000000400147202 */ /* 0x000fe40000000f00 */
[----:B--2---:R-:W-:-:S13]  /*1610*/  R2UR UR16, R2 ;  /* 0x00000000021072ca */ /* 0x004fda00000e0000 */
[----:B------:R-:W-:Y:S02]  /*1620*/  USHF.R.S32.HI UR15, URZ, 0x1f, UR16 ;  /* 0x0000001f3f0f7899 */ /* 0x000fe40008011410 */
[----:B------:R-:W-:Y:S02]  /*1630*/  UIMAD.WIDE.U32 UR6, UR16, UR4, URZ ;  /* 0x00000004100672a5 */ /* 0x000fe4000f8e003f */
[----:B------:R-:W-:-:S04]  /*1640*/  UIMAD UR11, UR15, UR4, URZ ;  /* 0x000000040f0b72a4 */ /* 0x000fc8000f8e023f */
[----:B------:R-:W-:-:S03]  /*1650*/  UIMAD UR5, UR16, UR5, UR11 ;  /* 0x00000005100572a4 */ /* 0x000fc6000f8e020b */
[----:B------:R-:W-:Y:S01]  /*1660*/  ULDC.64 UR10, c[0x0][0x248] ;  /* 0x00009200000a7ab9 */ /* 0x000fe20000000a00 */
[----:B------:R-:W-:Y:S02]  /*1670*/  UIADD3 UR7, UR7, UR5, URZ ;  /* 0x0000000507077290 */ /* 0x000fe4000fffe03f */
[----:B------:R-:W-:Y:S02]  /*1680*/  UIMAD UR18, UR8, UR10, URZ ;  /* 0x0000000a081272a4 */ /* 0x000fe4000f8e023f */
[----:B------:R-:W-:Y:S02]  /*1690*/  UIMAD.WIDE.U32 UR28, UR9, UR10, UR6 ;  /* 0x0000000a091c72a5 */ /* 0x000fe4000f8e0006 */
[----:B------:R-:W-:Y:S01]  /*16a0*/  UIMAD UR18, UR9, UR11, UR18 ;  /* 0x0000000b091272a4 */ /* 0x000fe2000f8e0212 */
[----:B------:R-:W-:Y:S01]  /*16b0*/  ULDC.64 UR6, c[0x0][0x260] ;  /* 0x0000980000067ab9 */ /* 0x000fe20000000a00 */
[----:B------:R-:W-:Y:S02]  /*16c0*/  ULDC.64 UR4, c[0x0][0x238] ;  /* 0x00008e0000047ab9 */ /* 0x000fe40000000a00 */
[----:B------:R-:W-:Y:S01]  /*16d0*/  UIADD3 UR18, UR29, UR18, URZ ;  /* 0x000000121d127290 */ /* 0x000fe2000fffe03f */
[----:B------:R-:W-:Y:S01]  /*16e0*/  IMAD.U32 R9, RZ, RZ, UR29 ;  /* 0x0000001dff097e24 */ /* 0x000fe2000f8e00ff */
[----:B------:R-:W-:Y:S01]  /*16f0*/  UIMAD UR15, UR15, UR4, URZ ;  /* 0x000000040f0f72a4 */ /* 0x000fe2000f8e023f */
[----:B------:R-:W-:Y:S01]  /*1700*/  IMAD.U32 R8, RZ, RZ, UR28 ;  /* 0x0000001cff087e24 */ /* 0x000fe2000f8e00ff */
[----:B------:R-:W-:Y:S01]  /*1710*/  UIMAD.WIDE.U32 UR28, UR16, UR4, URZ ;  /* 0x00000004101c72a5 */ /* 0x000fe2000f8e003f */
[----:B------:R-:W-:Y:S01]  /*1720*/  IMAD R7, R5, UR6, RZ ;  /* 0x0000000605077c24 */ /* 0x000fe2000f8e02ff */
[----:B------:R-:W-:Y:S01]  /*1730*/  MOV R9, UR18 ;  /* 0x0000001200097c02 */ /* 0x000fe20008000f00 */
[----:B------:R-:W-:-:S02]  /*1740*/  UIMAD UR5, UR16, UR5, UR15 ;  /* 0x00000005100572a4 */ /* 0x000fc4000f8e020f */
[C---:B------:R-:W-:Y:S02]  /*1750*/  IMAD R7, R4.reuse, UR7, R7 ;  /* 0x0000000704077c24 */ /* 0x040fe4000f8e0207 */
[----:B------:R-:W-:Y:S01]  /*1760*/  IMAD.WIDE.U32 R36, R4, UR6, R8 ;  /* 0x0000000604247c25 */ /* 0x000fe2000f8e0008 */
[----:B------:R-:W-:-:S03]  /*1770*/  UIADD3 UR27, UR29, UR5, URZ ;  /* 0x000000051d1b7290 */ /* 0x000fc6000fffe03f */
[----:B------:R-:W-:Y:S01]  /*1780*/  IMAD.IADD R7, R37, 0x1, R7 ;  /* 0x0000000125077824 */ /* 0x000fe200078e0207 */
[----:B------:R-:W-:Y:S08]  /*1790*/  BRA `(.L_x_723) ;  /* 0x00000004003c7947 */ /* 0x000ff00003800000 */
.L_x_722:
[----:B------:R-:W1:Y:S01]  /*17a0*/  LDC R8, c[0x0][0x278] ;  /* 0x00009e00ff087b82 */ /* 0x000e620000000800 */
[----:B------:R-:W2:Y:S01]  /*17b0*/  S2R R0, SR_CTAID.Z ;  /* 0x0000000000007919 */ /* 0x000ea20000002700 */
[----:B------:R-:W-:Y:S02]  /*17c0*/  UISETP.NE.AND UP0, UPT, UR18, -0x1, UPT ;  /* 0xffffffff1200788c */ /* 0x000fe4000bf05270 */
[----:B------:R-:W-:-:S04]  /*17d0*/  ULEA UR9, UR20, 0xffffffc0, 0x6 ;  /* 0xffffffc014097891 */ /* 0x000fc8000f8e303f */
[----:B------:R-:W-:Y:S01]  /*17e0*/  PLOP3.LUT P1, PT, PT, PT, UP0, 0x80, 0x0 ;  /* 0x000000000000781c */ /* 0x000fe20003f2f008 */
[----:B------:R-:W-:-:S04]  /*17f0*/  USHF.R.S32.HI UR8, URZ, 0x1f, UR9 ;  /* 0x0000001f3f087899 */ /* 0x000fc80008011409 */
[----:B------:R-:W-:Y:S01]  /*1800*/  @UP0 UIADD3 UR5, UR16, UR18, URZ ;  /* 0x0000001210050290 */ /* 0x000fe2000fffe03f */
[----:B------:R-:W-:-:S03]  /*1810*/  @UP0 ULDC.64 UR10, c[0x0][0x248] ;  /* 0x00009200000a0ab9 */ /* 0x000fc60000000a00 */
[----:B------:R-:W-:Y:S02]  /*1820*/  @UP0 UIMAD.WIDE.U32 UR6, UR5, UR10, URZ ;  /* 0x0000000a050602a5 */ /* 0x000fe4000f8e003f */
[----:B------:R-:W-:-:S04]  /*1830*/  @UP0 UIMAD UR5, UR5, UR11, URZ ;  /* 0x0000000b050502a4 */ /* 0x000fc8000f8e023f */
[----:B------:R-:W-:Y:S01]  /*1840*/  @UP0 UIADD3 UR5, UR7, UR5, URZ ;  /* 0x0000000507050290 */ /* 0x000fe2000fffe03f */
[----:B-1----:R-:W-:Y:S02]  /*1850*/  IABS R5, R8 ;  /* 0x0000000800057213 */ /* 0x002fe40000000000 */
[----:B------:R-:W-:Y:S02]  /*1860*/  ISETP.NE.AND P2, PT, R8, RZ, PT ;  /* 0x000000ff0800720c */ /* 0x000fe40003f45270 */
[----:B------:R-:W1:Y:S01]  /*1870*/  I2F.RP R4, R5 ;  /* 0x0000000500047306 */ /* 0x000e620000209400 */
[----:B--2---:R-:W-:-:S07]  /*1880*/  IABS R0, R0 ;  /* 0x0000000000007213 */ /* 0x004fce0000000000 */
[----:B-1----:R-:W1:Y:S02]  /*1890*/  MUFU.RCP R6, R4 ;  /* 0x0000000400067308 */ /* 0x002e640000001000 */
[----:B-1----:R-:W-:-:S06]  /*18a0*/  VIADD R6, R6, 0xffffffe ;  /* 0x0ffffffe06067836 */ /* 0x002fcc0000000000 */
[----:B------:R-:W1:Y:S02]  /*18b0*/  F2I.FTZ.U32.TRUNC.NTZ R7, R6 ;  /* 0x0000000600077305 */ /* 0x000e64000021f000 */
[----:B-1----:R-:W-:Y:S01]  /*18c0*/  IMAD.MOV R2, RZ, RZ, -R7 ;  /* 0x000000ffff027224 */ /* 0x002fe200078e0a07 */
[----:B------:R-:W-:-:S03]  /*18d0*/  MOV R6, RZ ;  /* 0x000000ff00067202 */ /* 0x000fc60000000f00 */
[----:B------:R-:W-:-:S04]  /*18e0*/  IMAD R2, R2, R5, RZ ;  /* 0x0000000502027224 */ /* 0x000fc800078e02ff */
[----:B------:R-:W-:-:S06]  /*18f0*/  IMAD.HI.U32 R7, R7, R2, R6 ;  /* 0x0000000207077227 */ /* 0x000fcc00078e0006 */
[----:B------:R-:W-:Y:S02]  /*1900*/  IMAD.HI.U32 R4, R7, R0, RZ ;  /* 0x0000000007047227 */ /* 0x000fe400078e00ff */
[----:B------:R-:W1:Y:S02]  /*1910*/  LDC.64 R6, c[0x0][0x260] ;  /* 0x00009800ff067b82 */ /* 0x000e640000000a00 */
[----:B------:R-:W-:-:S04]  /*1920*/  IMAD.MOV R2, RZ, RZ, -R4 ;  /* 0x000000ffff027224 */ /* 0x000fc800078e0a04 */
[----:B------:R-:W-:Y:S01]  /*1930*/  IMAD R2, R5, R2, R0 ;  /* 0x0000000205027224 */ /* 0x000fe200078e0200 */
[----:B------:R-:W-:-:S04]  /*1940*/  LOP3.LUT R0, R8, UR12, RZ, 0x3c, !PT ;  /* 0x0000000c08007c12 */ /* 0x000fc8000f8e3cff */
[----:B------:R-:W-:Y:S02]  /*1950*/  ISETP.GT.U32.AND P5, PT, R5, R2, PT ;  /* 0x000000020500720c */ /* 0x000fe40003fa4070 */
[----:B------:R-:W-:-:S11]  /*1960*/  ISETP.GE.AND P3, PT, R0, RZ, PT ;  /* 0x000000ff0000720c */ /* 0x000fd60003f66270 */
[----:B------:R-:W-:Y:S01]  /*1970*/  @!P5 IADD3 R2, R2, -R5, RZ ;  /* 0x800000050202d210 */ /* 0x000fe20007ffe0ff */
[----:B------:R-:W-:-:S03]  /*1980*/  @!P5 VIADD R4, R4, 0x1 ;  /* 0x000000010404d836 */ /* 0x000fc60000000000 */
[----:B------:R-:W-:-:S13]  /*1990*/  ISETP.GE.U32.AND P4, PT, R2, R5, PT ;  /* 0x000000050200720c */ /* 0x000fda0003f86070 */
[----:B------:R-:W-:Y:S01]  /*19a0*/  @P4 IADD3 R4, R4, 0x1, RZ ;  /* 0x0000000104044810 */ /* 0x000fe20007ffe0ff */
[----:B------:R-:W-:Y:S06]  /*19b0*/  @P1 BRA `(.L_x_724) ;  /* 0x0000000000301947 */ /* 0x000fec0003800000 */
[----:B------:R-:W-:Y:S01]  /*19c0*/  USHF.R.S32.HI UR6, URZ, 0x1f, UR16 ;  /* 0x0000001f3f067899 */ /* 0x000fe20008011410 */
[----:B------:R-:W-:Y:S01]  /*19d0*/  ULDC.64 UR10, c[0x0][0x248] ;  /* 0x00009200000a7ab9 */ /* 0x000fe20000000a00 */
[----:B------:R-:W-:Y:S02]  /*19e0*/  USHF.R.S32.HI UR7, URZ, 0x1f, UR15 ;  /* 0x0000001f3f077899 */ /* 0x000fe4000801140f */
[----:B------:R-:W-:Y:S02]  /*19f0*/  UIMAD UR6, UR6, UR10, URZ ;  /* 0x0000000a060672a4 */ /* 0x000fe4000f8e023f */
[----:B------:R-:W-:Y:S02]  /*1a00*/  UIMAD.WIDE.U32 UR28, UR16, UR10, URZ ;  /* 0x0000000a101c72a5 */ /* 0x000fe4000f8e003f */
[----:B------:R-:W-:Y:S01]  /*1a10*/  UIMAD UR6, UR16, UR11, UR6 ;  /* 0x0000000b100672a4 */ /* 0x000fe2000f8e0206 */
[----:B------:R-:W-:Y:S02]  /*1a20*/  ULDC.64 UR4, c[0x0][0x230] ;  /* 0x00008c0000047ab9 */ /* 0x000fe40000000a00 */
[----:B------:R-:W-:-:S02]  /*1a30*/  UIMAD UR7, UR7, UR4, URZ ;  /* 0x00000004070772a4 */ /* 0x000fc4000f8e023f */
[----:B------:R-:W-:Y:S02]  /*1a40*/  UIADD3 UR29, UR29, UR6, URZ ;  /* 0x000000061d1d7290 */ /* 0x000fe4000fffe03f */
[----:B------:R-:W-:Y:S02]  /*1a50*/  UIMAD UR5, UR15, UR5, UR7 ;  /* 0x000000050f0572a4 */ /* 0x000fe4000f8e0207 */
[----:B------:R-:W-:-:S04]  /*1a60*/  UIMAD.WIDE.U32 UR6, UR15, UR4, UR28 ;  /* 0x000000040f0672a5 */ /* 0x000fc8000f8e001c */
[----:B------:R-:W-:-:S12]  /*1a70*/  UIADD3 UR5, UR7, UR5, URZ ;  /* 0x0000000507057290 */ /* 0x000fd8000fffe03f */
.L_x_724:
[----:B------:R-:W-:Y:S01]  /*1a80*/  UIMAD UR4, UR8, UR10, URZ ;  /* 0x0000000a080472a4 */ /* 0x000fe2000f8e023f */
[----:B------:R-:W-:Y:S01]  /*1a90*/  @!P3 IADD3 R4, -R4, RZ, RZ ;  /* 0x000000ff0404b210 */ /* 0x000fe20007ffe1ff */
[----:B------:R-:W-:Y:S01]  /*1aa0*/  UMOV UR7, UR5 ;  /* 0x0000000500077c82 */ /* 0x000fe20008000000 */
[----:B------:R-:W-:Y:S01]  /*1ab0*/  @!P2 LOP3.LUT R4, RZ, R8, RZ, 0x33, !PT ;  /* 0x00000008ff04a212 */ /* 0x000fe200078e33ff */
[----:B------:R-:W-:Y:S02]  /*1ac0*/  UIMAD.WIDE.U32 UR6, UR10, UR9, UR6 ;  /* 0x000000090a0672a5 */ /* 0x000fe4000f8e0006 */
[----:B------:R-:W-:Y:S01]  /*1ad0*/  UIMAD UR4, UR11, UR9, UR4 ;  /* 0x000000090b0472a4 */ /* 0x000fe2000f8e0204 */
[--C-:B------:R-:W-:Y:S01]  /*1ae0*/  SHF.R.S32.HI R5, RZ, 0x1f, R4.reuse ;  /* 0x0000001fff057819 */ /* 0x100fe20000011404 */
[----:B------:R-:W-:Y:S01]  /*1af0*/  @UP0 UIADD3 UR18, UR16, UR18, URZ ;  /* 0x0000001210120290 */ /* 0x000fe2000fffe03f */
[----:B------:R-:W-:Y:S01]  /*1b00*/  IMAD.MOV.U32 R20, RZ, RZ, R4 ;  /* 0x000000ffff147224 */ /* 0x000fe200078e0004 */
[----:B------:R-:W-:Y:S01]  /*1b10*/  UIADD3 UR4, UR7, UR4, URZ ;  /* 0x0000000407047290 */ /* 0x000fe2000fffe03f */
[----:B------:R-:W-:Y:S01]  /*1b20*/  MOV R9, UR7 ;  /* 0x0000000700097c02 */ /* 0x000fe20008000f00 */
[----:B-1----:R-:W-:Y:S01]  /*1b30*/  IMAD R0, R5, R6, RZ ;  /* 0x0000000605007224 */ /* 0x002fe200078e02ff */
[----:B------:R-:W-:-:S03]  /*1b40*/  MOV R8, UR6 ;  /* 0x0000000600087c02 */ /* 0x000fc60008000f00 */
[----:B------:R-:W-:Y:S01]  /*1b50*/  IMAD.U32 R9, RZ, RZ, UR4 ;  /* 0x00000004ff097e24 */ /* 0x000fe2000f8e00ff */
[----:B------:R-:W-:Y:S01]  /*1b60*/  @UP0 ULDC.64 UR4, c[0x0][0x250] ;  /* 0x0000940000040ab9 */ /* 0x000fe20000000a00 */
[C---:B------:R-:W-:Y:S01]  /*1b70*/  IMAD R7, R4.reuse, R7, R0 ;  /* 0x0000000704077224 */ /* 0x040fe200078e0200 */
[----:B------:R-:W-:Y:S01]  /*1b80*/  @UP0 UIMAD.WIDE.U32 UR28, UR18, UR4, URZ ;  /* 0x00000004121c02a5 */ /* 0x000fe2000f8e003f */
[----:B------:R-:W-:-:S03]  /*1b90*/  IMAD.WIDE.U32 R36, R4, R6, R8 ;  /* 0x0000000604247225 */ /* 0x000fc600078e0008 */
[----:B------:R-:W-:Y:S02]  /*1ba0*/  @UP0 UIMAD UR27, UR18, UR5, UR29 ;  /* 0x00000005121b02a4 */ /* 0x000fe4000f8e021d */
[----:B------:R-:W-:Y:S01]  /*1bb0*/  IADD3 R7, R37, R7, RZ ;  /* 0x0000000725077210 */ /* 0x000fe20007ffe0ff */
[----:B------:R-:W-:Y:S09]  /*1bc0*/  @P1 BRA `(.L_x_723) ;  /* 0x0000000000301947 */ /* 0x000ff20003800000 */
[----:B------:R-:W-:Y:S01]  /*1bd0*/  USHF.R.S32.HI UR6, URZ, 0x1f, UR16 ;  /* 0x0000001f3f067899 */ /* 0x000fe20008011410 */
[----:B------:R-:W-:-:S03]  /*1be0*/  ULDC.64 UR4, c[0x0][0x250] ;  /* 0x0000940000047ab9 */ /* 0x000fc60000000a00 */
[----:B------:R-:W-:Y:S02]  /*1bf0*/  UIMAD UR6, UR6, UR4, URZ ;  /* 0x00000004060672a4 */ /* 0x000fe4000f8e023f */
[----:B------:R-:W-:Y:S02]  /*1c00*/  UIMAD.WIDE.U32 UR28, UR16, UR4, URZ ;  /* 0x00000004101c72a5 */ /* 0x000fe4000f8e003f */
[----:B------:R-:W-:Y:S02]  /*1c10*/  UIMAD UR16, UR16, UR5, UR6 ;  /* 0x00000005101072a4 */ /* 0x000fe4000f8e0206 */
[----:B------:R-:W-:Y:S01]  /*1c20*/  USHF.R.S32.HI UR6, URZ, 0x1f, UR15 ;  /* 0x0000001f3f067899 */ /* 0x000fe2000801140f */
[----:B------:R-:W-:Y:S01]  /*1c30*/  ULDC.64 UR4, c[0x0][0x238] ;  /* 0x00008e0000047ab9 */ /* 0x000fe20000000a00 */
[----:B------:R-:W-:Y:S02]  /*1c40*/  UIADD3 UR29, UR29, UR16, URZ ;  /* 0x000000101d1d7290 */ /* 0x000fe4000fffe03f */
[----:B------:R-:W-:-:S02]  /*1c50*/  UIMAD UR6, UR6, UR4, URZ ;  /* 0x00000004060672a4 */ /* 0x000fc4000f8e023f */
[----:B------:R-:W-:Y:S02]  /*1c60*/  UIMAD.WIDE.U32 UR28, UR15, UR4, UR28 ;  /* 0x000000040f1c72a5 */ /* 0x000fe4000f8e001c */
[----:B------:R-:W-:-:S04]  /*1c70*/  UIMAD UR5, UR15, UR5, UR6 ;  /* 0x000000050f0572a4 */ /* 0x000fc8000f8e0206 */
[----:B------:R-:W-:-:S12]  /*1c80*/  UIADD3 UR27, UR29, UR5, URZ ;  /* 0x000000051d1b7290 */ /* 0x000fd8000fffe03f */
.L_x_723:
[----:B------:R-:W-:Y:S01]  /*1c90*/  SHF.R.S32.HI R4, RZ, 0x1f, R3 ;  /* 0x0000001fff047819 */ /* 0x000fe20000011403 */
[----:B------:R-:W-:Y:S01]  /*1ca0*/  UISETP.NE.AND UP0, UPT, UR17, -0x1, UPT ;  /* 0xffffffff1100788c */ /* 0x000fe2000bf05270 */
[----:B------:R-:W1:Y:S01]  /*1cb0*/  S2R R29, SR_CTAID.X ;  /* 0x00000000001d7919 */ /* 0x000e620000002500 */
[----:B------:R-:W-:Y:S01]  /*1cc0*/  USHF.R.S32.HI UR18, URZ, 0x1f, UR12 ;  /* 0x0000001f3f127899 */ /* 0x000fe2000801140c */
[CC--:B------:R-:W-:Y:S01]  /*1cd0*/  LEA.HI R2, R4.reuse, R3.reuse, RZ, 0x3 ;  /* 0x0000000304027211 */ /* 0x0c0fe200078f18ff */
[----:B------:R-:W-:Y:S01]  /*1ce0*/  BSSY B0, `(.L_x_725) ;  /* 0x0000076000007945 */ /* 0x000fe20003800000 */
[----:B------:R-:W-:Y:S02]  /*1cf0*/  LEA.HI R23, R4, R3, RZ, 0x4 ;  /* 0x0000000304177211 */ /* 0x000fe400078f20ff */
[----:B------:R-:W-:Y:S02]  /*1d00*/  SHF.R.S32.HI R18, RZ, 0x3, R2 ;  /* 0x00000003ff127819 */ /* 0x000fe40000011402 */
[----:B------:R-:W-:-:S02]  /*1d10*/  LOP3.LUT R2, R2, 0xfffffff8, RZ, 0xc0, !PT ;  /* 0xfffffff802027812 */ /* 0x000fc400078ec0ff */
[----:B------:R-:W-:Y:S01]  /*1d20*/  LOP3.LUT R0, R23, 0xfffffff0, RZ, 0xc0, !PT ;  /* 0xfffffff017007812 */ /* 0x000fe200078ec0ff */
[----:B------:R-:W-:Y:S01]  /*1d30*/  @UP0 ULDC.64 UR4, c[0x0][0x240] ;  /* 0x0000900000040ab9 */ /* 0x000fe20000000a00 */
[----:B------:R-:W-:Y:S01]  /*1d40*/  IMAD.SHL.U32 R13, R18, 0x40, RZ ;  /* 0x00000040120d7824 */ /* 0x000fe200078e00ff */
[----:B------:R-:W-:Y:S01]  /*1d50*/  @UP0 UIMAD.WIDE.U32 UR30, UR17, UR4, URZ ;  /* 0x00000004111e02a5 */ /* 0x000fe2000f8e003f */
[C---:B------:R-:W-:Y:S01]  /*1d60*/  IMAD.IADD R2, R3.reuse, 0x1, -R2 ;  /* 0x0000000103027824 */ /* 0x040fe200078e0a02 */
[----:B------:R-:W-:Y:S01]  /*1d70*/  @!UP0 USHF.R.S32.HI UR15, URZ, 0x1f, UR14 ;  /* 0x0000001f3f0f8899 */ /* 0x000fe2000801140e */
[----:B------:R-:W-:Y:S01]  /*1d80*/  IMAD.IADD R11, R3, 0x1, -R0 ;  /* 0x00000001030b7824 */ /* 0x000fe200078e0a00 */
[----:B------:R-:W-:Y:S01]  /*1d90*/  @!UP0 ULDC.64 UR6, c[0x0][0x228] ;  /* 0x00008a0000068ab9 */ /* 0x000fe20000000a00 */
[----:B------:R-:W-:Y:S01]  /*1da0*/  IMAD.SHL.U32 R240, R2, 0x8, RZ ;  /* 0x0000000802f07824 */ /* 0x000fe200078e00ff */
[----:B------:R-:W-:Y:S01]  /*1db0*/  @!UP0 UIMAD.WIDE.U32 UR32, UR14, UR6, URZ ;  /* 0x000000060e2082a5 */ /* 0x000fe2000f8e003f */
[----:B------:R-:W-:Y:S01]  /*1dc0*/  LOP3.LUT R13, R13, 0x1c0, RZ, 0xc0, !PT ;  /* 0x000001c00d0d7812 */ /* 0x000fe200078ec0ff */
[----:B------:R-:W-:Y:S01]  /*1dd0*/  @UP0 UIMAD UR16, UR17, UR5, UR31 ;  /* 0x00000005111002a4 */ /* 0x000fe2000f8e021f */
[----:B------:R-:W-:Y:S01]  /*1de0*/  SHF.R.S32.HI R0, RZ, 0x1f, R11 ;  /* 0x0000001fff007819 */ /* 0x000fe2000001140b */
[----:B------:R-:W-:Y:S01]  /*1df0*/  @!UP0 UIMAD UR6, UR15, UR6, URZ ;  /* 0x000000060f0682a4 */ /* 0x000fe2000f8e023f */
[--C-:B------:R-:W-:Y:S01]  /*1e00*/  LOP3.LUT R9, R13, 0x38, R240.reuse, 0xf8, !PT ;  /* 0x000000380d097812 */ /* 0x100fe200078ef8f0 */
[----:B------:R-:W-:Y:S01]  /*1e10*/  ULDC.64 UR4, c[0x0][0x258] ;  /* 0x0000960000047ab9 */ /* 0x000fe20000000a00 */
[----:B------:R-:W-:Y:S01]  /*1e20*/  SHF.R.U32.HI R238, RZ, 0x3, R13 ;  /* 0x00000003ffee7819 */ /* 0x000fe2000001160d */
[----:B------:R-:W-:Y:S01]  /*1e30*/  UIMAD UR18, UR18, UR4, URZ ;  /* 0x00000004121272a4 */ /* 0x000fe2000f8e023f */
[----:B------:R-:W-:Y:S01]  /*1e40*/  IMAD.U32 R24, RZ, RZ, UR4 ;  /* 0x00000004ff187e24 */ /* 0x000fe2000f8e00ff */
[----:B------:R-:W-:Y:S01]  /*1e50*/  @!UP0 UIMAD UR14, UR14, UR7, UR6 ;  /* 0x000000070e0e82a4 */ /* 0x000fe2000f8e0206 */
[----:B------:R-:W2:Y:S01]  /*1e60*/  S2UR UR4, SR_CgaCtaId ;  /* 0x00000000000479c3 */ /* 0x000ea20000008800 */
[----:B------:R-:W-:Y:S01]  /*1e70*/  LEA.HI R17, R0, R11, RZ, 0x3 ;  /* 0x0000000b00117211 */ /* 0x000fe200078f18ff */
[----:B------:R-:W-:Y:S01]  /*1e80*/  @!UP0 UMOV UR30, UR32 ;  /* 0x00000020001e8c82 */ /* 0x000fe20008000000 */
[----:B------:R-:W-:Y:S01]  /*1e90*/  @!UP0 UIADD3 UR16, UR33, UR14, URZ ;  /* 0x0000000e21108290 */ /* 0x000fe2000fffe03f */
[----:B------:R-:W-:Y:S01]  /*1ea0*/  SHF.R.S32.HI R0, RZ, 0x1f, R240 ;  /* 0x0000001fff007819 */ /* 0x000fe200000114f0 */
[----:B------:R-:W-:Y:S01]  /*1eb0*/  UIMAD UR15, UR12, UR5, UR18 ;  /* 0x000000050c0f72a4 */ /* 0x000fe2000f8e0212 */
[----:B------:R-:W-:Y:S01]  /*1ec0*/  IADD3 R36, P3, R240, R36, RZ ;  /* 0x00000024f0247210 */ /* 0x000fe20007f7e0ff */
[----:B------:R-:W-:Y:S01]  /*1ed0*/  UIADD3 UR18, UR20, -0x1, URZ ;  /* 0xffffffff14127890 */ /* 0x000fe2000fffe03f */
[----:B------:R-:W-:Y:S01]  /*1ee0*/  LOP3.LUT R238, R9, R238, RZ, 0x3c, !PT ;  /* 0x000000ee09ee7212 */ /* 0x000fe200078e3cff */
[----:B------:R-:W-:Y:S01]  /*1ef0*/  UIADD3 UR14, -UR21, UR19, URZ ;  /* 0x00000013150e7290 */ /* 0x000fe2000fffe13f */
[----:B------:R-:W-:Y:S01]  /*1f00*/  LEA.HI R9, R4, R3, RZ, 0x6 ;  /* 0x0000000304097211 */ /* 0x000fe200078f30ff */
[----:B------:R-:W-:Y:S01]  /*1f10*/  IMAD.X R37, R0, 0x1, R7, P3 ;  /* 0x0000000100257824 */ /* 0x000fe200018e0607 */
[C---:B------:R-:W-:Y:S01]  /*1f20*/  IADD3 R6, P1, R240.reuse, UR30, RZ ;  /* 0x0000001ef0067c10 */ /* 0x040fe2000ff3e0ff */
[----:B------:R-:W-:Y:S01]  /*1f30*/  USHF.L.U32 UR5, UR18, 0x6, URZ ;  /* 0x0000000612057899 */ /* 0x000fe2000800063f */
[----:B------:R-:W-:Y:S01]  /*1f40*/  IADD3 R8, P2, R240, UR28, RZ ;  /* 0x0000001cf0087c10 */ /* 0x000fe2000ff5e0ff */
[----:B------:R-:W-:Y:S01]  /*1f50*/  IMAD.SHL.U32 R9, R9, 0x8, RZ ;  /* 0x0000000809097824 */ /* 0x000fe200078e00ff */
[----:B------:R-:W-:Y:S01]  /*1f60*/  IADD3.X R7, R0, UR16, RZ, P1, !PT ;  /* 0x0000001000077c10 */ /* 0x000fe20008ffe4ff */
[----:B------:R-:W-:Y:S01]  /*1f70*/  ULDC.64 UR6, c[0x0][0x268] ;  /* 0x00009a0000067ab9 */ /* 0x000fe20000000a00 */
[----:B------:R-:W-:Y:S01]  /*1f80*/  LOP3.LUT R16, R17, 0xfffffff8, RZ, 0xc0, !PT ;  /* 0xfffffff811107812 */ /* 0x000fe200078ec0ff */
[----:B------:R-:W-:Y:S01]  /*1f90*/  IMAD R5, R5, UR6, RZ ;  /* 0x0000000605057c24 */ /* 0x000fe2000f8e02ff */
[----:B------:R-:W-:Y:S01]  /*1fa0*/  LOP3.LUT R238, R238, 0xfffffe00, R9, 0xf8, !PT ;  /* 0xfffffe00eeee7812 */ /* 0x000fe200078ef809 */
[----:B------:R-:W-:Y:S01]  /*1fb0*/  IMAD.WIDE.U32 R24, R24, UR12, R6 ;  /* 0x0000000c18187c25 */ /* 0x000fe2000f8e0006 */
[----:B------:R-:W-:Y:S01]  /*1fc0*/  UIADD3 UR12, -UR5, UR26, URZ ;  /* 0x0000001a050c7290 */ /* 0x000fe2000fffe13f */
[----:B------:R-:W-:-:S02]  /*1fd0*/  ISETP.GE.AND P4, PT, R18, UR14, PT ;  /* 0x0000000e12007c0c */ /* 0x000fc4000bf86270 */
[----:B------:R-:W-:Y:S01]  /*1fe0*/  IADD3.X R9, R0, UR27, RZ, P2, !PT ;  /* 0x0000001b00097c10 */ /* 0x000fe200097fe4ff */
[----:B------:R-:W-:Y:S01]  /*1ff0*/  IMAD.IADD R16, R11, 0x1, -R16 ;  /* 0x000000010b107824 */ /* 0x000fe200078e0a10 */
[----:B------:R-:W-:Y:S01]  /*2000*/  SHF.R.S32.HI R19, RZ, 0x1f, R18 ;  /* 0x0000001fff137819 */ /* 0x000fe20000011412 */
[----:B------:R-:W-:Y:S01]  /*2010*/  IMAD R14, R20, UR7, R5 ;  /* 0x00000007140e7c24 */ /* 0x000fe2000f8e0205 */
[----:B------:R-:W-:Y:S01]  /*2020*/  IADD3 R170, P1, R18, UR9, RZ ;  /* 0x0000000912aa7c10 */ /* 0x000fe2000ff3e0ff */
[----:B------:R-:W-:Y:S01]  /*2030*/  IMAD.WIDE.U32 R20, R20, UR6, R8 ;  /* 0x0000000614147c25 */ /* 0x000fe2000f8e0008 */
[----:B------:R-:W-:Y:S01]  /*2040*/  ISETP.GE.AND P3, PT, R18, UR12, PT ;  /* 0x0000000c12007c0c */ /* 0x000fe2000bf66270 */
[----:B------:R-:W-:Y:S01]  /*2050*/  UMOV UR6, 0x400 ;  /* 0x0000040000067882 */ /* 0x000fe20000000000 */
[----:B------:R-:W-:Y:S01]  /*2060*/  IADD3.X R15, R19, UR8, RZ, P1, !PT ;  /* 0x00000008130f7c10 */ /* 0x000fe20008ffe4ff */
[----:B--2---:R-:W-:Y:S01]  /*2070*/  ULEA UR4, UR4, UR6, 0x18 ;  /* 0x0000000604047291 */ /* 0x004fe2000f8ec03f */
[----:B------:R-:W-:Y:S01]  /*2080*/  IMAD.MOV.U32 R7, RZ, RZ, 0x10 ;  /* 0x00000010ff077424 */ /* 0x000fe200078e00ff */
[----:B------:R-:W-:Y:S01]  /*2090*/  R2P PR, R16, 0x6 ;  /* 0x0000000610007804 */ /* 0x000fe20000000000 */
[----:B------:R-:W-:-:S02]  /*20a0*/  IMAD.MOV.U32 R5, RZ, RZ, 0x20 ;  /* 0x00000020ff057424 */ /* 0x000fc400078e00ff */
[----:B------:R-:W-:Y:S01]  /*20b0*/  VIADD R27, R25, UR15 ;  /* 0x0000000f191b7c36 */ /* 0x000fe20008000000 */
[----:B------:R-:W-:Y:S01]  /*20c0*/  LEA R238, R238, UR4, 0x1 ;  /* 0x00000004eeee7c11 */ /* 0x000fe2000f8e08ff */
[----:B-1----:R-:W-:Y:S01]  /*20d0*/  IMAD.WIDE R28, R29, 0x40, R18 ;  /* 0x000000401d1c7825 */ /* 0x002fe200078e0212 */
[----:B------:R-:W-:Y:S02]  /*20e0*/  SEL R7, R7, 0xfffffff0, !P1 ;  /* 0xfffffff007077807 */ /* 0x000fe40004800000 */
[----:B------:R-:W-:Y:S01]  /*20f0*/  SEL R5, R5, 0xffffffe0, !P2 ;  /* 0xffffffe005057807 */ /* 0x000fe20005000000 */
[C---:B------:R-:W-:Y:S02]  /*2100*/  VIADD R22, R18.reuse, 0x10 ;  /* 0x0000001012167836 */ /* 0x040fe40000000000 */
[C---:B------:R-:W-:Y:S02]  /*2110*/  VIADD R0, R18.reuse, 0x20 ;  /* 0x0000002012007836 */ /* 0x040fe40000000000 */
[----:B------:R-:W-:-:S02]  /*2120*/  VIADD R6, R18, 0x30 ;  /* 0x0000003012067836 */ /* 0x000fc40000000000 */
[----:B------:R-:W-:Y:S02]  /*2130*/  IMAD R31, R19, UR10, RZ ;  /* 0x0000000a131f7c24 */ /* 0x000fe4000f8e02ff */
[C---:B------:R-:W-:Y:S02]  /*2140*/  VIADD R237, R240.reuse, 0x40 ;  /* 0x00000040f0ed7836 */ /* 0x040fe40000000000 */
[C---:B------:R-:W-:Y:S02]  /*2150*/  VIADD R236, R240.reuse, 0x80 ;  /* 0x00000080f0ec7836 */ /* 0x040fe40000000000 */
[----:B------:R-:W-:Y:S01]  /*2160*/  VIADD R235, R240, 0xc0 ;  /* 0x000000c0f0eb7836 */ /* 0x000fe20000000000 */
[----:B------:R-:W-:Y:S06]  /*2170*/  @P4 BRA `(.L_x_726) ;  /* 0x0000000000b04947 */ /* 0x000fec0003800000 */
[----:B------:R-:W-:Y:S01]  /*2180*/  ULDC UR8, c[0x0][0x2d0] ;  /* 0x0000b40000087ab9 */ /* 0x000fe20000000800 */
[----:B------:R-:W-:Y:S01]  /*2190*/  ULDC.64 UR6, c[0x0][0x240] ;  /* 0x0000900000067ab9 */ /* 0x000fe20000000a00 */
[----:B------:R-:W-:Y:S01]  /*21a0*/  ISETP.GE.AND P5, PT, R237, UR8, PT ;  /* 0x00000008ed007c0c */ /* 0x000fe2000bfa6270 */
[----:B------:R-:W-:Y:S01]  /*21b0*/  IMAD R33, R29, UR6, RZ ;  /* 0x000000061d217c24 */ /* 0x000fe2000f8e02ff */
[----:B------:R-:W-:Y:S01]  /*21c0*/  ISETP.GE.AND P6, PT, R240, UR8, PT ;  /* 0x00000008f0007c0c */ /* 0x000fe2000bfc6270 */
[----:B------:R-:W-:Y:S01]  /*21d0*/  IMAD.MOV.U32 R26, RZ, RZ, R24 ;  /* 0x000000ffff1a7224 */ /* 0x000fe200078e0018 */
[----:B------:R-:W-:Y:S01]  /*21e0*/  ISETP.GE.AND P4, PT, R236, UR8, PT ;  /* 0x00000008ec007c0c */ /* 0x000fe2000bf86270 */
[C---:B------:R-:W-:Y:S02]  /*21f0*/  IMAD R30, R28.reuse, UR7, R33 ;  /* 0x000000071c1e7c24 */ /* 0x040fe4000f8e0221 */
[----:B------:R-:W-:-:S04]  /*2200*/  IMAD.WIDE.U32 R34, R28, UR6, R26 ;  /* 0x000000061c227c25 */ /* 0x000fc8000f8e001a */
[----:B------:R-:W-:Y:S02]  /*2210*/  IMAD.IADD R30, R35, 0x1, R30 ;  /* 0x00000001231e7824 */ /* 0x000fe400078e021e */
[----:B------:R-:W1:Y:S02]  /*2220*/  @!P5 LDC.64 R10, c[0x0][0x210] ;  /* 0x00008400ff0adb82 */ /* 0x000e640000000a00 */
[----:B------:R2:W-:Y:S06]  /*2230*/  @P6 STS.128 [R238], RZ ;  /* 0x000000ffee006388 */ /* 0x0005ec0000000c00 */
[----:B------:R-:W3:Y:S08]  /*2240*/  @!P6 LDC.64 R12, c[0x0][0x210] ;  /* 0x00008400ff0ceb82 */ /* 0x000ef00000000a00 */
[----:B------:R-:W4:Y:S01]  /*2250*/  @!P4 LDC.64 R8, c[0x0][0x210] ;  /* 0x00008400ff08cb82 */ /* 0x000f220000000a00 */
[----:B-1----:R-:W-:-:S04]  /*2260*/  @!P5 LEA R10, P2, R34, R10, 0x1 ;  /* 0x0000000a220ad211 */ /* 0x002fc800078408ff */
[C---:B------:R-:W-:Y:S02]  /*2270*/  @!P5 LEA.HI.X R11, R34.reuse, R11, R30, 0x1, P2 ;  /* 0x0000000b220bd211 */ /* 0x040fe400010f0c1e */
[----:B------:R-:W-:Y:S02]  /*2280*/  ISETP.GE.AND P2, PT, R235, UR8, PT ;  /* 0x00000008eb007c0c */ /* 0x000fe4000bf46270 */
[----:B---3--:R-:W-:-:S04]  /*2290*/  @!P6 LEA R12, P1, R34, R12, 0x1 ;  /* 0x0000000c220ce211 */ /* 0x008fc800078208ff */
[C---:B------:R-:W-:Y:S02]  /*22a0*/  @!P6 LEA.HI.X R13, R34.reuse, R13, R30, 0x1, P1 ;  /* 0x0000000d220de211 */ /* 0x040fe400008f0c1e */
[----:B----4-:R-:W-:-:S03]  /*22b0*/  @!P4 LEA R8, P1, R34, R8, 0x1 ;  /* 0x000000082208c211 */ /* 0x010fc600078208ff */
[----:B------:R-:W-:Y:S01]  /*22c0*/  @!PT LDS RZ, [RZ] ;  /* 0x00000000fffff984 */ /* 0x000fe20000000800 */
[----:B------:R-:W-:Y:S01]  /*22d0*/  @!PT LDS RZ, [RZ] ;  /* 0x00000000fffff984 */ /* 0x000fe20000000800 */
[----:B------:R-:W-:Y:S01]  /*22e0*/  @!PT LDS RZ, [RZ] ;  /* 0x00000000fffff984 */ /* 0x000fe20000000800 */
[----:B------:R2:W-:Y:S01]  /*22f0*/  @!P6 LDGSTS.E.BYPASS.LTC128B.128 [R238], desc[UR24][R12.64] ;  /* 0x000000000ceeefae */ /* 0x0005e2000b901d58 */
[----:B------:R-:W-:-:S03]  /*2300*/  @!P4 LEA.HI.X R9, R34, R9, R30, 0x1, P1 ;  /* 0x000000092209c211 */ /* 0x000fc600008f0c1e */
[----:B------:R2:W-:Y:S04]  /*2310*/  @P5 STS.128 [R238+0x2000], RZ ;  /* 0x002000ffee005388 */ /* 0x0005e80000000c00 */
[----:B------:R-:W-:Y:S01]  /*2320*/  @!PT LDS RZ, [RZ] ;  /* 0x00000000fffff984 */ /* 0x000fe20000000800 */
[----:B------:R-:W-:Y:S01]  /*2330*/  @!PT LDS RZ, [RZ] ;  /* 0x00000000fffff984 */ /* 0x000fe20000000800 */
[----:B------:R-:W-:Y:S01]  /*2340*/  @!PT LDS RZ, [RZ] ;  /* 0x00000000fffff984 */ /* 0x000fe20000000800 */
[----:B------:R2:W-:Y:S04]  /*2350*/  @!P5 LDGSTS.E.BYPASS.LTC128B.128 [R238+0x2000], desc[UR24][R10.64+0x80] ;  /* 0x020000800aeedfae */ /* 0x0005e8000b901d58 */
[----:B------:R2:W-:Y:S04]  /*2360*/  @P4 STS.128 [R238+0x4000], RZ ;  /* 0x004000ffee004388 */ /* 0x0005e80000000c00 */
[----:B------:R-:W-:Y:S01]  /*2370*/  @!PT LDS RZ, [RZ] ;  /* 0x00000000fffff984 */ /* 0x000fe20000000800 */
[----:B------:R-:W-:Y:S01]  /*2380*/  @!PT LDS RZ, [RZ] ;  /* 0x00000000fffff984 */ /* 0x000fe20000000800 */
[----:B------:R-:W-:Y:S01]  /*2390*/  @!PT LDS RZ, [RZ] ;  /* 0x00000000fffff984 */ /* 0x000fe20000000800 */
[----:B------:R2:W-:Y:S04]  /*23a0*/  @!P4 LDGSTS.E.BYPASS.LTC128B.128 [R238+0x4000], desc[UR24][R8.64+0x100] ;  /* 0x0400010008eecfae */ /* 0x0005e8000b901d58 */
[----:B------:R2:W-:Y:S01]  /*23b0*/  @P2 STS.128 [R238+0x6000], RZ ;  /* 0x006000ffee002388 */ /* 0x0005e20000000c00 */
[----:B------:R-:W-:Y:S05]  /*23c0*/  @P2 BRA `(.L_x_726) ;  /* 0x00000000001c2947 */ /* 0x000fea0003800000 */
[----:B------:R-:W-:Y:S02]  /*23d0*/  ULDC.64 UR6, c[0x0][0x210] ;  /* 0x0000840000067ab9 */ /* 0x000fe40000000a00 */
[----:B--2---:R-:W-:-:S04]  /*23e0*/  LEA R8, P1, R34, UR6, 0x1 ;  /* 0x0000000622087c11 */ /* 0x004fc8000f8208ff */
[----:B------:R-:W-:-:S05]  /*23f0*/  LEA.HI.X R9, R34, UR7, R30, 0x1, P1 ;  /* 0x0000000722097c11 */ /* 0x000fca00088f0c1e */
[----:B------:R-:W-:Y:S01]  /*2400*/  @!PT LDS RZ, [RZ] ;  /* 0x00000000fffff984 */ /* 0x000fe20000000800 */
[----:B------:R-:W-:Y:S01]  /*2410*/  @!PT LDS RZ, [RZ] ;  /* 0x00000000fffff984 */ /* 0x000fe20000000800 */
[----:B------:R-:W-:Y:S01]  /*2420*/  @!PT LDS RZ, [RZ] ;  /* 0x00000000fffff984 */ /* 0x000fe20000000800 */
[----:B------:R1:W-:Y:S04]  /*2430*/  LDGSTS.E.BYPASS.LTC128B.128 [R238+0x6000], desc[UR24][R8.64+0x180] ;  /* 0x0600018008ee7fae */ /* 0x0003e8000b901d58 */
.L_x_726:
[----:B------:R-:W-:Y:S05]  /*2440*/  BSYNC B0 ;  /* 0x0000000000007941 */ /* 0x000fea0003800000 */
.L_x_725:
[----:B------:R-:W-:Y:S01]  /*2450*/  ISETP.GE.AND P2, PT, R22, UR14, PT ;  /* 0x0000000e16007c0c */ /* 0x000fe2000bf46270 */
[C---:B------:R-:W-:Y:S01]  /*2460*/  IMAD R31, R18.reuse, UR11, R31 ;  /* 0x0000000b121f7c24 */ /* 0x040fe2000f8e021f */
[----:B------:R-:W-:Y:S01]  /*2470*/  BSSY B0, `(.L_x_727) ;  /* 0x0000037000007945 */ /* 0x000fe20003800000 */
[----:B------:R-:W-:Y:S01]  /*2480*/  IMAD.WIDE.U32 R36, R18, UR10, R36 ;  /* 0x0000000a12247c25 */ /* 0x000fe2000f8e0024 */
[----:B------:R-:W-:Y:S02]  /*2490*/  ISETP.GE.AND P5, PT, R0, UR14, PT ;  /* 0x0000000e00007c0c */ /* 0x000fe4000bfa6270 */
[----:B------:R-:W-:Y:S01]  /*24a0*/  ISETP.GE.AND P6, PT, R6, UR14, PT ;  /* 0x0000000e06007c0c */ /* 0x000fe2000bfc6270 */
[----:B------:R-:W-:Y:S01]  /*24b0*/  IMAD.IADD R166, R37, 0x1, R31 ;  /* 0x0000000125a67824 */ /* 0x000fe200078e021f */
[----:B------:R-:W-:Y:S01]  /*24c0*/  ISETP.GE.AND P1, PT, R22, UR12, PT ;  /* 0x0000000c16007c0c */ /* 0x000fe2000bf26270 */
[----:B------:R-:W-:-:S04]  /*24d0*/  IMAD.MOV.U32 R165, RZ, RZ, R36 ;  /* 0x000000ffffa57224 */ /* 0x000fc800078e0024 */
[----:B------:R-:W-:Y:S08]  /*24e0*/  @P2 BRA `(.L_x_728) ;  /* 0x0000000000bc2947 */ /* 0x000ff00003800000 */
[----:B------:R-:W-:Y:S01]  /*24f0*/  ULDC UR8, c[0x0][0x2d0] ;  /* 0x0000b40000087ab9 */ /* 0x000fe20000000800 */
[----:B--2---:R-:W-:Y:S01]  /*2500*/  IADD3 R11, P2, R28, 0x10, RZ ;  /* 0x000000101c0b7810 */ /* 0x004fe20007f5e0ff */
[----:B------:R-:W-:Y:S01]  /*2510*/  ULDC.64 UR6, c[0x0][0x240] ;  /* 0x0000900000067ab9 */ /* 0x000fe20000000a00 */
[----:B------:R-:W-:Y:S01]  /*2520*/  ISETP.GE.AND P4, PT, R240, UR8, PT ;  /* 0x00000008f0007c0c */ /* 0x000fe2000bf86270 */
[----:B------:R-:W-:Y:S02]  /*2530*/  IMAD.MOV.U32 R12, RZ, RZ, R24 ;  /* 0x000000ffff0c7224 */ /* 0x000fe400078e0018 */
[----:B------:R-:W-:Y:S02]  /*2540*/  IMAD.X R10, RZ, RZ, R29, P2 ;  /* 0x000000ffff0a7224 */ /* 0x000fe400010e061d */
[----:B------:R-:W-:Y:S02]  /*2550*/  IMAD.MOV.U32 R13, RZ, RZ, R27 ;  /* 0x000000ffff0d7224 */ /* 0x000fe400078e001b */
[----:B------:R-:W-:-:S02]  /*2560*/  IMAD R10, R10, UR6, RZ ;  /* 0x000000060a0a7c24 */ /* 0x000fc4000f8e02ff */
[----:B------:R-:W-:-:S04]  /*2570*/  IMAD.WIDE.U32 R12, R11, UR6, R12 ;  /* 0x000000060b0c7c25 */ /* 0x000fc8000f8e000c */
[----:B-1----:R-:W1:Y:S01]  /*2580*/  @!P4 LDC.64 R8, c[0x0][0x210] ;  /* 0x00008400ff08cb82 */ /* 0x002e620000000a00 */
[----:B------:R-:W-:Y:S01]  /*2590*/  IMAD R11, R11, UR7, R10 ;  /* 0x000000070b0b7c24 */ /* 0x000fe2000f8e020a */
[----:B------:R3:W-:Y:S03]  /*25a0*/  @P4 STS.128 [R238+0x800], RZ ;  /* 0x000800ffee004388 */ /* 0x0007e60000000c00 */
[----:B------:R-:W-:Y:S01]  /*25b0*/  IMAD.IADD R10, R13, 0x1, R11 ;  /* 0x000000010d0a7824 */ /* 0x000fe200078e020b */
[----:B-1----:R-:W-:-:S04]  /*25c0*/  @!P4 LEA R30, P2, R12, R8, 0x1 ;  /* 0x000000080c1ec211 */ /* 0x002fc800078408ff */
[----:B------:R-:W-:Y:S02]  /*25d0*/  @!P4 LEA.HI.X R31, R12, R9, R10, 0x1, P2 ;  /* 0x000000090c1fc211 */ /* 0x000fe400010f0c0a */
[----:B------:R-:W-:-:S03]  /*25e0*/  ISETP.GE.AND P2, PT, R237, UR8, PT ;  /* 0x00000008ed007c0c */ /* 0x000fc6000bf46270 */
[----:B------:R-:W-:Y:S01]  /*25f0*/  @!PT LDS RZ, [RZ] ;  /* 0x00000000fffff984 */ /* 0x000fe20000000800 */
[----:B------:R-:W-:Y:S01]  /*2600*/  @!PT LDS RZ, [RZ] ;  /* 0x00000000fffff984 */ /* 0x000fe20000000800 */
[----:B------:R-:W-:Y:S01]  /*2610*/  @!PT LDS RZ, [RZ] ;  /* 0x00000000fffff984 */ /* 0x000fe20000000800 */
[----:B------:R3:W-:Y:S10]  /*2620*/  @!P4 LDGSTS.E.BYPASS.LTC128B.128 [R238+0x800], desc[UR24][R30.64] ;  /* 0x008000001eeecfae */ /* 0x0007f4000b901d58 */
[----:B------:R-:W1:Y:S01]  /*2630*/  @!P2 LDC.64 R8, c[0x0][0x210] ;  /* 0x00008400ff08ab82 */ /* 0x000e620000000a00 */
[----:B------:R3:W-:Y:S01]  /*2640*/  @P2 STS.128 [R238+0x2800], RZ ;  /* 0x002800ffee002388 */ /* 0x0007e20000000c00 */
        /* <DEDUP_REMOVED lines=16> */
[----:B------:R3:W-:Y:S01]  /*2750*/  @P2 STS.128 [R238+0x6800], RZ ;  /* 0x006800ffee002388 */ /* 0x0007e20000000c00 */
[----:B------:R-:W-:Y:S05]  /*2760*/  @P2 BRA `(.L_x_728) ;  /* 0x00000000001c2947 */ /* 0x000fea0003800000 */
[----:B------:R-:W-:Y:S02]  /*2770*/  ULDC.64 UR6, c[0x0][0x210] ;  /* 0x0000840000067ab9 */ /* 0x000fe40000000a00 */
[----:B---3--:R-:W-:-:S04]  /*2780*/  LEA R8, P2, R12, UR6, 0x1 ;  /* 0x000000060c087c11 */ /* 0x008fc8000f8408ff */
[----:B------:R-:W-:-:S05]  /*2790*/  LEA.HI.X R9, R12, UR7, R10, 0x1, P2 ;  /* 0x000000070c097c11 */ /* 0x000fca00090f0c0a */
[----:B------:R-:W-:Y:S01]  /*27a0*/  @!PT LDS RZ, [RZ] ;  /* 0x00000000fffff984 */ /* 0x000fe20000000800 */
[----:B------:R-:W-:Y:S01]  /*27b0*/  @!PT LDS RZ, [RZ] ;  /* 0x00000000fffff984 */ /* 0x000fe20000000800 */
[----:B------:R-:W-:Y:S01]  /*27c0*/  @!PT LDS RZ, [RZ] ;  /* 0x00000000fffff984 */ /* 0x000fe20000000800 */
[----:B------:R4:W-:Y:S04]  /*27d0*/  LDGSTS.E.BYPASS.LTC128B.128 [R238+0x6800], desc[UR24][R8.64+0x180] ;  /* 0x0680018008ee7fae */ /* 0x0009e8000b901d58 */
.L_x_728:
[----:B------:R-:W-:Y:S05]  /*27e0*/  BSYNC B0 ;  /* 0x0000000000007941 */ /* 0x000fea0003800000 */
.L_x_727:
[----:B------:R-:W-:Y:S04]  /*27f0*/  BSSY B0, `(.L_x_729) ;  /* 0x0000031000007945 */ /* 0x000fe80003800000 */
[----:B------:R-:W-:Y:S05]  /*2800*/  @P5 BRA `(.L_x_730) ;  /* 0x0000000000bc5947 */ /* 0x000fea0003800000 */
[----:B------:R-:W-:Y:S01]  /*2810*/  ULDC UR8, c[0x0][0x2d0] ;  /* 0x0000b40000087ab9 */ /* 0x000fe20000000800 */
[----:B--2---:R-:W-:Y:S01]  /*2820*/  IADD3 R11, P4, R28, 0x20, RZ ;  /* 0x000000201c0b7810 */ /* 0x004fe20007f9e0ff */
[----:B------:R-:W-:Y:S01]  /*2830*/  ULDC.64 UR6, c[0x0][0x240] ;  /* 0x0000900000067ab9 */ /* 0x000fe20000000a00 */
[----:B------:R-:W-:Y:S01]  /*2840*/  ISETP.GE.AND P2, PT, R240, UR8, PT ;  /* 0x00000008f0007c0c */ /* 0x000fe2000bf46270 */
[----:B---3--:R-:W-:Y:S01]  /*2850*/  IMAD.MOV.U32 R30, RZ, RZ, R24 ;  /* 0x000000ffff1e7224 */ /* 0x008fe200078e0018 */
[----:B------:R-:W-:Y:S01]  /*2860*/  ISETP.GE.AND P5, PT, R237, UR8, PT ;  /* 0x00000008ed007c0c */ /* 0x000fe2000bfa6270 */
[----:B------:R-:W-:Y:S02]  /*2870*/  IMAD.X R10, RZ, RZ, R29, P4 ;  /* 0x000000ffff0a7224 */ /* 0x000fe400020e061d */
[----:B------:R-:W-:Y:S02]  /*2880*/  IMAD.MOV.U32 R31, RZ, RZ, R27 ;  /* 0x000000ffff1f7224 */ /* 0x000fe400078e001b */
[----:B------:R-:W-:-:S02]  /*2890*/  IMAD R10, R10, UR6, RZ ;  /* 0x000000060a0a7c24 */ /* 0x000fc4000f8e02ff */
[----:B------:R-:W-:-:S04]  /*28a0*/  IMAD.WIDE.U32 R30, R11, UR6, R30 ;  /* 0x000000060b1e7c25 */ /* 0x000fc8000f8e001e */
[----:B-1--4-:R-:W1:Y:S01]  /*28b0*/  @!P2 LDC.64 R8, c[0x0][0x210] ;  /* 0x00008400ff08ab82 */ /* 0x012e620000000a00 */
[----:B------:R-:W-:Y:S01]  /*28c0*/  IMAD R11, R11, UR7, R10 ;  /* 0x000000070b0b7c24 */ /* 0x000fe2000f8e020a */
[----:B------:R2:W-:Y:S03]  /*28d0*/  @P2 STS.128 [R238+0x1000], RZ ;  /* 0x001000ffee002388 */ /* 0x0005e60000000c00 */
[----:B------:R-:W-:-:S03]  /*28e0*/  IMAD.IADD R12, R31, 0x1, R11 ;  /* 0x000000011f0c7824 */ /* 0x000fc600078e020b */
[----:B------:R-:W3:Y:S01]  /*28f0*/  @!P5 LDC.64 R10, c[0x0][0x210] ;  /* 0x00008400ff0adb82 */ /* 0x000ee20000000a00 */
[----:B-1----:R-:W-:-:S04]  /*2900*/  @!P2 LEA R32, P4, R30, R8, 0x1 ;  /* 0x000000081e20a211 */ /* 0x002fc800078808ff */
[----:B------:R-:W-:Y:S02]  /*2910*/  @!P2 LEA.HI.X R33, R30, R9, R12, 0x1, P4 ;  /* 0x000000091e21a211 */ /* 0x000fe400020f0c0c */
[----:B------:R-:W-:-:S03]  /*2920*/  ISETP.GE.AND P4, PT, R236, UR8, PT ;  /* 0x00000008ec007c0c */ /* 0x000fc6000bf86270 */
[----:B------:R-:W-:Y:S01]  /*2930*/  @!PT LDS RZ, [RZ] ;  /* 0x00000000fffff984 */ /* 0x000fe20000000800 */
[----:B------:R-:W-:Y:S01]  /*2940*/  @!PT LDS RZ, [RZ] ;  /* 0x00000000fffff984 */ /* 0x000fe20000000800 */
[----:B------:R-:W-:Y:S01]  /*2950*/  @!PT LDS RZ, [RZ] ;  /* 0x00000000fffff984 */ /* 0x000fe20000000800 */
[----:B------:R2:W-:Y:S01]  /*2960*/  @!P2 LDGSTS.E.BYPASS.LTC128B.128 [R238+0x1000], desc[UR24][R32.64] ;  /* 0x0100000020eeafae */ /* 0x0005e2000b901d58 */
[----:B---3--:R-:W-:-:S03]  /*2970*/  @!P5 LEA R10, P2, R30, R10, 0x1 ;  /* 0x0000000a1e0ad211 */ /* 0x008fc600078408ff */
[----:B------:R2:W-:Y:S01]  /*2980*/  @P5 STS.128 [R238+0x3000], RZ ;  /* 0x003000ffee005388 */ /* 0x0005e20000000c00 */
[----:B------:R-:W-:-:S05]  /*2990*/  @!P5 LEA.HI.X R11, R30, R11, R12, 0x1, P2 ;  /* 0x0000000b1e0bd211 */ /* 0x000fca00010f0c0c */
[----:B------:R-:W1:Y:S01]  /*29a0*/  @!P4 LDC.64 R8, c[0x0][0x210] ;  /* 0x00008400ff08cb82 */ /* 0x000e620000000a00 */
[----:B------:R-:W-:Y:S01]  /*29b0*/  @!PT LDS RZ, [RZ] ;  /* 0x00000000fffff984 */ /* 0x000fe20000000800 */
[----:B------:R-:W-:Y:S01]  /*29c0*/  @!PT LDS RZ, [RZ] ;  /* 0x00000000fffff984 */ /* 0x000fe20000000800 */
[----:B------:R-:W-:Y:S01]  /*29d0*/  @!PT LDS RZ, [RZ] ;  /* 0x00000000fffff984 */ /* 0x000fe20000000800 */
[----:B------:R2:W-:Y:S04]  /*29e0*/  @!P5 LDGSTS.E.BYPASS.LTC128B.128 [R238+0x3000], desc[UR24][R10.64+0x80] ;  /* 0x030000800aeedfae */ /* 0x0005e8000b901d58 */
        /* <DEDUP_REMOVED lines=17> */
.L_x_730:
[----:B------:R-:W-:Y:S05]  /*2b00*/  BSYNC B0 ;  /* 0x0000000000007941 */ /* 0x000fea0003800000 */
.L_x_729:
[----:B------:R-:W-:Y:S04]  /*2b10*/  BSSY B0, `(.L_x_731) ;  /* 0x0000031000007945 */ /* 0x000fe80003800000 */
[----:B------:R-:W-:Y:S05]  /*2b20*/  @P6 BRA `(.L_x_732) ;  /* 0x0000000000bc6947 */ /* 0x000fea0003800000 */
[----:B------:R-:W-:Y:S01]  /*2b30*/  ULDC UR8, c[0x0][0x2d0] ;  /* 0x0000b40000087ab9 */ /* 0x000fe20000000800 */
[----:B------:R-:W-:Y:S01]  /*2b40*/  IADD3 R25, P2, R28, 0x30, RZ ;  /* 0x000000301c197810 */ /* 0x000fe20007f5e0ff */
[----:B------:R-:W-:Y:S01]  /*2b50*/  ULDC.64 UR6, c[0x0][0x240] ;  /* 0x0000900000067ab9 */ /* 0x000fe20000000a00 */
[----:B------:R-:W-:Y:S01]  /*2b60*/  ISETP.GE.AND P4, PT, R240, UR8, PT ;  /* 0x00000008f0007c0c */ /* 0x000fe2000bf86270 */
[----:B------:R-:W-:Y:S01]  /*2b70*/  IMAD.MOV.U32 R28, RZ, RZ, R24 ;  /* 0x000000ffff1c7224 */ /* 0x000fe200078e0018 */
[----:B------:R-:W-:Y:S01]  /*2b80*/  ISETP.GE.AND P6, PT, R237, UR8, PT ;  /* 0x00000008ed007c0c */ /* 0x000fe2000bfc6270 */
[----:B------:R-:W-:Y:S01]  /*2b90*/  IMAD.X R26, RZ, RZ, R29, P2 ;  /* 0x000000ffff1a7224 */ /* 0x000fe200010e061d */
[----:B------:R-:W-:Y:S01]  /*2ba0*/  ISETP.GE.AND P5, PT, R236, UR8, PT ;  /* 0x00000008ec007c0c */ /* 0x000fe2000bfa6270 */
[----:B------:R-:W-:Y:S02]  /*2bb0*/  IMAD.MOV.U32 R29, RZ, RZ, R27 ;  /* 0x000000ffff1d7224 */ /* 0x000fe400078e001b */
[----:B------:R-:W-:-:S02]  /*2bc0*/  IMAD R26, R26, UR6, RZ ;  /* 0x000000061a1a7c24 */ /* 0x000fc4000f8e02ff */
[----:B------:R-:W-:-:S04]  /*2bd0*/  IMAD.WIDE.U32 R28, R25, UR6, R28 ;  /* 0x00000006191c7c25 */ /* 0x000fc8000f8e001c */
[----:B--2---:R-:W2:Y:S01]  /*2be0*/  @!P4 LDC.64 R12, c[0x0][0x210] ;  /* 0x00008400ff0ccb82 */ /* 0x004ea20000000a00 */
[----:B------:R-:W-:Y:S01]  /*2bf0*/  IMAD R26, R25, UR7, R26 ;  /* 0x00000007191a7c24 */ /* 0x000fe2000f8e021a */
[----:B------:R2:W-:Y:S03]  /*2c00*/  @P4 STS.128 [R238+0x1800], RZ ;  /* 0x001800ffee004388 */ /* 0x0005e60000000c00 */
[----:B------:R-:W-:-:S03]  /*2c10*/  IMAD.IADD R26, R29, 0x1, R26 ;  /* 0x000000011d1a7824 */ /* 0x000fc600078e021a */
[----:B------:R-:W5:Y:S08]  /*2c20*/  @!P6 LDC.64 R10, c[0x0][0x210] ;  /* 0x00008400ff0aeb82 */ /* 0x000f700000000a00 */
[----:B-1-34-:R-:W1:Y:S01]  /*2c30*/  @!P5 LDC.64 R8, c[0x0][0x210] ;  /* 0x00008400ff08db82 */ /* 0x01ae620000000a00 */
[----:B--2---:R-:W-:-:S04]  /*2c40*/  @!P4 LEA R12, P2, R28, R12, 0x1 ;  /* 0x0000000c1c0cc211 */ /* 0x004fc800078408ff */
[C---:B------:R-:W-:Y:S02]  /*2c50*/  @!P4 LEA.HI.X R13, R28.reuse, R13, R26, 0x1, P2 ;  /* 0x0000000d1c0dc211 */ /* 0x040fe400010f0c1a */
[----:B-----5:R-:W-:-:S03]  /*2c60*/  @!P6 LEA R10, P2, R28, R10, 0x1 ;  /* 0x0000000a1c0ae211 */ /* 0x020fc600078408ff */
[----:B------:R-:W-:Y:S01]  /*2c70*/  @!PT LDS RZ, [RZ] ;  /* 0x00000000fffff984 */ /* 0x000fe20000000800 */
[----:B------:R-:W-:Y:S01]  /*2c80*/  @!PT LDS RZ, [RZ] ;  /* 0x00000000fffff984 */ /* 0x000fe20000000800 */
[----:B------:R-:W-:Y:S01]  /*2c90*/  @!PT LDS RZ, [RZ] ;  /* 0x00000000fffff984 */ /* 0x000fe20000000800 */
[----:B------:R2:W-:Y:S01]  /*2ca0*/  @!P4 LDGSTS.E.BYPASS.LTC128B.128 [R238+0x1800], desc[UR24][R12.64] ;  /* 0x018000000ceecfae */ /* 0x0005e2000b901d58 */
[----:B------:R-:W-:-:S03]  /*2cb0*/  @!P6 LEA.HI.X R11, R28, R11, R26, 0x1, P2 ;  /* 0x0000000b1c0be211 */ /* 0x000fc600010f0c1a */
[----:B------:R2:W-:Y:S01]  /*2cc0*/  @P6 STS.128 [R238+0x3800], RZ ;  /* 0x003800ffee006388 */ /* 0x0005e20000000c00 */
[----:B------:R-:W-:Y:S02]  /*2cd0*/  ISETP.GE.AND P2, PT, R235, UR8, PT ;  /* 0x00000008eb007c0c */ /* 0x000fe4000bf46270 */
[C---:B-1----:R-:W-:Y:S01]  /*2ce0*/  @!P5 LEA R8, P4, R28.reuse, R8, 0x1 ;  /* 0x000000081c08d211 */ /* 0x042fe200078808ff */
[----:B------:R-:W-:Y:S01]  /*2cf0*/  @!PT LDS RZ, [RZ] ;  /* 0x00000000fffff984 */ /* 0x000fe20000000800 */
[----:B------:R-:W-:Y:S01]  /*2d00*/  @!PT LDS RZ, [RZ] ;  /* 0x00000000fffff984 */ /* 0x000fe20000000800 */
[----:B------:R-:W-:Y:S01]  /*2d10*/  @!PT LDS RZ, [RZ] ;  /* 0x00000000fffff984 */ /* 0x000fe20000000800 */
[----:B------:R2:W-:Y:S03]  /*2d20*/  @!P6 LDGSTS.E.BYPASS.LTC128B.128 [R238+0x3800], desc[UR24][R10.64+0x80] ;  /* 0x038000800aeeefae */ /* 0x0005e6000b901d58 */
[----:B------:R-:W-:Y:S01]  /*2d30*/  @!P5 LEA.HI.X R9, R28, R9, R26, 0x1, P4 ;  /* 0x000000091c09d211 */ /* 0x000fe200020f0c1a */
        /* <DEDUP_REMOVED lines=14> */
.L_x_732:
[----:B------:R-:W-:Y:S05]  /*2e20*/  BSYNC B0 ;  /* 0x0000000000007941 */ /* 0x000fea0003800000 */
.L_x_731:
[----:B------:R-:W-:Y:S04]  /*2e30*/  BSSY B0, `(.L_x_733) ;  /* 0x0000028000007945 */ /* 0x000fe80003800000 */
[----:B------:R-:W-:Y:S05]  /*2e40*/  @P3 BRA `(.L_x_734) ;  /* 0x0000000000983947 */ /* 0x000fea0003800000 */
[----:B------:R-:W-:Y:S02]  /*2e50*/  ULDC UR6, c[0x0][0x2d0] ;  /* 0x0000b40000067ab9 */ /* 0x000fe40000000800 */
[----:B------:R-:W-:Y:S02]  /*2e60*/  ISETP.GE.AND P5, PT, R237, UR6, PT ;  /* 0x00000006ed007c0c */ /* 0x000fe4000bfa6270 */
[----:B------:R-:W-:Y:S02]  /*2e70*/  ISETP.GE.AND P6, PT, R240, UR6, PT ;  /* 0x00000006f0007c0c */ /* 0x000fe4000bfc6270 */
[----:B------:R-:W-:-:S09]  /*2e80*/  ISETP.GE.AND P4, PT, R236, UR6, PT ;  /* 0x00000006ec007c0c */ /* 0x000fd2000bf86270 */
[----:B--2---:R-:W2:Y:S02]  /*2e90*/  @!P5 LDC.64 R10, c[0x0][0x218] ;  /* 0x00008600ff0adb82 */ /* 0x004ea40000000a00 */
[----:B------:R2:W-:Y:S06]  /*2ea0*/  @P6 STS.128 [R238+0x8000], RZ ;  /* 0x008000ffee006388 */ /* 0x0005ec0000000c00 */
[----:B------:R-:W5:Y:S08]  /*2eb0*/  @!P6 LDC.64 R12, c[0x0][0x218] ;  /* 0x00008600ff0ceb82 */ /* 0x000f700000000a00 */
[----:B-1-34-:R-:W1:Y:S01]  /*2ec0*/  @!P4 LDC.64 R8, c[0x0][0x218] ;  /* 0x00008600ff08cb82 */ /* 0x01ae620000000a00 */
[----:B--2---:R-:W-:-:S04]  /*2ed0*/  @!P5 LEA R10, P2, R165, R10, 0x1 ;  /* 0x0000000aa50ad211 */ /* 0x004fc800078408ff */
[----:B------:R-:W-:Y:S02]  /*2ee0*/  @!P5 LEA.HI.X R11, R165, R11, R166, 0x1, P2 ;  /* 0x0000000ba50bd211 */ /* 0x000fe400010f0ca6 */
[----:B------:R-:W-:Y:S02]  /*2ef0*/  ISETP.GE.AND P2, PT, R235, UR6, PT ;  /* 0x00000006eb007c0c */ /* 0x000fe4000bf46270 */
[----:B-----5:R-:W-:-:S04]  /*2f00*/  @!P6 LEA R12, P3, R165, R12, 0x1 ;  /* 0x0000000ca50ce211 */ /* 0x020fc800078608ff */
[C---:B------:R-:W-:Y:S02]  /*2f10*/  @!P6 LEA.HI.X R13, R165.reuse, R13, R166, 0x1, P3 ;  /* 0x0000000da50de211 */ /* 0x040fe400018f0ca6 */
[----:B-1----:R-:W-:-:S03]  /*2f20*/  @!P4 LEA R8, P3, R165, R8, 0x1 ;  /* 0x00000008a508c211 */ /* 0x002fc600078608ff */
[----:B------:R-:W-:Y:S01]  /*2f30*/  @!PT LDS RZ, [RZ] ;  /* 0x00000000fffff984 */ /* 0x000fe20000000800 */
[----:B------:R-:W-:Y:S01]  /*2f40*/  @!PT LDS RZ, [RZ] ;  /* 0x00000000fffff984 */ /* 0x000fe20000000800 */
[----:B------:R-:W-:Y:S01]  /*2f50*/  @!PT LDS RZ, [RZ] ;  /* 0x00000000fffff984 */ /* 0x000fe20000000800 */
[----:B------:R1:W-:Y:S01]  /*2f60*/  @!P6 LDGSTS.E.BYPASS.LTC128B.128 [R238+0x8000], desc[UR24][R12.64] ;  /* 0x080000000ceeefae */ /* 0x0003e2000b901d58 */
        /* <DEDUP_REMOVED lines=14> */
[----:B-1----:R-:W-:-:S04]  /*3050*/  LEA R8, P2, R165, UR6, 0x1 ;  /* 0x00000006a5087c11 */ /* 0x002fc8000f8408ff */
[----:B------:R-:W-:-:S05]  /*3060*/  LEA.HI.X R9, R165, UR7, R166, 0x1, P2 ;  /* 0x00000007a5097c11 */ /* 0x000fca00090f0ca6 */
[----:B------:R-:W-:Y:S01]  /*3070*/  @!PT LDS RZ, [RZ] ;  /* 0x00000000fffff984 */ /* 0x000fe20000000800 */
[----:B------:R-:W-:Y:S01]  /*3080*/  @!PT LDS RZ, [RZ] ;  /* 0x00000000fffff984 */ /* 0x000fe20000000800 */
[----:B------:R-:W-:Y:S01]  /*3090*/  @!PT LDS RZ, [RZ] ;  /* 0x00000000fffff984 */ /* 0x000fe20000000800 */
[----:B------:R1:W-:Y:S04]  /*30a0*/  LDGSTS.E.BYPASS.LTC128B.128 [R238+0xe000], desc[UR24][R8.64+0x180] ;  /* 0x0e00018008ee7fae */ /* 0x0003e8000b901d58 */
.L_x_734:
[----:B------:R-:W-:Y:S05]  /*30b0*/  BSYNC B0 ;  /* 0x0000000000007941 */ /* 0x000fea0003800000 */
.L_x_733:
[----:B------:R-:W-:Y:S01]  /*30c0*/  ISETP.GE.AND P6, PT, R22, UR12, PT ;  /* 0x0000000c16007c0c */ /* 0x000fe2000bfc6270 */
[----:B------:R-:W-:Y:S01]  /*30d0*/  USHF.L.U64.HI UR15, UR10, 0x4, UR11 ;  /* 0x000000040a0f7899 */ /* 0x000fe2000801020b */
[----:B------:R-:W-:Y:S01]  /*30e0*/  SHF.R.S32.HI R22, RZ, 0x4, R23 ;  /* 0x00000004ff167819 */ /* 0x000fe20000011417 */
[----:B------:R-:W-:Y:S01]  /*30f0*/  USHF.L.U32 UR16, UR10, 0x4, URZ ;  /* 0x000000040a107899 */ /* 0x000fe2000800063f */
[----:B------:R-:W-:Y:S01]  /*3100*/  BSSY B0, `(.L_x_735) ;  /* 0x000002e000007945 */ /* 0x000fe20003800000 */
[----:B------:R-:W-:Y:S02]  /*3110*/  ISETP.GE.AND P4, PT, R0, UR12, PT ;  /* 0x0000000c00007c0c */ /* 0x000fe4000bf86270 */
[----:B------:R-:W-:Y:S02]  /*3120*/  LEA.HI R23, R23, R22, RZ, 0x1 ;  /* 0x0000001617177211 */ /* 0x000fe400078f08ff */
[----:B------:R-:W-:Y:S02]  /*3130*/  ISETP.GE.AND P5, PT, R6, UR12, PT ;  /* 0x0000000c06007c0c */ /* 0x000fe4000bfa6270 */
[----:B------:R-:W-:Y:S01]  /*3140*/  LOP3.LUT R23, R23, 0xfffffffe, RZ, 0xc0, !PT ;  /* 0xfffffffe17177812 */ /* 0x000fe200078ec0ff */
[----:B------:R-:W-:Y:S10]  /*3150*/  @P1 BRA `(.L_x_736) ;  /* 0x0000000000a01947 */ /* 0x000ff40003800000 */
[----:B------:R-:W-:Y:S01]  /*3160*/  ULDC UR6, c[0x0][0x2d0] ;  /* 0x0000b40000067ab9 */ /* 0x000fe20000000800 */
[----:B-12---:R-:W-:Y:S02]  /*3170*/  IADD3 R13, P2, R165, UR16, RZ ;  /* 0x00000010a50d7c10 */ /* 0x006fe4000ff5e0ff */
[----:B------:R-:W-:Y:S02]  /*3180*/  ISETP.GE.AND P1, PT, R240, UR6, PT ;  /* 0x00000006f0007c0c */ /* 0x000fe4000bf26270 */
[----:B------:R-:W-:Y:S02]  /*3190*/  IADD3.X R12, R166, UR15, RZ, P2, !PT ;  /* 0x0000000fa60c7c10 */ /* 0x000fe400097fe4ff */
[----:B------:R-:W-:-:S09]  /*31a0*/  ISETP.GE.AND P3, PT, R237, UR6, PT ;  /* 0x00000006ed007c0c */ /* 0x000fd2000bf66270 */
[----:B---34-:R-:W1:Y:S01]  /*31b0*/  @!P1 LDC.64 R8, c[0x0][0x218] ;  /* 0x00008600ff089b82 */ /* 0x018e620000000a00 */
[----:B------:R2:W-:Y:S07]  /*31c0*/  @P1 STS.128 [R238+0x8800], RZ ;  /* 0x008800ffee001388 */ /* 0x0005ee0000000c00 */
        /* <DEDUP_REMOVED lines=33> */
.L_x_736:
[----:B------:R-:W-:Y:S05]  /*33e0*/  BSYNC B0 ;  /* 0x0000000000007941 */ /* 0x000fea0003800000 */
.L_x_735:
[----:B------:R-:W-:Y:S04]  /*33f0*/  BSSY B0, `(.L_x_737) ;  /* 0x000002d000007945 */ /* 0x000fe80003800000 */
[----:B------:R-:W-:Y:S05]  /*3400*/  @P4 BRA `(.L_x_738) ;  /* 0x0000000000ac4947 */ /* 0x000fea0003800000 */
[----:B------:R-:W-:Y:S01]  /*3410*/  ULDC UR6, c[0x0][0x2d0] ;  /* 0x0000b40000067ab9 */ /* 0x000fe20000000800 */
[----:B------:R-:W-:Y:S01]  /*3420*/  IMAD.U32 R26, RZ, RZ, UR10 ;  /* 0x0000000aff1a7e24 */ /* 0x000fe2000f8e00ff */
[----:B------:R-:W-:Y:S01]  /*3430*/  ISETP.GE.AND P2, PT, R240, UR6, PT ;  /* 0x00000006f0007c0c */ /* 0x000fe2000bf46270 */
[----:B--2---:R-:W-:Y:S01]  /*3440*/  IMAD.U32 R24, RZ, RZ, UR10 ;  /* 0x0000000aff187e24 */ /* 0x004fe2000f8e00ff */
[----:B------:R-:W-:Y:S01]  /*3450*/  ISETP.GE.AND P4, PT, R237, UR6, PT ;  /* 0x00000006ed007c0c */ /* 0x000fe2000bf86270 */
[----:B------:R-:W-:Y:S01]  /*3460*/  IMAD.U32 R25, RZ, RZ, UR11 ;  /* 0x0000000bff197e24 */ /* 0x000fe2000f8e00ff */
[----:B------:R-:W-:Y:S02]  /*3470*/  ISETP.GE.AND P3, PT, R236, UR6, PT ;  /* 0x00000006ec007c0c */ /* 0x000fe4000bf66270 */
[----:B------:R-:W-:-:S04]  /*3480*/  LEA R26, P1, R26, R165, 0x5 ;  /* 0x000000a51a1a7211 */ /* 0x000fc800078228ff */
[----:B------:R-:W-:-:S03]  /*3490*/  LEA.HI.X R25, R24, R166, R25, 0x5, P1 ;  /* 0x000000a618197211 */ /* 0x000fc600008f2c19 */
[----:B-1----:R-:W1:Y:S01]  /*34a0*/  @!P2 LDC.64 R12, c[0x0][0x218] ;  /* 0x00008600ff0cab82 */ /* 0x002e620000000a00 */
[----:B------:R2:W-:Y:S07]  /*34b0*/  @P2 STS.128 [R238+0x9000], RZ ;  /* 0x009000ffee002388 */ /* 0x0005ee0000000c00 */
[----:B------:R-:W5:Y:S08]  /*34c0*/  @!P4 LDC.64 R10, c[0x0][0x218] ;  /* 0x00008600ff0acb82 */ /* 0x000f700000000a00 */
[----:B---34-:R-:W3:Y:S01]  /*34d0*/  @!P3 LDC.64 R8, c[0x0][0x218] ;  /* 0x00008600ff08bb82 */ /* 0x018ee20000000a00 */
[----:B-1----:R-:W-:-:S04]  /*34e0*/  @!P2 LEA R12, P1, R26, R12, 0x1 ;  /* 0x0000000c1a0ca211 */ /* 0x002fc800078208ff */
        /* <DEDUP_REMOVED lines=9> */
[C---:B---3--:R-:W-:Y:S01]  /*3580*/  @!P3 LEA R8, P2, R26.reuse, R8, 0x1 ;  /* 0x000000081a08b211 */ /* 0x048fe200078408ff */
        /* <DEDUP_REMOVED lines=19> */
.L_x_738:
[----:B------:R-:W-:Y:S05]  /*36c0*/  BSYNC B0 ;  /* 0x0000000000007941 */ /* 0x000fea0003800000 */
.L_x_737:
[----:B------:R-:W-:Y:S04]  /*36d0*/  BSSY B0, `(.L_x_739) ;  /* 0x000002e000007945 */ /* 0x000fe80003800000 */
[----:B------:R-:W-:Y:S05]  /*36e0*/  @P5 BRA `(.L_x_740) ;  /* 0x0000000000b05947 */ /* 0x000fea0003800000 */
[----:B------:R-:W-:Y:S01]  /*36f0*/  ULDC UR6, c[0x0][0x2d0] ;  /* 0x0000b40000067ab9 */ /* 0x000fe20000000800 */
[----:B--2---:R-:W-:Y:S01]  /*3700*/  IMAD.U32 R24, RZ, RZ, UR10 ;  /* 0x0000000aff187e24 */ /* 0x004fe2000f8e00ff */
[----:B------:R-:W-:Y:S01]  /*3710*/  ISETP.GE.AND P4, PT, R237, UR6, PT ;  /* 0x00000006ed007c0c */ /* 0x000fe2000bf86270 */
[----:B------:R-:W-:Y:S01]  /*3720*/  IMAD.MOV.U32 R26, RZ, RZ, R165 ;  /* 0x000000ffff1a7224 */ /* 0x000fe200078e00a5 */
[----:B------:R-:W-:Y:S01]  /*3730*/  ISETP.GE.AND P5, PT, R240, UR6, PT ;  /* 0x00000006f0007c0c */ /* 0x000fe2000bfa6270 */
[----:B------:R-:W-:Y:S01]  /*3740*/  IMAD.MOV.U32 R27, RZ, RZ, R166 ;  /* 0x000000ffff1b7224 */ /* 0x000fe200078e00a6 */
[----:B------:R-:W-:Y:S01]  /*3750*/  ISETP.GE.AND P3, PT, R236, UR6, PT ;  /* 0x00000006ec007c0c */ /* 0x000fe2000bf66270 */
[----:B------:R-:W-:Y:S01]  /*3760*/  UIMAD UR7, UR11, 0x30, URZ ;  /* 0x000000300b0778a4 */ /* 0x000fe2000f8e023f */
[----:B------:R-:W-:-:S05]  /*3770*/  IMAD.WIDE.U32 R26, R24, 0x30, R26 ;  /* 0x00000030181a7825 */ /* 0x000fca00078e001a */
[----:B------:R-:W-:Y:S02]  /*3780*/  VIADD R24, R27, UR7 ;  /* 0x000000071b187c36 */ /* 0x000fe40008000000 */
[----:B-1----:R-:W1:Y:S02]  /*3790*/  @!P4 LDC.64 R10, c[0x0][0x218] ;  /* 0x00008600ff0acb82 */ /* 0x002e640000000a00 */
[----:B------:R2:W-:Y:S06]  /*37a0*/  @P5 STS.128 [R238+0x9800], RZ ;  /* 0x009800ffee005388 */ /* 0x0005ec0000000c00 */
[----:B------:R-:W5:Y:S08]  /*37b0*/  @!P5 LDC.64 R12, c[0x0][0x218] ;  /* 0x00008600ff0cdb82 */ /* 0x000f700000000a00 */
[----:B---34-:R-:W3:Y:S01]  /*37c0*/  @!P3 LDC.64 R8, c[0x0][0x218] ;  /* 0x00008600ff08bb82 */ /* 0x018ee20000000a00 */
[----:B-1----:R-:W-:-:S04]  /*37d0*/  @!P4 LEA R10, P1, R26, R10, 0x1 ;  /* 0x0000000a1a0ac211 */ /* 0x002fc800078208ff */
[C---:B------:R-:W-:Y:S02]  /*37e0*/  @!P4 LEA.HI.X R11, R26.reuse, R11, R24, 0x1, P1 ;  /* 0x0000000b1a0bc211 */ /* 0x040fe400008f0c18 */
[----:B------:R-:W-:Y:S02]  /*37f0*/  ISETP.GE.AND P1, PT, R235, UR6, PT ;  /* 0x00000006eb007c0c */ /* 0x000fe4000bf26270 */
[----:B-----5:R-:W-:-:S04]  /*3800*/  @!P5 LEA R12, P2, R26, R12, 0x1 ;  /* 0x0000000c1a0cd211 */ /* 0x020fc800078408ff */
[C---:B------:R-:W-:Y:S02]  /*3810*/  @!P5 LEA.HI.X R13, R26.reuse, R13, R24, 0x1, P2 ;  /* 0x0000000d1a0dd211 */ /* 0x040fe400010f0c18 */
[----:B---3--:R-:W-:-:S03]  /*3820*/  @!P3 LEA R8, P2, R26, R8, 0x1 ;  /* 0x000000081a08b211 */ /* 0x008fc600078408ff */
        /* <DEDUP_REMOVED lines=24> */
.L_x_740:
[----:B------:R-:W-:Y:S05]  /*39b0*/  BSYNC B0 ;  /* 0x0000000000007941 */ /* 0x000fea0003800000 */
.L_x_739:
[----:B------:R-:W0:Y:S01]  /*39c0*/  LDGDEPBAR ;  /* 0x00000000000079af */ /* 0x000e220000000000 */
[----:B------:R-:W-:Y:S01]  /*39d0*/  ISETP.GE.AND P3, PT, R18, UR12, PT ;  /* 0x0000000c12007c0c */ /* 0x000fe2000bf66270 */
[----:B------:R-:W-:Y:S01]  /*39e0*/  IMAD.IADD R23, R22, 0x1, -R23 ;  /* 0x0000000116177824 */ /* 0x000fe200078e0a17 */
[----:B------:R-:W-:Y:S01]  /*39f0*/  ISETP.GE.AND P1, PT, R0, UR12, PT ;  /* 0x0000000c00007c0c */ /* 0x000fe2000bf26270 */
[----:B------:R-:W-:Y:S01]  /*3a00*/  IMAD.SHL.U32 R0, R2, 0x40, RZ ;  /* 0x0000004002007824 */ /* 0x000fe200078e00ff */
[----:B------:R-:W-:Y:S01]  /*3a10*/  ULDC.64 UR6, c[0x0][0x250] ;  /* 0x0000940000067ab9 */ /* 0x000fe20000000a00 */
[----:B------:R-:W-:Y:S01]  /*3a20*/  IMAD.SHL.U32 R16, R16, 0x40, RZ ;  /* 0x0000004010107824 */ /* 0x000fe200078e00ff */
[----:B------:R-:W-:Y:S01]  /*3a30*/  LEA.HI R4, R4, R3, RZ, 0x5 ;  /* 0x0000000304047211 */ /* 0x000fe200078f28ff */
[----:B------:R-:W-:Y:S01]  /*3a40*/  IMAD.SHL.U32 R18, R18, 0x8, RZ ;  /* 0x0000000812127824 */ /* 0x000fe200078e00ff */
[----:B-1234-:R-:W-:Y:S01]  /*3a50*/  LOP3.LUT R9, R0, 0x1c0, RZ, 0xc0, !PT ;  /* 0x000001c000097812 */ /* 0x01efe200078ec0ff */
[----:B------:R-:W-:Y:S01]  /*3a60*/  IMAD.SHL.U32 R0, R23, 0x8, RZ ;  /* 0x0000000817007824 */ /* 0x000fe200078e00ff */
[----:B------:R-:W-:Y:S01]  /*3a70*/  LOP3.LUT R11, R16, 0x1c0, RZ, 0xc0, !PT ;  /* 0x000001c0100b7812 */ /* 0x000fe200078ec0ff */
[----:B------:R-:W-:Y:S01]  /*3a80*/  IMAD R15, R15, UR6, RZ ;  /* 0x000000060f0f7c24 */ /* 0x000fe2000f8e02ff */
[----:B------:R-:W-:Y:S01]  /*3a90*/  LOP3.LUT R8, R9, 0x8, R18, 0xf8, !PT ;  /* 0x0000000809087812 */ /* 0x000fe200078ef812 */
[----:B------:R-:W-:Y:S01]  /*3aa0*/  IMAD.IADD R21, R21, 0x1, R14 ;  /* 0x0000000115157824 */ /* 0x000fe200078e020e */
[----:B------:R-:W-:Y:S01]  /*3ab0*/  LOP3.LUT R0, R11, 0x8, R0, 0xf8, !PT ;  /* 0x000000080b007812 */ /* 0x000fe200078ef800 */
[----:B------:R-:W-:Y:S01]  /*3ac0*/  IMAD.SHL.U32 R17, R17, 0x40, RZ ;  /* 0x0000004011117824 */ /* 0x000fe200078e00ff */
[----:B------:R-:W-:Y:S01]  /*3ad0*/  SHF.R.U32.HI R11, RZ, 0x3, R11 ;  /* 0x00000003ff0b7819 */ /* 0x000fe2000001160b */
[C---:B------:R-:W-:Y:S01]  /*3ae0*/  IMAD R15, R170.reuse, UR7, R15 ;  /* 0x00000007aa0f7c24 */ /* 0x040fe2000f8e020f */
[----:B------:R-:W-:Y:S01]  /*3af0*/  SHF.R.U32.HI R9, RZ, 0x3, R9 ;  /* 0x00000003ff097819 */ /* 0x000fe20000011609 */
[----:B------:R-:W-:Y:S01]  /*3b00*/  IMAD.WIDE.U32 R170, R170, UR6, R20 ;  /* 0x00000006aaaa7c25 */ /* 0x000fe2000f8e0014 */
[----:B------:R-:W-:Y:S01]  /*3b10*/  LOP3.LUT R0, R0, R11, RZ, 0x3c, !PT ;  /* 0x0000000b00007212 */ /* 0x000fe200078e3cff */
[----:B------:R-:W-:Y:S01]  /*3b20*/  ULDC.64 UR8, c[0x0][0x220] ;  /* 0x0000880000087ab9 */ /* 0x000fe20000000a00 */
[----:B------:R-:W-:Y:S01]  /*3b30*/  LOP3.LUT R8, R8, R9, RZ, 0x3c, !PT ;  /* 0x0000000908087212 */ /* 0x000fe200078e3cff */
[----:B------:R-:W-:-:S04]  /*3b40*/  DEPBAR.LE SB0, 0x0 ;  /* 0x000080000000791a */ /* 0x000fc80000000000 */
[----:B------:R-:W-:Y:S01]  /*3b50*/  BAR.SYNC.DEFER_BLOCKING 0x0 ;  /* 0x0000000000007b1d */ /* 0x000fe20000010000 */
[----:B------:R-:W-:Y:S01]  /*3b60*/  LOP3.LUT R0, R0, 0xfffffe00, R17, 0xf8, !PT ;  /* 0xfffffe0000007812 */ /* 0x000fe200078ef811 */
[----:B------:R-:W-:Y:S01]  /*3b70*/  IMAD.IADD R168, R171, 0x1, R15 ;  /* 0x00000001aba87824 */ /* 0x000fe200078e020f */
[----:B------:R-:W-:Y:S01]  /*3b80*/  SHF.R.S32.HI R85, RZ, 0x5, R4 ;  /* 0x00000005ff557819 */ /* 0x000fe20000011404 */
[----:B------:R-:W-:Y:S01]  /*3b90*/  USHF.L.U64.HI UR27, UR6, 0x4, UR7 ;  /* 0x00000004061b7899 */ /* 0x000fe20008010207 */
[C---:B------:R-:W-:Y:S01]  /*3ba0*/  LEA R248, P2, R170.reuse, UR8, 0x1 ;  /* 0x00000008aaf87c11 */ /* 0x040fe2000f8408ff */
[----:B------:R-:W-:Y:S01]  /*3bb0*/  USHF.L.U32 UR28, UR6, 0x4, URZ ;  /* 0x00000004061c7899 */ /* 0x000fe2000800063f */
[----:B------:R-:W-:Y:S01]  /*3bc0*/  BSSY B0, `(.L_x_741) ;  /* 0x0000025000007945 */ /* 0x000fe20003800000 */
[----:B------:R-:W-:Y:S01]  /*3bd0*/  IMAD R233, R23, 0x200, R8 ;  /* 0x0000020017e97824 */ /* 0x000fe200078e0208 */
[----:B------:R-:W-:Y:S01]  /*3be0*/  LEA.HI.X R249, R170, UR9, R168, 0x1, P2 ;  /* 0x00000009aaf97c11 */ /* 0x000fe200090f0ca8 */
[----:B------:R-:W-:Y:S01]  /*3bf0*/  IMAD R234, R85, 0x400, R0 ;  /* 0x0000040055ea7824 */ /* 0x000fe200078e0200 */
[----:B------:R1:W-:Y:S04]  /*3c00*/  @P3 STS.128 [R238+0x10000], RZ ;  /* 0x010000ffee003388 */ /* 0x0003e80000000c00 */
[----:B------:R1:W-:Y:S04]  /*3c10*/  @P3 STS.128 [R238+0x12000], RZ ;  /* 0x012000ffee003388 */ /* 0x0003e80000000c00 */
[----:B------:R1:W-:Y:S04]  /*3c20*/  @P3 STS.128 [R238+0x14000], RZ ;  /* 0x014000ffee003388 */ /* 0x0003e80000000c00 */
[----:B------:R1:W-:Y:S01]  /*3c30*/  @P3 STS.128 [R238+0x16000], RZ ;  /* 0x016000ffee003388 */ /* 0x0003e20000000c00 */
[----:B------:R-:W-:Y:S05]  /*3c40*/  @P3 BRA `(.L_x_742) ;  /* 0x0000000000703947 */ /* 0x000fea0003800000 */
[----:B------:R-:W-:Y:S02]  /*3c50*/  ULDC UR29, c[0x0][0x2d0] ;  /* 0x0000b400001d7ab9 */ /* 0x000fe40000000800 */
[----:B------:R-:W-:Y:S02]  /*3c60*/  ISETP.GE.AND P4, PT, R237, UR29, PT ;  /* 0x0000001ded007c0c */ /* 0x000fe4000bf86270 */
[----:B------:R-:W-:Y:S02]  /*3c70*/  ISETP.GE.AND P5, PT, R240, UR29, PT ;  /* 0x0000001df0007c0c */ /* 0x000fe4000bfa6270 */
[----:B------:R-:W-:Y:S02]  /*3c80*/  ISETP.GE.AND P3, PT, R236, UR29, PT ;  /* 0x0000001dec007c0c */ /* 0x000fe4000bf66270 */
[----:B------:R-:W-:-:S07]  /*3c90*/  ISETP.GE.AND P2, PT, R235, UR29, PT ;  /* 0x0000001deb007c0c */ /* 0x000fce000bf46270 */
[----:B------:R-:W-:Y:S02]  /*3ca0*/  @!P4 IMAD.MOV.U32 R8, RZ, RZ, R248 ;  /* 0x000000ffff08c224 */ /* 0x000fe400078e00f8 */
[----:B------:R-:W-:Y:S01]  /*3cb0*/  @!P4 IMAD.MOV.U32 R9, RZ, RZ, R249 ;  /* 0x000000ffff09c224 */ /* 0x000fe200078e00f9 */
        /* <DEDUP_REMOVED lines=17> */
[----:B------:R-:W-:Y:S01]  /*3dd0*/  @!PT LDS RZ, [RZ] ;  /* 0x00000000fffff984 */ /* 0x000fe20000000800 */
[----:B------:R-:W-:Y:S01]  /*3de0*/  @!PT LDS RZ, [RZ] ;  /* 0x00000000fffff984 */ /* 0x000fe20000000800 */
[----:B------:R-:W-:Y:S01]  /*3df0*/  @!PT LDS RZ, [RZ] ;  /* 0x00000000fffff984 */ /* 0x000fe20000000800 */
[----:B------:R3:W-:Y:S02]  /*3e00*/  LDGSTS.E.BYPASS.LTC128B.128 [R238+0x16000], desc[UR24][R248.64+0x180] ;  /* 0x16000180f8ee7fae */ /* 0x0007e4000b901d58 */
.L_x_742:
[----:B------:R-:W-:Y:S05]  /*3e10*/  BSYNC B0 ;  /* 0x0000000000007941 */ /* 0x000fea0003800000 */
.L_x_741:
[----:B------:R4:W-:Y:S01]  /*3e20*/  @P6 STS.128 [R238+0x10800], RZ ;  /* 0x010800ffee006388 */ /* 0x0009e20000000c00 */
[----:B------:R-:W-:Y:S03]  /*3e30*/  BSSY B0, `(.L_x_743) ;  /* 0x0000030000007945 */ /* 0x000fe60003800000 */
[----:B------:R4:W-:Y:S04]  /*3e40*/  @P6 STS.128 [R238+0x12800], RZ ;  /* 0x012800ffee006388 */ /* 0x0009e80000000c00 */
[----:B------:R4:W-:Y:S04]  /*3e50*/  @P6 STS.128 [R238+0x14800], RZ ;  /* 0x014800ffee006388 */ /* 0x0009e80000000c00 */
[----:B------:R4:W-:Y:S01]  /*3e60*/  @P6 STS.128 [R238+0x16800], RZ ;  /* 0x016800ffee006388 */ /* 0x0009e20000000c00 */
[----:B------:R-:W-:Y:S05]  /*3e70*/  @P6 BRA `(.L_x_744) ;  /* 0x0000000000ac6947 */ /* 0x000fea0003800000 */
[----:B------:R-:W-:Y:S01]  /*3e80*/  ULDC UR29, c[0x0][0x2d0] ;  /* 0x0000b400001d7ab9 */ /* 0x000fe20000000800 */
[----:B------:R-:W-:Y:S01]  /*3e90*/  IMAD.U32 R11, RZ, RZ, UR28 ;  /* 0x0000001cff0b7e24 */ /* 0x000fe2000f8e00ff */
[----:B------:R-:W-:Y:S01]  /*3ea0*/  ISETP.GE.AND P5, PT, R237, UR29, PT ;  /* 0x0000001ded007c0c */ /* 0x000fe2000bfa6270 */
[----:B------:R-:W-:Y:S01]  /*3eb0*/  IMAD.U32 R15, RZ, RZ, UR28 ;  /* 0x0000001cff0f7e24 */ /* 0x000fe2000f8e00ff */
[----:B------:R-:W-:Y:S01]  /*3ec0*/  ISETP.GE.AND P6, PT, R240, UR29, PT ;  /* 0x0000001df0007c0c */ /* 0x000fe2000bfc6270 */
[----:B--2---:R-:W-:Y:S01]  /*3ed0*/  IMAD.U32 R9, RZ, RZ, UR28 ;  /* 0x0000001cff097e24 */ /* 0x004fe2000f8e00ff */
[----:B------:R-:W-:Y:S01]  /*3ee0*/  ISETP.GE.AND P4, PT, R236, UR29, PT ;  /* 0x0000001dec007c0c */ /* 0x000fe2000bf86270 */
[----:B------:R-:W-:Y:S02]  /*3ef0*/  IMAD.U32 R8, RZ, RZ, UR27 ;  /* 0x0000001bff087e24 */ /* 0x000fe4000f8e00ff */
[----:B------:R-:W-:Y:S02]  /*3f00*/  IMAD.U32 R12, RZ, RZ, UR28 ;  /* 0x0000001cff0c7e24 */ /* 0x000fe4000f8e00ff */
[----:B------:R-:W-:-:S04]  /*3f10*/  IMAD.U32 R10, RZ, RZ, UR27 ;  /* 0x0000001bff0a7e24 */ /* 0x000fc8000f8e00ff */
[-C--:B------:R-:W-:Y:S02]  /*3f20*/  @!P5 LEA R16, P2, R11, R248.reuse, 0x1 ;  /* 0x000000f80b10d211 */ /* 0x080fe400078408ff */
[-C--:B------:R-:W-:Y:S01]  /*3f30*/  @!P6 LEA R14, P3, R15, R248.reuse, 0x1 ;  /* 0x000000f80f0ee211 */ /* 0x080fe200078608ff */
[----:B------:R2:W-:Y:S01]  /*3f40*/  @P6 STS.128 [R238+0x10800], RZ ;  /* 0x010800ffee006388 */ /* 0x0005e20000000c00 */
[-C--:B------:R-:W-:Y:S02]  /*3f50*/  @!P5 LEA.HI.X R17, R9, R249.reuse, R8, 0x1, P2 ;  /* 0x000000f90911d211 */ /* 0x080fe400010f0c08 */
[----:B------:R-:W-:Y:S02]  /*3f60*/  ISETP.GE.AND P2, PT, R235, UR29, PT ;  /* 0x0000001deb007c0c */ /* 0x000fe4000bf46270 */
[----:B------:R-:W-:Y:S02]  /*3f70*/  @!P6 LEA.HI.X R15, R12, R249, R10, 0x1, P3 ;  /* 0x000000f90c0fe211 */ /* 0x000fe400018f0c0a */
[----:B------:R-:W-:-:S03]  /*3f80*/  @!P4 LEA R10, P3, R11, R248, 0x1 ;  /* 0x000000f80b0ac211 */ /* 0x000fc600078608ff */
        /* <DEDUP_REMOVED lines=17> */
[----:B--2---:R-:W-:Y:S01]  /*40a0*/  IMAD.U32 R11, RZ, RZ, UR28 ;  /* 0x0000001cff0b7e24 */ /* 0x004fe2000f8e00ff */
[----:B------:R-:W-:Y:S01]  /*40b0*/  MOV R9, UR28 ;  /* 0x0000001c00097c02 */ /* 0x000fe20008000f00 */
[----:B------:R-:W-:-:S03]  /*40c0*/  IMAD.U32 R8, RZ, RZ, UR27 ;  /* 0x0000001bff087e24 */ /* 0x000fc6000f8e00ff */
[----:B------:R-:W-:-:S04]  /*40d0*/  LEA R10, P2, R11, R248, 0x1 ;  /* 0x000000f80b0a7211 */ /* 0x000fc800078408ff */
[----:B------:R-:W-:-:S05]  /*40e0*/  LEA.HI.X R11, R9, R249, R8, 0x1, P2 ;  /* 0x000000f9090b7211 */ /* 0x000fca00010f0c08 */
[----:B------:R-:W-:Y:S01]  /*40f0*/  @!PT LDS RZ, [RZ] ;  /* 0x00000000fffff984 */ /* 0x000fe20000000800 */
[----:B------:R-:W-:Y:S01]  /*4100*/  @!PT LDS RZ, [RZ] ;  /* 0x00000000fffff984 */ /* 0x000fe20000000800 */
[----:B------:R-:W-:Y:S01]  /*4110*/  @!PT LDS RZ, [RZ] ;  /* 0x00000000fffff984 */ /* 0x000fe20000000800 */
[----:B------:R2:W-:Y:S04]  /*4120*/  LDGSTS.E.BYPASS.LTC128B.128 [R238+0x16800], desc[UR24][R10.64+0x180] ;  /* 0x168001800aee7fae */ /* 0x0005e8000b901d58 */
.L_x_744:
[----:B------:R-:W-:Y:S05]  /*4130*/  BSYNC B0 ;  /* 0x0000000000007941 */ /* 0x000fea0003800000 */
.L_x_743:
[----:B------:R1:W-:Y:S01]  /*4140*/  @P1 STS.128 [R238+0x11000], RZ ;  /* 0x011000ffee001388 */ /* 0x0003e20000000c00 */
[----:B------:R-:W-:Y:S01]  /*4150*/  BSSY B0, `(.L_x_745) ;  /* 0x000002f000007945 */ /* 0x000fe20003800000 */
[----:B------:R-:W-:Y:S02]  /*4160*/  ISETP.GE.AND P6, PT, R6, UR12, PT ;  /* 0x0000000c06007c0c */ /* 0x000fe4000bfc6270 */
[----:B------:R1:W-:Y:S01]  /*4170*/  @P1 STS.128 [R238+0x13000], RZ ;  /* 0x013000ffee001388 */ /* 0x0003e20000000c00 */
[----:B------:R-:W-:Y:S02]  /*4180*/  LEA R233, R233, UR4, 0x1 ;  /* 0x00000004e9e97c11 */ /* 0x000fe4000f8e08ff */
[----:B------:R-:W-:Y:S01]  /*4190*/  LEA R234, R234, UR4, 0x1 ;  /* 0x00000004eaea7c11 */ /* 0x000fe2000f8e08ff */
[----:B------:R1:W-:Y:S04]  /*41a0*/  @P1 STS.128 [R238+0x15000], RZ ;  /* 0x015000ffee001388 */ /* 0x0003e80000000c00 */
[----:B------:R1:W-:Y:S01]  /*41b0*/  @P1 STS.128 [R238+0x17000], RZ ;  /* 0x017000ffee001388 */ /* 0x0003e20000000c00 */
[----:B------:R-:W-:Y:S05]  /*41c0*/  @P1 BRA `(.L_x_746) ;  /* 0x00000000009c1947 */ /* 0x000fea0003800000 */
[----:B------:R-:W-:Y:S01]  /*41d0*/  ULDC UR29, c[0x0][0x2d0] ;  /* 0x0000b400001d7ab9 */ /* 0x000fe20000000800 */
[----:B------:R-:W-:Y:S01]  /*41e0*/  IMAD.U32 R6, RZ, RZ, UR6 ;  /* 0x00000006ff067e24 */ /* 0x000fe2000f8e00ff */
[----:B------:R-:W-:Y:S01]  /*41f0*/  ISETP.GE.AND P4, PT, R237, UR29, PT ;  /* 0x0000001ded007c0c */ /* 0x000fe2000bf86270 */
[----:B--2---:R-:W-:Y:S01]  /*4200*/  IMAD.U32 R9, RZ, RZ, UR6 ;  /* 0x00000006ff097e24 */ /* 0x004fe2000f8e00ff */
[----:B------:R-:W-:Y:S01]  /*4210*/  ISETP.GE.AND P5, PT, R240, UR29, PT ;  /* 0x0000001df0007c0c */ /* 0x000fe2000bfa6270 */
[----:B------:R-:W-:Y:S01]  /*4220*/  IMAD.U32 R8, RZ, RZ, UR7 ;  /* 0x00000007ff087e24 */ /* 0x000fe2000f8e00ff */
[----:B------:R-:W-:Y:S01]  /*4230*/  ISETP.GE.AND P3, PT, R236, UR29, PT ;  /* 0x0000001dec007c0c */ /* 0x000fe2000bf66270 */
[----:B------:R-:W-:-:S03]  /*4240*/  IMAD.SHL.U32 R6, R6, 0x20, RZ ;  /* 0x0000002006067824 */ /* 0x000fc600078e00ff */
[----:B------:R-:W-:-:S05]  /*4250*/  SHF.L.U64.HI R8, R9, 0x5, R8 ;  /* 0x0000000509087819 */ /* 0x000fca0000010208 */
[CC--:B------:R-:W-:Y:S02]  /*4260*/  @!P4 LEA R12, P1, R6.reuse, R248.reuse, 0x1 ;  /* 0x000000f8060cc211 */ /* 0x0c0fe400078208ff */
[CC--:B------:R-:W-:Y:S01]  /*4270*/  @!P5 LEA R14, P2, R6.reuse, R248.reuse, 0x1 ;  /* 0x000000f8060ed211 */ /* 0x0c0fe200078408ff */
[----:B------:R2:W-:Y:S01]  /*4280*/  @P5 STS.128 [R238+0x11000], RZ ;  /* 0x011000ffee005388 */ /* 0x0005e20000000c00 */
[CCC-:B------:R-:W-:Y:S02]  /*4290*/  @!P4 LEA.HI.X R13, R6.reuse, R249.reuse, R8.reuse, 0x1, P1 ;  /* 0x000000f9060dc211 */ /* 0x1c0fe400008f0c08 */
[----:B------:R-:W-:Y:S02]  /*42a0*/  ISETP.GE.AND P1, PT, R235, UR29, PT ;  /* 0x0000001deb007c0c */ /* 0x000fe4000bf26270 */
[C---:B------:R-:W-:Y:S02]  /*42b0*/  @!P5 LEA.HI.X R15, R6.reuse, R249, R8, 0x1, P2 ;  /* 0x000000f9060fd211 */ /* 0x040fe400010f0c08 */
        /* <DEDUP_REMOVED lines=18> */
[----:B--2---:R-:W-:-:S04]  /*43e0*/  LEA R10, P1, R6, R248, 0x1 ;  /* 0x000000f8060a7211 */ /* 0x004fc800078208ff */
[----:B------:R-:W-:-:S05]  /*43f0*/  LEA.HI.X R11, R6, R249, R8, 0x1, P1 ;  /* 0x000000f9060b7211 */ /* 0x000fca00008f0c08 */
[----:B------:R-:W-:Y:S01]  /*4400*/  @!PT LDS RZ, [RZ] ;  /* 0x00000000fffff984 */ /* 0x000fe20000000800 */
[----:B------:R-:W-:Y:S01]  /*4410*/  @!PT LDS RZ, [RZ] ;  /* 0x00000000fffff984 */ /* 0x000fe20000000800 */
[----:B------:R-:W-:Y:S01]  /*4420*/  @!PT LDS RZ, [RZ] ;  /* 0x00000000fffff984 */ /* 0x000fe20000000800 */
[----:B------:R2:W-:Y:S04]  /*4430*/  LDGSTS.E.BYPASS.LTC128B.128 [R238+0x17000], desc[UR24][R10.64+0x180] ;  /* 0x170001800aee7fae */ /* 0x0005e8000b901d58 */
.L_x_746:
[----:B------:R-:W-:Y:S05]  /*4440*/  BSYNC B0 ;  /* 0x0000000000007941 */ /* 0x000fea0003800000 */
.L_x_745:
[----:B------:R1:W-:Y:S01]  /*4450*/  @P6 STS.128 [R238+0x11800], RZ ;  /* 0x011800ffee006388 */ /* 0x0003e20000000c00 */
[----:B------:R-:W-:Y:S03]  /*4460*/  BSSY B0, `(.L_x_747) ;  /* 0x0000032000007945 */ /* 0x000fe60003800000 */
[----:B------:R1:W-:Y:S04]  /*4470*/  @P6 STS.128 [R238+0x13800], RZ ;  /* 0x013800ffee006388 */ /* 0x0003e80000000c00 */
[----:B------:R1:W-:Y:S04]  /*4480*/  @P6 STS.128 [R238+0x15800], RZ ;  /* 0x015800ffee006388 */ /* 0x0003e80000000c00 */
[----:B------:R1:W-:Y:S01]  /*4490*/  @P6 STS.128 [R238+0x17800], RZ ;  /* 0x017800ffee006388 */ /* 0x0003e20000000c00 */
[----:B------:R-:W-:Y:S05]  /*44a0*/  @P6 BRA `(.L_x_748) ;  /* 0x0000000000b46947 */ /* 0x000fea0003800000 */
[----:B------:R-:W-:Y:S01]  /*44b0*/  ULDC UR30, c[0x0][0x2d0] ;  /* 0x0000b400001e7ab9 */ /* 0x000fe20000000800 */
[----:B--2---:R-:W-:Y:S01]  /*44c0*/  IMAD.U32 R10, RZ, RZ, UR6 ;  /* 0x00000006ff0a7e24 */ /* 0x004fe2000f8e00ff */
[----:B------:R-:W-:Y:S01]  /*44d0*/  ISETP.GE.AND P4, PT, R240, UR30, PT ;  /* 0x0000001ef0007c0c */ /* 0x000fe2000bf86270 */
[----:B------:R-:W-:Y:S01]  /*44e0*/  IMAD.U32 R8, RZ, RZ, UR6 ;  /* 0x00000006ff087e24 */ /* 0x000fe2000f8e00ff */
[----:B------:R-:W-:Y:S02]  /*44f0*/  ISETP.GE.AND P3, PT, R237, UR30, PT ;  /* 0x0000001eed007c0c */ /* 0x000fe4000bf66270 */
[----:B------:R-:W-:Y:S02]  /*4500*/  ISETP.GE.AND P2, PT, R236, UR30, PT ;  /* 0x0000001eec007c0c */ /* 0x000fe4000bf46270 */
[----:B------:R-:W-:Y:S02]  /*4510*/  MOV R6, UR6 ;  /* 0x0000000600067c02 */ /* 0x000fe40008000f00 */
[----:B------:R-:W-:-:S05]  /*4520*/  ISETP.GE.AND P1, PT, R235, UR30, PT ;  /* 0x0000001eeb007c0c */ /* 0x000fca000bf26270 */
[----:B------:R-:W-:Y:S01]  /*4530*/  VOTEU.ALL UP2, P4 ;  /* 0x00000000003f7886 */ /* 0x000fe20002040000 */
[--C-:B------:R-:W-:Y:S01]  /*4540*/  @!P4 IMAD.WIDE.U32 R10, R10, 0x60, R248.reuse ;  /* 0x000000600a0ac825 */ /* 0x100fe200078e00f8 */
[----:B------:R-:W-:Y:S01]  /*4550*/  VOTEU.ALL UP1, P3 ;  /* 0x00000000003f7886 */ /* 0x000fe20001820000 */
[----:B------:R2:W-:Y:S01]  /*4560*/  @P4 STS.128 [R238+0x11800], RZ ;  /* 0x011800ffee004388 */ /* 0x0005e20000000c00 */
[----:B------:R-:W-:Y:S01]  /*4570*/  VOTEU.ALL UP0, P2 ;  /* 0x00000000003f7886 */ /* 0x000fe20001000000 */
[----:B------:R-:W-:Y:S01]  /*4580*/  @!UP2 UIMAD UR31, UR7, 0x60, URZ ;  /* 0x00000060071fa8a4 */ /* 0x000fe2000f8e023f */
[--C-:B------:R-:W-:Y:S01]  /*4590*/  @!P3 IMAD.WIDE.U32 R8, R8, 0x60, R248.reuse ;  /* 0x000000600808b825 */ /* 0x100fe200078e00f8 */
[----:B------:R-:W-:Y:S02]  /*45a0*/  @!UP1 UIMAD UR29, UR7, 0x60, URZ ;  /* 0x00000060071d98a4 */ /* 0x000fe4000f8e023f */
[----:B------:R-:W-:Y:S01]  /*45b0*/  @!UP0 UIMAD UR12, UR7, 0x60, URZ ;  /* 0x00000060070c88a4 */ /* 0x000fe2000f8e023f */
[----:B------:R-:W-:-:S03]  /*45c0*/  @!P2 IMAD.WIDE.U32 R12, R6, 0x60, R248 ;  /* 0x00000060060ca825 */ /* 0x000fc600078e00f8 */
[----:B------:R-:W-:Y:S01]  /*45d0*/  @!P3 IADD3 R9, R9, UR29, RZ ;  /* 0x0000001d0909bc10 */ /* 0x000fe2000fffe0ff */
[----:B------:R-:W-:Y:S01]  /*45e0*/  @!P4 VIADD R11, R11, UR31 ;  /* 0x0000001f0b0bcc36 */ /* 0x000fe20008000000 */
[----:B------:R-:W-:-:S04]  /*45f0*/  @!P2 IADD3 R13, R13, UR12, RZ ;  /* 0x0000000c0d0dac10 */ /* 0x000fc8000fffe0ff */
        /* <DEDUP_REMOVED lines=16> */
[----:B------:R-:W-:Y:S01]  /*4700*/  MOV R6, UR6 ;  /* 0x0000000600067c02 */ /* 0x000fe20008000f00 */
[----:B------:R-:W-:-:S04]  /*4710*/  UIMAD UR12, UR7, 0x60, URZ ;  /* 0x00000060070c78a4 */ /* 0x000fc8000f8e023f */
[----:B--2---:R-:W-:-:S05]  /*4720*/  IMAD.WIDE.U32 R8, R6, 0x60, R248 ;  /* 0x0000006006087825 */ /* 0x004fca00078e00f8 */
[----:B------:R-:W-:-:S05]  /*4730*/  IADD3 R9, R9, UR12, RZ ;  /* 0x0000000c09097c10 */ /* 0x000fca000fffe0ff */
[----:B------:R-:W-:Y:S01]  /*4740*/  @!PT LDS RZ, [RZ] ;  /* 0x00000000fffff984 */ /* 0x000fe20000000800 */
[----:B------:R-:W-:Y:S01]  /*4750*/  @!PT LDS RZ, [RZ] ;  /* 0x00000000fffff984 */ /* 0x000fe20000000800 */
[----:B------:R-:W-:Y:S01]  /*4760*/  @!PT LDS RZ, [RZ] ;  /* 0x00000000fffff984 */ /* 0x000fe20000000800 */
[----:B------:R2:W-:Y:S02]  /*4770*/  LDGSTS.E.BYPASS.LTC128B.128 [R238+0x17800], desc[UR24][R8.64+0x180] ;  /* 0x1780018008ee7fae */ /* 0x0005e4000b901d58 */
.L_x_748:
[----:B------:R-:W-:Y:S05]  /*4780*/  BSYNC B0 ;  /* 0x0000000000007941 */ /* 0x000fea0003800000 */
.L_x_747:
[----:B------:R-:W-:Y:S01]  /*4790*/  LDSM.16.M88.4 R44, [R234] ;  /* 0x00000000ea2c783b */ /* 0x000fe20000000200 */
[----:B------:R-:W-:Y:S01]  /*47a0*/  R2P PR, R2, 0x6 ;  /* 0x0000000602007804 */ /* 0x000fe20000000000 */
[C---:B------:R-:W-:Y:S01]  /*47b0*/  VIADD R2, R233.reuse, 0x8000 ;  /* 0x00008000e9027836 */ /* 0x040fe20000000000 */
[----:B------:R-:W-:Y:S01]  /*47c0*/  LOP3.LUT R4, R4, 0xffffffe0, RZ, 0xc0, !PT ;  /* 0xffffffe004047812 */ /* 0x000fe200078ec0ff */
[----:B------:R-:W5:Y:S01]  /*47d0*/  LDSM.16.M88.4 R36, [R233+0x8000] ;  /* 0x00800000e924783b */ /* 0x000f620000000200 */
[----:B------:R-:W-:Y:S01]  /*47e0*/  VIADD R231, R233, 0x8020 ;  /* 0x00008020e9e77836 */ /* 0x000fe20000000000 */
[----:B------:R-:W-:Y:S01]  /*47f0*/  UISETP.GE.AND UP0, UPT, UR20, 0x2, UPT ;  /* 0x000000021400788c */ /* 0x000fe2000bf06270 */
[--C-:B------:R-:W-:Y:S01]  /*4800*/  IMAD R232, R7, 0x2, R234.reuse ;  /* 0x0000000207e87824 */ /* 0x100fe200078e02ea */
[----:B------:R-:W3:Y:S01]  /*4810*/  LDSM.16.M88.4 R28, [R233+0x8800] ;  /* 0x00880000e91c783b */ /* 0x000ee20000000200 */
[C---:B------:R-:W-:Y:S01]  /*4820*/  IMAD R230, R5.reuse, 0x2, R234 ;  /* 0x0000000205e67824 */ /* 0x040fe200078e02ea */
[----:B------:R-:W-:Y:S01]  /*4830*/  IADD3 R4, -R4, R3, RZ ;  /* 0x0000000304047210 */ /* 0x000fe20007ffe1ff */
[----:B------:R-:W-:Y:S01]  /*4840*/  IMAD R229, R5, 0x2, R232 ;  /* 0x0000000205e57824 */ /* 0x000fe200078e02e8 */
[----:B------:R-:W4:Y:S01]  /*4850*/  LDSM.16.M88.4 R20, [R233+0x9000] ;  /* 0x00900000e914783b */ /* 0x000f220000000200 */
[----:B------:R-:W-:Y:S01]  /*4860*/  IMAD.SHL.U32 R6, R3, 0x2, RZ ;  /* 0x0000000203067824 */ /* 0x000fe200078e00ff */
[----:B------:R-:W-:Y:S01]  /*4870*/  @P1 IADD3 R231, R2, -0x20, RZ ;  /* 0xffffffe002e71810 */ /* 0x000fe20007ffe0ff */
[----:B------:R-:W-:Y:S01]  /*4880*/  IMAD.MOV.U32 R2, RZ, RZ, 0x40 ;  /* 0x00000040ff027424 */ /* 0x000fe200078e00ff */
[----:B------:R-:W1:Y:S01]  /*4890*/  LDSM.16.M88.4 R52, [R233+0x9800] ;  /* 0x00980000e934783b */ /* 0x000e620000000200 */
[----:B------:R-:W-:-:S02]  /*48a0*/  PLOP3.LUT P1, PT, PT, PT, UP0, 0x80, 0x0 ;  /* 0x000000000000781c */ /* 0x000fc40003f2f008 */
[----:B------:R-:W-:Y:S01]  /*48b0*/  LOP3.LUT R6, R6, 0x6, RZ, 0xc0, !PT ;  /* 0x0000000606067812 */ /* 0x000fe200078ec0ff */
[----:B--2---:R-:W-:Y:S01]  /*48c0*/  LDSM.16.M88.4 R16, [R232] ;  /* 0x00000000e810783b */ /* 0x004fe20000000200 */
[----:B------:R-:W-:Y:S01]  /*48d0*/  SEL R2, R2, 0xffffffc0, !P2 ;  /* 0xffffffc002027807 */ /* 0x000fe20005000000 */
[C---:B------:R-:W-:Y:S01]  /*48e0*/  VIADD R223, R231.reuse, 0x800 ;  /* 0x00000800e7df7836 */ /* 0x040fe20000000000 */
[----:B------:R-:W-:Y:S01]  /*48f0*/  IADD3 R221, R231, 0x1800, RZ ;  /* 0x00001800e7dd7810 */ /* 0x000fe20007ffe0ff */
[----:B------:R-:W2:Y:S01]  /*4900*/  LDSM.16.M88.4 R12, [R231] ;  /* 0x00000000e70c783b */ /* 0x000ea20000000200 */
[----:B------:R-:W-:Y:S01]  /*4910*/  IADD3 R227, R233, R2, RZ ;  /* 0x00000002e9e37210 */ /* 0x000fe20007ffe0ff */
[----:B------:R-:W-:Y:S01]  /*4920*/  IMAD.IADD R220, R2, 0x1, R231 ;  /* 0x0000000102dc7824 */ /* 0x000fe200078e02e7 */
[----:B------:R-:W-:Y:S01]  /*4930*/  LEA R2, R85, UR21, 0x4 ;  /* 0x0000001555027c11 */ /* 0x000fe2000f8e20ff */
[----:B------:R-:W2:Y:S01]  /*4940*/  LDSM.16.M88.4 R48, [R231+0x800] ;  /* 0x00080000e730783b */ /* 0x000ea20000000200 */
[C---:B------:R-:W-:Y:S01]  /*4950*/  VIADD R222, R231.reuse, 0x1000 ;  /* 0x00001000e7de7836 */ /* 0x040fe20000000000 */
[C---:B------:R-:W-:Y:S01]  /*4960*/  IADD3 R217, R231.reuse, 0x3000, RZ ;  /* 0x00003000e7d97810 */ /* 0x040fe20007ffe0ff */
[C---:B------:R-:W-:Y:S01]  /*4970*/  VIADD R219, R231.reuse, 0x2000 ;  /* 0x00002000e7db7836 */ /* 0x040fe20000000000 */
        /* <DEDUP_REMOVED lines=8> */
[----:B------:R-:W-:Y:S01]  /*4a00*/  LDSM.16.M88.4 R64, [R230] ;  /* 0x00000000e640783b */ /* 0x000fe20000000200 */
[C---:B------:R-:W-:Y:S01]  /*4a10*/  VIADD R212, R231.reuse, 0x5800 ;  /* 0x00005800e7d47836 */ /* 0x040fe20000000000 */
[C---:B------:R-:W-:Y:S01]  /*4a20*/  IADD3 R208, R231.reuse, 0x7800, RZ ;  /* 0x00007800e7d07810 */ /* 0x040fe20007ffe0ff */
[C---:B------:R-:W-:Y:S01]  /*4a30*/  VIADD R210, R231.reuse, 0x6800 ;  /* 0x00006800e7d27836 */ /* 0x040fe20000000000 */
[----:B-----5:R-:W-:Y:S01]  /*4a40*/  HMMA.16816.F32 R40, R44, R36, RZ ;  /* 0x000000242c28723c */ /* 0x020fe200000018ff */
[----:B------:R-:W5:Y:S01]  /*4a50*/  LDSM.16.M88.4 R56, [R227+0x8000] ;  /* 0x00800000e338783b */ /* 0x000f620000000200 */
[----:B------:R-:W-:-:S03]  /*4a60*/  VIADD R209, R231, 0x7000 ;  /* 0x00007000e7d17836 */ /* 0x000fc60000000000 */
[----:B------:R-:W-:Y:S01]  /*4a70*/  LDSM.16.M88.4 R76, [R227+0x9800] ;  /* 0x00980000e34c783b */ /* 0x000fe20000000200 */
[C---:B------:R-:W-:Y:S03]  /*4a80*/  HMMA.16816.F32 R36, R44.reuse, R38, RZ ;  /* 0x000000262c24723c */ /* 0x040fe600000018ff */
[----:B------:R-:W-:Y:S03]  /*4a90*/  LDSM.16.M88.4 R60, [R220] ;  /* 0x00000000dc3c783b */ /* 0x000fe60000000200 */
[C---:B---3--:R-:W-:Y:S01]  /*4aa0*/  HMMA.16816.F32 R32, R44.reuse, R28, RZ ;  /* 0x0000001c2c20723c */ /* 0x048fe200000018ff */
[----:B------:R-:W-:Y:S04]  /*4ab0*/  LDSM.16.M88.4 R80, [R231+0x5800] ;  /* 0x00580000e750783b */ /* 0x000fe80000000200 */
[----:B------:R-:W0:Y:S01]  /*4ac0*/  LDGDEPBAR ;  /* 0x00000000000079af */ /* 0x000e220000000000 */
[C---:B----4-:R-:W-:Y:S06]  /*4ad0*/  HMMA.16816.F32 R24, R44.reuse, R20, RZ ;  /* 0x000000142c18723c */ /* 0x050fec00000018ff */
[C---:B------:R-:W-:Y:S06]  /*4ae0*/  HMMA.16816.F32 R28, R44.reuse, R30, RZ ;  /* 0x0000001e2c1c723c */ /* 0x040fec00000018ff */
[C---:B------:R-:W-:Y:S06]  /*4af0*/  HMMA.16816.F32 R20, R44.reuse, R22, RZ ;  /* 0x000000162c14723c */ /* 0x040fec00000018ff */
[C---:B-1----:R-:W-:Y:S06]  /*4b00*/  HMMA.16816.F32 R68, R44.reuse, R52, RZ ;  /* 0x000000342c44723c */ /* 0x042fec00000018ff */
[----:B------:R-:W-:Y:S01]  /*4b10*/  HMMA.16816.F32 R44, R44, R54, RZ ;  /* 0x000000362c2c723c */ /* 0x000fe200000018ff */
[----:B------:R-:W1:Y:S05]  /*4b20*/  LDSM.16.M88.4 R52, [R227+0x8800] ;  /* 0x00880000e334783b */ /* 0x000e6a0000000200 */
[C---:B--2---:R-:W-:Y:S06]  /*4b30*/  HMMA.16816.F32 R40, R16.reuse, R12, R40 ;  /* 0x0000000c1028723c */ /* 0x044fec0000001828 */
[C---:B------:R-:W-:Y:S01]  /*4b40*/  HMMA.16816.F32 R36, R16.reuse, R14, R36 ;  /* 0x0000000e1024723c */ /* 0x040fe20000001824 */
[----:B------:R-:W2:Y:S05]  /*4b50*/  LDSM.16.M88.4 R12, [R227+0x9000] ;  /* 0x00900000e30c783b */ /* 0x000eaa0000000200 */
[C---:B------:R-:W-:Y:S06]  /*4b60*/  HMMA.16816.F32 R32, R16.reuse, R48, R32 ;  /* 0x000000301020723c */ /* 0x040fec0000001820 */
[C---:B------:R-:W-:Y:S01]  /*4b70*/  HMMA.16816.F32 R28, R16.reuse, R50, R28 ;  /* 0x00000032101c723c */ /* 0x040fe2000000181c */
[----:B------:R-:W-:Y:S05]  /*4b80*/  LDSM.16.M88.4 R48, [R220+0x800] ;  /* 0x00080000dc30783b */ /* 0x000fea0000000200 */
[C---:B------:R-:W-:Y:S06]  /*4b90*/  HMMA.16816.F32 R24, R16.reuse, R8, R24 ;  /* 0x000000081018723c */ /* 0x040fec0000001818 */
[C---:B------:R-:W-:Y:S01]  /*4ba0*/  HMMA.16816.F32 R20, R16.reuse, R10, R20 ;  /* 0x0000000a1014723c */ /* 0x040fe20000001814 */
[----:B------:R-:W3:Y:S05]  /*4bb0*/  LDSM.16.M88.4 R8, [R229] ;  /* 0x00000000e508783b */ /* 0x000eea0000000200 */
[C---:B------:R-:W-:Y:S06]  /*4bc0*/  HMMA.16816.F32 R68, R16.reuse, R72, R68 ;  /* 0x000000481044723c */ /* 0x040fec0000001844 */
[----:B------:R-:W-:Y:S01]  /*4bd0*/  HMMA.16816.F32 R44, R16, R74, R44 ;  /* 0x0000004a102c723c */ /* 0x000fe2000000182c */
[----:B------:R-:W4:Y:S04]  /*4be0*/  LDSM.16.M88.4 R16, [R220+0x1000] ;  /* 0x00100000dc10783b */ /* 0x000f280000000200 */
[----:B------:R-:W4:Y:S01]  /*4bf0*/  LDSM.16.M88.4 R72, [R220+0x1800] ;  /* 0x00180000dc48783b */ /* 0x000f220000000200 */
[C---:B-----5:R-:W-:Y:S06]  /*4c00*/  HMMA.16816.F32 R40, R64.reuse, R56, R40 ;  /* 0x000000384028723c */ /* 0x060fec0000001828 */
[C---:B------:R-:W-:Y:S01]  /*4c10*/  HMMA.16816.F32 R36, R64.reuse, R58, R36 ;  /* 0x0000003a4024723c */ /* 0x040fe20000001824 */
[----:B------:R-:W-:Y:S05]  /*4c20*/  LDSM.16.M88.4 R56, [R234+0x2000] ;  /* 0x00200000ea38783b */ /* 0x000fea0000000200 */
[C---:B-1----:R-:W-:Y:S06]  /*4c30*/  HMMA.16816.F32 R32, R64.reuse, R52, R32 ;  /* 0x000000344020723c */ /* 0x042fec0000001820 */
[C---:B------:R-:W-:Y:S01]  /*4c40*/  HMMA.16816.F32 R28, R64.reuse, R54, R28 ;  /* 0x00000036401c723c */ /* 0x040fe2000000181c */
[----:B------:R-:W1:Y:S05]  /*4c50*/  LDSM.16.M88.4 R52, [R233+0xa000] ;  /* 0x00a00000e934783b */ /* 0x000e6a0000000200 */
[C---:B--2---:R-:W-:Y:S06]  /*4c60*/  HMMA.16816.F32 R24, R64.reuse, R12, R24 ;  /* 0x0000000c4018723c */ /* 0x044fec0000001818 */
[C---:B------:R-:W-:Y:S01]  /*4c70*/  HMMA.16816.F32 R20, R64.reuse, R14, R20 ;  /* 0x0000000e4014723c */ /* 0x040fe20000001814 */
[----:B------:R-:W2:Y:S05]  /*4c80*/  LDSM.16.M88.4 R12, [R233+0xa800] ;  /* 0x00a80000e90c783b */ /* 0x000eaa0000000200 */
[C---:B------:R-:W-:Y:S06]  /*4c90*/  HMMA.16816.F32 R68, R64.reuse, R76, R68 ;  /* 0x0000004c4044723c */ /* 0x040fec0000001844 */
[----:B------:R-:W-:Y:S01]  /*4ca0*/  HMMA.16816.F32 R64, R64, R78, R44 ;  /* 0x0000004e4040723c */ /* 0x000fe2000000182c */
[----:B------:R-:W5:Y:S04]  /*4cb0*/  LDSM.16.M88.4 R44, [R233+0xb000] ;  /* 0x00b00000e92c783b */ /* 0x000f680000000200 */
[----:B------:R-:W5:Y:S01]  /*4cc0*/  LDSM.16.M88.4 R76, [R233+0xb800] ;  /* 0x00b80000e94c783b */ /* 0x000f620000000200 */
[C---:B---3--:R-:W-:Y:S06]  /*4cd0*/  HMMA.16816.F32 R40, R8.reuse, R60, R40 ;  /* 0x0000003c0828723c */ /* 0x048fec0000001828 */
[C---:B------:R-:W-:Y:S01]  /*4ce0*/  HMMA.16816.F32 R36, R8.reuse, R62, R36 ;  /* 0x0000003e0824723c */ /* 0x040fe20000001824 */
[----:B------:R-:W-:Y:S05]  /*4cf0*/  LDSM.16.M88.4 R60, [R232+0x2000] ;  /* 0x00200000e83c783b */ /* 0x000fea0000000200 */
[C---:B------:R-:W-:Y:S06]  /*4d00*/  HMMA.16816.F32 R32, R8.reuse, R48, R32 ;  /* 0x000000300820723c */ /* 0x040fec0000001820 */
[C---:B------:R-:W-:Y:S01]  /*4d10*/  HMMA.16816.F32 R28, R8.reuse, R50, R28 ;  /* 0x00000032081c723c */ /* 0x040fe2000000181c */
[----:B------:R-:W3:Y:S05]  /*4d20*/  LDSM.16.M88.4 R48, [R231+0x2000] ;  /* 0x00200000e730783b */ /* 0x000eea0000000200 */
[C---:B----4-:R-:W-:Y:S06]  /*4d30*/  HMMA.16816.F32 R24, R8.reuse, R16, R24 ;  /* 0x000000100818723c */ /* 0x050fec0000001818 */
[C---:B------:R-:W-:Y:S01]  /*4d40*/  HMMA.16816.F32 R20, R8.reuse, R18, R20 ;  /* 0x000000120814723c */ /* 0x040fe20000001814 */
[----:B------:R-:W-:Y:S05]  /*4d50*/  LDSM.16.M88.4 R16, [R231+0x2800] ;  /* 0x00280000e710783b */ /* 0x000fea0000000200 */
[C---:B------:R-:W-:Y:S06]  /*4d60*/  HMMA.16816.F32 R68, R8.reuse, R72, R68 ;  /* 0x000000480844723c */ /* 0x040fec0000001844 */
[----:B------:R-:W-:Y:S01]  /*4d70*/  HMMA.16816.F32 R64, R8, R74, R64 ;  /* 0x0000004a0840723c */ /* 0x000fe20000001840 */
[----:B------:R-:W4:Y:S04]  /*4d80*/  LDSM.16.M88.4 R8, [R231+0x3000] ;  /* 0x00300000e708783b */ /* 0x000f280000000200 */
[----:B------:R-:W4:Y:S01]  /*4d90*/  LDSM.16.M88.4 R72, [R231+0x3800] ;  /* 0x00380000e748783b */ /* 0x000f220000000200 */
[C---:B-1----:R-:W-:Y:S06]  /*4da0*/  HMMA.16816.F32 R40, R56.reuse, R52, R40 ;  /* 0x000000343828723c */ /* 0x042fec0000001828 */
[C---:B------:R-:W-:Y:S01]  /*4db0*/  HMMA.16816.F32 R36, R56.reuse, R54, R36 ;  /* 0x000000363824723c */ /* 0x040fe20000001824 */
[----:B------:R-:W-:Y:S05]  /*4dc0*/  LDSM.16.M88.4 R52, [R230+0x2000] ;  /* 0x00200000e634783b */ /* 0x000fea0000000200 */
[C---:B--2---:R-:W-:Y:S06]  /*4dd0*/  HMMA.16816.F32 R32, R56.reuse, R12, R32 ;  /* 0x0000000c3820723c */ /* 0x044fec0000001820 */
[C---:B------:R-:W-:Y:S01]  /*4de0*/  HMMA.16816.F32 R28, R56.reuse, R14, R28 ;  /* 0x0000000e381c723c */ /* 0x040fe2000000181c */
[----:B------:R-:W1:Y:S05]  /*4df0*/  LDSM.16.M88.4 R12, [R227+0xa000] ;  /* 0x00a00000e30c783b */ /* 0x000e6a0000000200 */
[C---:B-----5:R-:W-:Y:S06]  /*4e00*/  HMMA.16816.F32 R24, R56.reuse, R44, R24 ;  /* 0x0000002c3818723c */ /* 0x060fec0000001818 */
        /* <DEDUP_REMOVED lines=9> */
[C---:B----4-:R-:W-:Y:S06]  /*4ea0*/  HMMA.16816.F32 R24, R60.reuse, R8, R24 ;  /* 0x000000083c18723c */ /* 0x050fec0000001818 */
[C---:B------:R-:W-:Y:S01]  /*4eb0*/  HMMA.16816.F32 R20, R60.reuse, R10, R20 ;  /* 0x0000000a3c14723c */ /* 0x040fe20000001814 */
[----:B------:R-:W3:Y:S05]  /*4ec0*/  LDSM.16.M88.4 R8, [R229+0x2000] ;  /* 0x00200000e508783b */ /* 0x000eea0000000200 */
[C---:B------:R-:W-:Y:S06]  /*4ed0*/  HMMA.16816.F32 R32, R60.reuse, R16, R32 ;  /* 0x000000103c20723c */ /* 0x040fec0000001820 */
[C---:B------:R-:W-:Y:S01]  /*4ee0*/  HMMA.16816.F32 R28, R60.reuse, R18, R28 ;  /* 0x000000123c1c723c */ /* 0x040fe2000000181c */
[----:B------:R-:W4:Y:S05]  /*4ef0*/  LDSM.16.M88.4 R16, [R220+0x2800] ;  /* 0x00280000dc10783b */ /* 0x000f2a0000000200 */
[C---:B------:R-:W-:Y:S06]  /*4f00*/  HMMA.16816.F32 R68, R60.reuse, R72, R68 ;  /* 0x000000483c44723c */ /* 0x040fec0000001844 */
[----:B------:R-:W-:Y:S01]  /*4f10*/  HMMA.16816.F32 R64, R60, R74, R64 ;  /* 0x0000004a3c40723c */ /* 0x000fe20000001840 */
[----:B------:R-:W-:Y:S04]  /*4f20*/  LDSM.16.M88.4 R72, [R220+0x3800] ;  /* 0x00380000dc48783b */ /* 0x000fe80000000200 */
[----:B------:R-:W-:Y:S01]  /*4f30*/  LDSM.16.M88.4 R60, [R233+0xc000] ;  /* 0x00c00000e93c783b */ /* 0x000fe20000000200 */
[C---:B-1----:R-:W-:Y:S06]  /*4f40*/  HMMA.16816.F32 R40, R52.reuse, R12, R40 ;  /* 0x0000000c3428723c */ /* 0x042fec0000001828 */
[C---:B------:R-:W-:Y:S01]  /*4f50*/  HMMA.16816.F32 R36, R52.reuse, R14, R36 ;  /* 0x0000000e3424723c */ /* 0x040fe20000001824 */
[----:B------:R-:W1:Y:S05]  /*4f60*/  LDSM.16.M88.4 R12, [R220+0x3000] ;  /* 0x00300000dc0c783b */ /* 0x000e6a0000000200 */
[C---:B--2---:R-:W-:Y:S06]  /*4f70*/  HMMA.16816.F32 R32, R52.reuse, R44, R32 ;  /* 0x0000002c3420723c */ /* 0x044fec0000001820 */
[C---:B------:R-:W-:Y:S01]  /*4f80*/  HMMA.16816.F32 R28, R52.reuse, R46, R28 ;  /* 0x0000002e341c723c */ /* 0x040fe2000000181c */
[----:B------:R-:W-:Y:S05]  /*4f90*/  LDSM.16.M88.4 R44, [R234+0x4000] ;  /* 0x00400000ea2c783b */ /* 0x000fea0000000200 */
[C---:B-----5:R-:W-:Y:S06]  /*4fa0*/  HMMA.16816.F32 R24, R52.reuse, R56, R24 ;  /* 0x000000383418723c */ /* 0x060fec0000001818 */
[C---:B------:R-:W-:Y:S01]  /*4fb0*/  HMMA.16816.F32 R20, R52.reuse, R58, R20 ;  /* 0x0000003a3414723c */ /* 0x040fe20000001814 */
[----:B------:R-:W2:Y:S05]  /*4fc0*/  LDSM.16.M88.4 R56, [R233+0xc800] ;  /* 0x00c80000e938783b */ /* 0x000eaa0000000200 */
[C---:B------:R-:W-:Y:S06]  /*4fd0*/  HMMA.16816.F32 R68, R52.reuse, R76, R68 ;  /* 0x0000004c3444723c */ /* 0x040fec0000001844 */
[----:B------:R-:W-:Y:S01]  /*4fe0*/  HMMA.16816.F32 R64, R52, R78, R64 ;  /* 0x0000004e3440723c */ /* 0x000fe20000001840 */
[----:B------:R-:W-:Y:S04]  /*4ff0*/  LDSM.16.M88.4 R52, [R233+0xd800] ;  /* 0x00d80000e934783b */ /* 0x000fe80000000200 */
[----:B------:R-:W-:Y:S01]  /*5000*/  LDSM.16.M88.4 R76, [R232+0x4000] ;  /* 0x00400000e84c783b */ /* 0x000fe20000000200 */
[C---:B---3--:R-:W-:Y:S06]  /*5010*/  HMMA.16816.F32 R40, R8.reuse, R48, R40 ;  /* 0x000000300828723c */ /* 0x048fec0000001828 */
[C---:B------:R-:W-:Y:S01]  /*5020*/  HMMA.16816.F32 R36, R8.reuse, R50, R36 ;  /* 0x000000320824723c */ /* 0x040fe20000001824 */
[----:B------:R-:W3:Y:S05]  /*5030*/  LDSM.16.M88.4 R48, [R233+0xd000] ;  /* 0x00d00000e930783b */ /* 0x000eea0000000200 */
[C---:B----4-:R-:W-:Y:S06]  /*5040*/  HMMA.16816.F32 R32, R8.reuse, R16, R32 ;  /* 0x000000100820723c */ /* 0x050fec0000001820 */
[C---:B------:R-:W-:Y:S01]  /*5050*/  HMMA.16816.F32 R28, R8.reuse, R18, R28 ;  /* 0x00000012081c723c */ /* 0x040fe2000000181c */
[----:B------:R-:W-:Y:S05]  /*5060*/  LDSM.16.M88.4 R16, [R231+0x4000] ;  /* 0x00400000e710783b */ /* 0x000fea0000000200 */
[C---:B-1----:R-:W-:Y:S06]  /*5070*/  HMMA.16816.F32 R24, R8.reuse, R12, R24 ;  /* 0x0000000c0818723c */ /* 0x042fec0000001818 */
[C---:B------:R-:W-:Y:S01]  /*5080*/  HMMA.16816.F32 R20, R8.reuse, R14, R20 ;  /* 0x0000000e0814723c */ /* 0x040fe20000001814 */
[----:B------:R-:W1:Y:S05]  /*5090*/  LDSM.16.M88.4 R12, [R231+0x4800] ;  /* 0x00480000e70c783b */ /* 0x000e6a0000000200 */
[C---:B------:R-:W-:Y:S06]  /*50a0*/  HMMA.16816.F32 R68, R8.reuse, R72, R68 ;  /* 0x000000480844723c */ /* 0x040fec0000001844 */
[----:B------:R-:W-:Y:S01]  /*50b0*/  HMMA.16816.F32 R64, R8, R74, R64 ;  /* 0x0000004a0840723c */ /* 0x000fe20000001840 */
[----:B------:R-:W4:Y:S04]  /*50c0*/  LDSM.16.M88.4 R8, [R231+0x5000] ;  /* 0x00500000e708783b */ /* 0x000f280000000200 */
[----:B------:R-:W-:Y:S01]  /*50d0*/  LDSM.16.M88.4 R72, [R229+0x4000] ;  /* 0x00400000e548783b */ /* 0x000fe20000000200 */
[C---:B--2---:R-:W-:Y:S06]  /*50e0*/  HMMA.16816.F32 R32, R44.reuse, R56, R32 ;  /* 0x000000382c20723c */ /* 0x044fec0000001820 */
[C---:B------:R-:W-:Y:S06]  /*50f0*/  HMMA.16816.F32 R40, R44.reuse, R60, R40 ;  /* 0x0000003c2c28723c */ /* 0x040fec0000001828 */
[C---:B------:R-:W-:Y:S01]  /*5100*/  HMMA.16816.F32 R36, R44.reuse, R62, R36 ;  /* 0x0000003e2c24723c */ /* 0x040fe20000001824 */
[----:B------:R-:W-:Y:S05]  /*5110*/  LDSM.16.M88.4 R60, [R227+0xc000] ;  /* 0x00c00000e33c783b */ /* 0x000fea0000000200 */
[C---:B------:R-:W-:Y:S01]  /*5120*/  HMMA.16816.F32 R28, R44.reuse, R58, R28 ;  /* 0x0000003a2c1c723c */ /* 0x040fe2000000181c */
[----:B------:R-:W-:Y:S05]  /*5130*/  LDSM.16.M88.4 R56, [R227+0xc800] ;  /* 0x00c80000e338783b */ /* 0x000fea0000000200 */
[C---:B---3--:R-:W-:Y:S06]  /*5140*/  HMMA.16816.F32 R24, R44.reuse, R48, R24 ;  /* 0x000000302c18723c */ /* 0x048fec0000001818 */
[C---:B------:R-:W-:Y:S01]  /*5150*/  HMMA.16816.F32 R20, R44.reuse, R50, R20 ;  /* 0x000000322c14723c */ /* 0x040fe20000001814 */
[----:B------:R-:W2:Y:S05]  /*5160*/  LDSM.16.M88.4 R48, [R230+0x4000] ;  /* 0x00400000e630783b */ /* 0x000eaa0000000200 */
[C---:B------:R-:W-:Y:S06]  /*5170*/  HMMA.16816.F32 R68, R44.reuse, R52, R68 ;  /* 0x000000342c44723c */ /* 0x040fec0000001844 */
[----:B------:R-:W-:Y:S01]  /*5180*/  HMMA.16816.F32 R64, R44, R54, R64 ;  /* 0x000000362c40723c */ /* 0x000fe20000001840 */
[----:B------:R-:W3:Y:S04]  /*5190*/  LDSM.16.M88.4 R44, [R227+0xd000] ;  /* 0x00d00000e32c783b */ /* 0x000ee80000000200 */
[----:B------:R-:W5:Y:S01]  /*51a0*/  LDSM.16.M88.4 R52, [R227+0xd800] ;  /* 0x00d80000e334783b */ /* 0x000f620000000200 */
[C---:B-1----:R-:W-:Y:S06]  /*51b0*/  HMMA.16816.F32 R32, R76.reuse, R12, R32 ;  /* 0x0000000c4c20723c */ /* 0x042fec0000001820 */
[C---:B------:R-:W-:Y:S06]  /*51c0*/  HMMA.16816.F32 R40, R76.reuse, R16, R40 ;  /* 0x000000104c28723c */ /* 0x040fec0000001828 */
[C---:B------:R-:W-:Y:S01]  /*51d0*/  HMMA.16816.F32 R36, R76.reuse, R18, R36 ;  /* 0x000000124c24723c */ /* 0x040fe20000001824 */
[----:B------:R-:W-:Y:S05]  /*51e0*/  LDSM.16.M88.4 R16, [R220+0x4000] ;  /* 0x00400000dc10783b */ /* 0x000fea0000000200 */
[C---:B------:R-:W-:Y:S01]  /*51f0*/  HMMA.16816.F32 R28, R76.reuse, R14, R28 ;  /* 0x0000000e4c1c723c */ /* 0x040fe2000000181c */
[----:B------:R-:W1:Y:S05]  /*5200*/  LDSM.16.M88.4 R12, [R220+0x4800] ;  /* 0x00480000dc0c783b */ /* 0x000e6a0000000200 */
[C---:B----4-:R-:W-:Y:S06]  /*5210*/  HMMA.16816.F32 R24, R76.reuse, R8, R24 ;  /* 0x000000084c18723c */ /* 0x050fec0000001818 */
[C---:B------:R-:W-:Y:S01]  /*5220*/  HMMA.16816.F32 R20, R76.reuse, R10, R20 ;  /* 0x0000000a4c14723c */ /* 0x040fe20000001814 */
[----:B------:R-:W4:Y:S05]  /*5230*/  LDSM.16.M88.4 R8, [R220+0x5000] ;  /* 0x00500000dc08783b */ /* 0x000f2a0000000200 */
        /* <DEDUP_REMOVED lines=13> */
[C---:B-----5:R-:W-:Y:S06]  /*5310*/  HMMA.16816.F32 R68, R48.reuse, R52, R68 ;  /* 0x000000343044723c */ /* 0x060fec0000001844 */
        /* <DEDUP_REMOVED lines=14> */
[----:B------:R-:W4:Y:S05]  /*5400*/  LDSM.16.M88.4 R72, [R231+0x7800] ;  /* 0x00780000e748783b */ /* 0x000f2a0000000200 */
        /* <DEDUP_REMOVED lines=18> */
[----:B------:R-:W-:Y:S05]  /*5530*/  LDSM.16.M88.4 R12, [R220+0x6000] ;  /* 0x00600000dc0c783b */ /* 0x000fea0000000200 */
[C---:B----4-:R-:W-:Y:S06]  /*5540*/  HMMA.16816.F32 R24, R76.reuse, R8, R24 ;  /* 0x000000084c18723c */ /* 0x050fec0000001818 */
[C---:B------:R-:W-:Y:S01]  /*5550*/  HMMA.16816.F32 R20, R76.reuse, R10, R20 ;  /* 0x0000000a4c14723c */ /* 0x040fe20000001814 */
[----:B------:R-:W1:Y:S05]  /*5560*/  LDSM.16.M88.4 R8, [R220+0x6800] ;  /* 0x00680000dc08783b */ /* 0x000e6a0000000200 */
[C---:B------:R-:W-:Y:S06]  /*5570*/  HMMA.16816.F32 R68, R76.reuse, R72, R68 ;  /* 0x000000484c44723c */ /* 0x040fec0000001844 */
[----:B------:R-:W-:Y:S01]  /*5580*/  HMMA.16816.F32 R72, R76, R74, R64 ;  /* 0x0000004a4c48723c */ /* 0x000fe20000001840 */
[----:B------:R-:W4:Y:S05]  /*5590*/  LDSM.16.M88.4 R64, [R220+0x7000] ;  /* 0x00700000dc40783b */ /* 0x000f2a0000000200 */
[C---:B--2---:R-:W-:Y:S06]  /*55a0*/  HMMA.16816.F32 R32, R60.reuse, R52, R32 ;  /* 0x000000343c20723c */ /* 0x044fec0000001820 */
[----:B------:R-:W-:Y:S01]  /*55b0*/  HMMA.16816.F32 R28, R60, R54, R28 ;  /* 0x000000363c1c723c */ /* 0x000fe2000000181c */
[----:B------:R-:W2:Y:S01]  /*55c0*/  LDSM.16.M88.4 R52, [R220+0x7800] ;  /* 0x00780000dc34783b */ /* 0x000ea20000000200 */
[----:B------:R-:W-:-:S04]  /*55d0*/  DEPBAR.LE SB0, 0x0 ;  /* 0x000080000000791a */ /* 0x000fc80000000000 */
[C---:B------:R-:W-:Y:S06]  /*55e0*/  HMMA.16816.F32 R40, R60.reuse, R56, R40 ;  /* 0x000000383c28723c */ /* 0x040fec0000001828 */
[C---:B------:R-:W-:Y:S06]  /*55f0*/  HMMA.16816.F32 R36, R60.reuse, R58, R36 ;  /* 0x0000003a3c24723c */ /* 0x040fec0000001824 */
[C---:B---3--:R-:W-:Y:S06]  /*5600*/  HMMA.16816.F32 R24, R60.reuse, R48, R24 ;  /* 0x000000303c18723c */ /* 0x048fec0000001818 */
[C---:B------:R-:W-:Y:S06]  /*5610*/  HMMA.16816.F32 R20, R60.reuse, R50, R20 ;  /* 0x000000323c14723c */ /* 0x040fec0000001814 */
[C---:B-----5:R-:W-:Y:S06]  /*5620*/  HMMA.16816.F32 R68, R60.reuse, R44, R68 ;  /* 0x0000002c3c44723c */ /* 0x060fec0000001844 */
[----:B------:R-:W-:Y:S06]  /*5630*/  HMMA.16816.F32 R72, R60, R46, R72 ;  /* 0x0000002e3c48723c */ /* 0x000fec0000001848 */
[C---:B-1----:R-:W-:Y:S06]  /*5640*/  HMMA.16816.F32 R32, R16.reuse, R8, R32 ;  /* 0x000000081020723c */ /* 0x042fec0000001820 */
[----:B------:R-:W-:Y:S01]  /*5650*/  HMMA.16816.F32 R40, R16, R12, R40 ;  /* 0x0000000c1028723c */ /* 0x000fe20000001828 */
[----:B------:R-:W-:-:S04]  /*5660*/  SHF.R.S32.HI R9, RZ, 0x1f, R4 ;  /* 0x0000001fff097819 */ /* 0x000fc80000011404 */
[----:B------:R-:W-:Y:S01]  /*5670*/  LEA.HI R4, R9, R4, RZ, 0x2 ;  /* 0x0000000409047211 */ /* 0x000fe200078f10ff */
[----:B------:R-:W-:Y:S03]  /*5680*/  HMMA.16816.F32 R36, R16, R14, R36 ;  /* 0x0000000e1024723c */ /* 0x000fe60000001824 */
[----:B------:R-:W-:-:S03]  /*5690*/  SHF.R.S32.HI R9, RZ, 0x2, R4 ;  /* 0x00000002ff097819 */ /* 0x000fc60000011404 */
[----:B------:R-:W-:Y:S01]  /*56a0*/  HMMA.16816.F32 R28, R16, R10, R28 ;  /* 0x0000000a101c723c */ /* 0x000fe2000000181c */
[----:B------:R-:W-:Y:S01]  /*56b0*/  IADD3 R2, R2, 0x1, R9 ;  /* 0x0000000102027810 */ /* 0x000fe20007ffe009 */
[----:B------:R-:W-:-:S04]  /*56c0*/  IMAD.U32 R9, RZ, RZ, UR26 ;  /* 0x0000001aff097e24 */ /* 0x000fc8000f8e00ff */
[----:B----4-:R-:W-:Y:S01]  /*56d0*/  HMMA.16816.F32 R24, R16, R64, R24 ;  /* 0x000000401018723c */ /* 0x010fe20000001818 */
[----:B------:R-:W-:-:S04]  /*56e0*/  IADD3 R2, R9, -UR19, R2 ;  /* 0x8000001309027c10 */ /* 0x000fc8000fffe002 */
[----:B------:R-:W-:Y:S01]  /*56f0*/  IADD3 R4, R2, UR13, RZ ;  /* 0x0000000d02047c10 */ /* 0x000fe2000fffe0ff */
[C---:B------:R-:W-:Y:S03]  /*5700*/  HMMA.16816.F32 R20, R16.reuse, R66, R20 ;  /* 0x000000421014723c */ /* 0x040fe60000001814 */
[C---:B------:R-:W-:Y:S02]  /*5710*/  VIADDMNMX R2, R4.reuse, 0x8, R9, PT ;  /* 0x0000000804027846 */ /* 0x040fe40003800109 */
[----:B------:R-:W-:Y:S01]  /*5720*/  VIMNMX R167, R4, UR26, PT ;  /* 0x0000001a04a77c48 */ /* 0x000fe2000bfe0100 */
[C---:B--2---:R-:W-:Y:S06]  /*5730*/  HMMA.16816.F32 R68, R16.reuse, R52, R68 ;  /* 0x000000341044723c */ /* 0x044fec0000001844 */
[----:B------:R-:W-:Y:S01]  /*5740*/  HMMA.16816.F32 R72, R16, R54, R72 ;  /* 0x000000361048723c */ /* 0x000fe20000001848 */
[----:B------:R-:W-:Y:S06]  /*5750*/  BAR.SYNC.DEFER_BLOCKING 0x0 ;  /* 0x0000000000007b1d */ /* 0x000fec0000010000 */
[----:B------:R-:W-:-:S02]  /*5760*/  NOP ;  /* 0x0000000000007918 */ /* 0x000fc40000000000 */
[----:B------:R-:W-:-:S15]  /*5770*/  @!P1 BRA `(.L_x_749) ;  /* 0x0000001000049947 */ /* 0x000fde0003800000 */
[----:B------:R-:W-:Y:S05]  /*5780*/  @!P0 BRA `(.L_x_750) ;  /* 0x00000004002c8947 */ /* 0x000fea0003800000 */
[----:B------:R-:W-:Y:S01]  /*5790*/  ULDC UR13, c[0x0][0x380] ;  /* 0x0000e000000d7ab9 */ /* 0x000fe20000000800 */
[----:B------:R-:W-:Y:S01]  /*57a0*/  UIADD3 UR32, UR5, -0x40, URZ ;  /* 0xffffffc005207890 */ /* 0x000fe2000fffe03f */
[----:B------:R-:W-:Y:S01]  /*57b0*/  IMAD.U32 R3, RZ, RZ, UR13 ;  /* 0x0000000dff037e24 */ /* 0x000fe2000f8e00ff */
[----:B------:R-:W-:Y:S01]  /*57c0*/  MOV R4, UR5 ;  /* 0x0000000500047c02 */ /* 0x000fe20008000f00 */
[----:B------:R-:W-:-:S03]  /*57d0*/  UMOV UR34, URZ ;  /* 0x0000003f00227c82 */ /* 0x000fc60008000000 */
[----:B------:R-:W-:Y:S02]  /*57e0*/  IABS R3, R3 ;  /* 0x0000000300037213 */ /* 0x000fe40000000000 */
[----:B------:R-:W-:Y:S02]  /*57f0*/  IABS R4, R4 ;  /* 0x0000000400047213 */ /* 0x000fe40000000000 */
[----:B------:R-:W-:Y:S02]  /*5800*/  R2UR UR12, R3 ;  /* 0x00000000030c72ca */ /* 0x000fe400000e0000 */
[----:B------:R-:W-:-:S11]  /*5810*/  R2UR UR30, R4 ;  /* 0x00000000041e72ca */ /* 0x000fd600000e0000 */
[----:B------:R-:W1:Y:S08]  /*5820*/  I2F.RP R9, UR12 ;  /* 0x0000000c00097d06 */ /* 0x000e700008209400 */
[----:B-1----:R-:W1:Y:S02]  /*5830*/  MUFU.RCP R8, R9 ;  /* 0x0000000900087308 */ /* 0x002e640000001000 */
[----:B-1----:R-:W-:-:S06]  /*5840*/  VIADD R8, R8, 0xffffffe ;  /* 0x0ffffffe08087836 */ /* 0x002fcc0000000000 */
[----:B------:R-:W1:Y:S02]  /*5850*/  F2I.FTZ.U32.TRUNC.NTZ R3, R8 ;  /* 0x0000000800037305 */ /* 0x000e64000021f000 */
[----:B-1----:R-:W-:Y:S01]  /*5860*/  R2UR UR35, R3 ;  /* 0x00000000032372ca */ /* 0x002fe200000e0000 */
[----:B------:R-:W-:Y:S01]  /*5870*/  IMAD.U32 R3, RZ, RZ, UR32 ;  /* 0x00000020ff037e24 */ /* 0x000fe2000f8e00ff */
[----:B------:R-:W-:-:S04]  /*5880*/  ULOP3.LUT UR32, UR32, UR13, URZ, 0x3c, !UPT ;  /* 0x0000000d20207292 */ /* 0x000fc8000f8e3c3f */
[----:B------:R-:W-:-:S04]  /*5890*/  IABS R3, R3 ;  /* 0x0000000300037213 */ /* 0x000fc80000000000 */
[----:B------:R-:W-:-:S03]  /*58a0*/  R2UR UR26, R3 ;  /* 0x00000000031a72ca */ /* 0x000fc600000e0000 */
[----:B------:R-:W-:-:S04]  /*58b0*/  UIADD3 UR21, URZ, -UR35, URZ ;  /* 0x800000233f157290 */ /* 0x000fc8000fffe03f */
[----:B------:R-:W-:-:S04]  /*58c0*/  UIMAD UR21, UR21, UR12, URZ ;  /* 0x0000000c151572a4 */ /* 0x000fc8000f8e023f */
[----:B------:R-:W-:-:S04]  /*58d0*/  UIMAD.WIDE.U32 UR34, UR35, UR21, UR34 ;  /* 0x00000015232272a5 */ /* 0x000fc8000f8e0022 */
[----:B------:R-:W-:Y:S02]  /*58e0*/  UIMAD.WIDE.U32 UR36, UR35, UR30, URZ ;  /* 0x0000001e232472a5 */ /* 0x000fe4000f8e003f */
[----:B------:R-:W-:-:S05]  /*58f0*/  UIMAD.WIDE.U32 UR34, UR35, UR26, URZ ;  /* 0x0000001a232272a5 */ /* 0x000fca000f8e003f */
[----:B------:R-:W-:Y:S02]  /*5900*/  UMOV UR33, UR37 ;  /* 0x0000002500217c82 */ /* 0x000fe40008000000 */
[----:B------:R-:W-:Y:S01]  /*5910*/  UMOV UR31, UR35 ;  /* 0x00000023001f7c82 */ /* 0x000fe20008000000 */
[----:B------:R-:W-:Y:S02]  /*5920*/  UIADD3 UR29, -UR33, URZ, URZ ;  /* 0x0000003f211d7290 */ /* 0x000fe4000fffe13f */
[----:B------:R-:W-:Y:S02]  /*5930*/  UIADD3 UR21, -UR31, URZ, URZ ;  /* 0x0000003f1f157290 */ /* 0x000fe4000fffe13f */
[----:B------:R-:W-:Y:S02]  /*5940*/  UIMAD UR29, UR12, UR29, UR30 ;  /* 0x0000001d0c1d72a4 */ /* 0x000fe4000f8e021e */
[----:B------:R-:W-:Y:S02]  /*5950*/  UIMAD UR21, UR12, UR21, UR26 ;  /* 0x000000150c1572a4 */ /* 0x000fe4000f8e021a */
[----:B------:R-:W-:-:S02]  /*5960*/  UISETP.GT.U32.AND UP2, UPT, UR12, UR29, UPT ;  /* 0x0000001d0c00728c */ /* 0x000fc4000bf44070 */
[----:B------:R-:W-:-:S09]  /*5970*/  UISETP.GT.U32.AND UP0, UPT, UR12, UR21, UPT ;  /* 0x000000150c00728c */ /* 0x000fd2000bf04070 */
[----:B------:R-:W-:Y:S02]  /*5980*/  @!UP2 UIADD3 UR29, UR29, -UR12, URZ ;  /* 0x8000000c1d1da290 */ /* 0x000fe4000fffe03f */
[----:B------:R-:W-:Y:S02]  /*5990*/  @!UP0 UIADD3 UR21, UR21, -UR12, URZ ;  /* 0x8000000c15158290 */ /* 0x000fe4000fffe03f */
[----:B------:R-:W-:Y:S02]  /*59a0*/  UISETP.GE.U32.AND UP4, UPT, UR29, UR12, UPT ;  /* 0x0000000c1d00728c */ /* 0x000fe4000bf86070 */
[----:B------:R-:W-:Y:S02]  /*59b0*/  UISETP.GE.U32.AND UP3, UPT, UR21, UR12, UPT ;  /* 0x0000000c1500728c */ /* 0x000fe4000bf66070 */
[----:B------:R-:W-:Y:S02]  /*59c0*/  ULOP3.LUT UR12, UR5, UR13, URZ, 0x3c, !UPT ;  /* 0x0000000d050c7292 */ /* 0x000fe4000f8e3c3f */
[----:B------:R-:W-:-:S02]  /*59d0*/  @!UP0 UIADD3 UR31, UR31, 0x1, URZ ;  /* 0x000000011f1f8890 */ /* 0x000fc4000fffe03f */
[----:B------:R-:W-:Y:S02]  /*59e0*/  UISETP.GE.AND UP1, UPT, UR12, URZ, UPT ;  /* 0x0000003f0c00728c */ /* 0x000fe4000bf26270 */
[----:B------:R-:W-:Y:S02]  /*59f0*/  UISETP.GE.AND UP0, UPT, UR32, URZ, UPT ;  /* 0x0000003f2000728c */ /* 0x000fe4000bf06270 */
[----:B------:R-:W-:Y:S02]  /*5a00*/  @!UP2 UIADD3 UR33, UR33, 0x1, URZ ;  /* 0x000000012121a890 */ /* 0x000fe4000fffe03f */
[----:B------:R-:W-:Y:S02]  /*5a10*/  @UP3 UIADD3 UR31, UR31, 0x1, URZ ;  /* 0x000000011f1f3890 */ /* 0x000fe4000fffe03f */
[----:B------:R-:W-:Y:S02]  /*5a20*/  @UP4 UIADD3 UR33, UR33, 0x1, URZ ;  /* 0x0000000121214890 */ /* 0x000fe4000fffe03f */
[----:B------:R-:W-:-:S02]  /*5a30*/  UISETP.NE.AND UP2, UPT, UR13, URZ, UPT ;  /* 0x0000003f0d00728c */ /* 0x000fc4000bf45270 */
[----:B------:R-:W-:Y:S02]  /*5a40*/  ULOP3.LUT UR12, URZ, UR13, URZ, 0x33, !UPT ;  /* 0x0000000d3f0c7292 */ /* 0x000fe4000f8e333f */
[----:B------:R-:W-:Y:S02]  /*5a50*/  @!UP1 UIADD3 UR33, -UR33, URZ, URZ ;  /* 0x0000003f21219290 */ /* 0x000fe4000fffe13f */
[----:B------:R-:W-:Y:S02]  /*5a60*/  @!UP0 UIADD3 UR31, -UR31, URZ, URZ ;  /* 0x0000003f1f1f8290 */ /* 0x000fe4000fffe13f */
[----:B------:R-:W-:Y:S02]  /*5a70*/  USEL UR33, UR12, UR33, !UP2 ;  /* 0x000000210c217287 */ /* 0x000fe4000d000000 */
[----:B------:R-:W-:Y:S02]  /*5a80*/  USEL UR12, UR12, UR31, !UP2 ;  /* 0x0000001f0c0c7287 */ /* 0x000fe4000d000000 */
[----:B------:R-:W-:-:S02]  /*5a90*/  UIMAD.WIDE UR30, UR33, 0x4, UR22 ;  /* 0x00000004211e78a5 */ /* 0x000fc4000f8e0216 */
[----:B------:R-:W-:-:S04]  /*5aa0*/  UIMAD.WIDE UR34, UR12, 0x4, UR22 ;  /* 0x000000040c2278a5 */ /* 0x000fc8000f8e0216 */
[----:B------:R-:W-:Y:S01]  /*5ab0*/  IMAD.U32 R10, RZ, RZ, UR30 ;  /* 0x0000001eff0a7e24 */ /* 0x000fe2000f8e00ff */
[----:B------:R-:W-:Y:S01]  /*5ac0*/  MOV R11, UR31 ;  /* 0x0000001f000b7c02 */ /* 0x000fe20008000f00 */
[----:B------:R-:W-:Y:S01]  /*5ad0*/  IMAD.U32 R8, RZ, RZ, UR34 ;  /* 0x00000022ff087e24 */ /* 0x000fe2000f8e00ff */
[----:B------:R-:W-:-:S03]  /*5ae0*/  MOV R9, UR35 ;  /* 0x0000002300097c02 */ /* 0x000fc60008000f00 */
[----:B------:R-:W2:Y:S04]  /*5af0*/  LDG.E R3, desc[UR24][R10.64] ;  /* 0x000000180a037981 */ /* 0x000ea8000c1e1900 */
[----:B------:R1:W2:Y:S01]  /*5b00*/  LDG.E R4, desc[UR24][R8.64] ;  /* 0x0000001808047981 */ /* 0x0002a2000c1e1900 */
[----:B------:R-:W-:-:S04]  /*5b10*/  UIADD3 UR12, UR33, -UR12, URZ ;  /* 0x8000000c210c7290 */ /* 0x000fc8000fffe03f */
[----:B------:R-:W-:-:S04]  /*5b20*/  UIMAD UR13, UR12, UR13, -0x40 ;  /* 0xffffffc00c0d74a4 */ /* 0x000fc8000f8e020d */
[----:B------:R-:W-:Y:S02]  /*5b30*/  USHF.R.S32.HI UR12, URZ, 0x1f, UR13 ;  /* 0x0000001f3f0c7899 */ /* 0x000fe4000801140d */
[----:B------:R-:W-:Y:S02]  /*5b40*/  UIMAD.WIDE.U32 UR30, UR13, UR10, URZ ;  /* 0x0000000a0d1e72a5 */ /* 0x000fe4000f8e003f */
[----:B------:R-:W-:-:S04]  /*5b50*/  UIMAD UR12, UR12, UR10, URZ ;  /* 0x0000000a0c0c72a4 */ /* 0x000fc8000f8e023f */
[----:B------:R-:W-:-:S04]  /*5b60*/  UIMAD UR12, UR13, UR11, UR12 ;  /* 0x0000000b0d0c72a4 */ /* 0x000fc8000f8e020c */
[----:B------:R-:W-:-:S03]  /*5b70*/  UIADD3 UR21, UR31, UR12, URZ ;  /* 0x0000000c1f157290 */ /* 0x000fc6000fffe03f */
[----:B------:R-:W-:Y:S01]  /*5b80*/  ULDC.64 UR12, c[0x0][0x230] ;  /* 0x00008c00000c7ab9 */ /* 0x000fe20000000a00 */
[----:B-1----:R-:W-:Y:S01]  /*5b90*/  IMAD.U32 R9, RZ, RZ, UR31 ;  /* 0x0000001fff097e24 */ /* 0x002fe2000f8e00ff */
[----:B------:R-:W-:Y:S02]  /*5ba0*/  MOV R8, UR30 ;  /* 0x0000001e00087c02 */ /* 0x000fe40008000f00 */
[----:B------:R-:W-:Y:S01]  /*5bb0*/  MOV R9, UR21 ;  /* 0x0000001500097c02 */ /* 0x000fe20008000f00 */
[----:B--2---:R-:W-:-:S04]  /*5bc0*/  IMAD.IADD R4, R4, 0x1, -R3 ;  /* 0x0000000104047824 */ /* 0x004fc800078e0a03 */
[----:B------:R-:W-:Y:S01]  /*5bd0*/  IMAD.WIDE.U32 R8, R4, UR12, R8 ;  /* 0x0000000c04087c25 */ /* 0x000fe2000f8e0008 */
[----:B------:R-:W-:-:S05]  /*5be0*/  SHF.R.S32.HI R3, RZ, 0x1f, R4 ;  /* 0x0000001fff037819 */ /* 0x000fca0000011404 */
[----:B------:R-:W-:-:S04]  /*5bf0*/  IMAD R3, R3, UR12, RZ ;  /* 0x0000000c03037c24 */ /* 0x000fc8000f8e02ff */
[----:B------:R-:W-:Y:S01]  /*5c00*/  IMAD R3, R4, UR13, R3 ;  /* 0x0000000d04037c24 */ /* 0x000fe2000f8e0203 */
[----:B------:R-:W-:-:S03]  /*5c10*/  MOV R4, R8 ;  /* 0x0000000800047202 */ /* 0x000fc60000000f00 */
[----:B------:R-:W-:Y:S01]  /*5c20*/  IMAD.IADD R3, R9, 0x1, R3 ;  /* 0x0000000109037824 */ /* 0x000fe200078e0203 */
[----:B------:R-:W-:Y:S06]  /*5c30*/  BRA `(.L_x_751) ;  /* 0x0000000000107947 */ /* 0x000fec0003800000 */
.L_x_750:
[----:B------:R-:W-:-:S04]  /*5c40*/  ULEA UR12, -UR10, URZ, 0x6 ;  /* 0x0000003f0a0c7291 */ /* 0x000fc8000f8e313f */
[----:B------:R-:W-:Y:S02]  /*5c50*/  USHF.R.S32.HI UR13, URZ, 0x1f, UR12 ;  /* 0x0000001f3f0d7899 */ /* 0x000fe4000801140c */
[----:B------:R-:W-:-:S04]  /*5c60*/  MOV R4, UR12 ;  /* 0x0000000c00047c02 */ /* 0x000fc80008000f00 */
[----:B------:R-:W-:-:S07]  /*5c70*/  MOV R3, UR13 ;  /* 0x0000000d00037c02 */ /* 0x000fce0008000f00 */
.L_x_751:
[----:B------:R-:W-:Y:S01]  /*5c80*/  ULDC UR12, c[0x0][0x2d0] ;  /* 0x0000b400000c7ab9 */ /* 0x000fe20000000800 */
[----:B------:R-:W-:Y:S01]  /*5c90*/  BSSY B0, `(.L_x_752) ;  /* 0x00000ac000007945 */ /* 0x000fe20003800000 */
[----:B------:R-:W-:Y:S02]  /*5ca0*/  ISETP.GE.AND P6, PT, R240, UR12, PT ;  /* 0x0000000cf0007c0c */ /* 0x000fe4000bfc6270 */
[----:B------:R-:W-:Y:S02]  /*5cb0*/  ISETP.GE.AND P5, PT, R237, UR12, PT ;  /* 0x0000000ced007c0c */ /* 0x000fe4000bfa6270 */
[----:B------:R-:W-:Y:S02]  /*5cc0*/  ISETP.GE.AND P4, PT, R236, UR12, PT ;  /* 0x0000000cec007c0c */ /* 0x000fe4000bf86270 */
[----:B------:R-:W-:-:S07]  /*5cd0*/  ISETP.GE.AND P3, PT, R235, UR12, PT ;  /* 0x0000000ceb007c0c */ /* 0x000fce000bf66270 */
[----:B------:R-:W1:Y:S01]  /*5ce0*/  @!P6 LDC.64 R12, c[0x0][0x218] ;  /* 0x00008600ff0ceb82 */ /* 0x000e620000000a00 */
[----:B------:R-:W-:Y:S01]  /*5cf0*/  @!P6 IADD3 R15, P2, R4, R165, RZ ;  /* 0x000000a5040fe210 */ /* 0x000fe20007f5e0ff */
[----:B------:R2:W-:Y:S04]  /*5d00*/  @P6 STS.128 [R238+0x8000], RZ ;  /* 0x008000ffee006388 */ /* 0x0005e80000000c00 */
[----:B------:R-:W-:Y:S02]  /*5d10*/  @!P6 IMAD.X R16, R3, 0x1, R166, P2 ;  /* 0x000000010310e824 */ /* 0x000fe400010e06a6 */
[----:B------:R-:W3:Y:S08]  /*5d20*/  @!P5 LDC.64 R10, c[0x0][0x218] ;  /* 0x00008600ff0adb82 */ /* 0x000ef00000000a00 */
[----:B------:R-:W4:Y:S01]  /*5d30*/  @!P4 LDC.64 R8, c[0x0][0x218] ;  /* 0x00008600ff08cb82 */ /* 0x000f220000000a00 */
[----:B-1----:R-:W-:-:S04]  /*5d40*/  @!P6 LEA R14, P2, R15, R12, 0x1 ;  /* 0x0000000c0f0ee211 */ /* 0x002fc800078408ff */
[----:B------:R-:W-:Y:S02]  /*5d50*/  @!P6 LEA.HI.X R15, R15, R13, R16, 0x1, P2 ;  /* 0x0000000d0f0fe211 */ /* 0x000fe400010f0c10 */
[----:B------:R-:W-:Y:S01]  /*5d60*/  @!P5 IADD3 R17, P2, R4, R165, RZ ;  /* 0x000000a50411d210 */ /* 0x000fe20007f5e0ff */
[----:B------:R-:W1:Y:S02]  /*5d70*/  @!P3 LDC.64 R12, c[0x0][0x218] ;  /* 0x00008600ff0cbb82 */ /* 0x000e640000000a00 */
[----:B------:R-:W-:Y:S01]  /*5d80*/  @!PT LDS RZ, [RZ] ;  /* 0x00000000fffff984 */ /* 0x000fe20000000800 */
[----:B------:R-:W-:Y:S01]  /*5d90*/  @!PT LDS RZ, [RZ] ;  /* 0x00000000fffff984 */ /* 0x000fe20000000800 */
[----:B------:R-:W-:Y:S01]  /*5da0*/  @!PT LDS RZ, [RZ] ;  /* 0x00000000fffff984 */ /* 0x000fe20000000800 */
[----:B------:R5:W-:Y:S02]  /*5db0*/  @!P6 LDGSTS.E.BYPASS.LTC128B.128 [R238+0x8000], desc[UR24][R14.64] ;  /* 0x080000000eeeefae */ /* 0x000be4000b901d58 */
[----:B------:R-:W-:Y:S01]  /*5dc0*/  @!P5 IMAD.X R16, R3, 0x1, R166, P2 ;  /* 0x000000010310d824 */ /* 0x000fe200010e06a6 */
[C---:B---3--:R-:W-:Y:S01]  /*5dd0*/  @!P5 LEA R44, P2, R17.reuse, R10, 0x1 ;  /* 0x0000000a112cd211 */ /* 0x048fe200078408ff */
[----:B------:R2:W-:Y:S03]  /*5de0*/  @P5 STS.128 [R238+0xa000], RZ ;  /* 0x00a000ffee005388 */ /* 0x0005e60000000c00 */
[----:B------:R-:W-:-:S02]  /*5df0*/  @!P5 LEA.HI.X R45, R17, R11, R16, 0x1, P2 ;  /* 0x0000000b112dd211 */ /* 0x000fc400010f0c10 */
[----:B------:R-:W-:Y:S01]  /*5e00*/  @!P4 IADD3 R17, P2, R4, R165, RZ ;  /* 0x000000a50411c210 */ /* 0x000fe20007f5e0ff */
[----:B------:R-:W3:Y:S02]  /*5e10*/  @!P6 LDC.64 R10, c[0x0][0x218] ;  /* 0x00008600ff0aeb82 */ /* 0x000ee40000000a00 */
[----:B------:R-:W-:Y:S01]  /*5e20*/  @!PT LDS RZ, [RZ] ;  /* 0x00000000fffff984 */ /* 0x000fe20000000800 */
[----:B------:R-:W-:Y:S01]  /*5e30*/  @!PT LDS RZ, [RZ] ;  /* 0x00000000fffff984 */ /* 0x000fe20000000800 */
[----:B------:R-:W-:Y:S01]  /*5e40*/  @!PT LDS RZ, [RZ] ;  /* 0x00000000fffff984 */ /* 0x000fe20000000800 */
[----:B------:R-:W-:Y:S02]  /*5e50*/  @!P5 LDGSTS.E.BYPASS.LTC128B.128 [R238+0xa000], desc[UR24][R44.64+0x80] ;  /* 0x0a0000802ceedfae */ /* 0x000fe4000b901d58 */
[----:B------:R-:W-:Y:S01]  /*5e60*/  @!P4 IMAD.X R16, R3, 0x1, R166, P2 ;  /* 0x000000010310c824 */ /* 0x000fe200010e06a6 */
[C---:B----4-:R-:W-:Y:S01]  /*5e70*/  @!P4 LEA R18, P2, R17.reuse, R8, 0x1 ;  /* 0x000000081112c211 */ /* 0x050fe200078408ff */
[----:B------:R2:W-:Y:S03]  /*5e80*/  @P4 STS.128 [R238+0xc000], RZ ;  /* 0x00c000ffee004388 */ /* 0x0005e60000000c00 */
[----:B------:R-:W-:-:S02]  /*5e90*/  @!P4 LEA.HI.X R19, R17, R9, R16, 0x1, P2 ;  /* 0x000000091113c211 */ /* 0x000fc400010f0c10 */
[----:B------:R-:W-:Y:S01]  /*5ea0*/  @!P3 IADD3 R17, P2, R4, R165, RZ ;  /* 0x000000a50411b210 */ /* 0x000fe20007f5e0ff */
[----:B------:R-:W4:Y:S02]  /*5eb0*/  @!P5 LDC.64 R8, c[0x0][0x218] ;  /* 0x00008600ff08db82 */ /* 0x000f240000000a00 */
[----:B------:R-:W-:Y:S01]  /*5ec0*/  @!PT LDS RZ, [RZ] ;  /* 0x00000000fffff984 */ /* 0x000fe20000000800 */
[----:B------:R-:W-:Y:S01]  /*5ed0*/  @!PT LDS RZ, [RZ] ;  /* 0x00000000fffff984 */ /* 0x000fe20000000800 */
[----:B------:R-:W-:Y:S01]  /*5ee0*/  @!PT LDS RZ, [RZ] ;  /* 0x00000000fffff984 */ /* 0x000fe20000000800 */
[----:B------:R-:W-:Y:S02]  /*5ef0*/  @!P4 LDGSTS.E.BYPASS.LTC128B.128 [R238+0xc000], desc[UR24][R18.64+0x100] ;  /* 0x0c00010012eecfae */ /* 0x000fe4000b901d58 */
[----:B------:R-:W-:Y:S01]  /*5f00*/  @!P3 IMAD.X R46, R3, 0x1, R166, P2 ;  /* 0x00000001032eb824 */ /* 0x000fe200010e06a6 */
[C---:B-1----:R-:W-:Y:S01]  /*5f10*/  @!P3 LEA R16, P2, R17.reuse, R12, 0x1 ;  /* 0x0000000c1110b211 */ /* 0x042fe200078408ff */
[----:B------:R2:W-:Y:S03]  /*5f20*/  @P3 STS.128 [R238+0xe000], RZ ;  /* 0x00e000ffee003388 */ /* 0x0005e60000000c00 */
[----:B------:R-:W-:-:S02]  /*5f30*/  @!P3 LEA.HI.X R17, R17, R13, R46, 0x1, P2 ;  /* 0x0000000d1111b211 */ /* 0x000fc400010f0c2e */
[----:B------:R-:W-:Y:S01]  /*5f40*/  IADD3 R46, P2, R4, UR16, RZ ;  /* 0x00000010042e7c10 */ /* 0x000fe2000ff5e0ff */
[----:B------:R-:W1:Y:S02]  /*5f50*/  @!P4 LDC.64 R12, c[0x0][0x218] ;  /* 0x00008600ff0ccb82 */ /* 0x000e640000000a00 */
[----:B------:R-:W-:Y:S01]  /*5f60*/  @!PT LDS RZ, [RZ] ;  /* 0x00000000fffff984 */ /* 0x000fe20000000800 */
[----:B------:R-:W-:Y:S01]  /*5f70*/  @!PT LDS RZ, [RZ] ;  /* 0x00000000fffff984 */ /* 0x000fe20000000800 */
[----:B------:R-:W-:Y:S01]  /*5f80*/  @!PT LDS RZ, [RZ] ;  /* 0x00000000fffff984 */ /* 0x000fe20000000800 */
[----:B------:R2:W-:Y:S01]  /*5f90*/  @!P3 LDGSTS.E.BYPASS.LTC128B.128 [R238+0xe000], desc[UR24][R16.64+0x180] ;  /* 0x0e00018010eebfae */ /* 0x0005e2000b901d58 */
[----:B------:R-:W-:Y:S02]  /*5fa0*/  IADD3.X R47, R3, UR15, RZ, P2, !PT ;  /* 0x0000000f032f7c10 */ /* 0x000fe400097fe4ff */
[----:B------:R-:W-:Y:S01]  /*5fb0*/  @!P6 IADD3 R49, P2, R46, R165, RZ ;  /* 0x000000a52e31e210 */ /* 0x000fe20007f5e0ff */
[----:B------:R1:W-:Y:S04]  /*5fc0*/  @P6 STS.128 [R238+0x8800], RZ ;  /* 0x008800ffee006388 */ /* 0x0003e80000000c00 */
[----:B------:R-:W-:Y:S01]  /*5fd0*/  @!P6 IMAD.X R48, R47, 0x1, R166, P2 ;  /* 0x000000012f30e824 */ /* 0x000fe200010e06a6 */
[----:B---3--:R-:W-:-:S04]  /*5fe0*/  @!P6 LEA R50, P2, R49, R10, 0x1 ;  /* 0x0000000a3132e211 */ /* 0x008fc800078408ff */
[----:B------:R-:W-:Y:S02]  /*5ff0*/  @!P6 LEA.HI.X R51, R49, R11, R48, 0x1, P2 ;  /* 0x0000000b3133e211 */ /* 0x000fe400010f0c30 */
[----:B------:R-:W-:Y:S01]  /*6000*/  @!P5 IADD3 R49, P2, R46, R165, RZ ;  /* 0x000000a52e31d210 */ /* 0x000fe20007f5e0ff */
[----:B------:R-:W3:Y:S02]  /*6010*/  @!P3 LDC.64 R10, c[0x0][0x218] ;  /* 0x00008600ff0abb82 */ /* 0x000ee40000000a00 */
[----:B------:R-:W-:Y:S01]  /*6020*/  @!PT LDS RZ, [RZ] ;  /* 0x00000000fffff984 */ /* 0x000fe20000000800 */
[----:B------:R-:W-:Y:S01]  /*6030*/  @!PT LDS RZ, [RZ] ;  /* 0x00000000fffff984 */ /* 0x000fe20000000800 */
[----:B------:R-:W-:Y:S01]  /*6040*/  @!PT LDS RZ, [RZ] ;  /* 0x00000000fffff984 */ /* 0x000fe20000000800 */
[----:B------:R1:W-:Y:S02]  /*6050*/  @!P6 LDGSTS.E.BYPASS.LTC128B.128 [R238+0x8800], desc[UR24][R50.64] ;  /* 0x0880000032eeefae */ /* 0x0003e4000b901d58 */
[----:B------:R-:W-:Y:S01]  /*6060*/  @!P5 IMAD.X R52, R47, 0x1, R166, P2 ;  /* 0x000000012f34d824 */ /* 0x000fe200010e06a6 */
[C---:B----4-:R-:W-:Y:S01]  /*6070*/  @!P5 LEA R48, P2, R49.reuse, R8, 0x1 ;  /* 0x000000083130d211 */ /* 0x050fe200078408ff */
[----:B------:R4:W-:Y:S03]  /*6080*/  @P5 STS.128 [R238+0xa800], RZ ;  /* 0x00a800ffee005388 */ /* 0x0009e60000000c00 */
[----:B------:R-:W-:-:S02]  /*6090*/  @!P5 LEA.HI.X R49, R49, R9, R52, 0x1, P2 ;  /* 0x000000093131d211 */ /* 0x000fc400010f0c34 */
[----:B------:R-:W-:Y:S01]  /*60a0*/  @!P4 IADD3 R53, P2, R46, R165, RZ ;  /* 0x000000a52e35c210 */ /* 0x000fe20007f5e0ff */
[----:B------:R-:W5:Y:S02]  /*60b0*/  @!P6 LDC.64 R8, c[0x0][0x218] ;  /* 0x00008600ff08eb82 */ /* 0x000f640000000a00 */
[----:B------:R-:W-:Y:S01]  /*60c0*/  @!PT LDS RZ, [RZ] ;  /* 0x00000000fffff984 */ /* 0x000fe20000000800 */
[----:B------:R-:W-:Y:S01]  /*60d0*/  @!PT LDS RZ, [RZ] ;  /* 0x00000000fffff984 */ /* 0x000fe20000000800 */
[----:B------:R-:W-:Y:S01]  /*60e0*/  @!PT LDS RZ, [RZ] ;  /* 0x00000000fffff984 */ /* 0x000fe20000000800 */
[----:B------:R4:W-:Y:S02]  /*60f0*/  @!P5 LDGSTS.E.BYPASS.LTC128B.128 [R238+0xa800], desc[UR24][R48.64+0x80] ;  /* 0x0a80008030eedfae */ /* 0x0009e4000b901d58 */
[----:B------:R-:W-:Y:S01]  /*6100*/  @!P4 IMAD.X R54, R47, 0x1, R166, P2 ;  /* 0x000000012f36c824 */ /* 0x000fe200010e06a6 */
[C---:B-1----:R-:W-:Y:S01]  /*6110*/  @!P4 LEA R52, P2, R53.reuse, R12, 0x1 ;  /* 0x0000000c3534c211 */ /* 0x042fe200078408ff */
[----:B------:R4:W-:Y:S03]  /*6120*/  @P4 STS.128 [R238+0xc800], RZ ;  /* 0x00c800ffee004388 */ /* 0x0009e60000000c00 */
[----:B------:R-:W-:-:S02]  /*6130*/  @!P4 LEA.HI.X R53, R53, R13, R54, 0x1, P2 ;  /* 0x0000000d3535c211 */ /* 0x000fc400010f0c36 */
        /* <DEDUP_REMOVED lines=10> */
[----:B------:R-:W-:Y:S01]  /*61e0*/  IADD3 R46, P2, R46, UR16, RZ ;  /* 0x000000102e2e7c10 */ /* 0x000fe2000ff5e0ff */
[----:B------:R-:W3:Y:S02]  /*61f0*/  @!P4 LDC.64 R10, c[0x0][0x218] ;  /* 0x00008600ff0acb82 */ /* 0x000ee40000000a00 */
        /* <DEDUP_REMOVED lines=8> */
[----:B-----5:R-:W-:-:S04]  /*6280*/  @!P6 LEA R58, P2, R57, R8, 0x1 ;  /* 0x00000008393ae211 */ /* 0x020fc800078408ff */
[----:B------:R-:W-:Y:S02]  /*6290*/  @!P6 LEA.HI.X R59, R57, R9, R56, 0x1, P2 ;  /* 0x00000009393be211 */ /* 0x000fe400010f0c38 */
        /* <DEDUP_REMOVED lines=11> */
[----:B------:R-:W2:Y:S02]  /*6350*/  @!P6 LDC.64 R12, c[0x0][0x218] ;  /* 0x00008600ff0ceb82 */ /* 0x000ea40000000a00 */
        /* <DEDUP_REMOVED lines=15> */
[C---:B-----5:R-:W-:Y:S01]  /*6450*/  @!P3 LEA R64, P2, R56.reuse, R8, 0x1 ;  /* 0x000000083840b211 */ /* 0x060fe200078408ff */
        /* <DEDUP_REMOVED lines=12> */
[----:B--2---:R-:W-:-:S04]  /*6520*/  @!P6 LEA R16, P2, R14, R12, 0x1 ;  /* 0x0000000c0e10e211 */ /* 0x004fc800078408ff */
[----:B------:R-:W-:Y:S02]  /*6530*/  @!P6 LEA.HI.X R17, R14, R13, R15, 0x1, P2 ;  /* 0x0000000d0e11e211 */ /* 0x000fe400010f0c0f */
[----:B------:R-:W-:-:S03]  /*6540*/  @!P5 IADD3 R12, P2, R46, R165, RZ ;  /* 0x000000a52e0cd210 */ /* 0x000fc60007f5e0ff */
[----:B------:R-:W-:Y:S01]  /*6550*/  @!PT LDS RZ, [RZ] ;  /* 0x00000000fffff984 */ /* 0x000fe20000000800 */
[----:B------:R-:W-:Y:S01]  /*6560*/  @!PT LDS RZ, [RZ] ;  /* 0x00000000fffff984 */ /* 0x000fe20000000800 */
[----:B------:R-:W-:Y:S01]  /*6570*/  @!PT LDS RZ, [RZ] ;  /* 0x00000000fffff984 */ /* 0x000fe20000000800 */
[----:B------:R4:W-:Y:S02]  /*6580*/  @!P6 LDGSTS.E.BYPASS.LTC128B.128 [R238+0x9800], desc[UR24][R16.64] ;  /* 0x0980000010eeefae */ /* 0x0009e4000b901d58 */
[----:B------:R-:W-:Y:S01]  /*6590*/  @!P5 IMAD.X R13, R47, 0x1, R166, P2 ;  /* 0x000000012f0dd824 */ /* 0x000fe200010e06a6 */
[C---:B-1----:R-:W-:Y:S01]  /*65a0*/  @!P5 LEA R14, P2, R12.reuse, R10, 0x1 ;  /* 0x0000000a0c0ed211 */ /* 0x042fe200078408ff */
[----:B------:R4:W-:Y:S03]  /*65b0*/  @P5 STS.128 [R238+0xb800], RZ ;  /* 0x00b800ffee005388 */ /* 0x0009e60000000c00 */
[----:B------:R-:W-:Y:S02]  /*65c0*/  @!P5 LEA.HI.X R15, R12, R11, R13, 0x1, P2 ;  /* 0x0000000b0c0fd211 */ /* 0x000fe400010f0c0d */
[----:B------:R-:W-:-:S03]  /*65d0*/  @!P4 IADD3 R10, P2, R46, R165, RZ ;  /* 0x000000a52e0ac210 */ /* 0x000fc60007f5e0ff */
[----:B------:R-:W-:Y:S01]  /*65e0*/  @!PT LDS RZ, [RZ] ;  /* 0x00000000fffff984 */ /* 0x000fe20000000800 */
[----:B------:R-:W-:Y:S01]  /*65f0*/  @!PT LDS RZ, [RZ] ;  /* 0x00000000fffff984 */ /* 0x000fe20000000800 */
[----:B------:R-:W-:Y:S01]  /*6600*/  @!PT LDS RZ, [RZ] ;  /* 0x00000000fffff984 */ /* 0x000fe20000000800 */
[----:B------:R4:W-:Y:S02]  /*6610*/  @!P5 LDGSTS.E.BYPASS.LTC128B.128 [R238+0xb800], desc[UR24][R14.64+0x80] ;  /* 0x0b8000800eeedfae */ /* 0x0009e4000b901d58 */
[----:B------:R-:W-:Y:S01]  /*6620*/  @!P4 IMAD.X R11, R47, 0x1, R166, P2 ;  /* 0x000000012f0bc824 */ /* 0x000fe200010e06a6 */
[C---:B---3--:R-:W-:Y:S01]  /*6630*/  @!P4 LEA R8, P2, R10.reuse, R8, 0x1 ;  /* 0x000000080a08c211 */ /* 0x048fe200078408ff */
[----:B------:R4:W-:Y:S03]  /*6640*/  @P4 STS.128 [R238+0xd800], RZ ;  /* 0x00d800ffee004388 */ /* 0x0009e60000000c00 */
[----:B------:R-:W-:-:S05]  /*6650*/  @!P4 LEA.HI.X R9, R10, R9, R11, 0x1, P2 ;  /* 0x000000090a09c211 */ /* 0x000fca00010f0c0b */
[----:B------:R-:W-:Y:S01]  /*6660*/  @!PT LDS RZ, [RZ] ;  /* 0x00000000fffff984 */ /* 0x000fe20000000800 */
[----:B------:R-:W-:Y:S01]  /*6670*/  @!PT LDS RZ, [RZ] ;  /* 0x00000000fffff984 */ /* 0x000fe20000000800 */
[----:B------:R-:W-:Y:S01]  /*6680*/  @!PT LDS RZ, [RZ] ;  /* 0x00000000fffff984 */ /* 0x000fe20000000800 */
[----:B------:R4:W-:Y:S04]  /*6690*/  @!P4 LDGSTS.E.BYPASS.LTC128B.128 [R238+0xd800], desc[UR24][R8.64+0x100] ;  /* 0x0d80010008eecfae */ /* 0x0009e8000b901d58 */
[----:B------:R4:W-:Y:S01]  /*66a0*/  @P3 STS.128 [R238+0xf800], RZ ;  /* 0x00f800ffee003388 */ /* 0x0009e20000000c00 */
[----:B------:R-:W-:Y:S05]  /*66b0*/  @P3 BRA `(.L_x_753) ;  /* 0x0000000000243947 */ /* 0x000fea0003800000 */
[----:B------:R-:W-:Y:S01]  /*66c0*/  IADD3 R46, P2, R46, R165, RZ ;  /* 0x000000a52e2e7210 */ /* 0x000fe20007f5e0ff */
[----:B------:R-:W-:-:S04]  /*66d0*/  ULDC.64 UR12, c[0x0][0x218] ;  /* 0x00008600000c7ab9 */ /* 0x000fc80000000a00 */
[----:B------:R-:W-:Y:S01]  /*66e0*/  IMAD.X R47, R47, 0x1, R166, P2 ;  /* 0x000000012f2f7824 */ /* 0x000fe200010e06a6 */
[----:B----4-:R-:W-:-:S04]  /*66f0*/  LEA R8, P2, R46, UR12, 0x1 ;  /* 0x0000000c2e087c11 */ /* 0x010fc8000f8408ff */
[----:B------:R-:W-:-:S05]  /*6700*/  LEA.HI.X R9, R46, UR13, R47, 0x1, P2 ;  /* 0x0000000d2e097c11 */ /* 0x000fca00090f0c2f */
[----:B------:R-:W-:Y:S01]  /*6710*/  @!PT LDS RZ, [RZ] ;  /* 0x00000000fffff984 */ /* 0x000fe20000000800 */
[----:B------:R-:W-:Y:S01]  /*6720*/  @!PT LDS RZ, [RZ] ;  /* 0x00000000fffff984 */ /* 0x000fe20000000800 */
[----:B------:R-:W-:Y:S01]  /*6730*/  @!PT LDS RZ, [RZ] ;  /* 0x00000000fffff984 */ /* 0x000fe20000000800 */
[----:B------:R1:W-:Y:S04]  /*6740*/  LDGSTS.E.BYPASS.LTC128B.128 [R238+0xf800], desc[UR24][R8.64+0x180] ;  /* 0x0f80018008ee7fae */ /* 0x0003e8000b901d58 */
.L_x_753:
[----:B------:R-:W-:Y:S05]  /*6750*/  BSYNC B0 ;  /* 0x0000000000007941 */ /* 0x000fea0003800000 */
.L_x_752:
[----:B------:R-:W0:Y:S01]  /*6760*/  LDGDEPBAR ;  /* 0x00000000000079af */ /* 0x000e220000000000 */
[----:B------:R-:W-:-:S04]  /*6770*/  IADD3 R165, P2, R4, R165, RZ ;  /* 0x000000a504a57210 */ /* 0x000fc80007f5e0ff */
[----:B------:R-:W-:-:S09]  /*6780*/  IADD3.X R166, R3, R166, RZ, P2, !PT ;  /* 0x000000a603a67210 */ /* 0x000fd200017fe4ff */
.L_x_749:
[----:B------:R-:W-:Y:S01]  /*6790*/  VIADD R3, R6, UR5 ;  /* 0x0000000506037c36 */ /* 0x000fe20008000000 */
[----:B------:R-:W-:Y:S01]  /*67a0*/  LEA R228, R0, UR4, 0x1 ;  /* 0x0000000400e47c11 */ /* 0x000fe2000f8e08ff */
[----:B------:R-:W-:Y:S01]  /*67b0*/  ULDC UR21, c[0x0][0x2ec] ;  /* 0x0000bb0000157ab9 */ /* 0x000fe20000000800 */
[----:B------:R-:W-:Y:S01]  /*67c0*/  ULDC.64 UR4, c[0x0][0x218] ;  /* 0x0000860000047ab9 */ /* 0x000fe20000000a00 */
[C---:B------:R-:W-:Y:S02]  /*67d0*/  VIADD R4, R3.reuse, 0x1 ;  /* 0x0000000103047836 */ /* 0x040fe40000000000 */
[C---:B------:R-:W-:Y:S01]  /*67e0*/  VIADD R6, R3.reuse, 0x8 ;  /* 0x0000000803067836 */ /* 0x040fe20000000000 */
[----:B------:R-:W-:Y:S01]  /*67f0*/  LDSM.16.MT88.4 R100, [R228+0x14000] ;  /* 0x01400000e464783b */ /* 0x000fe20000004200 */
[C---:B-1--4-:R-:W-:Y:S01]  /*6800*/  VIADD R8, R3.reuse, 0x20 ;  /* 0x0000002003087836 */ /* 0x052fe20000000000 */
[CC--:B------:R-:W-:Y:S01]  /*6810*/  ISETP.GE.AND P6, PT, R4.reuse, R167.reuse, PT ;  /* 0x000000a70400720c */ /* 0x0c0fe20003fc6270 */
[C---:B------:R-:W-:Y:S01]  /*6820*/  VIADD R13, R3.reuse, 0x30 ;  /* 0x00000030030d7836 */ /* 0x040fe20000000000 */
[-C--:B------:R-:W-:Y:S01]  /*6830*/  ISETP.GE.AND P3, PT, R4, R2.reuse, PT ;  /* 0x000000020400720c */ /* 0x080fe20003f66270 */
[----:B------:R-:W-:Y:S01]  /*6840*/  VIADD R4, R3, 0x9 ;  /* 0x0000000903047836 */ /* 0x000fe20000000000 */
[CC--:B------:R-:W-:Y:S01]  /*6850*/  ISETP.GE.AND P2, PT, R6.reuse, R167.reuse, PT ;  /* 0x000000a70600720c */ /* 0x0c0fe20003f46270 */
[--C-:B------:R-:W-:Y:S01]  /*6860*/  IMAD R226, R7, 0x2, R228.reuse ;  /* 0x0000000207e27824 */ /* 0x100fe200078e02e4 */
[-C--:B------:R-:W-:Y:S01]  /*6870*/  ISETP.GE.AND P4, PT, R6, R2.reuse, PT ;  /* 0x000000020600720c */ /* 0x080fe20003f86270 */
[----:B------:R-:W-:Y:S01]  /*6880*/  VIADD R6, R3, 0x10 ;  /* 0x0000001003067836 */ /* 0x000fe20000000000 */
[----:B------:R-:W-:Y:S01]  /*6890*/  FSEL R36, R36, -INF , !P2 ;  /* 0xff80000024247808 */ /* 0x000fe20005000000 */
[----:B------:R-:W-:Y:S01]  /*68a0*/  IMAD R225, R5, 0x2, R228 ;  /* 0x0000000205e17824 */ /* 0x000fe200078e02e4 */
[CC--:B------:R-:W-:Y:S01]  /*68b0*/  ISETP.GE.AND P5, PT, R4.reuse, R167.reuse, PT ;  /* 0x000000a70400720c */ /* 0x0c0fe20003fa6270 */
[----:B------:R-:W-:Y:S01]  /*68c0*/  LDSM.16.MT88.4 R44, [R226+0x10000] ;  /* 0x01000000e22c783b */ /* 0x000fe20000004200 */
[----:B------:R-:W-:Y:S01]  /*68d0*/  ISETP.GE.AND P2, PT, R4, R2, PT ;  /* 0x000000020400720c */ /* 0x000fe20003f46270 */
[----:B------:R-:W-:Y:S01]  /*68e0*/  VIADD R4, R3, 0x11 ;  /* 0x0000001103047836 */ /* 0x000fe20000000000 */
[----:B------:R-:W-:Y:S01]  /*68f0*/  FSEL R14, R38, -INF , !P4 ;  /* 0xff800000260e7808 */ /* 0x000fe20006000000 */
[----:B------:R-:W-:Y:S01]  /*6900*/  IMAD R224, R5, 0x2, R226 ;  /* 0x0000000205e07824 */ /* 0x000fe200078e02e2 */
[----:B------:R-:W-:Y:S01]  /*6910*/  ISETP.GE.AND P4, PT, R6, R167, PT ;  /* 0x000000a70600720c */ /* 0x000fe20003f86270 */
[----:B------:R-:W-:Y:S01]  /*6920*/  LDSM.16.MT88.4 R52, [R225+0x10000] ;  /* 0x01000000e134783b */ /* 0x000fe20000004200 */
[----:B------:R-:W-:-:S02]  /*6930*/  FSEL R16, R37, -INF , !P5 ;  /* 0xff80000025107808 */ /* 0x000fc40006800000 */
[-C--:B------:R-:W-:Y:S01]  /*6940*/  ISETP.GE.AND P5, PT, R6, R2.reuse, PT ;  /* 0x000000020600720c */ /* 0x080fe20003fa6270 */
[----:B------:R-:W-:Y:S01]  /*6950*/  VIADD R6, R3, 0x18 ;  /* 0x0000001803067836 */ /* 0x000fe20000000000 */
[----:B------:R-:W-:Y:S01]  /*6960*/  FSEL R12, R39, -INF , !P2 ;  /* 0xff800000270c7808 */ /* 0x000fe20005000000 */
[----:B------:R-:W-:Y:S01]  /*6970*/  LDSM.16.MT88.4 R60, [R224+0x10000] ;  /* 0x01000000e03c783b */ /* 0x000fe20000004200 */
[----:B------:R-:W-:Y:S02]  /*6980*/  ISETP.GE.AND P2, PT, R4, R167, PT ;  /* 0x000000a70400720c */ /* 0x000fe40003f46270 */
[----:B------:R-:W-:Y:S01]  /*6990*/  FSEL R32, R32, -INF , !P4 ;  /* 0xff80000020207808 */ /* 0x000fe20006000000 */
[----:B------:R-:W-:Y:S01]  /*69a0*/  LDSM.16.MT88.4 R84, [R225+0x12000] ;  /* 0x01200000e154783b */ /* 0x000fe20000004200 */
[----:B------:R-:W-:Y:S01]  /*69b0*/  ISETP.GE.AND P4, PT, R4, R2, PT ;  /* 0x000000020400720c */ /* 0x000fe20003f86270 */
[----:B------:R-:W-:Y:S01]  /*69c0*/  VIADD R4, R3, 0x19 ;  /* 0x0000001903047836 */ /* 0x000fe20000000000 */
[----:B------:R-:W-:Y:S01]  /*69d0*/  FSEL R34, R34, -INF , !P5 ;  /* 0xff80000022227808 */ /* 0x000fe20006800000 */
[----:B------:R-:W-:Y:S01]  /*69e0*/  LDSM.16.MT88.4 R76, [R226+0x12000] ;  /* 0x01200000e24c783b */ /* 0x000fe20000004200 */
[----:B------:R-:W-:-:S02]  /*69f0*/  FSEL R10, R33, -INF , !P2 ;  /* 0xff800000210a7808 */ /* 0x000fc40005000000 */
[CC--:B------:R-:W-:Y:S01]  /*6a00*/  ISETP.GE.AND P5, PT, R6.reuse, R167.reuse, PT ;  /* 0x000000a70600720c */ /* 0x0c0fe20003fa6270 */
[----:B------:R-:W-:Y:S01]  /*6a10*/  LDSM.16.MT88.4 R92, [R224+0x12000] ;  /* 0x01200000e05c783b */ /* 0x000fe20000004200 */
[----:B------:R-:W-:Y:S02]  /*6a20*/  ISETP.GE.AND P2, PT, R6, R2, PT ;  /* 0x000000020600720c */ /* 0x000fe40003f46270 */
[----:B------:R-:W-:Y:S01]  /*6a30*/  FSEL R6, R35, -INF , !P4 ;  /* 0xff80000023067808 */ /* 0x000fe20006000000 */
[----:B------:R-:W-:Y:S01]  /*6a40*/  LDSM.16.MT88.4 R108, [R226+0x14000] ;  /* 0x01400000e26c783b */ /* 0x000fe20000004200 */
[----:B------:R-:W-:Y:S02]  /*6a50*/  FSEL R18, R43, -INF , !P3 ;  /* 0xff8000002b127808 */ /* 0x000fe40005800000 */
[----:B------:R-:W-:Y:S01]  /*6a60*/  FSEL R38, R41, -INF , !P6 ;  /* 0xff80000029267808 */ /* 0x000fe20007000000 */
[----:B------:R-:W-:Y:S01]  /*6a70*/  LDSM.16.MT88.4 R132, [R228+0x16000] ;  /* 0x01600000e484783b */ /* 0x000fe20000004200 */
[----:B------:R-:W-:-:S02]  /*6a80*/  ISETP.GE.AND P3, PT, R4, R167, PT ;  /* 0x000000a70400720c */ /* 0x000fc40003f66270 */
[-C--:B------:R-:W-:Y:S01]  /*6a90*/  ISETP.GE.AND P4, PT, R4, R2.reuse, PT ;  /* 0x000000020400720c */ /* 0x080fe20003f86270 */
[C---:B------:R-:W-:Y:S01]  /*6aa0*/  VIADD R4, R3.reuse, 0x21 ;  /* 0x0000002103047836 */ /* 0x040fe20000000000 */
[-C--:B------:R-:W-:Y:S01]  /*6ab0*/  ISETP.GE.AND P6, PT, R3, R167.reuse, PT ;  /* 0x000000a70300720c */ /* 0x080fe20003fc6270 */
[----:B------:R-:W-:Y:S01]  /*6ac0*/  LDSM.16.MT88.4 R116, [R225+0x14000] ;  /* 0x01400000e174783b */ /* 0x000fe20000004200 */
[----:B------:R-:W-:Y:S02]  /*6ad0*/  FSEL R28, R28, -INF , !P5 ;  /* 0xff8000001c1c7808 */ /* 0x000fe40006800000 */
[----:B------:R-:W-:Y:S01]  /*6ae0*/  FSEL R30, R30, -INF , !P2 ;  /* 0xff8000001e1e7808 */ /* 0x000fe20005000000 */
[----:B------:R-:W-:Y:S01]  /*6af0*/  LDSM.16.MT88.4 R124, [R224+0x14000] ;  /* 0x01400000e07c783b */ /* 0x000fe20000004200 */
[C---:B------:R-:W-:Y:S02]  /*6b00*/  ISETP.GE.AND P5, PT, R8.reuse, R167, PT ;  /* 0x000000a70800720c */ /* 0x040fe40003fa6270 */
[----:B------:R-:W-:Y:S01]  /*6b10*/  ISETP.GE.AND P2, PT, R8, R2, PT ;  /* 0x000000020800720c */ /* 0x000fe20003f46270 */
[----:B------:R-:W-:Y:S01]  /*6b20*/  LDSM.16.MT88.4 R156, [R226+0x16000] ;  /* 0x01600000e29c783b */ /* 0x000fe20000004200 */
[----:B------:R-:W-:-:S02]  /*6b30*/  FSEL R40, R40, -INF , !P6 ;  /* 0xff80000028287808 */ /* 0x000fc40007000000 */
[----:B------:R-:W-:Y:S01]  /*6b40*/  FSEL R8, R29, -INF , !P3 ;  /* 0xff8000001d087808 */ /* 0x000fe20005800000 */
[----:B------:R-:W-:Y:S01]  /*6b50*/  LDSM.16.MT88.4 R152, [R225+0x16000] ;  /* 0x01600000e198783b */ /* 0x000fe20000004200 */
[C---:B------:R-:W-:Y:S02]  /*6b60*/  ISETP.GE.AND P6, PT, R4.reuse, R167, PT ;  /* 0x000000a70400720c */ /* 0x040fe40003fc6270 */
[-C--:B------:R-:W-:Y:S02]  /*6b70*/  ISETP.GE.AND P3, PT, R4, R2.reuse, PT ;  /* 0x000000020400720c */ /* 0x080fe40003f66270 */
[----:B------:R-:W-:Y:S02]  /*6b80*/  FSEL R4, R31, -INF , !P4 ;  /* 0xff8000001f047808 */ /* 0x000fe40006000000 */
[----:B------:R-:W-:Y:S02]  /*6b90*/  ISETP.GE.AND P4, PT, R3, R2, PT ;  /* 0x000000020300720c */ /* 0x000fe40003f86270 */
[----:B------:R-:W-:-:S02]  /*6ba0*/  FMNMX.FTZ R9, R40, R38, !PT ;  /* 0x0000002628097209 */ /* 0x000fc40007810000 */
[----:B------:R-:W-:Y:S02]  /*6bb0*/  FSEL R42, R42, -INF , !P4 ;  /* 0xff8000002a2a7808 */ /* 0x000fe40006000000 */
[----:B------:R-:W-:Y:S01]  /*6bc0*/  FMNMX.FTZ R11, R36, R9, !PT ;  /* 0x00000009240b7209 */ /* 0x000fe20007810000 */
[----:B------:R-:W-:Y:S01]  /*6bd0*/  VIADD R9, R3, 0x28 ;  /* 0x0000002803097836 */ /* 0x000fe20000000000 */
[----:B------:R-:W-:Y:S02]  /*6be0*/  FMNMX.FTZ R15, R42, R18, !PT ;  /* 0x000000122a0f7209 */ /* 0x000fe40007810000 */
[----:B------:R-:W-:Y:S02]  /*6bf0*/  FMNMX.FTZ R11, R16, R11, !PT ;  /* 0x0000000b100b7209 */ /* 0x000fe40007810000 */
[----:B------:R-:W-:Y:S02]  /*6c00*/  FMNMX.FTZ R15, R14, R15, !PT ;  /* 0x0000000f0e0f7209 */ /* 0x000fe40007810000 */
[----:B------:R-:W-:-:S02]  /*6c10*/  FSEL R186, R24, -INF , !P5 ;  /* 0xff80000018ba7808 */ /* 0x000fc40006800000 */
[----:B------:R-:W-:Y:S02]  /*6c20*/  FSEL R190, R26, -INF , !P2 ;  /* 0xff8000001abe7808 */ /* 0x000fe40005000000 */
[C---:B------:R-:W-:Y:S02]  /*6c30*/  ISETP.GE.AND P5, PT, R9.reuse, R167, PT ;  /* 0x000000a70900720c */ /* 0x040fe40003fa6270 */
[----:B------:R-:W-:Y:S02]  /*6c40*/  ISETP.GE.AND P2, PT, R9, R2, PT ;  /* 0x000000020900720c */ /* 0x000fe40003f46270 */
[----:B------:R-:W-:Y:S01]  /*6c50*/  FMNMX.FTZ R9, R32, R11, !PT ;  /* 0x0000000b20097209 */ /* 0x000fe20007810000 */
[----:B------:R-:W-:Y:S01]  /*6c60*/  VIADD R11, R3, 0x29 ;  /* 0x00000029030b7836 */ /* 0x000fe20000000000 */
[----:B------:R-:W-:Y:S02]  /*6c70*/  FMNMX.FTZ R15, R12, R15, !PT ;  /* 0x0000000f0c0f7209 */ /* 0x000fe40007810000 */
[----:B------:R-:W-:-:S02]  /*6c80*/  FMNMX.FTZ R9, R10, R9, !PT ;  /* 0x000000090a097209 */ /* 0x000fc40007810000 */
[----:B------:R-:W-:Y:S02]  /*6c90*/  FMNMX.FTZ R15, R34, R15, !PT ;  /* 0x0000000f220f7209 */ /* 0x000fe40007810000 */
[----:B------:R-:W-:Y:S01]  /*6ca0*/  FMNMX.FTZ R17, R28, R9, !PT ;  /* 0x000000091c117209 */ /* 0x000fe20007810000 */
[----:B------:R-:W-:Y:S01]  /*6cb0*/  VIADD R9, R3, 0x38 ;  /* 0x0000003803097836 */ /* 0x000fe20000000000 */
[----:B------:R-:W-:Y:S02]  /*6cc0*/  FMNMX.FTZ R15, R6, R15, !PT ;  /* 0x0000000f060f7209 */ /* 0x000fe40007810000 */
[----:B------:R-:W-:Y:S02]  /*6cd0*/  FMNMX.FTZ R17, R8, R17, !PT ;  /* 0x0000001108117209 */ /* 0x000fe40007810000 */
[----:B------:R-:W-:Y:S02]  /*6ce0*/  FMNMX.FTZ R15, R30, R15, !PT ;  /* 0x0000000f1e0f7209 */ /* 0x000fe40007810000 */
[----:B------:R-:W-:-:S02]  /*6cf0*/  FSEL R252, R25, -INF , !P6 ;  /* 0xff80000019fc7808 */ /* 0x000fc40007000000 */
[----:B------:R-:W-:Y:S02]  /*6d00*/  FMNMX.FTZ R17, R186, R17, !PT ;  /* 0x00000011ba117209 */ /* 0x000fe40007810000 */
[----:B------:R-:W-:Y:S02]  /*6d10*/  FMNMX.FTZ R15, R4, R15, !PT ;  /* 0x0000000f040f7209 */ /* 0x000fe40007810000 */
[----:B------:R-:W-:Y:S02]  /*6d20*/  ISETP.GE.AND P6, PT, R11, R167, PT ;  /* 0x000000a70b00720c */ /* 0x000fe40003fc6270 */
[----:B------:R-:W-:Y:S02]  /*6d30*/  FSEL R188, R20, -INF , !P5 ;  /* 0xff80000014bc7808 */ /* 0x000fe40006800000 */
[----:B------:R-:W-:Y:S02]  /*6d40*/  FMNMX.FTZ R17, R252, R17, !PT ;  /* 0x00000011fc117209 */ /* 0x000fe40007810000 */
[----:B------:R-:W-:-:S02]  /*6d50*/  FSEL R246, R27, -INF , !P3 ;  /* 0xff8000001bf67808 */ /* 0x000fc40005800000 */
[----:B------:R-:W-:Y:S01]  /*6d60*/  FMNMX.FTZ R15, R190, R15, !PT ;  /* 0x0000000fbe0f7209 */ /* 0x000fe20007810000 */
[----:B------:R-:W-:Y:S01]  /*6d70*/  LDSM.16.MT88.4 R24, [R224+0x16000] ;  /* 0x01600000e018783b */ /* 0x000fe20000004200 */
[----:B------:R-:W-:Y:S01]  /*6d80*/  ISETP.GE.AND P4, PT, R11, R2, PT ;  /* 0x000000020b00720c */ /* 0x000fe20003f86270 */
[----:B------:R-:W-:Y:S01]  /*6d90*/  VIADD R11, R3, 0x31 ;  /* 0x00000031030b7836 */ /* 0x000fe20000000000 */
[----:B------:R-:W-:Y:S01]  /*6da0*/  ISETP.GE.AND P3, PT, R13, R167, PT ;  /* 0x000000a70d00720c */ /* 0x000fe20003f66270 */
[----:B------:R-:W-:Y:S01]  /*6db0*/  VIADD R3, R3, 0x39 ;  /* 0x0000003903037836 */ /* 0x000fe20000000000 */
[----:B------:R-:W-:Y:S02]  /*6dc0*/  FSEL R250, R21, -INF , !P6 ;  /* 0xff80000015fa7808 */ /* 0x000fe40007000000 */
[----:B------:R-:W-:Y:S02]  /*6dd0*/  FMNMX.FTZ R17, R188, R17, !PT ;  /* 0x00000011bc117209 */ /* 0x000fe40007810000 */
[----:B------:R-:W-:-:S02]  /*6de0*/  FSEL R194, R22, -INF , !P2 ;  /* 0xff80000016c27808 */ /* 0x000fc40005000000 */
[----:B------:R-:W-:Y:S02]  /*6df0*/  FMNMX.FTZ R15, R246, R15, !PT ;  /* 0x0000000ff60f7209 */ /* 0x000fe40007810000 */
[----:B------:R-:W-:Y:S02]  /*6e00*/  FSEL R242, R68, -INF , !P3 ;  /* 0xff80000044f27808 */ /* 0x000fe40005800000 */
[----:B------:R-:W-:Y:S02]  /*6e10*/  ISETP.GE.AND P5, PT, R11, R167, PT ;  /* 0x000000a70b00720c */ /* 0x000fe40003fa6270 */
[----:B------:R-:W-:Y:S02]  /*6e20*/  FMNMX.FTZ R17, R250, R17, !PT ;  /* 0x00000011fa117209 */ /* 0x000fe40007810000 */
[----:B------:R-:W-:Y:S02]  /*6e30*/  ISETP.GE.AND P3, PT, R9, R167, PT ;  /* 0x000000a70900720c */ /* 0x000fe40003f66270 */
[----:B------:R-:W-:-:S02]  /*6e40*/  ISETP.GE.AND P2, PT, R13, R2, PT ;  /* 0x000000020d00720c */ /* 0x000fc40003f46270 */
[----:B------:R-:W-:Y:S02]  /*6e50*/  FSEL R244, R23, -INF , !P4 ;  /* 0xff80000017f47808 */ /* 0x000fe40006000000 */
[----:B------:R-:W-:Y:S02]  /*6e60*/  FMNMX.FTZ R15, R194, R15, !PT ;  /* 0x0000000fc20f7209 */ /* 0x000fe40007810000 */
[----:B------:R-:W-:Y:S02]  /*6e70*/  FSEL R206, R69, -INF , !P5 ;  /* 0xff80000045ce7808 */ /* 0x000fe40006800000 */
[----:B------:R-:W-:Y:S02]  /*6e80*/  FMNMX.FTZ R17, R242, R17, !PT ;  /* 0x00000011f2117209 */ /* 0x000fe40007810000 */
[----:B------:R-:W-:Y:S02]  /*6e90*/  FSEL R204, R72, -INF , !P3 ;  /* 0xff80000048cc7808 */ /* 0x000fe40005800000 */
[----:B------:R-:W-:-:S02]  /*6ea0*/  ISETP.GE.AND P3, PT, R11, R2, PT ;  /* 0x000000020b00720c */ /* 0x000fc40003f66270 */
[----:B------:R-:W-:Y:S02]  /*6eb0*/  FSEL R200, R70, -INF , !P2 ;  /* 0xff80000046c87808 */ /* 0x000fe40005000000 */
[----:B------:R-:W-:Y:S02]  /*6ec0*/  FMNMX.FTZ R15, R244, R15, !PT ;  /* 0x0000000ff40f7209 */ /* 0x000fe40007810000 */
[----:B------:R-:W-:Y:S02]  /*6ed0*/  ISETP.GE.AND P5, PT, R3, R167, PT ;  /* 0x000000a70300720c */ /* 0x000fe40003fa6270 */
[----:B------:R-:W-:Y:S02]  /*6ee0*/  FMNMX.FTZ R17, R206, R17, !PT ;  /* 0x00000011ce117209 */ /* 0x000fe40007810000 */
[----:B------:R-:W-:Y:S02]  /*6ef0*/  ISETP.GE.AND P2, PT, R9, R2, PT ;  /* 0x000000020900720c */ /* 0x000fe40003f46270 */
[----:B------:R-:W-:-:S02]  /*6f00*/  FSEL R198, R71, -INF , !P3 ;  /* 0xff80000047c67808 */ /* 0x000fc40005800000 */
[----:B------:R-:W-:Y:S01]  /*6f10*/  FMNMX.FTZ R15, R200, R15, !PT ;  /* 0x0000000fc80f7209 */ /* 0x000fe20007810000 */
[----:B------:R-:W-:Y:S01]  /*6f20*/  LDSM.16.MT88.4 R68, [R228+0x12000] ;  /* 0x01200000e444783b */ /* 0x000fe20000004200 */
[----:B------:R-:W-:Y:S02]  /*6f30*/  FSEL R202, R73, -INF , !P5 ;  /* 0xff80000049ca7808 */ /* 0x000fe40006800000 */
[----:B------:R-:W-:Y:S02]  /*6f40*/  FMNMX.FTZ R17, R204, R17, !PT ;  /* 0x00000011cc117209 */ /* 0x000fe40007810000 */
[----:B------:R-:W-:Y:S02]  /*6f50*/  ISETP.GE.AND P3, PT, R3, R2, PT ;  /* 0x000000020300720c */ /* 0x000fe40003f66270 */
[----:B------:R-:W-:Y:S02]  /*6f60*/  FSEL R196, R74, -INF , !P2 ;  /* 0xff8000004ac47808 */ /* 0x000fe40005000000 */
[----:B------:R-:W-:-:S02]  /*6f70*/  FMNMX.FTZ R15, R198, R15, !PT ;  /* 0x0000000fc60f7209 */ /* 0x000fc40007810000 */
[----:B------:R-:W-:Y:S02]  /*6f80*/  FMNMX.FTZ R13, R202, R17, !PT ;  /* 0x00000011ca0d7209 */ /* 0x000fe40007810000 */
[----:B------:R-:W-:Y:S02]  /*6f90*/  FSEL R192, R75, -INF , !P3 ;  /* 0xff8000004bc07808 */ /* 0x000fe40005800000 */
[----:B------:R-:W-:Y:S01]  /*6fa0*/  FMNMX.FTZ R15, R196, R15, !PT ;  /* 0x0000000fc40f7209 */ /* 0x000fe20007810000 */
[----:B------:R-:W1:Y:S03]  /*6fb0*/  SHFL.BFLY PT, R20, R13, 0x2, 0x1f ;  /* 0x0c401f000d147f89 */ /* 0x000e6600000e0000 */
[----:B------:R-:W-:-:S05]  /*6fc0*/  FMNMX.FTZ R22, R192, R15, !PT ;  /* 0x0000000fc0167209 */ /* 0x000fca0007810000 */
[----:B------:R-:W2:Y:S01]  /*6fd0*/  SHFL.BFLY PT, R3, R22, 0x2, 0x1f ;  /* 0x0c401f0016037f89 */ /* 0x000ea200000e0000 */
[----:B-1----:R-:W-:-:S05]  /*6fe0*/  FMNMX.FTZ R13, R13, R20, !PT ;  /* 0x000000140d0d7209 */ /* 0x002fca0007810000 */
[----:B------:R-:W1:Y:S01]  /*6ff0*/  SHFL.BFLY PT, R164, R13, 0x1, 0x1f ;  /* 0x0c201f000da47f89 */ /* 0x000e6200000e0000 */
[----:B--2---:R-:W-:-:S05]  /*7000*/  FMNMX.FTZ R20, R22, R3, !PT ;  /* 0x0000000316147209 */ /* 0x004fca0007810000 */
[----:B------:R-:W2:Y:S01]  /*7010*/  SHFL.BFLY PT, R3, R20, 0x1, 0x1f ;  /* 0x0c201f0014037f89 */ /* 0x000ea200000e0000 */
[----:B-1----:R-:W-:-:S04]  /*7020*/  FMNMX.FTZ R164, R13, R164, !PT ;  /* 0x000000a40da47209 */ /* 0x002fc80007810000 */
[C---:B------:R-:W-:Y:S01]  /*7030*/  FSETP.NEU.FTZ.AND P2, PT, R164.reuse, -INF , PT ;  /* 0xff800000a400780b */ /* 0x040fe20003f5d000 */
[----:B------:R-:W-:Y:S01]  /*7040*/  FMUL.FTZ R197, R164, UR21 ;  /* 0x00000015a4c57c20 */ /* 0x000fe20008410000 */
[----:B--2---:R-:W-:-:S04]  /*7050*/  FMNMX.FTZ R3, R20, R3, !PT ;  /* 0x0000000314037209 */ /* 0x004fc80007810000 */
[----:B------:R-:W-:Y:S01]  /*7060*/  FSEL R197, R197, RZ, P2 ;  /* 0x000000ffc5c57208 */ /* 0x000fe20001000000 */
[----:B------:R-:W-:Y:S01]  /*7070*/  LDSM.16.MT88.4 R20, [R228+0x10800] ;  /* 0x01080000e414783b */ /* 0x000fe20000004200 */
[C---:B------:R-:W-:Y:S01]  /*7080*/  FSETP.NEU.FTZ.AND P2, PT, R3.reuse, -INF , PT ;  /* 0xff8000000300780b */ /* 0x040fe20003f5d000 */
[----:B------:R-:W-:Y:S02]  /*7090*/  FMUL.FTZ R191, R3, UR21 ;  /* 0x0000001503bf7c20 */ /* 0x000fe40008410000 */
[--C-:B------:R-:W-:Y:S01]  /*70a0*/  FFMA.FTZ R183, R40, UR21, -R197.reuse ;  /* 0x0000001528b77c23 */ /* 0x100fe200080108c5 */
[--C-:B------:R-:W-:Y:S01]  /*70b0*/  FFMA.FTZ R182, R38, UR21, -R197.reuse ;  /* 0x0000001526b67c23 */ /* 0x100fe200080108c5 */
[--C-:B------:R-:W-:Y:S01]  /*70c0*/  FFMA.FTZ R181, R36, UR21, -R197.reuse ;  /* 0x0000001524b57c23 */ /* 0x100fe200080108c5 */
[----:B------:R-:W-:Y:S01]  /*70d0*/  FSEL R191, R191, RZ, P2 ;  /* 0x000000ffbfbf7208 */ /* 0x000fe20001000000 */
[--C-:B------:R-:W-:Y:S01]  /*70e0*/  FFMA.FTZ R178, R16, UR21, -R197.reuse ;  /* 0x0000001510b27c23 */ /* 0x100fe200080108c5 */
[----:B------:R-:W1:Y:S01]  /*70f0*/  LDSM.16.MT88.4 R36, [R228+0x10000] ;  /* 0x01000000e424783b */ /* 0x000e620000004200 */
[----:B------:R-:W-:Y:S01]  /*7100*/  MUFU.EX2 R183, R183 ;  /* 0x000000b700b77308 */ /* 0x000fe20000000800 */
[----:B------:R-:W-:Y:S01]  /*7110*/  FFMA.FTZ R177, R32, UR21, -R197 ;  /* 0x0000001520b17c23 */ /* 0x000fe200080108c5 */
[--C-:B------:R-:W-:Y:S01]  /*7120*/  FFMA.FTZ R184, R42, UR21, -R191.reuse ;  /* 0x000000152ab87c23 */ /* 0x100fe200080108bf */
[--C-:B------:R-:W-:Y:S01]  /*7130*/  FFMA.FTZ R185, R18, UR21, -R191.reuse ;  /* 0x0000001512b97c23 */ /* 0x100fe200080108bf */
[--C-:B------:R-:W-:Y:S01]  /*7140*/  FFMA.FTZ R180, R14, UR21, -R191.reuse ;  /* 0x000000150eb47c23 */ /* 0x100fe200080108bf */
[----:B------:R-:W-:Y:S01]  /*7150*/  FFMA.FTZ R179, R12, UR21, -R191 ;  /* 0x000000150cb37c23 */ /* 0x000fe200080108bf */
[----:B------:R-:W2:Y:S01]  /*7160*/  LDSM.16.MT88.4 R16, [R226+0x10800] ;  /* 0x01080000e210783b */ /* 0x000ea20000004200 */
[--C-:B------:R-:W-:Y:S01]  /*7170*/  FFMA.FTZ R176, R10, UR21, -R197.reuse ;  /* 0x000000150ab07c23 */ /* 0x100fe200080108c5 */
[----:B------:R-:W3:Y:S01]  /*7180*/  MUFU.EX2 R182, R182 ;  /* 0x000000b600b67308 */ /* 0x000ee20000000800 */
[--C-:B------:R-:W-:Y:S01]  /*7190*/  FFMA.FTZ R174, R28, UR21, -R197.reuse ;  /* 0x000000151cae7c23 */ /* 0x100fe200080108c5 */
[----:B------:R-:W-:Y:S01]  /*71a0*/  FFMA.FTZ R169, R8, UR21, -R197 ;  /* 0x0000001508a97c23 */ /* 0x000fe200080108c5 */
[--C-:B------:R-:W-:Y:S01]  /*71b0*/  FFMA.FTZ R175, R34, UR21, -R191.reuse ;  /* 0x0000001522af7c23 */ /* 0x100fe200080108bf */
[--C-:B------:R-:W-:Y:S01]  /*71c0*/  FFMA.FTZ R172, R6, UR21, -R191.reuse ;  /* 0x0000001506ac7c23 */ /* 0x100fe200080108bf */
[--C-:B------:R-:W-:Y:S01]  /*71d0*/  FFMA.FTZ R173, R30, UR21, -R191.reuse ;  /* 0x000000151ead7c23 */ /* 0x100fe200080108bf */
[----:B------:R-:W-:Y:S01]  /*71e0*/  FFMA.FTZ R0, R4, UR21, -R191 ;  /* 0x0000001504007c23 */ /* 0x000fe200080108bf */
[----:B------:R-:W4:Y:S01]  /*71f0*/  LDSM.16.MT88.4 R12, [R225+0x10800] ;  /* 0x01080000e10c783b */ /* 0x000f220000004200 */
[----:B------:R-:W-:Y:S01]  /*7200*/  MUFU.EX2 R181, R181 ;  /* 0x000000b500b57308 */ /* 0x000fe20000000800 */
[--C-:B------:R-:W-:Y:S01]  /*7210*/  FFMA.FTZ R186, R186, UR21, -R197.reuse ;  /* 0x00000015baba7c23 */ /* 0x100fe200080108c5 */
[--C-:B------:R-:W-:Y:S01]  /*7220*/  FFMA.FTZ R187, R252, UR21, -R197.reuse ;  /* 0x00000015fcbb7c23 */ /* 0x100fe200080108c5 */
[----:B------:R-:W5:Y:S01]  /*7230*/  LDSM.16.MT88.4 R8, [R224+0x10800] ;  /* 0x01080000e008783b */ /* 0x000f620000004200 */
[--C-:B------:R-:W-:Y:S01]  /*7240*/  FFMA.FTZ R188, R188, UR21, -R197.reuse ;  /* 0x00000015bcbc7c23 */ /* 0x100fe200080108c5 */
[----:B------:R-:W-:Y:S01]  /*7250*/  FFMA.FTZ R189, R250, UR21, -R197 ;  /* 0x00000015fabd7c23 */ /* 0x000fe200080108c5 */
[--C-:B------:R-:W-:Y:S01]  /*7260*/  FFMA.FTZ R190, R190, UR21, -R191.reuse ;  /* 0x00000015bebe7c23 */ /* 0x100fe200080108bf */
[----:B------:R-:W-:Y:S01]  /*7270*/  LDSM.16.MT88.4 R28, [R224+0x12800] ;  /* 0x01280000e01c783b */ /* 0x000fe20000004200 */
[----:B------:R-:W1:Y:S01]  /*7280*/  MUFU.EX2 R178, R178 ;  /* 0x000000b200b27308 */ /* 0x000e620000000800 */
[----:B---3--:R-:W-:Y:S01]  /*7290*/  F2FP.F16.F32.PACK_AB R148, R182, R183 ;  /* 0x000000b7b694723e */ /* 0x008fe200000000ff */
[--C-:B------:R-:W-:Y:S01]  /*72a0*/  FFMA.FTZ R193, R246, UR21, -R191.reuse ;  /* 0x00000015f6c17c23 */ /* 0x100fe200080108bf */
[----:B------:R-:W-:Y:S01]  /*72b0*/  LDSM.16.MT88.4 R32, [R228+0x12800] ;  /* 0x01280000e420783b */ /* 0x000fe20000004200 */
[--C-:B------:R-:W-:Y:S01]  /*72c0*/  FFMA.FTZ R194, R194, UR21, -R191.reuse ;  /* 0x00000015c2c27c23 */ /* 0x100fe200080108bf */
[----:B------:R-:W-:Y:S01]  /*72d0*/  FFMA.FTZ R195, R244, UR21, -R191 ;  /* 0x00000015f4c37c23 */ /* 0x000fe200080108bf */
[--C-:B------:R-:W-:Y:S01]  /*72e0*/  FFMA.FTZ R199, R242, UR21, -R197.reuse ;  /* 0x00000015f2c77c23 */ /* 0x100fe200080108c5 */
[--C-:B------:R-:W-:Y:S01]  /*72f0*/  FFMA.FTZ R206, R206, UR21, -R197.reuse ;  /* 0x00000015cece7c23 */ /* 0x100fe200080108c5 */
[----:B------:R-:W-:Y:S01]  /*7300*/  MUFU.EX2 R184, R184 ;  /* 0x000000b800b87308 */ /* 0x000fe20000000800 */
[--C-:B------:R-:W-:Y:S01]  /*7310*/  FFMA.FTZ R201, R204, UR21, -R197.reuse ;  /* 0x00000015ccc97c23 */ /* 0x100fe200080108c5 */
[----:B------:R-:W-:Y:S01]  /*7320*/  FFMA.FTZ R202, R202, UR21, -R197 ;  /* 0x00000015caca7c23 */ /* 0x000fe200080108c5 */
[--C-:B------:R-:W-:Y:S01]  /*7330*/  FFMA.FTZ R197, R200, UR21, -R191.reuse ;  /* 0x00000015c8c57c23 */ /* 0x100fe200080108bf */
[--C-:B------:R-:W-:Y:S01]  /*7340*/  FFMA.FTZ R198, R198, UR21, -R191.reuse ;  /* 0x00000015c6c67c23 */ /* 0x100fe200080108bf */
[--C-:B------:R-:W-:Y:S01]  /*7350*/  FFMA.FTZ R196, R196, UR21, -R191.reuse ;  /* 0x00000015c4c47c23 */ /* 0x100fe200080108bf */
[----:B------:R-:W-:Y:S01]  /*7360*/  FFMA.FTZ R245, R192, UR21, -R191 ;  /* 0x00000015c0f57c23 */ /* 0x000fe200080108bf */
[----:B------:R-:W-:Y:S01]  /*7370*/  FADD.FTZ R182, R183, R182 ;  /* 0x000000b6b7b67221 */ /* 0x000fe20000010000 */
[----:B------:R-:W3:Y:S01]  /*7380*/  MUFU.EX2 R185, R185 ;  /* 0x000000b900b97308 */ /* 0x000ee20000000800 */
[----:B-1----:R-:W-:-:S02]  /*7390*/  F2FP.F16.F32.PACK_AB R150, R178, R181 ;  /* 0x000000b5b296723e */ /* 0x002fc400000000ff */
[----:B------:R-:W-:Y:S01]  /*73a0*/  FADD.FTZ R181, R181, R182 ;  /* 0x000000b6b5b57221 */ /* 0x000fe20000010000 */
[----:B------:R-:W-:-:S03]  /*73b0*/  LEA R244, P2, R165, UR4, 0x1 ;  /* 0x00000004a5f47c11 */ /* 0x000fc6000f8408ff */
[----:B------:R-:W-:Y:S01]  /*73c0*/  FADD.FTZ R178, R178, R181 ;  /* 0x000000b5b2b27221 */ /* 0x000fe20000010000 */
[----:B------:R-:W-:Y:S01]  /*73d0*/  MUFU.EX2 R180, R180 ;  /* 0x000000b400b47308 */ /* 0x000fe20000000800 */
[----:B------:R-:W-:-:S07]  /*73e0*/  LEA.HI.X R243, R165, UR5, R166, 0x1, P2 ;  /* 0x00000005a5f37c11 */ /* 0x000fce00090f0ca6 */
[----:B------:R-:W1:Y:S01]  /*73f0*/  MUFU.EX2 R179, R179 ;  /* 0x000000b300b37308 */ /* 0x000e620000000800 */
[----:B---3--:R-:W-:Y:S01]  /*7400*/  F2FP.F16.F32.PACK_AB R149, R185, R184 ;  /* 0x000000b8b995723e */ /* 0x008fe200000000ff */
[----:B------:R-:W-:-:S06]  /*7410*/  FADD.FTZ R185, R184, R185 ;  /* 0x000000b9b8b97221 */ /* 0x000fcc0000010000 */
[----:B------:R-:W-:Y:S08]  /*7420*/  MUFU.EX2 R177, R177 ;  /* 0x000000b100b17308 */ /* 0x000ff00000000800 */
[----:B------:R-:W3:Y:S01]  /*7430*/  MUFU.EX2 R176, R176 ;  /* 0x000000b000b07308 */ /* 0x000ee20000000800 */
[----:B-1----:R-:W-:-:S07]  /*7440*/  F2FP.F16.F32.PACK_AB R151, R179, R180 ;  /* 0x000000b4b397723e */ /* 0x002fce00000000ff */
[C---:B------:R-:W-:Y:S01]  /*7450*/  HMMA.16816.F32 R40, R148.reuse, R44, RZ ;  /* 0x0000002c9428723c */ /* 0x040fe200000018ff */
[----:B------:R-:W-:Y:S05]  /*7460*/  MUFU.EX2 R174, R174 ;  /* 0x000000ae00ae7308 */ /* 0x000fea0000000800 */
[----:B------:R-:W-:Y:S03]  /*7470*/  HMMA.16816.F32 R44, R148, R46, RZ ;  /* 0x0000002e942c723c */ /* 0x000fe600000018ff */
[----:B------:R-:W1:Y:S01]  /*7480*/  MUFU.EX2 R169, R169 ;  /* 0x000000a900a97308 */ /* 0x000e620000000800 */
[----:B---3--:R-:W-:-:S02]  /*7490*/  F2FP.F16.F32.PACK_AB R4, R176, R177 ;  /* 0x000000b1b004723e */ /* 0x008fc400000000ff */
[C---:B------:R-:W-:Y:S05]  /*74a0*/  HMMA.16816.F32 R160, R148.reuse, R36, RZ ;  /* 0x0000002494a0723c */ /* 0x040fea00000018ff */
[----:B------:R-:W-:Y:S01]  /*74b0*/  MUFU.EX2 R175, R175 ;  /* 0x000000af00af7308 */ /* 0x000fe20000000800 */
[C---:B------:R-:W-:Y:S06]  /*74c0*/  HMMA.16816.F32 R48, R148.reuse, R52, RZ ;  /* 0x000000349430723c */ /* 0x040fec00000018ff */
[----:B------:R-:W-:Y:S01]  /*74d0*/  HMMA.16816.F32 R56, R148, R60, RZ ;  /* 0x0000003c9438723c */ /* 0x000fe200000018ff */
[----:B------:R-:W3:Y:S01]  /*74e0*/  MUFU.EX2 R172, R172 ;  /* 0x000000ac00ac7308 */ /* 0x000ee20000000800 */
[----:B-1----:R-:W-:-:S04]  /*74f0*/  F2FP.F16.F32.PACK_AB R6, R169, R174 ;  /* 0x000000aea906723e */ /* 0x002fc800000000ff */
[C---:B------:R-:W-:Y:S03]  /*7500*/  HMMA.16816.F32 R36, R148.reuse, R38, RZ ;  /* 0x000000269424723c */ /* 0x040fe600000018ff */
[----:B------:R-:W-:Y:S03]  /*7510*/  MUFU.EX2 R173, R173 ;  /* 0x000000ad00ad7308 */ /* 0x000fe60000000800 */
[C---:B------:R-:W-:Y:S05]  /*7520*/  HMMA.16816.F32 R52, R148.reuse, R54, RZ ;  /* 0x000000369434723c */ /* 0x040fea00000018ff */
[----:B------:R-:W1:Y:S01]  /*7530*/  MUFU.EX2 R0, R0 ;  /* 0x0000000000007308 */ /* 0x000e620000000800 */
[----:B---3--:R-:W-:Y:S01]  /*7540*/  F2FP.F16.F32.PACK_AB R5, R172, R175 ;  /* 0x000000afac05723e */ /* 0x008fe200000000ff */
[C---:B------:R-:W-:Y:S06]  /*7550*/  HMMA.16816.F32 R60, R148.reuse, R62, RZ ;  /* 0x0000003e943c723c */ /* 0x040fec00000018ff */
[C---:B------:R-:W-:Y:S01]  /*7560*/  HMMA.16816.F32 R80, R148.reuse, R84, RZ ;  /* 0x000000549450723c */ /* 0x040fe200000018ff */
[----:B------:R-:W-:Y:S05]  /*7570*/  MUFU.EX2 R186, R186 ;  /* 0x000000ba00ba7308 */ /* 0x000fea0000000800 */
[----:B------:R-:W-:Y:S01]  /*7580*/  HMMA.16816.F32 R84, R148, R86, RZ ;  /* 0x000000569454723c */ /* 0x000fe200000018ff */
[----:B-1----:R-:W-:-:S02]  /*7590*/  F2FP.F16.F32.PACK_AB R7, R0, R173 ;  /* 0x000000ad0007723e */ /* 0x002fc400000000ff */
[----:B------:R-:W1:Y:S03]  /*75a0*/  MUFU.EX2 R187, R187 ;  /* 0x000000bb00bb7308 */ /* 0x000e660000000800 */
[----:B------:R-:W-:Y:S06]  /*75b0*/  HMMA.16816.F32 R72, R148, R76, RZ ;  /* 0x0000004c9448723c */ /* 0x000fec00000018ff */
[C---:B--2---:R-:W-:Y:S01]  /*75c0*/  HMMA.16816.F32 R40, R4.reuse, R16, R40 ;  /* 0x000000100428723c */ /* 0x044fe20000001828 */
[----:B------:R-:W-:Y:S05]  /*75d0*/  MUFU.EX2 R188, R188 ;  /* 0x000000bc00bc7308 */ /* 0x000fea0000000800 */
[C---:B------:R-:W-:Y:S01]  /*75e0*/  HMMA.16816.F32 R44, R4.reuse, R18, R44 ;  /* 0x00000012042c723c */ /* 0x040fe2000000182c */
[----:B------:R-:W2:Y:S02]  /*75f0*/  LDSM.16.MT88.4 R16, [R225+0x12800] ;  /* 0x01280000e110783b */ /* 0x000ea40000004200 */
[----:B------:R-:W3:Y:S03]  /*7600*/  MUFU.EX2 R189, R189 ;  /* 0x000000bd00bd7308 */ /* 0x000ee60000000800 */
[C---:B------:R-:W-:Y:S05]  /*7610*/  HMMA.16816.F32 R160, R4.reuse, R20, R160 ;  /* 0x0000001404a0723c */ /* 0x040fea00000018a0 */
[----:B------:R-:W-:Y:S01]  /*7620*/  MUFU.EX2 R190, R190 ;  /* 0x000000be00be7308 */ /* 0x000fe20000000800 */
[C---:B------:R-:W-:Y:S01]  /*7630*/  HMMA.16816.F32 R36, R4.reuse, R22, R36 ;  /* 0x000000160424723c */ /* 0x040fe20000001824 */
[----:B------:R-:W1:Y:S05]  /*7640*/  LDSM.16.MT88.4 R20, [R226+0x12800] ;  /* 0x01280000e214783b */ /* 0x000e6a0000004200 */
[C---:B----4-:R-:W-:Y:S01]  /*7650*/  HMMA.16816.F32 R48, R4.reuse, R12, R48 ;  /* 0x0000000c0430723c */ /* 0x050fe20000001830 */
[----:B------:R-:W4:Y:S05]  /*7660*/  MUFU.EX2 R193, R193 ;  /* 0x000000c100c17308 */ /* 0x000f2a0000000800 */
[C---:B------:R-:W-:Y:S01]  /*7670*/  HMMA.16816.F32 R52, R4.reuse, R14, R52 ;  /* 0x0000000e0434723c */ /* 0x040fe20000001834 */
[----:B------:R-:W3:Y:S02]  /*7680*/  LDSM.16.MT88.4 R12, [R228+0x14800] ;  /* 0x01480000e40c783b */ /* 0x000ee40000004200 */
[----:B------:R-:W-:Y:S03]  /*7690*/  MUFU.EX2 R194, R194 ;  /* 0x000000c200c27308 */ /* 0x000fe60000000800 */
[C---:B-----5:R-:W-:Y:S05]  /*76a0*/  HMMA.16816.F32 R56, R4.reuse, R8, R56 ;  /* 0x000000080438723c */ /* 0x060fea0000001838 */
[----:B------:R-:W5:Y:S01]  /*76b0*/  MUFU.EX2 R195, R195 ;  /* 0x000000c300c37308 */ /* 0x000f620000000800 */
[C---:B------:R-:W-:Y:S01]  /*76c0*/  HMMA.16816.F32 R60, R4.reuse, R10, R60 ;  /* 0x0000000a043c723c */ /* 0x040fe2000000183c */
[----:B------:R-:W4:Y:S05]  /*76d0*/  LDSM.16.MT88.4 R8, [R226+0x14800] ;  /* 0x01480000e208783b */ /* 0x000f2a0000004200 */
[C---:B--2---:R-:W-:Y:S01]  /*76e0*/  HMMA.16816.F32 R80, R4.reuse, R16, R80 ;  /* 0x000000100450723c */ /* 0x044fe20000001850 */
[----:B------:R-:W-:Y:S05]  /*76f0*/  MUFU.EX2 R199, R199 ;  /* 0x000000c700c77308 */ /* 0x000fea0000000800 */
[----:B------:R-:W-:Y:S01]  /*7700*/  HMMA.16816.F32 R84, R4, R18, R84 ;  /* 0x000000120454723c */ /* 0x000fe20000001854 */
[----:B------:R-:W2:Y:S02]  /*7710*/  LDSM.16.MT88.4 R16, [R228+0x16800] ;  /* 0x01680000e410783b */ /* 0x000ea40000004200 */
[----:B------:R-:W5:Y:S03]  /*7720*/  MUFU.EX2 R206, R206 ;  /* 0x000000ce00ce7308 */ /* 0x000f660000000800 */
[C---:B------:R-:W-:Y:S05]  /*7730*/  HMMA.16816.F32 R88, R148.reuse, R92, RZ ;  /* 0x0000005c9458723c */ /* 0x040fea00000018ff */
[----:B------:R-:W-:Y:S01]  /*7740*/  MUFU.EX2 R201, R201 ;  /* 0x000000c900c97308 */ /* 0x000fe20000000800 */
[C---:B------:R-:W-:Y:S06]  /*7750*/  HMMA.16816.F32 R96, R148.reuse, R100, RZ ;  /* 0x000000649460723c */ /* 0x040fec00000018ff */
[C---:B------:R-:W-:Y:S01]  /*7760*/  HMMA.16816.F32 R104, R148.reuse, R108, RZ ;  /* 0x0000006c9468723c */ /* 0x040fe200000018ff */
[----:B------:R-:W5:Y:S05]  /*7770*/  MUFU.EX2 R202, R202 ;  /* 0x000000ca00ca7308 */ /* 0x000f6a0000000800 */
[C---:B------:R-:W-:Y:S03]  /*7780*/  HMMA.16816.F32 R76, R148.reuse, R78, RZ ;  /* 0x0000004e944c723c */ /* 0x040fe600000018ff */
[----:B------:R-:W-:Y:S03]  /*7790*/  MUFU.EX2 R197, R197 ;  /* 0x000000c500c57308 */ /* 0x000fe60000000800 */
[C---:B------:R-:W-:Y:S05]  /*77a0*/  HMMA.16816.F32 R92, R148.reuse, R94, RZ ;  /* 0x0000005e945c723c */ /* 0x040fea00000018ff */
[----:B------:R-:W5:Y:S01]  /*77b0*/  MUFU.EX2 R198, R198 ;  /* 0x000000c600c67308 */ /* 0x000f620000000800 */
[C---:B------:R-:W-:Y:S06]  /*77c0*/  HMMA.16816.F32 R100, R148.reuse, R102, RZ ;  /* 0x000000669464723c */ /* 0x040fec00000018ff */
[C---:B------:R-:W-:Y:S01]  /*77d0*/  HMMA.16816.F32 R108, R148.reuse, R110, RZ ;  /* 0x0000006e946c723c */ /* 0x040fe200000018ff */
[----:B------:R-:W-:Y:S05]  /*77e0*/  MUFU.EX2 R196, R196 ;  /* 0x000000c400c47308 */ /* 0x000fea0000000800 */
[C---:B------:R-:W-:Y:S03]  /*77f0*/  HMMA.16816.F32 R128, R148.reuse, R132, RZ ;  /* 0x000000849480723c */ /* 0x040fe600000018ff */
[----:B------:R-:W5:Y:S03]  /*7800*/  MUFU.EX2 R245, R245 ;  /* 0x000000f500f57308 */ /* 0x000f660000000800 */
[C---:B------:R-:W-:Y:S06]  /*7810*/  HMMA.16816.F32 R132, R148.reuse, R134, RZ ;  /* 0x000000869484723c */ /* 0x040fec00000018ff */
        /* <DEDUP_REMOVED lines=11> */
[----:B------:R-:W-:Y:S01]  /*78d0*/  HMMA.16816.F32 R148, R148, R26, RZ ;  /* 0x0000001a9494723c */ /* 0x000fe200000018ff */
[----:B------:R-:W5:Y:S05]  /*78e0*/  LDSM.16.MT88.4 R24, [R225+0x14800] ;  /* 0x01480000e118783b */ /* 0x000f6a0000004200 */
[C---:B-1----:R-:W-:Y:S06]  /*78f0*/  HMMA.16816.F32 R72, R4.reuse, R20, R72 ;  /* 0x000000140448723c */ /* 0x042fec0000001848 */
[C---:B------:R-:W-:Y:S01]  /*7900*/  HMMA.16816.F32 R76, R4.reuse, R22, R76 ;  /* 0x00000016044c723c */ /* 0x040fe2000000184c */
[----:B------:R-:W1:Y:S05]  /*7910*/  LDSM.16.MT88.4 R20, [R224+0x14800] ;  /* 0x01480000e014783b */ /* 0x000e6a0000004200 */
[C---:B------:R-:W-:Y:S06]  /*7920*/  HMMA.16816.F32 R88, R4.reuse, R28, R88 ;  /* 0x0000001c0458723c */ /* 0x040fec0000001858 */
[C---:B------:R-:W-:Y:S01]  /*7930*/  HMMA.16816.F32 R92, R4.reuse, R30, R92 ;  /* 0x0000001e045c723c */ /* 0x040fe2000000185c */
[----:B------:R-:W-:Y:S05]  /*7940*/  LDSM.16.MT88.4 R28, [R224+0x16800] ;  /* 0x01680000e01c783b */ /* 0x000fea0000004200 */
[C---:B---3--:R-:W-:Y:S06]  /*7950*/  HMMA.16816.F32 R96, R4.reuse, R12, R96 ;  /* 0x0000000c0460723c */ /* 0x048fec0000001860 */
[C---:B------:R-:W-:Y:S01]  /*7960*/  HMMA.16816.F32 R100, R4.reuse, R14, R100 ;  /* 0x0000000e0464723c */ /* 0x040fe20000001864 */
[----:B------:R-:W3:Y:S05]  /*7970*/  LDSM.16.MT88.4 R12, [R226+0x16800] ;  /* 0x01680000e20c783b */ /* 0x000eea0000004200 */
[C---:B----4-:R-:W-:Y:S06]  /*7980*/  HMMA.16816.F32 R104, R4.reuse, R8, R104 ;  /* 0x000000080468723c */ /* 0x050fec0000001868 */
[C---:B------:R-:W-:Y:S01]  /*7990*/  HMMA.16816.F32 R108, R4.reuse, R10, R108 ;  /* 0x0000000a046c723c */ /* 0x040fe2000000186c */
[----:B------:R-:W4:Y:S05]  /*79a0*/  LDSM.16.MT88.4 R8, [R225+0x16800] ;  /* 0x01680000e108783b */ /* 0x000f2a0000004200 */
[C---:B--2---:R-:W-:Y:S06]  /*79b0*/  HMMA.16816.F32 R128, R4.reuse, R16, R128 ;  /* 0x000000100480723c */ /* 0x044fec0000001880 */
[C---:B------:R-:W-:Y:S01]  /*79c0*/  HMMA.16816.F32 R132, R4.reuse, R18, R132 ;  /* 0x000000120484723c */ /* 0x040fe20000001884 */
[----:B------:R-:W2:Y:S05]  /*79d0*/  LDSM.16.MT88.4 R16, [R226+0x11000] ;  /* 0x01100000e210783b */ /* 0x000eaa0000004200 */
[C---:B------:R-:W-:Y:S06]  /*79e0*/  HMMA.16816.F32 R64, R4.reuse, R32, R64 ;  /* 0x000000200440723c */ /* 0x040fec0000001840 */
[C---:B------:R-:W-:Y:S01]  /*79f0*/  HMMA.16816.F32 R68, R4.reuse, R34, R68 ;  /* 0x000000220444723c */ /* 0x040fe20000001844 */
[----:B------:R-:W-:Y:S05]  /*7a00*/  LDSM.16.MT88.4 R32, [R226+0x13000] ;  /* 0x01300000e220783b */ /* 0x000fea0000004200 */
[C---:B-----5:R-:W-:Y:S06]  /*7a10*/  HMMA.16816.F32 R112, R4.reuse, R24, R112 ;  /* 0x000000180470723c */ /* 0x060fec0000001870 */
[C---:B------:R-:W-:Y:S01]  /*7a20*/  HMMA.16816.F32 R116, R4.reuse, R26, R116 ;  /* 0x0000001a0474723c */ /* 0x040fe20000001874 */
[----:B------:R-:W-:Y:S05]  /*7a30*/  LDSM.16.MT88.4 R24, [R228+0x11000] ;  /* 0x01100000e418783b */ /* 0x000fea0000004200 */
[C---:B-1----:R-:W-:Y:S06]  /*7a40*/  HMMA.16816.F32 R120, R4.reuse, R20, R120 ;  /* 0x000000140478723c */ /* 0x042fec0000001878 */
[C---:B------:R-:W-:Y:S01]  /*7a50*/  HMMA.16816.F32 R124, R4.reuse, R22, R124 ;  /* 0x00000016047c723c */ /* 0x040fe2000000187c */
[----:B------:R-:W-:Y:S05]  /*7a60*/  LDSM.16.MT88.4 R20, [R225+0x11000] ;  /* 0x01100000e114783b */ /* 0x000fea0000004200 */
[C---:B---3--:R-:W-:Y:S06]  /*7a70*/  HMMA.16816.F32 R136, R4.reuse, R12, R136 ;  /* 0x0000000c0488723c */ /* 0x048fec0000001888 */
[C---:B------:R-:W-:Y:S01]  /*7a80*/  HMMA.16816.F32 R156, R4.reuse, R14, R156 ;  /* 0x0000000e049c723c */ /* 0x040fe2000000189c */
[----:B------:R-:W1:Y:S05]  /*7a90*/  LDSM.16.MT88.4 R12, [R224+0x11000] ;  /* 0x01100000e00c783b */ /* 0x000e6a0000004200 */
[C---:B----4-:R-:W-:Y:S06]  /*7aa0*/  HMMA.16816.F32 R140, R4.reuse, R8, R140 ;  /* 0x00000008048c723c */ /* 0x050fec000000188c */
[C---:B------:R-:W-:Y:S01]  /*7ab0*/  HMMA.16816.F32 R152, R4.reuse, R10, R152 ;  /* 0x0000000a0498723c */ /* 0x040fe20000001898 */
[----:B------:R-:W3:Y:S05]  /*7ac0*/  LDSM.16.MT88.4 R8, [R228+0x13000] ;  /* 0x01300000e408783b */ /* 0x000eea0000004200 */
[C---:B------:R-:W-:Y:S06]  /*7ad0*/  HMMA.16816.F32 R144, R4.reuse, R28, R144 ;  /* 0x0000001c0490723c */ /* 0x040fec0000001890 */
[----:B------:R-:W-:Y:S01]  /*7ae0*/  HMMA.16816.F32 R148, R4, R30, R148 ;  /* 0x0000001e0494723c */ /* 0x000fe20000001894 */
[----:B------:R-:W-:Y:S06]  /*7af0*/  LDSM.16.MT88.4 R28, [R224+0x13000] ;  /* 0x01300000e01c783b */ /* 0x000fec0000004200 */
[----:B------:R-:W-:-:S02]  /*7b00*/  F2FP.F16.F32.PACK_AB R4, R187, R186 ;  /* 0x000000babb04723e */ /* 0x000fc400000000ff */
[----:B------:R-:W-:Y:S02]  /*7b10*/  F2FP.F16.F32.PACK_AB R6, R189, R188 ;  /* 0x000000bcbd06723e */ /* 0x000fe400000000ff */
[----:B------:R-:W-:Y:S02]  /*7b20*/  F2FP.F16.F32.PACK_AB R5, R193, R190 ;  /* 0x000000bec105723e */ /* 0x000fe400000000ff */
[----:B------:R-:W-:-:S07]  /*7b30*/  F2FP.F16.F32.PACK_AB R7, R195, R194 ;  /* 0x000000c2c307723e */ /* 0x000fce00000000ff */
[C---:B--2---:R-:W-:Y:S06]  /*7b40*/  HMMA.16816.F32 R40, R4.reuse, R16, R40 ;  /* 0x000000100428723c */ /* 0x044fec0000001828 */
[C---:B------:R-:W-:Y:S01]  /*7b50*/  HMMA.16816.F32 R44, R4.reuse, R18, R44 ;  /* 0x00000012042c723c */ /* 0x040fe2000000182c */
[----:B------:R-:W2:Y:S05]  /*7b60*/  LDSM.16.MT88.4 R16, [R225+0x13000] ;  /* 0x01300000e110783b */ /* 0x000eaa0000004200 */
[C---:B-1----:R-:W-:Y:S06]  /*7b70*/  HMMA.16816.F32 R56, R4.reuse, R12, R56 ;  /* 0x0000000c0438723c */ /* 0x042fec0000001838 */
[C---:B------:R-:W-:Y:S01]  /*7b80*/  HMMA.16816.F32 R60, R4.reuse, R14, R60 ;  /* 0x0000000e043c723c */ /* 0x040fe2000000183c */
[----:B------:R-:W1:Y:S05]  /*7b90*/  LDSM.16.MT88.4 R12, [R226+0x15000] ;  /* 0x01500000e20c783b */ /* 0x000e6a0000004200 */
[C---:B---3--:R-:W-:Y:S06]  /*7ba0*/  HMMA.16816.F32 R64, R4.reuse, R8, R64 ;  /* 0x000000080440723c */ /* 0x048fec0000001840 */
[C---:B------:R-:W-:Y:S01]  /*7bb0*/  HMMA.16816.F32 R68, R4.reuse, R10, R68 ;  /* 0x0000000a0444723c */ /* 0x040fe20000001844 */
[----:B------:R-:W3:Y:S05]  /*7bc0*/  LDSM.16.MT88.4 R8, [R225+0x15000] ;  /* 0x01500000e108783b */ /* 0x000eea0000004200 */
[C---:B------:R-:W-:Y:S06]  /*7bd0*/  HMMA.16816.F32 R160, R4.reuse, R24, R160 ;  /* 0x0000001804a0723c */ /* 0x040fec00000018a0 */
[C---:B------:R-:W-:Y:S01]  /*7be0*/  HMMA.16816.F32 R36, R4.reuse, R26, R36 ;  /* 0x0000001a0424723c */ /* 0x040fe20000001824 */
[----:B------:R-:W-:Y:S05]  /*7bf0*/  LDSM.16.MT88.4 R24, [R228+0x15000] ;  /* 0x01500000e418783b */ /* 0x000fea0000004200 */
[C---:B--2---:R-:W-:Y:S06]  /*7c00*/  HMMA.16816.F32 R80, R4.reuse, R16, R80 ;  /* 0x000000100450723c */ /* 0x044fec0000001850 */
[C---:B------:R-:W-:Y:S01]  /*7c10*/  HMMA.16816.F32 R84, R4.reuse, R18, R84 ;  /* 0x000000120454723c */ /* 0x040fe20000001854 */
[----:B------:R-:W2:Y:S05]  /*7c20*/  LDSM.16.MT88.4 R16, [R228+0x17000] ;  /* 0x01700000e410783b */ /* 0x000eaa0000004200 */
[C---:B------:R-:W-:Y:S06]  /*7c30*/  HMMA.16816.F32 R48, R4.reuse, R20, R48 ;  /* 0x000000140430723c */ /* 0x040fec0000001830 */
[C---:B------:R-:W-:Y:S01]  /*7c40*/  HMMA.16816.F32 R52, R4.reuse, R22, R52 ;  /* 0x000000160434723c */ /* 0x040fe20000001834 */
[----:B------:R-:W4:Y:S05]  /*7c50*/  LDSM.16.MT88.4 R20, [R224+0x15000] ;  /* 0x01500000e014783b */ /* 0x000f2a0000004200 */
[C---:B------:R-:W-:Y:S06]  /*7c60*/  HMMA.16816.F32 R72, R4.reuse, R32, R72 ;  /* 0x000000200448723c */ /* 0x040fec0000001848 */
[C---:B------:R-:W-:Y:S01]  /*7c70*/  HMMA.16816.F32 R76, R4.reuse, R34, R76 ;  /* 0x00000022044c723c */ /* 0x040fe2000000184c */
[----:B------:R-:W-:Y:S05]  /*7c80*/  LDSM.16.MT88.4 R32, [R224+0x17000] ;  /* 0x01700000e020783b */ /* 0x000fea0000004200 */
[C---:B-1----:R-:W-:Y:S06]  /*7c90*/  HMMA.16816.F32 R104, R4.reuse, R12, R104 ;  /* 0x0000000c0468723c */ /* 0x042fec0000001868 */
[C---:B------:R-:W-:Y:S01]  /*7ca0*/  HMMA.16816.F32 R108, R4.reuse, R14, R108 ;  /* 0x0000000e046c723c */ /* 0x040fe2000000186c */
[----:B------:R-:W1:Y:S05]  /*7cb0*/  LDSM.16.MT88.4 R12, [R226+0x17000] ;  /* 0x01700000e20c783b */ /* 0x000e6a0000004200 */
[C---:B---3--:R-:W-:Y:S06]  /*7cc0*/  HMMA.16816.F32 R112, R4.reuse, R8, R112 ;  /* 0x000000080470723c */ /* 0x048fec0000001870 */
[C---:B------:R-:W-:Y:S01]  /*7cd0*/  HMMA.16816.F32 R116, R4.reuse, R10, R116 ;  /* 0x0000000a0474723c */ /* 0x040fe20000001874 */
[----:B------:R-:W3:Y:S05]  /*7ce0*/  LDSM.16.MT88.4 R8, [R225+0x17000] ;  /* 0x01700000e108783b */ /* 0x000eea0000004200 */
[C---:B--2---:R-:W-:Y:S06]  /*7cf0*/  HMMA.16816.F32 R128, R4.reuse, R16, R128 ;  /* 0x000000100480723c */ /* 0x044fec0000001880 */
[C---:B------:R-:W-:Y:S01]  /*7d00*/  HMMA.16816.F32 R132, R4.reuse, R18, R132 ;  /* 0x000000120484723c */ /* 0x040fe20000001884 */
[----:B------:R-:W2:Y:S05]  /*7d10*/  LDSM.16.MT88.4 R16, [R228+0x11800] ;  /* 0x01180000e410783b */ /* 0x000eaa0000004200 */
[C---:B------:R-:W-:Y:S06]  /*7d20*/  HMMA.16816.F32 R88, R4.reuse, R28, R88 ;  /* 0x0000001c0458723c */ /* 0x040fec0000001858 */
[C---:B------:R-:W-:Y:S01]  /*7d30*/  HMMA.16816.F32 R92, R4.reuse, R30, R92 ;  /* 0x0000001e045c723c */ /* 0x040fe2000000185c */
[----:B------:R-:W-:Y:S05]  /*7d40*/  LDSM.16.MT88.4 R28, [R226+0x11800] ;  /* 0x01180000e21c783b */ /* 0x000fea0000004200 */
[C---:B------:R-:W-:Y:S06]  /*7d50*/  HMMA.16816.F32 R96, R4.reuse, R24, R96 ;  /* 0x000000180460723c */ /* 0x040fec0000001860 */
[C---:B------:R-:W-:Y:S01]  /*7d60*/  HMMA.16816.F32 R100, R4.reuse, R26, R100 ;  /* 0x0000001a0464723c */ /* 0x040fe20000001864 */
[----:B------:R-:W-:Y:S05]  /*7d70*/  LDSM.16.MT88.4 R24, [R225+0x11800] ;  /* 0x01180000e118783b */ /* 0x000fea0000004200 */
[C---:B----4-:R-:W-:Y:S06]  /*7d80*/  HMMA.16816.F32 R120, R4.reuse, R20, R120 ;  /* 0x000000140478723c */ /* 0x050fec0000001878 */
[C---:B------:R-:W-:Y:S01]  /*7d90*/  HMMA.16816.F32 R124, R4.reuse, R22, R124 ;  /* 0x00000016047c723c */ /* 0x040fe2000000187c */
[----:B------:R-:W4:Y:S05]  /*7da0*/  LDSM.16.MT88.4 R20, [R226+0x13800] ;  /* 0x01380000e214783b */ /* 0x000f2a0000004200 */
[C---:B-1----:R-:W-:Y:S06]  /*7db0*/  HMMA.16816.F32 R136, R4.reuse, R12, R136 ;  /* 0x0000000c0488723c */ /* 0x042fec0000001888 */
[C---:B------:R-:W-:Y:S01]  /*7dc0*/  HMMA.16816.F32 R156, R4.reuse, R14, R156 ;  /* 0x0000000e049c723c */ /* 0x040fe2000000189c */
[----:B------:R-:W1:Y:S05]  /*7dd0*/  LDSM.16.MT88.4 R12, [R224+0x11800] ;  /* 0x01180000e00c783b */ /* 0x000e6a0000004200 */
[C---:B---3--:R-:W-:Y:S06]  /*7de0*/  HMMA.16816.F32 R140, R4.reuse, R8, R140 ;  /* 0x00000008048c723c */ /* 0x048fec000000188c */
        /* <DEDUP_REMOVED lines=20> */
[----:B------:R-:W-:Y:S05]  /*7f30*/  LDSM.16.MT88.4 R8, [R224+0x15800] ;  /* 0x01580000e008783b */ /* 0x000fea0000004200 */
[C---:B--2---:R-:W-:Y:S06]  /*7f40*/  HMMA.16816.F32 R80, R4.reuse, R16, R80 ;  /* 0x000000100450723c */ /* 0x044fec0000001850 */
[C---:B------:R-:W-:Y:S01]  /*7f50*/  HMMA.16816.F32 R84, R4.reuse, R18, R84 ;  /* 0x000000120454723c */ /* 0x040fe20000001854 */
[----:B------:R-:W2:Y:S05]  /*7f60*/  LDSM.16.MT88.4 R16, [R226+0x17800] ;  /* 0x01780000e210783b */ /* 0x000eaa0000004200 */
[C---:B----4-:R-:W-:Y:S06]  /*7f70*/  HMMA.16816.F32 R128, R4.reuse, R20, R128 ;  /* 0x000000140480723c */ /* 0x050fec0000001880 */
[----:B------:R-:W-:Y:S01]  /*7f80*/  HMMA.16816.F32 R40, R4, R28, R40 ;  /* 0x0000001c0428723c */ /* 0x000fe20000001828 */
[----:B------:R-:W-:-:S04]  /*7f90*/  FADD.FTZ R20, R180, R185 ;  /* 0x000000b9b4147221 */ /* 0x000fc80000010000 */
[----:B------:R-:W-:Y:S01]  /*7fa0*/  FADD.FTZ R20, R179, R20 ;  /* 0x00000014b3147221 */ /* 0x000fe20000010000 */
[----:B------:R-:W-:Y:S01]  /*7fb0*/  HMMA.16816.F32 R44, R4, R30, R44 ;  /* 0x0000001e042c723c */ /* 0x000fe2000000182c */
[----:B------:R-:W3:Y:S02]  /*7fc0*/  LDSM.16.MT88.4 R28, [R226+0x15800] ;  /* 0x01580000e21c783b */ /* 0x000ee40000004200 */
[----:B------:R-:W-:-:S03]  /*7fd0*/  FADD.FTZ R175, R175, R20 ;  /* 0x00000014afaf7221 */ /* 0x000fc60000010000 */
[----:B------:R-:W-:Y:S01]  /*7fe0*/  HMMA.16816.F32 R48, R4, R24, R48 ;  /* 0x000000180430723c */ /* 0x000fe20000001830 */
[----:B------:R-:W-:-:S04]  /*7ff0*/  FADD.FTZ R172, R172, R175 ;  /* 0x000000afacac7221 */ /* 0x000fc80000010000 */
[----:B------:R-:W-:Y:S01]  /*8000*/  FADD.FTZ R173, R173, R172 ;  /* 0x000000acadad7221 */ /* 0x000fe20000010000 */
[----:B------:R-:W-:Y:S01]  /*8010*/  HMMA.16816.F32 R52, R4, R26, R52 ;  /* 0x0000001a0434723c */ /* 0x000fe20000001834 */
[----:B------:R-:W4:Y:S02]  /*8020*/  LDSM.16.MT88.4 R24, [R225+0x15800] ;  /* 0x01580000e118783b */ /* 0x000f240000004200 */
[----:B------:R-:W-:-:S03]  /*8030*/  FADD.FTZ R173, R0, R173 ;  /* 0x000000ad00ad7221 */ /* 0x000fc60000010000 */
[----:B-1----:R-:W-:Y:S01]  /*8040*/  HMMA.16816.F32 R96, R4, R12, R96 ;  /* 0x0000000c0460723c */ /* 0x002fe20000001860 */
[----:B------:R-:W-:-:S04]  /*8050*/  FADD.FTZ R190, R190, R173 ;  /* 0x000000adbebe7221 */ /* 0x000fc80000010000 */
[----:B------:R-:W-:Y:S01]  /*8060*/  FADD.FTZ R193, R193, R190 ;  /* 0x000000bec1c17221 */ /* 0x000fe20000010000 */
[----:B--2---:R-:W-:Y:S03]  /*8070*/  HMMA.16816.F32 R136, R4, R16, R136 ;  /* 0x000000100488723c */ /* 0x004fe60000001888 */
[----:B------:R-:W-:-:S03]  /*8080*/  FADD.FTZ R194, R194, R193 ;  /* 0x000000c1c2c27221 */ /* 0x000fc60000010000 */
[C---:B------:R-:W-:Y:S01]  /*8090*/  HMMA.16816.F32 R100, R4.reuse, R14, R100 ;  /* 0x0000000e0464723c */ /* 0x040fe20000001864 */
[----:B------:R-:W-:Y:S01]  /*80a0*/  FADD.FTZ R17, R177, R178 ;  /* 0x000000b2b1117221 */ /* 0x000fe20000010000 */
[----:B------:R-:W1:Y:S01]  /*80b0*/  LDSM.16.MT88.4 R12, [R225+0x17800] ;  /* 0x01780000e10c783b */ /* 0x000e620000004200 */
[----:B------:R-:W-:Y:S02]  /*80c0*/  FADD.FTZ R194, R195, R194 ;  /* 0x000000c2c3c27221 */ /* 0x000fe40000010000 */
[----:B------:R-:W-:Y:S01]  /*80d0*/  FADD.FTZ R17, R176, R17 ;  /* 0x00000011b0117221 */ /* 0x000fe20000010000 */
[C---:B------:R-:W-:Y:S01]  /*80e0*/  HMMA.16816.F32 R120, R4.reuse, R8, R120 ;  /* 0x000000080478723c */ /* 0x040fe20000001878 */
[----:B------:R-:W-:Y:S02]  /*80f0*/  FADD.FTZ R197, R197, R194 ;  /* 0x000000c2c5c57221 */ /* 0x000fe40000010000 */
[----:B------:R-:W-:Y:S02]  /*8100*/  FADD.FTZ R174, R174, R17 ;  /* 0x00000011aeae7221 */ /* 0x000fe40000010000 */
[----:B------:R-:W-:Y:S01]  /*8110*/  FADD.FTZ R197, R198, R197 ;  /* 0x000000c5c6c57221 */ /* 0x000fe20000010000 */
[----:B------:R-:W-:Y:S01]  /*8120*/  HMMA.16816.F32 R124, R4, R10, R124 ;  /* 0x0000000a047c723c */ /* 0x000fe2000000187c */
[----:B------:R-:W2:Y:S01]  /*8130*/  LDSM.16.MT88.4 R8, [R224+0x17800] ;  /* 0x01780000e008783b */ /* 0x000ea20000004200 */
[----:B------:R-:W-:Y:S01]  /*8140*/  FADD.FTZ R169, R169, R174 ;  /* 0x000000aea9a97221 */ /* 0x000fe20000010000 */
[----:B------:R-:W-:-:S03]  /*8150*/  FADD.FTZ R196, R196, R197 ;  /* 0x000000c5c4c47221 */ /* 0x000fc60000010000 */
[----:B------:R-:W-:Y:S01]  /*8160*/  FADD.FTZ R186, R186, R169 ;  /* 0x000000a9baba7221 */ /* 0x000fe20000010000 */
[----:B------:R-:W-:Y:S01]  /*8170*/  HMMA.16816.F32 R88, R4, R32, R88 ;  /* 0x000000200458723c */ /* 0x000fe20000001858 */
[----:B------:R-:W-:Y:S02]  /*8180*/  FADD.FTZ R245, R245, R196 ;  /* 0x000000c4f5f57221 */ /* 0x000fe40000010000 */
[----:B------:R-:W-:-:S03]  /*8190*/  FADD.FTZ R187, R187, R186 ;  /* 0x000000babbbb7221 */ /* 0x000fc60000010000 */
[----:B------:R-:W-:Y:S01]  /*81a0*/  HMMA.16816.F32 R92, R4, R34, R92 ;  /* 0x00000022045c723c */ /* 0x000fe2000000185c */
[----:B------:R-:W-:-:S04]  /*81b0*/  FADD.FTZ R0, R188, R187 ;  /* 0x000000bbbc007221 */ /* 0x000fc80000010000 */
[----:B------:R-:W-:Y:S01]  /*81c0*/  FADD.FTZ R0, R189, R0 ;  /* 0x00000000bd007221 */ /* 0x000fe20000010000 */
[----:B---3--:R-:W-:Y:S03]  /*81d0*/  HMMA.16816.F32 R104, R4, R28, R104 ;  /* 0x0000001c0468723c */ /* 0x008fe60000001868 */
[----:B------:R-:W-:-:S03]  /*81e0*/  FADD.FTZ R199, R199, R0 ;  /* 0x00000000c7c77221 */ /* 0x000fc60000010000 */
[----:B------:R-:W-:Y:S01]  /*81f0*/  HMMA.16816.F32 R108, R4, R30, R108 ;  /* 0x0000001e046c723c */ /* 0x000fe2000000186c */
[----:B------:R-:W-:-:S04]  /*8200*/  FADD.FTZ R206, R206, R199 ;  /* 0x000000c7cece7221 */ /* 0x000fc80000010000 */
[----:B------:R-:W-:Y:S01]  /*8210*/  FADD.FTZ R201, R201, R206 ;  /* 0x000000cec9c97221 */ /* 0x000fe20000010000 */
[----:B----4-:R-:W-:Y:S03]  /*8220*/  HMMA.16816.F32 R112, R4, R24, R112 ;  /* 0x000000180470723c */ /* 0x010fe60000001870 */
[----:B------:R-:W-:-:S03]  /*8230*/  FADD.FTZ R247, R202, R201 ;  /* 0x000000c9caf77221 */ /* 0x000fc60000010000 */
[C---:B------:R-:W-:Y:S06]  /*8240*/  HMMA.16816.F32 R116, R4.reuse, R26, R116 ;  /* 0x0000001a0474723c */ /* 0x040fec0000001874 */
[C---:B------:R-:W-:Y:S06]  /*8250*/  HMMA.16816.F32 R132, R4.reuse, R22, R132 ;  /* 0x000000160484723c */ /* 0x040fec0000001884 */
[C---:B------:R-:W-:Y:S06]  /*8260*/  HMMA.16816.F32 R156, R4.reuse, R18, R156 ;  /* 0x00000012049c723c */ /* 0x040fec000000189c */
[C---:B-1----:R-:W-:Y:S06]  /*8270*/  HMMA.16816.F32 R140, R4.reuse, R12, R140 ;  /* 0x0000000c048c723c */ /* 0x042fec000000188c */
[C---:B------:R-:W-:Y:S06]  /*8280*/  HMMA.16816.F32 R152, R4.reuse, R14, R152 ;  /* 0x0000000e0498723c */ /* 0x040fec0000001898 */
[C---:B--2---:R-:W-:Y:S06]  /*8290*/  HMMA.16816.F32 R144, R4.reuse, R8, R144 ;  /* 0x000000080490723c */ /* 0x044fec0000001890 */
[----:B------:R-:W-:Y:S01]  /*82a0*/  HMMA.16816.F32 R148, R4, R10, R148 ;  /* 0x0000000a0494723c */ /* 0x000fe20000001894 */
[----:B------:R-:W-:-:S08]  /*82b0*/  NOP ;  /* 0x0000000000007918 */ /* 0x000fd00000000000 */
[----:B------:R-:W-:-:S15]  /*82c0*/  @!P1 BRA `(.L_x_754) ;  /* 0x0000004c00a89947 */ /* 0x000fde0003800000 */
[----:B------:R-:W-:-:S04]  /*82d0*/  DEPBAR.LE SB0, 0x0 ;  /* 0x000080000000791a */ /* 0x000fc80000000000 */
[----:B------:R-:W-:Y:S01]  /*82e0*/  UIADD3 UR18, UR20, -0x2, URZ ;  /* 0xfffffffe14127890 */ /* 0x000fe2000fffe03f */
[----:B------:R-:W-:Y:S06]  /*82f0*/  BAR.SYNC.DEFER_BLOCKING 0x0 ;  /* 0x0000000000007b1d */ /* 0x000fec0000010000 */
[----:B------:R-:W-:Y:S05]  /*8300*/  @!P0 BRA `(.L_x_755) ;  /* 0x0000000400308947 */ /* 0x000fea0003800000 */
[----:B------:R-:W-:Y:S01]  /*8310*/  ULDC UR13, c[0x0][0x380] ;  /* 0x0000e000000d7ab9 */ /* 0x000fe20000000800 */
[----:B------:R-:W-:Y:S01]  /*8320*/  USHF.L.U32 UR26, UR18, 0x6, URZ ;  /* 0x00000006121a7899 */ /* 0x000fe2000800063f */
[----:B------:R-:W-:Y:S01]  /*8330*/  IMAD.U32 R0, RZ, RZ, UR13 ;  /* 0x0000000dff007e24 */ /* 0x000fe2000f8e00ff */
[----:B------:R-:W-:Y:S02]  /*8340*/  UMOV UR36, URZ ;  /* 0x0000003f00247c82 */ /* 0x000fe40008000000 */
[----:B------:R-:W-:Y:S02]  /*8350*/  UIADD3 UR34, UR26, 0x40, URZ ;  /* 0x000000401a227890 */ /* 0x000fe4000fffe03f */
[----:B------:R-:W-:-:S04]  /*8360*/  IABS R0, R0 ;  /* 0x0000000000007213 */ /* 0x000fc80000000000 */
[----:B------:R-:W-:Y:S02]  /*8370*/  R2UR UR12, R0 ;  /* 0x00000000000c72ca */ /* 0x000fe400000e0000 */
[----:B------:R-:W-:Y:S01]  /*8380*/  MOV R4, UR34 ;  /* 0x0000002200047c02 */ /* 0x000fe20008000f00 */
[----:B------:R-:W-:-:S03]  /*8390*/  ULOP3.LUT UR34, UR34, UR13, URZ, 0x3c, !UPT ;  /* 0x0000000d22227292 */ /* 0x000fc6000f8e3c3f */
[----:B------:R-:W-:-:S04]  /*83a0*/  IABS R4, R4 ;  /* 0x0000000400047213 */ /* 0x000fc80000000000 */
[----:B------:R-:W-:-:S03]  /*83b0*/  R2UR UR32, R4 ;  /* 0x00000000042072ca */ /* 0x000fc600000e0000 */
[----:B------:R-:W1:Y:S08]  /*83c0*/  I2F.RP R6, UR12 ;  /* 0x0000000c00067d06 */ /* 0x000e700008209400 */
[----:B-1----:R-:W1:Y:S02]  /*83d0*/  MUFU.RCP R5, R6 ;  /* 0x0000000600057308 */ /* 0x002e640000001000 */
[----:B-1----:R-:W-:-:S06]  /*83e0*/  VIADD R5, R5, 0xffffffe ;  /* 0x0ffffffe05057836 */ /* 0x002fcc0000000000 */
[----:B------:R-:W1:Y:S02]  /*83f0*/  F2I.FTZ.U32.TRUNC.NTZ R0, R5 ;  /* 0x0000000500007305 */ /* 0x000e64000021f000 */
[----:B-1----:R-:W-:Y:S01]  /*8400*/  R2UR UR37, R0 ;  /* 0x00000000002572ca */ /* 0x002fe200000e0000 */
[----:B------:R-:W-:Y:S01]  /*8410*/  IMAD.U32 R0, RZ, RZ, UR26 ;  /* 0x0000001aff007e24 */ /* 0x000fe2000f8e00ff */
[----:B------:R-:W-:-:S04]  /*8420*/  ULOP3.LUT UR26, UR26, UR13, URZ, 0x3c, !UPT ;  /* 0x0000000d1a1a7292 */ /* 0x000fc8000f8e3c3f */
[----:B------:R-:W-:Y:S01]  /*8430*/  IABS R0, R0 ;  /* 0x0000000000007213 */ /* 0x000fe20000000000 */
[----:B------:R-:W-:-:S03]  /*8440*/  UISETP.GE.AND UP0, UPT, UR26, URZ, UPT ;  /* 0x0000003f1a00728c */ /* 0x000fc6000bf06270 */
        /* <DEDUP_REMOVED lines=18> */
[----:B------:R-:W-:Y:S02]  /*8570*/  @!UP1 UIADD3 UR33, UR33, 0x1, URZ ;  /* 0x0000000121219890 */ /* 0x000fe4000fffe03f */
[----:B------:R-:W-:-:S02]  /*8580*/  UISETP.GE.AND UP1, UPT, UR34, URZ, UPT ;  /* 0x0000003f2200728c */ /* 0x000fc4000bf26270 */
[----:B------:R-:W-:Y:S02]  /*8590*/  @!UP2 UIADD3 UR35, UR35, 0x1, URZ ;  /* 0x000000012323a890 */ /* 0x000fe4000fffe03f */
[----:B------:R-:W-:Y:S02]  /*85a0*/  UISETP.NE.AND UP2, UPT, UR13, URZ, UPT ;  /* 0x0000003f0d00728c */ /* 0x000fe4000bf45270 */
[----:B------:R-:W-:Y:S02]  /*85b0*/  @UP4 UIADD3 UR35, UR35, 0x1, URZ ;  /* 0x0000000123234890 */ /* 0x000fe4000fffe03f */
[----:B------:R-:W-:Y:S02]  /*85c0*/  @UP3 UIADD3 UR33, UR33, 0x1, URZ ;  /* 0x0000000121213890 */ /* 0x000fe4000fffe03f */
[----:B------:R-:W-:Y:S02]  /*85d0*/  ULOP3.LUT UR12, URZ, UR13, URZ, 0x33, !UPT ;  /* 0x0000000d3f0c7292 */ /* 0x000fe4000f8e333f */
[----:B------:R-:W-:-:S02]  /*85e0*/  @!UP1 UIADD3 UR35, -UR35, URZ, URZ ;  /* 0x0000003f23239290 */ /* 0x000fc4000fffe13f */
[----:B------:R-:W-:Y:S02]  /*85f0*/  @!UP0 UIADD3 UR33, -UR33, URZ, URZ ;  /* 0x0000003f21218290 */ /* 0x000fe4000fffe13f */
[----:B------:R-:W-:Y:S02]  /*8600*/  USEL UR35, UR12, UR35, !UP2 ;  /* 0x000000230c237287 */ /* 0x000fe4000d000000 */
[----:B------:R-:W-:Y:S02]  /*8610*/  USEL UR12, UR12, UR33, !UP2 ;  /* 0x000000210c0c7287 */ /* 0x000fe4000d000000 */
[----:B------:R-:W-:Y:S02]  /*8620*/  UIMAD.WIDE UR30, UR35, 0x4, UR22 ;  /* 0x00000004231e78a5 */ /* 0x000fe4000f8e0216 */
[----:B------:R-:W-:-:S04]  /*8630*/  UIMAD.WIDE UR32, UR12, 0x4, UR22 ;  /* 0x000000040c2078a5 */ /* 0x000fc8000f8e0216 */
[----:B------:R-:W-:Y:S01]  /*8640*/  MOV R5, UR31 ;  /* 0x0000001f00057c02 */ /* 0x000fe20008000f00 */
[----:B------:R-:W-:Y:S01]  /*8650*/  IMAD.U32 R4, RZ, RZ, UR30 ;  /* 0x0000001eff047e24 */ /* 0x000fe2000f8e00ff */
[----:B------:R-:W-:Y:S01]  /*8660*/  MOV R9, UR33 ;  /* 0x0000002100097c02 */ /* 0x000fe20008000f00 */
[----:B------:R-:W-:-:S03]  /*8670*/  IMAD.U32 R8, RZ, RZ, UR32 ;  /* 0x00000020ff087e24 */ /* 0x000fc6000f8e00ff */
[----:B------:R1:W2:Y:S04]  /*8680*/  LDG.E R5, desc[UR24][R4.64] ;  /* 0x0000001804057981 */ /* 0x0002a8000c1e1900 */
[----:B------:R-:W2:Y:S01]  /*8690*/  LDG.E R0, desc[UR24][R8.64] ;  /* 0x0000001808007981 */ /* 0x000ea2000c1e1900 */
[----:B------:R-:W-:-:S04]  /*86a0*/  UIADD3 UR12, UR35, -UR12, URZ ;  /* 0x8000000c230c7290 */ /* 0x000fc8000fffe03f */
[----:B------:R-:W-:-:S04]  /*86b0*/  UIMAD UR13, UR12, UR13, -0x40 ;  /* 0xffffffc00c0d74a4 */ /* 0x000fc8000f8e020d */
[----:B------:R-:W-:Y:S02]  /*86c0*/  USHF.R.S32.HI UR12, URZ, 0x1f, UR13 ;  /* 0x0000001f3f0c7899 */ /* 0x000fe4000801140d */
[----:B------:R-:W-:Y:S02]  /*86d0*/  UIMAD.WIDE.U32 UR30, UR13, UR6, URZ ;  /* 0x000000060d1e72a5 */ /* 0x000fe4000f8e003f */
[----:B------:R-:W-:-:S04]  /*86e0*/  UIMAD UR12, UR12, UR6, URZ ;  /* 0x000000060c0c72a4 */ /* 0x000fc8000f8e023f */
[----:B------:R-:W-:-:S03]  /*86f0*/  UIMAD UR7, UR13, UR7, UR12 ;  /* 0x000000070d0772a4 */ /* 0x000fc6000f8e020c */
[----:B------:R-:W-:Y:S01]  /*8700*/  ULDC.64 UR12, c[0x0][0x238] ;  /* 0x00008e00000c7ab9 */ /* 0x000fe20000000a00 */
[----:B------:R-:W-:Y:S01]  /*8710*/  UIADD3 UR7, UR31, UR7, URZ ;  /* 0x000000071f077290 */ /* 0x000fe2000fffe03f */
[----:B-1----:R-:W-:Y:S01]  /*8720*/  MOV R4, UR30 ;  /* 0x0000001e00047c02 */ /* 0x002fe20008000f00 */
[----:B--2---:R-:W-:Y:S02]  /*8730*/  IMAD.IADD R0, R0, 0x1, -R5 ;  /* 0x0000000100007824 */ /* 0x004fe400078e0a05 */
[----:B------:R-:W-:Y:S02]  /*8740*/  IMAD.U32 R5, RZ, RZ, UR31 ;  /* 0x0000001fff057e24 */ /* 0x000fe4000f8e00ff */
[----:B------:R-:W-:Y:S02]  /*8750*/  MOV R5, UR7 ;  /* 0x0000000700057c02 */ /* 0x000fe40008000f00 */
[----:B------:R-:W-:Y:S01]  /*8760*/  SHF.R.S32.HI R7, RZ, 0x1f, R0 ;  /* 0x0000001fff077819 */ /* 0x000fe20000011400 */
[----:B------:R-:W-:-:S04]  /*8770*/  IMAD.WIDE.U32 R4, R0, UR12, R4 ;  /* 0x0000000c00047c25 */ /* 0x000fc8000f8e0004 */
[----:B------:R-:W-:Y:S01]  /*8780*/  IMAD R7, R7, UR12, RZ ;  /* 0x0000000c07077c24 */ /* 0x000fe2000f8e02ff */
[----:B------:R-:W-:-:S03]  /*8790*/  MOV R9, R4 ;  /* 0x0000000400097202 */ /* 0x000fc60000000f00 */
[----:B------:R-:W-:-:S04]  /*87a0*/  IMAD R7, R0, UR13, R7 ;  /* 0x0000000d00077c24 */ /* 0x000fc8000f8e0207 */
[----:B------:R-:W-:Y:S01]  /*87b0*/  IMAD.IADD R7, R5, 0x1, R7 ;  /* 0x0000000105077824 */ /* 0x000fe200078e0207 */
[----:B------:R-:W-:Y:S06]  /*87c0*/  BRA `(.L_x_756) ;  /* 0x0000000000107947 */ /* 0x000fec0003800000 */
.L_x_755:
[----:B------:R-:W-:-:S04]  /*87d0*/  ULEA UR7, -UR6, URZ, 0x6 ;  /* 0x0000003f06077291 */ /* 0x000fc8000f8e313f */
[----:B------:R-:W-:Y:S02]  /*87e0*/  USHF.R.S32.HI UR12, URZ, 0x1f, UR7 ;  /* 0x0000001f3f0c7899 */ /* 0x000fe40008011407 */
[----:B------:R-:W-:-:S04]  /*87f0*/  MOV R9, UR7 ;  /* 0x0000000700097c02 */ /* 0x000fc80008000f00 */
[----:B------:R-:W-:-:S07]  /*8800*/  MOV R7, UR12 ;  /* 0x0000000c00077c02 */ /* 0x000fce0008000f00 */
.L_x_756:
[----:B------:R-:W-:Y:S01]  /*8810*/  ULDC UR7, c[0x0][0x2d0] ;  /* 0x0000b40000077ab9 */ /* 0x000fe20000000800 */
[----:B------:R-:W-:Y:S01]  /*8820*/  LEA R200, P6, R9, R248, 0x1 ;  /* 0x000000f809c87211 */ /* 0x000fe200078c08ff */
[----:B------:R-:W-:Y:S01]  /*8830*/  UISETP.GE.AND UP0, UPT, UR20, 0x3, UPT ;  /* 0x000000031400788c */ /* 0x000fe2000bf06270 */
[----:B------:R-:W-:Y:S02]  /*8840*/  ISETP.GE.AND P5, PT, R237, UR7, PT ;  /* 0x00000007ed007c0c */ /* 0x000fe4000bfa6270 */
[----:B------:R-:W-:Y:S02]  /*8850*/  ISETP.GE.AND P4, PT, R236, UR7, PT ;  /* 0x00000007ec007c0c */ /* 0x000fe4000bf86270 */
[----:B------:R-:W-:Y:S02]  /*8860*/  ISETP.GE.AND P3, PT, R235, UR7, PT ;  /* 0x00000007eb007c0c */ /* 0x000fe4000bf66270 */
[----:B------:R-:W-:Y:S02]  /*8870*/  LEA.HI.X R201, R9, R249, R7, 0x1, P6 ;  /* 0x000000f909c97211 */ /* 0x000fe400030f0c07 */
[----:B------:R-:W-:-:S05]  /*8880*/  ISETP.GE.AND P6, PT, R240, UR7, PT ;  /* 0x00000007f0007c0c */ /* 0x000fca000bfc6270 */
[----:B------:R-:W-:-:S04]  /*8890*/  @!P5 IADD3 R5, P1, R9, R170, RZ ;  /* 0x000000aa0905d210 */ /* 0x000fc80007f3e0ff */
[----:B------:R-:W-:Y:S01]  /*88a0*/  @!P5 LEA R26, P2, R5, UR8, 0x1 ;  /* 0x00000008051adc11 */ /* 0x000fe2000f8408ff */
[----:B------:R-:W-:Y:S01]  /*88b0*/  @!P5 IMAD.X R0, R7, 0x1, R168, P1 ;  /* 0x000000010700d824 */ /* 0x000fe200008e06a8 */
[-C--:B------:R-:W-:Y:S02]  /*88c0*/  @!P4 IADD3 R11, P1, R9, R170.reuse, RZ ;  /* 0x000000aa090bc210 */ /* 0x080fe40007f3e0ff */
[----:B------:R-:W-:Y:S02]  /*88d0*/  @P6 STS.128 [R238+0x10000], RZ ;  /* 0x010000ffee006388 */ /* 0x000fe40000000c00 */
[----:B------:R-:W-:Y:S01]  /*88e0*/  @!P5 LEA.HI.X R27, R5, UR9, R0, 0x1, P2 ;  /* 0x00000009051bdc11 */ /* 0x000fe200090f0c00 */
[----:B------:R-:W-:Y:S01]  /*88f0*/  @!P4 IMAD.X R0, R7, 0x1, R168, P1 ;  /* 0x000000010700c824 */ /* 0x000fe200008e06a8 */
[----:B------:R-:W-:Y:S01]  /*8900*/  @!P4 LEA R18, P2, R11, UR8, 0x1 ;  /* 0x000000080b12cc11 */ /* 0x000fe2000f8408ff */
[----:B------:R-:W-:Y:S01]  /*8910*/  @!PT LDS RZ, [RZ] ;  /* 0x00000000fffff984 */ /* 0x000fe20000000800 */
[----:B------:R-:W-:Y:S01]  /*8920*/  @!PT LDS RZ, [RZ] ;  /* 0x00000000fffff984 */ /* 0x000fe20000000800 */
[----:B------:R-:W-:Y:S01]  /*8930*/  @!PT LDS RZ, [RZ] ;  /* 0x00000000fffff984 */ /* 0x000fe20000000800 */
[----:B------:R-:W-:Y:S01]  /*8940*/  @!P6 LDGSTS.E.BYPASS.LTC128B.128 [R238+0x10000], desc[UR24][R200.64] ;  /* 0x10000000c8eeefae */ /* 0x000fe2000b901d58 */
[----:B------:R-:W-:-:S02]  /*8950*/  @!P3 IADD3 R5, P1, R9, R170, RZ ;  /* 0x000000aa0905b210 */ /* 0x000fc40007f3e0ff */
[----:B------:R-:W-:Y:S01]  /*8960*/  @!P4 LEA.HI.X R19, R11, UR9, R0, 0x1, P2 ;  /* 0x000000090b13cc11 */ /* 0x000fe200090f0c00 */
[----:B------:R-:W-:Y:S01]  /*8970*/  @P5 STS.128 [R238+0x12000], RZ ;  /* 0x012000ffee005388 */ /* 0x000fe20000000c00 */
[----:B------:R-:W-:Y:S01]  /*8980*/  IADD3 R9, P2, R9, UR28, RZ ;  /* 0x0000001c09097c10 */ /* 0x000fe2000ff5e0ff */
[----:B------:R-:W-:Y:S01]  /*8990*/  @!P3 IMAD.X R0, R7, 0x1, R168, P1 ;  /* 0x000000010700b824 */ /* 0x000fe200008e06a8 */
[----:B------:R-:W-:Y:S01]  /*89a0*/  @!P3 LEA R16, P1, R5, UR8, 0x1 ;  /* 0x000000080510bc11 */ /* 0x000fe2000f8208ff */
[----:B------:R-:W-:Y:S01]  /*89b0*/  @!PT LDS RZ, [RZ] ;  /* 0x00000000fffff984 */ /* 0x000fe20000000800 */
[----:B------:R-:W-:Y:S01]  /*89c0*/  @!PT LDS RZ, [RZ] ;  /* 0x00000000fffff984 */ /* 0x000fe20000000800 */
[----:B------:R-:W-:Y:S01]  /*89d0*/  @!PT LDS RZ, [RZ] ;  /* 0x00000000fffff984 */ /* 0x000fe20000000800 */
[----:B------:R-:W-:Y:S01]  /*89e0*/  @!P5 LDGSTS.E.BYPASS.LTC128B.128 [R238+0x12000], desc[UR24][R26.64+0x80] ;  /* 0x120000801aeedfae */ /* 0x000fe2000b901d58 */
[----:B------:R-:W-:Y:S02]  /*89f0*/  IADD3.X R7, R7, UR27, RZ, P2, !PT ;  /* 0x0000001b07077c10 */ /* 0x000fe400097fe4ff */
[----:B------:R-:W-:Y:S01]  /*8a00*/  @!P3 LEA.HI.X R17, R5, UR9, R0, 0x1, P1 ;  /* 0x000000090511bc11 */ /* 0x000fe200088f0c00 */
[----:B------:R-:W-:Y:S01]  /*8a10*/  @P4 STS.128 [R238+0x14000], RZ ;  /* 0x014000ffee004388 */ /* 0x000fe20000000c00 */
[----:B------:R-:W-:-:S02]  /*8a20*/  @!P5 IADD3 R5, P1, R9, R170, RZ ;  /* 0x000000aa0905d210 */ /* 0x000fc40007f3e0ff */
[----:B------:R-:W-:Y:S01]  /*8a30*/  @!P6 LEA R24, P2, R9, R248, 0x1 ;  /* 0x000000f80918e211 */ /* 0x000fe200078408ff */
[----:B------:R-:W-:Y:S01]  /*8a40*/  @!PT LDS RZ, [RZ] ;  /* 0x00000000fffff984 */ /* 0x000fe20000000800 */
[----:B------:R-:W-:Y:S01]  /*8a50*/  @!PT LDS RZ, [RZ] ;  /* 0x00000000fffff984 */ /* 0x000fe20000000800 */
[----:B------:R-:W-:Y:S01]  /*8a60*/  @!PT LDS RZ, [RZ] ;  /* 0x00000000fffff984 */ /* 0x000fe20000000800 */
[----:B------:R-:W-:Y:S02]  /*8a70*/  @!P4 LDGSTS.E.BYPASS.LTC128B.128 [R238+0x14000], desc[UR24][R18.64+0x100] ;  /* 0x1400010012eecfae */ /* 0x000fe4000b901d58 */
[----:B------:R-:W-:Y:S01]  /*8a80*/  @!P5 IMAD.X R0, R7, 0x1, R168, P1 ;  /* 0x000000010700d824 */ /* 0x000fe200008e06a8 */
[----:B------:R-:W-:Y:S01]  /*8a90*/  @!P6 LEA.HI.X R25, R9, R249, R7, 0x1, P2 ;  /* 0x000000f90919e211 */ /* 0x000fe200010f0c07 */
[----:B------:R-:W-:Y:S01]  /*8aa0*/  @P3 STS.128 [R238+0x16000], RZ ;  /* 0x016000ffee003388 */ /* 0x000fe20000000c00 */
[----:B------:R-:W-:Y:S02]  /*8ab0*/  @!P5 LEA R22, P2, R5, UR8, 0x1 ;  /* 0x000000080516dc11 */ /* 0x000fe4000f8408ff */
[----:B------:R-:W-:Y:S01]  /*8ac0*/  @!P4 IADD3 R11, P1, R9, R170, RZ ;  /* 0x000000aa090bc210 */ /* 0x000fe20007f3e0ff */
[----:B------:R-:W-:Y:S01]  /*8ad0*/  @!PT LDS RZ, [RZ] ;  /* 0x00000000fffff984 */ /* 0x000fe20000000800 */
[----:B------:R-:W-:Y:S01]  /*8ae0*/  @!PT LDS RZ, [RZ] ;  /* 0x00000000fffff984 */ /* 0x000fe20000000800 */
[----:B------:R-:W-:Y:S01]  /*8af0*/  @!PT LDS RZ, [RZ] ;  /* 0x00000000fffff984 */ /* 0x000fe20000000800 */
[----:B------:R-:W-:Y:S01]  /*8b00*/  @!P3 LDGSTS.E.BYPASS.LTC128B.128 [R238+0x16000], desc[UR24][R16.64+0x180] ;  /* 0x1600018010eebfae */ /* 0x000fe2000b901d58 */
[----:B------:R-:W-:-:S02]  /*8b10*/  @!P5 LEA.HI.X R23, R5, UR9, R0, 0x1, P2 ;  /* 0x000000090517dc11 */ /* 0x000fc400090f0c00 */
[----:B------:R-:W-:Y:S01]  /*8b20*/  @!P4 LEA R14, P2, R11, UR8, 0x1 ;  /* 0x000000080b0ecc11 */ /* 0x000fe2000f8408ff */
[----:B------:R-:W-:Y:S01]  /*8b30*/  @!P4 IMAD.X R0, R7, 0x1, R168, P1 ;  /* 0x000000010700c824 */ /* 0x000fe200008e06a8 */
[----:B------:R-:W-:Y:S01]  /*8b40*/  @!P3 IADD3 R5, P1, R9, R170, RZ ;  /* 0x000000aa0905b210 */ /* 0x000fe20007f3e0ff */
[----:B------:R-:W-:Y:S03]  /*8b50*/  @P6 STS.128 [R238+0x10800], RZ ;  /* 0x010800ffee006388 */ /* 0x000fe60000000c00 */
[----:B------:R-:W-:Y:S01]  /*8b60*/  @!P4 LEA.HI.X R15, R11, UR9, R0, 0x1, P2 ;  /* 0x000000090b0fcc11 */ /* 0x000fe200090f0c00 */
[----:B------:R-:W-:Y:S01]  /*8b70*/  @!P3 IMAD.X R0, R7, 0x1, R168, P1 ;  /* 0x000000010700b824 */ /* 0x000fe200008e06a8 */
[----:B------:R-:W-:Y:S01]  /*8b80*/  @!P3 LEA R12, P1, R5, UR8, 0x1 ;  /* 0x00000008050cbc11 */ /* 0x000fe2000f8208ff */
[----:B------:R-:W-:Y:S01]  /*8b90*/  @!PT LDS RZ, [RZ] ;  /* 0x00000000fffff984 */ /* 0x000fe20000000800 */
[----:B------:R-:W-:Y:S01]  /*8ba0*/  @!PT LDS RZ, [RZ] ;  /* 0x00000000fffff984 */ /* 0x000fe20000000800 */
[----:B------:R-:W-:Y:S01]  /*8bb0*/  @!PT LDS RZ, [RZ] ;  /* 0x00000000fffff984 */ /* 0x000fe20000000800 */
[----:B------:R-:W-:Y:S01]  /*8bc0*/  @!P6 LDGSTS.E.BYPASS.LTC128B.128 [R238+0x10800], desc[UR24][R24.64] ;  /* 0x1080000018eeefae */ /* 0x000fe2000b901d58 */
[----:B------:R-:W-:-:S02]  /*8bd0*/  IADD3 R9, P2, R9, UR28, RZ ;  /* 0x0000001c09097c10 */ /* 0x000fc4000ff5e0ff */
[----:B------:R-:W-:Y:S01]  /*8be0*/  @!P3 LEA.HI.X R13, R5, UR9, R0, 0x1, P1 ;  /* 0x00000009050dbc11 */ /* 0x000fe200088f0c00 */
[----:B------:R-:W-:Y:S01]  /*8bf0*/  @P5 STS.128 [R238+0x12800], RZ ;  /* 0x012800ffee005388 */ /* 0x000fe20000000c00 */
[----:B------:R-:W-:Y:S02]  /*8c00*/  IADD3.X R7, R7, UR27, RZ, P2, !PT ;  /* 0x0000001b07077c10 */ /* 0x000fe400097fe4ff */
[C---:B------:R-:W-:Y:S01]  /*8c10*/  @!P5 IADD3 R11, P1, R9.reuse, R170, RZ ;  /* 0x000000aa090bd210 */ /* 0x040fe20007f3e0ff */
[----:B------:R-:W-:Y:S01]  /*8c20*/  @!PT LDS RZ, [RZ] ;  /* 0x00000000fffff984 */ /* 0x000fe20000000800 */
[----:B------:R-:W-:Y:S01]  /*8c30*/  @!PT LDS RZ, [RZ] ;  /* 0x00000000fffff984 */ /* 0x000fe20000000800 */
[----:B------:R-:W-:Y:S01]  /*8c40*/  @!PT LDS RZ, [RZ] ;  /* 0x00000000fffff984 */ /* 0x000fe20000000800 */
[----:B------:R-:W-:Y:S01]  /*8c50*/  @!P5 LDGSTS.E.BYPASS.LTC128B.128 [R238+0x12800], desc[UR24][R22.64+0x80] ;  /* 0x1280008016eedfae */ /* 0x000fe2000b901d58 */
[----:B------:R-:W-:-:S03]  /*8c60*/  @!P6 LEA R20, P2, R9, R248, 0x1 ;  /* 0x000000f80914e211 */ /* 0x000fc600078408ff */
[--C-:B------:R-:W-:Y:S01]  /*8c70*/  @!P5 IMAD.X R0, R7, 0x1, R168.reuse, P1 ;  /* 0x000000010700d824 */ /* 0x100fe200008e06a8 */
[C---:B------:R-:W-:Y:S01]  /*8c80*/  @!P6 LEA.HI.X R21, R9.reuse, R249, R7, 0x1, P2 ;  /* 0x000000f90915e211 */ /* 0x040fe200010f0c07 */
[----:B------:R-:W-:Y:S01]  /*8c90*/  @P4 STS.128 [R238+0x14800], RZ ;  /* 0x014800ffee004388 */ /* 0x000fe20000000c00 */
[----:B------:R-:W-:Y:S02]  /*8ca0*/  @!P4 IADD3 R5, P1, R9, R170, RZ ;  /* 0x000000aa0905c210 */ /* 0x000fe40007f3e0ff */
[----:B------:R-:W-:Y:S01]  /*8cb0*/  @!P5 LEA R10, P2, R11, UR8, 0x1 ;  /* 0x000000080b0adc11 */ /* 0x000fe2000f8408ff */
[----:B------:R-:W-:Y:S01]  /*8cc0*/  @!PT LDS RZ, [RZ] ;  /* 0x00000000fffff984 */ /* 0x000fe20000000800 */
[----:B------:R-:W-:Y:S01]  /*8cd0*/  @!PT LDS RZ, [RZ] ;  /* 0x00000000fffff984 */ /* 0x000fe20000000800 */
[----:B------:R-:W-:Y:S01]  /*8ce0*/  @!PT LDS RZ, [RZ] ;  /* 0x00000000fffff984 */ /* 0x000fe20000000800 */
[----:B------:R-:W-:Y:S02]  /*8cf0*/  @!P4 LDGSTS.E.BYPASS.LTC128B.128 [R238+0x14800], desc[UR24][R14.64+0x100] ;  /* 0x148001000eeecfae */ /* 0x000fe4000b901d58 */
[----:B------:R-:W-:Y:S01]  /*8d00*/  @!P4 IMAD.X R4, R7, 0x1, R168, P1 ;  /* 0x000000010704c824 */ /* 0x000fe200008e06a8 */
[----:B------:R-:W-:Y:S01]  /*8d10*/  @!P5 LEA.HI.X R11, R11, UR9, R0, 0x1, P2 ;  /* 0x000000090b0bdc11 */ /* 0x000fe200090f0c00 */
[----:B------:R-:W-:Y:S01]  /*8d20*/  @P3 STS.128 [R238+0x16800], RZ ;  /* 0x016800ffee003388 */ /* 0x000fe20000000c00 */
[----:B------:R-:W-:-:S02]  /*8d30*/  @!P4 LEA R30, P2, R5, UR8, 0x1 ;  /* 0x00000008051ecc11 */ /* 0x000fc4000f8408ff */
[----:B------:R-:W-:Y:S01]  /*8d40*/  @!P3 IADD3 R0, P1, R9, R170, RZ ;  /* 0x000000aa0900b210 */ /* 0x000fe20007f3e0ff */
[----:B------:R-:W-:Y:S01]  /*8d50*/  @!PT LDS RZ, [RZ] ;  /* 0x00000000fffff984 */ /* 0x000fe20000000800 */
[----:B------:R-:W-:Y:S01]  /*8d60*/  @!PT LDS RZ, [RZ] ;  /* 0x00000000fffff984 */ /* 0x000fe20000000800 */
[----:B------:R-:W-:Y:S01]  /*8d70*/  @!PT LDS RZ, [RZ] ;  /* 0x00000000fffff984 */ /* 0x000fe20000000800 */
[----:B------:R1:W-:Y:S01]  /*8d80*/  @!P3 LDGSTS.E.BYPASS.LTC128B.128 [R238+0x16800], desc[UR24][R12.64+0x180] ;  /* 0x168001800ceebfae */ /* 0x0003e2000b901d58 */
[----:B------:R-:W-:Y:S02]  /*8d90*/  @!P4 LEA.HI.X R31, R5, UR9, R4, 0x1, P2 ;  /* 0x00000009051fcc11 */ /* 0x000fe400090f0c04 */
[----:B------:R-:W-:Y:S01]  /*8da0*/  IADD3 R9, P2, R9, UR28, RZ ;  /* 0x0000001c09097c10 */ /* 0x000fe2000ff5e0ff */
[C---:B------:R-:W-:Y:S01]  /*8db0*/  @!P3 IMAD.X R5, R7.reuse, 0x1, R168, P1 ;  /* 0x000000010705b824 */ /* 0x040fe200008e06a8 */
[C---:B------:R-:W-:Y:S01]  /*8dc0*/  @!P3 LEA R32, P1, R0.reuse, UR8, 0x1 ;  /* 0x000000080020bc11 */ /* 0x040fe2000f8208ff */
[----:B------:R-:W-:Y:S01]  /*8dd0*/  @P6 STS.128 [R238+0x11000], RZ ;  /* 0x011000ffee006388 */ /* 0x000fe20000000c00 */
[----:B------:R-:W-:Y:S02]  /*8de0*/  IADD3.X R7, R7, UR27, RZ, P2, !PT ;  /* 0x0000001b07077c10 */ /* 0x000fe400097fe4ff */
[C---:B------:R-:W-:Y:S01]  /*8df0*/  @!P6 LEA R34, P2, R9.reuse, R248, 0x1 ;  /* 0x000000f80922e211 */ /* 0x040fe200078408ff */
[----:B------:R-:W-:Y:S01]  /*8e00*/  @!PT LDS RZ, [RZ] ;  /* 0x00000000fffff984 */ /* 0x000fe20000000800 */
[----:B------:R-:W-:Y:S01]  /*8e10*/  @!PT LDS RZ, [RZ] ;  /* 0x00000000fffff984 */ /* 0x000fe20000000800 */
[----:B------:R-:W-:Y:S01]  /*8e20*/  @!PT LDS RZ, [RZ] ;  /* 0x00000000fffff984 */ /* 0x000fe20000000800 */
[----:B------:R2:W-:Y:S01]  /*8e30*/  @!P6 LDGSTS.E.BYPASS.LTC128B.128 [R238+0x11000], desc[UR24][R20.64] ;  /* 0x1100000014eeefae */ /* 0x0005e2000b901d58 */
[----:B------:R-:W-:Y:S01]  /*8e40*/  @!P3 LEA.HI.X R33, R0, UR9, R5, 0x1, P1 ;  /* 0x000000090021bc11 */ /* 0x000fe200088f0c05 */
[----:B------:R-:W-:Y:S01]  /*8e50*/  IMAD.MOV.U32 R248, RZ, RZ, R200 ;  /* 0x000000fffff87224 */ /* 0x000fe200078e00c8 */
[C---:B------:R-:W-:Y:S01]  /*8e60*/  @!P6 LEA.HI.X R35, R9.reuse, R249, R7, 0x1, P2 ;  /* 0x000000f90923e211 */ /* 0x040fe200010f0c07 */
[----:B------:R-:W-:Y:S01]  /*8e70*/  @P5 STS.128 [R238+0x13000], RZ ;  /* 0x013000ffee005388 */ /* 0x000fe20000000c00 */
[CC--:B------:R-:W-:Y:S01]  /*8e80*/  @!P5 IADD3 R0, P1, R9.reuse, R170.reuse, RZ ;  /* 0x000000aa0900d210 */ /* 0x0c0fe20007f3e0ff */
[----:B------:R-:W-:Y:S01]  /*8e90*/  IMAD.MOV.U32 R249, RZ, RZ, R201 ;  /* 0x000000fffff97224 */ /* 0x000fe200078e00c9 */
[-C--:B------:R-:W-:Y:S01]  /*8ea0*/  @!P4 IADD3 R4, P2, R9, R170.reuse, RZ ;  /* 0x000000aa0904c210 */ /* 0x080fe20007f5e0ff */
[----:B------:R-:W-:Y:S01]  /*8eb0*/  @!PT LDS RZ, [RZ] ;  /* 0x00000000fffff984 */ /* 0x000fe20000000800 */
[----:B------:R-:W-:Y:S01]  /*8ec0*/  @!PT LDS RZ, [RZ] ;  /* 0x00000000fffff984 */ /* 0x000fe20000000800 */
[----:B------:R-:W-:Y:S01]  /*8ed0*/  @!PT LDS RZ, [RZ] ;  /* 0x00000000fffff984 */ /* 0x000fe20000000800 */
[----:B------:R-:W-:Y:S02]  /*8ee0*/  @!P5 LDGSTS.E.BYPASS.LTC128B.128 [R238+0x13000], desc[UR24][R10.64+0x80] ;  /* 0x130000800aeedfae */ /* 0x000fe4000b901d58 */
[--C-:B------:R-:W-:Y:S01]  /*8ef0*/  @!P5 IMAD.X R5, R7, 0x1, R168.reuse, P1 ;  /* 0x000000010705d824 */ /* 0x100fe200008e06a8 */
[----:B------:R-:W-:Y:S01]  /*8f00*/  @!P3 IADD3 R9, P1, R9, R170, RZ ;  /* 0x000000aa0909b210 */ /* 0x000fe20007f3e0ff */
[C-C-:B------:R-:W-:Y:S01]  /*8f10*/  @!P4 IMAD.X R29, R7.reuse, 0x1, R168.reuse, P2 ;  /* 0x00000001071dc824 */ /* 0x140fe200010e06a8 */
[C---:B------:R-:W-:Y:S01]  /*8f20*/  @!P5 LEA R172, P2, R0.reuse, UR8, 0x1 ;  /* 0x0000000800acdc11 */ /* 0x040fe2000f8408ff */
[----:B------:R-:W-:Y:S02]  /*8f30*/  @P4 STS.128 [R238+0x15000], RZ ;  /* 0x015000ffee004388 */ /* 0x000fe40000000c00 */
[----:B------:R-:W-:Y:S01]  /*8f40*/  @!P3 IMAD.X R168, R7, 0x1, R168, P1 ;  /* 0x0000000107a8b824 */ /* 0x000fe200008e06a8 */
[----:B------:R-:W-:Y:S01]  /*8f50*/  @!P5 LEA.HI.X R173, R0, UR9, R5, 0x1, P2 ;  /* 0x0000000900addc11 */ /* 0x000fe200090f0c05 */
[----:B------:R-:W-:Y:S01]  /*8f60*/  @!PT LDS RZ, [RZ] ;  /* 0x00000000fffff984 */ /* 0x000fe20000000800 */
[----:B------:R-:W-:Y:S01]  /*8f70*/  @!PT LDS RZ, [RZ] ;  /* 0x00000000fffff984 */ /* 0x000fe20000000800 */
[----:B------:R-:W-:Y:S01]  /*8f80*/  @!PT LDS RZ, [RZ] ;  /* 0x00000000fffff984 */ /* 0x000fe20000000800 */
[----:B------:R-:W-:Y:S01]  /*8f90*/  @!P4 LDGSTS.E.BYPASS.LTC128B.128 [R238+0x15000], desc[UR24][R30.64+0x100] ;  /* 0x150001001eeecfae */ /* 0x000fe2000b901d58 */
[----:B------:R-:W-:-:S02]  /*8fa0*/  @!P4 LEA R174, P2, R4, UR8, 0x1 ;  /* 0x0000000804aecc11 */ /* 0x000fc4000f8408ff */
[C---:B------:R-:W-:Y:S01]  /*8fb0*/  @!P3 LEA R8, P1, R9.reuse, UR8, 0x1 ;  /* 0x000000080908bc11 */ /* 0x040fe2000f8208ff */
[----:B------:R-:W-:Y:S01]  /*8fc0*/  @P3 STS.128 [R238+0x17000], RZ ;  /* 0x017000ffee003388 */ /* 0x000fe20000000c00 */
[----:B------:R-:W-:Y:S02]  /*8fd0*/  @!P4 LEA.HI.X R175, R4, UR9, R29, 0x1, P2 ;  /* 0x0000000904afcc11 */ /* 0x000fe400090f0c1d */
[----:B------:R-:W-:Y:S01]  /*8fe0*/  @!P3 LEA.HI.X R9, R9, UR9, R168, 0x1, P1 ;  /* 0x000000090909bc11 */ /* 0x000fe200088f0ca8 */
[----:B------:R-:W-:Y:S01]  /*8ff0*/  @!PT LDS RZ, [RZ] ;  /* 0x00000000fffff984 */ /* 0x000fe20000000800 */
[----:B------:R-:W-:Y:S01]  /*9000*/  @!PT LDS RZ, [RZ] ;  /* 0x00000000fffff984 */ /* 0x000fe20000000800 */
[----:B------:R-:W-:Y:S01]  /*9010*/  @!PT LDS RZ, [RZ] ;  /* 0x00000000fffff984 */ /* 0x000fe20000000800 */
[----:B------:R-:W-:Y:S04]  /*9020*/  @!P3 LDGSTS.E.BYPASS.LTC128B.128 [R238+0x17000], desc[UR24][R32.64+0x180] ;  /* 0x1700018020eebfae */ /* 0x000fe8000b901d58 */
[----:B------:R-:W-:Y:S04]  /*9030*/  @P6 STS.128 [R238+0x11800], RZ ;  /* 0x011800ffee006388 */ /* 0x000fe80000000c00 */
[----:B------:R-:W-:Y:S01]  /*9040*/  @!PT LDS RZ, [RZ] ;  /* 0x00000000fffff984 */ /* 0x000fe20000000800 */
[----:B------:R-:W-:Y:S01]  /*9050*/  @!PT LDS RZ, [RZ] ;  /* 0x00000000fffff984 */ /* 0x000fe20000000800 */
[----:B------:R-:W-:Y:S01]  /*9060*/  @!PT LDS RZ, [RZ] ;  /* 0x00000000fffff984 */ /* 0x000fe20000000800 */
[----:B------:R3:W-:Y:S04]  /*9070*/  @!P6 LDGSTS.E.BYPASS.LTC128B.128 [R238+0x11800], desc[UR24][R34.64] ;  /* 0x1180000022eeefae */ /* 0x0007e8000b901d58 */
[----:B------:R-:W-:Y:S04]  /*9080*/  @P5 STS.128 [R238+0x13800], RZ ;  /* 0x013800ffee005388 */ /* 0x000fe80000000c00 */
        /* <DEDUP_REMOVED lines=14> */
[----:B------:R-:W-:Y:S04]  /*9170*/  LDSM.16.M88.4 R168, [R234] ;  /* 0x00000000eaa8783b */ /* 0x000fe80000000200 */
[----:B-1----:R-:W1:Y:S04]  /*9180*/  LDSM.16.M88.4 R12, [R233+0x8000] ;  /* 0x00800000e90c783b */ /* 0x002e680000000200 */
[----:B------:R-:W4:Y:S04]  /*9190*/  LDSM.16.M88.4 R4, [R233+0x8800] ;  /* 0x00880000e904783b */ /* 0x000f280000000200 */
[----:B------:R-:W5:Y:S04]  /*91a0*/  LDSM.16.M88.4 R176, [R233+0x9000] ;  /* 0x00900000e9b0783b */ /* 0x000f680000000200 */
[----:B------:R-:W5:Y:S04]  /*91b0*/  LDSM.16.M88.4 R24, [R233+0x9800] ;  /* 0x00980000e918783b */ /* 0x000f680000000200 */
[----:B--2---:R-:W-:Y:S04]  /*91c0*/  LDSM.16.M88.4 R20, [R232] ;  /* 0x00000000e814783b */ /* 0x004fe80000000200 */
[----:B---3--:R-:W2:Y:S04]  /*91d0*/  LDSM.16.M88.4 R32, [R231] ;  /* 0x00000000e720783b */ /* 0x008ea80000000200 */
[----:B------:R-:W3:Y:S04]  /*91e0*/  LDSM.16.M88.4 R28, [R223] ;  /* 0x00000000df1c783b */ /* 0x000ee80000000200 */
[----:B------:R-:W3:Y:S04]  /*91f0*/  LDSM.16.M88.4 R196, [R222] ;  /* 0x00000000dec4783b */ /* 0x000ee80000000200 */
[----:B------:R-:W3:Y:S04]  /*9200*/  LDSM.16.M88.4 R192, [R221] ;  /* 0x00000000ddc0783b */ /* 0x000ee80000000200 */
[----:B------:R-:W-:Y:S01]  /*9210*/  LDSM.16.M88.4 R188, [R227+0x8000] ;  /* 0x00800000e3bc783b */ /* 0x000fe20000000200 */
[C---:B-1----:R-:W-:Y:S03]  /*9220*/  HMMA.16816.F32 R16, R168.reuse, R12, RZ ;  /* 0x0000000ca810723c */ /* 0x042fe600000018ff */
[----:B------:R-:W-:Y:S01]  /*9230*/  LDSM.16.M88.4 R184, [R227+0x8800] ;  /* 0x00880000e3b8783b */ /* 0x000fe20000000200 */
[----:B------:R-:W1:Y:S02]  /*9240*/  S2R R0, SR_TID.X ;  /* 0x0000000000007919 */ /* 0x000e640000002100 */
[C---:B----4-:R-:W-:Y:S01]  /*9250*/  HMMA.16816.F32 R8, R168.reuse, R4, RZ ;  /* 0x00000004a808723c */ /* 0x050fe200000018ff */
[----:B------:R-:W0:Y:S05]  /*9260*/  LDGDEPBAR ;  /* 0x00000000000079af */ /* 0x000e2a0000000000 */
[C---:B------:R-:W-:Y:S06]  /*9270*/  HMMA.16816.F32 R12, R168.reuse, R14, RZ ;  /* 0x0000000ea80c723c */ /* 0x040fec00000018ff */
[C---:B------:R-:W-:Y:S06]  /*9280*/  HMMA.16816.F32 R4, R168.reuse, R6, RZ ;  /* 0x00000006a804723c */ /* 0x040fec00000018ff */
[C---:B-----5:R-:W-:Y:S06]  /*9290*/  HMMA.16816.F32 R180, R168.reuse, R176, RZ ;  /* 0x000000b0a8b4723c */ /* 0x060fec00000018ff */
[C---:B------:R-:W-:Y:S06]  /*92a0*/  HMMA.16816.F32 R176, R168.reuse, R178, RZ ;  /* 0x000000b2a8b0723c */ /* 0x040fec00000018ff */
[----:B------:R-:W-:Y:S01]  /*92b0*/  HMMA.16816.F32 R172, R168, R24, RZ ;  /* 0x00000018a8ac723c */ /* 0x000fe200000018ff */
[----:B-1----:R-:W-:-:S05]  /*92c0*/  IMAD.SHL.U32 R0, R0, 0x2, RZ ;  /* 0x0000000200007824 */ /* 0x002fca00078e00ff */
[----:B------:R-:W-:Y:S01]  /*92d0*/  HMMA.16816.F32 R168, R168, R26, RZ ;  /* 0x0000001aa8a8723c */ /* 0x000fe200000018ff */
[----:B------:R-:W1:Y:S05]  /*92e0*/  LDSM.16.M88.4 R24, [R230] ;  /* 0x00000000e618783b */ /* 0x000e6a0000000200 */
[C---:B--2---:R-:W-:Y:S06]  /*92f0*/  HMMA.16816.F32 R16, R20.reuse, R32, R16 ;  /* 0x000000201410723c */ /* 0x044fec0000001810 */
[C---:B------:R-:W-:Y:S01]  /*9300*/  HMMA.16816.F32 R12, R20.reuse, R34, R12 ;  /* 0x00000022140c723c */ /* 0x040fe2000000180c */
[----:B------:R-:W2:Y:S05]  /*9310*/  LDSM.16.M88.4 R32, [R227+0x9000] ;  /* 0x00900000e320783b */ /* 0x000eaa0000000200 */
[C---:B---3--:R-:W-:Y:S06]  /*9320*/  HMMA.16816.F32 R8, R20.reuse, R28, R8 ;  /* 0x0000001c1408723c */ /* 0x048fec0000001808 */
[C---:B------:R-:W-:Y:S01]  /*9330*/  HMMA.16816.F32 R4, R20.reuse, R30, R4 ;  /* 0x0000001e1404723c */ /* 0x040fe20000001804 */
[----:B------:R-:W3:Y:S05]  /*9340*/  LDSM.16.M88.4 R28, [R227+0x9800] ;  /* 0x00980000e31c783b */ /* 0x000eea0000000200 */
[C---:B------:R-:W-:Y:S06]  /*9350*/  HMMA.16816.F32 R180, R20.reuse, R196, R180 ;  /* 0x000000c414b4723c */ /* 0x040fec00000018b4 */
[C---:B------:R-:W-:Y:S01]  /*9360*/  HMMA.16816.F32 R176, R20.reuse, R198, R176 ;  /* 0x000000c614b0723c */ /* 0x040fe200000018b0 */
[----:B------:R-:W-:Y:S05]  /*9370*/  LDSM.16.M88.4 R196, [R220] ;  /* 0x00000000dcc4783b */ /* 0x000fea0000000200 */
[C---:B------:R-:W-:Y:S06]  /*9380*/  HMMA.16816.F32 R172, R20.reuse, R192, R172 ;  /* 0x000000c014ac723c */ /* 0x040fec00000018ac */
[----:B------:R-:W-:Y:S01]  /*9390*/  HMMA.16816.F32 R168, R20, R194, R168 ;  /* 0x000000c214a8723c */ /* 0x000fe200000018a8 */
[----:B------:R-:W4:Y:S04]  /*93a0*/  LDSM.16.M88.4 R20, [R229] ;  /* 0x00000000e514783b */ /* 0x000f280000000200 */
[----:B------:R-:W5:Y:S01]  /*93b0*/  LDSM.16.M88.4 R192, [R220+0x800] ;  /* 0x00080000dcc0783b */ /* 0x000f620000000200 */
[C---:B-1----:R-:W-:Y:S06]  /*93c0*/  HMMA.16816.F32 R16, R24.reuse, R188, R16 ;  /* 0x000000bc1810723c */ /* 0x042fec0000001810 */
[C---:B------:R-:W-:Y:S01]  /*93d0*/  HMMA.16816.F32 R12, R24.reuse, R190, R12 ;  /* 0x000000be180c723c */ /* 0x040fe2000000180c */
[----:B------:R-:W1:Y:S05]  /*93e0*/  LDSM.16.M88.4 R188, [R220+0x1000] ;  /* 0x00100000dcbc783b */ /* 0x000e6a0000000200 */
[C---:B------:R-:W-:Y:S06]  /*93f0*/  HMMA.16816.F32 R8, R24.reuse, R184, R8 ;  /* 0x000000b81808723c */ /* 0x040fec0000001808 */
[C---:B------:R-:W-:Y:S01]  /*9400*/  HMMA.16816.F32 R4, R24.reuse, R186, R4 ;  /* 0x000000ba1804723c */ /* 0x040fe20000001804 */
[----:B------:R-:W1:Y:S05]  /*9410*/  LDSM.16.M88.4 R184, [R220+0x1800] ;  /* 0x00180000dcb8783b */ /* 0x000e6a0000000200 */
[C---:B--2---:R-:W-:Y:S06]  /*9420*/  HMMA.16816.F32 R180, R24.reuse, R32, R180 ;  /* 0x0000002018b4723c */ /* 0x044fec00000018b4 */
[C---:B------:R-:W-:Y:S01]  /*9430*/  HMMA.16816.F32 R176, R24.reuse, R34, R176 ;  /* 0x0000002218b0723c */ /* 0x040fe200000018b0 */
[----:B------:R-:W-:Y:S05]  /*9440*/  LDSM.16.M88.4 R32, [R233+0xa000] ;  /* 0x00a00000e920783b */ /* 0x000fea0000000200 */
[C---:B---3--:R-:W-:Y:S06]  /*9450*/  HMMA.16816.F32 R172, R24.reuse, R28, R172 ;  /* 0x0000001c18ac723c */ /* 0x048fec00000018ac */
[----:B------:R-:W-:Y:S01]  /*9460*/  HMMA.16816.F32 R168, R24, R30, R168 ;  /* 0x0000001e18a8723c */ /* 0x000fe200000018a8 */
[----:B------:R-:W2:Y:S04]  /*9470*/  LDSM.16.M88.4 R24, [R234+0x2000] ;  /* 0x00200000ea18783b */ /* 0x000ea80000000200 */
[----:B------:R-:W3:Y:S01]  /*9480*/  LDSM.16.M88.4 R28, [R233+0xa800] ;  /* 0x00a80000e91c783b */ /* 0x000ee20000000200 */
[C---:B----4-:R-:W-:Y:S06]  /*9490*/  HMMA.16816.F32 R16, R20.reuse, R196, R16 ;  /* 0x000000c41410723c */ /* 0x050fec0000001810 */
[C---:B------:R-:W-:Y:S01]  /*94a0*/  HMMA.16816.F32 R12, R20.reuse, R198, R12 ;  /* 0x000000c6140c723c */ /* 0x040fe2000000180c */
[----:B------:R-:W4:Y:S05]  /*94b0*/  LDSM.16.M88.4 R196, [R233+0xb000] ;  /* 0x00b00000e9c4783b */ /* 0x000f2a0000000200 */
[C---:B-----5:R-:W-:Y:S06]  /*94c0*/  HMMA.16816.F32 R8, R20.reuse, R192, R8 ;  /* 0x000000c01408723c */ /* 0x060fec0000001808 */
[C---:B------:R-:W-:Y:S01]  /*94d0*/  HMMA.16816.F32 R4, R20.reuse, R194, R4 ;  /* 0x000000c21404723c */ /* 0x040fe20000001804 */
[----:B------:R-:W-:Y:S05]  /*94e0*/  LDSM.16.M88.4 R192, [R216] ;  /* 0x00000000d8c0783b */ /* 0x000fea0000000200 */
[C---:B-1----:R-:W-:Y:S06]  /*94f0*/  HMMA.16816.F32 R180, R20.reuse, R188, R180 ;  /* 0x000000bc14b4723c */ /* 0x042fec00000018b4 */
[C---:B------:R-:W-:Y:S01]  /*9500*/  HMMA.16816.F32 R176, R20.reuse, R190, R176 ;  /* 0x000000be14b0723c */ /* 0x040fe200000018b0 */
[----:B------:R-:W1:Y:S05]  /*9510*/  LDSM.16.M88.4 R188, [R233+0xb800] ;  /* 0x00b80000e9bc783b */ /* 0x000e6a0000000200 */
[C---:B------:R-:W-:Y:S06]  /*9520*/  HMMA.16816.F32 R172, R20.reuse, R184, R172 ;  /* 0x000000b814ac723c */ /* 0x040fec00000018ac */
[----:B------:R-:W-:Y:S01]  /*9530*/  HMMA.16816.F32 R168, R20, R186, R168 ;  /* 0x000000ba14a8723c */ /* 0x000fe200000018a8 */
[----:B------:R-:W-:Y:S04]  /*9540*/  LDSM.16.M88.4 R20, [R232+0x2000] ;  /* 0x00200000e814783b */ /* 0x000fe80000000200 */
[----:B------:R-:W5:Y:S01]  /*9550*/  LDSM.16.M88.4 R184, [R219] ;  /* 0x00000000dbb8783b */ /* 0x000f620000000200 */
[C---:B--2---:R-:W-:Y:S06]  /*9560*/  HMMA.16816.F32 R16, R24.reuse, R32, R16 ;  /* 0x000000201810723c */ /* 0x044fec0000001810 */
[C---:B------:R-:W-:Y:S01]  /*9570*/  HMMA.16816.F32 R12, R24.reuse, R34, R12 ;  /* 0x00000022180c723c */ /* 0x040fe2000000180c */
[----:B------:R-:W2:Y:S05]  /*9580*/  LDSM.16.M88.4 R32, [R218] ;  /* 0x00000000da20783b */ /* 0x000eaa0000000200 */
[C---:B---3--:R-:W-:Y:S06]  /*9590*/  HMMA.16816.F32 R8, R24.reuse, R28, R8 ;  /* 0x0000001c1808723c */ /* 0x048fec0000001808 */
[C---:B------:R-:W-:Y:S01]  /*95a0*/  HMMA.16816.F32 R4, R24.reuse, R30, R4 ;  /* 0x0000001e1804723c */ /* 0x040fe20000001804 */
[----:B------:R-:W3:Y:S05]  /*95b0*/  LDSM.16.M88.4 R28, [R217] ;  /* 0x00000000d91c783b */ /* 0x000eea0000000200 */
[C---:B----4-:R-:W-:Y:S06]  /*95c0*/  HMMA.16816.F32 R180, R24.reuse, R196, R180 ;  /* 0x000000c418b4723c */ /* 0x050fec00000018b4 */
[C---:B------:R-:W-:Y:S01]  /*95d0*/  HMMA.16816.F32 R176, R24.reuse, R198, R176 ;  /* 0x000000c618b0723c */ /* 0x040fe200000018b0 */
[----:B------:R-:W-:Y:S05]  /*95e0*/  LDSM.16.M88.4 R196, [R220+0x2000] ;  /* 0x00200000dcc4783b */ /* 0x000fea0000000200 */
[C---:B-1----:R-:W-:Y:S06]  /*95f0*/  HMMA.16816.F32 R172, R24.reuse, R188, R172 ;  /* 0x000000bc18ac723c */ /* 0x042fec00000018ac */
[----:B------:R-:W-:Y:S01]  /*9600*/  HMMA.16816.F32 R168, R24, R190, R168 ;  /* 0x000000be18a8723c */ /* 0x000fe200000018a8 */
[----:B------:R-:W-:Y:S04]  /*9610*/  LDSM.16.M88.4 R24, [R230+0x2000] ;  /* 0x00200000e618783b */ /* 0x000fe80000000200 */
[----:B------:R-:W1:Y:S01]  /*9620*/  LDSM.16.M88.4 R188, [R227+0xa000] ;  /* 0x00a00000e3bc783b */ /* 0x000e620000000200 */
[C---:B-----5:R-:W-:Y:S06]  /*9630*/  HMMA.16816.F32 R16, R20.reuse, R184, R16 ;  /* 0x000000b81410723c */ /* 0x060fec0000001810 */
[C---:B------:R-:W-:Y:S01]  /*9640*/  HMMA.16816.F32 R12, R20.reuse, R186, R12 ;  /* 0x000000ba140c723c */ /* 0x040fe2000000180c */
[----:B------:R-:W4:Y:S05]  /*9650*/  LDSM.16.M88.4 R184, [R227+0xa800] ;  /* 0x00a80000e3b8783b */ /* 0x000f2a0000000200 */
[C---:B--2---:R-:W-:Y:S06]  /*9660*/  HMMA.16816.F32 R8, R20.reuse, R32, R8 ;  /* 0x000000201408723c */ /* 0x044fec0000001808 */
[C---:B------:R-:W-:Y:S01]  /*9670*/  HMMA.16816.F32 R4, R20.reuse, R34, R4 ;  /* 0x000000221404723c */ /* 0x040fe20000001804 */
[----:B------:R-:W2:Y:S05]  /*9680*/  LDSM.16.M88.4 R32, [R227+0xb000] ;  /* 0x00b00000e320783b */ /* 0x000eaa0000000200 */
[C---:B---3--:R-:W-:Y:S06]  /*9690*/  HMMA.16816.F32 R180, R20.reuse, R28, R180 ;  /* 0x0000001c14b4723c */ /* 0x048fec00000018b4 */
[C---:B------:R-:W-:Y:S01]  /*96a0*/  HMMA.16816.F32 R176, R20.reuse, R30, R176 ;  /* 0x0000001e14b0723c */ /* 0x040fe200000018b0 */
[----:B------:R-:W3:Y:S05]  /*96b0*/  LDSM.16.M88.4 R28, [R227+0xb800] ;  /* 0x00b80000e31c783b */ /* 0x000eea0000000200 */
[C---:B------:R-:W-:Y:S06]  /*96c0*/  HMMA.16816.F32 R172, R20.reuse, R192, R172 ;  /* 0x000000c014ac723c */ /* 0x040fec00000018ac */
[----:B------:R-:W-:Y:S01]  /*96d0*/  HMMA.16816.F32 R168, R20, R194, R168 ;  /* 0x000000c214a8723c */ /* 0x000fe200000018a8 */
[----:B------:R-:W5:Y:S04]  /*96e0*/  LDSM.16.M88.4 R20, [R229+0x2000] ;  /* 0x00200000e514783b */ /* 0x000f680000000200 */
[----:B------:R-:W5:Y:S01]  /*96f0*/  LDSM.16.M88.4 R192, [R220+0x2800] ;  /* 0x00280000dcc0783b */ /* 0x000f620000000200 */
[C---:B-1----:R-:W-:Y:S06]  /*9700*/  HMMA.16816.F32 R16, R24.reuse, R188, R16 ;  /* 0x000000bc1810723c */ /* 0x042fec0000001810 */
[C---:B------:R-:W-:Y:S01]  /*9710*/  HMMA.16816.F32 R12, R24.reuse, R190, R12 ;  /* 0x000000be180c723c */ /* 0x040fe2000000180c */
[----:B------:R-:W1:Y:S05]  /*9720*/  LDSM.16.M88.4 R188, [R220+0x3000] ;  /* 0x00300000dcbc783b */ /* 0x000e6a0000000200 */
[C---:B----4-:R-:W-:Y:S06]  /*9730*/  HMMA.16816.F32 R8, R24.reuse, R184, R8 ;  /* 0x000000b81808723c */ /* 0x050fec0000001808 */
[C---:B------:R-:W-:Y:S01]  /*9740*/  HMMA.16816.F32 R4, R24.reuse, R186, R4 ;  /* 0x000000ba1804723c */ /* 0x040fe20000001804 */
[----:B------:R-:W4:Y:S05]  /*9750*/  LDSM.16.M88.4 R184, [R220+0x3800] ;  /* 0x00380000dcb8783b */ /* 0x000f2a0000000200 */
[C---:B--2---:R-:W-:Y:S06]  /*9760*/  HMMA.16816.F32 R180, R24.reuse, R32, R180 ;  /* 0x0000002018b4723c */ /* 0x044fec00000018b4 */
[C---:B------:R-:W-:Y:S01]  /*9770*/  HMMA.16816.F32 R176, R24.reuse, R34, R176 ;  /* 0x0000002218b0723c */ /* 0x040fe200000018b0 */
[----:B------:R-:W-:Y:S05]  /*9780*/  LDSM.16.M88.4 R32, [R233+0xc800] ;  /* 0x00c80000e920783b */ /* 0x000fea0000000200 */
[C---:B---3--:R-:W-:Y:S06]  /*9790*/  HMMA.16816.F32 R172, R24.reuse, R28, R172 ;  /* 0x0000001c18ac723c */ /* 0x048fec00000018ac */
[----:B------:R-:W-:Y:S01]  /*97a0*/  HMMA.16816.F32 R168, R24, R30, R168 ;  /* 0x0000001e18a8723c */ /* 0x000fe200000018a8 */
[----:B------:R-:W-:Y:S04]  /*97b0*/  LDSM.16.M88.4 R28, [R234+0x4000] ;  /* 0x00400000ea1c783b */ /* 0x000fe80000000200 */
[----:B------:R-:W2:Y:S01]  /*97c0*/  LDSM.16.M88.4 R24, [R233+0xc000] ;  /* 0x00c00000e918783b */ /* 0x000ea20000000200 */
[C---:B-----5:R-:W-:Y:S06]  /*97d0*/  HMMA.16816.F32 R16, R20.reuse, R196, R16 ;  /* 0x000000c41410723c */ /* 0x060fec0000001810 */
[C---:B------:R-:W-:Y:S01]  /*97e0*/  HMMA.16816.F32 R12, R20.reuse, R198, R12 ;  /* 0x000000c6140c723c */ /* 0x040fe2000000180c */
[----:B------:R-:W3:Y:S05]  /*97f0*/  LDSM.16.M88.4 R196, [R233+0xd000] ;  /* 0x00d00000e9c4783b */ /* 0x000eea0000000200 */
[C---:B------:R-:W-:Y:S06]  /*9800*/  HMMA.16816.F32 R8, R20.reuse, R192, R8 ;  /* 0x000000c01408723c */ /* 0x040fec0000001808 */
[C---:B------:R-:W-:Y:S01]  /*9810*/  HMMA.16816.F32 R4, R20.reuse, R194, R4 ;  /* 0x000000c21404723c */ /* 0x040fe20000001804 */
[----:B------:R-:W5:Y:S05]  /*9820*/  LDSM.16.M88.4 R192, [R233+0xd800] ;  /* 0x00d80000e9c0783b */ /* 0x000f6a0000000200 */
[C---:B-1----:R-:W-:Y:S06]  /*9830*/  HMMA.16816.F32 R180, R20.reuse, R188, R180 ;  /* 0x000000bc14b4723c */ /* 0x042fec00000018b4 */
[C---:B------:R-:W-:Y:S01]  /*9840*/  HMMA.16816.F32 R176, R20.reuse, R190, R176 ;  /* 0x000000be14b0723c */ /* 0x040fe200000018b0 */
[----:B------:R-:W-:Y:S05]  /*9850*/  LDSM.16.M88.4 R188, [R212] ;  /* 0x00000000d4bc783b */ /* 0x000fea0000000200 */
[C---:B----4-:R-:W-:Y:S06]  /*9860*/  HMMA.16816.F32 R172, R20.reuse, R184, R172 ;  /* 0x000000b814ac723c */ /* 0x050fec00000018ac */
[----:B------:R-:W-:Y:S01]  /*9870*/  HMMA.16816.F32 R168, R20, R186, R168 ;  /* 0x000000ba14a8723c */ /* 0x000fe200000018a8 */
[----:B------:R-:W-:Y:S04]  /*9880*/  LDSM.16.M88.4 R20, [R232+0x4000] ;  /* 0x00400000e814783b */ /* 0x000fe80000000200 */
[----:B------:R-:W-:Y:S01]  /*9890*/  LDSM.16.M88.4 R184, [R215] ;  /* 0x00000000d7b8783b */ /* 0x000fe20000000200 */
[C---:B--2---:R-:W-:Y:S06]  /*98a0*/  HMMA.16816.F32 R16, R28.reuse, R24, R16 ;  /* 0x000000181c10723c */ /* 0x044fec0000001810 */
[C---:B------:R-:W-:Y:S01]  /*98b0*/  HMMA.16816.F32 R12, R28.reuse, R26, R12 ;  /* 0x0000001a1c0c723c */ /* 0x040fe2000000180c */
[----:B------:R-:W1:Y:S05]  /*98c0*/  LDSM.16.M88.4 R24, [R214] ;  /* 0x00000000d618783b */ /* 0x000e6a0000000200 */
[C---:B------:R-:W-:Y:S06]  /*98d0*/  HMMA.16816.F32 R8, R28.reuse, R32, R8 ;  /* 0x000000201c08723c */ /* 0x040fec0000001808 */
[C---:B------:R-:W-:Y:S01]  /*98e0*/  HMMA.16816.F32 R4, R28.reuse, R34, R4 ;  /* 0x000000221c04723c */ /* 0x040fe20000001804 */
[----:B------:R-:W2:Y:S05]  /*98f0*/  LDSM.16.M88.4 R32, [R213] ;  /* 0x00000000d520783b */ /* 0x000eaa0000000200 */
[C---:B---3--:R-:W-:Y:S06]  /*9900*/  HMMA.16816.F32 R180, R28.reuse, R196, R180 ;  /* 0x000000c41cb4723c */ /* 0x048fec00000018b4 */
[C---:B------:R-:W-:Y:S01]  /*9910*/  HMMA.16816.F32 R176, R28.reuse, R198, R176 ;  /* 0x000000c61cb0723c */ /* 0x040fe200000018b0 */
[----:B------:R-:W-:Y:S05]  /*9920*/  LDSM.16.M88.4 R196, [R227+0xc000] ;  /* 0x00c00000e3c4783b */ /* 0x000fea0000000200 */
[C---:B-----5:R-:W-:Y:S06]  /*9930*/  HMMA.16816.F32 R172, R28.reuse, R192, R172 ;  /* 0x000000c01cac723c */ /* 0x060fec00000018ac */
[----:B------:R-:W-:Y:S01]  /*9940*/  HMMA.16816.F32 R168, R28, R194, R168 ;  /* 0x000000c21ca8723c */ /* 0x000fe200000018a8 */
[----:B------:R-:W3:Y:S04]  /*9950*/  LDSM.16.M88.4 R28, [R230+0x4000] ;  /* 0x00400000e61c783b */ /* 0x000ee80000000200 */
[----:B------:R-:W-:Y:S01]  /*9960*/  LDSM.16.M88.4 R192, [R220+0x4000] ;  /* 0x00400000dcc0783b */ /* 0x000fe20000000200 */
[C---:B-1----:R-:W-:Y:S06]  /*9970*/  HMMA.16816.F32 R8, R20.reuse, R24, R8 ;  /* 0x000000181408723c */ /* 0x042fec0000001808 */
[C---:B------:R-:W-:Y:S01]  /*9980*/  HMMA.16816.F32 R4, R20.reuse, R26, R4 ;  /* 0x0000001a1404723c */ /* 0x040fe20000001804 */
[----:B------:R-:W1:Y:S05]  /*9990*/  LDSM.16.M88.4 R24, [R227+0xd000] ;  /* 0x00d00000e318783b */ /* 0x000e6a0000000200 */
[C---:B------:R-:W-:Y:S06]  /*99a0*/  HMMA.16816.F32 R16, R20.reuse, R184, R16 ;  /* 0x000000b81410723c */ /* 0x040fec0000001810 */
[C---:B------:R-:W-:Y:S01]  /*99b0*/  HMMA.16816.F32 R12, R20.reuse, R186, R12 ;  /* 0x000000ba140c723c */ /* 0x040fe2000000180c */
[----:B------:R-:W4:Y:S05]  /*99c0*/  LDSM.16.M88.4 R184, [R227+0xc800] ;  /* 0x00c80000e3b8783b */ /* 0x000f2a0000000200 */
        /* <DEDUP_REMOVED lines=9> */
[----:B------:R-:W3:Y:S05]  /*9a60*/  LDSM.16.M88.4 R196, [R220+0x5000] ;  /* 0x00500000dcc4783b */ /* 0x000eea0000000200 */
[C---:B-1----:R-:W-:Y:S06]  /*9a70*/  HMMA.16816.F32 R180, R28.reuse, R24, R180 ;  /* 0x000000181cb4723c */ /* 0x042fec00000018b4 */
[C---:B------:R-:W-:Y:S01]  /*9a80*/  HMMA.16816.F32 R176, R28.reuse, R26, R176 ;  /* 0x0000001a1cb0723c */ /* 0x040fe200000018b0 */
[----:B------:R-:W1:Y:S05]  /*9a90*/  LDSM.16.M88.4 R24, [R220+0x5800] ;  /* 0x00580000dc18783b */ /* 0x000e6a0000000200 */
[C---:B----4-:R-:W-:Y:S06]  /*9aa0*/  HMMA.16816.F32 R8, R28.reuse, R184, R8 ;  /* 0x000000b81c08723c */ /* 0x050fec0000001808 */
[C---:B------:R-:W-:Y:S01]  /*9ab0*/  HMMA.16816.F32 R4, R28.reuse, R186, R4 ;  /* 0x000000ba1c04723c */ /* 0x040fe20000001804 */
[----:B------:R-:W-:Y:S05]  /*9ac0*/  LDSM.16.M88.4 R184, [R234+0x6000] ;  /* 0x00600000eab8783b */ /* 0x000fea0000000200 */
[C---:B--2---:R-:W-:Y:S06]  /*9ad0*/  HMMA.16816.F32 R172, R28.reuse, R32, R172 ;  /* 0x000000201cac723c */ /* 0x044fec00000018ac */
[----:B------:R-:W-:Y:S01]  /*9ae0*/  HMMA.16816.F32 R168, R28, R34, R168 ;  /* 0x000000221ca8723c */ /* 0x000fe200000018a8 */
[----:B------:R-:W2:Y:S04]  /*9af0*/  LDSM.16.M88.4 R32, [R233+0xe000] ;  /* 0x00e00000e920783b */ /* 0x000ea80000000200 */
[----:B------:R-:W4:Y:S01]  /*9b00*/  LDSM.16.M88.4 R28, [R233+0xe800] ;  /* 0x00e80000e91c783b */ /* 0x000f220000000200 */
[C---:B-----5:R-:W-:Y:S06]  /*9b10*/  HMMA.16816.F32 R16, R20.reuse, R192, R16 ;  /* 0x000000c01410723c */ /* 0x060fec0000001810 */
[C---:B------:R-:W-:Y:S01]  /*9b20*/  HMMA.16816.F32 R12, R20.reuse, R194, R12 ;  /* 0x000000c2140c723c */ /* 0x040fe2000000180c */
[----:B------:R-:W5:Y:S05]  /*9b30*/  LDSM.16.M88.4 R192, [R233+0xf000] ;  /* 0x00f00000e9c0783b */ /* 0x000f6a0000000200 */
[C---:B------:R-:W-:Y:S06]  /*9b40*/  HMMA.16816.F32 R8, R20.reuse, R188, R8 ;  /* 0x000000bc1408723c */ /* 0x040fec0000001808 */
[C---:B------:R-:W-:Y:S01]  /*9b50*/  HMMA.16816.F32 R4, R20.reuse, R190, R4 ;  /* 0x000000be1404723c */ /* 0x040fe20000001804 */
[----:B------:R-:W5:Y:S05]  /*9b60*/  LDSM.16.M88.4 R188, [R233+0xf800] ;  /* 0x00f80000e9bc783b */ /* 0x000f6a0000000200 */
[C---:B---3--:R-:W-:Y:S06]  /*9b70*/  HMMA.16816.F32 R180, R20.reuse, R196, R180 ;  /* 0x000000c414b4723c */ /* 0x048fec00000018b4 */
[C---:B------:R-:W-:Y:S01]  /*9b80*/  HMMA.16816.F32 R176, R20.reuse, R198, R176 ;  /* 0x000000c614b0723c */ /* 0x040fe200000018b0 */
[----:B------:R-:W-:Y:S05]  /*9b90*/  LDSM.16.M88.4 R196, [R208] ;  /* 0x00000000d0c4783b */ /* 0x000fea0000000200 */
[C---:B-1----:R-:W-:Y:S06]  /*9ba0*/  HMMA.16816.F32 R172, R20.reuse, R24, R172 ;  /* 0x0000001814ac723c */ /* 0x042fec00000018ac */
[----:B------:R-:W-:Y:S01]  /*9bb0*/  HMMA.16816.F32 R168, R20, R26, R168 ;  /* 0x0000001a14a8723c */ /* 0x000fe200000018a8 */
[----:B------:R-:W-:Y:S04]  /*9bc0*/  LDSM.16.M88.4 R24, [R232+0x6000] ;  /* 0x00600000e818783b */ /* 0x000fe80000000200 */
[----:B------:R-:W1:Y:S01]  /*9bd0*/  LDSM.16.M88.4 R20, [R211] ;  /* 0x00000000d314783b */ /* 0x000e620000000200 */
[C---:B--2---:R-:W-:Y:S06]  /*9be0*/  HMMA.16816.F32 R16, R184.reuse, R32, R16 ;  /* 0x00000020b810723c */ /* 0x044fec0000001810 */
[C---:B------:R-:W-:Y:S01]  /*9bf0*/  HMMA.16816.F32 R12, R184.reuse, R34, R12 ;  /* 0x00000022b80c723c */ /* 0x040fe2000000180c */
[----:B------:R-:W2:Y:S05]  /*9c00*/  LDSM.16.M88.4 R32, [R210] ;  /* 0x00000000d220783b */ /* 0x000eaa0000000200 */
[C---:B----4-:R-:W-:Y:S06]  /*9c10*/  HMMA.16816.F32 R8, R184.reuse, R28, R8 ;  /* 0x0000001cb808723c */ /* 0x050fec0000001808 */
[C---:B------:R-:W-:Y:S01]  /*9c20*/  HMMA.16816.F32 R4, R184.reuse, R30, R4 ;  /* 0x0000001eb804723c */ /* 0x040fe20000001804 */
[----:B------:R-:W3:Y:S05]  /*9c30*/  LDSM.16.M88.4 R28, [R209] ;  /* 0x00000000d11c783b */ /* 0x000eea0000000200 */
[C---:B-----5:R-:W-:Y:S06]  /*9c40*/  HMMA.16816.F32 R180, R184.reuse, R192, R180 ;  /* 0x000000c0b8b4723c */ /* 0x060fec00000018b4 */
[C---:B------:R-:W-:Y:S01]  /*9c50*/  HMMA.16816.F32 R176, R184.reuse, R194, R176 ;  /* 0x000000c2b8b0723c */ /* 0x040fe200000018b0 */
[----:B------:R-:W-:Y:S05]  /*9c60*/  LDSM.16.M88.4 R192, [R230+0x6000] ;  /* 0x00600000e6c0783b */ /* 0x000fea0000000200 */
[C---:B------:R-:W-:Y:S06]  /*9c70*/  HMMA.16816.F32 R172, R184.reuse, R188, R172 ;  /* 0x000000bcb8ac723c */ /* 0x040fec00000018ac */
[----:B------:R-:W-:Y:S01]  /*9c80*/  HMMA.16816.F32 R168, R184, R190, R168 ;  /* 0x000000beb8a8723c */ /* 0x000fe200000018a8 */
[----:B------:R-:W4:Y:S04]  /*9c90*/  LDSM.16.M88.4 R184, [R227+0xe000] ;  /* 0x00e00000e3b8783b */ /* 0x000f280000000200 */
[----:B------:R-:W-:Y:S01]  /*9ca0*/  LDSM.16.M88.4 R188, [R227+0xf000] ;  /* 0x00f00000e3bc783b */ /* 0x000fe20000000200 */
[C---:B-1----:R-:W-:Y:S06]  /*9cb0*/  HMMA.16816.F32 R16, R24.reuse, R20, R16 ;  /* 0x000000141810723c */ /* 0x042fec0000001810 */
[C---:B------:R-:W-:Y:S01]  /*9cc0*/  HMMA.16816.F32 R12, R24.reuse, R22, R12 ;  /* 0x00000016180c723c */ /* 0x040fe2000000180c */
[----:B------:R-:W1:Y:S05]  /*9cd0*/  LDSM.16.M88.4 R20, [R227+0xe800] ;  /* 0x00e80000e314783b */ /* 0x000e6a0000000200 */
[C---:B--2---:R-:W-:Y:S06]  /*9ce0*/  HMMA.16816.F32 R8, R24.reuse, R32, R8 ;  /* 0x000000201808723c */ /* 0x044fec0000001808 */
[C---:B------:R-:W-:Y:S01]  /*9cf0*/  HMMA.16816.F32 R4, R24.reuse, R34, R4 ;  /* 0x000000221804723c */ /* 0x040fe20000001804 */
[----:B------:R-:W-:Y:S05]  /*9d00*/  LDSM.16.M88.4 R32, [R229+0x6000] ;  /* 0x00600000e520783b */ /* 0x000fea0000000200 */
[C---:B---3--:R-:W-:Y:S06]  /*9d10*/  HMMA.16816.F32 R180, R24.reuse, R28, R180 ;  /* 0x0000001c18b4723c */ /* 0x048fec00000018b4 */
[C---:B------:R-:W-:Y:S01]  /*9d20*/  HMMA.16816.F32 R176, R24.reuse, R30, R176 ;  /* 0x0000001e18b0723c */ /* 0x040fe200000018b0 */
[----:B------:R-:W2:Y:S05]  /*9d30*/  LDSM.16.M88.4 R28, [R220+0x6000] ;  /* 0x00600000dc1c783b */ /* 0x000eaa0000000200 */
[C---:B------:R-:W-:Y:S06]  /*9d40*/  HMMA.16816.F32 R172, R24.reuse, R196, R172 ;  /* 0x000000c418ac723c */ /* 0x040fec00000018ac */
[----:B------:R-:W-:Y:S01]  /*9d50*/  HMMA.16816.F32 R168, R24, R198, R168 ;  /* 0x000000c618a8723c */ /* 0x000fe200000018a8 */
[----:B------:R-:W3:Y:S05]  /*9d60*/  LDSM.16.M88.4 R24, [R220+0x6800] ;  /* 0x00680000dc18783b */ /* 0x000eea0000000200 */
[C---:B----4-:R-:W-:Y:S06]  /*9d70*/  HMMA.16816.F32 R12, R192.reuse, R186, R12 ;  /* 0x000000bac00c723c */ /* 0x050fec000000180c */
[C---:B-1----:R-:W-:Y:S06]  /*9d80*/  HMMA.16816.F32 R8, R192.reuse, R20, R8 ;  /* 0x00000014c008723c */ /* 0x042fec0000001808 */
[C---:B------:R-:W-:Y:S01]  /*9d90*/  HMMA.16816.F32 R4, R192.reuse, R22, R4 ;  /* 0x00000016c004723c */ /* 0x040fe20000001804 */
[----:B------:R-:W1:Y:S05]  /*9da0*/  LDSM.16.M88.4 R20, [R220+0x7000] ;  /* 0x00700000dc14783b */ /* 0x000e6a0000000200 */
[----:B------:R-:W-:Y:S01]  /*9db0*/  HMMA.16816.F32 R16, R192, R184, R16 ;  /* 0x000000b8c010723c */ /* 0x000fe20000001810 */
[----:B------:R-:W4:Y:S05]  /*9dc0*/  LDSM.16.M88.4 R184, [R227+0xf800] ;  /* 0x00f80000e3b8783b */ /* 0x000f2a0000000200 */
[----:B--2---:R-:W-:Y:S06]  /*9dd0*/  HMMA.16816.F32 R12, R32, R30, R12 ;  /* 0x0000001e200c723c */ /* 0x004fec000000180c */
[----:B------:R-:W-:Y:S01]  /*9de0*/  HMMA.16816.F32 R180, R192, R188, R180 ;  /* 0x000000bcc0b4723c */ /* 0x000fe200000018b4 */
[----:B------:R-:W-:Y:S01]  /*9df0*/  LOP3.LUT R31, R0, 0x6, RZ, 0xc0, !PT ;  /* 0x00000006001f7812 */ /* 0x000fe200078ec0ff */
[----:B------:R-:W-:-:S04]  /*9e00*/  IMAD.U32 R30, RZ, RZ, UR18 ;  /* 0x00000012ff1e7e24 */ /* 0x000fc8000f8e00ff */
[----:B------:R-:W-:Y:S01]  /*9e10*/  IMAD R0, R30, 0x40, R31 ;  /* 0x000000401e007824 */ /* 0x000fe200078e021f */
[----:B---3--:R-:W-:Y:S06]  /*9e20*/  HMMA.16816.F32 R8, R32, R24, R8 ;  /* 0x000000182008723c */ /* 0x008fec0000001808 */
[----:B------:R-:W-:Y:S01]  /*9e30*/  HMMA.16816.F32 R176, R192, R190, R176 ;  /* 0x000000bec0b0723c */ /* 0x000fe200000018b0 */
[C---:B------:R-:W-:Y:S01]  /*9e40*/  VIADD R25, R0.reuse, 0x8 ;  /* 0x0000000800197836 */ /* 0x040fe20000000000 */
[----:B------:R-:W2:Y:S01]  /*9e50*/  LDSM.16.M88.4 R188, [R220+0x7800] ;  /* 0x00780000dcbc783b */ /* 0x000ea20000000200 */
[----:B------:R-:W-:Y:S01]  /*9e60*/  VIADD R24, R0, 0x9 ;  /* 0x0000000900187836 */ /* 0x000fe20000000000 */
[----:B------:R-:W-:-:S04]  /*9e70*/  DEPBAR.LE SB0, 0x0 ;  /* 0x000080000000791a */ /* 0x000fc80000000000 */
[CC--:B------:R-:W-:Y:S01]  /*9e80*/  ISETP.GE.AND P2, PT, R25.reuse, R167.reuse, PT ;  /* 0x000000a71900720c */ /* 0x0c0fe20003f46270 */
[C---:B------:R-:W-:Y:S01]  /*9e90*/  HMMA.16816.F32 R4, R32.reuse, R26, R4 ;  /* 0x0000001a2004723c */ /* 0x040fe20000001804 */
[----:B------:R-:W-:Y:S01]  /*9ea0*/  BAR.SYNC.DEFER_BLOCKING 0x0 ;  /* 0x0000000000007b1d */ /* 0x000fe20000010000 */
[-C--:B------:R-:W-:Y:S02]  /*9eb0*/  ISETP.GE.AND P1, PT, R25, R2.reuse, PT ;  /* 0x000000021900720c */ /* 0x080fe40003f26270 */
[----:B------:R-:W-:Y:S02]  /*9ec0*/  FSEL R205, R12, -INF , !P2 ;  /* 0xff8000000ccd7808 */ /* 0x000fe40005000000 */
[----:B------:R-:W-:Y:S01]  /*9ed0*/  FSEL R14, R14, -INF , !P1 ;  /* 0xff8000000e0e7808 */ /* 0x000fe20004800000 */
[----:B-1----:R-:W-:Y:S01]  /*9ee0*/  HMMA.16816.F32 R180, R32, R20, R180 ;  /* 0x0000001420b4723c */ /* 0x002fe200000018b4 */
[CC--:B------:R-:W-:Y:S02]  /*9ef0*/  ISETP.GE.AND P2, PT, R24.reuse, R167.reuse, PT ;  /* 0x000000a71800720c */ /* 0x0c0fe40003f46270 */
[----:B------:R-:W-:Y:S01]  /*9f00*/  ISETP.GE.AND P1, PT, R24, R2, PT ;  /* 0x000000021800720c */ /* 0x000fe20003f26270 */
[C---:B------:R-:W-:Y:S01]  /*9f10*/  VIADD R24, R0.reuse, 0x10 ;  /* 0x0000001000187836 */ /* 0x040fe20000000000 */
[----:B------:R-:W-:Y:S01]  /*9f20*/  FSEL R13, R13, -INF , !P2 ;  /* 0xff8000000d0d7808 */ /* 0x000fe20005000000 */
[----:B----4-:R-:W-:Y:S01]  /*9f30*/  HMMA.16816.F32 R172, R192, R184, R172 ;  /* 0x000000b8c0ac723c */ /* 0x010fe200000018ac */
[----:B------:R-:W-:Y:S01]  /*9f40*/  FSEL R12, R15, -INF , !P1 ;  /* 0xff8000000f0c7808 */ /* 0x000fe20004800000 */
[----:B------:R-:W-:Y:S01]  /*9f50*/  VIADD R15, R0, 0x11 ;  /* 0x00000011000f7836 */ /* 0x000fe20000000000 */
[----:B------:R-:W-:-:S02]  /*9f60*/  ISETP.GE.AND P2, PT, R24, R167, PT ;  /* 0x000000a71800720c */ /* 0x000fc40003f46270 */
[-C--:B------:R-:W-:Y:S01]  /*9f70*/  ISETP.GE.AND P1, PT, R24, R2.reuse, PT ;  /* 0x000000021800720c */ /* 0x080fe20003f26270 */
[----:B------:R-:W-:Y:S01]  /*9f80*/  HMMA.16816.F32 R16, R32, R28, R16 ;  /* 0x0000001c2010723c */ /* 0x000fe20000001810 */
[----:B------:R-:W-:Y:S01]  /*9f90*/  FSEL R31, R8, -INF , !P2 ;  /* 0xff800000081f7808 */ /* 0x000fe20005000000 */
[----:B------:R-:W-:Y:S01]  /*9fa0*/  VIADD R8, R0, 0x18 ;  /* 0x0000001800087836 */ /* 0x000fe20000000000 */
[CC--:B------:R-:W-:Y:S02]  /*9fb0*/  ISETP.GE.AND P2, PT, R15.reuse, R167.reuse, PT ;  /* 0x000000a70f00720c */ /* 0x0c0fe40003f46270 */
[----:B------:R-:W-:Y:S01]  /*9fc0*/  FSEL R24, R10, -INF , !P1 ;  /* 0xff8000000a187808 */ /* 0x000fe20004800000 */
[----:B------:R-:W-:Y:S01]  /*9fd0*/  HMMA.16816.F32 R168, R192, R186, R168 ;  /* 0x000000bac0a8723c */ /* 0x000fe200000018a8 */
[----:B------:R-:W-:Y:S02]  /*9fe0*/  ISETP.GE.AND P1, PT, R15, R2, PT ;  /* 0x000000020f00720c */ /* 0x000fe40003f26270 */
[----:B------:R-:W-:Y:S01]  /*9ff0*/  FSEL R27, R9, -INF , !P2 ;  /* 0xff800000091b7808 */ /* 0x000fe20005000000 */
[----:B------:R-:W-:Y:S01]  /*a000*/  VIADD R9, R0, 0x19 ;  /* 0x0000001900097836 */ /* 0x000fe20000000000 */
[----:B------:R-:W-:Y:S01]  /*a010*/  ISETP.GE.AND P2, PT, R8, R167, PT ;  /* 0x000000a70800720c */ /* 0x000fe20003f46270 */
[----:B------:R-:W-:Y:S01]  /*a020*/  HMMA.16816.F32 R176, R32, R22, R176 ;  /* 0x0000001620b0723c */ /* 0x000fe200000018b0 */
[----:B------:R-:W-:-:S02]  /*a030*/  FSEL R206, R11, -INF , !P1 ;  /* 0xff8000000bce7808 */ /* 0x000fc40004800000 */
[-C--:B------:R-:W-:Y:S02]  /*a040*/  ISETP.GE.AND P1, PT, R8, R2.reuse, PT ;  /* 0x000000020800720c */ /* 0x080fe40003f26270 */
[----:B------:R-:W-:Y:S01]  /*a050*/  FSEL R29, R4, -INF , !P2 ;  /* 0xff800000041d7808 */ /* 0x000fe20005000000 */
[----:B------:R-:W-:Y:S01]  /*a060*/  VIADD R4, R0, 0x20 ;  /* 0x0000002000047836 */ /* 0x000fe20000000000 */
[CC--:B------:R-:W-:Y:S01]  /*a070*/  ISETP.GE.AND P2, PT, R9.reuse, R167.reuse, PT ;  /* 0x000000a70900720c */ /* 0x0c0fe20003f46270 */
[----:B--2---:R-:W-:Y:S01]  /*a080*/  HMMA.16816.F32 R172, R32, R188, R172 ;  /* 0x000000bc20ac723c */ /* 0x004fe200000018ac */
[----:B------:R-:W-:Y:S01]  /*a090*/  FSEL R30, R6, -INF , !P1 ;  /* 0xff800000061e7808 */ /* 0x000fe20004800000 */
[C---:B------:R-:W-:Y:S01]  /*a0a0*/  VIADD R6, R0.reuse, 0x28 ;  /* 0x0000002800067836 */ /* 0x040fe20000000000 */
[----:B------:R-:W-:Y:S02]  /*a0b0*/  ISETP.GE.AND P1, PT, R9, R2, PT ;  /* 0x000000020900720c */ /* 0x000fe40003f26270 */
[----:B------:R-:W-:Y:S01]  /*a0c0*/  FSEL R25, R5, -INF , !P2 ;  /* 0xff80000005197808 */ /* 0x000fe20005000000 */
[----:B------:R-:W-:Y:S01]  /*a0d0*/  VIADD R5, R0, 0x21 ;  /* 0x0000002100057836 */ /* 0x000fe20000000000 */
[----:B------:R-:W-:-:S02]  /*a0e0*/  ISETP.GE.AND P2, PT, R4, R167, PT ;  /* 0x000000a70400720c */ /* 0x000fc40003f46270 */
[----:B------:R-:W-:Y:S01]  /*a0f0*/  FSEL R28, R7, -INF , !P1 ;  /* 0xff800000071c7808 */ /* 0x000fe20004800000 */
[----:B------:R-:W-:Y:S01]  /*a100*/  HMMA.16816.F32 R168, R32, R190, R168 ;  /* 0x000000be20a8723c */ /* 0x000fe200000018a8 */
[----:B------:R-:W-:Y:S01]  /*a110*/  ISETP.GE.AND P1, PT, R4, R2, PT ;  /* 0x000000020400720c */ /* 0x000fe20003f26270 */
[----:B------:R-:W-:Y:S01]  /*a120*/  VIADD R4, R0, 0x1 ;  /* 0x0000000100047836 */ /* 0x000fe20000000000 */
[----:B------:R-:W-:Y:S02]  /*a130*/  FSEL R203, R180, -INF , !P2 ;  /* 0xff800000b4cb7808 */ /* 0x000fe40005000000 */
[----:B------:R-:W-:Y:S02]  /*a140*/  ISETP.GE.AND P2, PT, R5, R167, PT ;  /* 0x000000a70500720c */ /* 0x000fe40003f46270 */
[----:B------:R-:W-:Y:S02]  /*a150*/  FSEL R204, R182, -INF , !P1 ;  /* 0xff800000b6cc7808 */ /* 0x000fe40004800000 */
[----:B------:R-:W-:-:S02]  /*a160*/  FSEL R199, R181, -INF , !P2 ;  /* 0xff800000b5c77808 */ /* 0x000fc40005000000 */
[-C--:B------:R-:W-:Y:S01]  /*a170*/  ISETP.GE.AND P1, PT, R5, R2.reuse, PT ;  /* 0x000000020500720c */ /* 0x080fe20003f26270 */
[----:B------:R-:W-:Y:S01]  /*a180*/  VIADD R5, R0, 0x29 ;  /* 0x0000002900057836 */ /* 0x000fe20000000000 */
[-C--:B------:R-:W-:Y:S02]  /*a190*/  ISETP.GE.AND P2, PT, R4, R167.reuse, PT ;  /* 0x000000a70400720c */ /* 0x080fe40003f46270 */
[----:B------:R-:W-:Y:S02]  /*a1a0*/  FSEL R202, R183, -INF , !P1 ;  /* 0xff800000b7ca7808 */ /* 0x000fe40004800000 */
[----:B------:R-:W-:Y:S02]  /*a1b0*/  FSEL R17, R17, -INF , !P2 ;  /* 0xff80000011117808 */ /* 0x000fe40005000000 */
[C---:B------:R-:W-:Y:S02]  /*a1c0*/  ISETP.GE.AND P2, PT, R6.reuse, R167, PT ;  /* 0x000000a70600720c */ /* 0x040fe40003f46270 */
[----:B------:R-:W-:Y:S01]  /*a1d0*/  ISETP.GE.AND P1, PT, R6, R2, PT ;  /* 0x000000020600720c */ /* 0x000fe20003f26270 */
[----:B------:R-:W-:Y:S01]  /*a1e0*/  VIADD R6, R0, 0x31 ;  /* 0x0000003100067836 */ /* 0x000fe20000000000 */
[----:B------:R-:W-:-:S02]  /*a1f0*/  FSEL R197, R176, -INF , !P2 ;  /* 0xff800000b0c57808 */ /* 0x000fc40005000000 */
[----:B------:R-:W-:Y:S02]  /*a200*/  FSEL R196, R178, -INF , !P1 ;  /* 0xff800000b2c47808 */ /* 0x000fe40004800000 */
[C---:B------:R-:W-:Y:S02]  /*a210*/  ISETP.GE.AND P2, PT, R5.reuse, R167, PT ;  /* 0x000000a70500720c */ /* 0x040fe40003f46270 */
[-C--:B------:R-:W-:Y:S01]  /*a220*/  ISETP.GE.AND P1, PT, R5, R2.reuse, PT ;  /* 0x000000020500720c */ /* 0x080fe20003f26270 */
[----:B------:R-:W-:Y:S01]  /*a230*/  VIADD R5, R0, 0x30 ;  /* 0x0000003000057836 */ /* 0x000fe20000000000 */
[----:B------:R-:W-:Y:S02]  /*a240*/  FSEL R195, R177, -INF , !P2 ;  /* 0xff800000b1c37808 */ /* 0x000fe40005000000 */
[----:B------:R-:W-:Y:S02]  /*a250*/  FSEL R198, R179, -INF , !P1 ;  /* 0xff800000b3c67808 */ /* 0x000fe40004800000 */
[----:B------:R-:W-:-:S02]  /*a260*/  ISETP.GE.AND P1, PT, R5, R2, PT ;  /* 0x000000020500720c */ /* 0x000fc40003f26270 */
[-C--:B------:R-:W-:Y:S01]  /*a270*/  ISETP.GE.AND P2, PT, R5, R167.reuse, PT ;  /* 0x000000a70500720c */ /* 0x080fe20003f46270 */
[----:B------:R-:W-:Y:S01]  /*a280*/  VIADD R5, R0, 0x38 ;  /* 0x0000003800057836 */ /* 0x000fe20000000000 */
[----:B------:R-:W-:Y:S02]  /*a290*/  FSEL R182, R174, -INF , !P1 ;  /* 0xff800000aeb67808 */ /* 0x000fe40004800000 */
[----:B------:R-:W-:Y:S02]  /*a2a0*/  ISETP.GE.AND P1, PT, R6, R2, PT ;  /* 0x000000020600720c */ /* 0x000fe40003f26270 */
[----:B------:R-:W-:Y:S02]  /*a2b0*/  FSEL R185, R172, -INF , !P2 ;  /* 0xff800000acb97808 */ /* 0x000fe40005000000 */
[----:B------:R-:W-:Y:S01]  /*a2c0*/  ISETP.GE.AND P2, PT, R6, R167, PT ;  /* 0x000000a70600720c */ /* 0x000fe20003f46270 */
[----:B------:R-:W-:Y:S01]  /*a2d0*/  VIADD R6, R0, 0x39 ;  /* 0x0000003900067836 */ /* 0x000fe20000000000 */
[----:B------:R-:W-:-:S02]  /*a2e0*/  FSEL R180, R175, -INF , !P1 ;  /* 0xff800000afb47808 */ /* 0x000fc40004800000 */
[-C--:B------:R-:W-:Y:S02]  /*a2f0*/  ISETP.GE.AND P1, PT, R5, R167.reuse, PT ;  /* 0x000000a70500720c */ /* 0x080fe40003f26270 */
[----:B------:R-:W-:Y:S02]  /*a300*/  FSEL R184, R173, -INF , !P2 ;  /* 0xff800000adb87808 */ /* 0x000fe40005000000 */
[----:B------:R-:W-:Y:S02]  /*a310*/  ISETP.GE.AND P2, PT, R4, R2, PT ;  /* 0x000000020400720c */ /* 0x000fe40003f46270 */
[----:B------:R-:W-:Y:S02]  /*a320*/  FSEL R183, R168, -INF , !P1 ;  /* 0xff800000a8b77808 */ /* 0x000fe40004800000 */
[----:B------:R-:W-:Y:S02]  /*a330*/  ISETP.GE.AND P1, PT, R0, R167, PT ;  /* 0x000000a70000720c */ /* 0x000fe40003f26270 */
[----:B------:R-:W-:-:S02]  /*a340*/  FSEL R4, R19, -INF , !P2 ;  /* 0xff80000013047808 */ /* 0x000fc40005000000 */
[-C--:B------:R-:W-:Y:S02]  /*a350*/  ISETP.GE.AND P2, PT, R5, R2.reuse, PT ;  /* 0x000000020500720c */ /* 0x080fe40003f46270 */
[----:B------:R-:W-:Y:S02]  /*a360*/  FSEL R5, R16, -INF , !P1 ;  /* 0xff80000010057808 */ /* 0x000fe40004800000 */
[----:B------:R-:W-:Y:S02]  /*a370*/  ISETP.GE.AND P1, PT, R0, R2, PT ;  /* 0x000000020000720c */ /* 0x000fe40003f26270 */
[----:B------:R-:W-:Y:S02]  /*a380*/  FSEL R178, R170, -INF , !P2 ;  /* 0xff800000aab27808 */ /* 0x000fe40005000000 */
[----:B------:R-:W-:Y:S02]  /*a390*/  FSEL R18, R18, -INF , !P1 ;  /* 0xff80000012127808 */ /* 0x000fe40004800000 */
[----:B------:R-:W-:-:S02]  /*a3a0*/  PLOP3.LUT P1, PT, PT, PT, UP0, 0x80, 0x0 ;  /* 0x000000000000781c */ /* 0x000fc40003f2f008 */
[----:B------:R-:W-:-:S04]  /*a3b0*/  ISETP.GE.AND P2, PT, R6, R167, PT ;  /* 0x000000a70600720c */ /* 0x000fc80003f46270 */
[----:B------:R-:W-:Y:S02]  /*a3c0*/  FSEL R181, R169, -INF , !P2 ;  /* 0xff800000a9b57808 */ /* 0x000fe40005000000 */
[----:B------:R-:W-:-:S04]  /*a3d0*/  ISETP.GE.AND P2, PT, R6, R2, PT ;  /* 0x000000020600720c */ /* 0x000fc80003f46270 */
[----:B------:R-:W-:Y:S01]  /*a3e0*/  FSEL R177, R171, -INF , !P2 ;  /* 0xff800000abb17808 */ /* 0x000fe20005000000 */
[----:B------:R-:W-:Y:S08]  /*a3f0*/  @!P1 BRA `(.L_x_757) ;  /* 0x0000000c00b89947 */ /* 0x000ff00003800000 */
[----:B------:R-:W-:Y:S05]  /*a400*/  @!P0 BRA `(.L_x_758) ;  /* 0x00000004002c8947 */ /* 0x000fea0003800000 */
[----:B------:R-:W-:Y:S01]  /*a410*/  ULDC UR8, c[0x0][0x380] ;  /* 0x0000e00000087ab9 */ /* 0x000fe20000000800 */
[----:B------:R-:W-:Y:S01]  /*a420*/  USHF.L.U32 UR9, UR18, 0x6, URZ ;  /* 0x0000000612097899 */ /* 0x000fe2000800063f */
[----:B------:R-:W-:Y:S01]  /*a430*/  IMAD.U32 R0, RZ, RZ, UR8 ;  /* 0x00000008ff007e24 */ /* 0x000fe2000f8e00ff */
[----:B------:R-:W-:Y:S02]  /*a440*/  UMOV UR32, URZ ;  /* 0x0000003f00207c82 */ /* 0x000fe40008000000 */
[----:B------:R-:W-:Y:S02]  /*a450*/  UIADD3 UR30, UR9, -0x40, URZ ;  /* 0xffffffc0091e7890 */ /* 0x000fe4000fffe03f */
[----:B------:R-:W-:Y:S01]  /*a460*/  IABS R0, R0 ;  /* 0x0000000000007213 */ /* 0x000fe20000000000 */
[----:B------:R-:W-:Y:S01]  /*a470*/  IMAD.U32 R2, RZ, RZ, UR9 ;  /* 0x00000009ff027e24 */ /* 0x000fe2000f8e00ff */
[----:B------:R-:W-:Y:S02]  /*a480*/  ULOP3.LUT UR9, UR9, UR8, URZ, 0x3c, !UPT ;  /* 0x0000000809097292 */ /* 0x000fe4000f8e3c3f */
[----:B------:R-:W-:-:S02]  /*a490*/  R2UR UR7, R0 ;  /* 0x00000000000772ca */ /* 0x000fc400000e0000 */
[----:B------:R-:W-:Y:S01]  /*a4a0*/  IABS R2, R2 ;  /* 0x0000000200027213 */ /* 0x000fe20000000000 */
[----:B------:R-:W-:-:S03]  /*a4b0*/  UISETP.GE.AND UP1, UPT, UR9, URZ, UPT ;  /* 0x0000003f0900728c */ /* 0x000fc6000bf26270 */
[----:B------:R-:W-:-:S07]  /*a4c0*/  R2UR UR26, R2 ;  /* 0x00000000021a72ca */ /* 0x000fce00000e0000 */
        /* <DEDUP_REMOVED lines=39> */
[----:B------:R-:W-:Y:S02]  /*a740*/  IMAD.U32 R8, RZ, RZ, UR12 ;  /* 0x0000000cff087e24 */ /* 0x000fe4000f8e00ff */
[----:B------:R-:W-:Y:S02]  /*a750*/  IMAD.U32 R9, RZ, RZ, UR13 ;  /* 0x0000000dff097e24 */ /* 0x000fe4000f8e00ff */
[----:B------:R-:W-:Y:S02]  /*a760*/  IMAD.U32 R6, RZ, RZ, UR32 ;  /* 0x00000020ff067e24 */ /* 0x000fe4000f8e00ff */
[----:B------:R-:W-:Y:S01]  /*a770*/  IMAD.U32 R7, RZ, RZ, UR33 ;  /* 0x00000021ff077e24 */ /* 0x000fe2000f8e00ff */
[----:B------:R-:W2:Y:S04]  /*a780*/  LDG.E R2, desc[UR24][R8.64] ;  /* 0x0000001808027981 */ /* 0x000ea8000c1e1900 */
[----:B------:R-:W3:Y:S01]  /*a790*/  LDG.E R0, desc[UR24][R6.64] ;  /* 0x0000001806007981 */ /* 0x000ee2000c1e1900 */
[----:B------:R-:W-:-:S04]  /*a7a0*/  UIADD3 UR7, UR31, -UR7, URZ ;  /* 0x800000071f077290 */ /* 0x000fc8000fffe03f */
[----:B------:R-:W-:-:S04]  /*a7b0*/  UIMAD UR8, UR7, UR8, -0x40 ;  /* 0xffffffc0070874a4 */ /* 0x000fc8000f8e0208 */
[----:B------:R-:W-:Y:S02]  /*a7c0*/  USHF.R.S32.HI UR7, URZ, 0x1f, UR8 ;  /* 0x0000001f3f077899 */ /* 0x000fe40008011408 */
[----:B------:R-:W-:Y:S02]  /*a7d0*/  UIMAD.WIDE.U32 UR30, UR8, UR10, URZ ;  /* 0x0000000a081e72a5 */ /* 0x000fe4000f8e003f */
[----:B------:R-:W-:-:S04]  /*a7e0*/  UIMAD UR7, UR7, UR10, URZ ;  /* 0x0000000a070772a4 */ /* 0x000fc8000f8e023f */
[----:B------:R-:W-:-:S04]  /*a7f0*/  UIMAD UR7, UR8, UR11, UR7 ;  /* 0x0000000b080772a4 */ /* 0x000fc8000f8e0207 */
[----:B------:R-:W-:Y:S01]  /*a800*/  UIADD3 UR31, UR31, UR7, URZ ;  /* 0x000000071f1f7290 */ /* 0x000fe2000fffe03f */
[----:B--2---:R-:W-:Y:S02]  /*a810*/  R2UR UR12, R2 ;  /* 0x00000000020c72ca */ /* 0x004fe400000e0000 */
[----:B---3--:R-:W-:-:S13]  /*a820*/  R2UR UR9, R0 ;  /* 0x00000000000972ca */ /* 0x008fda00000e0000 */
[----:B------:R-:W-:-:S03]  /*a830*/  UIADD3 UR12, -UR12, UR9, URZ ;  /* 0x000000090c0c7290 */ /* 0x000fc6000fffe13f */
[----:B------:R-:W-:Y:S01]  /*a840*/  ULDC.64 UR8, c[0x0][0x230] ;  /* 0x00008c0000087ab9 */ /* 0x000fe20000000a00 */
[----:B------:R-:W-:Y:S02]  /*a850*/  USHF.R.S32.HI UR7, URZ, 0x1f, UR12 ;  /* 0x0000001f3f077899 */ /* 0x000fe4000801140c */
[----:B------:R-:W-:Y:S02]  /*a860*/  UIMAD.WIDE.U32 UR30, UR12, UR8, UR30 ;  /* 0x000000080c1e72a5 */ /* 0x000fe4000f8e001e */
[----:B------:R-:W-:-:S04]  /*a870*/  UIMAD UR7, UR7, UR8, URZ ;  /* 0x00000008070772a4 */ /* 0x000fc8000f8e023f */
[----:B------:R-:W-:-:S03]  /*a880*/  UIMAD UR7, UR12, UR9, UR7 ;  /* 0x000000090c0772a4 */ /* 0x000fc6000f8e0207 */
[----:B------:R-:W-:Y:S01]  /*a890*/  UMOV UR12, UR30 ;  /* 0x0000001e000c7c82 */ /* 0x000fe20008000000 */
[----:B------:R-:W-:Y:S01]  /*a8a0*/  UIADD3 UR11, UR31, UR7, URZ ;  /* 0x000000071f0b7290 */ /* 0x000fe2000fffe03f */
[----:B------:R-:W-:Y:S11]  /*a8b0*/  BRA `(.L_x_759) ;  /* 0x0000000000087947 */ /* 0x000ff60003800000 */
.L_x_758:
[----:B------:R-:W-:-:S04]  /*a8c0*/  ULEA UR12, -UR10, URZ, 0x6 ;  /* 0x0000003f0a0c7291 */ /* 0x000fc8000f8e313f */
[----:B------:R-:W-:-:S12]  /*a8d0*/  USHF.R.S32.HI UR11, URZ, 0x1f, UR12 ;  /* 0x0000001f3f0b7899 */ /* 0x000fd8000801140c */
.L_x_759:
[C---:B------:R-:W-:Y:S01]  /*a8e0*/  @!P5 IADD3 R7, P1, R165.reuse, UR12, RZ ;  /* 0x0000000ca507dc10 */ /* 0x040fe2000ff3e0ff */
[----:B------:R-:W-:Y:S01]  /*a8f0*/  IMAD.U32 R15, RZ, RZ, UR11 ;  /* 0x0000000bff0f7e24 */ /* 0x000fe2000f8e00ff */
[----:B------:R-:W-:Y:S01]  /*a900*/  @!P4 IADD3 R9, P2, R165, UR12, RZ ;  /* 0x0000000ca509cc10 */ /* 0x000fe2000ff5e0ff */
[----:B------:R-:W-:Y:S01]  /*a910*/  UIADD3 UR7, UP1, UP0, UR16, UR12, UR16 ;  /* 0x0000000c10077290 */ /* 0x000fe2000f83e010 */
[C---:B------:R-:W-:Y:S01]  /*a920*/  @!P5 IADD3.X R0, R166.reuse, UR11, RZ, P1, !PT ;  /* 0x0000000ba600dc10 */ /* 0x040fe20008ffe4ff */
[----:B------:R1:W-:Y:S01]  /*a930*/  @P6 STS.128 [R238+0x8000], RZ ;  /* 0x008000ffee006388 */ /* 0x0003e20000000c00 */
[C---:B------:R-:W-:Y:S01]  /*a940*/  @!P5 LEA R174, P1, R7.reuse, UR4, 0x1 ;  /* 0x0000000407aedc11 */ /* 0x040fe2000f8208ff */
[----:B------:R-:W-:Y:S01]  /*a950*/  UIADD3.X UR9, UR15, UR11, UR15, UP1, UP0 ;  /* 0x0000000b0f097290 */ /* 0x000fe20008fe040f */
[----:B------:R-:W-:Y:S01]  /*a960*/  BSSY B0, `(.L_x_760) ;  /* 0x0000092000007945 */ /* 0x000fe20003800000 */
[----:B------:R-:W-:Y:S01]  /*a970*/  UIADD3 UR8, UP1, UR16, UR7, URZ ;  /* 0x0000000710087290 */ /* 0x000fe2000ff3e03f */
[----:B------:R-:W-:Y:S01]  /*a980*/  @!P5 LEA.HI.X R175, R7, UR5, R0, 0x1, P1 ;  /* 0x0000000507afdc11 */ /* 0x000fe200088f0c00 */
[----:B------:R-:W-:Y:S01]  /*a990*/  VOTEU.ALL UP0, P6 ;  /* 0x00000000003f7886 */ /* 0x000fe20003000000 */
[----:B------:R-:W-:-:S02]  /*a9a0*/  @!P4 IADD3.X R0, R166, UR11, RZ, P2, !PT ;  /* 0x0000000ba600cc10 */ /* 0x000fc400097fe4ff */
[----:B------:R-:W-:Y:S02]  /*a9b0*/  @!P3 IADD3 R7, P1, R165, UR12, RZ ;  /* 0x0000000ca507bc10 */ /* 0x000fe4000ff3e0ff */
[C---:B------:R-:W-:Y:S01]  /*a9c0*/  @!P4 LEA R34, P2, R9.reuse, UR4, 0x1 ;  /* 0x000000040922cc11 */ /* 0x040fe2000f8408ff */
[----:B------:R-:W-:Y:S01]  /*a9d0*/  @!UP0 UIADD3 UR20, UP2, UR16, UR12, URZ ;  /* 0x0000000c10148290 */ /* 0x000fe2000ff5e03f */
[----:B------:R-:W-:Y:S02]  /*a9e0*/  @!P3 IADD3.X R2, R166, UR11, RZ, P1, !PT ;  /* 0x0000000ba602bc10 */ /* 0x000fe40008ffe4ff */
[----:B------:R-:W-:Y:S01]  /*a9f0*/  @!P4 LEA.HI.X R35, R9, UR5, R0, 0x1, P2 ;  /* 0x000000050923cc11 */ /* 0x000fe200090f0c00 */
[----:B------:R-:W-:Y:S01]  /*aa00*/  IMAD.U32 R0, RZ, RZ, UR12 ;  /* 0x0000000cff007e24 */ /* 0x000fe2000f8e00ff */
[----:B------:R-:W-:Y:S01]  /*aa10*/  @!P3 LEA R32, P1, R7, UR4, 0x1 ;  /* 0x000000040720bc11 */ /* 0x000fe2000f8208ff */
[----:B------:R-:W-:Y:S01]  /*aa20*/  IMAD.U32 R9, RZ, RZ, UR7 ;  /* 0x00000007ff097e24 */ /* 0x000fe2000f8e00ff */
[----:B------:R-:W-:-:S02]  /*aa30*/  @!UP0 UIADD3.X UR13, UR15, UR11, URZ, UP2, !UPT ;  /* 0x0000000b0f0d8290 */ /* 0x000fc400097fe43f */
[----:B------:R-:W-:Y:S01]  /*aa40*/  @!P3 LEA.HI.X R33, R7, UR5, R2, 0x1, P1 ;  /* 0x000000050721bc11 */ /* 0x000fe200088f0c02 */
[----:B------:R-:W-:Y:S01]  /*aa50*/  IMAD.U32 R2, RZ, RZ, UR11 ;  /* 0x0000000bff027e24 */ /* 0x000fe2000f8e00ff */
[----:B------:R-:W-:-:S04]  /*aa60*/  @!P5 IADD3 R7, P2, P1, R165, UR16, R0 ;  /* 0x00000010a507dc10 */ /* 0x000fc8000f95e000 */
[----:B------:R-:W-:Y:S02]  /*aa70*/  @!P5 IADD3.X R6, R166, UR15, R15, P2, P1 ;  /* 0x0000000fa606dc10 */ /* 0x000fe400097e240f */
[C---:B------:R-:W-:Y:S02]  /*aa80*/  @!P5 LEA R172, P1, R7.reuse, UR4, 0x1 ;  /* 0x0000000407acdc11 */ /* 0x040fe4000f8208ff */
[C---:B------:R-:W-:Y:S02]  /*aa90*/  @!P6 LEA R186, P2, R0.reuse, R244, 0x1 ;  /* 0x000000f400bae211 */ /* 0x040fe400078408ff */
[----:B------:R-:W-:Y:S02]  /*aaa0*/  @!P5 LEA.HI.X R173, R7, UR5, R6, 0x1, P1 ;  /* 0x0000000507addc11 */ /* 0x000fe400088f0c06 */
[----:B------:R-:W-:Y:S01]  /*aab0*/  @!P6 LEA.HI.X R187, R0, R243, R2, 0x1, P2 ;  /* 0x000000f300bbe211 */ /* 0x000fe200010f0c02 */
[----:B------:R-:W-:Y:S01]  /*aac0*/  IMAD.U32 R2, RZ, RZ, UR9 ;  /* 0x00000009ff027e24 */ /* 0x000fe2000f8e00ff */
[----:B------:R-:W-:-:S03]  /*aad0*/  @!P4 IADD3 R11, P2, P1, R165, UR16, R0 ;  /* 0x00000010a50bcc10 */ /* 0x000fc6000f95e000 */
[----:B------:R-:W-:Y:S01]  /*aae0*/  @!PT LDS RZ, [RZ] ;  /* 0x00000000fffff984 */ /* 0x000fe20000000800 */
[----:B------:R-:W-:Y:S01]  /*aaf0*/  @!PT LDS RZ, [RZ] ;  /* 0x00000000fffff984 */ /* 0x000fe20000000800 */
[----:B------:R-:W-:Y:S01]  /*ab00*/  @!PT LDS RZ, [RZ] ;  /* 0x00000000fffff984 */ /* 0x000fe20000000800 */
[----:B------:R1:W-:Y:S01]  /*ab10*/  @!P6 LDGSTS.E.BYPASS.LTC128B.128 [R238+0x8000], desc[UR24][R186.64] ;  /* 0x08000000baeeefae */ /* 0x0003e2000b901d58 */
[C-C-:B------:R-:W-:Y:S02]  /*ab20*/  @!P4 IADD3.X R6, R166.reuse, UR15, R15.reuse, P2, P1 ;  /* 0x0000000fa606cc10 */ /* 0x140fe400097e240f */
[----:B------:R-:W-:Y:S01]  /*ab30*/  @!P3 IADD3 R7, P2, P1, R165, UR16, R0 ;  /* 0x00000010a507bc10 */ /* 0x000fe2000f95e000 */
[----:B------:R1:W-:Y:S03]  /*ab40*/  @P5 STS.128 [R238+0xa000], RZ ;  /* 0x00a000ffee005388 */ /* 0x0003e60000000c00 */
[----:B------:R-:W-:Y:S01]  /*ab50*/  @!P3 IADD3.X R0, R166, UR15, R15, P2, P1 ;  /* 0x0000000fa600bc10 */ /* 0x000fe200097e240f */
[----:B------:R-:W-:Y:S01]  /*ab60*/  @!PT LDS RZ, [RZ] ;  /* 0x00000000fffff984 */ /* 0x000fe20000000800 */
[----:B------:R-:W-:Y:S01]  /*ab70*/  @!PT LDS RZ, [RZ] ;  /* 0x00000000fffff984 */ /* 0x000fe20000000800 */
[----:B------:R-:W-:Y:S01]  /*ab80*/  @!PT LDS RZ, [RZ] ;  /* 0x00000000fffff984 */ /* 0x000fe20000000800 */
[----:B------:R1:W-:Y:S01]  /*ab90*/  @!P5 LDGSTS.E.BYPASS.LTC128B.128 [R238+0xa000], desc[UR24][R174.64+0x80] ;  /* 0x0a000080aeeedfae */ /* 0x0003e2000b901d58 */
[----:B------:R-:W-:Y:S02]  /*aba0*/  @!P4 LEA R22, P1, R11, UR4, 0x1 ;  /* 0x000000040b16cc11 */ /* 0x000fe4000f8208ff */
[----:B------:R-:W-:Y:S01]  /*abb0*/  @!P6 LEA R170, P2, R9, R244, 0x1 ;  /* 0x000000f409aae211 */ /* 0x000fe200078408ff */
[----:B------:R1:W-:Y:S01]  /*abc0*/  @P4 STS.128 [R238+0xc000], RZ ;  /* 0x00c000ffee004388 */ /* 0x0003e20000000c00 */
[----:B------:R-:W-:-:S02]  /*abd0*/  @!P4 LEA.HI.X R23, R11, UR5, R6, 0x1, P1 ;  /* 0x000000050b17cc11 */ /* 0x000fc400088f0c06 */
[----:B------:R-:W-:Y:S01]  /*abe0*/  @!P3 LEA R20, P1, R7, UR4, 0x1 ;  /* 0x000000040714bc11 */ /* 0x000fe2000f8208ff */
[----:B------:R-:W-:Y:S01]  /*abf0*/  @!PT LDS RZ, [RZ] ;  /* 0x00000000fffff984 */ /* 0x000fe20000000800 */
[----:B------:R-:W-:Y:S01]  /*ac00*/  @!PT LDS RZ, [RZ] ;  /* 0x00000000fffff984 */ /* 0x000fe20000000800 */
[----:B------:R-:W-:Y:S01]  /*ac10*/  @!PT LDS RZ, [RZ] ;  /* 0x00000000fffff984 */ /* 0x000fe20000000800 */
[----:B------:R1:W-:Y:S01]  /*ac20*/  @!P4 LDGSTS.E.BYPASS.LTC128B.128 [R238+0xc000], desc[UR24][R34.64+0x100] ;  /* 0x0c00010022eecfae */ /* 0x0003e2000b901d58 */
[----:B------:R-:W-:Y:S01]  /*ac30*/  @!P6 LEA.HI.X R171, R9, R243, R2, 0x1, P2 ;  /* 0x000000f309abe211 */ /* 0x000fe200010f0c02 */
[----:B------:R-:W-:Y:S01]  /*ac40*/  IMAD.U32 R2, RZ, RZ, UR13 ;  /* 0x0000000dff027e24 */ /* 0x000fe2000f8e00ff */
[----:B------:R-:W-:Y:S01]  /*ac50*/  @!P5 IADD3 R9, P2, R165, UR7, RZ ;  /* 0x00000007a509dc10 */ /* 0x000fe2000ff5e0ff */
[----:B------:R1:W-:Y:S01]  /*ac60*/  @P3 STS.128 [R238+0xe000], RZ ;  /* 0x00e000ffee003388 */ /* 0x0003e20000000c00 */
[----:B------:R-:W-:Y:S02]  /*ac70*/  @!P3 LEA.HI.X R21, R7, UR5, R0, 0x1, P1 ;  /* 0x000000050715bc11 */ /* 0x000fe400088f0c00 */
[----:B------:R-:W-:Y:S01]  /*ac80*/  @!P5 IADD3.X R0, R166, UR9, RZ, P2, !PT ;  /* 0x00000009a600dc10 */ /* 0x000fe200097fe4ff */
[----:B------:R-:W-:Y:S01]  /*ac90*/  @!PT LDS RZ, [RZ] ;  /* 0x00000000fffff984 */ /* 0x000fe20000000800 */
[----:B------:R-:W-:Y:S01]  /*aca0*/  @!PT LDS RZ, [RZ] ;  /* 0x00000000fffff984 */ /* 0x000fe20000000800 */
[----:B------:R-:W-:Y:S01]  /*acb0*/  @!PT LDS RZ, [RZ] ;  /* 0x00000000fffff984 */ /* 0x000fe20000000800 */
[----:B------:R1:W-:Y:S01]  /*acc0*/  @!P3 LDGSTS.E.BYPASS.LTC128B.128 [R238+0xe000], desc[UR24][R32.64+0x180] ;  /* 0x0e00018020eebfae */ /* 0x0003e2000b901d58 */
[----:B------:R-:W-:-:S02]  /*acd0*/  @!P5 LEA R168, P2, R9, UR4, 0x1 ;  /* 0x0000000409a8dc11 */ /* 0x000fc4000f8408ff */
[----:B------:R-:W-:Y:S01]  /*ace0*/  @!P4 IADD3 R7, P1, R165, UR7, RZ ;  /* 0x00000007a507cc10 */ /* 0x000fe2000ff3e0ff */
[----:B------:R1:W-:Y:S01]  /*acf0*/  @P6 STS.128 [R238+0x8800], RZ ;  /* 0x008800ffee006388 */ /* 0x0003e20000000c00 */
[----:B------:R-:W-:Y:S02]  /*ad00*/  @!P5 LEA.HI.X R169, R9, UR5, R0, 0x1, P2 ;  /* 0x0000000509a9dc11 */ /* 0x000fe400090f0c00 */
[C---:B------:R-:W-:Y:S02]  /*ad10*/  @!P4 IADD3.X R0, R166.reuse, UR9, RZ, P1, !PT ;  /* 0x00000009a600cc10 */ /* 0x040fe40008ffe4ff */
[----:B------:R-:W-:Y:S02]  /*ad20*/  @!P4 LEA R10, P2, R7, UR4, 0x1 ;  /* 0x00000004070acc11 */ /* 0x000fe4000f8408ff */
[----:B------:R-:W-:Y:S01]  /*ad30*/  @!P3 IADD3 R9, P1, R165, UR7, RZ ;  /* 0x00000007a509bc10 */ /* 0x000fe2000ff3e0ff */
[----:B------:R-:W-:Y:S01]  /*ad40*/  UIADD3.X UR7, UR15, UR9, URZ, UP1, !UPT ;  /* 0x000000090f077290 */ /* 0x000fe20008ffe43f */
[----:B------:R-:W-:Y:S01]  /*ad50*/  @!P4 LEA.HI.X R11, R7, UR5, R0, 0x1, P2 ;  /* 0x00000005070bcc11 */ /* 0x000fe200090f0c00 */
[----:B------:R-:W-:Y:S01]  /*ad60*/  IMAD.U32 R7, RZ, RZ, UR20 ;  /* 0x00000014ff077e24 */ /* 0x000fe2000f8e00ff */
[----:B------:R-:W-:Y:S01]  /*ad70*/  @!P3 IADD3.X R6, R166, UR9, RZ, P1, !PT ;  /* 0x00000009a606bc10 */ /* 0x000fe20008ffe4ff */
[----:B------:R-:W-:Y:S01]  /*ad80*/  IMAD.U32 R0, RZ, RZ, UR8 ;  /* 0x00000008ff007e24 */ /* 0x000fe2000f8e00ff */
[----:B------:R-:W-:-:S02]  /*ad90*/  @!P3 LEA R8, P1, R9, UR4, 0x1 ;  /* 0x000000040908bc11 */ /* 0x000fc4000f8208ff */
[-C--:B------:R-:W-:Y:S02]  /*ada0*/  @!P6 LEA R188, P2, R7, R244.reuse, 0x1 ;  /* 0x000000f407bce211 */ /* 0x080fe400078408ff */
[----:B------:R-:W-:Y:S02]  /*adb0*/  @!P3 LEA.HI.X R9, R9, UR5, R6, 0x1, P1 ;  /* 0x000000050909bc11 */ /* 0x000fe400088f0c06 */
[-C--:B------:R-:W-:Y:S01]  /*adc0*/  @!P6 LEA.HI.X R189, R7, R243.reuse, R2, 0x1, P2 ;  /* 0x000000f307bde211 */ /* 0x080fe200010f0c02 */
[----:B------:R-:W-:Y:S01]  /*add0*/  IMAD.U32 R2, RZ, RZ, UR7 ;  /* 0x00000007ff027e24 */ /* 0x000fe2000f8e00ff */
[C---:B------:R-:W-:Y:S02]  /*ade0*/  @!P6 LEA R190, P2, R0.reuse, R244, 0x1 ;  /* 0x000000f400bee211 */ /* 0x040fe400078408ff */
[----:B------:R-:W-:Y:S01]  /*adf0*/  @!P5 IADD3 R6, P1, R165, UR8, RZ ;  /* 0x00000008a506dc10 */ /* 0x000fe2000ff3e0ff */
[----:B------:R-:W-:Y:S01]  /*ae00*/  @!PT LDS RZ, [RZ] ;  /* 0x00000000fffff984 */ /* 0x000fe20000000800 */
[----:B------:R-:W-:Y:S01]  /*ae10*/  @!PT LDS RZ, [RZ] ;  /* 0x00000000fffff984 */ /* 0x000fe20000000800 */
[----:B------:R-:W-:Y:S01]  /*ae20*/  @!PT LDS RZ, [RZ] ;  /* 0x00000000fffff984 */ /* 0x000fe20000000800 */
[----:B------:R1:W-:Y:S01]  /*ae30*/  @!P6 LDGSTS.E.BYPASS.LTC128B.128 [R238+0x8800], desc[UR24][R188.64] ;  /* 0x08800000bceeefae */ /* 0x0003e2000b901d58 */
[----:B------:R-:W-:-:S02]  /*ae40*/  @!P6 LEA.HI.X R191, R0, R243, R2, 0x1, P2 ;  /* 0x000000f300bfe211 */ /* 0x000fc400010f0c02 */
[----:B------:R-:W-:Y:S01]  /*ae50*/  @!P5 IADD3.X R7, R166, UR7, RZ, P1, !PT ;  /* 0x00000007a607dc10 */ /* 0x000fe20008ffe4ff */
[----:B------:R1:W-:Y:S01]  /*ae60*/  @P5 STS.128 [R238+0xa800], RZ ;  /* 0x00a800ffee005388 */ /* 0x0003e20000000c00 */
[C---:B------:R-:W-:Y:S02]  /*ae70*/  @!P5 LEA R192, P2, R6.reuse, UR4, 0x1 ;  /* 0x0000000406c0dc11 */ /* 0x040fe4000f8408ff */
[----:B------:R-:W-:Y:S01]  /*ae80*/  @!P4 IADD3 R0, P1, R165, UR8, RZ ;  /* 0x00000008a500cc10 */ /* 0x000fe2000ff3e0ff */
[----:B------:R-:W-:Y:S01]  /*ae90*/  @!PT LDS RZ, [RZ] ;  /* 0x00000000fffff984 */ /* 0x000fe20000000800 */
[----:B------:R-:W-:Y:S01]  /*aea0*/  @!PT LDS RZ, [RZ] ;  /* 0x00000000fffff984 */ /* 0x000fe20000000800 */
[----:B------:R-:W-:Y:S01]  /*aeb0*/  @!PT LDS RZ, [RZ] ;  /* 0x00000000fffff984 */ /* 0x000fe20000000800 */
[----:B------:R1:W-:Y:S01]  /*aec0*/  @!P5 LDGSTS.E.BYPASS.LTC128B.128 [R238+0xa800], desc[UR24][R172.64+0x80] ;  /* 0x0a800080aceedfae */ /* 0x0003e2000b901d58 */
[----:B------:R-:W-:Y:S02]  /*aed0*/  @!P5 LEA.HI.X R193, R6, UR5, R7, 0x1, P2 ;  /* 0x0000000506c1dc11 */ /* 0x000fe400090f0c07 */
[----:B------:R-:W-:Y:S01]  /*aee0*/  @!P4 IADD3.X R7, R166, UR7, RZ, P1, !PT ;  /* 0x00000007a607cc10 */ /* 0x000fe20008ffe4ff */
[----:B------:R1:W-:Y:S01]  /*aef0*/  @P4 STS.128 [R238+0xc800], RZ ;  /* 0x00c800ffee004388 */ /* 0x0003e20000000c00 */
[----:B------:R-:W-:-:S03]  /*af00*/  @!P4 LEA R6, P1, R0, UR4, 0x1 ;  /* 0x000000040006cc11 */ /* 0x000fc6000f8208ff */
[----:B------:R-:W-:Y:S01]  /*af10*/  @!PT LDS RZ, [RZ] ;  /* 0x00000000fffff984 */ /* 0x000fe20000000800 */
[----:B------:R-:W-:Y:S01]  /*af20*/  @!PT LDS RZ, [RZ] ;  /* 0x00000000fffff984 */ /* 0x000fe20000000800 */
[----:B------:R-:W-:Y:S01]  /*af30*/  @!PT LDS RZ, [RZ] ;  /* 0x00000000fffff984 */ /* 0x000fe20000000800 */
[----:B------:R1:W-:Y:S01]  /*af40*/  @!P4 LDGSTS.E.BYPASS.LTC128B.128 [R238+0xc800], desc[UR24][R22.64+0x100] ;  /* 0x0c80010016eecfae */ /* 0x0003e2000b901d58 */
[----:B------:R-:W-:-:S03]  /*af50*/  @!P4 LEA.HI.X R7, R0, UR5, R7, 0x1, P1 ;  /* 0x000000050007cc11 */ /* 0x000fc600088f0c07 */
        /* <DEDUP_REMOVED lines=42> */
[----:B------:R-:W-:-:S04]  /*b200*/  IADD3 R165, P1, R165, UR8, RZ ;  /* 0x00000008a5a57c10 */ /* 0x000fc8000ff3e0ff */
[----:B------:R-:W-:Y:S02]  /*b210*/  IADD3.X R166, R166, UR7, RZ, P1, !PT ;  /* 0x00000007a6a67c10 */ /* 0x000fe40008ffe4ff */
[----:B-1----:R-:W-:-:S04]  /*b220*/  LEA R6, P1, R165, UR4, 0x1 ;  /* 0x00000004a5067c11 */ /* 0x002fc8000f8208ff */
[----:B------:R-:W-:-:S05]  /*b230*/  LEA.HI.X R7, R165, UR5, R166, 0x1, P1 ;  /* 0x00000005a5077c11 */ /* 0x000fca00088f0ca6 */
[----:B------:R-:W-:Y:S01]  /*b240*/  @!PT LDS RZ, [RZ] ;  /* 0x00000000fffff984 */ /* 0x000fe20000000800 */
[----:B------:R-:W-:Y:S01]  /*b250*/  @!PT LDS RZ, [RZ] ;  /* 0x00000000fffff984 */ /* 0x000fe20000000800 */
[----:B------:R-:W-:Y:S01]  /*b260*/  @!PT LDS RZ, [RZ] ;  /* 0x00000000fffff984 */ /* 0x000fe20000000800 */
[----:B------:R2:W-:Y:S04]  /*b270*/  LDGSTS.E.BYPASS.LTC128B.128 [R238+0xf800], desc[UR24][R6.64+0x180] ;  /* 0x0f80018006ee7fae */ /* 0x0005e8000b901d58 */
.L_x_761:
[----:B------:R-:W-:Y:S05]  /*b280*/  BSYNC B0 ;  /* 0x0000000000007941 */ /* 0x000fea0003800000 */
.L_x_760:
[----:B------:R-:W0:Y:S01]  /*b290*/  LDGDEPBAR ;  /* 0x00000000000079af */ /* 0x000e220000000000 */
[----:B-12---:R-:W-:Y:S02]  /*b2a0*/  IMAD.U32 R7, RZ, RZ, UR12 ;  /* 0x0000000cff077e24 */ /* 0x006fe4000f8e00ff */
[----:B------:R-:W-:-:S03]  /*b2b0*/  IMAD.U32 R0, RZ, RZ, UR11 ;  /* 0x0000000bff007e24 */ /* 0x000fc6000f8e00ff */
[----:B------:R-:W-:-:S04]  /*b2c0*/  LEA R244, P1, R7, R244, 0x1 ;  /* 0x000000f407f47211 */ /* 0x000fc800078208ff */
[----:B------:R-:W-:-:S09]  /*b2d0*/  LEA.HI.X R243, R7, R243, R0, 0x1, P1 ;  /* 0x000000f307f37211 */ /* 0x000fd200008f0c00 */
.L_x_757:
[----:B------:R-:W-:Y:S01]  /*b2e0*/  FMNMX.FTZ R0, R164, R5, !PT ;  /* 0x00000005a4007209 */ /* 0x000fe20007810000 */
[----:B------:R-:W-:Y:S01]  /*b2f0*/  LDSM.16.MT88.4 R20, [R224+0x10000] ;  /* 0x01000000e014783b */ /* 0x000fe20000004200 */
[----:B------:R-:W-:Y:S02]  /*b300*/  FMNMX.FTZ R9, R3, R18, !PT ;  /* 0x0000001203097209 */ /* 0x000fe40007810000 */
[----:B------:R-:W-:Y:S01]  /*b310*/  FMNMX.FTZ R0, R17, R0, !PT ;  /* 0x0000000011007209 */ /* 0x000fe20007810000 */
[----:B------:R-:W-:Y:S01]  /*b320*/  LDSM.16.MT88.4 R32, [R226+0x12800] ;  /* 0x01280000e220783b */ /* 0x000fe20000004200 */
[----:B------:R-:W-:Y:S02]  /*b330*/  FMNMX.FTZ R9, R4, R9, !PT ;  /* 0x0000000904097209 */ /* 0x000fe40007810000 */
[----:B------:R-:W-:Y:S02]  /*b340*/  FMNMX.FTZ R0, R205, R0, !PT ;  /* 0x00000000cd007209 */ /* 0x000fe40007810000 */
[----:B------:R-:W-:-:S02]  /*b350*/  FMNMX.FTZ R9, R14, R9, !PT ;  /* 0x000000090e097209 */ /* 0x000fc40007810000 */
[----:B------:R-:W-:Y:S02]  /*b360*/  FMNMX.FTZ R0, R13, R0, !PT ;  /* 0x000000000d007209 */ /* 0x000fe40007810000 */
[----:B------:R-:W-:Y:S02]  /*b370*/  FMNMX.FTZ R9, R12, R9, !PT ;  /* 0x000000090c097209 */ /* 0x000fe40007810000 */
[----:B------:R-:W-:Y:S02]  /*b380*/  FMNMX.FTZ R0, R31, R0, !PT ;  /* 0x000000001f007209 */ /* 0x000fe40007810000 */
        /* <DEDUP_REMOVED lines=22> */
[----:B------:R-:W-:-:S03]  /*b4f0*/  FMNMX.FTZ R9, R177, R0, !PT ;  /* 0x00000000b1097209 */ /* 0x000fc60007810000 */
[----:B------:R-:W1:Y:S04]  /*b500*/  SHFL.BFLY PT, R7, R2, 0x2, 0x1f ;  /* 0x0c401f0002077f89 */ /* 0x000e6800000e0000 */
[----:B------:R-:W2:Y:S01]  /*b510*/  SHFL.BFLY PT, R0, R9, 0x2, 0x1f ;  /* 0x0c401f0009007f89 */ /* 0x000ea200000e0000 */
[----:B-1----:R-:W-:Y:S02]  /*b520*/  FMNMX.FTZ R7, R2, R7, !PT ;  /* 0x0000000702077209 */ /* 0x002fe40007810000 */
[----:B--2---:R-:W-:-:S03]  /*b530*/  FMNMX.FTZ R0, R9, R0, !PT ;  /* 0x0000000009007209 */ /* 0x004fc60007810000 */
[----:B------:R-:W1:Y:S04]  /*b540*/  SHFL.BFLY PT, R174, R7, 0x1, 0x1f ;  /* 0x0c201f0007ae7f89 */ /* 0x000e6800000e0000 */
[----:B------:R-:W2:Y:S04]  /*b550*/  SHFL.BFLY PT, R173, R0, 0x1, 0x1f ;  /* 0x0c201f0000ad7f89 */ /* 0x000ea800000e0000 */
[----:B------:R-:W-:Y:S01]  /*b560*/  LDSM.16.MT88.4 R8, [R225+0x10000] ;  /* 0x01000000e108783b */ /* 0x000fe20000004200 */
[----:B-1----:R-:W-:Y:S02]  /*b570*/  FMNMX.FTZ R174, R7, R174, !PT ;  /* 0x000000ae07ae7209 */ /* 0x002fe40007810000 */
[----:B--2---:R-:W-:-:S03]  /*b580*/  FMNMX.FTZ R173, R0, R173, !PT ;  /* 0x000000ad00ad7209 */ /* 0x004fc60007810000 */
[C---:B------:R-:W-:Y:S01]  /*b590*/  FMUL.FTZ R186, R174.reuse, UR21 ;  /* 0x00000015aeba7c20 */ /* 0x040fe20008410000 */
[----:B------:R-:W-:Y:S02]  /*b5a0*/  FSETP.NEU.FTZ.AND P2, PT, R174, -INF , PT ;  /* 0xff800000ae00780b */ /* 0x000fe40003f5d000 */
[C---:B------:R-:W-:Y:S01]  /*b5b0*/  FSETP.NEU.FTZ.AND P1, PT, R173.reuse, -INF , PT ;  /* 0xff800000ad00780b */ /* 0x040fe20003f3d000 */
[C---:B------:R-:W-:Y:S01]  /*b5c0*/  FMUL.FTZ R179, R173.reuse, UR21 ;  /* 0x00000015adb37c20 */ /* 0x040fe20008410000 */
[----:B------:R-:W-:Y:S02]  /*b5d0*/  FSEL R186, R186, RZ, P2 ;  /* 0x000000ffbaba7208 */ /* 0x000fe40001000000 */
[----:B------:R-:W-:Y:S02]  /*b5e0*/  FSEL R6, R173, RZ, P1 ;  /* 0x000000ffad067208 */ /* 0x000fe40000800000 */
[----:B------:R-:W-:Y:S01]  /*b5f0*/  FSEL R179, R179, RZ, P1 ;  /* 0x000000ffb3b37208 */ /* 0x000fe20000800000 */
[--C-:B------:R-:W-:Y:S01]  /*b600*/  FFMA.FTZ R171, R17, UR21, -R186.reuse ;  /* 0x0000001511ab7c23 */ /* 0x100fe200080108ba */
[----:B------:R-:W-:Y:S01]  /*b610*/  FFMA.FTZ R172, R5, UR21, -R186 ;  /* 0x0000001505ac7c23 */ /* 0x000fe200080108ba */
[----:B------:R-:W-:Y:S01]  /*b620*/  FSEL R5, R174, RZ, P2 ;  /* 0x000000ffae057208 */ /* 0x000fe20001000000 */
[----:B------:R-:W-:Y:S01]  /*b630*/  FADD.FTZ R6, R3, -R6 ;  /* 0x8000000603067221 */ /* 0x000fe20000010000 */
[--C-:B------:R-:W-:Y:S01]  /*b640*/  FFMA.FTZ R168, R18, UR21, -R179.reuse ;  /* 0x0000001512a87c23 */ /* 0x100fe200080108b3 */
[----:B------:R-:W-:Y:S01]  /*b650*/  FFMA.FTZ R2, R4, UR21, -R179 ;  /* 0x0000001504027c23 */ /* 0x000fe200080108b3 */
[----:B------:R-:W1:Y:S01]  /*b660*/  LDSM.16.MT88.4 R16, [R228+0x10000] ;  /* 0x01000000e410783b */ /* 0x000e620000004200 */
[----:B------:R-:W-:Y:S01]  /*b670*/  FADD.FTZ R4, R164, -R5 ;  /* 0x80000005a4047221 */ /* 0x000fe20000010000 */
[--C-:B------:R-:W-:Y:S01]  /*b680*/  FFMA.FTZ R170, R205, UR21, -R186.reuse ;  /* 0x00000015cdaa7c23 */ /* 0x100fe200080108ba */
[--C-:B------:R-:W-:Y:S01]  /*b690*/  FFMA.FTZ R169, R13, UR21, -R186.reuse ;  /* 0x000000150da97c23 */ /* 0x100fe200080108ba */
[--C-:B------:R-:W-:Y:S01]  /*b6a0*/  FFMA.FTZ R0, R14, UR21, -R179.reuse ;  /* 0x000000150e007c23 */ /* 0x100fe200080108b3 */
[--C-:B------:R-:W-:Y:S01]  /*b6b0*/  FFMA.FTZ R175, R12, UR21, -R179.reuse ;  /* 0x000000150caf7c23 */ /* 0x100fe200080108b3 */
[----:B------:R-:W-:Y:S01]  /*b6c0*/  FMUL.FTZ R176, R4, UR21 ;  /* 0x0000001504b07c20 */ /* 0x000fe20008410000 */
[----:B------:R-:W-:Y:S01]  /*b6d0*/  FMUL.FTZ R3, R6, UR21 ;  /* 0x0000001506037c20 */ /* 0x000fe20008410000 */
[----:B------:R-:W-:Y:S01]  /*b6e0*/  MUFU.EX2 R172, R172 ;  /* 0x000000ac00ac7308 */ /* 0x000fe20000000800 */
[----:B------:R-:W2:Y:S01]  /*b6f0*/  LDSM.16.MT88.4 R12, [R226+0x10000] ;  /* 0x01000000e20c783b */ /* 0x000ea20000004200 */
[--C-:B------:R-:W-:Y:S01]  /*b700*/  FFMA.FTZ R188, R27, UR21, -R186.reuse ;  /* 0x000000151bbc7c23 */ /* 0x100fe200080108ba */
[--C-:B------:R-:W-:Y:S01]  /*b710*/  FFMA.FTZ R190, R25, UR21, -R186.reuse ;  /* 0x0000001519be7c23 */ /* 0x100fe200080108ba */
[--C-:B------:R-:W-:Y:S01]  /*b720*/  FFMA.FTZ R191, R24, UR21, -R179.reuse ;  /* 0x0000001518bf7c23 */ /* 0x100fe200080108b3 */
[--C-:B------:R-:W-:Y:S01]  /*b730*/  FFMA.FTZ R187, R31, UR21, -R186.reuse ;  /* 0x000000151fbb7c23 */ /* 0x100fe200080108ba */
[----:B------:R-:W-:Y:S01]  /*b740*/  LDSM.16.MT88.4 R24, [R224+0x16000] ;  /* 0x01600000e018783b */ /* 0x000fe20000004200 */
[--C-:B------:R-:W-:Y:S01]  /*b750*/  FFMA.FTZ R189, R29, UR21, -R186.reuse ;  /* 0x000000151dbd7c23 */ /* 0x100fe200080108ba */
[----:B------:R-:W3:Y:S01]  /*b760*/  MUFU.EX2 R171, R171 ;  /* 0x000000ab00ab7308 */ /* 0x000ee20000000800 */
[--C-:B------:R-:W-:Y:S01]  /*b770*/  FFMA.FTZ R192, R206, UR21, -R179.reuse ;  /* 0x00000015cec07c23 */ /* 0x100fe200080108b3 */
[--C-:B------:R-:W-:Y:S01]  /*b780*/  FFMA.FTZ R193, R30, UR21, -R179.reuse ;  /* 0x000000151ec17c23 */ /* 0x100fe200080108b3 */
[--C-:B------:R-:W-:Y:S01]  /*b790*/  FFMA.FTZ R194, R28, UR21, -R179.reuse ;  /* 0x000000151cc27c23 */ /* 0x100fe200080108b3 */
[--C-:B------:R-:W-:Y:S01]  /*b7a0*/  FFMA.FTZ R206, R195, UR21, -R186.reuse ;  /* 0x00000015c3ce7c23 */ /* 0x100fe200080108ba */
[----:B------:R-:W-:Y:S01]  /*b7b0*/  LDSM.16.MT88.4 R28, [R228+0x12800] ;  /* 0x01280000e41c783b */ /* 0x000fe20000004200 */
[--C-:B------:R-:W-:Y:S01]  /*b7c0*/  FFMA.FTZ R200, R203, UR21, -R186.reuse ;  /* 0x00000015cbc87c23 */ /* 0x100fe200080108ba */
[--C-:B------:R-:W-:Y:S01]  /*b7d0*/  FFMA.FTZ R199, R199, UR21, -R186.reuse ;  /* 0x00000015c7c77c23 */ /* 0x100fe200080108ba */
[----:B------:R-:W-:Y:S01]  /*b7e0*/  MUFU.EX2 R170, R170 ;  /* 0x000000aa00aa7308 */ /* 0x000fe20000000800 */
[--C-:B------:R-:W-:Y:S01]  /*b7f0*/  FFMA.FTZ R197, R197, UR21, -R186.reuse ;  /* 0x00000015c5c57c23 */ /* 0x100fe200080108ba */
[--C-:B------:R-:W-:Y:S01]  /*b800*/  FFMA.FTZ R195, R204, UR21, -R179.reuse ;  /* 0x00000015ccc37c23 */ /* 0x100fe200080108b3 */
[--C-:B------:R-:W-:Y:S01]  /*b810*/  FFMA.FTZ R202, R202, UR21, -R179.reuse ;  /* 0x00000015caca7c23 */ /* 0x100fe200080108b3 */
[--C-:B------:R-:W-:Y:S01]  /*b820*/  FFMA.FTZ R196, R196, UR21, -R179.reuse ;  /* 0x00000015c4c47c23 */ /* 0x100fe200080108b3 */
[--C-:B------:R-:W-:Y:S01]  /*b830*/  FFMA.FTZ R201, R198, UR21, -R179.reuse ;  /* 0x00000015c6c97c23 */ /* 0x100fe200080108b3 */
[----:B------:R-:W-:Y:S01]  /*b840*/  LDSM.16.MT88.4 R164, [R225+0x17000] ;  /* 0x01700000e1a4783b */ /* 0x000fe20000004200 */
[--C-:B------:R-:W-:Y:S01]  /*b850*/  FFMA.FTZ R185, R185, UR21, -R186.reuse ;  /* 0x00000015b9b97c23 */ /* 0x100fe200080108ba */
[----:B------:R-:W4:Y:S01]  /*b860*/  MUFU.EX2 R169, R169 ;  /* 0x000000a900a97308 */ /* 0x000f220000000800 */
[----:B---3--:R-:W-:Y:S01]  /*b870*/  F2FP.F16.F32.PACK_AB R4, R171, R172 ;  /* 0x000000acab04723e */ /* 0x008fe200000000ff */
[--C-:B------:R-:W-:Y:S01]  /*b880*/  FFMA.FTZ R184, R184, UR21, -R186.reuse ;  /* 0x00000015b8b87c23 */ /* 0x100fe200080108ba */
[--C-:B------:R-:W-:Y:S01]  /*b890*/  FFMA.FTZ R183, R183, UR21, -R186.reuse ;  /* 0x00000015b7b77c23 */ /* 0x100fe200080108ba */
[----:B------:R-:W-:Y:S01]  /*b8a0*/  FFMA.FTZ R186, R181, UR21, -R186 ;  /* 0x00000015b5ba7c23 */ /* 0x000fe200080108ba */
[--C-:B------:R-:W-:Y:S01]  /*b8b0*/  FFMA.FTZ R181, R182, UR21, -R179.reuse ;  /* 0x00000015b6b57c23 */ /* 0x100fe200080108b3 */
[--C-:B------:R-:W-:Y:S01]  /*b8c0*/  FFMA.FTZ R180, R180, UR21, -R179.reuse ;  /* 0x00000015b4b47c23 */ /* 0x100fe200080108b3 */
[--C-:B------:R-:W-:Y:S01]  /*b8d0*/  FFMA.FTZ R178, R178, UR21, -R179.reuse ;  /* 0x00000015b2b27c23 */ /* 0x100fe200080108b3 */
[----:B------:R-:W-:Y:S01]  /*b8e0*/  MUFU.EX2 R168, R168 ;  /* 0x000000a800a87308 */ /* 0x000fe20000000800 */
[----:B------:R-:W-:-:S07]  /*b8f0*/  FFMA.FTZ R177, R177, UR21, -R179 ;  /* 0x00000015b1b17c23 */ /* 0x000fce00080108b3 */
[----:B------:R-:W3:Y:S01]  /*b900*/  MUFU.EX2 R2, R2 ;  /* 0x0000000200027308 */ /* 0x000ee20000000800 */
[----:B----4-:R-:W-:-:S07]  /*b910*/  F2FP.F16.F32.PACK_AB R6, R169, R170 ;  /* 0x000000aaa906723e */ /* 0x010fce00000000ff */
[----:B------:R-:W-:Y:S08]  /*b920*/  MUFU.EX2 R0, R0 ;  /* 0x0000000000007308 */ /* 0x000ff00000000800 */
[----:B------:R-:W4:Y:S01]  /*b930*/  MUFU.EX2 R175, R175 ;  /* 0x000000af00af7308 */ /* 0x000f220000000800 */
[----:B---3--:R-:W-:-:S07]  /*b940*/  F2FP.F16.F32.PACK_AB R5, R2, R168 ;  /* 0x000000a80205723e */ /* 0x008fce00000000ff */
[----:B------:R-:W3:Y:S08]  /*b950*/  MUFU.EX2 R176, R176 ;  /* 0x000000b000b07308 */ /* 0x000ef00000000800 */
[----:B------:R-:W5:Y:S01]  /*b960*/  MUFU.EX2 R3, R3 ;  /* 0x0000000300037308 */ /* 0x000f620000000800 */
[----:B----4-:R-:W-:-:S07]  /*b970*/  F2FP.F16.F32.PACK_AB R7, R175, R0 ;  /* 0x00000000af07723e */ /* 0x010fce00000000ff */
[----:B------:R-:W-:Y:S01]  /*b980*/  MUFU.EX2 R187, R187 ;  /* 0x000000bb00bb7308 */ /* 0x000fe20000000800 */
[-C--:B---3--:R-:W-:Y:S01]  /*b990*/  FMUL.FTZ R160, R160, R176.reuse ;  /* 0x000000b0a0a07220 */ /* 0x088fe20000410000 */
[-C--:B------:R-:W-:Y:S01]  /*b9a0*/  FMUL.FTZ R161, R161, R176.reuse ;  /* 0x000000b0a1a17220 */ /* 0x080fe20000410000 */
[-C--:B------:R-:W-:Y:S01]  /*b9b0*/  FMUL.FTZ R36, R36, R176.reuse ;  /* 0x000000b024247220 */ /* 0x080fe20000410000 */
[-C--:B------:R-:W-:Y:S01]  /*b9c0*/  FMUL.FTZ R37, R37, R176.reuse ;  /* 0x000000b025257220 */ /* 0x080fe20000410000 */
[-C--:B------:R-:W-:Y:S01]  /*b9d0*/  FMUL.FTZ R40, R40, R176.reuse ;  /* 0x000000b028287220 */ /* 0x080fe20000410000 */
[-C--:B------:R-:W-:Y:S01]  /*b9e0*/  FMUL.FTZ R41, R41, R176.reuse ;  /* 0x000000b029297220 */ /* 0x080fe20000410000 */
[-C--:B------:R-:W-:Y:S01]  /*b9f0*/  FMUL.FTZ R44, R44, R176.reuse ;  /* 0x000000b02c2c7220 */ /* 0x080fe20000410000 */
[-C--:B------:R-:W-:Y:S01]  /*ba00*/  FMUL.FTZ R45, R45, R176.reuse ;  /* 0x000000b02d2d7220 */ /* 0x080fe20000410000 */
[-C--:B-----5:R-:W-:Y:S01]  /*ba10*/  FMUL.FTZ R162, R162, R3.reuse ;  /* 0x00000003a2a27220 */ /* 0x0a0fe20000410000 */
[-C--:B------:R-:W-:Y:S01]  /*ba20*/  FMUL.FTZ R163, R163, R3.reuse ;  /* 0x00000003a3a37220 */ /* 0x080fe20000410000 */
[-C--:B------:R-:W-:Y:S01]  /*ba30*/  FMUL.FTZ R38, R38, R3.reuse ;  /* 0x0000000326267220 */ /* 0x080fe20000410000 */
[-C--:B------:R-:W-:Y:S01]  /*ba40*/  FMUL.FTZ R39, R39, R3.reuse ;  /* 0x0000000327277220 */ /* 0x080fe20000410000 */
[-C--:B------:R-:W-:Y:S01]  /*ba50*/  FMUL.FTZ R42, R42, R3.reuse ;  /* 0x000000032a2a7220 */ /* 0x080fe20000410000 */
[-C--:B------:R-:W-:Y:S01]  /*ba60*/  FMUL.FTZ R43, R43, R3.reuse ;  /* 0x000000032b2b7220 */ /* 0x080fe20000410000 */
[-C--:B------:R-:W-:Y:S01]  /*ba70*/  FMUL.FTZ R48, R48, R176.reuse ;  /* 0x000000b030307220 */ /* 0x080fe20000410000 */
[-C--:B------:R-:W-:Y:S01]  /*ba80*/  FMUL.FTZ R49, R49, R176.reuse ;  /* 0x000000b031317220 */ /* 0x080fe20000410000 */
[C---:B-1----:R-:W-:Y:S01]  /*ba90*/  HMMA.16816.F32 R160, R4.reuse, R16, R160 ;  /* 0x0000001004a0723c */ /* 0x042fe200000018a0 */
[-C--:B------:R-:W-:Y:S01]  /*baa0*/  FMUL.FTZ R46, R46, R3.reuse ;  /* 0x000000032e2e7220 */ /* 0x080fe20000410000 */
[-C--:B------:R-:W-:Y:S01]  /*bab0*/  FMUL.FTZ R47, R47, R3.reuse ;  /* 0x000000032f2f7220 */ /* 0x080fe20000410000 */
[-C--:B------:R-:W-:Y:S01]  /*bac0*/  FMUL.FTZ R50, R50, R3.reuse ;  /* 0x0000000332327220 */ /* 0x080fe20000410000 */
[-C--:B------:R-:W-:Y:S01]  /*bad0*/  FMUL.FTZ R51, R51, R3.reuse ;  /* 0x0000000333337220 */ /* 0x080fe20000410000 */
[-C--:B------:R-:W-:Y:S01]  /*bae0*/  FMUL.FTZ R52, R52, R176.reuse ;  /* 0x000000b034347220 */ /* 0x080fe20000410000 */
[C---:B------:R-:W-:Y:S01]  /*baf0*/  HMMA.16816.F32 R36, R4.reuse, R18, R36 ;  /* 0x000000120424723c */ /* 0x040fe20000001824 */
[----:B------:R-:W1:Y:S01]  /*bb00*/  LDSM.16.MT88.4 R16, [R228+0x12000] ;  /* 0x01200000e410783b */ /* 0x000e620000004200 */
[-C--:B------:R-:W-:Y:S01]  /*bb10*/  FMUL.FTZ R53, R53, R176.reuse ;  /* 0x000000b035357220 */ /* 0x080fe20000410000 */
[-C--:B------:R-:W-:Y:S01]  /*bb20*/  FMUL.FTZ R54, R54, R3.reuse ;  /* 0x0000000336367220 */ /* 0x080fe20000410000 */
[-C--:B------:R-:W-:Y:S01]  /*bb30*/  FMUL.FTZ R55, R55, R3.reuse ;  /* 0x0000000337377220 */ /* 0x080fe20000410000 */
[-C--:B------:R-:W-:Y:S01]  /*bb40*/  FMUL.FTZ R64, R64, R176.reuse ;  /* 0x000000b040407220 */ /* 0x080fe20000410000 */
[C---:B--2---:R-:W-:Y:S01]  /*bb50*/  HMMA.16816.F32 R40, R4.reuse, R12, R40 ;  /* 0x0000000c0428723c */ /* 0x044fe20000001828 */
[-C--:B------:R-:W-:Y:S01]  /*bb60*/  FMUL.FTZ R65, R65, R176.reuse ;  /* 0x000000b041417220 */ /* 0x080fe20000410000 */
[-C--:B------:R-:W-:Y:S01]  /*bb70*/  FMUL.FTZ R66, R66, R3.reuse ;  /* 0x0000000342427220 */ /* 0x080fe20000410000 */
[-C--:B------:R-:W-:Y:S01]  /*bb80*/  FMUL.FTZ R67, R67, R3.reuse ;  /* 0x0000000343437220 */ /* 0x080fe20000410000 */
[-C--:B------:R-:W-:Y:S01]  /*bb90*/  FMUL.FTZ R68, R68, R176.reuse ;  /* 0x000000b044447220 */ /* 0x080fe20000410000 */
[-C--:B------:R-:W-:Y:S01]  /*bba0*/  FMUL.FTZ R69, R69, R176.reuse ;  /* 0x000000b045457220 */ /* 0x080fe20000410000 */
[C---:B------:R-:W-:Y:S01]  /*bbb0*/  HMMA.16816.F32 R44, R4.reuse, R14, R44 ;  /* 0x0000000e042c723c */ /* 0x040fe2000000182c */
[----:B------:R-:W2:Y:S01]  /*bbc0*/  LDSM.16.MT88.4 R12, [R226+0x12000] ;  /* 0x01200000e20c783b */ /* 0x000ea20000004200 */
[-C--:B------:R-:W-:Y:S01]  /*bbd0*/  FMUL.FTZ R70, R70, R3.reuse ;  /* 0x0000000346467220 */ /* 0x080fe20000410000 */
[-C--:B------:R-:W-:Y:S01]  /*bbe0*/  FMUL.FTZ R71, R71, R3.reuse ;  /* 0x0000000347477220 */ /* 0x080fe20000410000 */
[-C--:B------:R-:W-:Y:S01]  /*bbf0*/  FMUL.FTZ R56, R56, R176.reuse ;  /* 0x000000b038387220 */ /* 0x080fe20000410000 */
[-C--:B------:R-:W-:Y:S01]  /*bc00*/  FMUL.FTZ R57, R57, R176.reuse ;  /* 0x000000b039397220 */ /* 0x080fe20000410000 */
[C---:B------:R-:W-:Y:S01]  /*bc10*/  HMMA.16816.F32 R48, R4.reuse, R8, R48 ;  /* 0x000000080430723c */ /* 0x040fe20000001830 */
[-C--:B------:R-:W-:Y:S01]  /*bc20*/  FMUL.FTZ R58, R58, R3.reuse ;  /* 0x000000033a3a7220 */ /* 0x080fe20000410000 */
[-C--:B------:R-:W-:Y:S01]  /*bc30*/  FMUL.FTZ R59, R59, R3.reuse ;  /* 0x000000033b3b7220 */ /* 0x080fe20000410000 */
[-C--:B------:R-:W-:Y:S01]  /*bc40*/  FMUL.FTZ R60, R60, R176.reuse ;  /* 0x000000b03c3c7220 */ /* 0x080fe20000410000 */
[-C--:B------:R-:W-:Y:S01]  /*bc50*/  FMUL.FTZ R61, R61, R176.reuse ;  /* 0x000000b03d3d7220 */ /* 0x080fe20000410000 */
[-C--:B------:R-:W-:Y:S01]  /*bc60*/  FMUL.FTZ R62, R62, R3.reuse ;  /* 0x000000033e3e7220 */ /* 0x080fe20000410000 */
[C---:B------:R-:W-:Y:S01]  /*bc70*/  HMMA.16816.F32 R52, R4.reuse, R10, R52 ;  /* 0x0000000a0434723c */ /* 0x040fe20000001834 */
[----:B------:R-:W3:Y:S01]  /*bc80*/  LDSM.16.MT88.4 R8, [R225+0x12000] ;  /* 0x01200000e108783b */ /* 0x000ee20000004200 */
        /* <DEDUP_REMOVED lines=11> */
[----:B------:R-:W4:Y:S01]  /*bd40*/  LDSM.16.MT88.4 R20, [R224+0x12000] ;  /* 0x01200000e014783b */ /* 0x000f220000004200 */
        /* <DEDUP_REMOVED lines=28> */
[C---:B---3--:R-:W-:Y:S01]  /*bf10*/  HMMA.16816.F32 R80, R4.reuse, R8, R80 ;  /* 0x000000080450723c */ /* 0x048fe20000001850 */
        /* <DEDUP_REMOVED lines=11> */
[C---:B----4-:R-:W-:Y:S01]  /*bfd0*/  HMMA.16816.F32 R88, R4.reuse, R20, R88 ;  /* 0x000000140458723c */ /* 0x050fe20000001858 */
        /* <DEDUP_REMOVED lines=33> */
[----:B------:R-:W5:Y:S01]  /*c1f0*/  MUFU.EX2 R188, R188 ;  /* 0x000000bc00bc7308 */ /* 0x000f620000000800 */
        /* <DEDUP_REMOVED lines=9> */
[----:B------:R-:W-:Y:S01]  /*c290*/  MUFU.EX2 R189, R189 ;  /* 0x000000bd00bd7308 */ /* 0x000fe20000000800 */
[-C--:B------:R-:W-:Y:S01]  /*c2a0*/  FMUL.FTZ R158, R158, R3.reuse ;  /* 0x000000039e9e7220 */ /* 0x080fe20000410000 */
[-C--:B------:R-:W-:Y:S01]  /*c2b0*/  FMUL.FTZ R159, R159, R3.reuse ;  /* 0x000000039f9f7220 */ /* 0x080fe20000410000 */
[-C--:B------:R-:W-:Y:S01]  /*c2c0*/  FMUL.FTZ R140, R140, R176.reuse ;  /* 0x000000b08c8c7220 */ /* 0x080fe20000410000 */
[C---:B----4-:R-:W-:Y:S01]  /*c2d0*/  HMMA.16816.F32 R120, R4.reuse, R20, R120 ;  /* 0x000000140478723c */ /* 0x050fe20000001878 */
[-C--:B------:R-:W-:Y:S01]  /*c2e0*/  FMUL.FTZ R141, R141, R176.reuse ;  /* 0x000000b08d8d7220 */ /* 0x080fe20000410000 */
[-C--:B------:R-:W-:Y:S01]  /*c2f0*/  FMUL.FTZ R142, R142, R3.reuse ;  /* 0x000000038e8e7220 */ /* 0x080fe20000410000 */
[-C--:B------:R-:W-:Y:S01]  /*c300*/  FMUL.FTZ R143, R143, R3.reuse ;  /* 0x000000038f8f7220 */ /* 0x080fe20000410000 */
[----:B------:R-:W-:Y:S01]  /*c310*/  MUFU.EX2 R190, R190 ;  /* 0x000000be00be7308 */ /* 0x000fe20000000800 */
[-C--:B------:R-:W-:Y:S01]  /*c320*/  FMUL.FTZ R152, R152, R176.reuse ;  /* 0x000000b098987220 */ /* 0x080fe20000410000 */
[C---:B------:R-:W-:Y:S01]  /*c330*/  HMMA.16816.F32 R124, R4.reuse, R22, R124 ;  /* 0x00000016047c723c */ /* 0x040fe2000000187c */
[----:B------:R-:W-:Y:S01]  /*c340*/  LDSM.16.MT88.4 R20, [R228+0x10800] ;  /* 0x01080000e414783b */ /* 0x000fe20000004200 */
[-C--:B------:R-:W-:Y:S01]  /*c350*/  FMUL.FTZ R153, R153, R176.reuse ;  /* 0x000000b099997220 */ /* 0x080fe20000410000 */
[-C--:B------:R-:W-:Y:S01]  /*c360*/  FMUL.FTZ R154, R154, R3.reuse ;  /* 0x000000039a9a7220 */ /* 0x080fe20000410000 */
[-C--:B------:R-:W-:Y:S01]  /*c370*/  FMUL.FTZ R155, R155, R3.reuse ;  /* 0x000000039b9b7220 */ /* 0x080fe20000410000 */
[-C--:B------:R-:W-:Y:S01]  /*c380*/  FMUL.FTZ R144, R144, R176.reuse ;  /* 0x000000b090907220 */ /* 0x080fe20000410000 */
[C---:B-1----:R-:W-:Y:S01]  /*c390*/  HMMA.16816.F32 R128, R4.reuse, R16, R128 ;  /* 0x000000100480723c */ /* 0x042fe20000001880 */
[----:B------:R-:W-:Y:S01]  /*c3a0*/  MUFU.EX2 R191, R191 ;  /* 0x000000bf00bf7308 */ /* 0x000fe20000000800 */
[-C--:B------:R-:W-:Y:S01]  /*c3b0*/  FMUL.FTZ R145, R145, R176.reuse ;  /* 0x000000b091917220 */ /* 0x080fe20000410000 */
[-C--:B------:R-:W-:Y:S01]  /*c3c0*/  FMUL.FTZ R148, R148, R176.reuse ;  /* 0x000000b094947220 */ /* 0x080fe20000410000 */
[-C--:B------:R-:W-:Y:S01]  /*c3d0*/  FMUL.FTZ R149, R149, R176.reuse ;  /* 0x000000b095957220 */ /* 0x080fe20000410000 */
[-C--:B------:R-:W-:Y:S01]  /*c3e0*/  FMUL.FTZ R146, R146, R3.reuse ;  /* 0x0000000392927220 */ /* 0x080fe20000410000 */
[C---:B------:R-:W-:Y:S01]  /*c3f0*/  HMMA.16816.F32 R132, R4.reuse, R18, R132 ;  /* 0x000000120484723c */ /* 0x040fe20000001884 */
[----:B------:R-:W1:Y:S01]  /*c400*/  LDSM.16.MT88.4 R16, [R226+0x10800] ;  /* 0x01080000e210783b */ /* 0x000e620000004200 */
[-C--:B------:R-:W-:Y:S01]  /*c410*/  FMUL.FTZ R147, R147, R3.reuse ;  /* 0x0000000393937220 */ /* 0x080fe20000410000 */
[----:B------:R-:W4:Y:S01]  /*c420*/  MUFU.EX2 R192, R192 ;  /* 0x000000c000c07308 */ /* 0x000f220000000800 */
[-C--:B------:R-:W-:Y:S01]  /*c430*/  FMUL.FTZ R150, R150, R3.reuse ;  /* 0x0000000396967220 */ /* 0x080fe20000410000 */
[-C--:B------:R-:W-:Y:S01]  /*c440*/  FMUL.FTZ R151, R151, R3.reuse ;  /* 0x0000000397977220 */ /* 0x080fe20000410000 */
[----:B--2---:R-:W-:Y:S01]  /*c450*/  HMMA.16816.F32 R136, R4, R12, R136 ;  /* 0x0000000c0488723c */ /* 0x004fe20000001888 */
[----:B------:R-:W-:Y:S01]  /*c460*/  FFMA.FTZ R172, R247, R176, R172 ;  /* 0x000000b0f7ac7223 */ /* 0x000fe200000100ac */
[----:B------:R-:W-:-:S03]  /*c470*/  FFMA.FTZ R3, R245, R3, R168 ;  /* 0x00000003f5037223 */ /* 0x000fc600000100a8 */
[----:B------:R-:W-:Y:S01]  /*c480*/  MUFU.EX2 R193, R193 ;  /* 0x000000c100c17308 */ /* 0x000fe20000000800 */
[----:B------:R-:W-:Y:S01]  /*c490*/  HMMA.16816.F32 R156, R4, R14, R156 ;  /* 0x0000000e049c723c */ /* 0x000fe2000000189c */
[----:B------:R-:W2:Y:S01]  /*c4a0*/  LDSM.16.MT88.4 R12, [R224+0x10800] ;  /* 0x01080000e00c783b */ /* 0x000ea20000004200 */
[----:B------:R-:W-:Y:S01]  /*c4b0*/  FADD.FTZ R171, R171, R172 ;  /* 0x000000acabab7221 */ /* 0x000fe20000010000 */
[----:B------:R-:W-:-:S03]  /*c4c0*/  FADD.FTZ R3, R2, R3 ;  /* 0x0000000302037221 */ /* 0x000fc60000010000 */
[----:B---3--:R-:W-:Y:S01]  /*c4d0*/  HMMA.16816.F32 R140, R4, R8, R140 ;  /* 0x00000008048c723c */ /* 0x008fe2000000188c */
[----:B------:R-:W3:Y:S01]  /*c4e0*/  MUFU.EX2 R194, R194 ;  /* 0x000000c200c27308 */ /* 0x000ee20000000800 */
[----:B------:R-:W-:Y:S01]  /*c4f0*/  FADD.FTZ R170, R170, R171 ;  /* 0x000000abaaaa7221 */ /* 0x000fe20000010000 */
[----:B------:R-:W-:-:S03]  /*c500*/  FADD.FTZ R0, R0, R3 ;  /* 0x0000000300007221 */ /* 0x000fc60000010000 */
[C---:B------:R-:W-:Y:S01]  /*c510*/  HMMA.16816.F32 R152, R4.reuse, R10, R152 ;  /* 0x0000000a0498723c */ /* 0x040fe20000001898 */
[----:B------:R-:W2:Y:S01]  /*c520*/  LDSM.16.MT88.4 R8, [R225+0x10800] ;  /* 0x01080000e108783b */ /* 0x000ea20000004200 */
[----:B------:R-:W-:Y:S01]  /*c530*/  FADD.FTZ R170, R169, R170 ;  /* 0x000000aaa9aa7221 */ /* 0x000fe20000010000 */
[----:B------:R-:W1:Y:S01]  /*c540*/  MUFU.EX2 R200, R200 ;  /* 0x000000c800c87308 */ /* 0x000e620000000800 */
[----:B------:R-:W-:Y:S02]  /*c550*/  FADD.FTZ R0, R175, R0 ;  /* 0x00000000af007221 */ /* 0x000fe40000010000 */
[C---:B------:R-:W-:Y:S05]  /*c560*/  HMMA.16816.F32 R144, R4.reuse, R24, R144 ;  /* 0x000000180490723c */ /* 0x040fea0000001890 */
[----:B------:R-:W2:Y:S01]  /*c570*/  MUFU.EX2 R199, R199 ;  /* 0x000000c700c77308 */ /* 0x000ea20000000800 */
[----:B------:R-:W-:Y:S01]  /*c580*/  HMMA.16816.F32 R148, R4, R26, R148 ;  /* 0x0000001a0494723c */ /* 0x000fe20000001894 */
[----:B------:R-:W-:Y:S06]  /*c590*/  LDSM.16.MT88.4 R24, [R225+0x12800] ;  /* 0x01280000e118783b */ /* 0x000fec0000004200 */
[----:B-----5:R-:W-:Y:S01]  /*c5a0*/  F2FP.F16.F32.PACK_AB R4, R188, R187 ;  /* 0x000000bbbc04723e */ /* 0x020fe200000000ff */
[----:B------:R-:W-:Y:S01]  /*c5b0*/  MUFU.EX2 R197, R197 ;  /* 0x000000c500c57308 */ /* 0x000fe20000000800 */
[----:B----4-:R-:W-:Y:S01]  /*c5c0*/  F2FP.F16.F32.PACK_AB R5, R192, R191 ;  /* 0x000000bfc005723e */ /* 0x010fe200000000ff */
[----:B------:R-:W-:Y:S01]  /*c5d0*/  FADD.FTZ R187, R187, R170 ;  /* 0x000000aabbbb7221 */ /* 0x000fe20000010000 */
[----:B------:R-:W-:Y:S01]  /*c5e0*/  F2FP.F16.F32.PACK_AB R6, R190, R189 ;  /* 0x000000bdbe06723e */ /* 0x000fe200000000ff */
[----:B------:R-:W-:Y:S01]  /*c5f0*/  FADD.FTZ R191, R191, R0 ;  /* 0x00000000bfbf7221 */ /* 0x000fe20000010000 */
[----:B---3--:R-:W-:Y:S01]  /*c600*/  F2FP.F16.F32.PACK_AB R7, R194, R193 ;  /* 0x000000c1c207723e */ /* 0x008fe200000000ff */
[----:B------:R-:W-:-:S02]  /*c610*/  FADD.FTZ R188, R188, R187 ;  /* 0x000000bbbcbc7221 */ /* 0x000fc40000010000 */
[----:B------:R-:W-:Y:S01]  /*c620*/  MUFU.EX2 R206, R206 ;  /* 0x000000ce00ce7308 */ /* 0x000fe20000000800 */
[----:B------:R-:W-:Y:S01]  /*c630*/  FADD.FTZ R192, R192, R191 ;  /* 0x000000bfc0c07221 */ /* 0x000fe20000010000 */
[----:B------:R-:W-:Y:S02]  /*c640*/  FADD.FTZ R3, R189, R188 ;  /* 0x000000bcbd037221 */ /* 0x000fe40000010000 */
[C---:B-1----:R-:W-:Y:S01]  /*c650*/  HMMA.16816.F32 R40, R4.reuse, R16, R40 ;  /* 0x000000100428723c */ /* 0x042fe20000001828 */
[----:B------:R-:W-:Y:S01]  /*c660*/  FADD.FTZ R193, R193, R192 ;  /* 0x000000c0c1c17221 */ /* 0x000fe20000010000 */
[----:B------:R-:W-:Y:S02]  /*c670*/  FADD.FTZ R3, R190, R3 ;  /* 0x00000003be037221 */ /* 0x000fe40000010000 */
[----:B------:R-:W1:Y:S01]  /*c680*/  MUFU.EX2 R195, R195 ;  /* 0x000000c300c37308 */ /* 0x000e620000000800 */
[----:B------:R-:W-:Y:S01]  /*c690*/  FADD.FTZ R194, R194, R193 ;  /* 0x000000c1c2c27221 */ /* 0x000fe20000010000 */
[----:B------:R-:W-:Y:S01]  /*c6a0*/  HMMA.16816.F32 R44, R4, R18, R44 ;  /* 0x00000012042c723c */ /* 0x000fe2000000182c */
[----:B------:R-:W3:Y:S01]  /*c6b0*/  LDSM.16.MT88.4 R16, [R228+0x14800] ;  /* 0x01480000e410783b */ /* 0x000ee20000004200 */
[----:B------:R-:W-:-:S04]  /*c6c0*/  FADD.FTZ R0, R200, R3 ;  /* 0x00000003c8007221 */ /* 0x000fc80000010000 */
[----:B------:R-:W-:Y:S01]  /*c6d0*/  HMMA.16816.F32 R160, R4, R20, R160 ;  /* 0x0000001404a0723c */ /* 0x000fe200000018a0 */
[----:B------:R-:W4:Y:S01]  /*c6e0*/  MUFU.EX2 R202, R202 ;  /* 0x000000ca00ca7308 */ /* 0x000f220000000800 */
[----:B--2---:R-:W-:-:S04]  /*c6f0*/  FADD.FTZ R0, R199, R0 ;  /* 0x00000000c7007221 */ /* 0x004fc80000010000 */
[C---:B------:R-:W-:Y:S01]  /*c700*/  HMMA.16816.F32 R36, R4.reuse, R22, R36 ;  /* 0x000000160424723c */ /* 0x040fe20000001824 */
[----:B------:R-:W2:Y:S02]  /*c710*/  LDSM.16.MT88.4 R20, [R224+0x12800] ;  /* 0x01280000e014783b */ /* 0x000ea40000004200 */
[----:B------:R-:W-:Y:S01]  /*c720*/  MUFU.EX2 R196, R196 ;  /* 0x000000c400c47308 */ /* 0x000fe20000000800 */
[----:B-1----:R-:W-:Y:S02]  /*c730*/  FADD.FTZ R3, R195, R194 ;  /* 0x000000c2c3037221 */ /* 0x002fe40000010000 */
[C---:B------:R-:W-:Y:S05]  /*c740*/  HMMA.16816.F32 R56, R4.reuse, R12, R56 ;  /* 0x0000000c0438723c */ /* 0x040fea0000001838 */
[----:B------:R-:W1:Y:S01]  /*c750*/  MUFU.EX2 R201, R201 ;  /* 0x000000c900c97308 */ /* 0x000e620000000800 */
[----:B------:R-:W-:Y:S01]  /*c760*/  HMMA.16816.F32 R60, R4, R14, R60 ;  /* 0x0000000e043c723c */ /* 0x000fe2000000183c */
[----:B------:R-:W5:Y:S01]  /*c770*/  LDSM.16.MT88.4 R12, [R225+0x14800] ;  /* 0x01480000e10c783b */ /* 0x000f620000004200 */
[----:B----4-:R-:W-:-:S04]  /*c780*/  FADD.FTZ R3, R202, R3 ;  /* 0x00000003ca037221 */ /* 0x010fc80000010000 */
[C---:B------:R-:W-:Y:S01]  /*c790*/  HMMA.16816.F32 R48, R4.reuse, R8, R48 ;  /* 0x000000080430723c */ /* 0x040fe20000001830 */
[----:B------:R-:W-:Y:S05]  /*c7a0*/  MUFU.EX2 R185, R185 ;  /* 0x000000b900b97308 */ /* 0x000fea0000000800 */
[C---:B------:R-:W-:Y:S01]  /*c7b0*/  HMMA.16816.F32 R52, R4.reuse, R10, R52 ;  /* 0x0000000a0434723c */ /* 0x040fe20000001834 */
[----:B------:R-:W4:Y:S02]  /*c7c0*/  LDSM.16.MT88.4 R8, [R226+0x14800] ;  /* 0x01480000e208783b */ /* 0x000f240000004200 */
[----:B------:R-:W1:Y:S03]  /*c7d0*/  MUFU.EX2 R184, R184 ;  /* 0x000000b800b87308 */ /* 0x000e660000000800 */
[C---:B---3--:R-:W-:Y:S05]  /*c7e0*/  HMMA.16816.F32 R96, R4.reuse, R16, R96 ;  /* 0x000000100460723c */ /* 0x048fea0000001860 */
[----:B------:R-:W-:Y:S01]  /*c7f0*/  MUFU.EX2 R183, R183 ;  /* 0x000000b700b77308 */ /* 0x000fe20000000800 */
[C---:B------:R-:W-:Y:S01]  /*c800*/  HMMA.16816.F32 R100, R4.reuse, R18, R100 ;  /* 0x000000120464723c */ /* 0x040fe20000001864 */
[----:B------:R-:W3:Y:S05]  /*c810*/  LDSM.16.MT88.4 R16, [R228+0x16800] ;  /* 0x01680000e410783b */ /* 0x000eea0000004200 */
[C---:B--2---:R-:W-:Y:S01]  /*c820*/  HMMA.16816.F32 R88, R4.reuse, R20, R88 ;  /* 0x000000140458723c */ /* 0x044fe20000001858 */
[----:B------:R-:W-:Y:S05]  /*c830*/  MUFU.EX2 R186, R186 ;  /* 0x000000ba00ba7308 */ /* 0x000fea0000000800 */
[C---:B------:R-:W-:Y:S01]  /*c840*/  HMMA.16816.F32 R92, R4.reuse, R22, R92 ;  /* 0x00000016045c723c */ /* 0x040fe2000000185c */
[----:B------:R-:W2:Y:S02]  /*c850*/  LDSM.16.MT88.4 R20, [R226+0x16800] ;  /* 0x01680000e214783b */ /* 0x000ea40000004200 */
[----:B------:R-:W-:Y:S03]  /*c860*/  MUFU.EX2 R181, R181 ;  /* 0x000000b500b57308 */ /* 0x000fe60000000800 */
[C---:B------:R-:W-:Y:S05]  /*c870*/  HMMA.16816.F32 R72, R4.reuse, R32, R72 ;  /* 0x000000200448723c */ /* 0x040fea0000001848 */
[----:B------:R-:W1:Y:S01]  /*c880*/  MUFU.EX2 R180, R180 ;  /* 0x000000b400b47308 */ /* 0x000e620000000800 */
[C---:B------:R-:W-:Y:S01]  /*c890*/  HMMA.16816.F32 R76, R4.reuse, R34, R76 ;  /* 0x00000022044c723c */ /* 0x040fe2000000184c */
[----:B------:R-:W-:Y:S05]  /*c8a0*/  LDSM.16.MT88.4 R32, [R225+0x16800] ;  /* 0x01680000e120783b */ /* 0x000fea0000004200 */
[C---:B------:R-:W-:Y:S01]  /*c8b0*/  HMMA.16816.F32 R80, R4.reuse, R24, R80 ;  /* 0x000000180450723c */ /* 0x040fe20000001850 */
[----:B------:R-:W-:Y:S05]  /*c8c0*/  MUFU.EX2 R178, R178 ;  /* 0x000000b200b27308 */ /* 0x000fea0000000800 */
[C---:B------:R-:W-:Y:S01]  /*c8d0*/  HMMA.16816.F32 R84, R4.reuse, R26, R84 ;  /* 0x0000001a0454723c */ /* 0x040fe20000001854 */
[----:B------:R-:W1:Y:S02]  /*c8e0*/  LDSM.16.MT88.4 R24, [R224+0x14800] ;  /* 0x01480000e018783b */ /* 0x000e640000004200 */
[----:B------:R-:W1:Y:S03]  /*c8f0*/  MUFU.EX2 R177, R177 ;  /* 0x000000b100b17308 */ /* 0x000e660000000800 */
[C---:B-----5:R-:W-:Y:S06]  /*c900*/  HMMA.16816.F32 R112, R4.reuse, R12, R112 ;  /* 0x0000000c0470723c */ /* 0x060fec0000001870 */
[C---:B------:R-:W-:Y:S01]  /*c910*/  HMMA.16816.F32 R116, R4.reuse, R14, R116 ;  /* 0x0000000e0474723c */ /* 0x040fe20000001874 */
[----:B------:R-:W5:Y:S05]  /*c920*/  LDSM.16.MT88.4 R12, [R224+0x16800] ;  /* 0x01680000e00c783b */ /* 0x000f6a0000004200 */
[C---:B----4-:R-:W-:Y:S06]  /*c930*/  HMMA.16816.F32 R104, R4.reuse, R8, R104 ;  /* 0x000000080468723c */ /* 0x050fec0000001868 */
[C---:B------:R-:W-:Y:S01]  /*c940*/  HMMA.16816.F32 R108, R4.reuse, R10, R108 ;  /* 0x0000000a046c723c */ /* 0x040fe2000000186c */
[----:B------:R-:W-:Y:S05]  /*c950*/  LDSM.16.MT88.4 R8, [R224+0x11000] ;  /* 0x01100000e008783b */ /* 0x000fea0000004200 */
        /* <DEDUP_REMOVED lines=8> */
[----:B------:R-:W4:Y:S05]  /*c9e0*/  LDSM.16.MT88.4 R28, [R228+0x11000] ;  /* 0x01100000e41c783b */ /* 0x000f2a0000004200 */
[C---:B-1----:R-:W-:Y:S06]  /*c9f0*/  HMMA.16816.F32 R120, R4.reuse, R24, R120 ;  /* 0x000000180478723c */ /* 0x042fec0000001878 */
[C---:B------:R-:W-:Y:S01]  /*ca00*/  HMMA.16816.F32 R124, R4.reuse, R26, R124 ;  /* 0x0000001a047c723c */ /* 0x040fe2000000187c */
[----:B------:R-:W1:Y:S05]  /*ca10*/  LDSM.16.MT88.4 R24, [R226+0x11000] ;  /* 0x01100000e218783b */ /* 0x000e6a0000004200 */
[C---:B------:R-:W-:Y:S06]  /*ca20*/  HMMA.16816.F32 R140, R4.reuse, R32, R140 ;  /* 0x00000020048c723c */ /* 0x040fec000000188c */
[C---:B------:R-:W-:Y:S01]  /*ca30*/  HMMA.16816.F32 R152, R4.reuse, R34, R152 ;  /* 0x000000220498723c */ /* 0x040fe20000001898 */
[----:B------:R-:W-:Y:S05]  /*ca40*/  LDSM.16.MT88.4 R32, [R225+0x13000] ;  /* 0x01300000e120783b */ /* 0x000fea0000004200 */
[C---:B-----5:R-:W-:Y:S06]  /*ca50*/  HMMA.16816.F32 R144, R4.reuse, R12, R144 ;  /* 0x0000000c0490723c */ /* 0x060fec0000001890 */
[----:B------:R-:W-:Y:S01]  /*ca60*/  HMMA.16816.F32 R148, R4, R14, R148 ;  /* 0x0000000e0494723c */ /* 0x000fe20000001894 */
[----:B------:R-:W5:Y:S06]  /*ca70*/  LDSM.16.MT88.4 R12, [R228+0x13000] ;  /* 0x01300000e40c783b */ /* 0x000f6c0000004200 */
[----:B------:R-:W-:-:S02]  /*ca80*/  F2FP.F16.F32.PACK_AB R4, R199, R200 ;  /* 0x000000c8c704723e */ /* 0x000fc400000000ff */
[----:B------:R-:W-:Y:S02]  /*ca90*/  F2FP.F16.F32.PACK_AB R5, R202, R195 ;  /* 0x000000c3ca05723e */ /* 0x000fe400000000ff */
[----:B------:R-:W-:Y:S01]  /*caa0*/  F2FP.F16.F32.PACK_AB R6, R206, R197 ;  /* 0x000000c5ce06723e */ /* 0x000fe200000000ff */
[----:B------:R-:W-:Y:S01]  /*cab0*/  FADD.FTZ R197, R197, R0 ;  /* 0x00000000c5c57221 */ /* 0x000fe20000010000 */
[C---:B------:R-:W-:Y:S01]  /*cac0*/  F2FP.F16.F32.PACK_AB R7, R201.reuse, R196 ;  /* 0x000000c4c907723e */ /* 0x040fe200000000ff */
[----:B------:R-:W-:Y:S01]  /*cad0*/  FADD.FTZ R0, R196, R3 ;  /* 0x00000003c4007221 */ /* 0x000fe20000010000 */
[----:B------:R-:W-:Y:S01]  /*cae0*/  MOV R3, R173 ;  /* 0x000000ad00037202 */ /* 0x000fe20000000f00 */
[----:B------:R-:W-:Y:S02]  /*caf0*/  FADD.FTZ R206, R206, R197 ;  /* 0x000000c5cece7221 */ /* 0x000fe40000010000 */
[----:B------:R-:W-:Y:S02]  /*cb00*/  FADD.FTZ R0, R201, R0 ;  /* 0x00000000c9007221 */ /* 0x000fe40000010000 */
[C---:B---3--:R-:W-:Y:S06]  /*cb10*/  HMMA.16816.F32 R48, R4.reuse, R16, R48 ;  /* 0x000000100430723c */ /* 0x048fec0000001830 */
[C---:B------:R-:W-:Y:S01]  /*cb20*/  HMMA.16816.F32 R52, R4.reuse, R18, R52 ;  /* 0x000000120434723c */ /* 0x040fe20000001834 */
[----:B------:R-:W3:Y:S05]  /*cb30*/  LDSM.16.MT88.4 R16, [R226+0x15000] ;  /* 0x01500000e210783b */ /* 0x000eea0000004200 */
[C---:B------:R-:W-:Y:S06]  /*cb40*/  HMMA.16816.F32 R56, R4.reuse, R8, R56 ;  /* 0x000000080438723c */ /* 0x040fec0000001838 */
[C---:B------:R-:W-:Y:S01]  /*cb50*/  HMMA.16816.F32 R60, R4.reuse, R10, R60 ;  /* 0x0000000a043c723c */ /* 0x040fe2000000183c */
[----:B------:R-:W3:Y:S05]  /*cb60*/  LDSM.16.MT88.4 R8, [R225+0x15000] ;  /* 0x01500000e108783b */ /* 0x000eea0000004200 */
        /* <DEDUP_REMOVED lines=9> */
[C---:B-----5:R-:W-:Y:S06]  /*cc00*/  HMMA.16816.F32 R64, R4.reuse, R12, R64 ;  /* 0x0000000c0440723c */ /* 0x060fec0000001840 */
[C---:B------:R-:W-:Y:S01]  /*cc10*/  HMMA.16816.F32 R68, R4.reuse, R14, R68 ;  /* 0x0000000e0444723c */ /* 0x040fe20000001844 */
[----:B------:R-:W5:Y:S05]  /*cc20*/  LDSM.16.MT88.4 R12, [R224+0x15000] ;  /* 0x01500000e00c783b */ /* 0x000f6a0000004200 */
        /* <DEDUP_REMOVED lines=9> */
[C---:B------:R-:W-:Y:S06]  /*ccc0*/  HMMA.16816.F32 R80, R4.reuse, R32, R80 ;  /* 0x000000200450723c */ /* 0x040fec0000001850 */
        /* <DEDUP_REMOVED lines=10> */
[----:B------:R-:W-:Y:S05]  /*cd70*/  LDSM.16.MT88.4 R12, [R226+0x13800] ;  /* 0x01380000e20c783b */ /* 0x000fea0000004200 */
[C---:B---3--:R-:W-:Y:S06]  /*cd80*/  HMMA.16816.F32 R136, R4.reuse, R16, R136 ;  /* 0x000000100488723c */ /* 0x048fec0000001888 */
[C---:B------:R-:W-:Y:S01]  /*cd90*/  HMMA.16816.F32 R156, R4.reuse, R18, R156 ;  /* 0x00000012049c723c */ /* 0x040fe2000000189c */
[----:B------:R-:W3:Y:S05]  /*cda0*/  LDSM.16.MT88.4 R16, [R228+0x13800] ;  /* 0x01380000e410783b */ /* 0x000eea0000004200 */
[C---:B------:R-:W-:Y:S06]  /*cdb0*/  HMMA.16816.F32 R140, R4.reuse, R164, R140 ;  /* 0x000000a4048c723c */ /* 0x040fec000000188c */
[C---:B------:R-:W-:Y:S01]  /*cdc0*/  HMMA.16816.F32 R152, R4.reuse, R166, R152 ;  /* 0x000000a60498723c */ /* 0x040fe20000001898 */
[----:B------:R-:W-:Y:S05]  /*cdd0*/  LDSM.16.MT88.4 R164, [R228+0x15800] ;  /* 0x01580000e4a4783b */ /* 0x000fea0000004200 */
[C---:B------:R-:W-:Y:S06]  /*cde0*/  HMMA.16816.F32 R144, R4.reuse, R8, R144 ;  /* 0x000000080490723c */ /* 0x040fec0000001890 */
[----:B------:R-:W-:Y:S01]  /*cdf0*/  HMMA.16816.F32 R148, R4, R10, R148 ;  /* 0x0000000a0494723c */ /* 0x000fe20000001894 */
[----:B------:R-:W5:Y:S06]  /*ce00*/  LDSM.16.MT88.4 R8, [R225+0x13800] ;  /* 0x01380000e108783b */ /* 0x000f6c0000004200 */
[----:B------:R-:W-:Y:S01]  /*ce10*/  F2FP.F16.F32.PACK_AB R4, R184, R185 ;  /* 0x000000b9b804723e */ /* 0x000fe200000000ff */
[----:B------:R-:W-:Y:S01]  /*ce20*/  FADD.FTZ R185, R185, R206 ;  /* 0x000000ceb9b97221 */ /* 0x000fe20000010000 */
[----:B------:R-:W-:Y:S01]  /*ce30*/  F2FP.F16.F32.PACK_AB R5, R180, R181 ;  /* 0x000000b5b405723e */ /* 0x000fe200000000ff */
[----:B------:R-:W-:Y:S01]  /*ce40*/  FADD.FTZ R181, R181, R0 ;  /* 0x00000000b5b57221 */ /* 0x000fe20000010000 */
[----:B------:R-:W-:Y:S01]  /*ce50*/  F2FP.F16.F32.PACK_AB R6, R186, R183 ;  /* 0x000000b7ba06723e */ /* 0x000fe200000000ff */
[----:B------:R-:W-:Y:S01]  /*ce60*/  FADD.FTZ R184, R184, R185 ;  /* 0x000000b9b8b87221 */ /* 0x000fe20000010000 */
[----:B------:R-:W-:Y:S01]  /*ce70*/  F2FP.F16.F32.PACK_AB R7, R177, R178 ;  /* 0x000000b2b107723e */ /* 0x000fe200000000ff */
[----:B------:R-:W-:-:S02]  /*ce80*/  FADD.FTZ R181, R180, R181 ;  /* 0x000000b5b4b57221 */ /* 0x000fc40000010000 */
[----:B------:R-:W-:Y:S02]  /*ce90*/  FADD.FTZ R183, R183, R184 ;  /* 0x000000b8b7b77221 */ /* 0x000fe40000010000 */
[----:B------:R-:W-:Y:S02]  /*cea0*/  FADD.FTZ R178, R178, R181 ;  /* 0x000000b5b2b27221 */ /* 0x000fe40000010000 */
[----:B--2---:R-:W-:Y:S01]  /*ceb0*/  HMMA.16816.F32 R56, R4, R20, R56 ;  /* 0x000000140438723c */ /* 0x004fe20000001838 */
[----:B------:R-:W-:Y:S01]  /*cec0*/  FADD.FTZ R247, R186, R183 ;  /* 0x000000b7baf77221 */ /* 0x000fe20000010000 */
[----:B------:R-:W-:-:S04]  /*ced0*/  FADD.FTZ R245, R177, R178 ;  /* 0x000000b2b1f57221 */ /* 0x000fc80000010000 */
        /* <DEDUP_REMOVED lines=16> */
[----:B------:R-:W3:Y:S05]  /*cfe0*/  LDSM.16.MT88.4 R12, [R226+0x17800] ;  /* 0x01780000e20c783b */ /* 0x000eea0000004200 */
[C---:B-----5:R-:W-:Y:S06]  /*cff0*/  HMMA.16816.F32 R80, R4.reuse, R8, R80 ;  /* 0x000000080450723c */ /* 0x060fec0000001850 */
[C---:B------:R-:W-:Y:S01]  /*d000*/  HMMA.16816.F32 R84, R4.reuse, R10, R84 ;  /* 0x0000000a0454723c */ /* 0x040fe20000001854 */
[----:B------:R-:W5:Y:S05]  /*d010*/  LDSM.16.MT88.4 R8, [R225+0x17800] ;  /* 0x01780000e108783b */ /* 0x000f6a0000004200 */
[C---:B--2---:R-:W-:Y:S06]  /*d020*/  HMMA.16816.F32 R120, R4.reuse, R20, R120 ;  /* 0x000000140478723c */ /* 0x044fec0000001878 */
[C---:B------:R-:W-:Y:S01]  /*d030*/  HMMA.16816.F32 R124, R4.reuse, R22, R124 ;  /* 0x00000016047c723c */ /* 0x040fe2000000187c */
[----:B------:R-:W2:Y:S05]  /*d040*/  LDSM.16.MT88.4 R20, [R224+0x17800] ;  /* 0x01780000e014783b */ /* 0x000eaa0000004200 */
[C---:B------:R-:W-:Y:S06]  /*d050*/  HMMA.16816.F32 R88, R4.reuse, R32, R88 ;  /* 0x000000200458723c */ /* 0x040fec0000001858 */
[C---:B------:R-:W-:Y:S06]  /*d060*/  HMMA.16816.F32 R92, R4.reuse, R34, R92 ;  /* 0x00000022045c723c */ /* 0x040fec000000185c */
[C---:B------:R-:W-:Y:S06]  /*d070*/  HMMA.16816.F32 R100, R4.reuse, R166, R100 ;  /* 0x000000a60464723c */ /* 0x040fec0000001864 */
[C---:B----4-:R-:W-:Y:S06]  /*d080*/  HMMA.16816.F32 R104, R4.reuse, R28, R104 ;  /* 0x0000001c0468723c */ /* 0x050fec0000001868 */
[C---:B------:R-:W-:Y:S06]  /*d090*/  HMMA.16816.F32 R108, R4.reuse, R30, R108 ;  /* 0x0000001e046c723c */ /* 0x040fec000000186c */
[C---:B-1----:R-:W-:Y:S06]  /*d0a0*/  HMMA.16816.F32 R112, R4.reuse, R24, R112 ;  /* 0x000000180470723c */ /* 0x042fec0000001870 */
[C---:B------:R-:W-:Y:S06]  /*d0b0*/  HMMA.16816.F32 R116, R4.reuse, R26, R116 ;  /* 0x0000001a0474723c */ /* 0x040fec0000001874 */
[C---:B---3--:R-:W-:Y:S06]  /*d0c0*/  HMMA.16816.F32 R128, R4.reuse, R16, R128 ;  /* 0x000000100480723c */ /* 0x048fec0000001880 */
[C---:B------:R-:W-:Y:S06]  /*d0d0*/  HMMA.16816.F32 R132, R4.reuse, R18, R132 ;  /* 0x000000120484723c */ /* 0x040fec0000001884 */
[C---:B------:R-:W-:Y:S06]  /*d0e0*/  HMMA.16816.F32 R136, R4.reuse, R12, R136 ;  /* 0x0000000c0488723c */ /* 0x040fec0000001888 */
[C---:B------:R-:W-:Y:S06]  /*d0f0*/  HMMA.16816.F32 R156, R4.reuse, R14, R156 ;  /* 0x0000000e049c723c */ /* 0x040fec000000189c */
[C---:B-----5:R-:W-:Y:S06]  /*d100*/  HMMA.16816.F32 R140, R4.reuse, R8, R140 ;  /* 0x00000008048c723c */ /* 0x060fec000000188c */
[C---:B------:R-:W-:Y:S06]  /*d110*/  HMMA.16816.F32 R152, R4.reuse, R10, R152 ;  /* 0x0000000a0498723c */ /* 0x040fec0000001898 */
[C---:B--2---:R-:W-:Y:S06]  /*d120*/  HMMA.16816.F32 R144, R4.reuse, R20, R144 ;  /* 0x000000140490723c */ /* 0x044fec0000001890 */
[C---:B------:R-:W-:Y:S06]  /*d130*/  HMMA.16816.F32 R148, R4.reuse, R22, R148 ;  /* 0x000000160494723c */ /* 0x040fec0000001894 */
[----:B------:R-:W-:Y:S07]  /*d140*/  HMMA.16816.F32 R96, R4, R164, R96 ;  /* 0x000000a40460723c */ /* 0x000fee0000001860 */
[----:B------:R-:W-:-:S15]  /*d150*/  MOV R164, R174 ;  /* 0x000000ae00a47202 */ /* 0x000fde0000000f00 */
[----:B------:R-:W-:-:S02]  /*d160*/  NOP ;  /* 0x0000000000007918 */ /* 0x000fc40000000000 */
.L_x_754:
[----:B------:R-:W-:-:S06]  /*d170*/  UISETP.GE.AND UP0, UPT, UR18, 0x1, UPT ;  /* 0x000000011200788c */ /* 0x000fcc000bf06270 */
[----:B------:R-:W-:-:S13]  /*d180*/  PLOP3.LUT P1, PT, PT, PT, UP0, 0x80, 0x0 ;  /* 0x000000000000781c */ /* 0x000fda0003f2f008 */
[----:B------:R-:W-:Y:S05]  /*d190*/  @!P1 BRA `(.L_x_762) ;  /* 0x0000004400e49947 */ /* 0x000fea0003800000 */
[----:B------:R-:W-:Y:S01]  /*d1a0*/  ULDC UR13, c[0x0][0x380] ;  /* 0x0000e000000d7ab9 */ /* 0x000fe20000000800 */
[----:B------:R-:W-:Y:S01]  /*d1b0*/  ULEA UR11, -UR6, URZ, 0x6 ;  /* 0x0000003f060b7291 */ /* 0x000fe2000f8e313f */
[----:B------:R-:W-:Y:S01]  /*d1c0*/  IMAD.U32 R2, RZ, RZ, UR13 ;  /* 0x0000000dff027e24 */ /* 0x000fe2000f8e00ff */
[----:B------:R-:W-:Y:S01]  /*d1d0*/  UMOV UR8, URZ ;  /* 0x0000003f00087c82 */ /* 0x000fe20008000000 */
[----:B------:R-:W-:Y:S01]  /*d1e0*/  IMAD.U32 R0, RZ, RZ, UR13 ;  /* 0x0000000dff007e24 */ /* 0x000fe2000f8e00ff */
[----:B------:R-:W-:Y:S01]  /*d1f0*/  UMOV UR6, URZ ;  /* 0x0000003f00067c82 */ /* 0x000fe20008000000 */
[----:B------:R-:W-:Y:S01]  /*d200*/  ULEA UR32, -UR10, URZ, 0x6 ;  /* 0x0000003f0a207291 */ /* 0x000fe2000f8e313f */
[----:B------:R-:W-:Y:S01]  /*d210*/  IABS R2, R2 ;  /* 0x0000000200027213 */ /* 0x000fe20000000000 */
[----:B------:R-:W-:Y:S01]  /*d220*/  USHF.R.S32.HI UR10, URZ, 0x1f, UR11 ;  /* 0x0000001f3f0a7899 */ /* 0x000fe2000801140b */
[----:B------:R-:W-:Y:S01]  /*d230*/  IABS R0, R0 ;  /* 0x0000000000007213 */ /* 0x000fe20000000000 */
[----:B------:R-:W-:Y:S01]  /*d240*/  IMAD.MOV.U32 R165, RZ, RZ, R164 ;  /* 0x000000ffffa57224 */ /* 0x000fe200078e00a4 */
[----:B------:R-:W-:Y:S01]  /*d250*/  R2UR UR12, R2 ;  /* 0x00000000020c72ca */ /* 0x000fe200000e0000 */
[----:B------:R-:W-:Y:S01]  /*d260*/  IMAD.U32 R242, RZ, RZ, UR11 ;  /* 0x0000000bfff27e24 */ /* 0x000fe2000f8e00ff */
[----:B------:R-:W-:Y:S01]  /*d270*/  R2UR UR5, R0 ;  /* 0x00000000000572ca */ /* 0x000fe200000e0000 */
[----:B------:R-:W-:Y:S01]  /*d280*/  ULDC UR26, c[0x0][0x2d0] ;  /* 0x0000b400001a7ab9 */ /* 0x000fe20000000800 */
[----:B------:R-:W-:Y:S01]  /*d290*/  MOV R239, UR10 ;  /* 0x0000000a00ef7c02 */ /* 0x000fe20008000f00 */
[----:B------:R-:W-:Y:S01]  /*d2a0*/  ULDC UR4, c[0x0][0x2ec] ;  /* 0x0000bb0000047ab9 */ /* 0x000fe20000000800 */
[----:B------:R-:W-:-:S02]  /*d2b0*/  USHF.R.S32.HI UR30, URZ, 0x1f, UR32 ;  /* 0x0000001f3f1e7899 */ /* 0x000fc40008011420 */
[----:B------:R-:W-:Y:S02]  /*d2c0*/  UISETP.NE.AND UP1, UPT, UR13, URZ, UPT ;  /* 0x0000003f0d00728c */ /* 0x000fe4000bf25270 */
[----:B------:R-:W-:Y:S02]  /*d2d0*/  ULOP3.LUT UR29, URZ, UR13, URZ, 0x33, !UPT ;  /* 0x0000000d3f1d7292 */ /* 0x000fe4000f8e333f */
[----:B------:R-:W-:Y:S01]  /*d2e0*/  ULOP3.LUT UR20, URZ, UR13, URZ, 0x33, !UPT ;  /* 0x0000000d3f147292 */ /* 0x000fe2000f8e333f */
[----:B------:R-:W1:Y:S01]  /*d2f0*/  I2F.RP R5, UR12 ;  /* 0x0000000c00057d06 */ /* 0x000e620008209400 */
[----:B------:R-:W-:-:S07]  /*d300*/  UISETP.NE.AND UP0, UPT, UR13, URZ, UPT ;  /* 0x0000003f0d00728c */ /* 0x000fce000bf05270 */
[----:B------:R-:W2:Y:S08]  /*d310*/  I2F.RP R4, UR5 ;  /* 0x0000000500047d06 */ /* 0x000eb00008209400 */
[----:B-1----:R-:W1:Y:S08]  /*d320*/  MUFU.RCP R2, R5 ;  /* 0x0000000500027308 */ /* 0x002e700000001000 */
[----:B--2---:R-:W2:Y:S01]  /*d330*/  MUFU.RCP R0, R4 ;  /* 0x0000000400007308 */ /* 0x004ea20000001000 */
[----:B-1----:R-:W-:-:S07]  /*d340*/  VIADD R2, R2, 0xffffffe ;  /* 0x0ffffffe02027836 */ /* 0x002fce0000000000 */
[----:B------:R-:W1:Y:S01]  /*d350*/  F2I.FTZ.U32.TRUNC.NTZ R2, R2 ;  /* 0x0000000200027305 */ /* 0x000e62000021f000 */
[----:B--2---:R-:W-:-:S07]  /*d360*/  VIADD R0, R0, 0xffffffe ;  /* 0x0ffffffe00007836 */ /* 0x004fce0000000000 */
[----:B------:R-:W2:Y:S01]  /*d370*/  F2I.FTZ.U32.TRUNC.NTZ R0, R0 ;  /* 0x0000000000007305 */ /* 0x000ea2000021f000 */
[----:B-1----:R-:W-:Y:S02]  /*d380*/  R2UR UR9, R2 ;  /* 0x00000000020972ca */ /* 0x002fe400000e0000 */
[----:B--2---:R-:W-:Y:S02]  /*d390*/  R2UR UR7, R0 ;  /* 0x00000000000772ca */ /* 0x004fe400000e0000 */
[----:B------:R-:W-:-:S09]  /*d3a0*/  MOV R0, R3 ;  /* 0x0000000300007202 */ /* 0x000fd20000000f00 */
[----:B------:R-:W-:-:S04]  /*d3b0*/  UIADD3 UR36, URZ, -UR9, URZ ;  /* 0x800000093f247290 */ /* 0x000fc8000fffe03f */
[----:B------:R-:W-:Y:S02]  /*d3c0*/  UIMAD UR36, UR36, UR12, URZ ;  /* 0x0000000c242472a4 */ /* 0x000fe4000f8e023f */
[----:B------:R-:W-:Y:S02]  /*d3d0*/  UIADD3 UR34, URZ, -UR7, URZ ;  /* 0x800000073f227290 */ /* 0x000fe4000fffe03f */
[----:B------:R-:W-:Y:S02]  /*d3e0*/  UIMAD.WIDE.U32 UR36, UR9, UR36, UR8 ;  /* 0x00000024092472a5 */ /* 0x000fe4000f8e0008 */
[----:B------:R-:W-:Y:S01]  /*d3f0*/  UIMAD UR34, UR34, UR5, URZ ;  /* 0x00000005222272a4 */ /* 0x000fe2000f8e023f */
[----:B------:R-:W-:-:S03]  /*d400*/  ULDC.64 UR8, c[0x0][0x248] ;  /* 0x0000920000087ab9 */ /* 0x000fc60000000a00 */
[----:B------:R-:W-:Y:S01]  /*d410*/  UIMAD.WIDE.U32 UR34, UR7, UR34, UR6 ;  /* 0x00000022072272a5 */ /* 0x000fe2000f8e0006 */
[----:B------:R-:W-:Y:S02]  /*d420*/  UMOV UR31, UR37 ;  /* 0x00000025001f7c82 */ /* 0x000fe40008000000 */
[----:B------:R-:W-:Y:S02]  /*d430*/  ULDC.64 UR6, c[0x0][0x250] ;  /* 0x0000940000067ab9 */ /* 0x000fe40000000a00 */
[----:B------:R-:W-:Y:S01]  /*d440*/  UMOV UR11, UR6 ;  /* 0x00000006000b7c82 */ /* 0x000fe20008000000 */
[----:B------:R-:W-:Y:S01]  /*d450*/  UMOV UR10, UR7 ;  /* 0x00000007000a7c82 */ /* 0x000fe20008000000 */
[----:B------:R-:W-:-:S05]  /*d460*/  UMOV UR21, UR35 ;  /* 0x0000002300157c82 */ /* 0x000fca0008000000 */
.L_x_766:
[----:B------:R-:W-:Y:S04]  /*d470*/  DEPBAR.LE SB0, 0x0 ;  /* 0x000080000000791a */ /* 0x000fe80000000000 */
[----:B------:R-:W-:Y:S01]  /*d480*/  BAR.SYNC.DEFER_BLOCKING 0x0 ;  /* 0x0000000000007b1d */ /* 0x000fe20000010000 */
[----:B------:R-:W-:Y:S01]  /*d490*/  ISETP.GE.AND P6, PT, R240, UR26, PT ;  /* 0x0000001af0007c0c */ /* 0x000fe2000bfc6270 */
[----:B------:R-:W-:Y:S01]  /*d4a0*/  IMAD.MOV.U32 R3, RZ, RZ, R242 ;  /* 0x000000ffff037224 */ /* 0x000fe200078e00f2 */
[----:B------:R-:W-:Y:S01]  /*d4b0*/  ISETP.GE.AND P5, PT, R237, UR26, PT ;  /* 0x0000001aed007c0c */ /* 0x000fe2000bfa6270 */
[----:B------:R-:W-:Y:S01]  /*d4c0*/  IMAD.MOV.U32 R164, RZ, RZ, R239 ;  /* 0x000000ffffa47224 */ /* 0x000fe200078e00ef */
[----:B------:R-:W-:Y:S01]  /*d4d0*/  ISETP.GE.AND P4, PT, R236, UR26, PT ;  /* 0x0000001aec007c0c */ /* 0x000fe2000bf86270 */
[----:B------:R-:W-:Y:S01]  /*d4e0*/  UMOV UR34, UR6 ;  /* 0x0000000600227c82 */ /* 0x000fe20008000000 */
[----:B------:R-:W-:Y:S01]  /*d4f0*/  UMOV UR33, UR7 ;  /* 0x0000000700217c82 */ /* 0x000fe20008000000 */
[----:B------:R-:W-:Y:S10]  /*d500*/  @!P0 BRA `(.L_x_763) ;  /* 0x00000004001c8947 */ /* 0x000ff40003800000 */
[----:B------:R-:W-:Y:S04]  /*d510*/  USHF.L.U32 UR38, UR18, 0x6, URZ ;  /* 0x0000000612267899 */ /* 0x000fe8000800063f */
[----:B------:R-:W-:Y:S02]  /*d520*/  UIADD3 UR33, UR38, -0x40, URZ ;  /* 0xffffffc026217890 */ /* 0x000fe4000fffe03f */
[----:B------:R-:W-:Y:S01]  /*d530*/  IMAD.U32 R3, RZ, RZ, UR38 ;  /* 0x00000026ff037e24 */ /* 0x000fe2000f8e00ff */
[----:B------:R-:W-:Y:S03]  /*d540*/  ULOP3.LUT UR38, UR38, UR13, URZ, 0x3c, !UPT ;  /* 0x0000000d26267292 */ /* 0x000fe6000f8e3c3f */
[----:B------:R-:W-:Y:S01]  /*d550*/  IMAD.U32 R2, RZ, RZ, UR33 ;  /* 0x00000021ff027e24 */ /* 0x000fe2000f8e00ff */
[----:B------:R-:W-:Y:S01]  /*d560*/  ULOP3.LUT UR33, UR33, UR13, URZ, 0x3c, !UPT ;  /* 0x0000000d21217292 */ /* 0x000fe2000f8e3c3f */
[----:B------:R-:W-:Y:S01]  /*d570*/  IABS R3, R3 ;  /* 0x0000000300037213 */ /* 0x000fe20000000000 */
[----:B------:R-:W-:Y:S02]  /*d580*/  UISETP.GE.AND UP3, UPT, UR38, URZ, UPT ;  /* 0x0000003f2600728c */ /* 0x000fe4000bf66270 */
[----:B------:R-:W-:Y:S02]  /*d590*/  IABS R2, R2 ;  /* 0x0000000200027213 */ /* 0x000fe40000000000 */
[----:B------:R-:W-:Y:S02]  /*d5a0*/  R2UR UR37, R3 ;  /* 0x00000000032572ca */ /* 0x000fe400000e0000 */
[----:B------:R-:W-:Y:S11]  /*d5b0*/  R2UR UR35, R2 ;  /* 0x00000000022372ca */ /* 0x000ff600000e0000 */
[----:B------:R-:W-:Y:S02]  /*d5c0*/  UIMAD.WIDE.U32 UR40, UR31, UR37, URZ ;  /* 0x000000251f2872a5 */ /* 0x000fe4000f8e003f */
[----:B------:R-:W-:Y:S02]  /*d5d0*/  UIMAD.WIDE.U32 UR42, UR31, UR35, URZ ;  /* 0x000000231f2a72a5 */ /* 0x000fe4000f8e003f */
[----:B------:R-:W-:Y:S04]  /*d5e0*/  UIADD3 UR36, -UR41, URZ, URZ ;  /* 0x0000003f29247290 */ /* 0x000fe8000fffe13f */
[----:B------:R-:W-:Y:S01]  /*d5f0*/  UIMAD UR37, UR12, UR36, UR37 ;  /* 0x000000240c2572a4 */ /* 0x000fe2000f8e0225 */
[----:B------:R-:W-:Y:S02]  /*d600*/  UMOV UR39, UR43 ;  /* 0x0000002b00277c82 */ /* 0x000fe40008000000 */
[----:B------:R-:W-:Y:S02]  /*d610*/  UIADD3 UR34, -UR39, URZ, URZ ;  /* 0x0000003f27227290 */ /* 0x000fe4000fffe13f */
[----:B------:R-:W-:Y:S02]  /*d620*/  UISETP.GT.U32.AND UP4, UPT, UR12, UR37, UPT ;  /* 0x000000250c00728c */ /* 0x000fe4000bf84070 */
[----:B------:R-:W-:Y:S04]  /*d630*/  UIMAD UR35, UR12, UR34, UR35 ;  /* 0x000000220c2372a4 */ /* 0x000fe8000f8e0223 */
[----:B------:R-:W-:Y:S05]  /*d640*/  UISETP.GT.U32.AND UP2, UPT, UR12, UR35, UPT ;  /* 0x000000230c00728c */ /* 0x000fea000bf44070 */
[----:B------:R-:W-:Y:S02]  /*d650*/  @!UP4 UIADD3 UR37, UR37, -UR12, URZ ;  /* 0x8000000c2525c290 */ /* 0x000fe4000fffe03f */
[----:B------:R-:W-:Y:S02]  /*d660*/  @!UP4 UIADD3 UR41, UR41, 0x1, URZ ;  /* 0x000000012929c890 */ /* 0x000fe4000fffe03f */
[----:B------:R-:W-:Y:S02]  /*d670*/  UISETP.GE.U32.AND UP6, UPT, UR37, UR12, UPT ;  /* 0x0000000c2500728c */ /* 0x000fe4000bfc6070 */
[----:B------:R-:W-:Y:S02]  /*d680*/  @!UP2 UIADD3 UR35, UR35, -UR12, URZ ;  /* 0x8000000c2323a290 */ /* 0x000fe4000fffe03f */
[----:B------:R-:W-:Y:S02]  /*d690*/  @!UP2 UIADD3 UR39, UR39, 0x1, URZ ;  /* 0x000000012727a890 */ /* 0x000fe4000fffe03f */
[----:B------:R-:W-:Y:S02]  /*d6a0*/  UISETP.GE.U32.AND UP5, UPT, UR35, UR12, UPT ;  /* 0x0000000c2300728c */ /* 0x000fe4000bfa6070 */
[----:B------:R-:W-:Y:S03]  /*d6b0*/  UISETP.GE.AND UP2, UPT, UR33, URZ, UPT ;  /* 0x0000003f2100728c */ /* 0x000fe6000bf46270 */
[----:B------:R-:W-:Y:S04]  /*d6c0*/  @UP6 UIADD3 UR41, UR41, 0x1, URZ ;  /* 0x0000000129296890 */ /* 0x000fe8000fffe03f */
[----:B------:R-:W-:Y:S02]  /*d6d0*/  @!UP3 UIADD3 UR41, -UR41, URZ, URZ ;  /* 0x0000003f2929b290 */ /* 0x000fe4000fffe13f */
[----:B------:R-:W-:Y:S02]  /*d6e0*/  @UP5 UIADD3 UR39, UR39, 0x1, URZ ;  /* 0x0000000127275890 */ /* 0x000fe4000fffe03f */
[----:B------:R-:W-:Y:S02]  /*d6f0*/  USEL UR41, UR29, UR41, !UP1 ;  /* 0x000000291d297287 */ /* 0x000fe4000c800000 */
[----:B------:R-:W-:Y:S04]  /*d700*/  @!UP2 UIADD3 UR39, -UR39, URZ, URZ ;  /* 0x0000003f2727a290 */ /* 0x000fe8000fffe13f */
[----:B------:R-:W-:Y:S01]  /*d710*/  IMAD.U32 R6, RZ, RZ, UR41 ;  /* 0x00000029ff067e24 */ /* 0x000fe2000f8e00ff */
[----:B------:R-:W-:Y:S01]  /*d720*/  MOV R2, UR41 ;  /* 0x0000002900027c02 */ /* 0x000fe20008000f00 */
[----:B------:R-:W-:Y:S03]  /*d730*/  USEL UR39, UR29, UR39, !UP1 ;  /* 0x000000271d277287 */ /* 0x000fe6000c800000 */
[----:B------:R-:W-:Y:S03]  /*d740*/  LEA R6, P1, R6, UR22, 0x2 ;  /* 0x0000001606067c11 */ /* 0x000fe6000f8210ff */
[----:B------:R-:W-:Y:S01]  /*d750*/  IMAD.U32 R4, RZ, RZ, UR39 ;  /* 0x00000027ff047e24 */ /* 0x000fe2000f8e00ff */
[----:B------:R-:W-:Y:S01]  /*d760*/  LEA.HI.X.SX32 R7, R2, UR23, 0x2, P1 ;  /* 0x0000001702077c11 */ /* 0x000fe200088f16ff */
[----:B------:R-:W-:Y:S01]  /*d770*/  IMAD.U32 R3, RZ, RZ, UR39 ;  /* 0x00000027ff037e24 */ /* 0x000fe2000f8e00ff */
[----:B------:R-:W-:Y:S02]  /*d780*/  R2UR UR34, R6 ;  /* 0x00000000062272ca */ /* 0x000fe400000e0000 */
[----:B------:R-:W-:Y:S02]  /*d790*/  LEA R4, P2, R4, UR22, 0x2 ;  /* 0x0000001604047c11 */ /* 0x000fe4000f8410ff */
[----:B------:R-:W-:Y:S02]  /*d7a0*/  R2UR UR35, R7 ;  /* 0x00000000072372ca */ /* 0x000fe400000e0000 */
[----:B------:R-:W-:Y:S02]  /*d7b0*/  LEA.HI.X.SX32 R5, R3, UR23, 0x2, P2 ;  /* 0x0000001703057c11 */ /* 0x000fe400090f16ff */
[----:B------:R-:W-:Y:S01]  /*d7c0*/  R2UR UR36, R4 ;  /* 0x00000000042472ca */ /* 0x000fe200000e0000 */
[----:B------:R-:W1:Y:S01]  /*d7d0*/  LDC.64 R2, c[0x0][0x238] ;  /* 0x00008e00ff027b82 */ /* 0x000e620000000a00 */
[----:B------:R-:W-:Y:S03]  /*d7e0*/  R2UR UR37, R5 ;  /* 0x00000000052572ca */ /* 0x000fe600000e0000 */
[----:B------:R-:W-:Y:S04]  /*d7f0*/  IMAD.U32 R10, RZ, RZ, UR34 ;  /* 0x00000022ff0a7e24 */ /* 0x000fe8000f8e00ff */
[----:B------:R-:W-:Y:S04]  /*d800*/  IMAD.U32 R11, RZ, RZ, UR35 ;  /* 0x00000023ff0b7e24 */ /* 0x000fe8000f8e00ff */
[----:B------:R-:W-:Y:S01]  /*d810*/  MOV R8, UR36 ;  /* 0x0000002400087c02 */ /* 0x000fe20008000f00 */
[----:B------:R-:W2:Y:S01]  /*d820*/  LDG.E R4, desc[UR24][R10.64] ;  /* 0x000000180a047981 */ /* 0x000ea2000c1e1900 */
[----:B------:R-:W-:Y:S01]  /*d830*/  IMAD.U32 R9, RZ, RZ, UR37 ;  /* 0x00000025ff097e24 */ /* 0x000fe2000f8e00ff */
[----:B------:R-:W-:Y:S04]  /*d840*/  UIADD3 UR36, UR41, -UR39, URZ ;  /* 0x8000002729247290 */ /* 0x000fe8000fffe03f */
[----:B------:R3:W2:Y:S01]  /*d850*/  LDG.E R5, desc[UR24][R8.64] ;  /* 0x0000001808057981 */ /* 0x0006a2000c1e1900 */
[----:B------:R-:W-:Y:S04]  /*d860*/  UIMAD UR36, UR36, UR13, -0x40 ;  /* 0xffffffc0242474a4 */ /* 0x000fe8000f8e020d */
[----:B------:R-:W-:Y:S02]  /*d870*/  USHF.R.S32.HI UR34, URZ, 0x1f, UR36 ;  /* 0x0000001f3f227899 */ /* 0x000fe40008011424 */
[----:B------:R-:W-:Y:S02]  /*d880*/  UIMAD UR33, UR10, UR36, URZ ;  /* 0x000000240a2172a4 */ /* 0x000fe4000f8e023f */
[----:B------:R-:W-:Y:S02]  /*d890*/  UIMAD.WIDE.U32 UR36, UR11, UR36, URZ ;  /* 0x000000240b2472a5 */ /* 0x000fe4000f8e003f */
[----:B------:R-:W-:Y:S03]  /*d8a0*/  UIMAD UR33, UR34, UR11, UR33 ;  /* 0x0000000b222172a4 */ /* 0x000fe6000f8e0221 */
[----:B------:R-:W-:Y:S01]  /*d8b0*/  UMOV UR34, UR11 ;  /* 0x0000000b00227c82 */ /* 0x000fe20008000000 */
[----:B------:R-:W-:Y:S01]  /*d8c0*/  UIADD3 UR33, UR37, UR33, URZ ;  /* 0x0000002125217290 */ /* 0x000fe2000fffe03f */
[----:B---3--:R-:W-:Y:S01]  /*d8d0*/  IMAD.U32 R9, RZ, RZ, UR37 ;  /* 0x00000025ff097e24 */ /* 0x008fe2000f8e00ff */
[----:B------:R-:W-:Y:S04]  /*d8e0*/  MOV R8, UR36 ;  /* 0x0000002400087c02 */ /* 0x000fe80008000f00 */
[----:B------:R-:W-:Y:S01]  /*d8f0*/  IMAD.U32 R9, RZ, RZ, UR33 ;  /* 0x00000021ff097e24 */ /* 0x000fe2000f8e00ff */
[----:B------:R-:W-:Y:S01]  /*d900*/  UMOV UR33, UR10 ;  /* 0x0000000a00217c82 */ /* 0x000fe20008000000 */
[----:B--2---:R-:W-:Y:S04]  /*d910*/  IMAD.IADD R5, R5, 0x1, -R4 ;  /* 0x0000000105057824 */ /* 0x004fe800078e0a04 */
[-C--:B-1----:R-:W-:Y:S01]  /*d920*/  IMAD.WIDE.U32 R8, R5, R2.reuse, R8 ;  /* 0x0000000205087225 */ /* 0x082fe200078e0008 */
[----:B------:R-:W-:Y:S05]  /*d930*/  SHF.R.S32.HI R7, RZ, 0x1f, R5 ;  /* 0x0000001fff077819 */ /* 0x000fea0000011405 */
[----:B------:R-:W-:Y:S04]  /*d940*/  IMAD R4, R7, R2, RZ ;  /* 0x0000000207047224 */ /* 0x000fe800078e02ff */
[----:B------:R-:W-:Y:S01]  /*d950*/  IMAD R4, R5, R3, R4 ;  /* 0x0000000305047224 */ /* 0x000fe200078e0204 */
[----:B------:R-:W-:Y:S03]  /*d960*/  MOV R3, R8 ;  /* 0x0000000800037202 */ /* 0x000fe60000000f00 */
[----:B------:R-:W-:Y:S07]  /*d970*/  IMAD.IADD R164, R9, 0x1, R4 ;  /* 0x0000000109a47824 */ /* 0x000fee00078e0204 */
.L_x_763:
[CC--:B------:R-:W-:Y:S01]  /*d980*/  LEA R2, P1, R3.reuse, R248.reuse, 0x1 ;  /* 0x000000f803027211 */ /* 0x0c0fe200078208ff */
[----:B------:R-:W-:Y:S01]  /*d990*/  @P6 STS.128 [R238+0x10000], RZ ;  /* 0x010000ffee006388 */ /* 0x000fe20000000c00 */
[C---:B------:R-:W-:Y:S01]  /*d9a0*/  IADD3 R251, P2, R3.reuse, UR28, RZ ;  /* 0x0000001c03fb7c10 */ /* 0x040fe2000ff5e0ff */
[----:B------:R-:W-:Y:S01]  /*d9b0*/  UISETP.GE.AND UP2, UPT, UR18, 0x2, UPT ;  /* 0x000000021200788c */ /* 0x000fe2000bf46270 */
[-C--:B------:R-:W-:Y:S02]  /*d9c0*/  LEA.HI.X R3, R3, R249.reuse, R164, 0x1, P1 ;  /* 0x000000f903037211 */ /* 0x080fe400008f0ca4 */
[----:B------:R-:W-:Y:S02]  /*d9d0*/  ISETP.GE.AND P3, PT, R235, UR26, PT ;  /* 0x0000001aeb007c0c */ /* 0x000fe4000bf66270 */
[CC--:B------:R-:W-:Y:S01]  /*d9e0*/  @!P6 LEA R22, P1, R251.reuse, R248.reuse, 0x1 ;  /* 0x000000f8fb16e211 */ /* 0x0c0fe200078208ff */
[----:B------:R-:W-:Y:S01]  /*d9f0*/  @!PT LDS RZ, [RZ] ;  /* 0x00000000fffff984 */ /* 0x000fe20000000800 */
[----:B------:R-:W-:Y:S01]  /*da00*/  @!PT LDS RZ, [RZ] ;  /* 0x00000000fffff984 */ /* 0x000fe20000000800 */
[----:B------:R-:W-:Y:S01]  /*da10*/  @!PT LDS RZ, [RZ] ;  /* 0x00000000fffff984 */ /* 0x000fe20000000800 */
[----:B------:R-:W-:Y:S01]  /*da20*/  @!P6 LDGSTS.E.BYPASS.LTC128B.128 [R238+0x10000], desc[UR24][R2.64] ;  /* 0x1000000002eeefae */ /* 0x000fe2000b901d58 */
[----:B------:R-:W-:Y:S02]  /*da30*/  IADD3.X R246, R164, UR27, RZ, P2, !PT ;  /* 0x0000001ba4f67c10 */ /* 0x000fe400097fe4ff */
[C---:B------:R-:W-:Y:S01]  /*da40*/  IADD3 R167, P2, R251.reuse, UR28, RZ ;  /* 0x0000001cfba77c10 */ /* 0x040fe2000ff5e0ff */
[----:B------:R-:W-:Y:S01]  /*da50*/  @P5 STS.128 [R238+0x12000], RZ ;  /* 0x012000ffee005388 */ /* 0x000fe20000000c00 */
[CCC-:B------:R-:W-:Y:S02]  /*da60*/  @!P6 LEA.HI.X R23, R251.reuse, R249.reuse, R246.reuse, 0x1, P1 ;  /* 0x000000f9fb17e211 */ /* 0x1c0fe400008f0cf6 */
[----:B------:R-:W-:Y:S01]  /*da70*/  IADD3.X R166, R246, UR27, RZ, P2, !PT ;  /* 0x0000001bf6a67c10 */ /* 0x000fe200097fe4ff */
[----:B------:R-:W-:Y:S01]  /*da80*/  @!PT LDS RZ, [RZ] ;  /* 0x00000000fffff984 */ /* 0x000fe20000000800 */
[----:B------:R-:W-:Y:S01]  /*da90*/  @!PT LDS RZ, [RZ] ;  /* 0x00000000fffff984 */ /* 0x000fe20000000800 */
[----:B------:R-:W-:Y:S01]  /*daa0*/  @!PT LDS RZ, [RZ] ;  /* 0x00000000fffff984 */ /* 0x000fe20000000800 */
[----:B------:R-:W-:Y:S01]  /*dab0*/  @!P5 LDGSTS.E.BYPASS.LTC128B.128 [R238+0x12000], desc[UR24][R2.64+0x80] ;  /* 0x1200008002eedfae */ /* 0x000fe2000b901d58 */
[CC--:B------:R-:W-:Y:S02]  /*dac0*/  @!P5 LEA R18, P2, R251.reuse, R248.reuse, 0x1 ;  /* 0x000000f8fb12d211 */ /* 0x0c0fe400078408ff */
[CC--:B------:R-:W-:Y:S01]  /*dad0*/  @!P4 LEA R14, P1, R251.reuse, R248.reuse, 0x1 ;  /* 0x000000f8fb0ec211 */ /* 0x0c0fe200078208ff */
[----:B------:R-:W-:Y:S01]  /*dae0*/  @P4 STS.128 [R238+0x14000], RZ ;  /* 0x014000ffee004388 */ /* 0x000fe20000000c00 */
[CCC-:B------:R-:W-:Y:S02]  /*daf0*/  @!P5 LEA.HI.X R19, R251.reuse, R249.reuse, R246.reuse, 0x1, P2 ;  /* 0x000000f9fb13d211 */ /* 0x1c0fe400010f0cf6 */
[CCC-:B------:R-:W-:Y:S01]  /*db00*/  @!P4 LEA.HI.X R15, R251.reuse, R249.reuse, R246.reuse, 0x1, P1 ;  /* 0x000000f9fb0fc211 */ /* 0x1c0fe200008f0cf6 */
[----:B------:R-:W-:Y:S01]  /*db10*/  @!PT LDS RZ, [RZ] ;  /* 0x00000000fffff984 */ /* 0x000fe20000000800 */
[----:B------:R-:W-:Y:S01]  /*db20*/  @!PT LDS RZ, [RZ] ;  /* 0x00000000fffff984 */ /* 0x000fe20000000800 */
[----:B------:R-:W-:Y:S01]  /*db30*/  @!PT LDS RZ, [RZ] ;  /* 0x00000000fffff984 */ /* 0x000fe20000000800 */
[----:B------:R-:W-:Y:S01]  /*db40*/  @!P4 LDGSTS.E.BYPASS.LTC128B.128 [R238+0x14000], desc[UR24][R2.64+0x100] ;  /* 0x1400010002eecfae */ /* 0x000fe2000b901d58 */
[-C--:B------:R-:W-:Y:S02]  /*db50*/  @!P3 LEA R250, P2, R251, R248.reuse, 0x1 ;  /* 0x000000f8fbfab211 */ /* 0x080fe400078408ff */
[----:B------:R-:W-:Y:S01]  /*db60*/  IADD3 R164, P1, R167, UR28, RZ ;  /* 0x0000001ca7a47c10 */ /* 0x000fe2000ff3e0ff */
[----:B------:R-:W-:Y:S01]  /*db70*/  @P3 STS.128 [R238+0x16000], RZ ;  /* 0x016000ffee003388 */ /* 0x000fe20000000c00 */
[-C--:B------:R-:W-:Y:S02]  /*db80*/  @!P3 LEA.HI.X R251, R251, R249.reuse, R246, 0x1, P2 ;  /* 0x000000f9fbfbb211 */ /* 0x080fe400010f0cf6 */
[CC--:B------:R-:W-:Y:S01]  /*db90*/  @!P6 LEA R202, P2, R167.reuse, R248.reuse, 0x1 ;  /* 0x000000f8a7cae211 */ /* 0x0c0fe200078408ff */
[----:B------:R-:W-:Y:S01]  /*dba0*/  @!PT LDS RZ, [RZ] ;  /* 0x00000000fffff984 */ /* 0x000fe20000000800 */
[----:B------:R-:W-:Y:S01]  /*dbb0*/  @!PT LDS RZ, [RZ] ;  /* 0x00000000fffff984 */ /* 0x000fe20000000800 */
[----:B------:R-:W-:Y:S01]  /*dbc0*/  @!PT LDS RZ, [RZ] ;  /* 0x00000000fffff984 */ /* 0x000fe20000000800 */
[----:B------:R-:W-:Y:S01]  /*dbd0*/  @!P3 LDGSTS.E.BYPASS.LTC128B.128 [R238+0x16000], desc[UR24][R2.64+0x180] ;  /* 0x1600018002eebfae */ /* 0x000fe2000b901d58 */
[----:B------:R-:W-:Y:S02]  /*dbe0*/  IADD3.X R246, R166, UR27, RZ, P1, !PT ;  /* 0x0000001ba6f67c10 */ /* 0x000fe40008ffe4ff */
[CCC-:B------:R-:W-:Y:S01]  /*dbf0*/  @!P6 LEA.HI.X R203, R167.reuse, R249.reuse, R166.reuse, 0x1, P2 ;  /* 0x000000f9a7cbe211 */ /* 0x1c0fe200010f0ca6 */
[----:B------:R-:W-:Y:S01]  /*dc00*/  @P6 STS.128 [R238+0x10800], RZ ;  /* 0x010800ffee006388 */ /* 0x000fe20000000c00 */
[CC--:B------:R-:W-:Y:S02]  /*dc10*/  @!P5 LEA R34, P1, R167.reuse, R248.reuse, 0x1 ;  /* 0x000000f8a722d211 */ /* 0x0c0fe400078208ff */
[CC--:B------:R-:W-:Y:S01]  /*dc20*/  @!P4 LEA R30, P2, R167.reuse, R248.reuse, 0x1 ;  /* 0x000000f8a71ec211 */ /* 0x0c0fe200078408ff */
[----:B------:R-:W-:Y:S01]  /*dc30*/  @!PT LDS RZ, [RZ] ;  /* 0x00000000fffff984 */ /* 0x000fe20000000800 */
[----:B------:R-:W-:Y:S01]  /*dc40*/  @!PT LDS RZ, [RZ] ;  /* 0x00000000fffff984 */ /* 0x000fe20000000800 */
[----:B------:R-:W-:Y:S01]  /*dc50*/  @!PT LDS RZ, [RZ] ;  /* 0x00000000fffff984 */ /* 0x000fe20000000800 */
[----:B------:R-:W-:Y:S01]  /*dc60*/  @!P6 LDGSTS.E.BYPASS.LTC128B.128 [R238+0x10800], desc[UR24][R22.64] ;  /* 0x1080000016eeefae */ /* 0x000fe2000b901d58 */
[CCC-:B------:R-:W-:Y:S02]  /*dc70*/  @!P5 LEA.HI.X R35, R167.reuse, R249.reuse, R166.reuse, 0x1, P1 ;  /* 0x000000f9a723d211 */ /* 0x1c0fe400008f0ca6 */
        /* <DEDUP_REMOVED lines=8> */
[-C--:B------:R-:W-:Y:S02]  /*dd00*/  @!P3 LEA.HI.X R27, R167, R249.reuse, R166, 0x1, P1 ;  /* 0x000000f9a71bb211 */ /* 0x080fe400008f0ca6 */
        /* <DEDUP_REMOVED lines=11> */
[C---:B------:R-:W-:Y:S03]  /*ddc0*/  @!P3 LEA R248, P1, R164.reuse, R248, 0x1 ;  /* 0x000000f8a4f8b211 */ /* 0x040fe600078208ff */
[----:B------:R-:W-:Y:S01]  /*ddd0*/  @!PT LDS RZ, [RZ] ;  /* 0x00000000fffff984 */ /* 0x000fe20000000800 */
[----:B------:R-:W-:Y:S01]  /*dde0*/  @!PT LDS RZ, [RZ] ;  /* 0x00000000fffff984 */ /* 0x000fe20000000800 */
[----:B------:R-:W-:Y:S01]  /*ddf0*/  @!PT LDS RZ, [RZ] ;  /* 0x00000000fffff984 */ /* 0x000fe20000000800 */
[----:B------:R-:W-:Y:S01]  /*de00*/  @!P3 LDGSTS.E.BYPASS.LTC128B.128 [R238+0x16800], desc[UR24][R250.64+0x180] ;  /* 0x16800180faeebfae */ /* 0x000fe2000b901d58 */
[----:B------:R-:W-:Y:S02]  /*de10*/  @!P3 LEA.HI.X R249, R164, R249, R246, 0x1, P1 ;  /* 0x000000f9a4f9b211 */ /* 0x000fe400008f0cf6 */
[----:B------:R-:W-:Y:S01]  /*de20*/  PLOP3.LUT P1, PT, PT, PT, UP2, 0x80, 0x0 ;  /* 0x000000000000781c */ /* 0x000fe20003f2f028 */
        /* <DEDUP_REMOVED lines=41> */
[----:B------:R-:W2:Y:S04]  /*e0c0*/  LDSM.16.M88.4 R172, [R233+0x8000] ;  /* 0x00800000e9ac783b */ /* 0x000ea80000000200 */
[----:B------:R-:W3:Y:S04]  /*e0d0*/  LDSM.16.M88.4 R176, [R233+0x8800] ;  /* 0x00880000e9b0783b */ /* 0x000ee80000000200 */
[----:B------:R-:W4:Y:S04]  /*e0e0*/  LDSM.16.M88.4 R180, [R233+0x9000] ;  /* 0x00900000e9b4783b */ /* 0x000f280000000200 */
[----:B------:R-:W5:Y:S04]  /*e0f0*/  LDSM.16.M88.4 R184, [R233+0x9800] ;  /* 0x00980000e9b8783b */ /* 0x000f680000000200 */
[----:B------:R-:W0:Y:S01]  /*e100*/  LDGDEPBAR ;  /* 0x00000000000079af */ /* 0x000e220000000000 */
[----:B-1----:R-:W-:Y:S03]  /*e110*/  IMAD.MOV.U32 R248, RZ, RZ, R2 ;  /* 0x000000fffff87224 */ /* 0x002fe600078e0002 */
[----:B------:R-:W-:Y:S01]  /*e120*/  LDSM.16.M88.4 R188, [R232] ;  /* 0x00000000e8bc783b */ /* 0x000fe20000000200 */
[----:B------:R-:W-:Y:S03]  /*e130*/  IMAD.MOV.U32 R249, RZ, RZ, R3 ;  /* 0x000000fffff97224 */ /* 0x000fe600078e0003 */
[----:B------:R-:W1:Y:S04]  /*e140*/  LDSM.16.M88.4 R192, [R231] ;  /* 0x00000000e7c0783b */ /* 0x000e680000000200 */
[----:B------:R-:W1:Y:S04]  /*e150*/  LDSM.16.M88.4 R196, [R223] ;  /* 0x00000000dfc4783b */ /* 0x000e680000000200 */
[----:B------:R-:W1:Y:S04]  /*e160*/  LDSM.16.M88.4 R200, [R222] ;  /* 0x00000000dec8783b */ /* 0x000e680000000200 */
[----:B------:R-:W1:Y:S01]  /*e170*/  LDSM.16.M88.4 R204, [R221] ;  /* 0x00000000ddcc783b */ /* 0x000e620000000200 */
[C---:B--2---:R-:W-:Y:S06]  /*e180*/  HMMA.16816.F32 R4, R168.reuse, R172, RZ ;  /* 0x000000aca804723c */ /* 0x044fec00000018ff */
[C---:B------:R-:W-:Y:S01]  /*e190*/  HMMA.16816.F32 R8, R168.reuse, R174, RZ ;  /* 0x000000aea808723c */ /* 0x040fe200000018ff */
[----:B------:R-:W-:Y:S05]  /*e1a0*/  LDSM.16.M88.4 R172, [R230] ;  /* 0x00000000e6ac783b */ /* 0x000fea0000000200 */
[C---:B---3--:R-:W-:Y:S06]  /*e1b0*/  HMMA.16816.F32 R12, R168.reuse, R176, RZ ;  /* 0x000000b0a80c723c */ /* 0x048fec00000018ff */
[C---:B------:R-:W-:Y:S01]  /*e1c0*/  HMMA.16816.F32 R16, R168.reuse, R178, RZ ;  /* 0x000000b2a810723c */ /* 0x040fe200000018ff */
[----:B------:R-:W2:Y:S05]  /*e1d0*/  LDSM.16.M88.4 R176, [R227+0x8000] ;  /* 0x00800000e3b0783b */ /* 0x000eaa0000000200 */
[C---:B----4-:R-:W-:Y:S06]  /*e1e0*/  HMMA.16816.F32 R20, R168.reuse, R180, RZ ;  /* 0x000000b4a814723c */ /* 0x050fec00000018ff */
[C---:B------:R-:W-:Y:S01]  /*e1f0*/  HMMA.16816.F32 R24, R168.reuse, R182, RZ ;  /* 0x000000b6a818723c */ /* 0x040fe200000018ff */
[----:B------:R-:W3:Y:S05]  /*e200*/  LDSM.16.M88.4 R180, [R227+0x8800] ;  /* 0x00880000e3b4783b */ /* 0x000eea0000000200 */
[C---:B-----5:R-:W-:Y:S06]  /*e210*/  HMMA.16816.F32 R28, R168.reuse, R184, RZ ;  /* 0x000000b8a81c723c */ /* 0x060fec00000018ff */
[----:B------:R-:W-:Y:S01]  /*e220*/  HMMA.16816.F32 R32, R168, R186, RZ ;  /* 0x000000baa820723c */ /* 0x000fe200000018ff */
[----:B------:R-:W4:Y:S04]  /*e230*/  LDSM.16.M88.4 R168, [R227+0x9000] ;  /* 0x00900000e3a8783b */ /* 0x000f280000000200 */
[----:B------:R-:W5:Y:S01]  /*e240*/  LDSM.16.M88.4 R184, [R227+0x9800] ;  /* 0x00980000e3b8783b */ /* 0x000f620000000200 */
[C---:B-1----:R-:W-:Y:S06]  /*e250*/  HMMA.16816.F32 R4, R188.reuse, R192, R4 ;  /* 0x000000c0bc04723c */ /* 0x042fec0000001804 */
[C---:B------:R-:W-:Y:S01]  /*e260*/  HMMA.16816.F32 R8, R188.reuse, R194, R8 ;  /* 0x000000c2bc08723c */ /* 0x040fe20000001808 */
[----:B------:R-:W-:Y:S05]  /*e270*/  LDSM.16.M88.4 R192, [R229] ;  /* 0x00000000e5c0783b */ /* 0x000fea0000000200 */
[C---:B------:R-:W-:Y:S06]  /*e280*/  HMMA.16816.F32 R12, R188.reuse, R196, R12 ;  /* 0x000000c4bc0c723c */ /* 0x040fec000000180c */
[C---:B------:R-:W-:Y:S01]  /*e290*/  HMMA.16816.F32 R16, R188.reuse, R198, R16 ;  /* 0x000000c6bc10723c */ /* 0x040fe20000001810 */
[----:B------:R-:W1:Y:S05]  /*e2a0*/  LDSM.16.M88.4 R196, [R220] ;  /* 0x00000000dcc4783b */ /* 0x000e6a0000000200 */
[C---:B------:R-:W-:Y:S06]  /*e2b0*/  HMMA.16816.F32 R20, R188.reuse, R200, R20 ;  /* 0x000000c8bc14723c */ /* 0x040fec0000001814 */
[C---:B------:R-:W-:Y:S01]  /*e2c0*/  HMMA.16816.F32 R24, R188.reuse, R202, R24 ;  /* 0x000000cabc18723c */ /* 0x040fe20000001818 */
[----:B------:R-:W1:Y:S05]  /*e2d0*/  LDSM.16.M88.4 R200, [R220+0x800] ;  /* 0x00080000dcc8783b */ /* 0x000e6a0000000200 */
[C---:B------:R-:W-:Y:S06]  /*e2e0*/  HMMA.16816.F32 R28, R188.reuse, R204, R28 ;  /* 0x000000ccbc1c723c */ /* 0x040fec000000181c */
[----:B------:R-:W-:Y:S01]  /*e2f0*/  HMMA.16816.F32 R32, R188, R206, R32 ;  /* 0x000000cebc20723c */ /* 0x000fe20000001820 */
[----:B------:R-:W1:Y:S04]  /*e300*/  LDSM.16.M88.4 R188, [R220+0x1000] ;  /* 0x00100000dcbc783b */ /* 0x000e680000000200 */
[----:B------:R-:W1:Y:S01]  /*e310*/  LDSM.16.M88.4 R204, [R220+0x1800] ;  /* 0x00180000dccc783b */ /* 0x000e620000000200 */
[C---:B--2---:R-:W-:Y:S06]  /*e320*/  HMMA.16816.F32 R4, R172.reuse, R176, R4 ;  /* 0x000000b0ac04723c */ /* 0x044fec0000001804 */
[C---:B------:R-:W-:Y:S01]  /*e330*/  HMMA.16816.F32 R8, R172.reuse, R178, R8 ;  /* 0x000000b2ac08723c */ /* 0x040fe20000001808 */
[----:B------:R-:W-:Y:S05]  /*e340*/  LDSM.16.M88.4 R176, [R233+0xa000] ;  /* 0x00a00000e9b0783b */ /* 0x000fea0000000200 */
[C---:B---3--:R-:W-:Y:S06]  /*e350*/  HMMA.16816.F32 R12, R172.reuse, R180, R12 ;  /* 0x000000b4ac0c723c */ /* 0x048fec000000180c */
[C---:B------:R-:W-:Y:S01]  /*e360*/  HMMA.16816.F32 R16, R172.reuse, R182, R16 ;  /* 0x000000b6ac10723c */ /* 0x040fe20000001810 */
[----:B------:R-:W-:Y:S05]  /*e370*/  LDSM.16.M88.4 R180, [R233+0xa800] ;  /* 0x00a80000e9b4783b */ /* 0x000fea0000000200 */
[C---:B----4-:R-:W-:Y:S06]  /*e380*/  HMMA.16816.F32 R20, R172.reuse, R168, R20 ;  /* 0x000000a8ac14723c */ /* 0x050fec0000001814 */
[C---:B------:R-:W-:Y:S01]  /*e390*/  HMMA.16816.F32 R24, R172.reuse, R170, R24 ;  /* 0x000000aaac18723c */ /* 0x040fe20000001818 */
[----:B------:R-:W2:Y:S05]  /*e3a0*/  LDSM.16.M88.4 R168, [R234+0x2000] ;  /* 0x00200000eaa8783b */ /* 0x000eaa0000000200 */
[C---:B-----5:R-:W-:Y:S06]  /*e3b0*/  HMMA.16816.F32 R28, R172.reuse, R184, R28 ;  /* 0x000000b8ac1c723c */ /* 0x060fec000000181c */
[----:B------:R-:W-:Y:S01]  /*e3c0*/  HMMA.16816.F32 R32, R172, R186, R32 ;  /* 0x000000baac20723c */ /* 0x000fe20000001820 */
[----:B------:R-:W3:Y:S04]  /*e3d0*/  LDSM.16.M88.4 R172, [R233+0xb000] ;  /* 0x00b00000e9ac783b */ /* 0x000ee80000000200 */
[----:B------:R-:W4:Y:S01]  /*e3e0*/  LDSM.16.M88.4 R184, [R233+0xb800] ;  /* 0x00b80000e9b8783b */ /* 0x000f220000000200 */
[C---:B-1----:R-:W-:Y:S06]  /*e3f0*/  HMMA.16816.F32 R4, R192.reuse, R196, R4 ;  /* 0x000000c4c004723c */ /* 0x042fec0000001804 */
[C---:B------:R-:W-:Y:S01]  /*e400*/  HMMA.16816.F32 R8, R192.reuse, R198, R8 ;  /* 0x000000c6c008723c */ /* 0x040fe20000001808 */
[----:B------:R-:W-:Y:S05]  /*e410*/  LDSM.16.M88.4 R196, [R219] ;  /* 0x00000000dbc4783b */ /* 0x000fea0000000200 */
[C---:B------:R-:W-:Y:S06]  /*e420*/  HMMA.16816.F32 R12, R192.reuse, R200, R12 ;  /* 0x000000c8c00c723c */ /* 0x040fec000000180c */
[C---:B------:R-:W-:Y:S01]  /*e430*/  HMMA.16816.F32 R16, R192.reuse, R202, R16 ;  /* 0x000000cac010723c */ /* 0x040fe20000001810 */
[----:B------:R-:W-:Y:S05]  /*e440*/  LDSM.16.M88.4 R200, [R218] ;  /* 0x00000000dac8783b */ /* 0x000fea0000000200 */
[C---:B------:R-:W-:Y:S06]  /*e450*/  HMMA.16816.F32 R20, R192.reuse, R188, R20 ;  /* 0x000000bcc014723c */ /* 0x040fec0000001814 */
[C---:B------:R-:W-:Y:S01]  /*e460*/  HMMA.16816.F32 R24, R192.reuse, R190, R24 ;  /* 0x000000bec018723c */ /* 0x040fe20000001818 */
[----:B------:R-:W1:Y:S05]  /*e470*/  LDSM.16.M88.4 R188, [R232+0x2000] ;  /* 0x00200000e8bc783b */ /* 0x000e6a0000000200 */
[C---:B------:R-:W-:Y:S06]  /*e480*/  HMMA.16816.F32 R28, R192.reuse, R204, R28 ;  /* 0x000000ccc01c723c */ /* 0x040fec000000181c */
[----:B------:R-:W-:Y:S01]  /*e490*/  HMMA.16816.F32 R32, R192, R206, R32 ;  /* 0x000000cec020723c */ /* 0x000fe20000001820 */
[----:B------:R-:W5:Y:S04]  /*e4a0*/  LDSM.16.M88.4 R192, [R217] ;  /* 0x00000000d9c0783b */ /* 0x000f680000000200 */
[----:B------:R-:W5:Y:S01]  /*e4b0*/  LDSM.16.M88.4 R204, [R216] ;  /* 0x00000000d8cc783b */ /* 0x000f620000000200 */
[C---:B--2---:R-:W-:Y:S06]  /*e4c0*/  HMMA.16816.F32 R4, R168.reuse, R176, R4 ;  /* 0x000000b0a804723c */ /* 0x044fec0000001804 */
[C---:B------:R-:W-:Y:S01]  /*e4d0*/  HMMA.16816.F32 R8, R168.reuse, R178, R8 ;  /* 0x000000b2a808723c */ /* 0x040fe20000001808 */
[----:B------:R-:W-:Y:S05]  /*e4e0*/  LDSM.16.M88.4 R176, [R227+0xa000] ;  /* 0x00a00000e3b0783b */ /* 0x000fea0000000200 */
[C---:B------:R-:W-:Y:S06]  /*e4f0*/  HMMA.16816.F32 R12, R168.reuse, R180, R12 ;  /* 0x000000b4a80c723c */ /* 0x040fec000000180c */
[C---:B------:R-:W-:Y:S01]  /*e500*/  HMMA.16816.F32 R16, R168.reuse, R182, R16 ;  /* 0x000000b6a810723c */ /* 0x040fe20000001810 */
[----:B------:R-:W-:Y:S05]  /*e510*/  LDSM.16.M88.4 R180, [R227+0xa800] ;  /* 0x00a80000e3b4783b */ /* 0x000fea0000000200 */
[C---:B---3--:R-:W-:Y:S06]  /*e520*/  HMMA.16816.F32 R20, R168.reuse, R172, R20 ;  /* 0x000000aca814723c */ /* 0x048fec0000001814 */
[C---:B------:R-:W-:Y:S01]  /*e530*/  HMMA.16816.F32 R24, R168.reuse, R174, R24 ;  /* 0x000000aea818723c */ /* 0x040fe20000001818 */
[----:B------:R-:W2:Y:S05]  /*e540*/  LDSM.16.M88.4 R172, [R230+0x2000] ;  /* 0x00200000e6ac783b */ /* 0x000eaa0000000200 */
[C---:B----4-:R-:W-:Y:S06]  /*e550*/  HMMA.16816.F32 R28, R168.reuse, R184, R28 ;  /* 0x000000b8a81c723c */ /* 0x050fec000000181c */
[----:B------:R-:W-:Y:S01]  /*e560*/  HMMA.16816.F32 R32, R168, R186, R32 ;  /* 0x000000baa820723c */ /* 0x000fe20000001820 */
[----:B------:R-:W3:Y:S04]  /*e570*/  LDSM.16.M88.4 R168, [R227+0xb000] ;  /* 0x00b00000e3a8783b */ /* 0x000ee80000000200 */
[----:B------:R-:W4:Y:S01]  /*e580*/  LDSM.16.M88.4 R184, [R227+0xb800] ;  /* 0x00b80000e3b8783b */ /* 0x000f220000000200 */
[C---:B-1----:R-:W-:Y:S06]  /*e590*/  HMMA.16816.F32 R4, R188.reuse, R196, R4 ;  /* 0x000000c4bc04723c */ /* 0x042fec0000001804 */
[C---:B------:R-:W-:Y:S01]  /*e5a0*/  HMMA.16816.F32 R8, R188.reuse, R198, R8 ;  /* 0x000000c6bc08723c */ /* 0x040fe20000001808 */
[----:B------:R-:W-:Y:S05]  /*e5b0*/  LDSM.16.M88.4 R196, [R220+0x2000] ;  /* 0x00200000dcc4783b */ /* 0x000fea0000000200 */
[C---:B------:R-:W-:Y:S06]  /*e5c0*/  HMMA.16816.F32 R12, R188.reuse, R200, R12 ;  /* 0x000000c8bc0c723c */ /* 0x040fec000000180c */
[C---:B------:R-:W-:Y:S01]  /*e5d0*/  HMMA.16816.F32 R16, R188.reuse, R202, R16 ;  /* 0x000000cabc10723c */ /* 0x040fe20000001810 */
[----:B------:R-:W-:Y:S05]  /*e5e0*/  LDSM.16.M88.4 R200, [R220+0x2800] ;  /* 0x00280000dcc8783b */ /* 0x000fea0000000200 */
[C---:B-----5:R-:W-:Y:S06]  /*e5f0*/  HMMA.16816.F32 R20, R188.reuse, R192, R20 ;  /* 0x000000c0bc14723c */ /* 0x060fec0000001814 */
[C---:B------:R-:W-:Y:S01]  /*e600*/  HMMA.16816.F32 R24, R188.reuse, R194, R24 ;  /* 0x000000c2bc18723c */ /* 0x040fe20000001818 */
[----:B------:R-:W1:Y:S05]  /*e610*/  LDSM.16.M88.4 R192, [R229+0x2000] ;  /* 0x00200000e5c0783b */ /* 0x000e6a0000000200 */
[C---:B------:R-:W-:Y:S06]  /*e620*/  HMMA.16816.F32 R28, R188.reuse, R204, R28 ;  /* 0x000000ccbc1c723c */ /* 0x040fec000000181c */
[----:B------:R-:W-:Y:S01]  /*e630*/  HMMA.16816.F32 R32, R188, R206, R32 ;  /* 0x000000cebc20723c */ /* 0x000fe20000001820 */
[----:B------:R-:W5:Y:S04]  /*e640*/  LDSM.16.M88.4 R188, [R220+0x3000] ;  /* 0x00300000dcbc783b */ /* 0x000f680000000200 */
[----:B------:R-:W5:Y:S01]  /*e650*/  LDSM.16.M88.4 R204, [R220+0x3800] ;  /* 0x00380000dccc783b */ /* 0x000f620000000200 */
        /* <DEDUP_REMOVED lines=19> */
[C---:B-----5:R-:W-:Y:S06]  /*e790*/  HMMA.16816.F32 R20, R192.reuse, R188, R20 ;  /* 0x000000bcc014723c */ /* 0x060fec0000001814 */
        /* <DEDUP_REMOVED lines=84> */
[C---:B--2---:R-:W-:Y:S01]  /*ece0*/  HMMA.16816.F32 R4, R172.reuse, R176, R4 ;  /* 0x000000b0ac04723c */ /* 0x044fe20000001804 */
[----:B------:R-:W-:Y:S04]  /*ecf0*/  DEPBAR.LE SB0, 0x0 ;  /* 0x000080000000791a */ /* 0x000fe80000000000 */
[----:B------:R-:W-:Y:S01]  /*ed00*/  BAR.SYNC.DEFER_BLOCKING 0x0 ;  /* 0x0000000000007b1d */ /* 0x000fe20000010000 */
[C---:B------:R-:W-:Y:S06]  /*ed10*/  HMMA.16816.F32 R8, R172.reuse, R178, R8 ;  /* 0x000000b2ac08723c */ /* 0x040fec0000001808 */
[C---:B------:R-:W-:Y:S06]  /*ed20*/  HMMA.16816.F32 R12, R172.reuse, R180, R12 ;  /* 0x000000b4ac0c723c */ /* 0x040fec000000180c */
[C---:B------:R-:W-:Y:S06]  /*ed30*/  HMMA.16816.F32 R16, R172.reuse, R182, R16 ;  /* 0x000000b6ac10723c */ /* 0x040fec0000001810 */
[C---:B---3--:R-:W-:Y:S06]  /*ed40*/  HMMA.16816.F32 R20, R172.reuse, R168, R20 ;  /* 0x000000a8ac14723c */ /* 0x048fec0000001814 */
[C---:B------:R-:W-:Y:S06]  /*ed50*/  HMMA.16816.F32 R24, R172.reuse, R170, R24 ;  /* 0x000000aaac18723c */ /* 0x040fec0000001818 */
[C---:B----4-:R-:W-:Y:S06]  /*ed60*/  HMMA.16816.F32 R28, R172.reuse, R184, R28 ;  /* 0x000000b8ac1c723c */ /* 0x050fec000000181c */
[----:B------:R-:W-:Y:S06]  /*ed70*/  HMMA.16816.F32 R32, R172, R186, R32 ;  /* 0x000000baac20723c */ /* 0x000fec0000001820 */
[C---:B-1----:R-:W-:Y:S06]  /*ed80*/  HMMA.16816.F32 R4, R192.reuse, R196, R4 ;  /* 0x000000c4c004723c */ /* 0x042fec0000001804 */
[C---:B------:R-:W-:Y:S06]  /*ed90*/  HMMA.16816.F32 R8, R192.reuse, R198, R8 ;  /* 0x000000c6c008723c */ /* 0x040fec0000001808 */
[C---:B------:R-:W-:Y:S06]  /*eda0*/  HMMA.16816.F32 R12, R192.reuse, R200, R12 ;  /* 0x000000c8c00c723c */ /* 0x040fec000000180c */
[C---:B------:R-:W-:Y:S06]  /*edb0*/  HMMA.16816.F32 R16, R192.reuse, R202, R16 ;  /* 0x000000cac010723c */ /* 0x040fec0000001810 */
[C---:B-----5:R-:W-:Y:S06]  /*edc0*/  HMMA.16816.F32 R20, R192.reuse, R188, R20 ;  /* 0x000000bcc014723c */ /* 0x060fec0000001814 */
[C---:B------:R-:W-:Y:S06]  /*edd0*/  HMMA.16816.F32 R24, R192.reuse, R190, R24 ;  /* 0x000000bec018723c */ /* 0x040fec0000001818 */
[C---:B------:R-:W-:Y:S06]  /*ede0*/  HMMA.16816.F32 R28, R192.reuse, R204, R28 ;  /* 0x000000ccc01c723c */ /* 0x040fec000000181c */
[----:B------:R-:W-:Y:S01]  /*edf0*/  HMMA.16816.F32 R32, R192, R206, R32 ;  /* 0x000000cec020723c */ /* 0x000fe20000001820 */
[----:B------:R-:W-:Y:S11]  /*ee00*/  @!UPT UIADD3 URZ, URZ, URZ, URZ ;  /* 0x0000003f3f3ff290 */ /* 0x000ff6000fffe03f */
[----:B------:R-:W-:Y:S01]  /*ee10*/  @!UPT UIADD3 URZ, URZ, URZ, URZ ;  /* 0x0000003f3f3ff290 */ /* 0x000fe2000fffe03f */
[----:B------:R-:W-:Y:S11]  /*ee20*/  @!P1 BRA `(.L_x_764) ;  /* 0x0000000c00089947 */ /* 0x000ff60003800000 */
[----:B------:R-:W-:Y:S01]  /*ee30*/  ULDC.64 UR10, c[0x0][0x248] ;  /* 0x00009200000a7ab9 */ /* 0x000fe20000000a00 */
[----:B------:R-:W-:Y:S02]  /*ee40*/  MOV R164, UR32 ;  /* 0x0000002000a47c02 */ /* 0x000fe40008000f00 */
[----:B------:R-:W-:Y:S01]  /*ee50*/  MOV R2, UR30 ;  /* 0x0000001e00027c02 */ /* 0x000fe20008000f00 */
[----:B------:R-:W-:Y:S06]  /*ee60*/  @!P0 BRA `(.L_x_765) ;  /* 0x0000000400248947 */ /* 0x000fec0003800000 */
[----:B------:R-:W-:Y:S04]  /*ee70*/  USHF.L.U32 UR38, UR18, 0x6, URZ ;  /* 0x0000000612267899 */ /* 0x000fe8000800063f */
[----:B------:R-:W-:Y:S02]  /*ee80*/  UIADD3 UR40, UR38, -0x40, URZ ;  /* 0xffffffc026287890 */ /* 0x000fe4000fffe03f */
[----:B------:R-:W-:Y:S04]  /*ee90*/  UIADD3 UR38, UR38, -0x80, URZ ;  /* 0xffffff8026267890 */ /* 0x000fe8000fffe03f */
[----:B------:R-:W-:Y:S01]  /*eea0*/  IMAD.U32 R3, RZ, RZ, UR40 ;  /* 0x00000028ff037e24 */ /* 0x000fe2000f8e00ff */
[----:B------:R-:W-:Y:S01]  /*eeb0*/  ULOP3.LUT UR40, UR40, UR13, URZ, 0x3c, !UPT ;  /* 0x0000000d28287292 */ /* 0x000fe2000f8e3c3f */
[----:B------:R-:W-:Y:S01]  /*eec0*/  IMAD.U32 R2, RZ, RZ, UR38 ;  /* 0x00000026ff027e24 */ /* 0x000fe2000f8e00ff */
[----:B------:R-:W-:Y:S02]  /*eed0*/  ULOP3.LUT UR38, UR38, UR13, URZ, 0x3c, !UPT ;  /* 0x0000000d26267292 */ /* 0x000fe4000f8e3c3f */
[----:B------:R-:W-:Y:S01]  /*eee0*/  UISETP.GE.AND UP3, UPT, UR40, URZ, UPT ;  /* 0x0000003f2800728c */ /* 0x000fe2000bf66270 */
[----:B------:R-:W-:Y:S02]  /*eef0*/  IABS R3, R3 ;  /* 0x0000000300037213 */ /* 0x000fe40000000000 */
[----:B------:R-:W-:Y:S02]  /*ef00*/  IABS R2, R2 ;  /* 0x0000000200027213 */ /* 0x000fe40000000000 */
[----:B------:R-:W-:Y:S02]  /*ef10*/  R2UR UR36, R3 ;  /* 0x00000000032472ca */ /* 0x000fe400000e0000 */
[----:B------:R-:W-:Y:S11]  /*ef20*/  R2UR UR11, R2 ;  /* 0x00000000020b72ca */ /* 0x000ff600000e0000 */
[----:B------:R-:W-:Y:S02]  /*ef30*/  UIMAD.WIDE.U32 UR44, UR21, UR36, URZ ;  /* 0x00000024152c72a5 */ /* 0x000fe4000f8e003f */
[----:B------:R-:W-:Y:S05]  /*ef40*/  UIMAD.WIDE.U32 UR42, UR21, UR11, URZ ;  /* 0x0000000b152a72a5 */ /* 0x000fea000f8e003f */
[----:B------:R-:W-:Y:S02]  /*ef50*/  UMOV UR39, UR45 ;  /* 0x0000002d00277c82 */ /* 0x000fe40008000000 */
[----:B------:R-:W-:Y:S01]  /*ef60*/  UIADD3 UR35, -UR39, URZ, URZ ;  /* 0x0000003f27237290 */ /* 0x000fe2000fffe13f */
[----:B------:R-:W-:Y:S02]  /*ef70*/  UMOV UR37, UR43 ;  /* 0x0000002b00257c82 */ /* 0x000fe40008000000 */
[----:B------:R-:W-:Y:S02]  /*ef80*/  UIADD3 UR10, -UR37, URZ, URZ ;  /* 0x0000003f250a7290 */ /* 0x000fe4000fffe13f */
[----:B------:R-:W-:Y:S02]  /*ef90*/  UIMAD UR36, UR5, UR35, UR36 ;  /* 0x00000023052472a4 */ /* 0x000fe4000f8e0224 */
[----:B------:R-:W-:Y:S02]  /*efa0*/  UIMAD UR11, UR5, UR10, UR11 ;  /* 0x0000000a050b72a4 */ /* 0x000fe4000f8e020b */
[----:B------:R-:W-:Y:S02]  /*efb0*/  UISETP.GT.U32.AND UP4, UPT, UR5, UR36, UPT ;  /* 0x000000240500728c */ /* 0x000fe4000bf84070 */
[----:B------:R-:W-:Y:S09]  /*efc0*/  UISETP.GT.U32.AND UP2, UPT, UR5, UR11, UPT ;  /* 0x0000000b0500728c */ /* 0x000ff2000bf44070 */
[----:B------:R-:W-:Y:S02]  /*efd0*/  @!UP4 UIADD3 UR36, UR36, -UR5, URZ ;  /* 0x800000052424c290 */ /* 0x000fe4000fffe03f */
[----:B------:R-:W-:Y:S02]  /*efe0*/  @!UP2 UIADD3 UR11, UR11, -UR5, URZ ;  /* 0x800000050b0ba290 */ /* 0x000fe4000fffe03f */
[----:B------:R-:W-:Y:S02]  /*eff0*/  UISETP.GE.U32.AND UP6, UPT, UR36, UR5, UPT ;  /* 0x000000052400728c */ /* 0x000fe4000bfc6070 */
[----:B------:R-:W-:Y:S02]  /*f000*/  UISETP.GE.U32.AND UP5, UPT, UR11, UR5, UPT ;  /* 0x000000050b00728c */ /* 0x000fe4000bfa6070 */
[----:B------:R-:W-:Y:S02]  /*f010*/  @!UP2 UIADD3 UR37, UR37, 0x1, URZ ;  /* 0x000000012525a890 */ /* 0x000fe4000fffe03f */
[----:B------:R-:W-:Y:S02]  /*f020*/  UISETP.GE.AND UP2, UPT, UR38, URZ, UPT ;  /* 0x0000003f2600728c */ /* 0x000fe4000bf46270 */
[----:B------:R-:W-:Y:S04]  /*f030*/  @!UP4 UIADD3 UR39, UR39, 0x1, URZ ;  /* 0x000000012727c890 */ /* 0x000fe8000fffe03f */
[----:B------:R-:W-:Y:S02]  /*f040*/  @UP6 UIADD3 UR39, UR39, 0x1, URZ ;  /* 0x0000000127276890 */ /* 0x000fe4000fffe03f */
[----:B------:R-:W-:Y:S02]  /*f050*/  @UP5 UIADD3 UR37, UR37, 0x1, URZ ;  /* 0x0000000125255890 */ /* 0x000fe4000fffe03f */
[----:B------:R-:W-:Y:S02]  /*f060*/  @!UP3 UIADD3 UR39, -UR39, URZ, URZ ;  /* 0x0000003f2727b290 */ /* 0x000fe4000fffe13f */
[----:B------:R-:W-:Y:S02]  /*f070*/  @!UP2 UIADD3 UR37, -UR37, URZ, URZ ;  /* 0x0000003f2525a290 */ /* 0x000fe4000fffe13f */
[----:B------:R-:W-:Y:S02]  /*f080*/  USEL UR39, UR20, UR39, !UP0 ;  /* 0x0000002714277287 */ /* 0x000fe4000c000000 */
[----:B------:R-:W-:Y:S04]  /*f090*/  USEL UR37, UR20, UR37, !UP0 ;  /* 0x0000002514257287 */ /* 0x000fe8000c000000 */
[----:B------:R-:W-:Y:S01]  /*f0a0*/  IMAD.U32 R3, RZ, RZ, UR39 ;  /* 0x00000027ff037e24 */ /* 0x000fe2000f8e00ff */
[----:B------:R-:W-:Y:S01]  /*f0b0*/  MOV R2, UR39 ;  /* 0x0000002700027c02 */ /* 0x000fe20008000f00 */
[----:B------:R-:W-:Y:S01]  /*f0c0*/  IMAD.U32 R166, RZ, RZ, UR37 ;  /* 0x00000025ffa67e24 */ /* 0x000fe2000f8e00ff */
[----:B------:R-:W-:Y:S01]  /*f0d0*/  UIADD3 UR36, UR39, -UR37, URZ ;  /* 0x8000002527247290 */ /* 0x000fe2000fffe03f */
[----:B------:R-:W-:Y:S01]  /*f0e0*/  IMAD.U32 R164, RZ, RZ, UR37 ;  /* 0x00000025ffa47e24 */ /* 0x000fe2000f8e00ff */
[----:B------:R-:W-:Y:S02]  /*f0f0*/  LEA R168, P1, R3, UR22, 0x2 ;  /* 0x0000001603a87c11 */ /* 0x000fe4000f8210ff */
[----:B------:R-:W-:Y:S01]  /*f100*/  LEA R166, P2, R166, UR22, 0x2 ;  /* 0x00000016a6a67c11 */ /* 0x000fe2000f8410ff */
[----:B------:R-:W-:Y:S01]  /*f110*/  UIMAD UR36, UR36, UR13, -0x40 ;  /* 0xffffffc0242474a4 */ /* 0x000fe2000f8e020d */
[----:B------:R-:W-:Y:S02]  /*f120*/  LEA.HI.X.SX32 R169, R2, UR23, 0x2, P1 ;  /* 0x0000001702a97c11 */ /* 0x000fe400088f16ff */
[----:B------:R-:W-:Y:S01]  /*f130*/  LEA.HI.X.SX32 R167, R164, UR23, 0x2, P2 ;  /* 0x00000017a4a77c11 */ /* 0x000fe200090f16ff */
[----:B------:R-:W1:Y:S01]  /*f140*/  LDC.64 R2, c[0x0][0x230] ;  /* 0x00008c00ff027b82 */ /* 0x000e620000000a00 */
[----:B------:R-:W-:Y:S02]  /*f150*/  R2UR UR10, R168 ;  /* 0x00000000a80a72ca */ /* 0x000fe400000e0000 */
[----:B------:R-:W-:Y:S02]  /*f160*/  R2UR UR41, R167 ;  /* 0x00000000a72972ca */ /* 0x000fe400000e0000 */
[----:B------:R-:W-:Y:S02]  /*f170*/  R2UR UR11, R169 ;  /* 0x00000000a90b72ca */ /* 0x000fe400000e0000 */
[----:B------:R-:W-:Y:S07]  /*f180*/  R2UR UR40, R166 ;  /* 0x00000000a62872ca */ /* 0x000fee00000e0000 */
[----:B------:R-:W-:Y:S01]  /*f190*/  IMAD.U32 R172, RZ, RZ, UR10 ;  /* 0x0000000affac7e24 */ /* 0x000fe2000f8e00ff */
[----:B------:R-:W-:Y:S01]  /*f1a0*/  UIMAD UR10, UR9, UR36, URZ ;  /* 0x00000024090a72a4 */ /* 0x000fe2000f8e023f */
[----:B------:R-:W-:Y:S02]  /*f1b0*/  IMAD.U32 R171, RZ, RZ, UR41 ;  /* 0x00000029ffab7e24 */ /* 0x000fe4000f8e00ff */
[----:B------:R-:W-:Y:S01]  /*f1c0*/  IMAD.U32 R173, RZ, RZ, UR11 ;  /* 0x0000000bffad7e24 */ /* 0x000fe2000f8e00ff */
[----:B------:R-:W-:Y:S01]  /*f1d0*/  USHF.R.S32.HI UR11, URZ, 0x1f, UR36 ;  /* 0x0000001f3f0b7899 */ /* 0x000fe20008011424 */
[----:B------:R-:W-:Y:S01]  /*f1e0*/  MOV R170, UR40 ;  /* 0x0000002800aa7c02 */ /* 0x000fe20008000f00 */
[----:B------:R-:W-:Y:S02]  /*f1f0*/  UIMAD.WIDE.U32 UR36, UR8, UR36, URZ ;  /* 0x00000024082472a5 */ /* 0x000fe4000f8e003f */
[----:B------:R-:W2:Y:S01]  /*f200*/  LDG.E R164, desc[UR24][R172.64] ;  /* 0x00000018aca47981 */ /* 0x000ea2000c1e1900 */
[----:B------:R-:W-:Y:S03]  /*f210*/  UIMAD UR10, UR11, UR8, UR10 ;  /* 0x000000080b0a72a4 */ /* 0x000fe6000f8e020a */
[----:B------:R3:W2:Y:S01]  /*f220*/  LDG.E R167, desc[UR24][R170.64] ;  /* 0x00000018aaa77981 */ /* 0x0006a2000c1e1900 */
[----:B------:R-:W-:Y:S01]  /*f230*/  UIADD3 UR10, UR37, UR10, URZ ;  /* 0x0000000a250a7290 */ /* 0x000fe2000fffe03f */
[----:B------:R-:W-:Y:S01]  /*f240*/  UMOV UR11, UR9 ;  /* 0x00000009000b7c82 */ /* 0x000fe20008000000 */
[----:B---3--:R-:W-:Y:S01]  /*f250*/  IMAD.U32 R171, RZ, RZ, UR37 ;  /* 0x00000025ffab7e24 */ /* 0x008fe2000f8e00ff */
[----:B------:R-:W-:Y:S03]  /*f260*/  MOV R170, UR36 ;  /* 0x0000002400aa7c02 */ /* 0x000fe60008000f00 */
        /* <DEDUP_REMOVED lines=9> */
.L_x_765:
[----:B------:R1:W-:Y:S01]  /*f300*/  @P6 STS.128 [R238+0x8000], RZ ;  /* 0x008000ffee006388 */ /* 0x0003e20000000c00 */
[CC--:B------:R-:W-:Y:S01]  /*f310*/  LEA R176, P1, R164.reuse, R244.reuse, 0x1 ;  /* 0x000000f4a4b07211 */ /* 0x0c0fe200078208ff */
[----:B------:R-:W-:Y:S01]  /*f320*/  UMOV UR8, UR10 ;  /* 0x0000000a00087c82 */ /* 0x000fe20008000000 */
[C---:B------:R-:W-:Y:S01]  /*f330*/  IADD3 R167, P2, R164.reuse, UR16, RZ ;  /* 0x00000010a4a77c10 */ /* 0x040fe2000ff5e0ff */
[----:B------:R-:W-:Y:S01]  /*f340*/  UMOV UR9, UR11 ;  /* 0x0000000b00097c82 */ /* 0x000fe20008000000 */
[-C--:B------:R-:W-:Y:S02]  /*f350*/  LEA.HI.X R177, R164, R243.reuse, R2, 0x1, P1 ;  /* 0x000000f3a4b17211 */ /* 0x080fe400008f0c02 */
[CC--:B------:R-:W-:Y:S02]  /*f360*/  @!P6 LEA R174, P1, R167.reuse, R244.reuse, 0x1 ;  /* 0x000000f4a7aee211 */ /* 0x0c0fe400078208ff */
[----:B------:R-:W-:Y:S01]  /*f370*/  IADD3.X R166, R2, UR15, RZ, P2, !PT ;  /* 0x0000000f02a67c10 */ /* 0x000fe200097fe4ff */
[----:B------:R-:W-:Y:S01]  /*f380*/  @!PT LDS RZ, [RZ] ;  /* 0x00000000fffff984 */ /* 0x000fe20000000800 */
[----:B------:R-:W-:Y:S01]  /*f390*/  @!PT LDS RZ, [RZ] ;  /* 0x00000000fffff984 */ /* 0x000fe20000000800 */
[----:B------:R-:W-:Y:S01]  /*f3a0*/  @!PT LDS RZ, [RZ] ;  /* 0x00000000fffff984 */ /* 0x000fe20000000800 */
[----:B------:R1:W-:Y:S01]  /*f3b0*/  @!P6 LDGSTS.E.BYPASS.LTC128B.128 [R238+0x8000], desc[UR24][R176.64] ;  /* 0x08000000b0eeefae */ /* 0x0003e2000b901d58 */
[C---:B------:R-:W-:Y:S02]  /*f3c0*/  IADD3 R3, P2, R167.reuse, UR16, RZ ;  /* 0x00000010a7037c10 */ /* 0x040fe4000ff5e0ff */
[CCC-:B------:R-:W-:Y:S01]  /*f3d0*/  @!P6 LEA.HI.X R175, R167.reuse, R243.reuse, R166.reuse, 0x1, P1 ;  /* 0x000000f3a7afe211 */ /* 0x1c0fe200008f0ca6 */
[----:B------:R1:W-:Y:S01]  /*f3e0*/  @P5 STS.128 [R238+0xa000], RZ ;  /* 0x00a000ffee005388 */ /* 0x0003e20000000c00 */
[CC--:B------:R-:W-:Y:S02]  /*f3f0*/  @!P4 LEA R170, P1, R167.reuse, R244.reuse, 0x1 ;  /* 0x000000f4a7aac211 */ /* 0x0c0fe400078208ff */
[----:B------:R-:W-:Y:S01]  /*f400*/  IADD3.X R164, R166, UR15, RZ, P2, !PT ;  /* 0x0000000fa6a47c10 */ /* 0x000fe200097fe4ff */
[----:B------:R-:W-:Y:S01]  /*f410*/  @!PT LDS RZ, [RZ] ;  /* 0x00000000fffff984 */ /* 0x000fe20000000800 */
[----:B------:R-:W-:Y:S01]  /*f420*/  @!PT LDS RZ, [RZ] ;  /* 0x00000000fffff984 */ /* 0x000fe20000000800 */
[----:B------:R-:W-:Y:S01]  /*f430*/  @!PT LDS RZ, [RZ] ;  /* 0x00000000fffff984 */ /* 0x000fe20000000800 */
[----:B------:R1:W-:Y:S01]  /*f440*/  @!P5 LDGSTS.E.BYPASS.LTC128B.128 [R238+0xa000], desc[UR24][R176.64+0x80] ;  /* 0x0a000080b0eedfae */ /* 0x0003e2000b901d58 */
[CC--:B------:R-:W-:Y:S02]  /*f450*/  @!P5 LEA R172, P2, R167.reuse, R244.reuse, 0x1 ;  /* 0x000000f4a7acd211 */ /* 0x0c0fe400078408ff */
[CCC-:B------:R-:W-:Y:S01]  /*f460*/  @!P4 LEA.HI.X R171, R167.reuse, R243.reuse, R166.reuse, 0x1, P1 ;  /* 0x000000f3a7abc211 */ /* 0x1c0fe200008f0ca6 */
[----:B------:R1:W-:Y:S01]  /*f470*/  @P4 STS.128 [R238+0xc000], RZ ;  /* 0x00c000ffee004388 */ /* 0x0003e20000000c00 */
[CCC-:B------:R-:W-:Y:S02]  /*f480*/  @!P5 LEA.HI.X R173, R167.reuse, R243.reuse, R166.reuse, 0x1, P2 ;  /* 0x000000f3a7add211 */ /* 0x1c0fe400010f0ca6 */
[-C--:B------:R-:W-:Y:S01]  /*f490*/  @!P3 LEA R168, P2, R167, R244.reuse, 0x1 ;  /* 0x000000f4a7a8b211 */ /* 0x080fe200078408ff */
[----:B------:R-:W-:Y:S01]  /*f4a0*/  @!PT LDS RZ, [RZ] ;  /* 0x00000000fffff984 */ /* 0x000fe20000000800 */
[----:B------:R-:W-:Y:S01]  /*f4b0*/  @!PT LDS RZ, [RZ] ;  /* 0x00000000fffff984 */ /* 0x000fe20000000800 */
[----:B------:R-:W-:Y:S01]  /*f4c0*/  @!PT LDS RZ, [RZ] ;  /* 0x00000000fffff984 */ /* 0x000fe20000000800 */
[----:B------:R1:W-:Y:S01]  /*f4d0*/  @!P4 LDGSTS.E.BYPASS.LTC128B.128 [R238+0xc000], desc[UR24][R176.64+0x100] ;  /* 0x0c000100b0eecfae */ /* 0x0003e2000b901d58 */
[----:B------:R-:W-:Y:S02]  /*f4e0*/  IADD3 R2, P1, R3, UR16, RZ ;  /* 0x0000001003027c10 */ /* 0x000fe4000ff3e0ff */
[-C--:B------:R-:W-:Y:S01]  /*f4f0*/  @!P3 LEA.HI.X R169, R167, R243.reuse, R166, 0x1, P2 ;  /* 0x000000f3a7a9b211 */ /* 0x080fe200010f0ca6 */
[----:B------:R1:W-:Y:S01]  /*f500*/  @P3 STS.128 [R238+0xe000], RZ ;  /* 0x00e000ffee003388 */ /* 0x0003e20000000c00 */
[CC--:B------:R-:W-:Y:S02]  /*f510*/  @!P6 LEA R186, P2, R3.reuse, R244.reuse, 0x1 ;  /* 0x000000f403bae211 */ /* 0x0c0fe400078408ff */
[----:B------:R-:W-:Y:S01]  /*f520*/  IADD3.X R166, R164, UR15, RZ, P1, !PT ;  /* 0x0000000fa4a67c10 */ /* 0x000fe20008ffe4ff */
[----:B------:R-:W-:Y:S01]  /*f530*/  @!PT LDS RZ, [RZ] ;  /* 0x00000000fffff984 */ /* 0x000fe20000000800 */
[----:B------:R-:W-:Y:S01]  /*f540*/  @!PT LDS RZ, [RZ] ;  /* 0x00000000fffff984 */ /* 0x000fe20000000800 */
[----:B------:R-:W-:Y:S01]  /*f550*/  @!PT LDS RZ, [RZ] ;  /* 0x00000000fffff984 */ /* 0x000fe20000000800 */
[----:B------:R1:W-:Y:S01]  /*f560*/  @!P3 LDGSTS.E.BYPASS.LTC128B.128 [R238+0xe000], desc[UR24][R176.64+0x180] ;  /* 0x0e000180b0eebfae */ /* 0x0003e2000b901d58 */
[CCC-:B------:R-:W-:Y:S02]  /*f570*/  @!P6 LEA.HI.X R187, R3.reuse, R243.reuse, R164.reuse, 0x1, P2 ;  /* 0x000000f303bbe211 */ /* 0x1c0fe400010f0ca4 */
[CC--:B------:R-:W-:Y:S01]  /*f580*/  @!P5 LEA R182, P1, R3.reuse, R244.reuse, 0x1 ;  /* 0x000000f403b6d211 */ /* 0x0c0fe200078208ff */
[----:B------:R1:W-:Y:S01]  /*f590*/  @P6 STS.128 [R238+0x8800], RZ ;  /* 0x008800ffee006388 */ /* 0x0003e20000000c00 */
[CC--:B------:R-:W-:Y:S02]  /*f5a0*/  @!P4 LEA R180, P2, R3.reuse, R244.reuse, 0x1 ;  /* 0x000000f403b4c211 */ /* 0x0c0fe400078408ff */
[CCC-:B------:R-:W-:Y:S01]  /*f5b0*/  @!P5 LEA.HI.X R183, R3.reuse, R243.reuse, R164.reuse, 0x1, P1 ;  /* 0x000000f303b7d211 */ /* 0x1c0fe200008f0ca4 */
        /* <DEDUP_REMOVED lines=8> */
[-C--:B------:R-:W-:Y:S01]  /*f640*/  @!P3 LEA.HI.X R179, R3, R243.reuse, R164, 0x1, P1 ;  /* 0x000000f303b3b211 */ /* 0x080fe200008f0ca4 */
        /* <DEDUP_REMOVED lines=13> */
[CC--:B------:R-:W-:Y:S02]  /*f720*/  @!P4 LEA.HI.X R189, R2.reuse, R243.reuse, R166, 0x1, P2 ;  /* 0x000000f302bdc211 */ /* 0x0c0fe400010f0ca6 */
[C---:B------:R-:W-:Y:S01]  /*f730*/  @!P3 LEA R192, P1, R2.reuse, R244, 0x1 ;  /* 0x000000f402c0b211 */ /* 0x040fe200078208ff */
[----:B------:R1:W-:Y:S01]  /*f740*/  @P3 STS.128 [R238+0xe800], RZ ;  /* 0x00e800ffee003388 */ /* 0x0003e20000000c00 */
[----:B------:R-:W-:Y:S02]  /*f750*/  IMAD.MOV.U32 R244, RZ, RZ, R176 ;  /* 0x000000fffff47224 */ /* 0x000fe400078e00b0 */
[----:B------:R-:W-:Y:S01]  /*f760*/  @!P3 LEA.HI.X R193, R2, R243, R166, 0x1, P1 ;  /* 0x000000f302c1b211 */ /* 0x000fe200008f0ca6 */
[----:B------:R-:W-:Y:S01]  /*f770*/  @!PT LDS RZ, [RZ] ;  /* 0x00000000fffff984 */ /* 0x000fe20000000800 */
[----:B------:R-:W-:Y:S01]  /*f780*/  @!PT LDS RZ, [RZ] ;  /* 0x00000000fffff984 */ /* 0x000fe20000000800 */
[----:B------:R-:W-:Y:S01]  /*f790*/  @!PT LDS RZ, [RZ] ;  /* 0x00000000fffff984 */ /* 0x000fe20000000800 */
[----:B------:R1:W-:Y:S01]  /*f7a0*/  @!P3 LDGSTS.E.BYPASS.LTC128B.128 [R238+0xe800], desc[UR24][R168.64+0x180] ;  /* 0x0e800180a8eebfae */ /* 0x0003e2000b901d58 */
[----:B------:R-:W-:Y:S03]  /*f7b0*/  IMAD.MOV.U32 R243, RZ, RZ, R177 ;  /* 0x000000fffff37224 */ /* 0x000fe600078e00b1 */
        /* <DEDUP_REMOVED lines=40> */
[----:B------:R-:W0:Y:S02]  /*fa40*/  LDGDEPBAR ;  /* 0x00000000000079af */ /* 0x000e240000000000 */
.L_x_764:
[----:B------:R-:W-:Y:S01]  /*fa50*/  FMNMX.FTZ R2, R4, R165, !PT ;  /* 0x000000a504027209 */ /* 0x000fe20007810000 */
[----:B-1----:R-:W-:Y:S01]  /*fa60*/  LDSM.16.MT88.4 R172, [R226+0x10000] ;  /* 0x01000000e2ac783b */ /* 0x002fe20000004200 */
[----:B------:R-:W-:Y:S01]  /*fa70*/  FMNMX.FTZ R164, R6, R0, !PT ;  /* 0x0000000006a47209 */ /* 0x000fe20007810000 */
[----:B------:R-:W-:Y:S01]  /*fa80*/  UISETP.GT.AND UP2, UPT, UR18, 0x1, UPT ;  /* 0x000000011200788c */ /* 0x000fe2000bf44270 */
[----:B------:R-:W-:Y:S01]  /*fa90*/  FMNMX.FTZ R3, R5, R2, !PT ;  /* 0x0000000205037209 */ /* 0x000fe20007810000 */
[----:B------:R-:W-:Y:S01]  /*faa0*/  UIADD3 UR18, UR18, -0x1, URZ ;  /* 0xffffffff12127890 */ /* 0x000fe2000fffe03f */
[----:B------:R-:W-:Y:S01]  /*fab0*/  FMNMX.FTZ R167, R7, R164, !PT ;  /* 0x000000a407a77209 */ /* 0x000fe20007810000 */
[----:B------:R-:W-:Y:S01]  /*fac0*/  UMOV UR11, UR34 ;  /* 0x00000022000b7c82 */ /* 0x000fe20008000000 */
[----:B------:R-:W-:Y:S01]  /*fad0*/  FMNMX.FTZ R2, R8, R3, !PT ;  /* 0x0000000308027209 */ /* 0x000fe20007810000 */
[----:B------:R-:W-:Y:S01]  /*fae0*/  LDSM.16.MT88.4 R176, [R225+0x10000] ;  /* 0x01000000e1b0783b */ /* 0x000fe20000004200 */
[----:B------:R-:W-:Y:S01]  /*faf0*/  FMNMX.FTZ R164, R10, R167, !PT ;  /* 0x000000a70aa47209 */ /* 0x000fe20007810000 */
[----:B------:R-:W-:Y:S01]  /*fb00*/  UMOV UR10, UR33 ;  /* 0x00000021000a7c82 */ /* 0x000fe20008000000 */
[----:B------:R-:W-:Y:S02]  /*fb10*/  FMNMX.FTZ R3, R9, R2, !PT ;  /* 0x0000000209037209 */ /* 0x000fe40007810000 */
[----:B------:R-:W-:Y:S02]  /*fb20*/  FMNMX.FTZ R167, R11, R164, !PT ;  /* 0x000000a40ba77209 */ /* 0x000fe40007810000 */
[----:B------:R-:W-:Y:S01]  /*fb30*/  FMNMX.FTZ R2, R12, R3, !PT ;  /* 0x000000030c027209 */ /* 0x000fe20007810000 */
[----:B------:R-:W-:Y:S01]  /*fb40*/  LDSM.16.MT88.4 R180, [R225+0x10800] ;  /* 0x01080000e1b4783b */ /* 0x000fe20000004200 */
[----:B------:R-:W-:Y:S02]  /*fb50*/  FMNMX.FTZ R164, R14, R167, !PT ;  /* 0x000000a70ea47209 */ /* 0x000fe40007810000 */
        /* <DEDUP_REMOVED lines=17> */
[----:B------:R-:W-:Y:S02]  /*fc70*/  FMNMX.FTZ R2, R28, R3, !PT ;  /* 0x000000031c027209 */ /* 0x000fe40007810000 */
[----:B------:R-:W-:Y:S02]  /*fc80*/  FMNMX.FTZ R164, R30, R169, !PT ;  /* 0x000000a91ea47209 */ /* 0x000fe40007810000 */
[----:B------:R-:W-:Y:S04]  /*fc90*/  FMNMX.FTZ R3, R29, R2, !PT ;  /* 0x000000021d037209 */ /* 0x000fe80007810000 */
[----:B------:R-:W-:Y:S02]  /*fca0*/  FMNMX.FTZ R2, R32, R3, !PT ;  /* 0x0000000320027209 */ /* 0x000fe40007810000 */
[----:B------:R-:W-:Y:S02]  /*fcb0*/  FMNMX.FTZ R3, R31, R164, !PT ;  /* 0x000000a41f037209 */ /* 0x000fe40007810000 */
[----:B------:R-:W-:Y:S02]  /*fcc0*/  FMNMX.FTZ R168, R33, R2, !PT ;  /* 0x0000000221a87209 */ /* 0x000fe40007810000 */
[----:B------:R-:W-:Y:S03]  /*fcd0*/  FMNMX.FTZ R2, R34, R3, !PT ;  /* 0x0000000322027209 */ /* 0x000fe60007810000 */
[----:B------:R-:W-:Y:S01]  /*fce0*/  SHFL.BFLY PT, R3, R168, 0x2, 0x1f ;  /* 0x0c401f00a8037f89 */ /* 0x000fe200000e0000 */
[----:B------:R-:W-:Y:S07]  /*fcf0*/  FMNMX.FTZ R167, R35, R2, !PT ;  /* 0x0000000223a77209 */ /* 0x000fee0007810000 */
[----:B------:R-:W1:Y:S02]  /*fd00*/  SHFL.BFLY PT, R2, R167, 0x2, 0x1f ;  /* 0x0c401f00a7027f89 */ /* 0x000e6400000e0000 */
[----:B-1----:R-:W-:Y:S02]  /*fd10*/  FMNMX.FTZ R166, R167, R2, !PT ;  /* 0x00000002a7a67209 */ /* 0x002fe40007810000 */
[----:B------:R-:W-:Y:S04]  /*fd20*/  FMNMX.FTZ R169, R168, R3, !PT ;  /* 0x00000003a8a97209 */ /* 0x000fe80007810000 */
[----:B------:R-:W1:Y:S08]  /*fd30*/  SHFL.BFLY PT, R3, R166, 0x1, 0x1f ;  /* 0x0c201f00a6037f89 */ /* 0x000e7000000e0000 */
[----:B------:R-:W2:Y:S01]  /*fd40*/  SHFL.BFLY PT, R164, R169, 0x1, 0x1f ;  /* 0x0c201f00a9a47f89 */ /* 0x000ea200000e0000 */
[----:B-1----:R-:W-:Y:S02]  /*fd50*/  FMNMX.FTZ R3, R166, R3, !PT ;  /* 0x00000003a6037209 */ /* 0x002fe40007810000 */
[----:B--2---:R-:W-:Y:S03]  /*fd60*/  FMNMX.FTZ R164, R169, R164, !PT ;  /* 0x000000a4a9a47209 */ /* 0x004fe60007810000 */
[C---:B------:R-:W-:Y:S01]  /*fd70*/  FADD.FTZ R0, -R3.reuse, R0 ;  /* 0x0000000003007221 */ /* 0x040fe20000010100 */
[C---:B------:R-:W-:Y:S01]  /*fd80*/  FMUL.FTZ R198, R3.reuse, UR4 ;  /* 0x0000000403c67c20 */ /* 0x040fe20008410000 */
[----:B------:R-:W1:Y:S01]  /*fd90*/  LDSM.16.MT88.4 R168, [R228+0x10000] ;  /* 0x01000000e4a8783b */ /* 0x000e620000004200 */
[----:B------:R-:W-:Y:S01]  /*fda0*/  FSETP.NEU.FTZ.AND P1, PT, R164, -INF , PT ;  /* 0xff800000a400780b */ /* 0x000fe20003f3d000 */
[----:B------:R-:W-:Y:S01]  /*fdb0*/  FMUL.FTZ R167, R0, UR4 ;  /* 0x0000000400a77c20 */ /* 0x000fe20008410000 */
[C---:B------:R-:W-:Y:S01]  /*fdc0*/  FMUL.FTZ R200, R164.reuse, UR4 ;  /* 0x00000004a4c87c20 */ /* 0x040fe20008410000 */
[----:B------:R-:W-:Y:S02]  /*fdd0*/  FADD.FTZ R2, -R164, R165 ;  /* 0x000000a5a4027221 */ /* 0x000fe40000010100 */
[----:B------:R2:W3:Y:S02]  /*fde0*/  MUFU.EX2 R0, R167 ;  /* 0x000000a700007308 */ /* 0x0004e40000000800 */
[----:B------:R-:W-:Y:S01]  /*fdf0*/  FSEL R200, R200, RZ, P1 ;  /* 0x000000ffc8c87208 */ /* 0x000fe20000800000 */
[----:B------:R-:W-:Y:S01]  /*fe00*/  FMUL.FTZ R165, R2, UR4 ;  /* 0x0000000402a57c20 */ /* 0x000fe20008410000 */
[----:B------:R-:W-:Y:S03]  /*fe10*/  FSETP.NEU.FTZ.AND P1, PT, R3, -INF , PT ;  /* 0xff8000000300780b */ /* 0x000fe60003f3d000 */
[--C-:B------:R-:W-:Y:S01]  /*fe20*/  FFMA.FTZ R166, R5, UR4, -R200.reuse ;  /* 0x0000000405a67c23 */ /* 0x100fe200080108c8 */
[----:B------:R-:W-:Y:S01]  /*fe30*/  FSEL R198, R198, RZ, P1 ;  /* 0x000000ffc6c67208 */ /* 0x000fe20000800000 */
[--C-:B------:R-:W-:Y:S01]  /*fe40*/  FFMA.FTZ R197, R4, UR4, -R200.reuse ;  /* 0x0000000404c57c23 */ /* 0x100fe200080108c8 */
[----:B------:R-:W4:Y:S01]  /*fe50*/  MUFU.EX2 R2, R165 ;  /* 0x000000a500027308 */ /* 0x000f220000000800 */
[--C-:B------:R-:W-:Y:S01]  /*fe60*/  FFMA.FTZ R250, R24, UR4, -R200.reuse ;  /* 0x0000000418fa7c23 */ /* 0x100fe200080108c8 */
[----:B------:R-:W-:Y:S01]  /*fe70*/  FFMA.FTZ R251, R25, UR4, -R200 ;  /* 0x0000000419fb7c23 */ /* 0x000fe200080108c8 */
[--C-:B------:R-:W-:Y:S01]  /*fe80*/  FFMA.FTZ R199, R6, UR4, -R198.reuse ;  /* 0x0000000406c77c23 */ /* 0x100fe200080108c6 */
[----:B------:R-:W-:Y:S01]  /*fe90*/  FFMA.FTZ R5, R7, UR4, -R198 ;  /* 0x0000000407057c23 */ /* 0x000fe200080108c6 */
[--C-:B------:R-:W-:Y:S01]  /*fea0*/  FFMA.FTZ R6, R8, UR4, -R200.reuse ;  /* 0x0000000408067c23 */ /* 0x100fe200080108c8 */
[----:B------:R-:W-:Y:S01]  /*feb0*/  FFMA.FTZ R7, R9, UR4, -R200 ;  /* 0x0000000409077c23 */ /* 0x000fe200080108c8 */
[--C-:B--2---:R-:W-:Y:S01]  /*fec0*/  FFMA.FTZ R167, R10, UR4, -R198.reuse ;  /* 0x000000040aa77c23 */ /* 0x104fe200080108c6 */
[--C-:B------:R-:W-:Y:S02]  /*fed0*/  FFMA.FTZ R196, R11, UR4, -R198.reuse ;  /* 0x000000040bc47c23 */ /* 0x100fe400080108c6 */
[----:B------:R-:W-:Y:S01]  /*fee0*/  MUFU.EX2 R197, R197 ;  /* 0x000000c500c57308 */ /* 0x000fe20000000800 */
[C---:B---3--:R-:W-:Y:S01]  /*fef0*/  FMUL.FTZ R10, R0.reuse, R162 ;  /* 0x000000a2000a7220 */ /* 0x048fe20000410000 */
[C---:B------:R-:W-:Y:S01]  /*ff00*/  FMUL.FTZ R11, R0.reuse, R163 ;  /* 0x000000a3000b7220 */ /* 0x040fe20000410000 */
[C---:B------:R-:W-:Y:S01]  /*ff10*/  FMUL.FTZ R38, R0.reuse, R38 ;  /* 0x0000002600267220 */ /* 0x040fe20000410000 */
[C---:B------:R-:W-:Y:S01]  /*ff20*/  FMUL.FTZ R39, R0.reuse, R39 ;  /* 0x0000002700277220 */ /* 0x040fe20000410000 */
[C---:B------:R-:W-:Y:S01]  /*ff30*/  FMUL.FTZ R42, R0.reuse, R42 ;  /* 0x0000002a002a7220 */ /* 0x040fe20000410000 */
[C---:B------:R-:W-:Y:S01]  /*ff40*/  FMUL.FTZ R43, R0.reuse, R43 ;  /* 0x0000002b002b7220 */ /* 0x040fe20000410000 */
[----:B------:R-:W-:Y:S03]  /*ff50*/  FMUL.FTZ R46, R0, R46 ;  /* 0x0000002e002e7220 */ /* 0x000fe60000410000 */
[----:B------:R-:W2:Y:S01]  /*ff60*/  MUFU.EX2 R166, R166 ;  /* 0x000000a600a67308 */ /* 0x000ea20000000800 */
[C---:B----4-:R-:W-:Y:S01]  /*ff70*/  FMUL.FTZ R8, R2.reuse, R160 ;  /* 0x000000a002087220 */ /* 0x050fe20000410000 */
[C---:B------:R-:W-:Y:S01]  /*ff80*/  FMUL.FTZ R9, R2.reuse, R161 ;  /* 0x000000a102097220 */ /* 0x040fe20000410000 */
[C---:B------:R-:W-:Y:S01]  /*ff90*/  FMUL.FTZ R36, R2.reuse, R36 ;  /* 0x0000002402247220 */ /* 0x040fe20000410000 */
[C---:B------:R-:W-:Y:S01]  /*ffa0*/  FMUL.FTZ R37, R2.reuse, R37 ;  /* 0x0000002502257220 */ /* 0x040fe20000410000 */
[C---:B------:R-:W-:Y:S01]  /*ffb0*/  FMUL.FTZ R40, R2.reuse, R40 ;  /* 0x0000002802287220 */ /* 0x040fe20000410000 */
[C---:B------:R-:W-:Y:S01]  /*ffc0*/  FMUL.FTZ R41, R2.reuse, R41 ;  /* 0x0000002902297220 */ /* 0x040fe20000410000 */
[C---:B------:R-:W-:Y:S03]  /*ffd0*/  FMUL.FTZ R44, R2.reuse, R44 ;  /* 0x0000002c022c7220 */ /* 0x040fe60000410000 */
[----:B------:R-:W-:Y:S01]  /*ffe0*/  MUFU.EX2 R199, R199 ;  /* 0x000000c700c77308 */ /* 0x000fe20000000800 */
[----:B------:R-:W-:Y:S01]  /*fff0*/  FMUL.FTZ R45, R2, R45 ;  /* 0x0000002d022d7220 */ /* 0x000fe20000410000 */
[----:B------:R-:W-:Y:S01]  /*10000*/  FMUL.FTZ R47, R0, R47 ;  /* 0x0000002f002f7220 */ /* 0x000fe20000410000 */
[C---:B------:R-:W-:Y:S01]  /*10010*/  FMUL.FTZ R48, R2.reuse, R48 ;  /* 0x0000003002307220 */ /* 0x040fe20000410000 */
[----:B------:R-:W-:Y:S01]  /*10020*/  FMUL.FTZ R49, R2, R49 ;  /* 0x0000003102317220 */ /* 0x000fe20000410000 */
[C---:B------:R-:W-:Y:S01]  /*10030*/  FMUL.FTZ R50, R0.reuse, R50 ;  /* 0x0000003200327220 */ /* 0x040fe20000410000 */
[----:B------:R-:W-:Y:S01]  /*10040*/  FMUL.FTZ R51, R0, R51 ;  /* 0x0000003300337220 */ /* 0x000fe20000410000 */
[----:B------:R-:W-:Y:S03]  /*10050*/  FMUL.FTZ R52, R2, R52 ;  /* 0x0000003402347220 */ /* 0x000fe60000410000 */
[----:B------:R-:W3:Y:S01]  /*10060*/  MUFU.EX2 R5, R5 ;  /* 0x0000000500057308 */ /* 0x000ee20000000800 */
[----:B--2---:R-:W-:Y:S01]  /*10070*/  F2FP.F16.F32.PACK_AB R160, R166, R197 ;  /* 0x000000c5a6a0723e */ /* 0x004fe200000000ff */
[----:B------:R-:W-:Y:S01]  /*10080*/  FMUL.FTZ R53, R2, R53 ;  /* 0x0000003502357220 */ /* 0x000fe20000410000 */
[C---:B------:R-:W-:Y:S01]  /*10090*/  FMUL.FTZ R54, R0.reuse, R54 ;  /* 0x0000003600367220 */ /* 0x040fe20000410000 */
[----:B------:R-:W-:Y:S01]  /*100a0*/  FMUL.FTZ R55, R0, R55 ;  /* 0x0000003700377220 */ /* 0x000fe20000410000 */
[C---:B------:R-:W-:Y:S01]  /*100b0*/  FMUL.FTZ R56, R2.reuse, R56 ;  /* 0x0000003802387220 */ /* 0x040fe20000410000 */
[----:B------:R-:W-:Y:S01]  /*100c0*/  FMUL.FTZ R57, R2, R57 ;  /* 0x0000003902397220 */ /* 0x000fe20000410000 */
[C---:B------:R-:W-:Y:S03]  /*100d0*/  FMUL.FTZ R58, R0.reuse, R58 ;  /* 0x0000003a003a7220 */ /* 0x040fe60000410000 */
[----:B------:R-:W-:Y:S01]  /*100e0*/  MUFU.EX2 R6, R6 ;  /* 0x0000000600067308 */ /* 0x000fe20000000800 */
[----:B------:R-:W-:Y:S01]  /*100f0*/  FMUL.FTZ R59, R0, R59 ;  /* 0x0000003b003b7220 */ /* 0x000fe20000410000 */
[C---:B------:R-:W-:Y:S01]  /*10100*/  FMUL.FTZ R60, R2.reuse, R60 ;  /* 0x0000003c023c7220 */ /* 0x040fe20000410000 */
[----:B------:R-:W-:Y:S01]  /*10110*/  FMUL.FTZ R61, R2, R61 ;  /* 0x0000003d023d7220 */ /* 0x000fe20000410000 */
[C---:B------:R-:W-:Y:S01]  /*10120*/  FMUL.FTZ R62, R0.reuse, R62 ;  /* 0x0000003e003e7220 */ /* 0x040fe20000410000 */
[----:B------:R-:W-:Y:S01]  /*10130*/  FMUL.FTZ R63, R0, R63 ;  /* 0x0000003f003f7220 */ /* 0x000fe20000410000 */
[C---:B------:R-:W-:Y:S01]  /*10140*/  FMUL.FTZ R64, R2.reuse, R64 ;  /* 0x0000004002407220 */ /* 0x040fe20000410000 */
[----:B------:R-:W-:Y:S03]  /*10150*/  FMUL.FTZ R65, R2, R65 ;  /* 0x0000004102417220 */ /* 0x000fe60000410000 */
[----:B------:R-:W2:Y:S01]  /*10160*/  MUFU.EX2 R7, R7 ;  /* 0x0000000700077308 */ /* 0x000ea20000000800 */
[----:B---3--:R-:W-:Y:S01]  /*10170*/  F2FP.F16.F32.PACK_AB R161, R5, R199 ;  /* 0x000000c705a1723e */ /* 0x008fe200000000ff */
[C---:B------:R-:W-:Y:S01]  /*10180*/  FMUL.FTZ R66, R0.reuse, R66 ;  /* 0x0000004200427220 */ /* 0x040fe20000410000 */
[----:B------:R-:W-:Y:S01]  /*10190*/  FMUL.FTZ R67, R0, R67 ;  /* 0x0000004300437220 */ /* 0x000fe20000410000 */
[C---:B------:R-:W-:Y:S01]  /*101a0*/  FMUL.FTZ R68, R2.reuse, R68 ;  /* 0x0000004402447220 */ /* 0x040fe20000410000 */
[----:B------:R-:W-:Y:S01]  /*101b0*/  FMUL.FTZ R69, R2, R69 ;  /* 0x0000004502457220 */ /* 0x000fe20000410000 */
[C---:B------:R-:W-:Y:S01]  /*101c0*/  FMUL.FTZ R70, R0.reuse, R70 ;  /* 0x0000004600467220 */ /* 0x040fe20000410000 */
[----:B------:R-:W-:Y:S03]  /*101d0*/  FMUL.FTZ R71, R0, R71 ;  /* 0x0000004700477220 */ /* 0x000fe60000410000 */
[----:B------:R-:W-:Y:S01]  /*101e0*/  MUFU.EX2 R167, R167 ;  /* 0x000000a700a77308 */ /* 0x000fe20000000800 */
[----:B------:R-:W-:Y:S01]  /*101f0*/  FFMA.FTZ R252, R26, UR4, -R198 ;  /* 0x000000041afc7c23 */ /* 0x000fe200080108c6 */
[C---:B------:R-:W-:Y:S01]  /*10200*/  FMUL.FTZ R72, R2.reuse, R72 ;  /* 0x0000004802487220 */ /* 0x040fe20000410000 */
[----:B------:R-:W-:Y:S01]  /*10210*/  FMUL.FTZ R73, R2, R73 ;  /* 0x0000004902497220 */ /* 0x000fe20000410000 */
[C---:B------:R-:W-:Y:S01]  /*10220*/  FMUL.FTZ R74, R0.reuse, R74 ;  /* 0x0000004a004a7220 */ /* 0x040fe20000410000 */
[----:B------:R-:W-:Y:S01]  /*10230*/  FMUL.FTZ R75, R0, R75 ;  /* 0x0000004b004b7220 */ /* 0x000fe20000410000 */
[C---:B------:R-:W-:Y:S01]  /*10240*/  FMUL.FTZ R76, R2.reuse, R76 ;  /* 0x0000004c024c7220 */ /* 0x040fe20000410000 */
[----:B------:R-:W-:Y:S03]  /*10250*/  FMUL.FTZ R77, R2, R77 ;  /* 0x0000004d024d7220 */ /* 0x000fe60000410000 */
[----:B------:R-:W3:Y:S01]  /*10260*/  MUFU.EX2 R196, R196 ;  /* 0x000000c400c47308 */ /* 0x000ee20000000800 */
[----:B--2---:R-:W-:Y:S01]  /*10270*/  F2FP.F16.F32.PACK_AB R162, R7, R6 ;  /* 0x0000000607a2723e */ /* 0x004fe200000000ff */
[C---:B------:R-:W-:Y:S01]  /*10280*/  FMUL.FTZ R78, R0.reuse, R78 ;  /* 0x0000004e004e7220 */ /* 0x040fe20000410000 */
[----:B------:R-:W-:Y:S01]  /*10290*/  FMUL.FTZ R79, R0, R79 ;  /* 0x0000004f004f7220 */ /* 0x000fe20000410000 */
        /* <DEDUP_REMOVED lines=12> */
[----:B------:R-:W-:Y:S01]  /*10360*/  FMUL.FTZ R92, R2, R92 ;  /* 0x0000005c025c7220 */ /* 0x000fe20000410000 */
[----:B---3--:R-:W-:Y:S01]  /*10370*/  F2FP.F16.F32.PACK_AB R163, R196, R167 ;  /* 0x000000a7c4a3723e */ /* 0x008fe200000000ff */
[----:B------:R-:W-:Y:S01]  /*10380*/  FMUL.FTZ R93, R2, R93 ;  /* 0x0000005d025d7220 */ /* 0x000fe20000410000 */
[C---:B------:R-:W-:Y:S01]  /*10390*/  FMUL.FTZ R94, R0.reuse, R94 ;  /* 0x0000005e005e7220 */ /* 0x040fe20000410000 */
[----:B------:R-:W-:Y:S01]  /*103a0*/  FMUL.FTZ R95, R0, R95 ;  /* 0x0000005f005f7220 */ /* 0x000fe20000410000 */
[C---:B------:R-:W-:Y:S01]  /*103b0*/  FMUL.FTZ R96, R2.reuse, R96 ;  /* 0x0000006002607220 */ /* 0x040fe20000410000 */
[----:B------:R-:W-:Y:S01]  /*103c0*/  FMUL.FTZ R97, R2, R97 ;  /* 0x0000006102617220 */ /* 0x000fe20000410000 */
[C---:B------:R-:W-:Y:S01]  /*103d0*/  FMUL.FTZ R98, R0.reuse, R98 ;  /* 0x0000006200627220 */ /* 0x040fe20000410000 */
[C---:B-1----:R-:W-:Y:S01]  /*103e0*/  HMMA.16816.F32 R8, R160.reuse, R168, R8 ;  /* 0x000000a8a008723c */ /* 0x042fe20000001808 */
[----:B------:R-:W-:Y:S01]  /*103f0*/  MUFU.EX2 R250, R250 ;  /* 0x000000fa00fa7308 */ /* 0x000fe20000000800 */
[----:B------:R-:W-:Y:S03]  /*10400*/  PLOP3.LUT P1, PT, PT, PT, UP2, 0x80, 0x0 ;  /* 0x000000000000781c */ /* 0x000fe60003f2f028 */
[----:B------:R-:W-:Y:S01]  /*10410*/  FMUL.FTZ R99, R0, R99 ;  /* 0x0000006300637220 */ /* 0x000fe20000410000 */
[C---:B------:R-:W-:Y:S01]  /*10420*/  HMMA.16816.F32 R36, R160.reuse, R170, R36 ;  /* 0x000000aaa024723c */ /* 0x040fe20000001824 */
[----:B------:R-:W1:Y:S04]  /*10430*/  LDSM.16.MT88.4 R168, [R224+0x10000] ;  /* 0x01000000e0a8783b */ /* 0x000e680000004200 */
[----:B------:R-:W-:Y:S01]  /*10440*/  MUFU.EX2 R251, R251 ;  /* 0x000000fb00fb7308 */ /* 0x000fe20000000800 */
[C---:B------:R-:W-:Y:S01]  /*10450*/  FMUL.FTZ R100, R2.reuse, R100 ;  /* 0x0000006402647220 */ /* 0x040fe20000410000 */
[C---:B------:R-:W-:Y:S04]  /*10460*/  HMMA.16816.F32 R40, R160.reuse, R172, R40 ;  /* 0x000000aca028723c */ /* 0x040fe80000001828 */
[----:B------:R-:W-:Y:S02]  /*10470*/  FMUL.FTZ R101, R2, R101 ;  /* 0x0000006502657220 */ /* 0x000fe40000410000 */
[C---:B------:R-:W-:Y:S01]  /*10480*/  HMMA.16816.F32 R44, R160.reuse, R174, R44 ;  /* 0x000000aea02c723c */ /* 0x040fe2000000182c */
[----:B------:R-:W2:Y:S01]  /*10490*/  LDSM.16.MT88.4 R172, [R228+0x12000] ;  /* 0x01200000e4ac783b */ /* 0x000ea20000004200 */
[----:B------:R-:W-:Y:S03]  /*104a0*/  MUFU.EX2 R252, R252 ;  /* 0x000000fc00fc7308 */ /* 0x000fe60000000800 */
[C---:B------:R-:W-:Y:S01]  /*104b0*/  FMUL.FTZ R102, R0.reuse, R102 ;  /* 0x0000006600667220 */ /* 0x040fe20000410000 */
[C---:B------:R-:W-:Y:S05]  /*104c0*/  HMMA.16816.F32 R48, R160.reuse, R176, R48 ;  /* 0x000000b0a030723c */ /* 0x040fea0000001830 */
[----:B------:R-:W-:Y:S01]  /*104d0*/  FMUL.FTZ R103, R0, R103 ;  /* 0x0000006700677220 */ /* 0x000fe20000410000 */
[C---:B------:R-:W-:Y:S01]  /*104e0*/  HMMA.16816.F32 R52, R160.reuse, R178, R52 ;  /* 0x000000b2a034723c */ /* 0x040fe20000001834 */
[----:B------:R-:W3:Y:S04]  /*104f0*/  LDSM.16.MT88.4 R176, [R226+0x12000] ;  /* 0x01200000e2b0783b */ /* 0x000ee80000004200 */
[C---:B------:R-:W-:Y:S01]  /*10500*/  FMUL.FTZ R104, R2.reuse, R104 ;  /* 0x0000006802687220 */ /* 0x040fe20000410000 */
[----:B------:R-:W-:Y:S01]  /*10510*/  FMUL.FTZ R105, R2, R105 ;  /* 0x0000006902697220 */ /* 0x000fe20000410000 */
[C---:B------:R-:W-:Y:S01]  /*10520*/  FMUL.FTZ R106, R0.reuse, R106 ;  /* 0x0000006a006a7220 */ /* 0x040fe20000410000 */
[----:B------:R-:W-:Y:S03]  /*10530*/  FMUL.FTZ R107, R0, R107 ;  /* 0x0000006b006b7220 */ /* 0x000fe60000410000 */
[C---:B------:R-:W-:Y:S01]  /*10540*/  FMUL.FTZ R108, R2.reuse, R108 ;  /* 0x0000006c026c7220 */ /* 0x040fe20000410000 */
[----:B------:R-:W-:Y:S01]  /*10550*/  FMUL.FTZ R109, R2, R109 ;  /* 0x0000006d026d7220 */ /* 0x000fe20000410000 */
[C---:B------:R-:W-:Y:S01]  /*10560*/  FMUL.FTZ R110, R0.reuse, R110 ;  /* 0x0000006e006e7220 */ /* 0x040fe20000410000 */
[----:B------:R-:W-:Y:S01]  /*10570*/  FMUL.FTZ R111, R0, R111 ;  /* 0x0000006f006f7220 */ /* 0x000fe20000410000 */
[C---:B------:R-:W-:Y:S01]  /*10580*/  FMUL.FTZ R112, R2.reuse, R112 ;  /* 0x0000007002707220 */ /* 0x040fe20000410000 */
[----:B------:R-:W-:Y:S01]  /*10590*/  FMUL.FTZ R113, R2, R113 ;  /* 0x0000007102717220 */ /* 0x000fe20000410000 */
[C---:B-1----:R-:W-:Y:S03]  /*105a0*/  HMMA.16816.F32 R56, R160.reuse, R168, R56 ;  /* 0x000000a8a038723c */ /* 0x042fe60000001838 */
[C---:B------:R-:W-:Y:S01]  /*105b0*/  FMUL.FTZ R114, R0.reuse, R114 ;  /* 0x0000007200727220 */ /* 0x040fe20000410000 */
[----:B------:R-:W-:Y:S01]  /*105c0*/  FMUL.FTZ R115, R0, R115 ;  /* 0x0000007300737220 */ /* 0x000fe20000410000 */
[C---:B------:R-:W-:Y:S01]  /*105d0*/  FMUL.FTZ R116, R2.reuse, R116 ;  /* 0x0000007402747220 */ /* 0x040fe20000410000 */
[C---:B------:R-:W-:Y:S01]  /*105e0*/  HMMA.16816.F32 R60, R160.reuse, R170, R60 ;  /* 0x000000aaa03c723c */ /* 0x040fe2000000183c */
[----:B------:R-:W1:Y:S04]  /*105f0*/  LDSM.16.MT88.4 R168, [R225+0x12000] ;  /* 0x01200000e1a8783b */ /* 0x000e680000004200 */
[----:B------:R-:W-:Y:S01]  /*10600*/  FMUL.FTZ R117, R2, R117 ;  /* 0x0000007502757220 */ /* 0x000fe20000410000 */
[C---:B--2---:R-:W-:Y:S05]  /*10610*/  HMMA.16816.F32 R64, R160.reuse, R172, R64 ;  /* 0x000000aca040723c */ /* 0x044fea0000001840 */
[C---:B------:R-:W-:Y:S01]  /*10620*/  FMUL.FTZ R118, R0.reuse, R118 ;  /* 0x0000007600767220 */ /* 0x040fe20000410000 */
[C---:B------:R-:W-:Y:S01]  /*10630*/  HMMA.16816.F32 R68, R160.reuse, R174, R68 ;  /* 0x000000aea044723c */ /* 0x040fe20000001844 */
[----:B------:R-:W2:Y:S04]  /*10640*/  LDSM.16.MT88.4 R172, [R224+0x12000] ;  /* 0x01200000e0ac783b */ /* 0x000ea80000004200 */
[----:B------:R-:W-:Y:S01]  /*10650*/  FMUL.FTZ R119, R0, R119 ;  /* 0x0000007700777220 */ /* 0x000fe20000410000 */
[C---:B---3--:R-:W-:Y:S05]  /*10660*/  HMMA.16816.F32 R72, R160.reuse, R176, R72 ;  /* 0x000000b0a048723c */ /* 0x048fea0000001848 */
[C---:B------:R-:W-:Y:S01]  /*10670*/  FMUL.FTZ R120, R2.reuse, R120 ;  /* 0x0000007802787220 */ /* 0x040fe20000410000 */
[C---:B------:R-:W-:Y:S01]  /*10680*/  HMMA.16816.F32 R76, R160.reuse, R178, R76 ;  /* 0x000000b2a04c723c */ /* 0x040fe2000000184c */
[----:B------:R-:W3:Y:S04]  /*10690*/  LDSM.16.MT88.4 R176, [R228+0x14000] ;  /* 0x01400000e4b0783b */ /* 0x000ee80000004200 */
[----:B------:R-:W-:Y:S01]  /*106a0*/  FMUL.FTZ R121, R2, R121 ;  /* 0x0000007902797220 */ /* 0x000fe20000410000 */
[C---:B------:R-:W-:Y:S01]  /*106b0*/  FMUL.FTZ R122, R0.reuse, R122 ;  /* 0x0000007a007a7220 */ /* 0x040fe20000410000 */
[----:B------:R-:W-:Y:S01]  /*106c0*/  FMUL.FTZ R123, R0, R123 ;  /* 0x0000007b007b7220 */ /* 0x000fe20000410000 */
[C---:B------:R-:W-:Y:S03]  /*106d0*/  FMUL.FTZ R124, R2.reuse, R124 ;  /* 0x0000007c027c7220 */ /* 0x040fe60000410000 */
[----:B------:R-:W-:Y:S01]  /*106e0*/  FMUL.FTZ R125, R2, R125 ;  /* 0x0000007d027d7220 */ /* 0x000fe20000410000 */
[C---:B------:R-:W-:Y:S01]  /*106f0*/  FMUL.FTZ R126, R0.reuse, R126 ;  /* 0x0000007e007e7220 */ /* 0x040fe20000410000 */
[----:B------:R-:W-:Y:S01]  /*10700*/  FMUL.FTZ R127, R0, R127 ;  /* 0x0000007f007f7220 */ /* 0x000fe20000410000 */
[C---:B------:R-:W-:Y:S01]  /*10710*/  FMUL.FTZ R128, R2.reuse, R128 ;  /* 0x0000008002807220 */ /* 0x040fe20000410000 */
[----:B------:R-:W-:Y:S01]  /*10720*/  FMUL.FTZ R129, R2, R129 ;  /* 0x0000008102817220 */ /* 0x000fe20000410000 */
[C---:B------:R-:W-:Y:S01]  /*10730*/  FMUL.FTZ R130, R0.reuse, R130 ;  /* 0x0000008200827220 */ /* 0x040fe20000410000 */
[C---:B-1----:R-:W-:Y:S03]  /*10740*/  HMMA.16816.F32 R80, R160.reuse, R168, R80 ;  /* 0x000000a8a050723c */ /* 0x042fe60000001850 */
[----:B------:R-:W-:Y:S01]  /*10750*/  FMUL.FTZ R131, R0, R131 ;  /* 0x0000008300837220 */ /* 0x000fe20000410000 */
[C---:B------:R-:W-:Y:S01]  /*10760*/  FMUL.FTZ R132, R2.reuse, R132 ;  /* 0x0000008402847220 */ /* 0x040fe20000410000 */
[----:B------:R-:W-:Y:S01]  /*10770*/  FMUL.FTZ R133, R2, R133 ;  /* 0x0000008502857220 */ /* 0x000fe20000410000 */
[C---:B------:R-:W-:Y:S01]  /*10780*/  HMMA.16816.F32 R84, R160.reuse, R170, R84 ;  /* 0x000000aaa054723c */ /* 0x040fe20000001854 */
[----:B------:R-:W1:Y:S04]  /*10790*/  LDSM.16.MT88.4 R168, [R226+0x14000] ;  /* 0x01400000e2a8783b */ /* 0x000e680000004200 */
[C---:B------:R-:W-:Y:S01]  /*107a0*/  FMUL.FTZ R134, R0.reuse, R134 ;  /* 0x0000008600867220 */ /* 0x040fe20000410000 */
[C---:B--2---:R-:W-:Y:S05]  /*107b0*/  HMMA.16816.F32 R88, R160.reuse, R172, R88 ;  /* 0x000000aca058723c */ /* 0x044fea0000001858 */
[----:B------:R-:W-:Y:S01]  /*107c0*/  FMUL.FTZ R135, R0, R135 ;  /* 0x0000008700877220 */ /* 0x000fe20000410000 */
[C---:B------:R-:W-:Y:S01]  /*107d0*/  HMMA.16816.F32 R92, R160.reuse, R174, R92 ;  /* 0x000000aea05c723c */ /* 0x040fe2000000185c */
[----:B------:R-:W2:Y:S04]  /*107e0*/  LDSM.16.MT88.4 R172, [R225+0x14000] ;  /* 0x01400000e1ac783b */ /* 0x000ea80000004200 */
[--C-:B------:R-:W-:Y:S01]  /*107f0*/  FFMA.FTZ R201, R12, UR4, -R200.reuse ;  /* 0x000000040cc97c23 */ /* 0x100fe200080108c8 */
[C---:B---3--:R-:W-:Y:S05]  /*10800*/  HMMA.16816.F32 R96, R160.reuse, R176, R96 ;  /* 0x000000b0a060723c */ /* 0x048fea0000001860 */
[C---:B------:R-:W-:Y:S01]  /*10810*/  FMUL.FTZ R12, R2.reuse, R156 ;  /* 0x0000009c020c7220 */ /* 0x040fe20000410000 */
[C---:B------:R-:W-:Y:S01]  /*10820*/  HMMA.16816.F32 R100, R160.reuse, R178, R100 ;  /* 0x000000b2a064723c */ /* 0x040fe20000001864 */
[----:B------:R-:W3:Y:S01]  /*10830*/  LDSM.16.MT88.4 R176, [R224+0x14000] ;  /* 0x01400000e0b0783b */ /* 0x000ee20000004200 */
[----:B------:R-:W-:Y:S03]  /*10840*/  MUFU.EX2 R201, R201 ;  /* 0x000000c900c97308 */ /* 0x000fe60000000800 */
[----:B------:R-:W-:Y:S01]  /*10850*/  FFMA.FTZ R202, R13, UR4, -R200 ;  /* 0x000000040dca7c23 */ /* 0x000fe200080108c8 */
[C---:B------:R-:W-:Y:S01]  /*10860*/  FMUL.FTZ R13, R2.reuse, R157 ;  /* 0x0000009d020d7220 */ /* 0x040fe20000410000 */
[C---:B------:R-:W-:Y:S01]  /*10870*/  FMUL.FTZ R136, R2.reuse, R136 ;  /* 0x0000008802887220 */ /* 0x040fe20000410000 */
[----:B------:R-:W-:Y:S03]  /*10880*/  FMUL.FTZ R137, R2, R137 ;  /* 0x0000008902897220 */ /* 0x000fe60000410000 */
[C---:B------:R-:W-:Y:S01]  /*10890*/  FMUL.FTZ R138, R0.reuse, R138 ;  /* 0x0000008a008a7220 */ /* 0x040fe20000410000 */
[----:B------:R-:W-:Y:S01]  /*108a0*/  FMUL.FTZ R139, R0, R139 ;  /* 0x0000008b008b7220 */ /* 0x000fe20000410000 */
[--C-:B------:R-:W-:Y:S01]  /*108b0*/  FFMA.FTZ R203, R14, UR4, -R198.reuse ;  /* 0x000000040ecb7c23 */ /* 0x100fe200080108c6 */
[C---:B------:R-:W-:Y:S01]  /*108c0*/  FMUL.FTZ R14, R0.reuse, R158 ;  /* 0x0000009e000e7220 */ /* 0x040fe20000410000 */
[----:B------:R-:W-:Y:S01]  /*108d0*/  FFMA.FTZ R204, R15, UR4, -R198 ;  /* 0x000000040fcc7c23 */ /* 0x000fe200080108c6 */
[----:B------:R-:W-:Y:S01]  /*108e0*/  FMUL.FTZ R15, R0, R159 ;  /* 0x0000009f000f7220 */ /* 0x000fe20000410000 */
[C---:B-1----:R-:W-:Y:S01]  /*108f0*/  HMMA.16816.F32 R104, R160.reuse, R168, R104 ;  /* 0x000000a8a068723c */ /* 0x042fe20000001868 */
[----:B------:R-:W-:Y:S01]  /*10900*/  LDSM.16.MT88.4 R156, [R228+0x10800] ;  /* 0x01080000e49c783b */ /* 0x000fe20000004200 */
[----:B------:R-:W1:Y:S01]  /*10910*/  MUFU.EX2 R202, R202 ;  /* 0x000000ca00ca7308 */ /* 0x000e620000000800 */
[C---:B------:R-:W-:Y:S01]  /*10920*/  FMUL.FTZ R140, R2.reuse, R140 ;  /* 0x0000008c028c7220 */ /* 0x040fe20000410000 */
[----:B------:R-:W-:Y:S01]  /*10930*/  FMUL.FTZ R141, R2, R141 ;  /* 0x0000008d028d7220 */ /* 0x000fe20000410000 */
[C---:B------:R-:W-:Y:S01]  /*10940*/  FMUL.FTZ R142, R0.reuse, R142 ;  /* 0x0000008e008e7220 */ /* 0x040fe20000410000 */
[C---:B------:R-:W-:Y:S03]  /*10950*/  HMMA.16816.F32 R108, R160.reuse, R170, R108 ;  /* 0x000000aaa06c723c */ /* 0x040fe6000000186c */
[----:B------:R-:W4:Y:S03]  /*10960*/  LDSM.16.MT88.4 R168, [R228+0x16000] ;  /* 0x01600000e4a8783b */ /* 0x000f260000004200 */
[----:B------:R-:W-:Y:S01]  /*10970*/  MUFU.EX2 R203, R203 ;  /* 0x000000cb00cb7308 */ /* 0x000fe20000000800 */
[----:B------:R-:W-:Y:S01]  /*10980*/  FMUL.FTZ R143, R0, R143 ;  /* 0x0000008f008f7220 */ /* 0x000fe20000410000 */
[C---:B--2---:R-:W-:Y:S03]  /*10990*/  HMMA.16816.F32 R112, R160.reuse, R172, R112 ;  /* 0x000000aca070723c */ /* 0x044fe60000001870 */
[--C-:B------:R-:W-:Y:S03]  /*109a0*/  FFMA.FTZ R205, R16, UR4, -R200.reuse ;  /* 0x0000000410cd7c23 */ /* 0x100fe600080108c8 */
[C---:B------:R-:W-:Y:S01]  /*109b0*/  HMMA.16816.F32 R116, R160.reuse, R174, R116 ;  /* 0x000000aea074723c */ /* 0x040fe20000001874 */
[----:B------:R-:W2:Y:S01]  /*109c0*/  LDSM.16.MT88.4 R172, [R226+0x16000] ;  /* 0x01600000e2ac783b */ /* 0x000ea20000004200 */
[----:B------:R-:W5:Y:S03]  /*109d0*/  MUFU.EX2 R204, R204 ;  /* 0x000000cc00cc7308 */ /* 0x000f660000000800 */
[----:B------:R-:W-:Y:S01]  /*109e0*/  FFMA.FTZ R206, R17, UR4, -R200 ;  /* 0x0000000411ce7c23 */ /* 0x000fe200080108c8 */
[C---:B---3--:R-:W-:Y:S06]  /*109f0*/  HMMA.16816.F32 R120, R160.reuse, R176, R120 ;  /* 0x000000b0a078723c */ /* 0x048fec0000001878 */
[----:B------:R-:W-:Y:S01]  /*10a00*/  MUFU.EX2 R205, R205 ;  /* 0x000000cd00cd7308 */ /* 0x000fe20000000800 */
[--C-:B------:R-:W-:Y:S01]  /*10a10*/  FFMA.FTZ R207, R18, UR4, -R198.reuse ;  /* 0x0000000412cf7c23 */ /* 0x100fe200080108c6 */
[C---:B------:R-:W-:Y:S01]  /*10a20*/  HMMA.16816.F32 R124, R160.reuse, R178, R124 ;  /* 0x000000b2a07c723c */ /* 0x040fe2000000187c */
[----:B------:R-:W3:Y:S02]  /*10a30*/  LDSM.16.MT88.4 R176, [R225+0x16000] ;  /* 0x01600000e1b0783b */ /* 0x000ee40000004200 */
[----:B------:R-:W-:Y:S01]  /*10a40*/  FFMA.FTZ R246, R19, UR4, -R198 ;  /* 0x0000000413f67c23 */ /* 0x000fe200080108c6 */
[----:B------:R-:W-:Y:S01]  /*10a50*/  FMUL.FTZ R16, R2, R152 ;  /* 0x0000009802107220 */ /* 0x000fe20000410000 */
[----:B-1----:R-:W-:Y:S01]  /*10a60*/  F2FP.F16.F32.PACK_AB R152, R202, R201 ;  /* 0x000000c9ca98723e */ /* 0x002fe200000000ff */
[----:B------:R-:W-:Y:S02]  /*10a70*/  FMUL.FTZ R17, R2, R153 ;  /* 0x0000009902117220 */ /* 0x000fe40000410000 */
[----:B------:R-:W1:Y:S03]  /*10a80*/  MUFU.EX2 R206, R206 ;  /* 0x000000ce00ce7308 */ /* 0x000e660000000800 */
[----:B-----5:R-:W-:Y:S01]  /*10a90*/  F2FP.F16.F32.PACK_AB R153, R204, R203 ;  /* 0x000000cbcc99723e */ /* 0x020fe200000000ff */
[C---:B------:R-:W-:Y:S01]  /*10aa0*/  FMUL.FTZ R18, R0.reuse, R154 ;  /* 0x0000009a00127220 */ /* 0x040fe20000410000 */
[----:B------:R-:W-:Y:S01]  /*10ab0*/  FMUL.FTZ R19, R0, R155 ;  /* 0x0000009b00137220 */ /* 0x000fe20000410000 */
[C---:B------:R-:W-:Y:S01]  /*10ac0*/  FMUL.FTZ R144, R2.reuse, R144 ;  /* 0x0000009002907220 */ /* 0x040fe20000410000 */
[----:B------:R-:W-:Y:S01]  /*10ad0*/  FMUL.FTZ R145, R2, R145 ;  /* 0x0000009102917220 */ /* 0x000fe20000410000 */
[C---:B------:R-:W-:Y:S02]  /*10ae0*/  FMUL.FTZ R146, R0.reuse, R146 ;  /* 0x0000009200927220 */ /* 0x040fe40000410000 */
[----:B------:R-:W-:Y:S01]  /*10af0*/  MUFU.EX2 R207, R207 ;  /* 0x000000cf00cf7308 */ /* 0x000fe20000000800 */
[----:B------:R-:W-:Y:S01]  /*10b00*/  FMUL.FTZ R147, R0, R147 ;  /* 0x0000009300937220 */ /* 0x000fe20000410000 */
[C---:B----4-:R-:W-:Y:S03]  /*10b10*/  HMMA.16816.F32 R128, R160.reuse, R168, R128 ;  /* 0x000000a8a080723c */ /* 0x050fe60000001880 */
[C---:B------:R-:W-:Y:S01]  /*10b20*/  FMUL.FTZ R148, R2.reuse, R148 ;  /* 0x0000009402947220 */ /* 0x040fe20000410000 */
[----:B------:R-:W-:Y:S01]  /*10b30*/  FMUL.FTZ R149, R2, R149 ;  /* 0x0000009502957220 */ /* 0x000fe20000410000 */
[----:B------:R-:W-:Y:S01]  /*10b40*/  FMUL.FTZ R150, R0, R150 ;  /* 0x0000009600967220 */ /* 0x000fe20000410000 */
[C---:B------:R-:W-:Y:S01]  /*10b50*/  HMMA.16816.F32 R132, R160.reuse, R170, R132 ;  /* 0x000000aaa084723c */ /* 0x040fe20000001884 */
[----:B------:R-:W4:Y:S01]  /*10b60*/  LDSM.16.MT88.4 R168, [R224+0x16000] ;  /* 0x01600000e0a8783b */ /* 0x000f220000004200 */
[----:B------:R-:W5:Y:S03]  /*10b70*/  MUFU.EX2 R246, R246 ;  /* 0x000000f600f67308 */ /* 0x000f660000000800 */
[----:B-1----:R-:W-:Y:S01]  /*10b80*/  F2FP.F16.F32.PACK_AB R154, R206, R205 ;  /* 0x000000cdce9a723e */ /* 0x002fe200000000ff */
[C---:B--2---:R-:W-:Y:S05]  /*10b90*/  HMMA.16816.F32 R136, R160.reuse, R172, R136 ;  /* 0x000000aca088723c */ /* 0x044fea0000001888 */
[----:B------:R-:W-:Y:S01]  /*10ba0*/  FMUL.FTZ R151, R0, R151 ;  /* 0x0000009700977220 */ /* 0x000fe20000410000 */
[C---:B------:R-:W-:Y:S01]  /*10bb0*/  HMMA.16816.F32 R12, R160.reuse, R174, R12 ;  /* 0x000000aea00c723c */ /* 0x040fe2000000180c */
[----:B------:R-:W1:Y:S04]  /*10bc0*/  LDSM.16.MT88.4 R172, [R226+0x10800] ;  /* 0x01080000e2ac783b */ /* 0x000e680000004200 */
[----:B------:R-:W-:Y:S01]  /*10bd0*/  FFMA.FTZ R197, R2, R247, R197 ;  /* 0x000000f702c57223 */ /* 0x000fe200000100c5 */
[C---:B---3--:R-:W-:Y:S05]  /*10be0*/  HMMA.16816.F32 R140, R160.reuse, R176, R140 ;  /* 0x000000b0a08c723c */ /* 0x048fea000000188c */
[----:B-----5:R-:W-:Y:S01]  /*10bf0*/  F2FP.F16.F32.PACK_AB R155, R246, R207 ;  /* 0x000000cff69b723e */ /* 0x020fe200000000ff */
[C---:B------:R-:W-:Y:S01]  /*10c00*/  HMMA.16816.F32 R16, R160.reuse, R178, R16 ;  /* 0x000000b2a010723c */ /* 0x040fe20000001810 */
[----:B------:R-:W2:Y:S04]  /*10c10*/  LDSM.16.MT88.4 R176, [R224+0x10800] ;  /* 0x01080000e0b0783b */ /* 0x000ea80000004200 */
[----:B------:R-:W-:Y:S01]  /*10c20*/  MOV R165, R164 ;  /* 0x000000a400a57202 */ /* 0x000fe20000000f00 */
[----:B------:R-:W-:Y:S01]  /*10c30*/  FFMA.FTZ R199, R0, R245, R199 ;  /* 0x000000f500c77223 */ /* 0x000fe200000100c7 */
[----:B------:R-:W-:Y:S04]  /*10c40*/  FADD.FTZ R197, R166, R197 ;  /* 0x000000c5a6c57221 */ /* 0x000fe80000010000 */
[----:B------:R-:W-:Y:S01]  /*10c50*/  FADD.FTZ R0, R5, R199 ;  /* 0x000000c705007221 */ /* 0x000fe20000010000 */
[----:B------:R-:W-:Y:S03]  /*10c60*/  FADD.FTZ R6, R6, R197 ;  /* 0x000000c506067221 */ /* 0x000fe60000010000 */
[----:B------:R-:W-:Y:S01]  /*10c70*/  FADD.FTZ R167, R167, R0 ;  /* 0x00000000a7a77221 */ /* 0x000fe20000010000 */
[----:B------:R-:W-:Y:S01]  /*10c80*/  FADD.FTZ R6, R7, R6 ;  /* 0x0000000607067221 */ /* 0x000fe20000010000 */
[C---:B----4-:R-:W-:Y:S03]  /*10c90*/  HMMA.16816.F32 R144, R160.reuse, R168, R144 ;  /* 0x000000a8a090723c */ /* 0x050fe60000001890 */
[----:B------:R-:W-:Y:S01]  /*10ca0*/  FADD.FTZ R196, R196, R167 ;  /* 0x000000a7c4c47221 */ /* 0x000fe20000010000 */
[----:B------:R-:W-:Y:S01]  /*10cb0*/  FADD.FTZ R201, R201, R6 ;  /* 0x00000006c9c97221 */ /* 0x000fe20000010000 */
[----:B------:R-:W-:Y:S01]  /*10cc0*/  MOV R0, R3 ;  /* 0x0000000300007202 */ /* 0x000fe20000000f00 */
[----:B------:R-:W-:Y:S01]  /*10cd0*/  HMMA.16816.F32 R148, R160, R170, R148 ;  /* 0x000000aaa094723c */ /* 0x000fe20000001894 */
[----:B------:R-:W3:Y:S04]  /*10ce0*/  LDSM.16.MT88.4 R160, [R224+0x12800] ;  /* 0x01280000e0a0783b */ /* 0x000ee80000004200 */
[----:B------:R-:W-:Y:S01]  /*10cf0*/  FADD.FTZ R203, R203, R196 ;  /* 0x000000c4cbcb7221 */ /* 0x000fe20000010000 */
[C---:B------:R-:W-:Y:S03]  /*10d00*/  HMMA.16816.F32 R8, R152.reuse, R156, R8 ;  /* 0x0000009c9808723c */ /* 0x040fe60000001808 */
[----:B------:R-:W4:Y:S02]  /*10d10*/  LDSM.16.MT88.4 R168, [R228+0x14800] ;  /* 0x01480000e4a8783b */ /* 0x000f240000004200 */
[----:B------:R-:W-:Y:S01]  /*10d20*/  FADD.FTZ R202, R202, R201 ;  /* 0x000000c9caca7221 */ /* 0x000fe20000010000 */
[C---:B------:R-:W-:Y:S05]  /*10d30*/  HMMA.16816.F32 R36, R152.reuse, R158, R36 ;  /* 0x0000009e9824723c */ /* 0x040fea0000001824 */
[----:B------:R-:W5:Y:S01]  /*10d40*/  LDSM.16.MT88.4 R156, [R226+0x14800] ;  /* 0x01480000e29c783b */ /* 0x000f620000004200 */
[C---:B-1----:R-:W-:Y:S05]  /*10d50*/  HMMA.16816.F32 R40, R152.reuse, R172, R40 ;  /* 0x000000ac9828723c */ /* 0x042fea0000001828 */
[----:B------:R-:W-:Y:S01]  /*10d60*/  FADD.FTZ R204, R204, R203 ;  /* 0x000000cbcccc7221 */ /* 0x000fe20000010000 */
[C---:B------:R-:W-:Y:S01]  /*10d70*/  HMMA.16816.F32 R44, R152.reuse, R174, R44 ;  /* 0x000000ae982c723c */ /* 0x040fe2000000182c */
[----:B------:R-:W1:Y:S04]  /*10d80*/  LDSM.16.MT88.4 R172, [R225+0x14800] ;  /* 0x01480000e1ac783b */ /* 0x000e680000004200 */
[----:B------:R-:W-:Y:S01]  /*10d90*/  FADD.FTZ R205, R205, R202 ;  /* 0x000000cacdcd7221 */ /* 0x000fe20000010000 */
[C---:B------:R-:W-:Y:S05]  /*10da0*/  HMMA.16816.F32 R48, R152.reuse, R180, R48 ;  /* 0x000000b49830723c */ /* 0x040fea0000001830 */
[----:B------:R-:W-:Y:S01]  /*10db0*/  FADD.FTZ R207, R207, R204 ;  /* 0x000000cccfcf7221 */ /* 0x000fe20000010000 */
[C---:B------:R-:W-:Y:S01]  /*10dc0*/  HMMA.16816.F32 R52, R152.reuse, R182, R52 ;  /* 0x000000b69834723c */ /* 0x040fe20000001834 */
[----:B------:R-:W-:Y:S04]  /*10dd0*/  LDSM.16.MT88.4 R180, [R228+0x13000] ;  /* 0x01300000e4b4783b */ /* 0x000fe80000004200 */
[----:B------:R-:W-:Y:S01]  /*10de0*/  FADD.FTZ R205, R206, R205 ;  /* 0x000000cdcecd7221 */ /* 0x000fe20000010000 */
[C---:B--2---:R-:W-:Y:S05]  /*10df0*/  HMMA.16816.F32 R56, R152.reuse, R176, R56 ;  /* 0x000000b09838723c */ /* 0x044fea0000001838 */
[----:B------:R-:W-:Y:S01]  /*10e00*/  FADD.FTZ R207, R246, R207 ;  /* 0x000000cff6cf7221 */ /* 0x000fe20000010000 */
        /* <DEDUP_REMOVED lines=8> */
[C---:B------:R-:W-:Y:S06]  /*10e90*/  HMMA.16816.F32 R80, R152.reuse, R192, R80 ;  /* 0x000000c09850723c */ /* 0x040fec0000001850 */
[C---:B------:R-:W-:Y:S05]  /*10ea0*/  HMMA.16816.F32 R84, R152.reuse, R194, R84 ;  /* 0x000000c29854723c */ /* 0x040fea0000001854 */
[--C-:B------:R-:W-:Y:S01]  /*10eb0*/  FFMA.FTZ R192, R20, UR4, -R200.reuse ;  /* 0x0000000414c07c23 */ /* 0x100fe200080108c8 */
[C---:B---3--:R-:W-:Y:S05]  /*10ec0*/  HMMA.16816.F32 R88, R152.reuse, R160, R88 ;  /* 0x000000a09858723c */ /* 0x048fea0000001858 */
[----:B------:R-:W-:Y:S01]  /*10ed0*/  FFMA.FTZ R193, R21, UR4, -R200 ;  /* 0x0000000415c17c23 */ /* 0x000fe200080108c8 */
[C---:B------:R-:W-:Y:S01]  /*10ee0*/  HMMA.16816.F32 R92, R152.reuse, R162, R92 ;  /* 0x000000a2985c723c */ /* 0x040fe2000000185c */
[----:B------:R-:W3:Y:S01]  /*10ef0*/  LDSM.16.MT88.4 R160, [R228+0x16800] ;  /* 0x01680000e4a0783b */ /* 0x000ee20000004200 */
[----:B------:R-:W-:Y:S03]  /*10f00*/  MUFU.EX2 R192, R192 ;  /* 0x000000c000c07308 */ /* 0x000fe60000000800 */
[--C-:B------:R-:W-:Y:S01]  /*10f10*/  FFMA.FTZ R194, R22, UR4, -R198.reuse ;  /* 0x0000000416c27c23 */ /* 0x100fe200080108c6 */
[C---:B----4-:R-:W-:Y:S06]  /*10f20*/  HMMA.16816.F32 R96, R152.reuse, R168, R96 ;  /* 0x000000a89860723c */ /* 0x050fec0000001860 */
[----:B------:R-:W4:Y:S01]  /*10f30*/  MUFU.EX2 R193, R193 ;  /* 0x000000c100c17308 */ /* 0x000f220000000800 */
[----:B------:R-:W-:Y:S01]  /*10f40*/  F2FP.F16.F32.PACK_AB R22, R251, R250 ;  /* 0x000000fafb16723e */ /* 0x000fe200000000ff */
[C---:B------:R-:W-:Y:S01]  /*10f50*/  HMMA.16816.F32 R100, R152.reuse, R170, R100 ;  /* 0x000000aa9864723c */ /* 0x040fe20000001864 */
[----:B------:R-:W3:Y:S02]  /*10f60*/  LDSM.16.MT88.4 R168, [R226+0x16800] ;  /* 0x01680000e2a8783b */ /* 0x000ee40000004200 */
[--C-:B------:R-:W-:Y:S03]  /*10f70*/  FFMA.FTZ R195, R23, UR4, -R198.reuse ;  /* 0x0000000417c37c23 */ /* 0x100fe600080108c6 */
[C---:B-----5:R-:W-:Y:S02]  /*10f80*/  HMMA.16816.F32 R104, R152.reuse, R156, R104 ;  /* 0x0000009c9868723c */ /* 0x060fe40000001868 */
[----:B------:R-:W-:Y:S03]  /*10f90*/  MUFU.EX2 R194, R194 ;  /* 0x000000c200c27308 */ /* 0x000fe60000000800 */
[----:B------:R-:W-:Y:S01]  /*10fa0*/  FFMA.FTZ R23, R27, UR4, -R198 ;  /* 0x000000041b177c23 */ /* 0x000fe200080108c6 */
[C---:B------:R-:W-:Y:S01]  /*10fb0*/  HMMA.16816.F32 R108, R152.reuse, R158, R108 ;  /* 0x0000009e986c723c */ /* 0x040fe2000000186c */
[----:B------:R-:W5:Y:S05]  /*10fc0*/  LDSM.16.MT88.4 R156, [R225+0x16800] ;  /* 0x01680000e19c783b */ /* 0x000f6a0000004200 */
[----:B------:R-:W2:Y:S01]  /*10fd0*/  MUFU.EX2 R195, R195 ;  /* 0x000000c300c37308 */ /* 0x000ea20000000800 */
[----:B----4-:R-:W-:Y:S01]  /*10fe0*/  F2FP.F16.F32.PACK_AB R20, R193, R192 ;  /* 0x000000c0c114723e */ /* 0x010fe200000000ff */
[C---:B-1----:R-:W-:Y:S01]  /*10ff0*/  HMMA.16816.F32 R112, R152.reuse, R172, R112 ;  /* 0x000000ac9870723c */ /* 0x042fe20000001870 */
[----:B------:R-:W-:Y:S07]  /*11000*/  LDSM.16.MT88.4 R24, [R224+0x11000] ;  /* 0x01100000e018783b */ /* 0x000fee0000004200 */
[----:B------:R-:W1:Y:S01]  /*11010*/  MUFU.EX2 R4, R23 ;  /* 0x0000001700047308 */ /* 0x000e620000000800 */
[C---:B------:R-:W-:Y:S01]  /*11020*/  HMMA.16816.F32 R116, R152.reuse, R174, R116 ;  /* 0x000000ae9874723c */ /* 0x040fe20000001874 */
[----:B------:R-:W4:Y:S05]  /*11030*/  LDSM.16.MT88.4 R172, [R224+0x16800] ;  /* 0x01680000e0ac783b */ /* 0x000f2a0000004200 */
[C---:B--2---:R-:W-:Y:S05]  /*11040*/  HMMA.16816.F32 R120, R152.reuse, R176, R120 ;  /* 0x000000b09878723c */ /* 0x044fea0000001878 */
[----:B------:R-:W-:Y:S01]  /*11050*/  F2FP.F16.F32.PACK_AB R21, R195, R194 ;  /* 0x000000c2c315723e */ /* 0x000fe200000000ff */
[C---:B------:R-:W-:Y:S01]  /*11060*/  HMMA.16816.F32 R124, R152.reuse, R178, R124 ;  /* 0x000000b2987c723c */ /* 0x040fe2000000187c */
[----:B------:R-:W-:Y:S04]  /*11070*/  LDSM.16.MT88.4 R176, [R226+0x11000] ;  /* 0x01100000e2b0783b */ /* 0x000fe80000004200 */
[----:B-1----:R-:W-:Y:S01]  /*11080*/  F2FP.F16.F32.PACK_AB R23, R4, R252 ;  /* 0x000000fc0417723e */ /* 0x002fe200000000ff */
[C---:B---3--:R-:W-:Y:S05]  /*11090*/  HMMA.16816.F32 R128, R152.reuse, R160, R128 ;  /* 0x000000a09880723c */ /* 0x048fea0000001880 */
[----:B------:R-:W-:Y:S01]  /*110a0*/  FADD.FTZ R192, R192, R205 ;  /* 0x000000cdc0c07221 */ /* 0x000fe20000010000 */
[C---:B------:R-:W-:Y:S01]  /*110b0*/  HMMA.16816.F32 R132, R152.reuse, R162, R132 ;  /* 0x000000a29884723c */ /* 0x040fe20000001884 */
[----:B------:R-:W1:Y:S04]  /*110c0*/  LDSM.16.MT88.4 R160, [R228+0x11000] ;  /* 0x01100000e4a0783b */ /* 0x000e680000004200 */
[----:B------:R-:W-:Y:S01]  /*110d0*/  FADD.FTZ R194, R194, R207 ;  /* 0x000000cfc2c27221 */ /* 0x000fe20000010000 */
[C---:B------:R-:W-:Y:S05]  /*110e0*/  HMMA.16816.F32 R136, R152.reuse, R168, R136 ;  /* 0x000000a89888723c */ /* 0x040fea0000001888 */
[----:B------:R-:W-:Y:S01]  /*110f0*/  FADD.FTZ R193, R193, R192 ;  /* 0x000000c0c1c17221 */ /* 0x000fe20000010000 */
[C---:B------:R-:W-:Y:S01]  /*11100*/  HMMA.16816.F32 R12, R152.reuse, R170, R12 ;  /* 0x000000aa980c723c */ /* 0x040fe2000000180c */
[----:B------:R-:W2:Y:S04]  /*11110*/  LDSM.16.MT88.4 R168, [R225+0x11000] ;  /* 0x01100000e1a8783b */ /* 0x000ea80000004200 */
[----:B------:R-:W-:Y:S01]  /*11120*/  FADD.FTZ R195, R195, R194 ;  /* 0x000000c2c3c37221 */ /* 0x000fe20000010000 */
[C---:B-----5:R-:W-:Y:S05]  /*11130*/  HMMA.16816.F32 R140, R152.reuse, R156, R140 ;  /* 0x0000009c988c723c */ /* 0x060fea000000188c */
[----:B------:R-:W-:Y:S01]  /*11140*/  FADD.FTZ R250, R250, R193 ;  /* 0x000000c1fafa7221 */ /* 0x000fe20000010000 */
[C---:B------:R-:W-:Y:S01]  /*11150*/  HMMA.16816.F32 R16, R152.reuse, R158, R16 ;  /* 0x0000009e9810723c */ /* 0x040fe20000001810 */
[----:B------:R-:W3:Y:S04]  /*11160*/  LDSM.16.MT88.4 R156, [R225+0x13000] ;  /* 0x01300000e19c783b */ /* 0x000ee80000004200 */
[----:B------:R-:W-:Y:S01]  /*11170*/  FADD.FTZ R195, R252, R195 ;  /* 0x000000c3fcc37221 */ /* 0x000fe20000010000 */
[C---:B----4-:R-:W-:Y:S05]  /*11180*/  HMMA.16816.F32 R144, R152.reuse, R172, R144 ;  /* 0x000000ac9890723c */ /* 0x050fea0000001890 */
[----:B------:R-:W-:Y:S01]  /*11190*/  FADD.FTZ R251, R251, R250 ;  /* 0x000000fafbfb7221 */ /* 0x000fe20000010000 */
[----:B------:R-:W-:Y:S01]  /*111a0*/  HMMA.16816.F32 R148, R152, R174, R148 ;  /* 0x000000ae9894723c */ /* 0x000fe20000001894 */
[----:B------:R-:W4:Y:S04]  /*111b0*/  LDSM.16.MT88.4 R152, [R228+0x15000] ;  /* 0x01500000e498783b */ /* 0x000f280000004200 */
[----:B------:R-:W-:Y:S01]  /*111c0*/  FADD.FTZ R195, R4, R195 ;  /* 0x000000c304c37221 */ /* 0x000fe20000010000 */
[C---:B-1----:R-:W-:Y:S03]  /*111d0*/  HMMA.16816.F32 R8, R20.reuse, R160, R8 ;  /* 0x000000a01408723c */ /* 0x042fe60000001808 */
[----:B------:R-:W1:Y:S03]  /*111e0*/  LDSM.16.MT88.4 R172, [R226+0x15000] ;  /* 0x01500000e2ac783b */ /* 0x000e660000004200 */
[C---:B------:R-:W-:Y:S05]  /*111f0*/  HMMA.16816.F32 R36, R20.reuse, R162, R36 ;  /* 0x000000a21424723c */ /* 0x040fea0000001824 */
[----:B------:R-:W5:Y:S01]  /*11200*/  LDSM.16.MT88.4 R160, [R225+0x15000] ;  /* 0x01500000e1a0783b */ /* 0x000f620000004200 */
[C---:B------:R-:W-:Y:S06]  /*11210*/  HMMA.16816.F32 R40, R20.reuse, R176, R40 ;  /* 0x000000b01428723c */ /* 0x040fec0000001828 */
[C---:B------:R-:W-:Y:S01]  /*11220*/  HMMA.16816.F32 R44, R20.reuse, R178, R44 ;  /* 0x000000b2142c723c */ /* 0x040fe2000000182c */
[----:B------:R-:W-:Y:S05]  /*11230*/  LDSM.16.MT88.4 R176, [R226+0x11800] ;  /* 0x01180000e2b0783b */ /* 0x000fea0000004200 */
[C---:B--2---:R-:W-:Y:S06]  /*11240*/  HMMA.16816.F32 R48, R20.reuse, R168, R48 ;  /* 0x000000a81430723c */ /* 0x044fec0000001830 */
[C---:B------:R-:W-:Y:S01]  /*11250*/  HMMA.16816.F32 R52, R20.reuse, R170, R52 ;  /* 0x000000aa1434723c */ /* 0x040fe20000001834 */
[----:B------:R-:W-:Y:S05]  /*11260*/  LDSM.16.MT88.4 R168, [R225+0x17000] ;  /* 0x01700000e1a8783b */ /* 0x000fea0000004200 */
[C---:B------:R-:W-:Y:S06]  /*11270*/  HMMA.16816.F32 R56, R20.reuse, R24, R56 ;  /* 0x000000181438723c */ /* 0x040fec0000001838 */
[C---:B------:R-:W-:Y:S01]  /*11280*/  HMMA.16816.F32 R60, R20.reuse, R26, R60 ;  /* 0x0000001a143c723c */ /* 0x040fe2000000183c */
[----:B------:R-:W2:Y:S05]  /*11290*/  LDSM.16.MT88.4 R24, [R224+0x15000] ;  /* 0x01500000e018783b */ /* 0x000eaa0000004200 */
[C---:B------:R-:W-:Y:S06]  /*112a0*/  HMMA.16816.F32 R64, R20.reuse, R180, R64 ;  /* 0x000000b41440723c */ /* 0x040fec0000001840 */
[C---:B------:R-:W-:Y:S05]  /*112b0*/  HMMA.16816.F32 R68, R20.reuse, R182, R68 ;  /* 0x000000b61444723c */ /* 0x040fea0000001844 */
[--C-:B------:R-:W-:Y:S01]  /*112c0*/  FFMA.FTZ R180, R28, UR4, -R200.reuse ;  /* 0x000000041cb47c23 */ /* 0x100fe200080108c8 */
[C---:B------:R-:W-:Y:S05]  /*112d0*/  HMMA.16816.F32 R72, R20.reuse, R184, R72 ;  /* 0x000000b81448723c */ /* 0x040fea0000001848 */
[----:B------:R-:W-:Y:S01]  /*112e0*/  FFMA.FTZ R181, R29, UR4, -R200 ;  /* 0x000000041db57c23 */ /* 0x000fe200080108c8 */
[C---:B------:R-:W-:Y:S01]  /*112f0*/  HMMA.16816.F32 R76, R20.reuse, R186, R76 ;  /* 0x000000ba144c723c */ /* 0x040fe2000000184c */
[----:B------:R-:W-:Y:S04]  /*11300*/  MUFU.EX2 R180, R180 ;  /* 0x000000b400b47308 */ /* 0x000fe80000000800 */
[--C-:B------:R-:W-:Y:S01]  /*11310*/  FFMA.FTZ R182, R30, UR4, -R198.reuse ;  /* 0x000000041eb67c23 */ /* 0x100fe200080108c6 */
[C---:B---3--:R-:W-:Y:S05]  /*11320*/  HMMA.16816.F32 R80, R20.reuse, R156, R80 ;  /* 0x0000009c1450723c */ /* 0x048fea0000001850 */
[----:B------:R-:W3:Y:S01]  /*11330*/  MUFU.EX2 R181, R181 ;  /* 0x000000b500b57308 */ /* 0x000ee20000000800 */
[----:B------:R-:W-:Y:S01]  /*11340*/  FFMA.FTZ R183, R31, UR4, -R198 ;  /* 0x000000041fb77c23 */ /* 0x000fe200080108c6 */
[C---:B------:R-:W-:Y:S01]  /*11350*/  HMMA.16816.F32 R84, R20.reuse, R158, R84 ;  /* 0x0000009e1454723c */ /* 0x040fe20000001854 */
[----:B------:R-:W-:Y:S03]  /*11360*/  LDSM.16.MT88.4 R156, [R226+0x17000] ;  /* 0x01700000e29c783b */ /* 0x000fe60000004200 */
[----:B------:R-:W-:Y:S02]  /*11370*/  FFMA.FTZ R184, R32, UR4, -R200 ;  /* 0x0000000420b87c23 */ /* 0x000fe400080108c8 */
[C---:B------:R-:W-:Y:S02]  /*11380*/  HMMA.16816.F32 R88, R20.reuse, R188, R88 ;  /* 0x000000bc1458723c */ /* 0x040fe40000001858 */
[----:B------:R-:W-:Y:S01]  /*11390*/  MUFU.EX2 R182, R182 ;  /* 0x000000b600b67308 */ /* 0x000fe20000000800 */
[----:B------:R-:W-:Y:S02]  /*113a0*/  LDSM.16.MT88.4 R28, [R224+0x17000] ;  /* 0x01700000e01c783b */ /* 0x000fe40000004200 */
[----:B------:R-:W-:Y:S01]  /*113b0*/  FFMA.FTZ R186, R34, UR4, -R198 ;  /* 0x0000000422ba7c23 */ /* 0x000fe200080108c6 */
[C---:B------:R-:W-:Y:S06]  /*113c0*/  HMMA.16816.F32 R92, R20.reuse, R190, R92 ;  /* 0x000000be145c723c */ /* 0x040fec000000185c */
[----:B------:R-:W3:Y:S01]  /*113d0*/  MUFU.EX2 R183, R183 ;  /* 0x000000b700b77308 */ /* 0x000ee20000000800 */
[----:B------:R-:W-:Y:S01]  /*113e0*/  FFMA.FTZ R200, R33, UR4, -R200 ;  /* 0x0000000421c87c23 */ /* 0x000fe200080108c8 */
[C---:B----4-:R-:W-:Y:S03]  /*113f0*/  HMMA.16816.F32 R96, R20.reuse, R152, R96 ;  /* 0x000000981460723c */ /* 0x050fe60000001860 */
[----:B------:R-:W-:Y:S03]  /*11400*/  FFMA.FTZ R198, R35, UR4, -R198 ;  /* 0x0000000423c67c23 */ /* 0x000fe600080108c6 */
[C---:B------:R-:W-:Y:S01]  /*11410*/  HMMA.16816.F32 R100, R20.reuse, R154, R100 ;  /* 0x0000009a1464723c */ /* 0x040fe20000001864 */
[----:B------:R-:W4:Y:S01]  /*11420*/  LDSM.16.MT88.4 R152, [R228+0x17000] ;  /* 0x01700000e498783b */ /* 0x000f220000004200 */
[----:B------:R-:W-:Y:S04]  /*11430*/  MUFU.EX2 R184, R184 ;  /* 0x000000b800b87308 */ /* 0x000fe80000000800 */
[C---:B-1----:R-:W-:Y:S03]  /*11440*/  HMMA.16816.F32 R104, R20.reuse, R172, R104 ;  /* 0x000000ac1468723c */ /* 0x042fe60000001868 */
[----:B------:R-:W-:Y:S03]  /*11450*/  LDSM.16.MT88.4 R32, [R225+0x11800] ;  /* 0x01180000e120783b */ /* 0x000fe60000004200 */
[----:B------:R-:W1:Y:S01]  /*11460*/  MUFU.EX2 R185, R200 ;  /* 0x000000c800b97308 */ /* 0x000e620000000800 */
[C---:B------:R-:W-:Y:S04]  /*11470*/  HMMA.16816.F32 R108, R20.reuse, R174, R108 ;  /* 0x000000ae146c723c */ /* 0x040fe8000000186c */
[----:B------:R-:W1:Y:S02]  /*11480*/  LDSM.16.MT88.4 R172, [R228+0x11800] ;  /* 0x01180000e4ac783b */ /* 0x000e640000004200 */
[C---:B-----5:R-:W-:Y:S03]  /*11490*/  HMMA.16816.F32 R112, R20.reuse, R160, R112 ;  /* 0x000000a01470723c */ /* 0x060fe60000001870 */
[----:B------:R-:W-:Y:S03]  /*114a0*/  MUFU.EX2 R186, R186 ;  /* 0x000000ba00ba7308 */ /* 0x000fe60000000800 */
[C---:B------:R-:W-:Y:S07]  /*114b0*/  HMMA.16816.F32 R116, R20.reuse, R162, R116 ;  /* 0x000000a21474723c */ /* 0x040fee0000001874 */
[----:B------:R-:W5:Y:S01]  /*114c0*/  MUFU.EX2 R187, R198 ;  /* 0x000000c600bb7308 */ /* 0x000f620000000800 */
[C---:B--2---:R-:W-:Y:S06]  /*114d0*/  HMMA.16816.F32 R120, R20.reuse, R24, R120 ;  /* 0x000000181478723c */ /* 0x044fec0000001878 */
[C---:B------:R-:W-:Y:S05]  /*114e0*/  HMMA.16816.F32 R124, R20.reuse, R26, R124 ;  /* 0x0000001a147c723c */ /* 0x040fea000000187c */
[----:B---3--:R-:W-:Y:S01]  /*114f0*/  F2FP.F16.F32.PACK_AB R24, R181, R180 ;  /* 0x000000b4b518723e */ /* 0x008fe200000000ff */
[C---:B----4-:R-:W-:Y:S05]  /*11500*/  HMMA.16816.F32 R128, R20.reuse, R152, R128 ;  /* 0x000000981480723c */ /* 0x050fea0000001880 */
[----:B------:R-:W-:Y:S01]  /*11510*/  F2FP.F16.F32.PACK_AB R25, R183, R182 ;  /* 0x000000b6b719723e */ /* 0x000fe200000000ff */
[C---:B------:R-:W-:Y:S01]  /*11520*/  HMMA.16816.F32 R132, R20.reuse, R154, R132 ;  /* 0x0000009a1484723c */ /* 0x040fe20000001884 */
[----:B------:R-:W2:Y:S04]  /*11530*/  LDSM.16.MT88.4 R152, [R224+0x11800] ;  /* 0x01180000e098783b */ /* 0x000ea80000004200 */
[----:B-1----:R-:W-:Y:S01]  /*11540*/  F2FP.F16.F32.PACK_AB R26, R185, R184 ;  /* 0x000000b8b91a723e */ /* 0x002fe200000000ff */
[C---:B------:R-:W-:Y:S05]  /*11550*/  HMMA.16816.F32 R136, R20.reuse, R156, R136 ;  /* 0x0000009c1488723c */ /* 0x040fea0000001888 */
[----:B-----5:R-:W-:Y:S01]  /*11560*/  F2FP.F16.F32.PACK_AB R27, R187, R186 ;  /* 0x000000babb1b723e */ /* 0x020fe200000000ff */
        /* <DEDUP_REMOVED lines=8> */
[C---:B------:R-:W-:Y:S05]  /*115f0*/  HMMA.16816.F32 R144, R20.reuse, R28, R144 ;  /* 0x0000001c1490723c */ /* 0x040fea0000001890 */
[----:B------:R-:W-:Y:S01]  /*11600*/  FADD.FTZ R183, R183, R182 ;  /* 0x000000b6b7b77221 */ /* 0x000fe20000010000 */
        /* <DEDUP_REMOVED lines=8> */
[C---:B------:R-:W-:Y:S05]  /*11690*/  HMMA.16816.F32 R40, R24.reuse, R176, R40 ;  /* 0x000000b01828723c */ /* 0x040fea0000001828 */
[----:B------:R-:W-:Y:S01]  /*116a0*/  FADD.FTZ R247, R185, R184 ;  /* 0x000000b8b9f77221 */ /* 0x000fe20000010000 */
[C---:B------:R-:W-:Y:S01]  /*116b0*/  HMMA.16816.F32 R44, R24.reuse, R178, R44 ;  /* 0x000000b2182c723c */ /* 0x040fe2000000182c */
[----:B------:R-:W5:Y:S04]  /*116c0*/  LDSM.16.MT88.4 R172, [R226+0x15800] ;  /* 0x01580000e2ac783b */ /* 0x000f680000004200 */
[----:B------:R-:W-:Y:S01]  /*116d0*/  FADD.FTZ R245, R187, R186 ;  /* 0x000000babbf57221 */ /* 0x000fe20000010000 */
[C---:B------:R-:W-:Y:S03]  /*116e0*/  HMMA.16816.F32 R48, R24.reuse, R32, R48 ;  /* 0x000000201830723c */ /* 0x040fe60000001830 */
[----:B------:R-:W5:Y:S03]  /*116f0*/  LDSM.16.MT88.4 R176, [R225+0x15800] ;  /* 0x01580000e1b0783b */ /* 0x000f660000004200 */
[C---:B------:R-:W-:Y:S05]  /*11700*/  HMMA.16816.F32 R52, R24.reuse, R34, R52 ;  /* 0x000000221834723c */ /* 0x040fea0000001834 */
[----:B------:R-:W5:Y:S01]  /*11710*/  LDSM.16.MT88.4 R32, [R224+0x15800] ;  /* 0x01580000e020783b */ /* 0x000f620000004200 */
        /* <DEDUP_REMOVED lines=8> */
[----:B------:R-:W-:Y:S05]  /*117a0*/  LDSM.16.MT88.4 R20, [R224+0x17800] ;  /* 0x01780000e014783b */ /* 0x000fea0000004200 */
[C---:B----4-:R-:W-:Y:S06]  /*117b0*/  HMMA.16816.F32 R80, R24.reuse, R28, R80 ;  /* 0x0000001c1850723c */ /* 0x050fec0000001850 */
[C---:B------:R-:W-:Y:S06]  /*117c0*/  HMMA.16816.F32 R84, R24.reuse, R30, R84 ;  /* 0x0000001e1854723c */ /* 0x040fec0000001854 */
[C---:B-----5:R-:W-:Y:S06]  /*117d0*/  HMMA.16816.F32 R88, R24.reuse, R8, R88 ;  /* 0x000000081858723c */ /* 0x060fec0000001858 */
[C---:B------:R-:W-:Y:S01]  /*117e0*/  HMMA.16816.F32 R92, R24.reuse, R10, R92 ;  /* 0x0000000a185c723c */ /* 0x040fe2000000185c */
[----:B------:R-:W3:Y:S05]  /*117f0*/  LDSM.16.MT88.4 R8, [R225+0x17800] ;  /* 0x01780000e108783b */ /* 0x000eea0000004200 */
[C---:B------:R-:W-:Y:S06]  /*11800*/  HMMA.16816.F32 R96, R24.reuse, R168, R96 ;  /* 0x000000a81860723c */ /* 0x040fec0000001860 */
[C---:B------:R-:W-:Y:S06]  /*11810*/  HMMA.16816.F32 R100, R24.reuse, R170, R100 ;  /* 0x000000aa1864723c */ /* 0x040fec0000001864 */
[C---:B------:R-:W-:Y:S06]  /*11820*/  HMMA.16816.F32 R104, R24.reuse, R172, R104 ;  /* 0x000000ac1868723c */ /* 0x040fec0000001868 */
[C---:B------:R-:W-:Y:S06]  /*11830*/  HMMA.16816.F32 R108, R24.reuse, R174, R108 ;  /* 0x000000ae186c723c */ /* 0x040fec000000186c */
[C---:B------:R-:W-:Y:S06]  /*11840*/  HMMA.16816.F32 R112, R24.reuse, R176, R112 ;  /* 0x000000b01870723c */ /* 0x040fec0000001870 */
[C---:B------:R-:W-:Y:S06]  /*11850*/  HMMA.16816.F32 R116, R24.reuse, R178, R116 ;  /* 0x000000b21874723c */ /* 0x040fec0000001874 */
[C---:B------:R-:W-:Y:S06]  /*11860*/  HMMA.16816.F32 R120, R24.reuse, R32, R120 ;  /* 0x000000201878723c */ /* 0x040fec0000001878 */
[C---:B------:R-:W-:Y:S06]  /*11870*/  HMMA.16816.F32 R124, R24.reuse, R34, R124 ;  /* 0x00000022187c723c */ /* 0x040fec000000187c */
[C---:B--2---:R-:W-:Y:S06]  /*11880*/  HMMA.16816.F32 R128, R24.reuse, R152, R128 ;  /* 0x000000981880723c */ /* 0x044fec0000001880 */
[C---:B------:R-:W-:Y:S06]  /*11890*/  HMMA.16816.F32 R132, R24.reuse, R154, R132 ;  /* 0x0000009a1884723c */ /* 0x040fec0000001884 */
[C---:B-1----:R-:W-:Y:S06]  /*118a0*/  HMMA.16816.F32 R136, R24.reuse, R156, R136 ;  /* 0x0000009c1888723c */ /* 0x042fec0000001888 */
[C---:B------:R-:W-:Y:S06]  /*118b0*/  HMMA.16816.F32 R156, R24.reuse, R158, R12 ;  /* 0x0000009e189c723c */ /* 0x040fec000000180c */
[C---:B---3--:R-:W-:Y:S06]  /*118c0*/  HMMA.16816.F32 R140, R24.reuse, R8, R140 ;  /* 0x00000008188c723c */ /* 0x048fec000000188c */
[C---:B------:R-:W-:Y:S06]  /*118d0*/  HMMA.16816.F32 R152, R24.reuse, R10, R16 ;  /* 0x0000000a1898723c */ /* 0x040fec0000001810 */
[C---:B------:R-:W-:Y:S06]  /*118e0*/  HMMA.16816.F32 R144, R24.reuse, R20, R144 ;  /* 0x000000141890723c */ /* 0x040fec0000001890 */
[----:B------:R-:W-:Y:S01]  /*118f0*/  HMMA.16816.F32 R148, R24, R22, R148 ;  /* 0x000000161894723c */ /* 0x000fe20000001894 */
[----:B------:R-:W-:Y:S11]  /*11900*/  @!UPT UIADD3 URZ, URZ, URZ, URZ ;  /* 0x0000003f3f3ff290 */ /* 0x000ff6000fffe03f */
[----:B------:R-:W-:Y:S01]  /*11910*/  @!UPT UIADD3 URZ, URZ, URZ, URZ ;  /* 0x0000003f3f3ff290 */ /* 0x000fe2000fffe03f */
[----:B------:R-:W-:Y:S11]  /*11920*/  @P1 BRA `(.L_x_766) ;  /* 0xffffffb800d01947 */ /* 0x000ff6000383ffff */
.L_x_762:
[----:B------:R-:W1:Y:S01]  /*11930*/  SHFL.BFLY PT, R2, R247, 0x2, 0x1f ;  /* 0x0c401f00f7027f89 */ /* 0x000e6200000e0000 */
[----:B------:R-:W-:Y:S01]  /*11940*/  MOV R4, 0x3f800000 ;  /* 0x3f80000000047802 */ /* 0x000fe20000000f00 */
[----:B------:R-:W2:Y:S01]  /*11950*/  S2UR UR4, SR_CgaCtaId ;  /* 0x00000000000479c3 */ /* 0x000ea20000008800 */
[----:B------:R-:W-:Y:S01]  /*11960*/  MOV R5, 0x3f800000 ;  /* 0x3f80000000057802 */ /* 0x000fe20000000f00 */
[----:B------:R-:W3:Y:S01]  /*11970*/  SHFL.BFLY PT, R0, R245, 0x2, 0x1f ;  /* 0x0c401f00f5007f89 */ /* 0x000ee200000e0000 */
[----:B------:R-:W-:Y:S01]  /*11980*/  UMOV UR5, 0x400 ;  /* 0x0000040000057882 */ /* 0x000fe20000000000 */
[----:B------:R-:W-:Y:S01]  /*11990*/  UISETP.NE.AND UP0, UPT, UR17, -0x1, UPT ;  /* 0xffffffff1100788c */ /* 0x000fe2000bf05270 */
[----:B------:R-:W-:Y:S01]  /*119a0*/  ULDC.U8 UR6, c[0x0][0x3d8] ;  /* 0x0000f60000067ab9 */ /* 0x000fe20000000000 */
[----:B-1----:R-:W-:Y:S01]  /*119b0*/  FADD.FTZ R9, R2, R247 ;  /* 0x000000f702097221 */ /* 0x002fe20000010000 */
[----:B--2---:R-:W-:Y:S01]  /*119c0*/  ULEA UR4, UR4, UR5, 0x18 ;  /* 0x0000000504047291 */ /* 0x004fe2000f8ec03f */
[----:B---3--:R-:W-:-:S03]  /*119d0*/  FADD.FTZ R7, R0, R245 ;  /* 0x000000f500077221 */ /* 0x008fc60000010000 */
[----:B------:R-:W1:Y:S04]  /*119e0*/  SHFL.BFLY PT, R2, R9, 0x1, 0x1f ;  /* 0x0c201f0009027f89 */ /* 0x000e6800000e0000 */
[----:B------:R-:W2:Y:S01]  /*119f0*/  SHFL.BFLY PT, R0, R7, 0x1, 0x1f ;  /* 0x0c201f0007007f89 */ /* 0x000ea200000e0000 */
[----:B-1----:R-:W-:Y:S01]  /*11a00*/  FADD.FTZ R2, R9, R2 ;  /* 0x0000000209027221 */ /* 0x002fe20000010000 */
[----:B--2---:R-:W-:-:S04]  /*11a10*/  FADD.FTZ R0, R7, R0 ;  /* 0x0000000007007221 */ /* 0x004fc80000010000 */
[----:B------:R-:W-:Y:S02]  /*11a20*/  FSETP.NE.FTZ.AND P4, PT, R2, RZ, PT ;  /* 0x000000ff0200720b */ /* 0x000fe40003f95000 */
[----:B------:R-:W-:-:S11]  /*11a30*/  FSETP.NE.FTZ.AND P3, PT, R0, RZ, PT ;  /* 0x000000ff0000720b */ /* 0x000fd60003f75000 */
[----:B------:R-:W1:Y:S08]  /*11a40*/  @P4 MUFU.RCP R4, R2 ;  /* 0x0000000200044308 */ /* 0x000e700000001000 */
[----:B------:R-:W2:Y:S08]  /*11a50*/  @P3 MUFU.RCP R5, R0 ;  /* 0x0000000000053308 */ /* 0x000eb00000001000 */
[----:B------:R-:W-:Y:S01]  /*11a60*/  @P4 MUFU.LG2 R2, R2 ;  /* 0x0000000200024308 */ /* 0x000fe20000000c00 */
[C---:B-1----:R-:W-:Y:S01]  /*11a70*/  FMUL.FTZ R160, R4.reuse, R160 ;  /* 0x000000a004a07220 */ /* 0x042fe20000410000 */
[C---:B------:R-:W-:Y:S01]  /*11a80*/  FMUL.FTZ R161, R4.reuse, R161 ;  /* 0x000000a104a17220 */ /* 0x040fe20000410000 */
        /* <DEDUP_REMOVED lines=61> */
[----:B------:R-:W-:Y:S01]  /*11e60*/  FMUL.FTZ R149, R4, R149 ;  /* 0x0000009504957220 */ /* 0x000fe20000410000 */
[C---:B--2---:R-:W-:Y:S01]  /*11e70*/  FMUL.FTZ R163, R5.reuse, R163 ;  /* 0x000000a305a37220 */ /* 0x044fe20000410000 */
[----:B------:R-:W1:Y:S01]  /*11e80*/  S2R R4, SR_TID.X ;  /* 0x0000000000047919 */ /* 0x000e620000002100 */
        /* <DEDUP_REMOVED lines=31> */
[----:B-1----:R-:W-:Y:S01]  /*12080*/  SHF.R.S32.HI R7, RZ, 0x1f, R4 ;  /* 0x0000001fff077819 */ /* 0x002fe20000011404 */
[C---:B------:R-:W-:Y:S01]  /*12090*/  FMUL.FTZ R99, R5.reuse, R99 ;  /* 0x0000006305637220 */ /* 0x040fe20000410000 */
[C---:B------:R-:W-:Y:S01]  /*120a0*/  FMUL.FTZ R98, R5.reuse, R98 ;  /* 0x0000006205627220 */ /* 0x040fe20000410000 */
[----:B------:R-:W-:Y:S01]  /*120b0*/  FMUL.FTZ R103, R5, R103 ;  /* 0x0000006705677220 */ /* 0x000fe20000410000 */
[----:B------:R-:W-:Y:S01]  /*120c0*/  LEA.HI R6, R7, R4, RZ, 0x2 ;  /* 0x0000000407067211 */ /* 0x000fe200078f10ff */
[C---:B------:R-:W-:Y:S01]  /*120d0*/  FMUL.FTZ R102, R5.reuse, R102 ;  /* 0x0000006605667220 */ /* 0x040fe20000410000 */
[C---:B------:R-:W-:Y:S01]  /*120e0*/  FMUL.FTZ R107, R5.reuse, R107 ;  /* 0x0000006b056b7220 */ /* 0x040fe20000410000 */
[C---:B------:R-:W-:Y:S01]  /*120f0*/  FMUL.FTZ R106, R5.reuse, R106 ;  /* 0x0000006a056a7220 */ /* 0x040fe20000410000 */
[--C-:B------:R-:W-:Y:S01]  /*12100*/  SHF.R.S32.HI R9, RZ, 0x2, R6.reuse ;  /* 0x00000002ff097819 */ /* 0x100fe20000011406 */
[C---:B------:R-:W-:Y:S01]  /*12110*/  FMUL.FTZ R111, R5.reuse, R111 ;  /* 0x0000006f056f7220 */ /* 0x040fe20000410000 */
[----:B------:R-:W-:Y:S01]  /*12120*/  SHF.R.S32.HI R8, RZ, 0x1f, R6 ;  /* 0x0000001fff087819 */ /* 0x000fe20000011406 */
[C---:B------:R-:W-:Y:S01]  /*12130*/  FMUL.FTZ R110, R5.reuse, R110 ;  /* 0x0000006e056e7220 */ /* 0x040fe20000410000 */
[C---:B------:R-:W-:Y:S01]  /*12140*/  FMUL.FTZ R115, R5.reuse, R115 ;  /* 0x0000007305737220 */ /* 0x040fe20000410000 */
[C---:B------:R-:W-:Y:S01]  /*12150*/  FMUL.FTZ R114, R5.reuse, R114 ;  /* 0x0000007205727220 */ /* 0x040fe20000410000 */
[----:B------:R-:W-:Y:S01]  /*12160*/  LEA.HI R8, R8, R9, RZ, 0x3 ;  /* 0x0000000908087211 */ /* 0x000fe200078f18ff */
[C---:B------:R-:W-:Y:S01]  /*12170*/  FMUL.FTZ R119, R5.reuse, R119 ;  /* 0x0000007705777220 */ /* 0x040fe20000410000 */
[C---:B------:R-:W-:Y:S01]  /*12180*/  FMUL.FTZ R118, R5.reuse, R118 ;  /* 0x0000007605767220 */ /* 0x040fe20000410000 */
[C---:B------:R-:W-:Y:S01]  /*12190*/  FMUL.FTZ R123, R5.reuse, R123 ;  /* 0x0000007b057b7220 */ /* 0x040fe20000410000 */
[----:B------:R-:W-:Y:S01]  /*121a0*/  LOP3.LUT R8, R8, 0xfffffff8, RZ, 0xc0, !PT ;  /* 0xfffffff808087812 */ /* 0x000fe200078ec0ff */
[C---:B------:R-:W-:Y:S01]  /*121b0*/  FMUL.FTZ R122, R5.reuse, R122 ;  /* 0x0000007a057a7220 */ /* 0x040fe20000410000 */
[C---:B------:R-:W-:Y:S01]  /*121c0*/  FMUL.FTZ R127, R5.reuse, R127 ;  /* 0x0000007f057f7220 */ /* 0x040fe20000410000 */
[----:B------:R-:W-:Y:S01]  /*121d0*/  FMUL.FTZ R126, R5, R126 ;  /* 0x0000007e057e7220 */ /* 0x000fe20000410000 */
[----:B------:R-:W-:Y:S01]  /*121e0*/  IADD3 R8, R9, -R8, RZ ;  /* 0x8000000809087210 */ /* 0x000fe20007ffe0ff */
        /* <DEDUP_REMOVED lines=16> */
[----:B------:R-:W-:Y:S01]  /*122f0*/  LEA.HI R5, R7, R4, RZ, 0x5 ;  /* 0x0000000407057211 */ /* 0x000fe200078f28ff */
[----:B------:R-:W1:Y:S01]  /*12300*/  @P3 MUFU.LG2 R0, R0 ;  /* 0x0000000000003308 */ /* 0x000e620000000c00 */
[----:B------:R-:W-:-:S02]  /*12310*/  LOP3.LUT R9, R6, 0x3ffffffc, RZ, 0xc0, !PT ;  /* 0x3ffffffc06097812 */ /* 0x000fc400078ec0ff */
[----:B------:R-:W-:Y:S02]  /*12320*/  SHF.L.U32 R10, R8, 0x6, RZ ;  /* 0x00000006080a7819 */ /* 0x000fe400000006ff */
[----:B------:R-:W-:Y:S02]  /*12330*/  SHF.R.S32.HI R6, RZ, 0x5, R5 ;  /* 0x00000005ff067819 */ /* 0x000fe40000011405 */
[----:B------:R-:W-:Y:S02]  /*12340*/  IADD3 R9, -R9, R4, RZ ;  /* 0x0000000409097210 */ /* 0x000fe40007ffe1ff */
[----:B------:R-:W-:Y:S02]  /*12350*/  LOP3.LUT R10, R10, 0x1c0, RZ, 0xc0, !PT ;  /* 0x000001c00a0a7812 */ /* 0x000fe400078ec0ff */
[----:B------:R-:W-:Y:S02]  /*12360*/  LOP3.LUT R11, R8, 0x1, RZ, 0xc0, !PT ;  /* 0x00000001080b7812 */ /* 0x000fe400078ec0ff */
[----:B------:R-:W-:-:S02]  /*12370*/  LEA R9, R6, R9, 0x9 ;  /* 0x0000000906097211 */ /* 0x000fc400078e48ff */
[----:B------:R-:W-:Y:S02]  /*12380*/  LEA.HI R10, R10, R10, RZ, 0x1d ;  /* 0x0000000a0a0a7211 */ /* 0x000fe400078fe8ff */
[----:B------:R-:W-:Y:S01]  /*12390*/  ISETP.NE.U32.AND P0, PT, R11, 0x1, PT ;  /* 0x000000010b00780c */ /* 0x000fe20003f05070 */
[----:B-1----:R-:W-:Y:S01]  /*123a0*/  @P3 FMUL.FTZ R0, R0, 0.69314718246459960938 ;  /* 0x3f31721800003820 */ /* 0x002fe20000410000 */
[----:B------:R-:W-:Y:S02]  /*123b0*/  LEA R9, R9, R10, 0x1 ;  /* 0x0000000a09097211 */ /* 0x000fe400078e08ff */
[----:B------:R-:W-:Y:S02]  /*123c0*/  R2P PR, R8, 0x6 ;  /* 0x0000000608007804 */ /* 0x000fe40000000000 */
[----:B------:R-:W-:Y:S01]  /*123d0*/  LEA R9, R9, UR4, 0x1 ;  /* 0x0000000409097c11 */ /* 0x000fe2000f8e08ff */
[----:B------:R-:W-:Y:S01]  /*123e0*/  @UP0 ULDC.64 UR4, c[0x0][0x298] ;  /* 0x0000a60000040ab9 */ /* 0x000fe20000000a00 */
[----:B------:R-:W-:Y:S01]  /*123f0*/  MOV R8, 0x20 ;  /* 0x0000002000087802 */ /* 0x000fe20000000f00 */
[----:B------:R-:W-:Y:S01]  /*12400*/  @UP0 UIMAD.WIDE.U32 UR8, UR17, UR4, URZ ;  /* 0x00000004110802a5 */ /* 0x000fe2000f8e003f */
[----:B------:R-:W-:-:S02]  /*12410*/  MOV R10, 0x40 ;  /* 0x00000040000a7802 */ /* 0x000fc40000000f00 */
[C---:B------:R-:W-:Y:S01]  /*12420*/  IADD3 R11, R9.reuse, -0x10, RZ ;  /* 0xfffffff0090b7810 */ /* 0x040fe20007ffe0ff */
[----:B------:R-:W-:Y:S01]  /*12430*/  @UP0 UIMAD UR7, UR17, UR5, UR9 ;  /* 0x00000005110702a4 */ /* 0x000fe2000f8e0209 */
[----:B------:R-:W-:Y:S02]  /*12440*/  SEL R8, R8, 0xffffffe0, !P1 ;  /* 0xffffffe008087807 */ /* 0x000fe40004800000 */
[----:B------:R-:W-:Y:S02]  /*12450*/  @P0 IADD3 R11, R9, 0x10, RZ ;  /* 0x00000010090b0810 */ /* 0x000fe40007ffe0ff */
[----:B------:R-:W-:Y:S02]  /*12460*/  F2FP.F16.F32.PACK_AB R160, R161, R160 ;  /* 0x000000a0a1a0723e */ /* 0x000fe400000000ff */
[----:B------:R-:W-:Y:S02]  /*12470*/  F2FP.F16.F32.PACK_AB R162, R163, R162 ;  /* 0x000000a2a3a2723e */ /* 0x000fe400000000ff */
[----:B------:R-:W-:Y:S01]  /*12480*/  SEL R10, R10, 0xffffffc0, !P2 ;  /* 0xffffffc00a0a7807 */ /* 0x000fe20005000000 */
[----:B------:R-:W-:Y:S01]  /*12490*/  STS [R9], R160 ;  /* 0x000000a009007388 */ /* 0x000fe20000000800 */
[----:B------:R-:W-:-:S02]  /*124a0*/  F2FP.F16.F32.PACK_AB R36, R37, R36 ;  /* 0x000000242524723e */ /* 0x000fc400000000ff */
[----:B------:R-:W-:Y:S01]  /*124b0*/  F2FP.F16.F32.PACK_AB R38, R39, R38 ;  /* 0x000000262726723e */ /* 0x000fe200000000ff */
[----:B------:R-:W-:Y:S01]  /*124c0*/  STS [R9+0x400], R162 ;  /* 0x000400a209007388 */ /* 0x000fe20000000800 */
[----:B------:R-:W-:Y:S02]  /*124d0*/  F2FP.F16.F32.PACK_AB R40, R41, R40 ;  /* 0x000000282928723e */ /* 0x000fe400000000ff */
[----:B------:R-:W-:Y:S01]  /*124e0*/  F2FP.F16.F32.PACK_AB R42, R43, R42 ;  /* 0x0000002a2b2a723e */ /* 0x000fe200000000ff */
[----:B------:R-:W-:Y:S01]  /*124f0*/  STS [R11], R36 ;  /* 0x000000240b007388 */ /* 0x000fe20000000800 */
[----:B------:R-:W-:Y:S02]  /*12500*/  IADD3 R13, R9, R8, RZ ;  /* 0x00000008090d7210 */ /* 0x000fe40007ffe0ff */
[----:B------:R-:W-:Y:S01]  /*12510*/  F2FP.F16.F32.PACK_AB R44, R45, R44 ;  /* 0x0000002c2d2c723e */ /* 0x000fe200000000ff */
[----:B------:R-:W-:Y:S01]  /*12520*/  STS [R11+0x400], R38 ;  /* 0x000400260b007388 */ /* 0x000fe20000000800 */
[----:B------:R-:W-:-:S02]  /*12530*/  F2FP.F16.F32.PACK_AB R46, R47, R46 ;  /* 0x0000002e2f2e723e */ /* 0x000fc400000000ff */
[----:B------:R-:W-:Y:S01]  /*12540*/  IADD3 R15, R8, R11, RZ ;  /* 0x0000000b080f7210 */ /* 0x000fe20007ffe0ff */
[----:B------:R-:W-:Y:S01]  /*12550*/  STS [R13], R40 ;  /* 0x000000280d007388 */ /* 0x000fe20000000800 */
[----:B------:R-:W-:Y:S02]  /*12560*/  F2FP.F16.F32.PACK_AB R48, R49, R48 ;  /* 0x000000303130723e */ /* 0x000fe400000000ff */
[----:B------:R-:W-:Y:S01]  /*12570*/  F2FP.F16.F32.PACK_AB R50, R51, R50 ;  /* 0x000000323332723e */ /* 0x000fe200000000ff */
[----:B------:R-:W-:Y:S01]  /*12580*/  STS [R13+0x400], R42 ;  /* 0x0004002a0d007388 */ /* 0x000fe20000000800 */
[----:B------:R-:W-:Y:S02]  /*12590*/  IADD3 R17, R9, R10, RZ ;  /* 0x0000000a09117210 */ /* 0x000fe40007ffe0ff */
[----:B------:R-:W-:Y:S01]  /*125a0*/  F2FP.F16.F32.PACK_AB R52, R53, R52 ;  /* 0x000000343534723e */ /* 0x000fe200000000ff */
[----:B------:R-:W-:Y:S01]  /*125b0*/  STS [R15], R44 ;  /* 0x0000002c0f007388 */ /* 0x000fe20000000800 */
[----:B------:R-:W-:-:S02]  /*125c0*/  F2FP.F16.F32.PACK_AB R54, R55, R54 ;  /* 0x000000363736723e */ /* 0x000fc400000000ff */
[----:B------:R-:W-:Y:S01]  /*125d0*/  IADD3 R19, R10, R11, RZ ;  /* 0x0000000b0a137210 */ /* 0x000fe20007ffe0ff */
        /* <DEDUP_REMOVED lines=10> */
[----:B------:R-:W-:Y:S01]  /*12680*/  F2FP.F16.F32.PACK_AB R64, R65, R64 ;  /* 0x000000404140723e */ /* 0x000fe200000000ff */
[----:B------:R-:W1:Y:S01]  /*12690*/  @P3 LDC R10, c[0x0][0x2e8] ;  /* 0x0000ba00ff0a3b82 */ /* 0x000e620000000800 */
[----:B------:R-:W-:Y:S01]  /*126a0*/  F2FP.F16.F32.PACK_AB R66, R67, R66 ;  /* 0x000000424342723e */ /* 0x000fe200000000ff */
[----:B------:R-:W-:Y:S01]  /*126b0*/  STS [R19+0x400], R54 ;  /* 0x0004003613007388 */ /* 0x000fe20000000800 */
[----:B------:R-:W-:Y:S02]  /*126c0*/  F2FP.F16.F32.PACK_AB R68, R69, R68 ;  /* 0x000000444544723e */ /* 0x000fe400000000ff */
[----:B------:R-:W-:Y:S01]  /*126d0*/  F2FP.F16.F32.PACK_AB R70, R71, R70 ;  /* 0x000000464746723e */ /* 0x000fe200000000ff */
[----:B------:R-:W-:Y:S01]  /*126e0*/  STS [R21], R56 ;  /* 0x0000003815007388 */ /* 0x000fe20000000800 */
[----:B------:R-:W-:-:S02]  /*126f0*/  F2FP.F16.F32.PACK_AB R72, R73, R72 ;  /* 0x000000484948723e */ /* 0x000fc400000000ff */
[----:B------:R-:W-:Y:S01]  /*12700*/  F2FP.F16.F32.PACK_AB R74, R75, R74 ;  /* 0x0000004a4b4a723e */ /* 0x000fe200000000ff */
[----:B------:R-:W-:Y:S01]  /*12710*/  STS [R21+0x400], R58 ;  /* 0x0004003a15007388 */ /* 0x000fe20000000800 */
[----:B------:R-:W-:Y:S02]  /*12720*/  F2FP.F16.F32.PACK_AB R76, R77, R76 ;  /* 0x0000004c4d4c723e */ /* 0x000fe400000000ff */
[----:B------:R-:W-:Y:S01]  /*12730*/  F2FP.F16.F32.PACK_AB R78, R79, R78 ;  /* 0x0000004e4f4e723e */ /* 0x000fe200000000ff */
[----:B------:R-:W-:Y:S01]  /*12740*/  STS [R23], R60 ;  /* 0x0000003c17007388 */ /* 0x000fe20000000800 */
[----:B------:R-:W-:Y:S02]  /*12750*/  F2FP.F16.F32.PACK_AB R80, R81, R80 ;  /* 0x000000505150723e */ /* 0x000fe400000000ff */
[----:B------:R-:W-:Y:S01]  /*12760*/  F2FP.F16.F32.PACK_AB R82, R83, R82 ;  /* 0x000000525352723e */ /* 0x000fe200000000ff */
[----:B------:R-:W-:Y:S01]  /*12770*/  STS [R23+0x400], R62 ;  /* 0x0004003e17007388 */ /* 0x000fe20000000800 */
[----:B------:R-:W-:-:S02]  /*12780*/  F2FP.F16.F32.PACK_AB R84, R85, R84 ;  /* 0x000000545554723e */ /* 0x000fc400000000ff */
[----:B------:R-:W-:Y:S01]  /*12790*/  F2FP.F16.F32.PACK_AB R86, R87, R86 ;  /* 0x000000565756723e */ /* 0x000fe200000000ff */
[----:B------:R-:W-:Y:S01]  /*127a0*/  STS [R9+0x2000], R64 ;  /* 0x0020004009007388 */ /* 0x000fe20000000800 */
[----:B------:R-:W-:Y:S02]  /*127b0*/  F2FP.F16.F32.PACK_AB R88, R89, R88 ;  /* 0x000000585958723e */ /* 0x000fe400000000ff */
[----:B------:R-:W-:Y:S01]  /*127c0*/  F2FP.F16.F32.PACK_AB R90, R91, R90 ;  /* 0x0000005a5b5a723e */ /* 0x000fe200000000ff */
[----:B------:R-:W-:Y:S01]  /*127d0*/  STS [R9+0x2400], R66 ;  /* 0x0024004209007388 */ /* 0x000fe20000000800 */
        /* <DEDUP_REMOVED lines=51> */
[----:B------:R-:W-:Y:S02]  /*12b10*/  PLOP3.LUT P0, PT, PT, PT, UP0, 0x80, 0x0 ;  /* 0x000000000000781c */ /* 0x000fe40003f0f008 */
[----:B------:R-:W-:Y:S01]  /*12b20*/  ISETP.NE.AND P1, PT, RZ, UR6, PT ;  /* 0x00000006ff007c0c */ /* 0x000fe2000bf25270 */
[----:B------:R-:W-:Y:S01]  /*12b30*/  STS [R11+0x4400], R102 ;  /* 0x004400660b007388 */ /* 0x000fe20000000800 */
[----:B------:R-:W-:-:S03]  /*12b40*/  MOV R8, 0x7f800000 ;  /* 0x7f80000000087802 */ /* 0x000fc60000000f00 */
[----:B------:R-:W-:Y:S04]  /*12b50*/  STS [R13+0x4000], R104 ;  /* 0x004000680d007388 */ /* 0x000fe80000000800 */
        /* <DEDUP_REMOVED lines=12> */
[----:B------:R2:W-:Y:S04]  /*12c20*/  STS [R9+0x6400], R130 ;  /* 0x0064008209007388 */ /* 0x0005e80000000800 */
[----:B------:R-:W-:Y:S04]  /*12c30*/  STS [R11+0x6000], R132 ;  /* 0x006000840b007388 */ /* 0x000fe80000000800 */
[----:B------:R3:W-:Y:S04]  /*12c40*/  STS [R11+0x6400], R134 ;  /* 0x006400860b007388 */ /* 0x0007e80000000800 */
[----:B------:R-:W-:Y:S04]  /*12c50*/  STS [R13+0x6000], R136 ;  /* 0x006000880d007388 */ /* 0x000fe80000000800 */
[----:B------:R4:W-:Y:S04]  /*12c60*/  STS [R13+0x6400], R138 ;  /* 0x0064008a0d007388 */ /* 0x0009e80000000800 */
[----:B------:R1:W-:Y:S04]  /*12c70*/  STS [R15+0x6000], R156 ;  /* 0x0060009c0f007388 */ /* 0x0003e80000000800 */
[----:B------:R1:W-:Y:S01]  /*12c80*/  STS [R15+0x6400], R158 ;  /* 0x0064009e0f007388 */ /* 0x0003e20000000800 */
[----:B--2---:R-:W-:-:S03]  /*12c90*/  MOV R9, 0x7f800000 ;  /* 0x7f80000000097802 */ /* 0x004fc60000000f00 */
[----:B------:R2:W-:Y:S04]  /*12ca0*/  STS [R17+0x6000], R140 ;  /* 0x0060008c11007388 */ /* 0x0005e80000000800 */
[----:B------:R2:W-:Y:S01]  /*12cb0*/  STS [R17+0x6400], R142 ;  /* 0x0064008e11007388 */ /* 0x0005e20000000800 */
[----:B---3--:R-:W3:Y:S03]  /*12cc0*/  @P4 LDC R11, c[0x0][0x2e8] ;  /* 0x0000ba00ff0b4b82 */ /* 0x008ee60000000800 */
[----:B------:R2:W-:Y:S04]  /*12cd0*/  STS [R19+0x6000], R152 ;  /* 0x0060009813007388 */ /* 0x0005e80000000800 */
[----:B------:R2:W-:Y:S01]  /*12ce0*/  STS [R19+0x6400], R154 ;  /* 0x0064009a13007388 */ /* 0x0005e20000000800 */
[----:B----4-:R-:W-:-:S03]  /*12cf0*/  @P4 FMUL.FTZ R13, R2, 0.69314718246459960938 ;  /* 0x3f317218020d4820 */ /* 0x010fc60000410000 */
[----:B------:R2:W-:Y:S04]  /*12d00*/  STS [R21+0x6000], R144 ;  /* 0x0060009015007388 */ /* 0x0005e80000000800 */
[----:B------:R2:W-:Y:S04]  /*12d10*/  STS [R21+0x6400], R146 ;  /* 0x0064009215007388 */ /* 0x0005e80000000800 */
[----:B------:R2:W-:Y:S04]  /*12d20*/  STS [R23+0x6000], R148 ;  /* 0x0060009417007388 */ /* 0x0005e80000000800 */
[----:B------:R2:W-:Y:S01]  /*12d30*/  STS [R23+0x6400], R150 ;  /* 0x0064009617007388 */ /* 0x0005e20000000800 */
[----:B-1----:R-:W-:Y:S05]  /*12d40*/  @P0 BRA `(.L_x_767) ;  /* 0x00000000001c0947 */ /* 0x002fea0003800000 */
[----:B------:R-:W1:Y:S01]  /*12d50*/  S2UR UR7, SR_CTAID.Y ;  /* 0x00000000000779c3 */ /* 0x000e620000002600 */
[----:B------:R-:W-:Y:S01]  /*12d60*/  ULDC.64 UR4, c[0x0][0x290] ;  /* 0x0000a40000047ab9 */ /* 0x000fe20000000a00 */
[----:B-1----:R-:W-:Y:S02]  /*12d70*/  USHF.R.S32.HI UR6, URZ, 0x1f, UR7 ;  /* 0x0000001f3f067899 */ /* 0x002fe40008011407 */
[----:B------:R-:W-:Y:S02]  /*12d80*/  UIMAD.WIDE.U32 UR8, UR7, UR4, URZ ;  /* 0x00000004070872a5 */ /* 0x000fe4000f8e003f */
[----:B------:R-:W-:-:S04]  /*12d90*/  UIMAD UR6, UR6, UR4, URZ ;  /* 0x00000004060672a4 */ /* 0x000fc8000f8e023f */
[----:B------:R-:W-:-:S04]  /*12da0*/  UIMAD UR5, UR7, UR5, UR6 ;  /* 0x00000005070572a4 */ /* 0x000fc8000f8e0206 */
[----:B------:R-:W-:-:S12]  /*12db0*/  UIADD3 UR7, UR9, UR5, URZ ;  /* 0x0000000509077290 */ /* 0x000fd8000fffe03f */
.L_x_767:
[----:B---3--:R-:W-:Y:S01]  /*12dc0*/  @P4 FFMA.FTZ R8, R164, R11, R13 ;  /* 0x0000000ba4084223 */ /* 0x008fe2000001000d */
[----:B------:R-:W-:Y:S01]  /*12dd0*/  @P3 FFMA.FTZ R9, R3, R10, R0 ;  /* 0x0000000a03093223 */ /* 0x000fe20000010000 */
[----:B------:R-:W-:Y:S06]  /*12de0*/  @!P1 BRA `(.L_x_768) ;  /* 0x00000000001c9947 */ /* 0x000fec0003800000 */
[----:B------:R-:W1:Y:S01]  /*12df0*/  S2UR UR5, SR_CTAID.Y ;  /* 0x00000000000579c3 */ /* 0x000e620000002600 */
[----:B------:R-:W-:-:S07]  /*12e00*/  ULDC UR4, c[0x0][0x2c4] ;  /* 0x0000b10000047ab9 */ /* 0x000fce0000000800 */
[----:B------:R-:W3:Y:S01]  /*12e10*/  S2UR UR6, SR_CTAID.Z ;  /* 0x00000000000679c3 */ /* 0x000ee20000002700 */
[----:B-1----:R-:W-:-:S03]  /*12e20*/  @!UP0 UIMAD UR17, UR5, UR4, URZ ;  /* 0x00000004051182a4 */ /* 0x002fc6000f8e023f */
[----:B------:R-:W-:Y:S02]  /*12e30*/  ULDC UR4, c[0x0][0x2e4] ;  /* 0x0000b90000047ab9 */ /* 0x000fe40000000800 */
[----:B---3--:R-:W-:Y:S01]  /*12e40*/  UIMAD UR17, UR6, UR4, UR17 ;  /* 0x00000004061172a4 */ /* 0x008fe2000f8e0211 */
[----:B------:R-:W-:Y:S05]  /*12e50*/  BRA `(.L_x_769) ;  /* 0x0000000000187947 */ /* 0x000fea0003800000 */
.L_x_768:
[----:B------:R-:W-:Y:S01]  /*12e60*/  S2UR UR6, SR_CTAID.Z ;  /* 0x00000000000679c3 */ /* 0x000fe20000002700 */
[----:B------:R-:W-:Y:S01]  /*12e70*/  ULDC UR4, c[0x0][0x270] ;  /* 0x00009c0000047ab9 */ /* 0x000fe20000000800 */
[----:B------:R-:W-:-:S06]  /*12e80*/  ULDC UR17, c[0x0][0x2c4] ;  /* 0x0000b10000117ab9 */ /* 0x000fcc0000000800 */
[----:B------:R-:W1:Y:S02]  /*12e90*/  S2UR UR5, SR_CTAID.Y ;  /* 0x00000000000579c3 */ /* 0x000e640000002600 */
[----:B-1----:R-:W-:-:S04]  /*12ea0*/  UIMAD UR4, UR5, UR4, UR6 ;  /* 0x00000004050472a4 */ /* 0x002fc8000f8e0206 */
[----:B------:R-:W-:Y:S02]  /*12eb0*/  UIMAD UR17, UR4, UR17, URZ ;  /* 0x00000011041172a4 */ /* 0x000fe4000f8e023f */
.L_x_769:
[----:B------:R-:W1:Y:S01]  /*12ec0*/  S2R R12, SR_TID.X ;  /* 0x00000000000c7919 */ /* 0x000e620000002100 */
[----:B------:R-:W-:Y:S01]  /*12ed0*/  LOP3.LUT R5, R5, 0xffffffe0, RZ, 0xc0, !PT ;  /* 0xffffffe005057812 */ /* 0x000fe200078ec0ff */
[----:B------:R-:W-:Y:S01]  /*12ee0*/  BSSY B0, `(.L_x_770) ;  /* 0x000001e000007945 */ /* 0x000fe20003800000 */
[----:B------:R-:W-:Y:S01]  /*12ef0*/  SHF.R.S32.HI R11, RZ, 0x1f, R6 ;  /* 0x0000001fff0b7819 */ /* 0x000fe20000011406 */
[----:B------:R-:W-:Y:S02]  /*12f00*/  BAR.SYNC.DEFER_BLOCKING 0x0 ;  /* 0x0000000000007b1d */ /* 0x000fe40000010000 */
[----:B------:R-:W-:Y:S01]  /*12f10*/  IMAD.IADD R5, R4, 0x1, -R5 ;  /* 0x0000000104057824 */ /* 0x000fe200078e0a05 */
[----:B------:R-:W-:-:S04]  /*12f20*/  LEA.HI R11, R11, R6, RZ, 0x2 ;  /* 0x000000060b0b7211 */ /* 0x000fc800078f10ff */
[----:B------:R-:W-:Y:S02]  /*12f30*/  LOP3.LUT P0, RZ, R5, 0x3, RZ, 0xc0, !PT ;  /* 0x0000000305ff7812 */ /* 0x000fe4000780c0ff */
[----:B------:R-:W-:Y:S02]  /*12f40*/  LOP3.LUT R11, R11, 0xffffffc, RZ, 0xc0, !PT ;  /* 0x0ffffffc0b0b7812 */ /* 0x000fe400078ec0ff */
[----:B-1----:R-:W-:-:S04]  /*12f50*/  SHF.R.S32.HI R25, RZ, 0x1f, R12 ;  /* 0x0000001fff197819 */ /* 0x002fc8000001140c */
[----:B------:R-:W-:-:S04]  /*12f60*/  LEA.HI R3, R25, R12, RZ, 0x5 ;  /* 0x0000000c19037211 */ /* 0x000fc800078f28ff */
[----:B------:R-:W-:-:S05]  /*12f70*/  LOP3.LUT R3, R3, 0xffffffe0, RZ, 0xc0, !PT ;  /* 0xffffffe003037812 */ /* 0x000fca00078ec0ff */
[----:B------:R-:W-:-:S05]  /*12f80*/  IMAD.IADD R3, R12, 0x1, -R3 ;  /* 0x000000010c037824 */ /* 0x000fca00078e0a03 */
[----:B------:R-:W-:-:S04]  /*12f90*/  SHF.R.S32.HI R0, RZ, 0x1f, R3 ;  /* 0x0000001fff007819 */ /* 0x000fc80000011403 */
[----:B------:R-:W-:Y:S01]  /*12fa0*/  LEA.HI R0, R0, R3, RZ, 0x2 ;  /* 0x0000000300007211 */ /* 0x000fe200078f10ff */
[----:B------:R-:W-:-:S03]  /*12fb0*/  IMAD.IADD R3, R6, 0x1, -R11 ;  /* 0x0000000106037824 */ /* 0x000fc600078e0a0b */
[----:B------:R-:W-:-:S05]  /*12fc0*/  SHF.R.S32.HI R0, RZ, 0x2, R0 ;  /* 0x00000002ff007819 */ /* 0x000fca0000011400 */
[----:B------:R-:W-:Y:S01]  /*12fd0*/  IMAD R3, R3, 0x10, R0 ;  /* 0x0000001003037824 */ /* 0x000fe200078e0200 */
[----:B------:R-:W-:Y:S06]  /*12fe0*/  @P0 BRA `(.L_x_771) ;  /* 0x0000000000340947 */ /* 0x000fec0003800000 */
[----:B------:R-:W1:Y:S01]  /*12ff0*/  S2UR UR4, SR_CTAID.X ;  /* 0x00000000000479c3 */ /* 0x000e620000002500 */
[C---:B------:R-:W-:Y:S01]  /*13000*/  VIADD R2, R3.reuse, 0x8 ;  /* 0x0000000803027836 */ /* 0x040fe20000000000 */
[----:B------:R-:W-:-:S04]  /*13010*/  ISETP.GE.AND P2, PT, R3, UR14, PT ;  /* 0x0000000e03007c0c */ /* 0x000fc8000bf46270 */
[----:B------:R-:W-:Y:S01]  /*13020*/  ISETP.GE.AND P1, PT, R2, UR14, PT ;  /* 0x0000000e02007c0c */ /* 0x000fe2000bf26270 */
[----:B-1----:R-:W-:-:S04]  /*13030*/  ULEA UR4, UR4, UR17, 0x6 ;  /* 0x0000001104047291 */ /* 0x002fc8000f8e303f */
[----:B------:R-:W-:Y:S02]  /*13040*/  USHF.R.S32.HI UR9, URZ, 0x1f, UR4 ;  /* 0x0000001f3f097899 */ /* 0x000fe40008011404 */
[----:B------:R-:W-:Y:S01]  /*13050*/  IADD3 R0, P0, R3, UR4, RZ ;  /* 0x0000000403007c10 */ /* 0x000fe2000ff1e0ff */
[----:B------:R-:W-:-:S03]  /*13060*/  ULDC.64 UR4, c[0x0][0x2b0] ;  /* 0x0000ac0000047ab9 */ /* 0x000fc60000000a00 */
[----:B------:R-:W-:Y:S02]  /*13070*/  LEA.HI.X.SX32 R3, R3, UR9, 0x1, P0 ;  /* 0x0000000903037c11 */ /* 0x000fe400080f0eff */
[----:B------:R-:W-:-:S04]  /*13080*/  LEA R2, P0, R0, UR4, 0x2 ;  /* 0x0000000400027c11 */ /* 0x000fc8000f8010ff */
[----:B------:R-:W-:-:S05]  /*13090*/  LEA.HI.X R3, R0, UR5, R3, 0x2, P0 ;  /* 0x0000000500037c11 */ /* 0x000fca00080f1403 */
[----:B------:R1:W-:Y:S04]  /*130a0*/  @!P2 STG.E desc[UR24][R2.64], R8 ;  /* 0x000000080200a986 */ /* 0x0003e8000c101918 */
[----:B------:R1:W-:Y:S02]  /*130b0*/  @!P1 STG.E desc[UR24][R2.64+0x20], R9 ;  /* 0x0000200902009986 */ /* 0x0003e4000c101918 */
.L_x_771:
[----:B------:R-:W-:Y:S05]  /*130c0*/  BSYNC B0 ;  /* 0x0000000000007941 */ /* 0x000fea0003800000 */
.L_x_770:
[----:B------:R-:W3:Y:S01]  /*130d0*/  S2UR UR5, SR_CTAID.X ;  /* 0x00000000000579c3 */ /* 0x000ee20000002500 */
[----:B------:R-:W-:Y:S01]  /*130e0*/  LEA.HI R0, R7, R4, RZ, 0x3 ;  /* 0x0000000407007211 */ /* 0x000fe200078f18ff */
[----:B-1----:R1:W4:Y:S01]  /*130f0*/  LDS.128 R8, [R238+0x1800] ;  /* 0x00180000ee087984 */ /* 0x0023220000000c00 */
[----:B------:R-:W-:Y:S01]  /*13100*/  SHF.R.S32.HI R241, RZ, 0x1f, R240 ;  /* 0x0000001ffff17819 */ /* 0x000fe200000114f0 */
[----:B------:R-:W-:Y:S01]  /*13110*/  BSSY B0, `(.L_x_772) ;  /* 0x0000031000007945 */ /* 0x000fe20003800000 */
[----:B------:R-:W-:Y:S01]  /*13120*/  SHF.R.S32.HI R0, RZ, 0x3, R0 ;  /* 0x00000003ff007819 */ /* 0x000fe20000011400 */
[----:B--2---:R1:W2:Y:S01]  /*13130*/  LDS.128 R20, [R238] ;  /* 0x00000000ee147984 */ /* 0x0042a20000000c00 */
[----:B------:R-:W-:Y:S01]  /*13140*/  LEA.HI R25, R25, R12, RZ, 0x3 ;  /* 0x0000000c19197211 */ /* 0x000fe200078f18ff */
[----:B------:R-:W5:Y:S02]  /*13150*/  LDC.64 R2, c[0x0][0x298] ;  /* 0x0000a600ff027b82 */ /* 0x000f640000000a00 */
[----:B------:R-:W-:Y:S01]  /*13160*/  VIADD R5, R0, 0x10 ;  /* 0x0000001000057836 */ /* 0x000fe20000000000 */
[----:B------:R1:W1:Y:S01]  /*13170*/  LDS.128 R16, [R238+0x2000] ;  /* 0x00200000ee107984 */ /* 0x0002620000000c00 */
[----:B------:R-:W-:-:S03]  /*13180*/  SHF.R.S32.HI R25, RZ, 0x3, R25 ;  /* 0x00000003ff197819 */ /* 0x000fc60000011419 */
[----:B------:R-:W-:Y:S01]  /*13190*/  ISETP.GE.AND P2, PT, R5, UR14, PT ;  /* 0x0000000e05007c0c */ /* 0x000fe2000bf46270 */
[----:B------:R-:W4:Y:S01]  /*131a0*/  LDC.64 R26, c[0x0][0x2a0] ;  /* 0x0000a800ff1a7b82 */ /* 0x000f220000000a00 */
[----:B------:R-:W-:Y:S01]  /*131b0*/  VIADD R5, R0, 0x20 ;  /* 0x0000002000057836 */ /* 0x000fe20000000000 */
[----:B------:R-:W-:-:S04]  /*131c0*/  SHF.R.S32.HI R25, RZ, 0x1f, R25 ;  /* 0x0000001fff197819 */ /* 0x000fc80000011419 */
[----:B------:R-:W-:Y:S01]  /*131d0*/  ISETP.GE.AND P1, PT, R5, UR14, PT ;  /* 0x0000000e05007c0c */ /* 0x000fe2000bf26270 */
[----:B---3--:R-:W-:-:S04]  /*131e0*/  USHF.L.U32 UR5, UR5, 0x6, URZ ;  /* 0x0000000605057899 */ /* 0x008fc8000800063f */
[----:B------:R-:W-:Y:S02]  /*131f0*/  USHF.R.S32.HI UR4, URZ, 0x1f, UR5 ;  /* 0x0000001f3f047899 */ /* 0x000fe40008011405 */
[----:B-----5:R-:W-:-:S04]  /*13200*/  IMAD.WIDE.U32 R12, R2, UR5, R240 ;  /* 0x00000005020c7c25 */ /* 0x020fc8000f8e00f0 */
[----:B------:R-:W-:Y:S01]  /*13210*/  IMAD R4, R2, UR4, RZ ;  /* 0x0000000402047c24 */ /* 0x000fe2000f8e02ff */
[----:B------:R-:W-:Y:S01]  /*13220*/  USHF.R.S32.HI UR4, URZ, 0x1f, UR6 ;  /* 0x0000001f3f047899 */ /* 0x000fe20008011406 */
[----:B------:R-:W-:Y:S02]  /*13230*/  IADD3 R12, P0, R12, UR8, RZ ;  /* 0x000000080c0c7c10 */ /* 0x000fe4000ff1e0ff */
[----:B------:R-:W-:Y:S01]  /*13240*/  IMAD R7, R3, UR5, R4 ;  /* 0x0000000503077c24 */ /* 0x000fe2000f8e0204 */
[----:B------:R-:W-:Y:S01]  /*13250*/  UIADD3 UR5, -UR5, UR19, URZ ;  /* 0x0000001305057290 */ /* 0x000fe2000fffe13f */
[----:B------:R-:W-:Y:S02]  /*13260*/  VIADD R4, R0, 0x30 ;  /* 0x0000003000047836 */ /* 0x000fe40000000000 */
[----:B----4-:R-:W-:Y:S01]  /*13270*/  IMAD R6, R26, UR4, RZ ;  /* 0x000000041a067c24 */ /* 0x010fe2000f8e02ff */
[----:B------:R-:W-:Y:S02]  /*13280*/  IADD3.X R13, R13, UR7, R7, P0, !PT ;  /* 0x000000070d0d7c10 */ /* 0x000fe400087fe407 */
[----:B------:R-:W-:Y:S01]  /*13290*/  ISETP.GE.AND P0, PT, R4, UR14, PT ;  /* 0x0000000e04007c0c */ /* 0x000fe2000bf06270 */
[----:B------:R-:W-:Y:S01]  /*132a0*/  IMAD R29, R27, UR6, R6 ;  /* 0x000000061b1d7c24 */ /* 0x000fe2000f8e0206 */
[----:B------:R-:W-:Y:S01]  /*132b0*/  ISETP.GE.AND P3, PT, R0, UR5, PT ;  /* 0x0000000500007c0c */ /* 0x000fe2000bf66270 */
[----:B------:R-:W-:Y:S01]  /*132c0*/  IMAD.WIDE.U32 R26, R26, UR6, R12 ;  /* 0x000000061a1a7c25 */ /* 0x000fe2000f8e000c */
[----:B------:R3:W4:Y:S03]  /*132d0*/  LDS.128 R4, [R238+0x6000] ;  /* 0x00600000ee047984 */ /* 0x0007260000000c00 */
[----:B------:R-:W-:Y:S01]  /*132e0*/  IMAD.IADD R29, R29, 0x1, R27 ;  /* 0x000000011d1d7824 */ /* 0x000fe200078e021b */
[----:B------:R3:W1:Y:S07]  /*132f0*/  LDS.128 R12, [R238+0x4000] ;  /* 0x00400000ee0c7984 */ /* 0x00066e0000000c00 */
[----:B--2---:R-:W-:Y:S05]  /*13300*/  @P3 BRA `(.L_x_773) ;  /* 0x0000000000443947 */ /* 0x004fea0003800000 */
[-C--:B------:R-:W-:Y:S01]  /*13310*/  IMAD R24, R25, R2.reuse, RZ ;  /* 0x0000000219187224 */ /* 0x080fe200078e02ff */
[----:B------:R-:W-:Y:S01]  /*13320*/  ULDC.64 UR4, c[0x0][0x280] ;  /* 0x0000a00000047ab9 */ /* 0x000fe20000000a00 */
[----:B------:R-:W-:Y:S01]  /*13330*/  IMAD.MOV.U32 R28, RZ, RZ, R26 ;  /* 0x000000ffff1c7224 */ /* 0x000fe200078e001a */
[----:B------:R-:W-:Y:S01]  /*13340*/  ULDC UR6, c[0x0][0x2d0] ;  /* 0x0000b40000067ab9 */ /* 0x000fe20000000800 */
[----:B------:R-:W-:Y:S01]  /*13350*/  IMAD R24, R0, R3, R24 ;  /* 0x0000000300187224 */ /* 0x000fe200078e0218 */
[----:B------:R-:W-:Y:S01]  /*13360*/  ISETP.GE.AND P6, PT, R240, UR6, PT ;  /* 0x00000006f0007c0c */ /* 0x000fe2000bfc6270 */
[----:B------:R-:W-:Y:S01]  /*13370*/  IMAD.WIDE.U32 R30, R0, R2, R28 ;  /* 0x00000002001e7225 */ /* 0x000fe200078e001c */
[----:B------:R-:W-:Y:S02]  /*13380*/  ISETP.GE.AND P5, PT, R237, UR6, PT ;  /* 0x00000006ed007c0c */ /* 0x000fe4000bfa6270 */
[----:B------:R-:W-:Y:S01]  /*13390*/  ISETP.GE.AND P4, PT, R236, UR6, PT ;  /* 0x00000006ec007c0c */ /* 0x000fe2000bf86270 */
[----:B------:R-:W-:Y:S01]  /*133a0*/  IMAD.IADD R24, R24, 0x1, R31 ;  /* 0x0000000118187824 */ /* 0x000fe200078e021f */
[----:B------:R-:W-:-:S04]  /*133b0*/  LEA R32, P3, R30, UR4, 0x1 ;  /* 0x000000041e207c11 */ /* 0x000fc8000f8608ff */
[----:B------:R-:W-:Y:S02]  /*133c0*/  LEA.HI.X R33, R30, UR5, R24, 0x1, P3 ;  /* 0x000000051e217c11 */ /* 0x000fe400098f0c18 */
[----:B------:R-:W-:-:S03]  /*133d0*/  ISETP.GE.AND P3, PT, R235, UR6, PT ;  /* 0x00000006eb007c0c */ /* 0x000fc6000bf66270 */
[----:B------:R2:W-:Y:S04]  /*133e0*/  @!P6 STG.E.128 desc[UR24][R32.64], R20 ;  /* 0x000000142000e986 */ /* 0x0005e8000c101d18 */
[----:B-1----:R2:W-:Y:S04]  /*133f0*/  @!P5 STG.E.128 desc[UR24][R32.64+0x80], R16 ;  /* 0x000080102000d986 */ /* 0x0025e8000c101d18 */
[----:B------:R2:W-:Y:S04]  /*13400*/  @!P4 STG.E.128 desc[UR24][R32.64+0x100], R12 ;  /* 0x0001000c2000c986 */ /* 0x0005e8000c101d18 */
[----:B----4-:R2:W-:Y:S02]  /*13410*/  @!P3 STG.E.128 desc[UR24][R32.64+0x180], R4 ;  /* 0x000180042000b986 */ /* 0x0105e4000c101d18 */
.L_x_773:
[----:B------:R-:W-:Y:S05]  /*13420*/  BSYNC B0 ;  /* 0x0000000000007941 */ /* 0x000fea0003800000 */
.L_x_772:
[----:B--2---:R2:W2:Y:S01]  /*13430*/  LDS.128 R20, [R238+0x800] ;  /* 0x00080000ee147984 */ /* 0x0044a20000000c00 */
[----:B------:R-:W-:Y:S03]  /*13440*/  BSSY B0, `(.L_x_774) ;  /* 0x0000019000007945 */ /* 0x000fe60003800000 */
[----:B-1----:R1:W1:Y:S04]  /*13450*/  LDS.128 R16, [R238+0x2800] ;  /* 0x00280000ee107984 */ /* 0x0022680000000c00 */
[----:B------:R1:W1:Y:S04]  /*13460*/  LDS.128 R12, [R238+0x4800] ;  /* 0x00480000ee0c7984 */ /* 0x0002680000000c00 */
[----:B----4-:R4:W1:Y:S01]  /*13470*/  LDS.128 R4, [R238+0x6800] ;  /* 0x00680000ee047984 */ /* 0x0108620000000c00 */
[----:B------:R-:W-:Y:S05]  /*13480*/  @P2 BRA `(.L_x_775) ;  /* 0x0000000000502947 */ /* 0x000fea0003800000 */
[----:B------:R-:W-:Y:S01]  /*13490*/  IADD3 R31, P2, R0, 0x10, RZ ;  /* 0x00000010001f7810 */ /* 0x000fe20007f5e0ff */
[----:B------:R-:W-:Y:S01]  /*134a0*/  IMAD.MOV.U32 R32, RZ, RZ, R26 ;  /* 0x000000ffff207224 */ /* 0x000fe200078e001a */
[----:B------:R-:W-:Y:S01]  /*134b0*/  ULDC UR6, c[0x0][0x2d0] ;  /* 0x0000b40000067ab9 */ /* 0x000fe20000000800 */
[----:B------:R-:W-:Y:S01]  /*134c0*/  ULDC.64 UR4, c[0x0][0x280] ;  /* 0x0000a00000047ab9 */ /* 0x000fe20000000a00 */
[----:B------:R-:W-:Y:S01]  /*134d0*/  ISETP.GE.AND P5, PT, R240, UR6, PT ;  /* 0x00000006f0007c0c */ /* 0x000fe2000bfa6270 */
[----:B------:R-:W-:Y:S01]  /*134e0*/  IMAD.X R33, RZ, RZ, R25, P2 ;  /* 0x000000ffff217224 */ /* 0x000fe200010e0619 */
[----:B------:R-:W-:Y:S02]  /*134f0*/  ISETP.GE.AND P4, PT, R237, UR6, PT ;  /* 0x00000006ed007c0c */ /* 0x000fe4000bf86270 */
[----:B------:R-:W-:Y:S01]  /*13500*/  ISETP.GE.AND P3, PT, R236, UR6, PT ;  /* 0x00000006ec007c0c */ /* 0x000fe2000bf66270 */
[----:B------:R-:W-:Y:S01]  /*13510*/  IMAD R24, R33, R2, RZ ;  /* 0x0000000221187224 */ /* 0x000fe200078e02ff */
[----:B------:R-:W-:Y:S01]  /*13520*/  ISETP.GE.AND P2, PT, R235, UR6, PT ;  /* 0x00000006eb007c0c */ /* 0x000fe2000bf46270 */
[----:B------:R-:W-:-:S02]  /*13530*/  IMAD.MOV.U32 R33, RZ, RZ, R29 ;  /* 0x000000ffff217224 */ /* 0x000fc400078e001d */
[C---:B------:R-:W-:Y:S02]  /*13540*/  IMAD R24, R31.reuse, R3, R24 ;  /* 0x000000031f187224 */ /* 0x040fe400078e0218 */
[----:B------:R-:W-:-:S04]  /*13550*/  IMAD.WIDE.U32 R32, R31, R2, R32 ;  /* 0x000000021f207225 */ /* 0x000fc800078e0020 */
[----:B------:R-:W-:Y:S01]  /*13560*/  IMAD.IADD R24, R24, 0x1, R33 ;  /* 0x0000000118187824 */ /* 0x000fe200078e0221 */
[----:B------:R-:W-:-:S04]  /*13570*/  LEA R30, P6, R32, UR4, 0x1 ;  /* 0x00000004201e7c11 */ /* 0x000fc8000f8c08ff */
[----:B------:R-:W-:-:S05]  /*13580*/  LEA.HI.X R31, R32, UR5, R24, 0x1, P6 ;  /* 0x00000005201f7c11 */ /* 0x000fca000b0f0c18 */
[----:B--2---:R2:W-:Y:S04]  /*13590*/  @!P5 STG.E.128 desc[UR24][R30.64], R20 ;  /* 0x000000141e00d986 */ /* 0x0045e8000c101d18 */
[----:B-1----:R2:W-:Y:S04]  /*135a0*/  @!P4 STG.E.128 desc[UR24][R30.64+0x80], R16 ;  /* 0x000080101e00c986 */ /* 0x0025e8000c101d18 */
[----:B------:R2:W-:Y:S04]  /*135b0*/  @!P3 STG.E.128 desc[UR24][R30.64+0x100], R12 ;  /* 0x0001000c1e00b986 */ /* 0x0005e8000c101d18 */
[----:B------:R2:W-:Y:S02]  /*135c0*/  @!P2 STG.E.128 desc[UR24][R30.64+0x180], R4 ;  /* 0x000180041e00a986 */ /* 0x0005e4000c101d18 */
.L_x_775:
[----:B------:R-:W-:Y:S05]  /*135d0*/  BSYNC B0 ;  /* 0x0000000000007941 */ /* 0x000fea0003800000 */
.L_x_774:
[----:B--2---:R2:W2:Y:S01]  /*135e0*/  LDS.128 R20, [R238+0x1000] ;  /* 0x00100000ee147984 */ /* 0x0044a20000000c00 */
[----:B------:R-:W-:Y:S03]  /*135f0*/  BSSY B0, `(.L_x_776) ;  /* 0x0000019000007945 */ /* 0x000fe60003800000 */
[----:B-1----:R1:W1:Y:S04]  /*13600*/  LDS.128 R16, [R238+0x3000] ;  /* 0x00300000ee107984 */ /* 0x0022680000000c00 */
[----:B------:R1:W1:Y:S04]  /*13610*/  LDS.128 R12, [R238+0x5000] ;  /* 0x00500000ee0c7984 */ /* 0x0002680000000c00 */
[----:B------:R1:W1:Y:S01]  /*13620*/  LDS.128 R4, [R238+0x7000] ;  /* 0x00700000ee047984 */ /* 0x0002620000000c00 */
        /* <DEDUP_REMOVED lines=21> */
.L_x_777:
[----:B------:R-:W-:Y:S05]  /*13780*/  BSYNC B0 ;  /* 0x0000000000007941 */ /* 0x000fea0003800000 */
.L_x_776:
[----:B-12---:R1:W2:Y:S04]  /*13790*/  LDS.128 R12, [R238+0x3800] ;  /* 0x00380000ee0c7984 */ /* 0x0062a80000000c00 */
[----:B------:R1:W1:Y:S04]  /*137a0*/  LDS.128 R4, [R238+0x5800] ;  /* 0x00580000ee047984 */ /* 0x0002680000000c00 */
[----:B------:R1:W1:Y:S01]  /*137b0*/  LDS.128 R16, [R238+0x7800] ;  /* 0x00780000ee107984 */ /* 0x0002620000000c00 */
[----:B------:R-:W-:Y:S05]  /*137c0*/  @P0 EXIT ;  /* 0x000000000000094d */ /* 0x000fea0003800000 */
[----:B------:R-:W-:Y:S01]  /*137d0*/  IADD3 R0, P0, R0, 0x30, RZ ;  /* 0x0000003000007810 */ /* 0x000fe20007f1e0ff */
[----:B------:R-:W-:Y:S01]  /*137e0*/  IMAD.MOV.U32 R27, RZ, RZ, R29 ;  /* 0x000000ffff1b7224 */ /* 0x000fe200078e001d */
[----:B------:R-:W-:Y:S01]  /*137f0*/  ULDC.64 UR4, c[0x0][0x280] ;  /* 0x0000a00000047ab9 */ /* 0x000fe20000000a00 */
[----:B------:R-:W-:Y:S02]  /*13800*/  ULDC UR6, c[0x0][0x2d0] ;  /* 0x0000b40000067ab9 */ /* 0x000fe40000000800 */
[----:B------:R-:W-:Y:S01]  /*13810*/  IMAD.X R25, RZ, RZ, R25, P0 ;  /* 0x000000ffff197224 */ /* 0x000fe200000e0619 */
[----:B------:R-:W-:Y:S01]  /*13820*/  ISETP.GE.AND P3, PT, R240, UR6, PT ;  /* 0x00000006f0007c0c */ /* 0x000fe2000bf66270 */
[-C--:B------:R-:W-:Y:S01]  /*13830*/  IMAD.WIDE.U32 R26, R0, R2.reuse, R26 ;  /* 0x00000002001a7225 */ /* 0x080fe200078e001a */
[----:B------:R-:W-:Y:S02]  /*13840*/  ISETP.GE.AND P2, PT, R237, UR6, PT ;  /* 0x00000006ed007c0c */ /* 0x000fe4000bf46270 */
[----:B------:R-:W-:Y:S01]  /*13850*/  ISETP.GE.AND P1, PT, R236, UR6, PT ;  /* 0x00000006ec007c0c */ /* 0x000fe2000bf26270 */
[----:B------:R-:W-:Y:S01]  /*13860*/  IMAD R20, R25, R2, RZ ;  /* 0x0000000219147224 */ /* 0x000fe200078e02ff */
[----:B------:R-:W-:-:S03]  /*13870*/  LEA R2, P0, R26, UR4, 0x1 ;  /* 0x000000041a027c11 */ /* 0x000fc6000f8008ff */
[----:B------:R-:W-:-:S04]  /*13880*/  IMAD R20, R0, R3, R20 ;  /* 0x0000000300147224 */ /* 0x000fc800078e0214 */
[----:B------:R-:W-:-:S05]  /*13890*/  IMAD.IADD R20, R20, 0x1, R27 ;  /* 0x0000000114147824 */ /* 0x000fca00078e021b */
[----:B------:R-:W-:Y:S02]  /*138a0*/  LEA.HI.X R3, R26, UR5, R20, 0x1, P0 ;  /* 0x000000051a037c11 */ /* 0x000fe400080f0c14 */
[----:B------:R-:W-:-:S03]  /*138b0*/  ISETP.GE.AND P0, PT, R235, UR6, PT ;  /* 0x00000006eb007c0c */ /* 0x000fc6000bf06270 */
[----:B------:R3:W-:Y:S04]  /*138c0*/  @!P3 STG.E.128 desc[UR24][R2.64], R8 ;  /* 0x000000080200b986 */ /* 0x0007e8000c101d18 */
[----:B--2---:R3:W-:Y:S04]  /*138d0*/  @!P2 STG.E.128 desc[UR24][R2.64+0x80], R12 ;  /* 0x0000800c0200a986 */ /* 0x0047e8000c101d18 */
[----:B-1----:R3:W-:Y:S02]  /*138e0*/  @!P1 STG.E.128 desc[UR24][R2.64+0x100], R4 ;  /* 0x0001000402009986 */ /* 0x0027e4000c101d18 */
[----:B------:R-:W-:Y:S05]  /*138f0*/  @P0 EXIT ;  /* 0x000000000000094d */ /* 0x000fea0003800000 */
[----:B------:R-:W-:Y:S01]  /*13900*/  STG.E.128 desc[UR24][R2.64+0x180], R16 ;  /* 0x0001801002007986 */ /* 0x000fe2000c101d18 */
[----:B------:R-:W-:Y:S05]  /*13910*/  EXIT ;  /* 0x000000000000794d */ /* 0x000fea0003800000 */
.L_x_778:
        /* <DEDUP_REMOVED lines=14> */
.L_x_4897:


//--------------------- .text._ZN5flash24flash_fwd_splitkv_kernelI23Flash_fwd_kernel_traitsILi256ELi64ELi64ELi4ELb0ELb0EN7cutlass6half_tE19Flash_kernel_traitsILi256ELi64ELi64ELi4ES3_EELb1ELb0ELb0ELb0ELb0ELb1ELb0ELb0EEEvNS_16Flash_fwd_paramsE --------------------------
	.section	.text._ZN5flash24flash_fwd_splitkv_kernelI23Flash_fwd_kernel_traitsILi256ELi64ELi64ELi4ELb0ELb0EN7cutlass6half_tE19Flash_kernel_traitsILi256ELi64ELi64ELi4ES3_EELb1ELb0ELb0ELb0ELb0ELb1ELb0ELb0EEEvNS_16Flash_fwd_paramsE,"ax",@progbits
	.align	128
        .global         _ZN5flash24flash_fwd_splitkv_kernelI23Flash_fwd_kernel_traitsILi256ELi64ELi64ELi4ELb0ELb0EN7cutlass6half_tE19Flash_kernel_traitsILi256ELi64ELi64ELi4ES3_EELb1ELb0ELb0ELb0ELb0ELb1ELb0ELb0EEEvNS_16Flash_fwd_paramsE
        .type           _ZN5flash24flash_fwd_splitkv_kernelI23Flash_fwd_kernel_traitsILi256ELi64ELi64ELi4ELb0ELb0EN7cutlass6half_tE19Flash_kernel_traitsILi256ELi64ELi64ELi4ES3_EELb1ELb0ELb0ELb0ELb0ELb1ELb0ELb0EEEvNS_16Flash_fwd_paramsE,@function
        .size           _ZN5flash24flash_fwd_splitkv_kernelI23Flash_fwd_kernel_traitsILi256ELi64ELi64ELi4ELb0ELb0EN7cutlass6half_tE19Flash_kernel_traitsILi256ELi64ELi64ELi4ES3_EELb1ELb0ELb0ELb0ELb0ELb1ELb0ELb0EEEvNS_16Flash_fwd_paramsE,(.L_x_4898 - _ZN5flash24flash_fwd_splitkv_kernelI23Flash_fwd_kernel_traitsILi256ELi64ELi64ELi4ELb0ELb0EN7cutlass6half_tE19Flash_kernel_traitsILi256ELi64ELi64ELi4ES3_EELb1ELb0ELb0ELb0ELb0ELb1ELb0ELb0EEEvNS_16Flash_fwd_paramsE)
        .other          _ZN5flash24flash_fwd_splitkv_kernelI23Flash_fwd_kernel_traitsILi256ELi64ELi64ELi4ELb0ELb0EN7cutlass6half_tE19Flash_kernel_traitsILi256ELi64ELi64ELi4ES3_EELb1ELb0ELb0ELb0ELb0ELb1ELb0ELb0EEEvNS_16Flash_fwd_paramsE,@"STO_CUDA_ENTRY STV_DEFAULT"
_ZN5flash24flash_fwd_splitkv_kernelI23Flash_fwd_kernel_traitsILi256ELi64ELi64ELi4ELb0ELb0EN7cutlass6half_tE19Flash_kernel_traitsILi256ELi64ELi64ELi4ES3_EELb1ELb0ELb0ELb0ELb0ELb1ELb0ELb0EEEvNS_16Flash_fwd_paramsE:
.text._ZN5flash24flash_fwd_splitkv_kernelI23Flash_fwd_kernel_traitsILi256ELi64ELi64ELi4ELb0ELb0EN7cutlass6half_tE19Flash_kernel_traitsILi256ELi64ELi64ELi4ES3_EELb1ELb0ELb0ELb0ELb0ELb1ELb0ELb0EEEvNS_16Flash_fwd_paramsE:
[----:B------:R-:W1:Y:S08]  /*0000*/  LDC R1, c[0x0][0x28] ;  /* 0x00000a00ff017b82 */ /* 0x000e700000000800 */
[----:B------:R-:W2:Y:S01]  /*0010*/  S2UR UR14, SR_CTAID.Y ;  /* 0x00000000000e79c3 */ /* 0x000ea20000002600 */
[----:B------:R-:W-:Y:S01]  /*0020*/  ULDC.64 UR4, c[0x0][0x300] ;  /* 0x0000c00000047ab9 */ /* 0x000fe20000000a00 */
[----:B------:R-:W-:Y:S01]  /*0030*/  ULDC.64 UR6, c[0x0][0x2f0] ;  /* 0x0000bc0000067ab9 */ /* 0x000fe20000000a00 */
[----:B------:R-:W-:Y:S01]  /*0040*/  UISETP.NE.U32.AND UP1, UPT, UR4, URZ, UPT ;  /* 0x0000003f0400728c */ /* 0x000fe2000bf25070 */
[----:B-1----:R-:W-:Y:S01]  /*0050*/  VIADD R1, R1, 0xfffffff8 ;  /* 0xfffffff801017836 */ /* 0x002fe20000000000 */
[----:B------:R-:W-:-:S02]  /*0060*/  UISETP.NE.U32.AND UP2, UPT, UR6, URZ, UPT ;  /* 0x0000003f0600728c */ /* 0x000fc4000bf45070 */
[----:B------:R-:W-:Y:S02]  /*0070*/  UISETP.NE.AND.EX UP1, UPT, UR5, URZ, UPT, UP1 ;  /* 0x0000003f0500728c */ /* 0x000fe4000bf25310 */
[----:B------:R-:W-:Y:S01]  /*0080*/  UISETP.NE.AND.EX UP2, UPT, UR7, URZ, UPT, UP2 ;  /* 0x0000003f0700728c */ /* 0x000fe2000bf45320 */
[----:B------:R-:W-:Y:S01]  /*0090*/  ULDC.64 UR8, c[0x0][0x2f0] ;  /* 0x0000bc0000087ab9 */ /* 0x000fe20000000a00 */
[----:B------:R-:W-:Y:S02]  /*00a0*/  ULDC.U8 UR6, c[0x0][0x3c2] ;  /* 0x0000f08000067ab9 */ /* 0x000fe40000000000 */
[----:B------:R-:W-:Y:S01]  /*00b0*/  PLOP3.LUT P0, PT, PT, PT, UP1, 0x80, 0x0 ;  /* 0x000000000000781c */ /* 0x000fe20003f0f018 */
[----:B------:R-:W-:Y:S01]  /*00c0*/  ULDC.64 UR4, c[0x0][0x2f8] ;  /* 0x0000be0000047ab9 */ /* 0x000fe20000000a00 */
[----:B------:R-:W-:Y:S01]  /*00d0*/  PLOP3.LUT P2, PT, PT, PT, UP2, 0x80, 0x0 ;  /* 0x000000000000781c */ /* 0x000fe20003f4f028 */
[----:B------:R-:W-:Y:S02]  /*00e0*/  UISETP.NE.AND UP3, UPT, UR6, URZ, UPT ;  /* 0x0000003f0600728c */ /* 0x000fe4000bf65270 */
[----:B------:R-:W-:Y:S01]  /*00f0*/  UISETP.EQ.U32.AND UP0, UPT, UR4, URZ, UPT ;  /* 0x0000003f0400728c */ /* 0x000fe2000bf02070 */
[----:B------:R-:W-:Y:S01]  /*0100*/  ULDC.64 UR24, c[0x0][0x208] ;  /* 0x0000820000187ab9 */ /* 0x000fe20000000a00 */
[----:B------:R-:W-:-:S02]  /*0110*/  ULDC.64 UR6, c[0x0][0x2f8] ;  /* 0x0000be0000067ab9 */ /* 0x000fc40000000a00 */
[----:B------:R-:W-:Y:S02]  /*0120*/  UISETP.EQ.OR.EX UP0, UPT, UR5, URZ, !UP3, UP0 ;  /* 0x0000003f0500728c */ /* 0x000fe4000df02700 */
[----:B--2---:R-:W-:-:S06]  /*0130*/  UIMAD.WIDE UR8, UR14, 0x4, UR8 ;  /* 0x000000040e0878a5 */ /* 0x004fcc000f8e0208 */
        /* <DEDUP_REMOVED lines=35> */
.L_x_779:
[----:B------:R-:W-:-:S03]  /*0370*/  ULDC UR6, c[0x0][0x2c8] ;  /* 0x0000b20000067ab9 */ /* 0x000fc60000000800 */
.L_x_780:
        /* <DEDUP_REMOVED lines=109> */
.L_x_783:
[----:B------:R-:W-:Y:S05]  /*0a50*/  BSYNC B0 ;  /* 0x0000000000007941 */ /* 0x000fea0003800000 */
.L_x_782:
        /* <DEDUP_REMOVED lines=24> */
.L_x_785:
[----:B------:R-:W-:Y:S05]  /*0be0*/  BSYNC B0 ;  /* 0x0000000000007941 */ /* 0x000fea0003800000 */
.L_x_784:
        /* <DEDUP_REMOVED lines=23> */
.L_x_787:
[----:B------:R-:W-:Y:S05]  /*0d60*/  BSYNC B0 ;  /* 0x0000000000007941 */ /* 0x000fea0003800000 */
.L_x_786:
        /* <DEDUP_REMOVED lines=22> */
.L_x_789:
[----:B------:R-:W-:Y:S05]  /*0ed0*/  BSYNC B0 ;  /* 0x0000000000007941 */ /* 0x000fea0003800000 */
.L_x_788:
        /* <DEDUP_REMOVED lines=19> */
.L_x_781:
        /* <DEDUP_REMOVED lines=29> */
.L_x_790:
        /* <DEDUP_REMOVED lines=90> */
[----:B------:R-:W-:Y:S01]  /*1780*/  UIADD3 UR17, UR31, UR5, URZ ;  /* 0x000000051f117290 */ /* 0x000fe2000fffe03f */
[----:B------:R-:W-:Y:S02]  /*1790*/  UMOV UR18, UR30 ;  /* 0x0000001e00127c82 */ /* 0x000fe40008000000 */
[----:B------:R-:W-:Y:S01]  /*17a0*/  IMAD.IADD R7, R37, 0x1, R7 ;  /* 0x0000000125077824 */ /* 0x000fe200078e0207 */
[----:B------:R-:W-:Y:S08]  /*17b0*/  BRA `(.L_x_792) ;  /* 0x0000000400487947 */ /* 0x000ff00003800000 */
.L_x_791:
        /* <DEDUP_REMOVED lines=46> */
.L_x_793:
        /* <DEDUP_REMOVED lines=20> */
[----:B------:R-:W-:Y:S01]  /*1be0*/  @UP0 UMOV UR18, UR6 ;  /* 0x0000000600120c82 */ /* 0x000fe20008000000 */
[----:B------:R-:W-:Y:S08]  /*1bf0*/  @P1 BRA `(.L_x_792) ;  /* 0x0000000000381947 */ /* 0x000ff00003800000 */
[----:B------:R-:W-:Y:S01]  /*1c00*/  USHF.R.S32.HI UR6, URZ, 0x1f, UR16 ;  /* 0x0000001f3f067899 */ /* 0x000fe20008011410 */
[----:B------:R-:W-:-:S03]  /*1c10*/  ULDC.64 UR4, c[0x0][0x250] ;  /* 0x0000940000047ab9 */ /* 0x000fc60000000a00 */
[----:B------:R-:W-:Y:S02]  /*1c20*/  UIMAD UR6, UR6, UR4, URZ ;  /* 0x00000004060672a4 */ /* 0x000fe4000f8e023f */
[----:B------:R-:W-:Y:S02]  /*1c30*/  UIMAD.WIDE.U32 UR30, UR16, UR4, URZ ;  /* 0x00000004101e72a5 */ /* 0x000fe4000f8e003f */
[----:B------:R-:W-:Y:S02]  /*1c40*/  UIMAD UR16, UR16, UR5, UR6 ;  /* 0x00000005101072a4 */ /* 0x000fe4000f8e0206 */
[----:B------:R-:W-:Y:S02]  /*1c50*/  USHF.R.S32.HI UR6, URZ, 0x1f, UR15 ;  /* 0x0000001f3f067899 */ /* 0x000fe4000801140f */
[----:B------:R-:W-:Y:S01]  /*1c60*/  UIADD3 UR17, UR31, UR16, URZ ;  /* 0x000000101f117290 */ /* 0x000fe2000fffe03f */
[----:B------:R-:W-:Y:S02]  /*1c70*/  ULDC.64 UR4, c[0x0][0x238] ;  /* 0x00008e0000047ab9 */ /* 0x000fe40000000a00 */
[----:B------:R-:W-:Y:S01]  /*1c80*/  UMOV UR16, UR30 ;  /* 0x0000001e00107c82 */ /* 0x000fe20008000000 */
[----:B------:R-:W-:-:S02]  /*1c90*/  UIMAD UR6, UR6, UR4, URZ ;  /* 0x00000004060672a4 */ /* 0x000fc4000f8e023f */
[----:B------:R-:W-:Y:S02]  /*1ca0*/  UIMAD.WIDE.U32 UR16, UR15, UR4, UR16 ;  /* 0x000000040f1072a5 */ /* 0x000fe4000f8e0010 */
[----:B------:R-:W-:-:S04]  /*1cb0*/  UIMAD UR5, UR15, UR5, UR6 ;  /* 0x000000050f0572a4 */ /* 0x000fc8000f8e0206 */
[----:B------:R-:W-:Y:S01]  /*1cc0*/  UIADD3 UR17, UR17, UR5, URZ ;  /* 0x0000000511117290 */ /* 0x000fe2000fffe03f */
[----:B------:R-:W-:-:S11]  /*1cd0*/  UMOV UR18, UR16 ;  /* 0x0000001000127c82 */ /* 0x000fd60008000000 */
.L_x_792:
        /* <DEDUP_REMOVED lines=123> */
.L_x_795:
[----:B------:R-:W-:Y:S05]  /*2490*/  BSYNC B0 ;  /* 0x0000000000007941 */ /* 0x000fea0003800000 */
.L_x_794:
        /* <DEDUP_REMOVED lines=57> */
.L_x_797:
[----:B------:R-:W-:Y:S05]  /*2830*/  BSYNC B0 ;  /* 0x0000000000007941 */ /* 0x000fea0003800000 */
.L_x_796:
        /* <DEDUP_REMOVED lines=49> */
.L_x_799:
[----:B------:R-:W-:Y:S05]  /*2b50*/  BSYNC B0 ;  /* 0x0000000000007941 */ /* 0x000fea0003800000 */
.L_x_798:
        /* <DEDUP_REMOVED lines=49> */
.L_x_801:
[----:B------:R-:W-:Y:S05]  /*2e70*/  BSYNC B0 ;  /* 0x0000000000007941 */ /* 0x000fea0003800000 */
.L_x_800:
        /* <DEDUP_REMOVED lines=40> */
.L_x_803:
[----:B------:R-:W-:Y:S05]  /*3100*/  BSYNC B0 ;  /* 0x0000000000007941 */ /* 0x000fea0003800000 */
.L_x_802:
        /* <DEDUP_REMOVED lines=50> */
.L_x_805:
[----:B------:R-:W-:Y:S05]  /*3430*/  BSYNC B0 ;  /* 0x0000000000007941 */ /* 0x000fea0003800000 */
.L_x_804:
        /* <DEDUP_REMOVED lines=45> */
.L_x_807:
[----:B------:R-:W-:Y:S05]  /*3710*/  BSYNC B0 ;  /* 0x0000000000007941 */ /* 0x000fea0003800000 */
.L_x_806:
        /* <DEDUP_REMOVED lines=46> */
.L_x_809:
[----:B------:R-:W-:Y:S05]  /*3a00*/  BSYNC B0 ;  /* 0x0000000000007941 */ /* 0x000fea0003800000 */
.L_x_808:
        /* <DEDUP_REMOVED lines=69> */
.L_x_811:
[----:B------:R-:W-:Y:S05]  /*3e60*/  BSYNC B0 ;  /* 0x0000000000007941 */ /* 0x000fea0003800000 */
.L_x_810:
        /* <DEDUP_REMOVED lines=49> */
.L_x_813:
[----:B------:R-:W-:Y:S05]  /*4180*/  BSYNC B0 ;  /* 0x0000000000007941 */ /* 0x000fea0003800000 */
.L_x_812:
        /* <DEDUP_REMOVED lines=48> */
.L_x_815:
[----:B------:R-:W-:Y:S05]  /*4490*/  BSYNC B0 ;  /* 0x0000000000007941 */ /* 0x000fea0003800000 */
.L_x_814:
        /* <DEDUP_REMOVED lines=51> */
.L_x_817:
[----:B------:R-:W-:Y:S05]  /*47d0*/  BSYNC B0 ;  /* 0x0000000000007941 */ /* 0x000fea0003800000 */
.L_x_816:
[----:B------:R-:W-:Y:S01]  /*47e0*/  LDSM.16.M88.4 R24, [R242] ;  /* 0x00000000f218783b */ /* 0x000fe20000000200 */
[----:B------:R-:W-:Y:S01]  /*47f0*/  R2P PR, R2, 0x6 ;  /* 0x0000000602007804 */ /* 0x000fe20000000000 */
[----:B------:R-:W-:Y:S01]  /*4800*/  ULDC UR29, c[0x0][0x39c] ;  /* 0x0000e700001d7ab9 */ /* 0x000fe20000000800 */
[C---:B------:R-:W-:Y:S01]  /*4810*/  IADD3 R2, R241.reuse, 0x8000, RZ ;  /* 0x00008000f1027810 */ /* 0x040fe20007ffe0ff */
[----:B------:R-:W2:Y:S01]  /*4820*/  LDSM.16.M88.4 R28, [R241+0x8000] ;  /* 0x00800000f11c783b */ /* 0x000ea20000000200 */
[----:B------:R-:W-:Y:S01]  /*4830*/  IADD3 R239, R241, 0x8020, RZ ;  /* 0x00008020f1ef7810 */ /* 0x000fe20007ffe0ff */
[----:B------:R-:W-:Y:S01]  /*4840*/  UISETP.GE.AND UP0, UPT, UR26, 0x2, UPT ;  /* 0x000000021a00788c */ /* 0x000fe2000bf06270 */
[-C--:B------:R-:W-:Y:S01]  /*4850*/  LEA R240, R7, R242.reuse, 0x1 ;  /* 0x000000f207f07211 */ /* 0x080fe200078e08ff */
[----:B------:R-:W5:Y:S01]  /*4860*/  LDSM.16.M88.4 R52, [R241+0x9000] ;  /* 0x00900000f134783b */ /* 0x000f620000000200 */
[C---:B------:R-:W-:Y:S02]  /*4870*/  LEA R238, R5.reuse, R242, 0x1 ;  /* 0x000000f205ee7211 */ /* 0x040fe400078e08ff */
[----:B------:R-:W-:Y:S01]  /*4880*/  LEA R237, R5, R240, 0x1 ;  /* 0x000000f005ed7211 */ /* 0x000fe200078e08ff */
[----:B------:R-:W-:Y:S01]  /*4890*/  LDSM.16.M88.4 R36, [R240] ;  /* 0x00000000f024783b */ /* 0x000fe20000000200 */
[----:B------:R-:W-:-:S02]  /*48a0*/  LOP3.LUT R4, R4, 0xffffffe0, RZ, 0xc0, !PT ;  /* 0xffffffe004047812 */ /* 0x000fc400078ec0ff */
[----:B------:R-:W-:Y:S01]  /*48b0*/  @P1 IADD3 R239, R2, -0x20, RZ ;  /* 0xffffffe002ef1810 */ /* 0x000fe20007ffe0ff */
[----:B------:R-:W-:Y:S01]  /*48c0*/  LDSM.16.M88.4 R60, [R241+0x8800] ;  /* 0x00880000f13c783b */ /* 0x000fe20000000200 */
[----:B------:R-:W-:Y:S02]  /*48d0*/  MOV R2, 0x40 ;  /* 0x0000004000027802 */ /* 0x000fe40000000f00 */
[----:B------:R-:W-:Y:S01]  /*48e0*/  LEA R167, R105, UR27, 0x4 ;  /* 0x0000001b69a77c11 */ /* 0x000fe2000f8e20ff */
[----:B------:R-:W3:Y:S01]  /*48f0*/  LDSM.16.M88.4 R68, [R239] ;  /* 0x00000000ef44783b */ /* 0x000ee20000000200 */
[----:B------:R-:W-:Y:S01]  /*4900*/  SEL R2, R2, 0xffffffc0, !P2 ;  /* 0xffffffc002027807 */ /* 0x000fe20005000000 */
[----:B------:R-:W-:Y:S01]  /*4910*/  VIADD R227, R239, 0x2000 ;  /* 0x00002000efe37836 */ /* 0x000fe20000000000 */
[----:B------:R-:W-:Y:S01]  /*4920*/  PLOP3.LUT P1, PT, PT, PT, UP0, 0x80, 0x0 ;  /* 0x000000000000781c */ /* 0x000fe20003f2f008 */
[----:B------:R-:W-:Y:S01]  /*4930*/  LDSM.16.M88.4 R76, [R238] ;  /* 0x00000000ee4c783b */ /* 0x000fe20000000200 */
[----:B------:R-:W-:Y:S01]  /*4940*/  IADD3 R228, R2, R239, RZ ;  /* 0x000000ef02e47210 */ /* 0x000fe20007ffe0ff */
[----:B------:R-:W-:Y:S01]  /*4950*/  IMAD.IADD R235, R241, 0x1, R2 ;  /* 0x00000001f1eb7824 */ /* 0x000fe200078e0202 */
[C---:B------:R-:W-:Y:S01]  /*4960*/  IADD3 R231, R239.reuse, 0x800, RZ ;  /* 0x00000800efe77810 */ /* 0x040fe20007ffe0ff */
[----:B------:R-:W4:Y:S01]  /*4970*/  LDSM.16.M88.4 R64, [R241+0x9800] ;  /* 0x00980000f140783b */ /* 0x000f220000000200 */
[C---:B------:R-:W-:Y:S01]  /*4980*/  IADD3 R230, R239.reuse, 0x1000, RZ ;  /* 0x00001000efe67810 */ /* 0x040fe20007ffe0ff */
[C---:B------:R-:W-:Y:S01]  /*4990*/  VIADD R221, R239.reuse, 0x5000 ;  /* 0x00005000efdd7836 */ /* 0x040fe20000000000 */
[C---:B------:R-:W-:Y:S01]  /*49a0*/  IADD3 R229, R239.reuse, 0x1800, RZ ;  /* 0x00001800efe57810 */ /* 0x040fe20007ffe0ff */
[----:B------:R-:W1:Y:S01]  /*49b0*/  LDSM.16.M88.4 R84, [R235+0x8000] ;  /* 0x00800000eb54783b */ /* 0x000e620000000200 */
[----:B------:R-:W-:-:S02]  /*49c0*/  IADD3 R226, R239, 0x2800, RZ ;  /* 0x00002800efe27810 */ /* 0x000fc40007ffe0ff */
[C---:B------:R-:W-:Y:S01]  /*49d0*/  IADD3 R225, R239.reuse, 0x3000, RZ ;  /* 0x00003000efe17810 */ /* 0x040fe20007ffe0ff */
[----:B------:R-:W1:Y:S01]  /*49e0*/  LDSM.16.M88.4 R44, [R239+0x1000] ;  /* 0x00100000ef2c783b */ /* 0x000e620000000200 */
[C---:B------:R-:W-:Y:S02]  /*49f0*/  IADD3 R224, R239.reuse, 0x3800, RZ ;  /* 0x00003800efe07810 */ /* 0x040fe40007ffe0ff */
[C---:B------:R-:W-:Y:S01]  /*4a00*/  IADD3 R223, R239.reuse, 0x4000, RZ ;  /* 0x00004000efdf7810 */ /* 0x040fe20007ffe0ff */
[----:B------:R-:W1:Y:S01]  /*4a10*/  LDSM.16.M88.4 R32, [R239+0x800] ;  /* 0x00080000ef20783b */ /* 0x000e620000000200 */
[C---:B------:R-:W-:Y:S02]  /*4a20*/  IADD3 R222, R239.reuse, 0x4800, RZ ;  /* 0x00004800efde7810 */ /* 0x040fe40007ffe0ff */
[C---:B------:R-:W-:Y:S01]  /*4a30*/  IADD3 R220, R239.reuse, 0x5800, RZ ;  /* 0x00005800efdc7810 */ /* 0x040fe20007ffe0ff */
[----:B--2---:R-:W-:Y:S01]  /*4a40*/  HMMA.16816.F32 R16, R24, R28, RZ ;  /* 0x0000001c1810723c */ /* 0x004fe200000018ff */
[----:B------:R-:W-:Y:S01]  /*4a50*/  LDSM.16.M88.4 R12, [R237] ;  /* 0x00000000ed0c783b */ /* 0x000fe20000000200 */
[----:B------:R-:W-:-:S02]  /*4a60*/  IADD3 R219, R239, 0x6000, RZ ;  /* 0x00006000efdb7810 */ /* 0x000fc40007ffe0ff */
[C---:B------:R-:W-:Y:S01]  /*4a70*/  IADD3 R218, R239.reuse, 0x6800, RZ ;  /* 0x00006800efda7810 */ /* 0x040fe20007ffe0ff */
[----:B------:R-:W2:Y:S01]  /*4a80*/  LDSM.16.M88.4 R72, [R228] ;  /* 0x00000000e448783b */ /* 0x000ea20000000200 */
[C---:B-----5:R-:W-:Y:S01]  /*4a90*/  HMMA.16816.F32 R56, R24.reuse, R52, RZ ;  /* 0x000000341838723c */ /* 0x060fe200000018ff */
[C---:B------:R-:W-:Y:S02]  /*4aa0*/  IADD3 R217, R239.reuse, 0x7000, RZ ;  /* 0x00007000efd97810 */ /* 0x040fe40007ffe0ff */
[----:B------:R-:W5:Y:S01]  /*4ab0*/  LDSM.16.M88.4 R48, [R239+0x1800] ;  /* 0x00180000ef30783b */ /* 0x000f620000000200 */
[----:B------:R-:W-:Y:S02]  /*4ac0*/  IADD3 R216, R239, 0x7800, RZ ;  /* 0x00007800efd87810 */ /* 0x000fe40007ffe0ff */
[C---:B------:R-:W-:Y:S01]  /*4ad0*/  HMMA.16816.F32 R28, R24.reuse, R30, RZ ;  /* 0x0000001e181c723c */ /* 0x040fe200000018ff */
[----:B------:R-:W5:Y:S04]  /*4ae0*/  LDSM.16.M88.4 R20, [R235+0x9000] ;  /* 0x00900000eb14783b */ /* 0x000f680000000200 */
[----:B------:R-:W5:Y:S01]  /*4af0*/  LDSM.16.M88.4 R8, [R235+0x8800] ;  /* 0x00880000eb08783b */ /* 0x000f620000000200 */
[----:B------:R-:W-:Y:S03]  /*4b00*/  HMMA.16816.F32 R52, R24, R54, RZ ;  /* 0x000000361834723c */ /* 0x000fe600000018ff */
[----:B------:R-:W-:Y:S03]  /*4b10*/  LDSM.16.M88.4 R88, [R241+0xa000] ;  /* 0x00a00000f158783b */ /* 0x000fe60000000200 */
[----:B---3--:R-:W-:Y:S01]  /*4b20*/  HMMA.16816.F32 R16, R36, R68, R16 ;  /* 0x000000442410723c */ /* 0x008fe20000001810 */
[----:B------:R-:W-:Y:S04]  /*4b30*/  LDSM.16.M88.4 R96, [R239+0x6000] ;  /* 0x00600000ef60783b */ /* 0x000fe80000000200 */
[----:B------:R-:W-:Y:S01]  /*4b40*/  LDSM.16.M88.4 R92, [R235+0xd000] ;  /* 0x00d00000eb5c783b */ /* 0x000fe20000000200 */
[C---:B------:R-:W-:Y:S03]  /*4b50*/  HMMA.16816.F32 R40, R24.reuse, R60, RZ ;  /* 0x0000003c1828723c */ /* 0x040fe600000018ff */
[----:B------:R-:W-:Y:S03]  /*4b60*/  LDSM.16.M88.4 R100, [R228+0x4800] ;  /* 0x00480000e464783b */ /* 0x000fe60000000200 */
[C---:B------:R-:W-:Y:S01]  /*4b70*/  HMMA.16816.F32 R60, R24.reuse, R62, RZ ;  /* 0x0000003e183c723c */ /* 0x040fe200000018ff */
[----:B------:R-:W0:Y:S05]  /*4b80*/  LDGDEPBAR ;  /* 0x00000000000079af */ /* 0x000e2a0000000000 */
[----:B----4-:R-:W-:Y:S06]  /*4b90*/  HMMA.16816.F32 R80, R24, R64, RZ ;  /* 0x000000401850723c */ /* 0x010fec00000018ff */
[----:B-1----:R-:W-:Y:S06]  /*4ba0*/  HMMA.16816.F32 R16, R76, R84, R16 ;  /* 0x000000544c10723c */ /* 0x002fec0000001810 */
[----:B------:R-:W-:Y:S01]  /*4bb0*/  HMMA.16816.F32 R24, R24, R66, RZ ;  /* 0x000000421818723c */ /* 0x000fe200000018ff */
[----:B------:R-:W-:Y:S05]  /*4bc0*/  LDSM.16.M88.4 R64, [R228+0x1000] ;  /* 0x00100000e440783b */ /* 0x000fea0000000200 */
[C---:B------:R-:W-:Y:S01]  /*4bd0*/  HMMA.16816.F32 R28, R36.reuse, R70, R28 ;  /* 0x00000046241c723c */ /* 0x040fe2000000181c */
[----:B------:R-:W-:Y:S05]  /*4be0*/  LDSM.16.M88.4 R68, [R235+0x9800] ;  /* 0x00980000eb44783b */ /* 0x000fea0000000200 */
[C---:B------:R-:W-:Y:S06]  /*4bf0*/  HMMA.16816.F32 R56, R36.reuse, R44, R56 ;  /* 0x0000002c2438723c */ /* 0x040fec0000001838 */
[C---:B------:R-:W-:Y:S01]  /*4c00*/  HMMA.16816.F32 R52, R36.reuse, R46, R52 ;  /* 0x0000002e2434723c */ /* 0x040fe20000001834 */
[----:B------:R-:W1:Y:S05]  /*4c10*/  LDSM.16.M88.4 R44, [R242+0x2000] ;  /* 0x00200000f22c783b */ /* 0x000e6a0000000200 */
[C---:B------:R-:W-:Y:S06]  /*4c20*/  HMMA.16816.F32 R40, R36.reuse, R32, R40 ;  /* 0x000000202428723c */ /* 0x040fec0000001828 */
[----:B------:R-:W-:Y:S01]  /*4c30*/  HMMA.16816.F32 R60, R36, R34, R60 ;  /* 0x00000022243c723c */ /* 0x000fe2000000183c */
[----:B------:R-:W3:Y:S05]  /*4c40*/  LDSM.16.M88.4 R32, [R228+0x800] ;  /* 0x00080000e420783b */ /* 0x000eea0000000200 */
[----:B--2---:R-:W-:Y:S06]  /*4c50*/  HMMA.16816.F32 R16, R12, R72, R16 ;  /* 0x000000480c10723c */ /* 0x004fec0000001810 */
[C---:B-----5:R-:W-:Y:S06]  /*4c60*/  HMMA.16816.F32 R80, R36.reuse, R48, R80 ;  /* 0x000000302450723c */ /* 0x060fec0000001850 */
[----:B------:R-:W-:Y:S01]  /*4c70*/  HMMA.16816.F32 R36, R36, R50, R24 ;  /* 0x000000322424723c */ /* 0x000fe20000001818 */
[----:B------:R-:W-:Y:S04]  /*4c80*/  LDSM.16.M88.4 R48, [R228+0x1800] ;  /* 0x00180000e430783b */ /* 0x000fe80000000200 */
[----:B------:R-:W-:Y:S01]  /*4c90*/  LDSM.16.M88.4 R24, [R241+0xb000] ;  /* 0x00b00000f118783b */ /* 0x000fe20000000200 */
[C---:B------:R-:W-:Y:S03]  /*4ca0*/  HMMA.16816.F32 R28, R76.reuse, R86, R28 ;  /* 0x000000564c1c723c */ /* 0x040fe6000000181c */
[----:B------:R-:W-:Y:S03]  /*4cb0*/  LDSM.16.M88.4 R84, [R239+0x2000] ;  /* 0x00200000ef54783b */ /* 0x000fe60000000200 */
[C---:B------:R-:W-:Y:S06]  /*4cc0*/  HMMA.16816.F32 R56, R76.reuse, R20, R56 ;  /* 0x000000144c38723c */ /* 0x040fec0000001838 */
[C---:B------:R-:W-:Y:S01]  /*4cd0*/  HMMA.16816.F32 R52, R76.reuse, R22, R52 ;  /* 0x000000164c34723c */ /* 0x040fe20000001834 */
[----:B------:R-:W2:Y:S05]  /*4ce0*/  LDSM.16.M88.4 R20, [R240+0x2000] ;  /* 0x00200000f014783b */ /* 0x000eaa0000000200 */
[C---:B------:R-:W-:Y:S06]  /*4cf0*/  HMMA.16816.F32 R40, R76.reuse, R8, R40 ;  /* 0x000000084c28723c */ /* 0x040fec0000001828 */
[----:B------:R-:W-:Y:S01]  /*4d00*/  HMMA.16816.F32 R60, R76, R10, R60 ;  /* 0x0000000a4c3c723c */ /* 0x000fe2000000183c */
[----:B------:R-:W4:Y:S05]  /*4d10*/  LDSM.16.M88.4 R8, [R241+0xa800] ;  /* 0x00a80000f108783b */ /* 0x000f2a0000000200 */
[----:B-1----:R-:W-:Y:S06]  /*4d20*/  HMMA.16816.F32 R16, R44, R88, R16 ;  /* 0x000000582c10723c */ /* 0x002fec0000001810 */
[C---:B------:R-:W-:Y:S06]  /*4d30*/  HMMA.16816.F32 R80, R76.reuse, R68, R80 ;  /* 0x000000444c50723c */ /* 0x040fec0000001850 */
[----:B------:R-:W-:Y:S01]  /*4d40*/  HMMA.16816.F32 R76, R76, R70, R36 ;  /* 0x000000464c4c723c */ /* 0x000fe20000001824 */
[----:B------:R-:W-:Y:S04]  /*4d50*/  LDSM.16.M88.4 R68, [R241+0xb800] ;  /* 0x00b80000f144783b */ /* 0x000fe80000000200 */
[----:B------:R-:W-:Y:S01]  /*4d60*/  LDSM.16.M88.4 R36, [R239+0x2800] ;  /* 0x00280000ef24783b */ /* 0x000fe20000000200 */
[C---:B------:R-:W-:Y:S03]  /*4d70*/  HMMA.16816.F32 R28, R12.reuse, R74, R28 ;  /* 0x0000004a0c1c723c */ /* 0x040fe6000000181c */
[----:B------:R-:W-:Y:S03]  /*4d80*/  LDSM.16.M88.4 R72, [R238+0x2000] ;  /* 0x00200000ee48783b */ /* 0x000fe60000000200 */
[C---:B------:R-:W-:Y:S06]  /*4d90*/  HMMA.16816.F32 R56, R12.reuse, R64, R56 ;  /* 0x000000400c38723c */ /* 0x040fec0000001838 */
[C---:B------:R-:W-:Y:S01]  /*4da0*/  HMMA.16816.F32 R52, R12.reuse, R66, R52 ;  /* 0x000000420c34723c */ /* 0x040fe20000001834 */
[----:B------:R-:W1:Y:S05]  /*4db0*/  LDSM.16.M88.4 R64, [R235+0xa000] ;  /* 0x00a00000eb40783b */ /* 0x000e6a0000000200 */
[C---:B---3--:R-:W-:Y:S06]  /*4dc0*/  HMMA.16816.F32 R40, R12.reuse, R32, R40 ;  /* 0x000000200c28723c */ /* 0x048fec0000001828 */
[----:B------:R-:W-:Y:S01]  /*4dd0*/  HMMA.16816.F32 R60, R12, R34, R60 ;  /* 0x000000220c3c723c */ /* 0x000fe2000000183c */
[----:B------:R-:W3:Y:S05]  /*4de0*/  LDSM.16.M88.4 R32, [R239+0x3000] ;  /* 0x00300000ef20783b */ /* 0x000eea0000000200 */
[----:B--2---:R-:W-:Y:S06]  /*4df0*/  HMMA.16816.F32 R16, R20, R84, R16 ;  /* 0x000000541410723c */ /* 0x004fec0000001810 */
        /* <DEDUP_REMOVED lines=9> */
[C---:B----4-:R-:W-:Y:S06]  /*4e90*/  HMMA.16816.F32 R40, R44.reuse, R8, R40 ;  /* 0x000000082c28723c */ /* 0x050fec0000001828 */
        /* <DEDUP_REMOVED lines=9> */
[C---:B---3--:R-:W-:Y:S06]  /*4f30*/  HMMA.16816.F32 R56, R20.reuse, R32, R56 ;  /* 0x000000201438723c */ /* 0x048fec0000001838 */
[C---:B------:R-:W-:Y:S01]  /*4f40*/  HMMA.16816.F32 R52, R20.reuse, R34, R52 ;  /* 0x000000221434723c */ /* 0x040fe20000001834 */
[----:B------:R-:W1:Y:S05]  /*4f50*/  LDSM.16.M88.4 R32, [R242+0x4000] ;  /* 0x00400000f220783b */ /* 0x000e6a0000000200 */
[C---:B------:R-:W-:Y:S06]  /*4f60*/  HMMA.16816.F32 R40, R20.reuse, R36, R40 ;  /* 0x000000241428723c */ /* 0x040fec0000001828 */
        /* <DEDUP_REMOVED lines=9> */
[C---:B----4-:R-:W-:Y:S06]  /*5000*/  HMMA.16816.F32 R56, R72.reuse, R8, R56 ;  /* 0x000000084838723c */ /* 0x050fec0000001838 */
        /* <DEDUP_REMOVED lines=21> */
[----:B------:R-:W2:Y:S04]  /*5160*/  LDSM.16.M88.4 R24, [R228+0x4000] ;  /* 0x00400000e418783b */ /* 0x000ea80000000200 */
[----:B------:R-:W-:Y:S01]  /*5170*/  LDSM.16.M88.4 R64, [R235+0xc800] ;  /* 0x00c80000eb40783b */ /* 0x000fe20000000200 */
[C---:B------:R-:W-:Y:S03]  /*5180*/  HMMA.16816.F32 R28, R32.reuse, R70, R28 ;  /* 0x00000046201c723c */ /* 0x040fe6000000181c */
[----:B------:R-:W-:Y:S03]  /*5190*/  LDSM.16.M88.4 R68, [R228+0x5000] ;  /* 0x00500000e444783b */ /* 0x000fe60000000200 */
[C---:B----4-:R-:W-:Y:S06]  /*51a0*/  HMMA.16816.F32 R40, R32.reuse, R12, R40 ;  /* 0x0000000c2028723c */ /* 0x050fec0000001828 */
[----:B------:R-:W-:Y:S01]  /*51b0*/  HMMA.16816.F32 R60, R32, R14, R60 ;  /* 0x0000000e203c723c */ /* 0x000fe2000000183c */
[----:B------:R-:W4:Y:S05]  /*51c0*/  LDSM.16.M88.4 R12, [R239+0x4800] ;  /* 0x00480000ef0c783b */ /* 0x000f2a0000000200 */
[----:B-1----:R-:W-:Y:S06]  /*51d0*/  HMMA.16816.F32 R16, R88, R36, R16 ;  /* 0x000000245810723c */ /* 0x002fec0000001810 */
[C---:B------:R-:W-:Y:S06]  /*51e0*/  HMMA.16816.F32 R56, R32.reuse, R20, R56 ;  /* 0x000000142038723c */ /* 0x040fec0000001838 */
[C---:B------:R-:W-:Y:S01]  /*51f0*/  HMMA.16816.F32 R52, R32.reuse, R22, R52 ;  /* 0x000000162034723c */ /* 0x040fe20000001834 */
[----:B------:R-:W1:Y:S05]  /*5200*/  LDSM.16.M88.4 R20, [R239+0x5000] ;  /* 0x00500000ef14783b */ /* 0x000e6a0000000200 */
[----:B---3--:R-:W-:Y:S06]  /*5210*/  HMMA.16816.F32 R80, R32, R44, R80 ;  /* 0x0000002c2050723c */ /* 0x008fec0000001850 */
[----:B------:R-:W-:Y:S01]  /*5220*/  HMMA.16816.F32 R28, R8, R50, R28 ;  /* 0x00000032081c723c */ /* 0x000fe2000000181c */
[----:B------:R-:W-:Y:S05]  /*5230*/  LDSM.16.M88.4 R48, [R242+0x6000] ;  /* 0x00600000f230783b */ /* 0x000fea0000000200 */
[----:B------:R-:W-:Y:S01]  /*5240*/  HMMA.16816.F32 R76, R32, R46, R76 ;  /* 0x0000002e204c723c */ /* 0x000fe2000000184c */
[----:B------:R-:W3:Y:S04]  /*5250*/  LDSM.16.M88.4 R32, [R241+0xe000] ;  /* 0x00e00000f120783b */ /* 0x000ee80000000200 */
[----:B------:R-:W-:Y:S01]  /*5260*/  LDSM.16.M88.4 R44, [R241+0xe800] ;  /* 0x00e80000f12c783b */ /* 0x000fe20000000200 */
[----:B--2---:R-:W-:Y:S06]  /*5270*/  HMMA.16816.F32 R16, R72, R24, R16 ;  /* 0x000000184810723c */ /* 0x004fec0000001810 */
[C---:B----4-:R-:W-:Y:S06]  /*5280*/  HMMA.16816.F32 R40, R8.reuse, R12, R40 ;  /* 0x0000000c0828723c */ /* 0x050fec0000001828 */
[----:B------:R-:W-:Y:S01]  /*5290*/  HMMA.16816.F32 R60, R8, R14, R60 ;  /* 0x0000000e083c723c */ /* 0x000fe2000000183c */
[----:B------:R-:W2:Y:S05]  /*52a0*/  LDSM.16.M88.4 R12, [R239+0x5800] ;  /* 0x00580000ef0c783b */ /* 0x000eaa0000000200 */
[----:B------:R-:W-:Y:S01]  /*52b0*/  HMMA.16816.F32 R28, R88, R38, R28 ;  /* 0x00000026581c723c */ /* 0x000fe2000000181c */
[----:B------:R-:W4:Y:S05]  /*52c0*/  LDSM.16.M88.4 R36, [R240+0x6000] ;  /* 0x00600000f024783b */ /* 0x000f2a0000000200 */
[C---:B-1----:R-:W-:Y:S06]  /*52d0*/  HMMA.16816.F32 R56, R8.reuse, R20, R56 ;  /* 0x000000140838723c */ /* 0x042fec0000001838 */
[----:B------:R-:W-:Y:S01]  /*52e0*/  HMMA.16816.F32 R52, R8, R22, R52 ;  /* 0x000000160834723c */ /* 0x000fe20000001834 */
[----:B------:R-:W-:Y:S05]  /*52f0*/  LDSM.16.M88.4 R20, [R235+0xe000] ;  /* 0x00e00000eb14783b */ /* 0x000fea0000000200 */
[----:B---3--:R-:W-:Y:S06]  /*5300*/  HMMA.16816.F32 R16, R48, R32, R16 ;  /* 0x000000203010723c */ /* 0x008fec0000001810 */
[----:B------:R-:W-:Y:S01]  /*5310*/  HMMA.16816.F32 R28, R72, R26, R28 ;  /* 0x0000001a481c723c */ /* 0x000fe2000000181c */
[----:B------:R-:W1:Y:S05]  /*5320*/  LDSM.16.M88.4 R24, [R238+0x6000] ;  /* 0x00600000ee18783b */ /* 0x000e6a0000000200 */
[----:B------:R-:W-:Y:S06]  /*5330*/  HMMA.16816.F32 R40, R88, R64, R40 ;  /* 0x000000405828723c */ /* 0x000fec0000001828 */
[C---:B--2---:R-:W-:Y:S06]  /*5340*/  HMMA.16816.F32 R80, R8.reuse, R12, R80 ;  /* 0x0000000c0850723c */ /* 0x044fec0000001850 */
[----:B------:R-:W-:Y:S01]  /*5350*/  HMMA.16816.F32 R76, R8, R14, R76 ;  /* 0x0000000e084c723c */ /* 0x000fe2000000184c */
[----:B------:R-:W-:Y:S04]  /*5360*/  LDSM.16.M88.4 R12, [R237+0x6000] ;  /* 0x00600000ed0c783b */ /* 0x000fe80000000200 */
[----:B------:R-:W-:Y:S01]  /*5370*/  LDSM.16.M88.4 R8, [R228+0x6000] ;  /* 0x00600000e408783b */ /* 0x000fe20000000200 */
[----:B----4-:R-:W-:Y:S06]  /*5380*/  HMMA.16816.F32 R16, R36, R96, R16 ;  /* 0x000000602410723c */ /* 0x010fec0000001810 */
[----:B------:R-:W-:Y:S01]  /*5390*/  HMMA.16816.F32 R60, R88, R66, R60 ;  /* 0x00000042583c723c */ /* 0x000fe2000000183c */
[----:B------:R-:W2:Y:S05]  /*53a0*/  LDSM.16.M88.4 R64, [R228+0x5800] ;  /* 0x00580000e440783b */ /* 0x000eaa0000000200 */
[----:B------:R-:W-:Y:S01]  /*53b0*/  HMMA.16816.F32 R28, R48, R34, R28 ;  /* 0x00000022301c723c */ /* 0x000fe2000000181c */
[----:B------:R-:W-:Y:S05]  /*53c0*/  LDSM.16.M88.4 R32, [R239+0x6800] ;  /* 0x00680000ef20783b */ /* 0x000fea0000000200 */
[C---:B------:R-:W-:Y:S06]  /*53d0*/  HMMA.16816.F32 R80, R88.reuse, R84, R80 ;  /* 0x000000545850723c */ /* 0x040fec0000001850 */
[C---:B------:R-:W-:Y:S06]  /*53e0*/  HMMA.16816.F32 R56, R88.reuse, R92, R56 ;  /* 0x0000005c5838723c */ /* 0x040fec0000001838 */
[----:B------:R-:W-:Y:S01]  /*53f0*/  HMMA.16816.F32 R52, R88, R94, R52 ;  /* 0x0000005e5834723c */ /* 0x000fe20000001834 */
[----:B------:R-:W3:Y:S05]  /*5400*/  LDSM.16.M88.4 R92, [R241+0xf000] ;  /* 0x00f00000f15c783b */ /* 0x000eea0000000200 */
[----:B-1----:R-:W-:Y:S06]  /*5410*/  HMMA.16816.F32 R16, R24, R20, R16 ;  /* 0x000000141810723c */ /* 0x002fec0000001810 */
[----:B------:R-:W-:Y:S01]  /*5420*/  HMMA.16816.F32 R84, R88, R86, R76 ;  /* 0x000000565854723c */ /* 0x000fe2000000184c */
[----:B------:R-:W-:Y:S05]  /*5430*/  LDSM.16.M88.4 R76, [R235+0xe800] ;  /* 0x00e80000eb4c783b */ /* 0x000fea0000000200 */
[----:B------:R-:W-:Y:S06]  /*5440*/  HMMA.16816.F32 R28, R36, R98, R28 ;  /* 0x00000062241c723c */ /* 0x000fec000000181c */
[C---:B------:R-:W-:Y:S06]  /*5450*/  HMMA.16816.F32 R56, R72.reuse, R68, R56 ;  /* 0x000000444838723c */ /* 0x040fec0000001838 */
[C---:B------:R-:W-:Y:S06]  /*5460*/  HMMA.16816.F32 R52, R72.reuse, R70, R52 ;  /* 0x000000464834723c */ /* 0x040fec0000001834 */
[----:B--2---:R-:W-:Y:S06]  /*5470*/  HMMA.16816.F32 R80, R72, R64, R80 ;  /* 0x000000404850723c */ /* 0x004fec0000001850 */
[----:B------:R-:W-:Y:S06]  /*5480*/  HMMA.16816.F32 R16, R12, R8, R16 ;  /* 0x000000080c10723c */ /* 0x000fec0000001810 */
[----:B------:R-:W-:Y:S01]  /*5490*/  HMMA.16816.F32 R84, R72, R66, R84 ;  /* 0x000000424854723c */ /* 0x000fe20000001854 */
[----:B------:R-:W1:Y:S05]  /*54a0*/  LDSM.16.M88.4 R64, [R241+0xf800] ;  /* 0x00f80000f140783b */ /* 0x000e6a0000000200 */
[----:B------:R-:W-:Y:S01]  /*54b0*/  HMMA.16816.F32 R28, R24, R22, R28 ;  /* 0x00000016181c723c */ /* 0x000fe2000000181c */
[----:B------:R-:W2:Y:S05]  /*54c0*/  LDSM.16.M88.4 R20, [R239+0x7000] ;  /* 0x00700000ef14783b */ /* 0x000eaa0000000200 */
[C---:B------:R-:W-:Y:S06]  /*54d0*/  HMMA.16816.F32 R40, R72.reuse, R100, R40 ;  /* 0x000000644828723c */ /* 0x040fec0000001828 */
[----:B------:R-:W-:Y:S01]  /*54e0*/  HMMA.16816.F32 R60, R72, R102, R60 ;  /* 0x00000066483c723c */ /* 0x000fe2000000183c */
[----:B------:R-:W-:Y:S01]  /*54f0*/  FMUL.FTZ R6, R16, UR29 ;  /* 0x0000001d10067c20 */ /* 0x000fe20008410000 */
[----:B------:R-:W-:Y:S01]  /*5500*/  FMUL.FTZ R69, R17, UR29 ;  /* 0x0000001d11457c20 */ /* 0x000fe20008410000 */
[----:B------:R-:W-:Y:S01]  /*5510*/  FMUL.FTZ R68, R18, UR29 ;  /* 0x0000001d12447c20 */ /* 0x000fe20008410000 */
[----:B------:R-:W-:-:S02]  /*5520*/  FMUL.FTZ R70, R19, UR29 ;  /* 0x0000001d13467c20 */ /* 0x000fc40008410000 */
[C---:B---3--:R-:W-:Y:S01]  /*5530*/  HMMA.16816.F32 R56, R48.reuse, R92, R56 ;  /* 0x0000005c3038723c */ /* 0x048fe20000001838 */
[----:B------:R-:W3:Y:S01]  /*5540*/  LDSM.16.M88.4 R16, [R239+0x7800] ;  /* 0x00780000ef10783b */ /* 0x000ee20000000200 */
[----:B------:R-:W4:Y:S04]  /*5550*/  MUFU.TANH R6, R6 ;  /* 0x0000000600067308 */ /* 0x000f280000002400 */
[----:B------:R-:W-:Y:S04]  /*5560*/  HMMA.16816.F32 R52, R48, R94, R52 ;  /* 0x0000005e3034723c */ /* 0x000fe80000001834 */
[----:B------:R-:W1:Y:S02]  /*5570*/  MUFU.TANH R69, R69 ;  /* 0x0000004500457308 */ /* 0x000e640000002400 */
[----:B------:R-:W-:Y:S01]  /*5580*/  HMMA.16816.F32 R28, R12, R10, R28 ;  /* 0x0000000a0c1c723c */ /* 0x000fe2000000181c */
[----:B------:R-:W5:Y:S05]  /*5590*/  LDSM.16.M88.4 R8, [R235+0xf000] ;  /* 0x00f00000eb08783b */ /* 0x000f6a0000000200 */
[C---:B------:R-:W-:Y:S01]  /*55a0*/  HMMA.16816.F32 R40, R48.reuse, R44, R40 ;  /* 0x0000002c3028723c */ /* 0x040fe20000001828 */
[----:B------:R-:W2:Y:S05]  /*55b0*/  MUFU.TANH R68, R68 ;  /* 0x0000004400447308 */ /* 0x000eaa0000002400 */
[C---:B------:R-:W-:Y:S01]  /*55c0*/  HMMA.16816.F32 R60, R48.reuse, R46, R60 ;  /* 0x0000002e303c723c */ /* 0x040fe2000000183c */
[----:B------:R-:W-:Y:S02]  /*55d0*/  LDSM.16.M88.4 R44, [R228+0x6800] ;  /* 0x00680000e42c783b */ /* 0x000fe40000000200 */
[----:B------:R-:W3:Y:S03]  /*55e0*/  MUFU.TANH R70, R70 ;  /* 0x0000004600467308 */ /* 0x000ee60000002400 */
[C---:B-1----:R-:W-:Y:S06]  /*55f0*/  HMMA.16816.F32 R80, R48.reuse, R64, R80 ;  /* 0x000000403050723c */ /* 0x042fec0000001850 */
[----:B------:R-:W-:Y:S01]  /*5600*/  HMMA.16816.F32 R84, R48, R66, R84 ;  /* 0x000000423054723c */ /* 0x000fe20000001854 */
[----:B------:R-:W-:Y:S01]  /*5610*/  FMUL.FTZ R28, R28, UR29 ;  /* 0x0000001d1c1c7c20 */ /* 0x000fe20008410000 */
[----:B------:R-:W-:Y:S01]  /*5620*/  FMUL.FTZ R29, R29, UR29 ;  /* 0x0000001d1d1d7c20 */ /* 0x000fe20008410000 */
[----:B------:R-:W-:Y:S01]  /*5630*/  FMUL.FTZ R30, R30, UR29 ;  /* 0x0000001d1e1e7c20 */ /* 0x000fe20008410000 */
[----:B------:R-:W-:-:S02]  /*5640*/  FMUL.FTZ R31, R31, UR29 ;  /* 0x0000001d1f1f7c20 */ /* 0x000fc40008410000 */
[C---:B--2---:R-:W-:Y:S01]  /*5650*/  HMMA.16816.F32 R56, R36.reuse, R20, R56 ;  /* 0x000000142438723c */ /* 0x044fe20000001838 */
[----:B------:R-:W1:Y:S05]  /*5660*/  MUFU.TANH R28, R28 ;  /* 0x0000001c001c7308 */ /* 0x000e6a0000002400 */
[C---:B------:R-:W-:Y:S01]  /*5670*/  HMMA.16816.F32 R52, R36.reuse, R22, R52 ;  /* 0x000000162434723c */ /* 0x040fe20000001834 */
[----:B------:R-:W2:Y:S02]  /*5680*/  LDSM.16.M88.4 R20, [R235+0xf800] ;  /* 0x00f80000eb14783b */ /* 0x000ea40000000200 */
[----:B------:R-:W1:Y:S03]  /*5690*/  MUFU.TANH R29, R29 ;  /* 0x0000001d001d7308 */ /* 0x000e660000002400 */
[C---:B------:R-:W-:Y:S05]  /*56a0*/  HMMA.16816.F32 R40, R36.reuse, R32, R40 ;  /* 0x000000202428723c */ /* 0x040fea0000001828 */
[----:B------:R-:W1:Y:S01]  /*56b0*/  MUFU.TANH R30, R30 ;  /* 0x0000001e001e7308 */ /* 0x000e620000002400 */
[C---:B------:R-:W-:Y:S01]  /*56c0*/  HMMA.16816.F32 R60, R36.reuse, R34, R60 ;  /* 0x00000022243c723c */ /* 0x040fe2000000183c */
[----:B------:R-:W4:Y:S05]  /*56d0*/  LDSM.16.M88.4 R32, [R228+0x7000] ;  /* 0x00700000e420783b */ /* 0x000f2a0000000200 */
[C---:B---3--:R-:W-:Y:S01]  /*56e0*/  HMMA.16816.F32 R80, R36.reuse, R16, R80 ;  /* 0x000000102450723c */ /* 0x048fe20000001850 */
[----:B------:R-:W3:Y:S05]  /*56f0*/  MUFU.TANH R31, R31 ;  /* 0x0000001f001f7308 */ /* 0x000eea0000002400 */
[----:B------:R-:W-:Y:S06]  /*5700*/  HMMA.16816.F32 R84, R36, R18, R84 ;  /* 0x000000122454723c */ /* 0x000fec0000001854 */
[C---:B-----5:R-:W-:Y:S06]  /*5710*/  HMMA.16816.F32 R56, R24.reuse, R8, R56 ;  /* 0x000000081838723c */ /* 0x060fec0000001838 */
[----:B------:R-:W-:Y:S01]  /*5720*/  HMMA.16816.F32 R52, R24, R10, R52 ;  /* 0x0000000a1834723c */ /* 0x000fe20000001834 */
[----:B------:R-:W5:Y:S01]  /*5730*/  LDSM.16.M88.4 R8, [R228+0x7800] ;  /* 0x00780000e408783b */ /* 0x000f620000000200 */
[----:B------:R-:W-:-:S04]  /*5740*/  DEPBAR.LE SB0, 0x0 ;  /* 0x000080000000791a */ /* 0x000fc80000000000 */
[C---:B------:R-:W-:Y:S06]  /*5750*/  HMMA.16816.F32 R40, R24.reuse, R76, R40 ;  /* 0x0000004c1828723c */ /* 0x040fec0000001828 */
[C---:B------:R-:W-:Y:S06]  /*5760*/  HMMA.16816.F32 R60, R24.reuse, R78, R60 ;  /* 0x0000004e183c723c */ /* 0x040fec000000183c */
[C---:B--2---:R-:W-:Y:S06]  /*5770*/  HMMA.16816.F32 R80, R24.reuse, R20, R80 ;  /* 0x000000141850723c */ /* 0x044fec0000001850 */
[----:B------:R-:W-:Y:S06]  /*5780*/  HMMA.16816.F32 R84, R24, R22, R84 ;  /* 0x000000161854723c */ /* 0x000fec0000001854 */
[C---:B------:R-:W-:Y:S06]  /*5790*/  HMMA.16816.F32 R40, R12.reuse, R44, R40 ;  /* 0x0000002c0c28723c */ /* 0x040fec0000001828 */
[C---:B------:R-:W-:Y:S06]  /*57a0*/  HMMA.16816.F32 R60, R12.reuse, R46, R60 ;  /* 0x0000002e0c3c723c */ /* 0x040fec000000183c */
[C---:B----4-:R-:W-:Y:S06]  /*57b0*/  HMMA.16816.F32 R56, R12.reuse, R32, R56 ;  /* 0x000000200c38723c */ /* 0x050fec0000001838 */
[C---:B------:R-:W-:Y:S06]  /*57c0*/  HMMA.16816.F32 R52, R12.reuse, R34, R52 ;  /* 0x000000220c34723c */ /* 0x040fec0000001834 */
[----:B-----5:R-:W-:Y:S01]  /*57d0*/  HMMA.16816.F32 R80, R12, R8, R80 ;  /* 0x000000080c50723c */ /* 0x020fe20000001850 */
[----:B------:R-:W-:Y:S01]  /*57e0*/  FMUL.FTZ R40, R40, UR29 ;  /* 0x0000001d28287c20 */ /* 0x000fe20008410000 */
[----:B------:R-:W-:Y:S01]  /*57f0*/  FMUL.FTZ R41, R41, UR29 ;  /* 0x0000001d29297c20 */ /* 0x000fe20008410000 */
[----:B------:R-:W-:Y:S01]  /*5800*/  FMUL.FTZ R16, R42, UR29 ;  /* 0x0000001d2a107c20 */ /* 0x000fe20008410000 */
[----:B------:R-:W-:-:S02]  /*5810*/  FMUL.FTZ R17, R43, UR29 ;  /* 0x0000001d2b117c20 */ /* 0x000fc40008410000 */
[----:B------:R-:W-:Y:S01]  /*5820*/  HMMA.16816.F32 R84, R12, R10, R84 ;  /* 0x0000000a0c54723c */ /* 0x000fe20000001854 */
[----:B------:R-:W-:Y:S01]  /*5830*/  IADD3 R9, -R4, R3, RZ ;  /* 0x0000000304097210 */ /* 0x000fe20007ffe1ff */
[----:B------:R-:W-:Y:S01]  /*5840*/  FMUL.FTZ R33, R60, UR29 ;  /* 0x0000001d3c217c20 */ /* 0x000fe20008410000 */
[----:B------:R-:W-:Y:S01]  /*5850*/  FMUL.FTZ R32, R61, UR29 ;  /* 0x0000001d3d207c20 */ /* 0x000fe20008410000 */
[----:B------:R-:W-:Y:S01]  /*5860*/  FMUL.FTZ R20, R62, UR29 ;  /* 0x0000001d3e147c20 */ /* 0x000fe20008410000 */
[----:B------:R-:W-:Y:S01]  /*5870*/  SHF.R.S32.HI R2, RZ, 0x1f, R9 ;  /* 0x0000001fff027819 */ /* 0x000fe20000011409 */
[----:B------:R-:W-:Y:S01]  /*5880*/  FMUL.FTZ R21, R63, UR29 ;  /* 0x0000001d3f157c20 */ /* 0x000fe20008410000 */
[----:B------:R-:W-:Y:S01]  /*5890*/  FMUL.FTZ R56, R56, UR29 ;  /* 0x0000001d38387c20 */ /* 0x000fe20008410000 */
[----:B------:R-:W-:Y:S01]  /*58a0*/  FMUL.FTZ R57, R57, UR29 ;  /* 0x0000001d39397c20 */ /* 0x000fe20008410000 */
[----:B------:R-:W-:Y:S01]  /*58b0*/  LEA.HI R2, R2, R9, RZ, 0x2 ;  /* 0x0000000902027211 */ /* 0x000fe200078f10ff */
[----:B------:R-:W-:Y:S01]  /*58c0*/  FMUL.FTZ R58, R58, UR29 ;  /* 0x0000001d3a3a7c20 */ /* 0x000fe20008410000 */
[----:B------:R-:W-:Y:S01]  /*58d0*/  FMUL.FTZ R59, R59, UR29 ;  /* 0x0000001d3b3b7c20 */ /* 0x000fe20008410000 */
[----:B------:R-:W-:Y:S01]  /*58e0*/  FMUL.FTZ R52, R52, UR29 ;  /* 0x0000001d34347c20 */ /* 0x000fe20008410000 */
[----:B------:R-:W-:Y:S01]  /*58f0*/  SHF.R.S32.HI R2, RZ, 0x2, R2 ;  /* 0x00000002ff027819 */ /* 0x000fe20000011402 */
[----:B------:R-:W-:Y:S01]  /*5900*/  FMUL.FTZ R53, R53, UR29 ;  /* 0x0000001d35357c20 */ /* 0x000fe20008410000 */
[----:B------:R-:W-:Y:S01]  /*5910*/  FMUL.FTZ R54, R54, UR29 ;  /* 0x0000001d36367c20 */ /* 0x000fe20008410000 */
[----:B------:R-:W-:Y:S01]  /*5920*/  FMUL.FTZ R55, R55, UR29 ;  /* 0x0000001d37377c20 */ /* 0x000fe20008410000 */
[----:B------:R-:W-:Y:S01]  /*5930*/  IADD3 R167, R167, 0x1, R2 ;  /* 0x00000001a7a77810 */ /* 0x000fe20007ffe002 */
[----:B------:R-:W-:Y:S01]  /*5940*/  FMUL.FTZ R80, R80, UR29 ;  /* 0x0000001d50507c20 */ /* 0x000fe20008410000 */
[----:B------:R-:W-:Y:S01]  /*5950*/  FMUL.FTZ R81, R81, UR29 ;  /* 0x0000001d51517c20 */ /* 0x000fe20008410000 */
[----:B------:R-:W-:Y:S01]  /*5960*/  FMUL.FTZ R82, R82, UR29 ;  /* 0x0000001d52527c20 */ /* 0x000fe20008410000 */
[----:B------:R-:W-:Y:S01]  /*5970*/  FMUL.FTZ R83, R83, UR29 ;  /* 0x0000001d53537c20 */ /* 0x000fe20008410000 */
[----:B------:R-:W-:Y:S01]  /*5980*/  MOV R2, UR28 ;  /* 0x0000001c00027c02 */ /* 0x000fe20008000f00 */
[----:B------:R-:W2:Y:S01]  /*5990*/  MUFU.TANH R40, R40 ;  /* 0x0000002800287308 */ /* 0x000ea20000002400 */
[----:B------:R-:W-:Y:S01]  /*59a0*/  FMUL.FTZ R84, R84, UR29 ;  /* 0x0000001d54547c20 */ /* 0x000fe20008410000 */
[----:B------:R-:W-:Y:S01]  /*59b0*/  FMUL.FTZ R85, R85, UR29 ;  /* 0x0000001d55557c20 */ /* 0x000fe20008410000 */
[----:B------:R-:W-:Y:S01]  /*59c0*/  FMUL.FTZ R86, R86, UR29 ;  /* 0x0000001d56567c20 */ /* 0x000fe20008410000 */
[----:B------:R-:W-:Y:S01]  /*59d0*/  FMUL.FTZ R87, R87, UR29 ;  /* 0x0000001d57577c20 */ /* 0x000fe20008410000 */
[----:B------:R-:W-:Y:S01]  /*59e0*/  IADD3 R167, R2, -UR21, R167 ;  /* 0x8000001502a77c10 */ /* 0x000fe2000fffe0a7 */
[----:B------:R-:W-:-:S02]  /*59f0*/  IMAD.SHL.U32 R14, R3, 0x2, RZ ;  /* 0x00000002030e7824 */ /* 0x000fc400078e00ff */
[----:B------:R-:W4:Y:S01]  /*5a00*/  MUFU.TANH R41, R41 ;  /* 0x0000002900297308 */ /* 0x000f220000002400 */
[----:B------:R-:W-:Y:S02]  /*5a10*/  IADD3 R167, R167, UR13, RZ ;  /* 0x0000000da7a77c10 */ /* 0x000fe4000fffe0ff */
[----:B------:R-:W-:Y:S02]  /*5a20*/  LOP3.LUT R14, R14, 0x6, RZ, 0xc0, !PT ;  /* 0x000000060e0e7812 */ /* 0x000fe400078ec0ff */
[C---:B------:R-:W-:Y:S02]  /*5a30*/  VIADDMNMX R2, R167.reuse, 0x8, R2, PT ;  /* 0x00000008a7027846 */ /* 0x040fe40003800102 */
[----:B------:R-:W-:Y:S01]  /*5a40*/  VIMNMX R167, R167, UR28, PT ;  /* 0x0000001ca7a77c48 */ /* 0x000fe2000bfe0100 */
[----:B------:R-:W1:Y:S08]  /*5a50*/  MUFU.TANH R16, R16 ;  /* 0x0000001000107308 */ /* 0x000e700000002400 */
[----:B------:R-:W1:Y:S08]  /*5a60*/  MUFU.TANH R17, R17 ;  /* 0x0000001100117308 */ /* 0x000e700000002400 */
[----:B------:R-:W1:Y:S08]  /*5a70*/  MUFU.TANH R33, R33 ;  /* 0x0000002100217308 */ /* 0x000e700000002400 */
[----:B------:R-:W1:Y:S08]  /*5a80*/  MUFU.TANH R32, R32 ;  /* 0x0000002000207308 */ /* 0x000e700000002400 */
[----:B------:R-:W1:Y:S08]  /*5a90*/  MUFU.TANH R20, R20 ;  /* 0x0000001400147308 */ /* 0x000e700000002400 */
[----:B------:R-:W1:Y:S08]  /*5aa0*/  MUFU.TANH R21, R21 ;  /* 0x0000001500157308 */ /* 0x000e700000002400 */
[----:B------:R1:W1:Y:S08]  /*5ab0*/  MUFU.TANH R186, R56 ;  /* 0x0000003800ba7308 */ /* 0x0002700000002400 */
        /* <DEDUP_REMOVED lines=14> */
[----:B------:R1:W1:Y:S01]  /*5ba0*/  MUFU.TANH R192, R87 ;  /* 0x0000005700c07308 */ /* 0x0002620000002400 */
[----:B------:R-:W-:Y:S06]  /*5bb0*/  BAR.SYNC.DEFER_BLOCKING 0x0 ;  /* 0x0000000000007b1d */ /* 0x000fec0000010000 */
[----:B--234-:R-:W-:Y:S05]  /*5bc0*/  @!P1 BRA `(.L_x_818) ;  /* 0x0000001000009947 */ /* 0x01cfea0003800000 */
        /* <DEDUP_REMOVED lines=10> */
[----:B------:R-:W2:Y:S08]  /*5c70*/  I2F.RP R9, UR12 ;  /* 0x0000000c00097d06 */ /* 0x000eb00008209400 */
[----:B--2---:R-:W2:Y:S02]  /*5c80*/  MUFU.RCP R8, R9 ;  /* 0x0000000900087308 */ /* 0x004ea40000001000 */
[----:B--2---:R-:W-:-:S06]  /*5c90*/  VIADD R8, R8, 0xffffffe ;  /* 0x0ffffffe08087836 */ /* 0x004fcc0000000000 */
[----:B------:R-:W2:Y:S02]  /*5ca0*/  F2I.FTZ.U32.TRUNC.NTZ R3, R8 ;  /* 0x0000000800037305 */ /* 0x000ea4000021f000 */
[----:B--2---:R-:W-:Y:S01]  /*5cb0*/  R2UR UR35, R3 ;  /* 0x00000000032372ca */ /* 0x004fe200000e0000 */
        /* <DEDUP_REMOVED lines=8> */
[----:B------:R-:W-:Y:S02]  /*5d40*/  UIMAD.WIDE.U32 UR36, UR37, UR28, URZ ;  /* 0x0000001c252472a5 */ /* 0x000fe4000f8e003f */
[----:B------:R-:W-:-:S04]  /*5d50*/  UIADD3 UR30, -UR35, URZ, URZ ;  /* 0x0000003f231e7290 */ /* 0x000fc8000fffe13f */
[----:B------:R-:W-:Y:S01]  /*5d60*/  UIMAD UR30, UR12, UR30, UR31 ;  /* 0x0000001e0c1e72a4 */ /* 0x000fe2000f8e021f */
[----:B------:R-:W-:Y:S02]  /*5d70*/  UMOV UR33, UR37 ;  /* 0x0000002500217c82 */ /* 0x000fe40008000000 */
[----:B------:R-:W-:Y:S02]  /*5d80*/  UIADD3 UR27, -UR33, URZ, URZ ;  /* 0x0000003f211b7290 */ /* 0x000fe4000fffe13f */
[----:B------:R-:W-:Y:S02]  /*5d90*/  UISETP.GT.U32.AND UP2, UPT, UR12, UR30, UPT ;  /* 0x0000001e0c00728c */ /* 0x000fe4000bf44070 */
[----:B------:R-:W-:-:S04]  /*5da0*/  UIMAD UR27, UR12, UR27, UR28 ;  /* 0x0000001b0c1b72a4 */ /* 0x000fc8000f8e021c */
[----:B------:R-:W-:-:S05]  /*5db0*/  UISETP.GT.U32.AND UP0, UPT, UR12, UR27, UPT ;  /* 0x0000001b0c00728c */ /* 0x000fca000bf04070 */
[----:B------:R-:W-:Y:S02]  /*5dc0*/  @!UP2 UIADD3 UR30, UR30, -UR12, URZ ;  /* 0x8000000c1e1ea290 */ /* 0x000fe4000fffe03f */
[----:B------:R-:W-:Y:S02]  /*5dd0*/  @!UP2 UIADD3 UR35, UR35, 0x1, URZ ;  /* 0x000000012323a890 */ /* 0x000fe4000fffe03f */
[----:B------:R-:W-:Y:S02]  /*5de0*/  UISETP.GE.U32.AND UP4, UPT, UR30, UR12, UPT ;  /* 0x0000000c1e00728c */ /* 0x000fe4000bf86070 */
[----:B------:R-:W-:Y:S02]  /*5df0*/  @!UP0 UIADD3 UR27, UR27, -UR12, URZ ;  /* 0x8000000c1b1b8290 */ /* 0x000fe4000fffe03f */
[----:B------:R-:W-:Y:S02]  /*5e00*/  @!UP0 UIADD3 UR33, UR33, 0x1, URZ ;  /* 0x0000000121218890 */ /* 0x000fe4000fffe03f */
[----:B------:R-:W-:-:S02]  /*5e10*/  UISETP.GE.U32.AND UP3, UPT, UR27, UR12, UPT ;  /* 0x0000000c1b00728c */ /* 0x000fc4000bf66070 */
[----:B------:R-:W-:Y:S02]  /*5e20*/  ULOP3.LUT UR12, UR5, UR13, URZ, 0x3c, !UPT ;  /* 0x0000000d050c7292 */ /* 0x000fe4000f8e3c3f */
[----:B------:R-:W-:Y:S02]  /*5e30*/  UISETP.GE.AND UP0, UPT, UR32, URZ, UPT ;  /* 0x0000003f2000728c */ /* 0x000fe4000bf06270 */
[----:B------:R-:W-:Y:S02]  /*5e40*/  UISETP.GE.AND UP1, UPT, UR12, URZ, UPT ;  /* 0x0000003f0c00728c */ /* 0x000fe4000bf26270 */
[----:B------:R-:W-:Y:S02]  /*5e50*/  @UP4 UIADD3 UR35, UR35, 0x1, URZ ;  /* 0x0000000123234890 */ /* 0x000fe4000fffe03f */
[----:B------:R-:W-:Y:S02]  /*5e60*/  UISETP.NE.AND UP2, UPT, UR13, URZ, UPT ;  /* 0x0000003f0d00728c */ /* 0x000fe4000bf45270 */
[----:B------:R-:W-:-:S02]  /*5e70*/  @UP3 UIADD3 UR33, UR33, 0x1, URZ ;  /* 0x0000000121213890 */ /* 0x000fc4000fffe03f */
[----:B------:R-:W-:Y:S02]  /*5e80*/  ULOP3.LUT UR12, URZ, UR13, URZ, 0x33, !UPT ;  /* 0x0000000d3f0c7292 */ /* 0x000fe4000f8e333f */
[----:B------:R-:W-:Y:S02]  /*5e90*/  @!UP0 UIADD3 UR33, -UR33, URZ, URZ ;  /* 0x0000003f21218290 */ /* 0x000fe4000fffe13f */
[----:B------:R-:W-:-:S04]  /*5ea0*/  @!UP1 UIADD3 UR35, -UR35, URZ, URZ ;  /* 0x0000003f23239290 */ /* 0x000fc8000fffe13f */
[----:B------:R-:W-:Y:S02]  /*5eb0*/  USEL UR35, UR12, UR35, !UP2 ;  /* 0x000000230c237287 */ /* 0x000fe4000d000000 */
[----:B------:R-:W-:Y:S02]  /*5ec0*/  USEL UR12, UR12, UR33, !UP2 ;  /* 0x000000210c0c7287 */ /* 0x000fe4000d000000 */
[----:B------:R-:W-:Y:S02]  /*5ed0*/  UIMAD.WIDE UR30, UR35, 0x4, UR22 ;  /* 0x00000004231e78a5 */ /* 0x000fe4000f8e0216 */
        /* <DEDUP_REMOVED lines=15> */
[----:B---3--:R-:W-:Y:S01]  /*5fd0*/  IMAD.U32 R9, RZ, RZ, UR31 ;  /* 0x0000001fff097e24 */ /* 0x008fe2000f8e00ff */
        /* <DEDUP_REMOVED lines=10> */
.L_x_819:
[----:B------:R-:W-:-:S04]  /*6080*/  ULEA UR12, -UR10, URZ, 0x6 ;  /* 0x0000003f0a0c7291 */ /* 0x000fc8000f8e313f */
[----:B------:R-:W-:Y:S02]  /*6090*/  USHF.R.S32.HI UR13, URZ, 0x1f, UR12 ;  /* 0x0000001f3f0d7899 */ /* 0x000fe4000801140c */
[----:B------:R-:W-:-:S04]  /*60a0*/  MOV R4, UR12 ;  /* 0x0000000c00047c02 */ /* 0x000fc80008000f00 */
[----:B------:R-:W-:-:S07]  /*60b0*/  MOV R3, UR13 ;  /* 0x0000000d00037c02 */ /* 0x000fce0008000f00 */
.L_x_820:
[----:B------:R-:W-:Y:S01]  /*60c0*/  ULDC UR12, c[0x0][0x2d0] ;  /* 0x0000b400000c7ab9 */ /* 0x000fe20000000800 */
[----:B------:R-:W-:Y:S01]  /*60d0*/  BSSY B0, `(.L_x_821) ;  /* 0x00000ac000007945 */ /* 0x000fe20003800000 */
[----:B------:R-:W-:Y:S02]  /*60e0*/  ISETP.GE.AND P6, PT, R248, UR12, PT ;  /* 0x0000000cf8007c0c */ /* 0x000fe4000bfc6270 */
[----:B------:R-:W-:Y:S02]  /*60f0*/  ISETP.GE.AND P5, PT, R245, UR12, PT ;  /* 0x0000000cf5007c0c */ /* 0x000fe4000bfa6270 */
[----:B------:R-:W-:Y:S02]  /*6100*/  ISETP.GE.AND P4, PT, R244, UR12, PT ;  /* 0x0000000cf4007c0c */ /* 0x000fe4000bf86270 */
[----:B------:R-:W-:-:S07]  /*6110*/  ISETP.GE.AND P3, PT, R243, UR12, PT ;  /* 0x0000000cf3007c0c */ /* 0x000fce000bf66270 */
[----:B------:R-:W2:Y:S01]  /*6120*/  @!P6 LDC.64 R12, c[0x0][0x218] ;  /* 0x00008600ff0ceb82 */ /* 0x000ea20000000a00 */
[----:B------:R-:W-:Y:S01]  /*6130*/  @!P6 IADD3 R15, P2, R4, R165, RZ ;  /* 0x000000a5040fe210 */ /* 0x000fe20007f5e0ff */
[----:B------:R3:W-:Y:S04]  /*6140*/  @P6 STS.128 [R246+0x8000], RZ ;  /* 0x008000fff6006388 */ /* 0x0007e80000000c00 */
[----:B------:R-:W-:Y:S02]  /*6150*/  @!P6 IMAD.X R22, R3, 0x1, R166, P2 ;  /* 0x000000010316e824 */ /* 0x000fe400010e06a6 */
[----:B------:R-:W4:Y:S08]  /*6160*/  @!P5 LDC.64 R10, c[0x0][0x218] ;  /* 0x00008600ff0adb82 */ /* 0x000f300000000a00 */
[----:B------:R-:W5:Y:S01]  /*6170*/  @!P4 LDC.64 R8, c[0x0][0x218] ;  /* 0x00008600ff08cb82 */ /* 0x000f620000000a00 */
[----:B--2---:R-:W-:-:S04]  /*6180*/  @!P6 LEA R18, P2, R15, R12, 0x1 ;  /* 0x0000000c0f12e211 */ /* 0x004fc800078408ff */
[----:B------:R-:W-:Y:S02]  /*6190*/  @!P6 LEA.HI.X R19, R15, R13, R22, 0x1, P2 ;  /* 0x0000000d0f13e211 */ /* 0x000fe400010f0c16 */
[----:B------:R-:W-:Y:S01]  /*61a0*/  @!P5 IADD3 R15, P2, R4, R165, RZ ;  /* 0x000000a5040fd210 */ /* 0x000fe20007f5e0ff */
[----:B------:R-:W2:Y:S02]  /*61b0*/  @!P3 LDC.64 R12, c[0x0][0x218] ;  /* 0x00008600ff0cbb82 */ /* 0x000ea40000000a00 */
        /* <DEDUP_REMOVED lines=9> */
[----:B------:R-:W1:Y:S02]  /*6250*/  @!P6 LDC.64 R10, c[0x0][0x218] ;  /* 0x00008600ff0aeb82 */ /* 0x000e640000000a00 */
[----:B------:R-:W-:Y:S01]  /*6260*/  @!PT LDS RZ, [RZ] ;  /* 0x00000000fffff984 */ /* 0x000fe20000000800 */
[----:B------:R-:W-:Y:S01]  /*6270*/  @!PT LDS RZ, [RZ] ;  /* 0x00000000fffff984 */ /* 0x000fe20000000800 */
[----:B------:R-:W-:Y:S01]  /*6280*/  @!PT LDS RZ, [RZ] ;  /* 0x00000000fffff984 */ /* 0x000fe20000000800 */
[----:B------:R-:W-:Y:S02]  /*6290*/  @!P5 LDGSTS.E.BYPASS.LTC128B.128 [R246+0xa000], desc[UR24][R26.64+0x80] ;  /* 0x0a0000801af6dfae */ /* 0x000fe4000b901d58 */
[----:B------:R-:W-:Y:S01]  /*62a0*/  @!P4 IMAD.X R22, R3, 0x1, R166, P2 ;  /* 0x000000010316c824 */ /* 0x000fe200010e06a6 */
[C---:B-----5:R-:W-:Y:S01]  /*62b0*/  @!P4 LEA R24, P2, R15.reuse, R8, 0x1 ;  /* 0x000000080f18c211 */ /* 0x060fe200078408ff */
[----:B------:R4:W-:Y:S03]  /*62c0*/  @P4 STS.128 [R246+0xc000], RZ ;  /* 0x00c000fff6004388 */ /* 0x0009e60000000c00 */
[----:B------:R-:W-:-:S02]  /*62d0*/  @!P4 LEA.HI.X R25, R15, R9, R22, 0x1, P2 ;  /* 0x000000090f19c211 */ /* 0x000fc400010f0c16 */
[----:B------:R-:W-:Y:S01]  /*62e0*/  @!P3 IADD3 R15, P2, R4, R165, RZ ;  /* 0x000000a5040fb210 */ /* 0x000fe20007f5e0ff */
[----:B------:R-:W5:Y:S02]  /*62f0*/  @!P5 LDC.64 R8, c[0x0][0x218] ;  /* 0x00008600ff08db82 */ /* 0x000f640000000a00 */
[----:B------:R-:W-:Y:S01]  /*6300*/  @!PT LDS RZ, [RZ] ;  /* 0x00000000fffff984 */ /* 0x000fe20000000800 */
[----:B------:R-:W-:Y:S01]  /*6310*/  @!PT LDS RZ, [RZ] ;  /* 0x00000000fffff984 */ /* 0x000fe20000000800 */
[----:B------:R-:W-:Y:S01]  /*6320*/  @!PT LDS RZ, [RZ] ;  /* 0x00000000fffff984 */ /* 0x000fe20000000800 */
[----:B------:R-:W-:Y:S02]  /*6330*/  @!P4 LDGSTS.E.BYPASS.LTC128B.128 [R246+0xc000], desc[UR24][R24.64+0x100] ;  /* 0x0c00010018f6cfae */ /* 0x000fe4000b901d58 */
[----:B------:R-:W-:Y:S01]  /*6340*/  @!P3 IMAD.X R34, R3, 0x1, R166, P2 ;  /* 0x000000010322b824 */ /* 0x000fe200010e06a6 */
[C---:B--2---:R-:W-:Y:S01]  /*6350*/  @!P3 LEA R22, P2, R15.reuse, R12, 0x1 ;  /* 0x0000000c0f16b211 */ /* 0x044fe200078408ff */
[----:B------:R4:W-:Y:S03]  /*6360*/  @P3 STS.128 [R246+0xe000], RZ ;  /* 0x00e000fff6003388 */ /* 0x0009e60000000c00 */
[----:B------:R-:W-:-:S02]  /*6370*/  @!P3 LEA.HI.X R23, R15, R13, R34, 0x1, P2 ;  /* 0x0000000d0f17b211 */ /* 0x000fc400010f0c22 */
[----:B------:R-:W-:Y:S01]  /*6380*/  IADD3 R36, P2, R4, UR16, RZ ;  /* 0x0000001004247c10 */ /* 0x000fe2000ff5e0ff */
[----:B------:R-:W2:Y:S02]  /*6390*/  @!P4 LDC.64 R12, c[0x0][0x218] ;  /* 0x00008600ff0ccb82 */ /* 0x000ea40000000a00 */
        /* <DEDUP_REMOVED lines=27> */
[C---:B--2---:R-:W-:Y:S01]  /*6550*/  @!P4 LEA R42, P2, R37.reuse, R12, 0x1 ;  /* 0x0000000c252ac211 */ /* 0x044fe200078408ff */
[----:B------:R2:W-:Y:S03]  /*6560*/  @P4 STS.128 [R246+0xc800], RZ ;  /* 0x00c800fff6004388 */ /* 0x0005e60000000c00 */
[----:B------:R-:W-:-:S02]  /*6570*/  @!P4 LEA.HI.X R43, R37, R13, R44, 0x1, P2 ;  /* 0x0000000d252bc211 */ /* 0x000fc400010f0c2c */
[----:B------:R-:W-:Y:S01]  /*6580*/  @!P3 IADD3 R37, P2, R36, R165, RZ ;  /* 0x000000a52425b210 */ /* 0x000fe20007f5e0ff */
[----:B------:R-:W3:Y:S02]  /*6590*/  @!P5 LDC.64 R12, c[0x0][0x218] ;  /* 0x00008600ff0cdb82 */ /* 0x000ee40000000a00 */
        /* <DEDUP_REMOVED lines=31> */
[----:B------:R-:W4:Y:S02]  /*6790*/  @!P6 LDC.64 R12, c[0x0][0x218] ;  /* 0x00008600ff0ceb82 */ /* 0x000f240000000a00 */
        /* <DEDUP_REMOVED lines=28> */
[----:B----4-:R-:W-:-:S04]  /*6960*/  @!P6 LEA R22, P2, R18, R12, 0x1 ;  /* 0x0000000c1216e211 */ /* 0x010fc800078408ff */
        /* <DEDUP_REMOVED lines=28> */
[----:B--2---:R-:W-:-:S04]  /*6b30*/  LEA R8, P2, R36, UR12, 0x1 ;  /* 0x0000000c24087c11 */ /* 0x004fc8000f8408ff */
[----:B------:R-:W-:-:S05]  /*6b40*/  LEA.HI.X R9, R36, UR13, R15, 0x1, P2 ;  /* 0x0000000d24097c11 */ /* 0x000fca00090f0c0f */
[----:B------:R-:W-:Y:S01]  /*6b50*/  @!PT LDS RZ, [RZ] ;  /* 0x00000000fffff984 */ /* 0x000fe20000000800 */
[----:B------:R-:W-:Y:S01]  /*6b60*/  @!PT LDS RZ, [RZ] ;  /* 0x00000000fffff984 */ /* 0x000fe20000000800 */
[----:B------:R-:W-:Y:S01]  /*6b70*/  @!PT LDS RZ, [RZ] ;  /* 0x00000000fffff984 */ /* 0x000fe20000000800 */
[----:B------:R1:W-:Y:S04]  /*6b80*/  LDGSTS.E.BYPASS.LTC128B.128 [R246+0xf800], desc[UR24][R8.64+0x180] ;  /* 0x0f80018008f67fae */ /* 0x0003e8000b901d58 */
.L_x_822:
[----:B------:R-:W-:Y:S05]  /*6b90*/  BSYNC B0 ;  /* 0x0000000000007941 */ /* 0x000fea0003800000 */
.L_x_821:
[----:B------:R-:W0:Y:S01]  /*6ba0*/  LDGDEPBAR ;  /* 0x00000000000079af */ /* 0x000e220000000000 */
[----:B------:R-:W-:-:S04]  /*6bb0*/  IADD3 R165, P2, R4, R165, RZ ;  /* 0x000000a504a57210 */ /* 0x000fc80007f5e0ff */
[----:B------:R-:W-:-:S09]  /*6bc0*/  IADD3.X R166, R3, R166, RZ, P2, !PT ;  /* 0x000000a603a67210 */ /* 0x000fd200017fe4ff */
.L_x_818:
[----:B------:R-:W-:Y:S01]  /*6bd0*/  VIADD R3, R14, UR5 ;  /* 0x000000050e037c36 */ /* 0x000fe20008000000 */
[----:B------:R-:W-:Y:S01]  /*6be0*/  LEA R236, R0, UR4, 0x1 ;  /* 0x0000000400ec7c11 */ /* 0x000fe2000f8e08ff */
[----:B------:R-:W-:Y:S01]  /*6bf0*/  ULDC UR27, c[0x0][0x2ec] ;  /* 0x0000bb00001b7ab9 */ /* 0x000fe20000000800 */
[----:B------:R-:W-:Y:S01]  /*6c00*/  ULDC.64 UR4, c[0x0][0x218] ;  /* 0x0000860000047ab9 */ /* 0x000fe20000000a00 */
[C---:B------:R-:W-:Y:S02]  /*6c10*/  VIADD R4, R3.reuse, 0x1 ;  /* 0x0000000103047836 */ /* 0x040fe40000000000 */
[C---:B-12---:R-:W-:Y:S01]  /*6c20*/  VIADD R8, R3.reuse, 0x8 ;  /* 0x0000000803087836 */ /* 0x046fe20000000000 */
[----:B------:R-:W-:Y:S01]  /*6c30*/  LDSM.16.MT88.4 R156, [R236+0x10000] ;  /* 0x01000000ec9c783b */ /* 0x000fe20000004200 */
[C---:B------:R-:W-:Y:S01]  /*6c40*/  VIADD R9, R3.reuse, 0x20 ;  /* 0x0000002003097836 */ /* 0x040fe20000000000 */
        /* <DEDUP_REMOVED lines=16> */
[----:B------:R-:W-:Y:S01]  /*6d50*/  FSEL R28, R28, -INF , !P3 ;  /* 0xff8000001c1c7808 */ /* 0x000fe20005800000 */
[----:B------:R-:W-:Y:S01]  /*6d60*/  LDSM.16.MT88.4 R140, [R233+0x10000] ;  /* 0x01000000e98c783b */ /* 0x000fe20000004200 */
[----:B------:R-:W-:-:S02]  /*6d70*/  ISETP.GE.AND P2, PT, R8, R167, PT ;  /* 0x000000a70800720c */ /* 0x000fc40003f46270 */
[-C--:B------:R-:W-:Y:S01]  /*6d80*/  ISETP.GE.AND P3, PT, R8, R2.reuse, PT ;  /* 0x000000020800720c */ /* 0x080fe20003f66270 */
[----:B------:R-:W-:Y:S01]  /*6d90*/  VIADD R8, R3, 0x18 ;  /* 0x0000001803087836 */ /* 0x000fe20000000000 */
[----:B------:R-:W-:Y:S01]  /*6da0*/  FSEL R30, R30, -INF , !P4 ;  /* 0xff8000001e1e7808 */ /* 0x000fe20006000000 */
[----:B------:R-:W-:Y:S01]  /*6db0*/  LDSM.16.MT88.4 R132, [R232+0x10000] ;  /* 0x01000000e884783b */ /* 0x000fe20000004200 */
[----:B------:R-:W-:Y:S02]  /*6dc0*/  FSEL R26, R29, -INF , !P6 ;  /* 0xff8000001d1a7808 */ /* 0x000fe40007000000 */
[C---:B------:R-:W-:Y:S01]  /*6dd0*/  ISETP.GE.AND P4, PT, R4.reuse, R167, PT ;  /* 0x000000a70400720c */ /* 0x040fe20003f86270 */
[----:B------:R-:W-:Y:S01]  /*6de0*/  LDSM.16.MT88.4 R56, [R233+0x12000] ;  /* 0x01200000e938783b */ /* 0x000fe20000004200 */
[----:B------:R-:W-:Y:S01]  /*6df0*/  ISETP.GE.AND P6, PT, R4, R2, PT ;  /* 0x000000020400720c */ /* 0x000fe20003fc6270 */
[----:B------:R-:W-:Y:S01]  /*6e00*/  VIADD R4, R3, 0x19 ;  /* 0x0000001903047836 */ /* 0x000fe20000000000 */
[----:B------:R-:W-:Y:S01]  /*6e10*/  FSEL R22, R31, -INF , !P5 ;  /* 0xff8000001f167808 */ /* 0x000fe20006800000 */
[----:B------:R-:W-:Y:S01]  /*6e20*/  LDSM.16.MT88.4 R48, [R234+0x12000] ;  /* 0x01200000ea30783b */ /* 0x000fe20000004200 */
[----:B------:R-:W-:-:S02]  /*6e30*/  FSEL R18, R40, -INF , !P2 ;  /* 0xff80000028127808 */ /* 0x000fc40005000000 */
[----:B------:R-:W-:Y:S01]  /*6e40*/  FSEL R10, R16, -INF , !P3 ;  /* 0xff800000100a7808 */ /* 0x000fe20005800000 */
[----:B------:R-:W-:Y:S01]  /*6e50*/  LDSM.16.MT88.4 R64, [R232+0x12000] ;  /* 0x01200000e840783b */ /* 0x000fe20000004200 */
[CC--:B------:R-:W-:Y:S02]  /*6e60*/  ISETP.GE.AND P5, PT, R8.reuse, R167.reuse, PT ;  /* 0x000000a70800720c */ /* 0x0c0fe40003fa6270 */
[-C--:B------:R-:W-:Y:S01]  /*6e70*/  ISETP.GE.AND P2, PT, R8, R2.reuse, PT ;  /* 0x000000020800720c */ /* 0x080fe20003f46270 */
[----:B------:R-:W-:Y:S01]  /*6e80*/  LDSM.16.MT88.4 R72, [R236+0x14000] ;  /* 0x01400000ec48783b */ /* 0x000fe20000004200 */
[----:B------:R-:W-:Y:S02]  /*6e90*/  FSEL R16, R41, -INF , !P4 ;  /* 0xff80000029107808 */ /* 0x000fe40006000000 */
[CC--:B------:R-:W-:Y:S01]  /*6ea0*/  ISETP.GE.AND P3, PT, R4.reuse, R167.reuse, PT ;  /* 0x000000a70400720c */ /* 0x0c0fe20003f66270 */
[----:B------:R-:W-:Y:S01]  /*6eb0*/  LDSM.16.MT88.4 R80, [R234+0x14000] ;  /* 0x01400000ea50783b */ /* 0x000fe20000004200 */
[----:B------:R-:W-:Y:S01]  /*6ec0*/  ISETP.GE.AND P4, PT, R4, R2, PT ;  /* 0x000000020400720c */ /* 0x000fe20003f86270 */
[----:B------:R-:W-:Y:S01]  /*6ed0*/  VIADD R4, R3, 0x21 ;  /* 0x0000002103047836 */ /* 0x000fe20000000000 */
[----:B------:R-:W-:Y:S01]  /*6ee0*/  FSEL R8, R17, -INF , !P6 ;  /* 0xff80000011087808 */ /* 0x000fe20007000000 */
[----:B------:R-:W-:Y:S01]  /*6ef0*/  LDSM.16.MT88.4 R104, [R236+0x16000] ;  /* 0x01600000ec68783b */ /* 0x000fe20000004200 */
[----:B------:R-:W-:-:S02]  /*6f00*/  ISETP.GE.AND P6, PT, R3, R167, PT ;  /* 0x000000a70300720c */ /* 0x000fc40003fc6270 */
[----:B------:R-:W-:Y:S01]  /*6f10*/  FSEL R12, R32, -INF , !P3 ;  /* 0xff800000200c7808 */ /* 0x000fe20005800000 */
[----:B------:R-:W-:Y:S01]  /*6f20*/  LDSM.16.MT88.4 R40, [R236+0x12000] ;  /* 0x01200000ec28783b */ /* 0x000fe20000004200 */
[----:B------:R-:W-:Y:S02]  /*6f30*/  FSEL R34, R6, -INF , !P6 ;  /* 0xff80000006227808 */ /* 0x000fe40007000000 */
[C---:B------:R-:W-:Y:S01]  /*6f40*/  ISETP.GE.AND P6, PT, R4.reuse, R167, PT ;  /* 0x000000a70400720c */ /* 0x040fe20003fc6270 */
[----:B------:R-:W-:Y:S01]  /*6f50*/  LDSM.16.MT88.4 R88, [R233+0x14000] ;  /* 0x01400000e958783b */ /* 0x000fe20000004200 */
[-C--:B------:R-:W-:Y:S02]  /*6f60*/  ISETP.GE.AND P3, PT, R4, R2.reuse, PT ;  /* 0x000000020400720c */ /* 0x080fe40003f66270 */
[----:B------:R-:W-:Y:S01]  /*6f70*/  FSEL R4, R21, -INF , !P4 ;  /* 0xff80000015047808 */ /* 0x000fe20006000000 */
[----:B------:R-:W-:Y:S01]  /*6f80*/  LDSM.16.MT88.4 R96, [R232+0x14000] ;  /* 0x01400000e860783b */ /* 0x000fe20000004200 */
[----:B------:R-:W-:-:S02]  /*6f90*/  ISETP.GE.AND P4, PT, R3, R2, PT ;  /* 0x000000020300720c */ /* 0x000fc40003f86270 */
[----:B------:R-:W-:Y:S01]  /*6fa0*/  FMNMX.FTZ R11, R34, R24, !PT ;  /* 0x00000018220b7209 */ /* 0x000fe20007810000 */
[----:B------:R-:W-:Y:S01]  /*6fb0*/  LDSM.16.MT88.4 R112, [R234+0x16000] ;  /* 0x01600000ea70783b */ /* 0x000fe20000004200 */
[----:B------:R-:W-:Y:S02]  /*6fc0*/  FSEL R68, R68, -INF , !P4 ;  /* 0xff80000044447808 */ /* 0x000fe40006000000 */
[----:B------:R-:W-:Y:S01]  /*6fd0*/  FSEL R14, R33, -INF , !P5 ;  /* 0xff800000210e7808 */ /* 0x000fe20006800000 */
[----:B------:R-:W-:Y:S01]  /*6fe0*/  LDSM.16.MT88.4 R120, [R233+0x16000] ;  /* 0x01600000e978783b */ /* 0x000fe20000004200 */
[----:B------:R-:W-:Y:S02]  /*6ff0*/  FSEL R6, R20, -INF , !P2 ;  /* 0xff80000014067808 */ /* 0x000fe40005000000 */
[----:B------:R-:W-:Y:S02]  /*7000*/  FMNMX.FTZ R11, R28, R11, !PT ;  /* 0x0000000b1c0b7209 */ /* 0x000fe40007810000 */
[----:B------:R-:W-:-:S02]  /*7010*/  ISETP.GE.AND P5, PT, R9, R167, PT ;  /* 0x000000a70900720c */ /* 0x000fc40003fa6270 */
[----:B------:R-:W-:Y:S01]  /*7020*/  ISETP.GE.AND P2, PT, R9, R2, PT ;  /* 0x000000020900720c */ /* 0x000fe20003f46270 */
[----:B------:R-:W-:Y:S01]  /*7030*/  VIADD R9, R3, 0x28 ;  /* 0x0000002803097836 */ /* 0x000fe20000000000 */
[----:B------:R-:W-:Y:S02]  /*7040*/  FMNMX.FTZ R15, R68, R70, !PT ;  /* 0x00000046440f7209 */ /* 0x000fe40007810000 */
[----:B------:R-:W-:Y:S02]  /*7050*/  FMNMX.FTZ R11, R26, R11, !PT ;  /* 0x0000000b1a0b7209 */ /* 0x000fe40007810000 */
[----:B------:R-:W-:Y:S02]  /*7060*/  FMNMX.FTZ R15, R30, R15, !PT ;  /* 0x0000000f1e0f7209 */ /* 0x000fe40007810000 */
[----:B------:R-:W-:Y:S02]  /*7070*/  FSEL R186, R186, -INF , !P5 ;  /* 0xff800000baba7808 */ /* 0x000fe40006800000 */
[----:B------:R-:W-:-:S02]  /*7080*/  FSEL R190, R190, -INF , !P2 ;  /* 0xff800000bebe7808 */ /* 0x000fc40005000000 */
[C---:B------:R-:W-:Y:S02]  /*7090*/  ISETP.GE.AND P5, PT, R9.reuse, R167, PT ;  /* 0x000000a70900720c */ /* 0x040fe40003fa6270 */
[----:B------:R-:W-:Y:S02]  /*70a0*/  ISETP.GE.AND P2, PT, R9, R2, PT ;  /* 0x000000020900720c */ /* 0x000fe40003f46270 */
[----:B------:R-:W-:Y:S01]  /*70b0*/  FMNMX.FTZ R9, R18, R11, !PT ;  /* 0x0000000b12097209 */ /* 0x000fe20007810000 */
[----:B------:R-:W-:Y:S01]  /*70c0*/  VIADD R11, R3, 0x29 ;  /* 0x00000029030b7836 */ /* 0x000fe20000000000 */
[----:B------:R-:W-:Y:S02]  /*70d0*/  FMNMX.FTZ R15, R22, R15, !PT ;  /* 0x0000000f160f7209 */ /* 0x000fe40007810000 */
[----:B------:R-:W-:Y:S02]  /*70e0*/  FMNMX.FTZ R9, R16, R9, !PT ;  /* 0x0000000910097209 */ /* 0x000fe40007810000 */
[----:B------:R-:W-:-:S02]  /*70f0*/  FMNMX.FTZ R15, R10, R15, !PT ;  /* 0x0000000f0a0f7209 */ /* 0x000fc40007810000 */
[----:B------:R-:W-:Y:S01]  /*7100*/  FMNMX.FTZ R17, R14, R9, !PT ;  /* 0x000000090e117209 */ /* 0x000fe20007810000 */
[----:B------:R-:W-:Y:S01]  /*7110*/  VIADD R9, R3, 0x38 ;  /* 0x0000003803097836 */ /* 0x000fe20000000000 */
[----:B------:R-:W-:Y:S02]  /*7120*/  FMNMX.FTZ R15, R8, R15, !PT ;  /* 0x0000000f080f7209 */ /* 0x000fe40007810000 */
[----:B------:R-:W-:Y:S02]  /*7130*/  FMNMX.FTZ R17, R12, R17, !PT ;  /* 0x000000110c117209 */ /* 0x000fe40007810000 */
[----:B------:R-:W-:Y:S02]  /*7140*/  FMNMX.FTZ R15, R6, R15, !PT ;  /* 0x0000000f060f7209 */ /* 0x000fe40007810000 */
[----:B------:R-:W-:Y:S02]  /*7150*/  FSEL R252, R252, -INF , !P6 ;  /* 0xff800000fcfc7808 */ /* 0x000fe40007000000 */
[----:B------:R-:W-:-:S02]  /*7160*/  FMNMX.FTZ R17, R186, R17, !PT ;  /* 0x00000011ba117209 */ /* 0x000fc40007810000 */
[----:B------:R-:W-:Y:S02]  /*7170*/  FMNMX.FTZ R15, R4, R15, !PT ;  /* 0x0000000f040f7209 */ /* 0x000fe40007810000 */
[----:B------:R-:W-:Y:S02]  /*7180*/  ISETP.GE.AND P6, PT, R11, R167, PT ;  /* 0x000000a70b00720c */ /* 0x000fe40003fc6270 */
[----:B------:R-:W-:Y:S02]  /*7190*/  FSEL R188, R188, -INF , !P5 ;  /* 0xff800000bcbc7808 */ /* 0x000fe40006800000 */
[----:B------:R-:W-:Y:S02]  /*71a0*/  FMNMX.FTZ R17, R252, R17, !PT ;  /* 0x00000011fc117209 */ /* 0x000fe40007810000 */
[----:B------:R-:W-:Y:S02]  /*71b0*/  FSEL R214, R214, -INF , !P3 ;  /* 0xff800000d6d67808 */ /* 0x000fe40005800000 */
[----:B------:R-:W-:-:S02]  /*71c0*/  FMNMX.FTZ R15, R190, R15, !PT ;  /* 0x0000000fbe0f7209 */ /* 0x000fc40007810000 */
[----:B------:R-:W-:Y:S01]  /*71d0*/  ISETP.GE.AND P4, PT, R11, R2, PT ;  /* 0x000000020b00720c */ /* 0x000fe20003f86270 */
[----:B------:R-:W-:Y:S01]  /*71e0*/  VIADD R11, R3, 0x31 ;  /* 0x00000031030b7836 */ /* 0x000fe20000000000 */
[----:B------:R-:W-:Y:S01]  /*71f0*/  ISETP.GE.AND P3, PT, R13, R167, PT ;  /* 0x000000a70d00720c */ /* 0x000fe20003f66270 */
[----:B------:R-:W-:Y:S01]  /*7200*/  VIADD R3, R3, 0x39 ;  /* 0x0000003903037836 */ /* 0x000fe20000000000 */
[----:B------:R-:W-:Y:S02]  /*7210*/  FSEL R250, R250, -INF , !P6 ;  /* 0xff800000fafa7808 */ /* 0x000fe40007000000 */
[----:B------:R-:W-:Y:S02]  /*7220*/  FMNMX.FTZ R17, R188, R17, !PT ;  /* 0x00000011bc117209 */ /* 0x000fe40007810000 */
[----:B------:R-:W-:Y:S02]  /*7230*/  FSEL R196, R196, -INF , !P2 ;  /* 0xff800000c4c47808 */ /* 0x000fe40005000000 */
[----:B------:R-:W-:-:S02]  /*7240*/  FMNMX.FTZ R15, R214, R15, !PT ;  /* 0x0000000fd60f7209 */ /* 0x000fc40007810000 */
[----:B------:R-:W-:Y:S02]  /*7250*/  FSEL R210, R210, -INF , !P3 ;  /* 0xff800000d2d27808 */ /* 0x000fe40005800000 */
[----:B------:R-:W-:Y:S02]  /*7260*/  ISETP.GE.AND P5, PT, R11, R167, PT ;  /* 0x000000a70b00720c */ /* 0x000fe40003fa6270 */
[----:B------:R-:W-:Y:S02]  /*7270*/  FMNMX.FTZ R17, R250, R17, !PT ;  /* 0x00000011fa117209 */ /* 0x000fe40007810000 */
[----:B------:R-:W-:Y:S02]  /*7280*/  ISETP.GE.AND P3, PT, R9, R167, PT ;  /* 0x000000a70900720c */ /* 0x000fe40003f66270 */
[----:B------:R-:W-:Y:S02]  /*7290*/  ISETP.GE.AND P2, PT, R13, R2, PT ;  /* 0x000000020d00720c */ /* 0x000fe40003f46270 */
[----:B------:R-:W-:-:S02]  /*72a0*/  FSEL R212, R212, -INF , !P4 ;  /* 0xff800000d4d47808 */ /* 0x000fc40006000000 */
[----:B------:R-:W-:Y:S02]  /*72b0*/  FMNMX.FTZ R15, R196, R15, !PT ;  /* 0x0000000fc40f7209 */ /* 0x000fe40007810000 */
[----:B------:R-:W-:Y:S02]  /*72c0*/  FSEL R208, R208, -INF , !P5 ;  /* 0xff800000d0d07808 */ /* 0x000fe40006800000 */
[----:B------:R-:W-:Y:S02]  /*72d0*/  FMNMX.FTZ R17, R210, R17, !PT ;  /* 0x00000011d2117209 */ /* 0x000fe40007810000 */
[----:B------:R-:W-:Y:S02]  /*72e0*/  FSEL R206, R206, -INF , !P3 ;  /* 0xff800000cece7808 */ /* 0x000fe40005800000 */
[----:B------:R-:W-:Y:S02]  /*72f0*/  ISETP.GE.AND P3, PT, R11, R2, PT ;  /* 0x000000020b00720c */ /* 0x000fe40003f66270 */
[----:B------:R-:W-:-:S02]  /*7300*/  FSEL R202, R202, -INF , !P2 ;  /* 0xff800000caca7808 */ /* 0x000fc40005000000 */
[----:B------:R-:W-:Y:S02]  /*7310*/  FMNMX.FTZ R15, R212, R15, !PT ;  /* 0x0000000fd40f7209 */ /* 0x000fe40007810000 */
[----:B------:R-:W-:Y:S02]  /*7320*/  ISETP.GE.AND P5, PT, R3, R167, PT ;  /* 0x000000a70300720c */ /* 0x000fe40003fa6270 */
[----:B------:R-:W-:Y:S02]  /*7330*/  FMNMX.FTZ R17, R208, R17, !PT ;  /* 0x00000011d0117209 */ /* 0x000fe40007810000 */
[----:B------:R-:W-:Y:S02]  /*7340*/  ISETP.GE.AND P2, PT, R9, R2, PT ;  /* 0x000000020900720c */ /* 0x000fe40003f46270 */
[----:B------:R-:W-:Y:S02]  /*7350*/  FSEL R200, R200, -INF , !P3 ;  /* 0xff800000c8c87808 */ /* 0x000fe40005800000 */
[----:B------:R-:W-:-:S02]  /*7360*/  FMNMX.FTZ R15, R202, R15, !PT ;  /* 0x0000000fca0f7209 */ /* 0x000fc40007810000 */
[----:B------:R-:W-:Y:S02]  /*7370*/  FSEL R204, R204, -INF , !P5 ;  /* 0xff800000cccc7808 */ /* 0x000fe40006800000 */
[----:B------:R-:W-:Y:S02]  /*7380*/  FMNMX.FTZ R17, R206, R17, !PT ;  /* 0x00000011ce117209 */ /* 0x000fe40007810000 */
[----:B------:R-:W-:Y:S02]  /*7390*/  ISETP.GE.AND P3, PT, R3, R2, PT ;  /* 0x000000020300720c */ /* 0x000fe40003f66270 */
[----:B------:R-:W-:Y:S02]  /*73a0*/  FSEL R198, R198, -INF , !P2 ;  /* 0xff800000c6c67808 */ /* 0x000fe40005000000 */
[----:B------:R-:W-:Y:S02]  /*73b0*/  FMNMX.FTZ R15, R200, R15, !PT ;  /* 0x0000000fc80f7209 */ /* 0x000fe40007810000 */
[----:B------:R-:W-:-:S02]  /*73c0*/  FMNMX.FTZ R13, R204, R17, !PT ;  /* 0x00000011cc0d7209 */ /* 0x000fc40007810000 */
        /* <DEDUP_REMOVED lines=13> */
[----:B------:R-:W-:Y:S02]  /*74a0*/  FSEL R199, R199, RZ, P2 ;  /* 0x000000ffc7c77208 */ /* 0x000fe40001000000 */
[C---:B------:R-:W-:Y:S01]  /*74b0*/  FSETP.NEU.FTZ.AND P2, PT, R3.reuse, -INF , PT ;  /* 0xff8000000300780b */ /* 0x040fe20003f5d000 */
[----:B------:R-:W-:Y:S02]  /*74c0*/  FMUL.FTZ R191, R3, UR27 ;  /* 0x0000001b03bf7c20 */ /* 0x000fe40008410000 */
[--C-:B------:R-:W-:Y:S01]  /*74d0*/  FFMA.FTZ R183, R34, UR27, -R199.reuse ;  /* 0x0000001b22b77c23 */ /* 0x100fe200080108c7 */
[--C-:B------:R-:W-:Y:S01]  /*74e0*/  FFMA.FTZ R182, R24, UR27, -R199.reuse ;  /* 0x0000001b18b67c23 */ /* 0x100fe200080108c7 */
[--C-:B------:R-:W-:Y:S01]  /*74f0*/  FFMA.FTZ R181, R28, UR27, -R199.reuse ;  /* 0x0000001b1cb57c23 */ /* 0x100fe200080108c7 */
[----:B------:R-:W-:Y:S01]  /*7500*/  FSEL R191, R191, RZ, P2 ;  /* 0x000000ffbfbf7208 */ /* 0x000fe20001000000 */
[--C-:B------:R-:W-:Y:S01]  /*7510*/  FFMA.FTZ R178, R26, UR27, -R199.reuse ;  /* 0x0000001b1ab27c23 */ /* 0x100fe200080108c7 */
[--C-:B------:R-:W-:Y:S01]  /*7520*/  FFMA.FTZ R177, R18, UR27, -R199.reuse ;  /* 0x0000001b12b17c23 */ /* 0x100fe200080108c7 */
[----:B------:R-:W-:Y:S01]  /*7530*/  MUFU.EX2 R183, R183 ;  /* 0x000000b700b77308 */ /* 0x000fe20000000800 */
[----:B------:R-:W-:Y:S01]  /*7540*/  FFMA.FTZ R176, R16, UR27, -R199 ;  /* 0x0000001b10b07c23 */ /* 0x000fe200080108c7 */
[--C-:B------:R-:W-:Y:S01]  /*7550*/  FFMA.FTZ R184, R68, UR27, -R191.reuse ;  /* 0x0000001b44b87c23 */ /* 0x100fe200080108bf */
[--C-:B------:R-:W-:Y:S01]  /*7560*/  FFMA.FTZ R185, R70, UR27, -R191.reuse ;  /* 0x0000001b46b97c23 */ /* 0x100fe200080108bf */
[--C-:B------:R-:W-:Y:S01]  /*7570*/  FFMA.FTZ R180, R30, UR27, -R191.reuse ;  /* 0x0000001b1eb47c23 */ /* 0x100fe200080108bf */
[----:B------:R-:W-:Y:S01]  /*7580*/  FFMA.FTZ R179, R22, UR27, -R191 ;  /* 0x0000001b16b37c23 */ /* 0x000fe200080108bf */
[----:B------:R-:W1:Y:S01]  /*7590*/  LDSM.16.MT88.4 R16, [R234+0x10800] ;  /* 0x01080000ea10783b */ /* 0x000e620000004200 */
[--C-:B------:R-:W-:Y:S01]  /*75a0*/  FFMA.FTZ R174, R14, UR27, -R199.reuse ;  /* 0x0000001b0eae7c23 */ /* 0x100fe200080108c7 */
[----:B------:R-:W2:Y:S01]  /*75b0*/  MUFU.EX2 R182, R182 ;  /* 0x000000b600b67308 */ /* 0x000ea20000000800 */
[----:B------:R-:W-:Y:S01]  /*75c0*/  FFMA.FTZ R169, R12, UR27, -R199 ;  /* 0x0000001b0ca97c23 */ /* 0x000fe200080108c7 */
[--C-:B------:R-:W-:Y:S01]  /*75d0*/  FFMA.FTZ R175, R10, UR27, -R191.reuse ;  /* 0x0000001b0aaf7c23 */ /* 0x100fe200080108bf */
[--C-:B------:R-:W-:Y:S01]  /*75e0*/  FFMA.FTZ R172, R8, UR27, -R191.reuse ;  /* 0x0000001b08ac7c23 */ /* 0x100fe200080108bf */
[--C-:B------:R-:W-:Y:S01]  /*75f0*/  FFMA.FTZ R173, R6, UR27, -R191.reuse ;  /* 0x0000001b06ad7c23 */ /* 0x100fe200080108bf */
[----:B------:R-:W-:Y:S01]  /*7600*/  FFMA.FTZ R0, R4, UR27, -R191 ;  /* 0x0000001b04007c23 */ /* 0x000fe200080108bf */
[----:B------:R-:W3:Y:S01]  /*7610*/  LDSM.16.MT88.4 R20, [R236+0x10800] ;  /* 0x01080000ec14783b */ /* 0x000ee20000004200 */
[--C-:B------:R-:W-:Y:S01]  /*7620*/  FFMA.FTZ R186, R186, UR27, -R199.reuse ;  /* 0x0000001bbaba7c23 */ /* 0x100fe200080108c7 */
[----:B------:R-:W-:Y:S01]  /*7630*/  MUFU.EX2 R181, R181 ;  /* 0x000000b500b57308 */ /* 0x000fe20000000800 */
[--C-:B------:R-:W-:Y:S01]  /*7640*/  FFMA.FTZ R187, R252, UR27, -R199.reuse ;  /* 0x0000001bfcbb7c23 */ /* 0x100fe200080108c7 */
[----:B------:R-:W4:Y:S01]  /*7650*/  LDSM.16.MT88.4 R12, [R233+0x10800] ;  /* 0x01080000e90c783b */ /* 0x000f220000004200 */
[--C-:B------:R-:W-:Y:S01]  /*7660*/  FFMA.FTZ R188, R188, UR27, -R199.reuse ;  /* 0x0000001bbcbc7c23 */ /* 0x100fe200080108c7 */
[----:B------:R-:W-:Y:S01]  /*7670*/  FFMA.FTZ R189, R250, UR27, -R199 ;  /* 0x0000001bfabd7c23 */ /* 0x000fe200080108c7 */
[--C-:B------:R-:W-:Y:S01]  /*7680*/  FFMA.FTZ R190, R190, UR27, -R191.reuse ;  /* 0x0000001bbebe7c23 */ /* 0x100fe200080108bf */
[----:B------:R-:W5:Y:S01]  /*7690*/  LDSM.16.MT88.4 R8, [R232+0x10800] ;  /* 0x01080000e808783b */ /* 0x000f620000004200 */
[--C-:B------:R-:W-:Y:S01]  /*76a0*/  FFMA.FTZ R193, R214, UR27, -R191.reuse ;  /* 0x0000001bd6c17c23 */ /* 0x100fe200080108bf */
[----:B------:R-:W1:Y:S01]  /*76b0*/  MUFU.EX2 R178, R178 ;  /* 0x000000b200b27308 */ /* 0x000e620000000800 */
[----:B--2---:R-:W-:Y:S01]  /*76c0*/  F2FP.F16.F32.PACK_AB R128, R182, R183 ;  /* 0x000000b7b680723e */ /* 0x004fe200000000ff */
[----:B------:R-:W-:Y:S01]  /*76d0*/  LDSM.16.MT88.4 R24, [R232+0x16000] ;  /* 0x01600000e818783b */ /* 0x000fe20000004200 */
[--C-:B------:R-:W-:Y:S01]  /*76e0*/  FFMA.FTZ R196, R196, UR27, -R191.reuse ;  /* 0x0000001bc4c47c23 */ /* 0x100fe200080108bf */
[----:B------:R-:W-:Y:S01]  /*76f0*/  FFMA.FTZ R197, R212, UR27, -R191 ;  /* 0x0000001bd4c57c23 */ /* 0x000fe200080108bf */
[--C-:B------:R-:W-:Y:S01]  /*7700*/  FFMA.FTZ R201, R210, UR27, -R199.reuse ;  /* 0x0000001bd2c97c23 */ /* 0x100fe200080108c7 */
[----:B------:R-:W-:Y:S01]  /*7710*/  LDSM.16.MT88.4 R28, [R232+0x12800] ;  /* 0x01280000e81c783b */ /* 0x000fe20000004200 */
[--C-:B------:R-:W-:Y:S01]  /*7720*/  FFMA.FTZ R208, R208, UR27, -R199.reuse ;  /* 0x0000001bd0d07c23 */ /* 0x100fe200080108c7 */
[----:B------:R-:W-:Y:S01]  /*7730*/  MUFU.EX2 R184, R184 ;  /* 0x000000b800b87308 */ /* 0x000fe20000000800 */
[--C-:B------:R-:W-:Y:S01]  /*7740*/  FFMA.FTZ R203, R206, UR27, -R199.reuse ;  /* 0x0000001bcecb7c23 */ /* 0x100fe200080108c7 */
[----:B------:R-:W-:Y:S01]  /*7750*/  LDSM.16.MT88.4 R32, [R236+0x12800] ;  /* 0x01280000ec20783b */ /* 0x000fe20000004200 */
[----:B------:R-:W-:Y:S01]  /*7760*/  FFMA.FTZ R204, R204, UR27, -R199 ;  /* 0x0000001bcccc7c23 */ /* 0x000fe200080108c7 */
[--C-:B------:R-:W-:Y:S01]  /*7770*/  FFMA.FTZ R199, R202, UR27, -R191.reuse ;  /* 0x0000001bcac77c23 */ /* 0x100fe200080108bf */
[--C-:B------:R-:W-:Y:S01]  /*7780*/  FFMA.FTZ R200, R200, UR27, -R191.reuse ;  /* 0x0000001bc8c87c23 */ /* 0x100fe200080108bf */
[--C-:B------:R-:W-:Y:S01]  /*7790*/  FFMA.FTZ R198, R198, UR27, -R191.reuse ;  /* 0x0000001bc6c67c23 */ /* 0x100fe200080108bf */
[----:B------:R-:W-:Y:S01]  /*77a0*/  FFMA.FTZ R191, R192, UR27, -R191 ;  /* 0x0000001bc0bf7c23 */ /* 0x000fe200080108bf */
[----:B------:R-:W2:Y:S01]  /*77b0*/  MUFU.EX2 R185, R185 ;  /* 0x000000b900b97308 */ /* 0x000ea20000000800 */
[----:B-1----:R-:W-:Y:S01]  /*77c0*/  F2FP.F16.F32.PACK_AB R130, R178, R181 ;  /* 0x000000b5b282723e */ /* 0x002fe200000000ff */
[----:B------:R-:W-:Y:S01]  /*77d0*/  FADD.FTZ R182, R183, R182 ;  /* 0x000000b6b7b67221 */ /* 0x000fe20000010000 */
[----:B------:R-:W-:-:S03]  /*77e0*/  LEA R252, P2, R165, UR4, 0x1 ;  /* 0x00000004a5fc7c11 */ /* 0x000fc6000f8408ff */
[----:B------:R-:W-:Y:S01]  /*77f0*/  FADD.FTZ R181, R181, R182 ;  /* 0x000000b6b5b57221 */ /* 0x000fe20000010000 */
[----:B------:R-:W-:Y:S01]  /*7800*/  LEA.HI.X R251, R165, UR5, R166, 0x1, P2 ;  /* 0x00000005a5fb7c11 */ /* 0x000fe200090f0ca6 */
[----:B------:R-:W-:Y:S02]  /*7810*/  MUFU.EX2 R180, R180 ;  /* 0x000000b400b47308 */ /* 0x000fe40000000800 */
[----:B------:R-:W-:-:S06]  /*7820*/  FADD.FTZ R178, R178, R181 ;  /* 0x000000b5b2b27221 */ /* 0x000fcc0000010000 */
[----:B------:R-:W1:Y:S01]  /*7830*/  MUFU.EX2 R179, R179 ;  /* 0x000000b300b37308 */ /* 0x000e620000000800 */
[----:B--2---:R-:W-:Y:S01]  /*7840*/  F2FP.F16.F32.PACK_AB R129, R185, R184 ;  /* 0x000000b8b981723e */ /* 0x004fe200000000ff */
[----:B------:R-:W-:-:S06]  /*7850*/  FADD.FTZ R185, R184, R185 ;  /* 0x000000b9b8b97221 */ /* 0x000fcc0000010000 */
[----:B------:R-:W-:Y:S08]  /*7860*/  MUFU.EX2 R177, R177 ;  /* 0x000000b100b17308 */ /* 0x000ff00000000800 */
[----:B------:R-:W2:Y:S01]  /*7870*/  MUFU.EX2 R176, R176 ;  /* 0x000000b000b07308 */ /* 0x000ea20000000800 */
[----:B-1----:R-:W-:-:S07]  /*7880*/  F2FP.F16.F32.PACK_AB R131, R179, R180 ;  /* 0x000000b4b383723e */ /* 0x002fce00000000ff */
[C---:B------:R-:W-:Y:S01]  /*7890*/  HMMA.16816.F32 R152, R128.reuse, R148, RZ ;  /* 0x000000948098723c */ /* 0x040fe200000018ff */
[----:B------:R-:W-:Y:S05]  /*78a0*/  MUFU.EX2 R174, R174 ;  /* 0x000000ae00ae7308 */ /* 0x000fea0000000800 */
[----:B------:R-:W-:Y:S03]  /*78b0*/  HMMA.16816.F32 R148, R128, R150, RZ ;  /* 0x000000968094723c */ /* 0x000fe600000018ff */
[----:B------:R-:W1:Y:S01]  /*78c0*/  MUFU.EX2 R169, R169 ;  /* 0x000000a900a97308 */ /* 0x000e620000000800 */
[----:B--2---:R-:W-:-:S02]  /*78d0*/  F2FP.F16.F32.PACK_AB R4, R176, R177 ;  /* 0x000000b1b004723e */ /* 0x004fc400000000ff */
[C---:B------:R-:W-:Y:S05]  /*78e0*/  HMMA.16816.F32 R160, R128.reuse, R156, RZ ;  /* 0x0000009c80a0723c */ /* 0x040fea00000018ff */
[----:B------:R-:W-:Y:S01]  /*78f0*/  MUFU.EX2 R175, R175 ;  /* 0x000000af00af7308 */ /* 0x000fe20000000800 */
[C---:B------:R-:W-:Y:S06]  /*7900*/  HMMA.16816.F32 R144, R128.reuse, R140, RZ ;  /* 0x0000008c8090723c */ /* 0x040fec00000018ff */
[----:B------:R-:W-:Y:S01]  /*7910*/  HMMA.16816.F32 R136, R128, R132, RZ ;  /* 0x000000848088723c */ /* 0x000fe200000018ff */
[----:B------:R-:W2:Y:S01]  /*7920*/  MUFU.EX2 R172, R172 ;  /* 0x000000ac00ac7308 */ /* 0x000ea20000000800 */
[----:B-1----:R-:W-:-:S04]  /*7930*/  F2FP.F16.F32.PACK_AB R6, R169, R174 ;  /* 0x000000aea906723e */ /* 0x002fc800000000ff */
[C---:B------:R-:W-:Y:S03]  /*7940*/  HMMA.16816.F32 R156, R128.reuse, R158, RZ ;  /* 0x0000009e809c723c */ /* 0x040fe600000018ff */
[----:B------:R-:W-:Y:S03]  /*7950*/  MUFU.EX2 R173, R173 ;  /* 0x000000ad00ad7308 */ /* 0x000fe60000000800 */
[C---:B------:R-:W-:Y:S05]  /*7960*/  HMMA.16816.F32 R140, R128.reuse, R142, RZ ;  /* 0x0000008e808c723c */ /* 0x040fea00000018ff */
[----:B------:R-:W1:Y:S01]  /*7970*/  MUFU.EX2 R0, R0 ;  /* 0x0000000000007308 */ /* 0x000e620000000800 */
[----:B--2---:R-:W-:Y:S01]  /*7980*/  F2FP.F16.F32.PACK_AB R5, R172, R175 ;  /* 0x000000afac05723e */ /* 0x004fe200000000ff */
[C---:B------:R-:W-:Y:S06]  /*7990*/  HMMA.16816.F32 R132, R128.reuse, R134, RZ ;  /* 0x000000868084723c */ /* 0x040fec00000018ff */
[C---:B------:R-:W-:Y:S01]  /*79a0*/  HMMA.16816.F32 R52, R128.reuse, R56, RZ ;  /* 0x000000388034723c */ /* 0x040fe200000018ff */
[----:B------:R-:W-:Y:S05]  /*79b0*/  MUFU.EX2 R186, R186 ;  /* 0x000000ba00ba7308 */ /* 0x000fea0000000800 */
[----:B------:R-:W-:Y:S01]  /*79c0*/  HMMA.16816.F32 R56, R128, R58, RZ ;  /* 0x0000003a8038723c */ /* 0x000fe200000018ff */
[----:B-1----:R-:W-:-:S02]  /*79d0*/  F2FP.F16.F32.PACK_AB R7, R0, R173 ;  /* 0x000000ad0007723e */ /* 0x002fc400000000ff */
[----:B------:R-:W1:Y:S03]  /*79e0*/  MUFU.EX2 R187, R187 ;  /* 0x000000bb00bb7308 */ /* 0x000e660000000800 */
[----:B------:R-:W-:Y:S06]  /*79f0*/  HMMA.16816.F32 R44, R128, R48, RZ ;  /* 0x00000030802c723c */ /* 0x000fec00000018ff */
[C---:B------:R-:W-:Y:S01]  /*7a00*/  HMMA.16816.F32 R152, R4.reuse, R16, R152 ;  /* 0x000000100498723c */ /* 0x040fe20000001898 */
[----:B------:R-:W-:Y:S05]  /*7a10*/  MUFU.EX2 R188, R188 ;  /* 0x000000bc00bc7308 */ /* 0x000fea0000000800 */
[C---:B------:R-:W-:Y:S01]  /*7a20*/  HMMA.16816.F32 R148, R4.reuse, R18, R148 ;  /* 0x000000120494723c */ /* 0x040fe20000001894 */
[----:B------:R-:W2:Y:S02]  /*7a30*/  LDSM.16.MT88.4 R16, [R233+0x12800] ;  /* 0x01280000e910783b */ /* 0x000ea40000004200 */
[----:B------:R-:W1:Y:S03]  /*7a40*/  MUFU.EX2 R189, R189 ;  /* 0x000000bd00bd7308 */ /* 0x000e660000000800 */
[C---:B---3--:R-:W-:Y:S05]  /*7a50*/  HMMA.16816.F32 R160, R4.reuse, R20, R160 ;  /* 0x0000001404a0723c */ /* 0x048fea00000018a0 */
[----:B------:R-:W-:Y:S01]  /*7a60*/  MUFU.EX2 R190, R190 ;  /* 0x000000be00be7308 */ /* 0x000fe20000000800 */
[C---:B------:R-:W-:Y:S01]  /*7a70*/  HMMA.16816.F32 R156, R4.reuse, R22, R156 ;  /* 0x00000016049c723c */ /* 0x040fe2000000189c */
[----:B------:R-:W3:Y:S05]  /*7a80*/  LDSM.16.MT88.4 R20, [R234+0x12800] ;  /* 0x01280000ea14783b */ /* 0x000eea0000004200 */
[C---:B----4-:R-:W-:Y:S01]  /*7a90*/  HMMA.16816.F32 R144, R4.reuse, R12, R144 ;  /* 0x0000000c0490723c */ /* 0x050fe20000001890 */
[----:B------:R-:W4:Y:S05]  /*7aa0*/  MUFU.EX2 R193, R193 ;  /* 0x000000c100c17308 */ /* 0x000f2a0000000800 */
[C---:B------:R-:W-:Y:S01]  /*7ab0*/  HMMA.16816.F32 R140, R4.reuse, R14, R140 ;  /* 0x0000000e048c723c */ /* 0x040fe2000000188c */
[----:B------:R-:W1:Y:S02]  /*7ac0*/  LDSM.16.MT88.4 R12, [R236+0x14800] ;  /* 0x01480000ec0c783b */ /* 0x000e640000004200 */
        /* <DEDUP_REMOVED lines=38> */
[C---:B---3--:R-:W-:Y:S06]  /*7d30*/  HMMA.16816.F32 R44, R4.reuse, R20, R44 ;  /* 0x00000014042c723c */ /* 0x048fec000000182c */
[C---:B------:R-:W-:Y:S01]  /*7d40*/  HMMA.16816.F32 R48, R4.reuse, R22, R48 ;  /* 0x000000160430723c */ /* 0x040fe20000001830 */
[----:B------:R-:W3:Y:S05]  /*7d50*/  LDSM.16.MT88.4 R20, [R232+0x14800] ;  /* 0x01480000e814783b */ /* 0x000eea0000004200 */
[C---:B------:R-:W-:Y:S06]  /*7d60*/  HMMA.16816.F32 R60, R4.reuse, R28, R60 ;  /* 0x0000001c043c723c */ /* 0x040fec000000183c */
[C---:B------:R-:W-:Y:S01]  /*7d70*/  HMMA.16816.F32 R64, R4.reuse, R30, R64 ;  /* 0x0000001e0440723c */ /* 0x040fe20000001840 */
[----:B------:R-:W-:Y:S05]  /*7d80*/  LDSM.16.MT88.4 R28, [R232+0x16800] ;  /* 0x01680000e81c783b */ /* 0x000fea0000004200 */
[C---:B-1----:R-:W-:Y:S06]  /*7d90*/  HMMA.16816.F32 R68, R4.reuse, R12, R68 ;  /* 0x0000000c0444723c */ /* 0x042fec0000001844 */
[C---:B------:R-:W-:Y:S01]  /*7da0*/  HMMA.16816.F32 R72, R4.reuse, R14, R72 ;  /* 0x0000000e0448723c */ /* 0x040fe20000001848 */
[----:B------:R-:W1:Y:S05]  /*7db0*/  LDSM.16.MT88.4 R12, [R234+0x16800] ;  /* 0x01680000ea0c783b */ /* 0x000e6a0000004200 */
        /* <DEDUP_REMOVED lines=12> */
[C---:B---3--:R-:W-:Y:S06]  /*7e80*/  HMMA.16816.F32 R92, R4.reuse, R20, R92 ;  /* 0x00000014045c723c */ /* 0x048fec000000185c */
[C---:B------:R-:W-:Y:S01]  /*7e90*/  HMMA.16816.F32 R96, R4.reuse, R22, R96 ;  /* 0x000000160460723c */ /* 0x040fe20000001860 */
[----:B------:R-:W-:Y:S05]  /*7ea0*/  LDSM.16.MT88.4 R20, [R233+0x11000] ;  /* 0x01100000e914783b */ /* 0x000fea0000004200 */
[C---:B-1----:R-:W-:Y:S06]  /*7eb0*/  HMMA.16816.F32 R108, R4.reuse, R12, R108 ;  /* 0x0000000c046c723c */ /* 0x042fec000000186c */
        /* <DEDUP_REMOVED lines=44> */
[----:B------:R-:W5:Y:S05]  /*8180*/  LDSM.16.MT88.4 R20, [R234+0x13800] ;  /* 0x01380000ea14783b */ /* 0x000f6a0000004200 */
[C---:B------:R-:W-:Y:S06]  /*8190*/  HMMA.16816.F32 R60, R4.reuse, R28, R60 ;  /* 0x0000001c043c723c */ /* 0x040fec000000183c */
[C---:B------:R-:W-:Y:S01]  /*81a0*/  HMMA.16816.F32 R64, R4.reuse, R30, R64 ;  /* 0x0000001e0440723c */ /* 0x040fe20000001840 */
[----:B------:R-:W-:Y:S05]  /*81b0*/  LDSM.16.MT88.4 R28, [R234+0x11800] ;  /* 0x01180000ea1c783b */ /* 0x000fea0000004200 */
[C---:B----4-:R-:W-:Y:S06]  /*81c0*/  HMMA.16816.F32 R68, R4.reuse, R24, R68 ;  /* 0x000000180444723c */ /* 0x050fec0000001844 */
        /* <DEDUP_REMOVED lines=18> */
[C---:B-----5:R-:W-:Y:S06]  /*82f0*/  HMMA.16816.F32 R44, R4.reuse, R20, R44 ;  /* 0x00000014042c723c */ /* 0x060fec000000182c */
        /* <DEDUP_REMOVED lines=39> */
[----:B------:R-:W-:Y:S01]  /*8570*/  FADD.FTZ R169, R169, R174 ;  /* 0x000000aea9a97221 */ /* 0x000fe20000010000 */
[----:B------:R-:W2:Y:S01]  /*8580*/  LDSM.16.MT88.4 R8, [R232+0x17800] ;  /* 0x01780000e808783b */ /* 0x000ea20000004200 */
[----:B------:R-:W-:-:S02]  /*8590*/  FADD.FTZ R198, R198, R199 ;  /* 0x000000c7c6c67221 */ /* 0x000fc40000010000 */
[----:B------:R-:W-:Y:S01]  /*85a0*/  FADD.FTZ R186, R186, R169 ;  /* 0x000000a9baba7221 */ /* 0x000fe20000010000 */
[----:B------:R-:W-:Y:S01]  /*85b0*/  HMMA.16816.F32 R60, R4, R32, R60 ;  /* 0x00000020043c723c */ /* 0x000fe2000000183c */
[----:B------:R-:W-:Y:S02]  /*85c0*/  FADD.FTZ R207, R191, R198 ;  /* 0x000000c6bfcf7221 */ /* 0x000fe40000010000 */
[----:B------:R-:W-:-:S03]  /*85d0*/  FADD.FTZ R187, R187, R186 ;  /* 0x000000babbbb7221 */ /* 0x000fc60000010000 */
[----:B------:R1:W-:Y:S01]  /*85e0*/  STL [R1], R207 ;  /* 0x000000cf01007387 */ /* 0x0003e20000100800 */
[----:B------:R-:W-:Y:S01]  /*85f0*/  FADD.FTZ R0, R188, R187 ;  /* 0x000000bbbc007221 */ /* 0x000fe20000010000 */
[----:B------:R-:W-:Y:S03]  /*8600*/  HMMA.16816.F32 R64, R4, R34, R64 ;  /* 0x000000220440723c */ /* 0x000fe60000001840 */
[----:B------:R-:W-:-:S03]  /*8610*/  FADD.FTZ R0, R189, R0 ;  /* 0x00000000bd007221 */ /* 0x000fc60000010000 */
[----:B---3--:R-:W-:Y:S01]  /*8620*/  HMMA.16816.F32 R76, R4, R28, R76 ;  /* 0x0000001c044c723c */ /* 0x008fe2000000184c */
[----:B------:R-:W-:-:S04]  /*8630*/  FADD.FTZ R201, R201, R0 ;  /* 0x00000000c9c97221 */ /* 0x000fc80000010000 */
[----:B------:R-:W-:Y:S01]  /*8640*/  FADD.FTZ R208, R208, R201 ;  /* 0x000000c9d0d07221 */ /* 0x000fe20000010000 */
[----:B------:R-:W-:Y:S03]  /*8650*/  HMMA.16816.F32 R80, R4, R30, R80 ;  /* 0x0000001e0450723c */ /* 0x000fe60000001850 */
[----:B------:R-:W-:-:S03]  /*8660*/  FADD.FTZ R203, R203, R208 ;  /* 0x000000d0cbcb7221 */ /* 0x000fc60000010000 */
[----:B----4-:R-:W-:Y:S01]  /*8670*/  HMMA.16816.F32 R84, R4, R24, R84 ;  /* 0x000000180454723c */ /* 0x010fe20000001854 */
[----:B------:R-:W-:-:S05]  /*8680*/  FADD.FTZ R209, R204, R203 ;  /* 0x000000cbccd17221 */ /* 0x000fca0000010000 */
[----:B------:R3:W-:Y:S01]  /*8690*/  STL [R1+0x4], R209 ;  /* 0x000004d101007387 */ /* 0x0007e20000100800 */
        /* <DEDUP_REMOVED lines=8> */
[----:B---3--:R-:W-:-:S15]  /*8720*/  @!P1 BRA `(.L_x_823) ;  /* 0x0000005000ac9947 */ /* 0x008fde0003800000 */
        /* <DEDUP_REMOVED lines=43> */
[----:B------:R-:W-:Y:S02]  /*89e0*/  UISETP.GE.AND UP1, UPT, UR34, URZ, UPT ;  /* 0x0000003f2200728c */ /* 0x000fe4000bf26270 */
[----:B------:R-:W-:Y:S02]  /*89f0*/  UISETP.NE.AND UP2, UPT, UR13, URZ, UPT ;  /* 0x0000003f0d00728c */ /* 0x000fe4000bf45270 */
[----:B------:R-:W-:Y:S02]  /*8a00*/  @UP4 UIADD3 UR37, UR37, 0x1, URZ ;  /* 0x0000000125254890 */ /* 0x000fe4000fffe03f */
[----:B------:R-:W-:-:S03]  /*8a10*/  ULOP3.LUT UR12, URZ, UR13, URZ, 0x33, !UPT ;  /* 0x0000000d3f0c7292 */ /* 0x000fc6000f8e333f */
[----:B------:R-:W-:Y:S02]  /*8a20*/  @UP3 UIADD3 UR35, UR35, 0x1, URZ ;  /* 0x0000000123233890 */ /* 0x000fe4000fffe03f */
[----:B------:R-:W-:Y:S02]  /*8a30*/  @!UP1 UIADD3 UR37, -UR37, URZ, URZ ;  /* 0x0000003f25259290 */ /* 0x000fe4000fffe13f */
[----:B------:R-:W-:Y:S02]  /*8a40*/  @!UP0 UIADD3 UR35, -UR35, URZ, URZ ;  /* 0x0000003f23238290 */ /* 0x000fe4000fffe13f */
[----:B------:R-:W-:Y:S02]  /*8a50*/  USEL UR37, UR12, UR37, !UP2 ;  /* 0x000000250c257287 */ /* 0x000fe4000d000000 */
[----:B------:R-:W-:Y:S02]  /*8a60*/  USEL UR12, UR12, UR35, !UP2 ;  /* 0x000000230c0c7287 */ /* 0x000fe4000d000000 */
[----:B------:R-:W-:-:S02]  /*8a70*/  UIMAD.WIDE UR30, UR37, 0x4, UR22 ;  /* 0x00000004251e78a5 */ /* 0x000fc4000f8e0216 */
        /* <DEDUP_REMOVED lines=26> */
.L_x_824:
[----:B------:R-:W-:-:S04]  /*8c20*/  ULEA UR7, -UR6, URZ, 0x6 ;  /* 0x0000003f06077291 */ /* 0x000fc8000f8e313f */
[----:B------:R-:W-:Y:S02]  /*8c30*/  USHF.R.S32.HI UR12, URZ, 0x1f, UR7 ;  /* 0x0000001f3f0c7899 */ /* 0x000fe40008011407 */
[----:B------:R-:W-:-:S04]  /*8c40*/  MOV R9, UR7 ;  /* 0x0000000700097c02 */ /* 0x000fc80008000f00 */
[----:B------:R-:W-:-:S07]  /*8c50*/  MOV R7, UR12 ;  /* 0x0000000c00077c02 */ /* 0x000fce0008000f00 */
.L_x_825:
        /* <DEDUP_REMOVED lines=87> */
[----:B------:R-:W-:Y:S01]  /*91d0*/  @!P3 LDGSTS.E.BYPASS.LTC128B.128 [R246+0x16800], desc[UR24][R12.64+0x180] ;  /* 0x168001800cf6bfae */ /* 0x000fe2000b901d58 */
[----:B------:R-:W-:Y:S02]  /*91e0*/  @!P4 LEA.HI.X R31, R5, UR9, R4, 0x1, P2 ;  /* 0x00000009051fcc11 */ /* 0x000fe400090f0c04 */
[----:B------:R-:W-:Y:S01]  /*91f0*/  IADD3 R9, P2, R9, UR18, RZ ;  /* 0x0000001209097c10 */ /* 0x000fe2000ff5e0ff */
[C---:B------:R-:W-:Y:S01]  /*9200*/  @!P3 IMAD.X R5, R7.reuse, 0x1, R168, P1 ;  /* 0x000000010705b824 */ /* 0x040fe200008e06a8 */
[C---:B------:R-:W-:Y:S01]  /*9210*/  @!P3 LEA R32, P1, R0.reuse, UR8, 0x1 ;  /* 0x000000080020bc11 */ /* 0x040fe2000f8208ff */
[----:B------:R-:W-:Y:S01]  /*9220*/  @P6 STS.128 [R246+0x11000], RZ ;  /* 0x011000fff6006388 */ /* 0x000fe20000000c00 */
[----:B------:R-:W-:Y:S02]  /*9230*/  IADD3.X R7, R7, UR17, RZ, P2, !PT ;  /* 0x0000001107077c10 */ /* 0x000fe400097fe4ff */
[----:B------:R-:W-:Y:S01]  /*9240*/  @!P6 LEA R34, P2, R9, R194, 0x1 ;  /* 0x000000c20922e211 */ /* 0x000fe200078408ff */
[----:B------:R-:W-:Y:S01]  /*9250*/  @!PT LDS RZ, [RZ] ;  /* 0x00000000fffff984 */ /* 0x000fe20000000800 */
[----:B------:R-:W-:Y:S01]  /*9260*/  @!PT LDS RZ, [RZ] ;  /* 0x00000000fffff984 */ /* 0x000fe20000000800 */
[----:B------:R-:W-:Y:S01]  /*9270*/  @!PT LDS RZ, [RZ] ;  /* 0x00000000fffff984 */ /* 0x000fe20000000800 */
[----:B------:R1:W-:Y:S01]  /*9280*/  @!P6 LDGSTS.E.BYPASS.LTC128B.128 [R246+0x11000], desc[UR24][R20.64] ;  /* 0x1100000014f6efae */ /* 0x0003e2000b901d58 */
[----:B------:R-:W-:-:S02]  /*9290*/  @!P3 LEA.HI.X R33, R0, UR9, R5, 0x1, P1 ;  /* 0x000000090021bc11 */ /* 0x000fc400088f0c05 */
[CC--:B------:R-:W-:Y:S01]  /*92a0*/  @!P5 IADD3 R0, P1, R9.reuse, R170.reuse, RZ ;  /* 0x000000aa0900d210 */ /* 0x0c0fe20007f3e0ff */
[----:B------:R-:W-:Y:S01]  /*92b0*/  @P5 STS.128 [R246+0x13000], RZ ;  /* 0x013000fff6005388 */ /* 0x000fe20000000c00 */
[C---:B------:R-:W-:Y:S02]  /*92c0*/  @!P6 LEA.HI.X R35, R9.reuse, R195, R7, 0x1, P2 ;  /* 0x000000c30923e211 */ /* 0x040fe400010f0c07 */
[-C--:B------:R-:W-:Y:S01]  /*92d0*/  @!P4 IADD3 R4, P2, R9, R170.reuse, RZ ;  /* 0x000000aa0904c210 */ /* 0x080fe20007f5e0ff */
[--C-:B------:R-:W-:Y:S01]  /*92e0*/  @!P5 IMAD.X R5, R7, 0x1, R168.reuse, P1 ;  /* 0x000000010705d824 */ /* 0x100fe200008e06a8 */
[----:B------:R-:W-:Y:S01]  /*92f0*/  @!P3 IADD3 R9, P1, R9, R170, RZ ;  /* 0x000000aa0909b210 */ /* 0x000fe20007f3e0ff */
[----:B------:R-:W-:Y:S01]  /*9300*/  @!PT LDS RZ, [RZ] ;  /* 0x00000000fffff984 */ /* 0x000fe20000000800 */
[----:B------:R-:W-:Y:S01]  /*9310*/  @!PT LDS RZ, [RZ] ;  /* 0x00000000fffff984 */ /* 0x000fe20000000800 */
[----:B------:R-:W-:Y:S01]  /*9320*/  @!PT LDS RZ, [RZ] ;  /* 0x00000000fffff984 */ /* 0x000fe20000000800 */
[----:B------:R2:W-:Y:S02]  /*9330*/  @!P5 LDGSTS.E.BYPASS.LTC128B.128 [R246+0x13000], desc[UR24][R10.64+0x80] ;  /* 0x130000800af6dfae */ /* 0x0005e4000b901d58 */
[C-C-:B------:R-:W-:Y:S01]  /*9340*/  @!P4 IMAD.X R29, R7.reuse, 0x1, R168.reuse, P2 ;  /* 0x00000001071dc824 */ /* 0x140fe200010e06a8 */
[----:B------:R-:W-:Y:S01]  /*9350*/  @!P5 LEA R6, P2, R0, UR8, 0x1 ;  /* 0x000000080006dc11 */ /* 0x000fe2000f8408ff */
[----:B------:R-:W-:Y:S01]  /*9360*/  @!P3 IMAD.X R168, R7, 0x1, R168, P1 ;  /* 0x0000000107a8b824 */ /* 0x000fe200008e06a8 */
[----:B------:R-:W-:Y:S01]  /*9370*/  @P4 STS.128 [R246+0x15000], RZ ;  /* 0x015000fff6004388 */ /* 0x000fe20000000c00 */
[----:B------:R-:W-:-:S02]  /*9380*/  @!P3 LEA R170, P1, R9, UR8, 0x1 ;  /* 0x0000000809aabc11 */ /* 0x000fc4000f8208ff */
[----:B------:R-:W-:Y:S01]  /*9390*/  @!P5 LEA.HI.X R7, R0, UR9, R5, 0x1, P2 ;  /* 0x000000090007dc11 */ /* 0x000fe200090f0c05 */
[----:B------:R-:W-:Y:S01]  /*93a0*/  @!PT LDS RZ, [RZ] ;  /* 0x00000000fffff984 */ /* 0x000fe20000000800 */
[----:B------:R-:W-:Y:S01]  /*93b0*/  @!PT LDS RZ, [RZ] ;  /* 0x00000000fffff984 */ /* 0x000fe20000000800 */
[----:B------:R-:W-:Y:S01]  /*93c0*/  @!PT LDS RZ, [RZ] ;  /* 0x00000000fffff984 */ /* 0x000fe20000000800 */
[----:B------:R3:W-:Y:S01]  /*93d0*/  @!P4 LDGSTS.E.BYPASS.LTC128B.128 [R246+0x15000], desc[UR24][R30.64+0x100] ;  /* 0x150001001ef6cfae */ /* 0x0007e2000b901d58 */
[C---:B------:R-:W-:Y:S02]  /*93e0*/  @!P4 LEA R172, P2, R4.reuse, UR8, 0x1 ;  /* 0x0000000804accc11 */ /* 0x040fe4000f8408ff */
[----:B------:R-:W-:Y:S01]  /*93f0*/  @!P3 LEA.HI.X R171, R9, UR9, R168, 0x1, P1 ;  /* 0x0000000909abbc11 */ /* 0x000fe200088f0ca8 */
[----:B------:R-:W-:Y:S01]  /*9400*/  @P3 STS.128 [R246+0x17000], RZ ;  /* 0x017000fff6003388 */ /* 0x000fe20000000c00 */
[----:B------:R-:W-:-:S03]  /*9410*/  @!P4 LEA.HI.X R173, R4, UR9, R29, 0x1, P2 ;  /* 0x0000000904adcc11 */ /* 0x000fc600090f0c1d */
        /* <DEDUP_REMOVED lines=23> */
[----:B------:R5:W-:Y:S04]  /*9590*/  @!P3 LDGSTS.E.BYPASS.LTC128B.128 [R246+0x17800], desc[UR24][R170.64+0x180] ;  /* 0x17800180aaf6bfae */ /* 0x000be8000b901d58 */
[----:B------:R-:W-:Y:S04]  /*95a0*/  LDSM.16.M88.4 R180, [R242] ;  /* 0x00000000f2b4783b */ /* 0x000fe80000000200 */
[----:B-1----:R-:W1:Y:S04]  /*95b0*/  LDSM.16.M88.4 R20, [R241+0x8800] ;  /* 0x00880000f114783b */ /* 0x002e680000000200 */
[----:B--2---:R-:W2:Y:S04]  /*95c0*/  LDSM.16.M88.4 R8, [R241+0x8000] ;  /* 0x00800000f108783b */ /* 0x004ea80000000200 */
[----:B------:R-:W5:Y:S04]  /*95d0*/  LDSM.16.M88.4 R188, [R241+0x9000] ;  /* 0x00900000f1bc783b */ /* 0x000f680000000200 */
[----:B------:R-:W5:Y:S04]  /*95e0*/  LDSM.16.M88.4 R16, [R241+0x9800] ;  /* 0x00980000f110783b */ /* 0x000f680000000200 */
[----:B------:R-:W-:Y:S04]  /*95f0*/  LDSM.16.M88.4 R12, [R240] ;  /* 0x00000000f00c783b */ /* 0x000fe80000000200 */
[----:B---3--:R-:W3:Y:S04]  /*9600*/  LDSM.16.M88.4 R28, [R231] ;  /* 0x00000000e71c783b */ /* 0x008ee80000000200 */
[----:B------:R-:W3:Y:S04]  /*9610*/  LDSM.16.M88.4 R192, [R239] ;  /* 0x00000000efc0783b */ /* 0x000ee80000000200 */
[----:B------:R-:W3:Y:S04]  /*9620*/  LDSM.16.M88.4 R176, [R230] ;  /* 0x00000000e6b0783b */ /* 0x000ee80000000200 */
[----:B----4-:R-:W4:Y:S04]  /*9630*/  LDSM.16.M88.4 R172, [R229] ;  /* 0x00000000e5ac783b */ /* 0x010f280000000200 */
[----:B------:R-:W-:Y:S01]  /*9640*/  LDSM.16.M88.4 R32, [R235+0x8000] ;  /* 0x00800000eb20783b */ /* 0x000fe20000000200 */
[C---:B-1----:R-:W-:Y:S03]  /*9650*/  HMMA.16816.F32 R24, R180.reuse, R20, RZ ;  /* 0x00000014b418723c */ /* 0x042fe600000018ff */
[----:B------:R-:W-:Y:S04]  /*9660*/  LDSM.16.M88.4 R196, [R235+0x8800] ;  /* 0x00880000ebc4783b */ /* 0x000fe80000000200 */
[----:B------:R-:W-:Y:S01]  /*9670*/  LDSM.16.M88.4 R200, [R228+0x5000] ;  /* 0x00500000e4c8783b */ /* 0x000fe20000000200 */
[C---:B------:R-:W-:Y:S03]  /*9680*/  HMMA.16816.F32 R20, R180.reuse, R22, RZ ;  /* 0x00000016b414723c */ /* 0x040fe600000018ff */
[----:B------:R-:W0:Y:S03]  /*9690*/  LDGDEPBAR ;  /* 0x00000000000079af */ /* 0x000e260000000000 */
[C---:B--2---:R-:W-:Y:S06]  /*96a0*/  HMMA.16816.F32 R4, R180.reuse, R8, RZ ;  /* 0x00000008b404723c */ /* 0x044fec00000018ff */
[C---:B------:R-:W-:Y:S06]  /*96b0*/  HMMA.16816.F32 R8, R180.reuse, R10, RZ ;  /* 0x0000000ab408723c */ /* 0x040fec00000018ff */
[C---:B-----5:R-:W-:Y:S06]  /*96c0*/  HMMA.16816.F32 R168, R180.reuse, R188, RZ ;  /* 0x000000bcb4a8723c */ /* 0x060fec00000018ff */
[C---:B------:R-:W-:Y:S06]  /*96d0*/  HMMA.16816.F32 R188, R180.reuse, R190, RZ ;  /* 0x000000beb4bc723c */ /* 0x040fec00000018ff */
[C---:B------:R-:W-:Y:S06]  /*96e0*/  HMMA.16816.F32 R184, R180.reuse, R16, RZ ;  /* 0x00000010b4b8723c */ /* 0x040fec00000018ff */
[----:B------:R-:W-:Y:S01]  /*96f0*/  HMMA.16816.F32 R180, R180, R18, RZ ;  /* 0x00000012b4b4723c */ /* 0x000fe200000018ff */
[----:B------:R-:W1:Y:S05]  /*9700*/  LDSM.16.M88.4 R16, [R238] ;  /* 0x00000000ee10783b */ /* 0x000e6a0000000200 */
[C---:B---3--:R-:W-:Y:S06]  /*9710*/  HMMA.16816.F32 R24, R12.reuse, R28, R24 ;  /* 0x0000001c0c18723c */ /* 0x048fec0000001818 */
[C---:B------:R-:W-:Y:S01]  /*9720*/  HMMA.16816.F32 R20, R12.reuse, R30, R20 ;  /* 0x0000001e0c14723c */ /* 0x040fe20000001814 */
[----:B------:R-:W2:Y:S05]  /*9730*/  LDSM.16.M88.4 R28, [R235+0x9000] ;  /* 0x00900000eb1c783b */ /* 0x000eaa0000000200 */
[C---:B------:R-:W-:Y:S06]  /*9740*/  HMMA.16816.F32 R4, R12.reuse, R192, R4 ;  /* 0x000000c00c04723c */ /* 0x040fec0000001804 */
[C---:B------:R-:W-:Y:S01]  /*9750*/  HMMA.16816.F32 R8, R12.reuse, R194, R8 ;  /* 0x000000c20c08723c */ /* 0x040fe20000001808 */
[----:B------:R-:W3:Y:S05]  /*9760*/  LDSM.16.M88.4 R192, [R235+0x9800] ;  /* 0x00980000ebc0783b */ /* 0x000eea0000000200 */
[C---:B------:R-:W-:Y:S06]  /*9770*/  HMMA.16816.F32 R168, R12.reuse, R176, R168 ;  /* 0x000000b00ca8723c */ /* 0x040fec00000018a8 */
[C---:B------:R-:W-:Y:S01]  /*9780*/  HMMA.16816.F32 R188, R12.reuse, R178, R188 ;  /* 0x000000b20cbc723c */ /* 0x040fe200000018bc */
[----:B------:R-:W-:Y:S05]  /*9790*/  LDSM.16.M88.4 R176, [R228+0x1000] ;  /* 0x00100000e4b0783b */ /* 0x000fea0000000200 */
[C---:B----4-:R-:W-:Y:S06]  /*97a0*/  HMMA.16816.F32 R184, R12.reuse, R172, R184 ;  /* 0x000000ac0cb8723c */ /* 0x050fec00000018b8 */
[----:B------:R-:W-:Y:S01]  /*97b0*/  HMMA.16816.F32 R180, R12, R174, R180 ;  /* 0x000000ae0cb4723c */ /* 0x000fe200000018b4 */
[----:B------:R-:W-:Y:S04]  /*97c0*/  LDSM.16.M88.4 R12, [R237] ;  /* 0x00000000ed0c783b */ /* 0x000fe80000000200 */
[----:B------:R-:W4:Y:S01]  /*97d0*/  LDSM.16.M88.4 R172, [R228] ;  /* 0x00000000e4ac783b */ /* 0x000f220000000200 */
[C---:B-1----:R-:W-:Y:S06]  /*97e0*/  HMMA.16816.F32 R4, R16.reuse, R32, R4 ;  /* 0x000000201004723c */ /* 0x042fec0000001804 */
[C---:B------:R-:W-:Y:S01]  /*97f0*/  HMMA.16816.F32 R8, R16.reuse, R34, R8 ;  /* 0x000000221008723c */ /* 0x040fe20000001808 */
[----:B------:R-:W1:Y:S05]  /*9800*/  LDSM.16.M88.4 R32, [R228+0x800] ;  /* 0x00080000e420783b */ /* 0x000e6a0000000200 */
[C---:B--2---:R-:W-:Y:S06]  /*9810*/  HMMA.16816.F32 R168, R16.reuse, R28, R168 ;  /* 0x0000001c10a8723c */ /* 0x044fec00000018a8 */
[C---:B------:R-:W-:Y:S01]  /*9820*/  HMMA.16816.F32 R188, R16.reuse, R30, R188 ;  /* 0x0000001e10bc723c */ /* 0x040fe200000018bc */
[----:B------:R-:W2:Y:S05]  /*9830*/  LDSM.16.M88.4 R28, [R228+0x1800] ;  /* 0x00180000e41c783b */ /* 0x000eaa0000000200 */
[C---:B------:R-:W-:Y:S06]  /*9840*/  HMMA.16816.F32 R24, R16.reuse, R196, R24 ;  /* 0x000000c41018723c */ /* 0x040fec0000001818 */
[C---:B------:R-:W-:Y:S01]  /*9850*/  HMMA.16816.F32 R20, R16.reuse, R198, R20 ;  /* 0x000000c61014723c */ /* 0x040fe20000001814 */
[----:B------:R-:W-:Y:S05]  /*9860*/  LDSM.16.M88.4 R196, [R241+0xa800] ;  /* 0x00a80000f1c4783b */ /* 0x000fea0000000200 */
[C---:B---3--:R-:W-:Y:S06]  /*9870*/  HMMA.16816.F32 R184, R16.reuse, R192, R184 ;  /* 0x000000c010b8723c */ /* 0x048fec00000018b8 */
[----:B------:R-:W-:Y:S01]  /*9880*/  HMMA.16816.F32 R180, R16, R194, R180 ;  /* 0x000000c210b4723c */ /* 0x000fe200000018b4 */
[----:B------:R-:W-:Y:S04]  /*9890*/  LDSM.16.M88.4 R16, [R242+0x2000] ;  /* 0x00200000f210783b */ /* 0x000fe80000000200 */
[----:B------:R-:W3:Y:S01]  /*98a0*/  LDSM.16.M88.4 R192, [R241+0xa000] ;  /* 0x00a00000f1c0783b */ /* 0x000ee20000000200 */
[C---:B----4-:R-:W-:Y:S06]  /*98b0*/  HMMA.16816.F32 R4, R12.reuse, R172, R4 ;  /* 0x000000ac0c04723c */ /* 0x050fec0000001804 */
[C---:B------:R-:W-:Y:S01]  /*98c0*/  HMMA.16816.F32 R8, R12.reuse, R174, R8 ;  /* 0x000000ae0c08723c */ /* 0x040fe20000001808 */
[----:B------:R-:W4:Y:S05]  /*98d0*/  LDSM.16.M88.4 R172, [R241+0xb000] ;  /* 0x00b00000f1ac783b */ /* 0x000f2a0000000200 */
[C---:B-1----:R-:W-:Y:S06]  /*98e0*/  HMMA.16816.F32 R24, R12.reuse, R32, R24 ;  /* 0x000000200c18723c */ /* 0x042fec0000001818 */
[C---:B------:R-:W-:Y:S01]  /*98f0*/  HMMA.16816.F32 R20, R12.reuse, R34, R20 ;  /* 0x000000220c14723c */ /* 0x040fe20000001814 */
[----:B------:R-:W1:Y:S05]  /*9900*/  LDSM.16.M88.4 R32, [R241+0xb800] ;  /* 0x00b80000f120783b */ /* 0x000e6a0000000200 */
[C---:B------:R-:W-:Y:S06]  /*9910*/  HMMA.16816.F32 R168, R12.reuse, R176, R168 ;  /* 0x000000b00ca8723c */ /* 0x040fec00000018a8 */
[C---:B------:R-:W-:Y:S01]  /*9920*/  HMMA.16816.F32 R188, R12.reuse, R178, R188 ;  /* 0x000000b20cbc723c */ /* 0x040fe200000018bc */
[----:B------:R-:W-:Y:S05]  /*9930*/  LDSM.16.M88.4 R176, [R226] ;  /* 0x00000000e2b0783b */ /* 0x000fea0000000200 */
[C---:B--2---:R-:W-:Y:S06]  /*9940*/  HMMA.16816.F32 R184, R12.reuse, R28, R184 ;  /* 0x0000001c0cb8723c */ /* 0x044fec00000018b8 */
[----:B------:R-:W-:Y:S01]  /*9950*/  HMMA.16816.F32 R180, R12, R30, R180 ;  /* 0x0000001e0cb4723c */ /* 0x000fe200000018b4 */
[----:B------:R-:W-:Y:S04]  /*9960*/  LDSM.16.M88.4 R12, [R240+0x2000] ;  /* 0x00200000f00c783b */ /* 0x000fe80000000200 */
[----:B------:R-:W2:Y:S01]  /*9970*/  LDSM.16.M88.4 R28, [R227] ;  /* 0x00000000e31c783b */ /* 0x000ea20000000200 */
[C---:B---3--:R-:W-:Y:S06]  /*9980*/  HMMA.16816.F32 R4, R16.reuse, R192, R4 ;  /* 0x000000c01004723c */ /* 0x048fec0000001804 */
[C---:B------:R-:W-:Y:S01]  /*9990*/  HMMA.16816.F32 R8, R16.reuse, R194, R8 ;  /* 0x000000c21008723c */ /* 0x040fe20000001808 */
[----:B------:R-:W3:Y:S05]  /*99a0*/  LDSM.16.M88.4 R192, [R225] ;  /* 0x00000000e1c0783b */ /* 0x000eea0000000200 */
[C---:B----4-:R-:W-:Y:S06]  /*99b0*/  HMMA.16816.F32 R168, R16.reuse, R172, R168 ;  /* 0x000000ac10a8723c */ /* 0x050fec00000018a8 */
[C---:B------:R-:W-:Y:S01]  /*99c0*/  HMMA.16816.F32 R188, R16.reuse, R174, R188 ;  /* 0x000000ae10bc723c */ /* 0x040fe200000018bc */
[----:B------:R-:W4:Y:S05]  /*99d0*/  LDSM.16.M88.4 R172, [R224] ;  /* 0x00000000e0ac783b */ /* 0x000f2a0000000200 */
[C---:B------:R-:W-:Y:S06]  /*99e0*/  HMMA.16816.F32 R24, R16.reuse, R196, R24 ;  /* 0x000000c41018723c */ /* 0x040fec0000001818 */
[C---:B------:R-:W-:Y:S01]  /*99f0*/  HMMA.16816.F32 R20, R16.reuse, R198, R20 ;  /* 0x000000c61014723c */ /* 0x040fe20000001814 */
[----:B------:R-:W-:Y:S05]  /*9a00*/  LDSM.16.M88.4 R196, [R235+0xb000] ;  /* 0x00b00000ebc4783b */ /* 0x000fea0000000200 */
[C---:B-1----:R-:W-:Y:S06]  /*9a10*/  HMMA.16816.F32 R184, R16.reuse, R32, R184 ;  /* 0x0000002010b8723c */ /* 0x042fec00000018b8 */
[----:B------:R-:W-:Y:S01]  /*9a20*/  HMMA.16816.F32 R180, R16, R34, R180 ;  /* 0x0000002210b4723c */ /* 0x000fe200000018b4 */
[----:B------:R-:W-:Y:S04]  /*9a30*/  LDSM.16.M88.4 R16, [R238+0x2000] ;  /* 0x00200000ee10783b */ /* 0x000fe80000000200 */
[----:B------:R-:W1:Y:S01]  /*9a40*/  LDSM.16.M88.4 R32, [R235+0xa000] ;  /* 0x00a00000eb20783b */ /* 0x000e620000000200 */
[C---:B--2---:R-:W-:Y:S06]  /*9a50*/  HMMA.16816.F32 R4, R12.reuse, R28, R4 ;  /* 0x0000001c0c04723c */ /* 0x044fec0000001804 */
[C---:B------:R-:W-:Y:S01]  /*9a60*/  HMMA.16816.F32 R8, R12.reuse, R30, R8 ;  /* 0x0000001e0c08723c */ /* 0x040fe20000001808 */
[----:B------:R-:W2:Y:S05]  /*9a70*/  LDSM.16.M88.4 R28, [R235+0xa800] ;  /* 0x00a80000eb1c783b */ /* 0x000eaa0000000200 */
[C---:B------:R-:W-:Y:S06]  /*9a80*/  HMMA.16816.F32 R24, R12.reuse, R176, R24 ;  /* 0x000000b00c18723c */ /* 0x040fec0000001818 */
[C---:B------:R-:W-:Y:S01]  /*9a90*/  HMMA.16816.F32 R20, R12.reuse, R178, R20 ;  /* 0x000000b20c14723c */ /* 0x040fe20000001814 */
[----:B------:R-:W5:Y:S05]  /*9aa0*/  LDSM.16.M88.4 R176, [R235+0xb800] ;  /* 0x00b80000ebb0783b */ /* 0x000f6a0000000200 */
[C---:B---3--:R-:W-:Y:S06]  /*9ab0*/  HMMA.16816.F32 R168, R12.reuse, R192, R168 ;  /* 0x000000c00ca8723c */ /* 0x048fec00000018a8 */
[C---:B------:R-:W-:Y:S01]  /*9ac0*/  HMMA.16816.F32 R188, R12.reuse, R194, R188 ;  /* 0x000000c20cbc723c */ /* 0x040fe200000018bc */
[----:B------:R-:W-:Y:S05]  /*9ad0*/  LDSM.16.M88.4 R192, [R228+0x2800] ;  /* 0x00280000e4c0783b */ /* 0x000fea0000000200 */
[C---:B----4-:R-:W-:Y:S06]  /*9ae0*/  HMMA.16816.F32 R184, R12.reuse, R172, R184 ;  /* 0x000000ac0cb8723c */ /* 0x050fec00000018b8 */
[----:B------:R-:W-:Y:S01]  /*9af0*/  HMMA.16816.F32 R180, R12, R174, R180 ;  /* 0x000000ae0cb4723c */ /* 0x000fe200000018b4 */
[----:B------:R-:W-:Y:S04]  /*9b00*/  LDSM.16.M88.4 R12, [R237+0x2000] ;  /* 0x00200000ed0c783b */ /* 0x000fe80000000200 */
[----:B------:R-:W3:Y:S01]  /*9b10*/  LDSM.16.M88.4 R172, [R228+0x2000] ;  /* 0x00200000e4ac783b */ /* 0x000ee20000000200 */
        /* <DEDUP_REMOVED lines=8> */
[----:B------:R-:W-:Y:S05]  /*9ba0*/  LDSM.16.M88.4 R196, [R222] ;  /* 0x00000000dec4783b */ /* 0x000fea0000000200 */
[C---:B-----5:R-:W-:Y:S06]  /*9bb0*/  HMMA.16816.F32 R184, R16.reuse, R176, R184 ;  /* 0x000000b010b8723c */ /* 0x060fec00000018b8 */
[----:B------:R-:W-:Y:S01]  /*9bc0*/  HMMA.16816.F32 R180, R16, R178, R180 ;  /* 0x000000b210b4723c */ /* 0x000fe200000018b4 */
[----:B------:R-:W-:Y:S04]  /*9bd0*/  LDSM.16.M88.4 R16, [R242+0x4000] ;  /* 0x00400000f210783b */ /* 0x000fe80000000200 */
[----:B------:R-:W4:Y:S01]  /*9be0*/  LDSM.16.M88.4 R176, [R241+0xc000] ;  /* 0x00c00000f1b0783b */ /* 0x000f220000000200 */
[C---:B---3--:R-:W-:Y:S06]  /*9bf0*/  HMMA.16816.F32 R4, R12.reuse, R172, R4 ;  /* 0x000000ac0c04723c */ /* 0x048fec0000001804 */
[C---:B------:R-:W-:Y:S01]  /*9c00*/  HMMA.16816.F32 R8, R12.reuse, R174, R8 ;  /* 0x000000ae0c08723c */ /* 0x040fe20000001808 */
[----:B------:R-:W3:Y:S05]  /*9c10*/  LDSM.16.M88.4 R172, [R241+0xc800] ;  /* 0x00c80000f1ac783b */ /* 0x000eea0000000200 */
[C---:B------:R-:W-:Y:S06]  /*9c20*/  HMMA.16816.F32 R24, R12.reuse, R192, R24 ;  /* 0x000000c00c18723c */ /* 0x040fec0000001818 */
[C---:B------:R-:W-:Y:S01]  /*9c30*/  HMMA.16816.F32 R20, R12.reuse, R194, R20 ;  /* 0x000000c20c14723c */ /* 0x040fe20000001814 */
[----:B------:R-:W5:Y:S05]  /*9c40*/  LDSM.16.M88.4 R192, [R241+0xd000] ;  /* 0x00d00000f1c0783b */ /* 0x000f6a0000000200 */
[C---:B-1----:R-:W-:Y:S06]  /*9c50*/  HMMA.16816.F32 R168, R12.reuse, R32, R168 ;  /* 0x000000200ca8723c */ /* 0x042fec00000018a8 */
[C---:B------:R-:W-:Y:S01]  /*9c60*/  HMMA.16816.F32 R188, R12.reuse, R34, R188 ;  /* 0x000000220cbc723c */ /* 0x040fe200000018bc */
[----:B------:R-:W1:Y:S05]  /*9c70*/  LDSM.16.M88.4 R32, [R241+0xd800] ;  /* 0x00d80000f120783b */ /* 0x000e6a0000000200 */
[C---:B--2---:R-:W-:Y:S06]  /*9c80*/  HMMA.16816.F32 R184, R12.reuse, R28, R184 ;  /* 0x0000001c0cb8723c */ /* 0x044fec00000018b8 */
[----:B------:R-:W-:Y:S01]  /*9c90*/  HMMA.16816.F32 R180, R12, R30, R180 ;  /* 0x0000001e0cb4723c */ /* 0x000fe200000018b4 */
[----:B------:R-:W-:Y:S04]  /*9ca0*/  LDSM.16.M88.4 R12, [R240+0x4000] ;  /* 0x00400000f00c783b */ /* 0x000fe80000000200 */
[----:B------:R-:W2:Y:S01]  /*9cb0*/  LDSM.16.M88.4 R28, [R223] ;  /* 0x00000000df1c783b */ /* 0x000ea20000000200 */
[C---:B----4-:R-:W-:Y:S06]  /*9cc0*/  HMMA.16816.F32 R4, R16.reuse, R176, R4 ;  /* 0x000000b01004723c */ /* 0x050fec0000001804 */
[C---:B------:R-:W-:Y:S01]  /*9cd0*/  HMMA.16816.F32 R8, R16.reuse, R178, R8 ;  /* 0x000000b21008723c */ /* 0x040fe20000001808 */
[----:B------:R-:W4:Y:S05]  /*9ce0*/  LDSM.16.M88.4 R176, [R221] ;  /* 0x00000000ddb0783b */ /* 0x000f2a0000000200 */
[C---:B---3--:R-:W-:Y:S06]  /*9cf0*/  HMMA.16816.F32 R24, R16.reuse, R172, R24 ;  /* 0x000000ac1018723c */ /* 0x048fec0000001818 */
[C---:B------:R-:W-:Y:S01]  /*9d00*/  HMMA.16816.F32 R20, R16.reuse, R174, R20 ;  /* 0x000000ae1014723c */ /* 0x040fe20000001814 */
[----:B------:R-:W3:Y:S05]  /*9d10*/  LDSM.16.M88.4 R172, [R220] ;  /* 0x00000000dcac783b */ /* 0x000eea0000000200 */
[C---:B-----5:R-:W-:Y:S06]  /*9d20*/  HMMA.16816.F32 R168, R16.reuse, R192, R168 ;  /* 0x000000c010a8723c */ /* 0x060fec00000018a8 */
[C---:B------:R-:W-:Y:S01]  /*9d30*/  HMMA.16816.F32 R188, R16.reuse, R194, R188 ;  /* 0x000000c210bc723c */ /* 0x040fe200000018bc */
[----:B------:R-:W-:Y:S05]  /*9d40*/  LDSM.16.M88.4 R192, [R235+0xc000] ;  /* 0x00c00000ebc0783b */ /* 0x000fea0000000200 */
[C---:B-1----:R-:W-:Y:S06]  /*9d50*/  HMMA.16816.F32 R184, R16.reuse, R32, R184 ;  /* 0x0000002010b8723c */ /* 0x042fec00000018b8 */
[----:B------:R-:W-:Y:S01]  /*9d60*/  HMMA.16816.F32 R180, R16, R34, R180 ;  /* 0x0000002210b4723c */ /* 0x000fe200000018b4 */
[----:B------:R-:W1:Y:S04]  /*9d70*/  LDSM.16.M88.4 R16, [R238+0x4000] ;  /* 0x00400000ee10783b */ /* 0x000e680000000200 */
[----:B------:R-:W-:Y:S01]  /*9d80*/  LDSM.16.M88.4 R32, [R235+0xc800] ;  /* 0x00c80000eb20783b */ /* 0x000fe20000000200 */
[C---:B--2---:R-:W-:Y:S06]  /*9d90*/  HMMA.16816.F32 R4, R12.reuse, R28, R4 ;  /* 0x0000001c0c04723c */ /* 0x044fec0000001804 */
[C---:B------:R-:W-:Y:S01]  /*9da0*/  HMMA.16816.F32 R8, R12.reuse, R30, R8 ;  /* 0x0000001e0c08723c */ /* 0x040fe20000001808 */
[----:B------:R-:W2:Y:S05]  /*9db0*/  LDSM.16.M88.4 R28, [R235+0xd000] ;  /* 0x00d00000eb1c783b */ /* 0x000eaa0000000200 */
[C---:B------:R-:W-:Y:S06]  /*9dc0*/  HMMA.16816.F32 R24, R12.reuse, R196, R24 ;  /* 0x000000c40c18723c */ /* 0x040fec0000001818 */
[C---:B------:R-:W-:Y:S01]  /*9dd0*/  HMMA.16816.F32 R20, R12.reuse, R198, R20 ;  /* 0x000000c60c14723c */ /* 0x040fe20000001814 */
[----:B------:R-:W-:Y:S05]  /*9de0*/  LDSM.16.M88.4 R196, [R219] ;  /* 0x00000000dbc4783b */ /* 0x000fea0000000200 */
[C---:B----4-:R-:W-:Y:S06]  /*9df0*/  HMMA.16816.F32 R168, R12.reuse, R176, R168 ;  /* 0x000000b00ca8723c */ /* 0x050fec00000018a8 */
[C---:B------:R-:W-:Y:S01]  /*9e00*/  HMMA.16816.F32 R188, R12.reuse, R178, R188 ;  /* 0x000000b20cbc723c */ /* 0x040fe200000018bc */
[----:B------:R-:W4:Y:S05]  /*9e10*/  LDSM.16.M88.4 R176, [R235+0xd800] ;  /* 0x00d80000ebb0783b */ /* 0x000f2a0000000200 */
[C---:B---3--:R-:W-:Y:S06]  /*9e20*/  HMMA.16816.F32 R184, R12.reuse, R172, R184 ;  /* 0x000000ac0cb8723c */ /* 0x048fec00000018b8 */
[----:B------:R-:W-:Y:S01]  /*9e30*/  HMMA.16816.F32 R180, R12, R174, R180 ;  /* 0x000000ae0cb4723c */ /* 0x000fe200000018b4 */
[----:B------:R-:W-:Y:S04]  /*9e40*/  LDSM.16.M88.4 R12, [R237+0x4000] ;  /* 0x00400000ed0c783b */ /* 0x000fe80000000200 */
[----:B------:R-:W3:Y:S01]  /*9e50*/  LDSM.16.M88.4 R172, [R228+0x4000] ;  /* 0x00400000e4ac783b */ /* 0x000ee20000000200 */
[C---:B-1----:R-:W-:Y:S06]  /*9e60*/  HMMA.16816.F32 R4, R16.reuse, R192, R4 ;  /* 0x000000c01004723c */ /* 0x042fec0000001804 */
[C---:B------:R-:W-:Y:S01]  /*9e70*/  HMMA.16816.F32 R8, R16.reuse, R194, R8 ;  /* 0x000000c21008723c */ /* 0x040fe20000001808 */
[----:B------:R-:W-:Y:S05]  /*9e80*/  LDSM.16.M88.4 R192, [R242+0x6000] ;  /* 0x00600000f2c0783b */ /* 0x000fea0000000200 */
[C---:B--2---:R-:W-:Y:S06]  /*9e90*/  HMMA.16816.F32 R168, R16.reuse, R28, R168 ;  /* 0x0000001c10a8723c */ /* 0x044fec00000018a8 */
[C---:B------:R-:W-:Y:S01]  /*9ea0*/  HMMA.16816.F32 R188, R16.reuse, R30, R188 ;  /* 0x0000001e10bc723c */ /* 0x040fe200000018bc */
[----:B------:R-:W1:Y:S05]  /*9eb0*/  LDSM.16.M88.4 R28, [R241+0xe000] ;  /* 0x00e00000f11c783b */ /* 0x000e6a0000000200 */
[C---:B------:R-:W-:Y:S06]  /*9ec0*/  HMMA.16816.F32 R24, R16.reuse, R32, R24 ;  /* 0x000000201018723c */ /* 0x040fec0000001818 */
[C---:B------:R-:W-:Y:S01]  /*9ed0*/  HMMA.16816.F32 R20, R16.reuse, R34, R20 ;  /* 0x000000221014723c */ /* 0x040fe20000001814 */
[----:B------:R-:W2:Y:S05]  /*9ee0*/  LDSM.16.M88.4 R32, [R228+0x4800] ;  /* 0x00480000e420783b */ /* 0x000eaa0000000200 */
[----:B----4-:R-:W-:Y:S06]  /*9ef0*/  HMMA.16816.F32 R184, R16, R176, R184 ;  /* 0x000000b010b8723c */ /* 0x010fec00000018b8 */
[C---:B---3--:R-:W-:Y:S06]  /*9f00*/  HMMA.16816.F32 R4, R12.reuse, R172, R4 ;  /* 0x000000ac0c04723c */ /* 0x048fec0000001804 */
[----:B------:R-:W-:Y:S01]  /*9f10*/  HMMA.16816.F32 R8, R12, R174, R8 ;  /* 0x000000ae0c08723c */ /* 0x000fe20000001808 */
[----:B------:R-:W-:Y:S05]  /*9f20*/  LDSM.16.M88.4 R172, [R241+0xe800] ;  /* 0x00e80000f1ac783b */ /* 0x000fea0000000200 */
[----:B------:R-:W-:Y:S01]  /*9f30*/  HMMA.16816.F32 R180, R16, R178, R180 ;  /* 0x000000b210b4723c */ /* 0x000fe200000018b4 */
[----:B------:R-:W3:Y:S04]  /*9f40*/  LDSM.16.M88.4 R176, [R240+0x6000] ;  /* 0x00600000f0b0783b */ /* 0x000ee80000000200 */
[----:B------:R-:W4:Y:S01]  /*9f50*/  LDSM.16.M88.4 R16, [R228+0x5800] ;  /* 0x00580000e410783b */ /* 0x000f220000000200 */
[----:B------:R-:W-:Y:S06]  /*9f60*/  HMMA.16816.F32 R168, R12, R200, R168 ;  /* 0x000000c80ca8723c */ /* 0x000fec00000018a8 */
[----:B-1----:R-:W-:Y:S06]  /*9f70*/  HMMA.16816.F32 R4, R192, R28, R4 ;  /* 0x0000001cc004723c */ /* 0x002fec0000001804 */
[C---:B--2---:R-:W-:Y:S06]  /*9f80*/  HMMA.16816.F32 R24, R12.reuse, R32, R24 ;  /* 0x000000200c18723c */ /* 0x044fec0000001818 */
[----:B------:R-:W-:Y:S01]  /*9f90*/  HMMA.16816.F32 R20, R12, R34, R20 ;  /* 0x000000220c14723c */ /* 0x000fe20000001814 */
[----:B------:R-:W-:Y:S05]  /*9fa0*/  LDSM.16.M88.4 R32, [R238+0x6000] ;  /* 0x00600000ee20783b */ /* 0x000fea0000000200 */
[----:B------:R-:W-:Y:S01]  /*9fb0*/  HMMA.16816.F32 R8, R192, R30, R8 ;  /* 0x0000001ec008723c */ /* 0x000fe20000001808 */
[----:B------:R-:W1:Y:S05]  /*9fc0*/  LDSM.16.M88.4 R28, [R235+0xe000] ;  /* 0x00e00000eb1c783b */ /* 0x000e6a0000000200 */
[----:B------:R-:W-:Y:S01]  /*9fd0*/  HMMA.16816.F32 R188, R12, R202, R188 ;  /* 0x000000ca0cbc723c */ /* 0x000fe200000018bc */
[----:B------:R-:W-:Y:S05]  /*9fe0*/  LDSM.16.M88.4 R200, [R228+0x6000] ;  /* 0x00600000e4c8783b */ /* 0x000fea0000000200 */
[----:B---3--:R-:W-:Y:S06]  /*9ff0*/  HMMA.16816.F32 R4, R176, R196, R4 ;  /* 0x000000c4b004723c */ /* 0x008fec0000001804 */
[C---:B----4-:R-:W-:Y:S06]  /*a000*/  HMMA.16816.F32 R184, R12.reuse, R16, R184 ;  /* 0x000000100cb8723c */ /* 0x050fec00000018b8 */
[----:B------:R-:W-:Y:S01]  /*a010*/  HMMA.16816.F32 R180, R12, R18, R180 ;  /* 0x000000120cb4723c */ /* 0x000fe200000018b4 */
[----:B------:R-:W2:Y:S04]  /*a020*/  LDSM.16.M88.4 R12, [R218] ;  /* 0x00000000da0c783b */ /* 0x000ea80000000200 */
[----:B------:R-:W3:Y:S01]  /*a030*/  LDSM.16.M88.4 R16, [R237+0x6000] ;  /* 0x00600000ed10783b */ /* 0x000ee20000000200 */
[----:B------:R-:W-:Y:S03]  /*a040*/  HMMA.16816.F32 R8, R176, R198, R8 ;  /* 0x000000c6b008723c */ /* 0x000fe60000001808 */
[----:B------:R-:W4:Y:S03]  /*a050*/  LDSM.16.M88.4 R196, [R241+0xf000] ;  /* 0x00f00000f1c4783b */ /* 0x000f260000000200 */
[----:B------:R-:W-:Y:S06]  /*a060*/  HMMA.16816.F32 R24, R192, R172, R24 ;  /* 0x000000acc018723c */ /* 0x000fec0000001818 */
[----:B-1----:R-:W-:Y:S06]  /*a070*/  HMMA.16816.F32 R4, R32, R28, R4 ;  /* 0x0000001c2004723c */ /* 0x002fec0000001804 */
[----:B------:R-:W-:Y:S01]  /*a080*/  HMMA.16816.F32 R20, R192, R174, R20 ;  /* 0x000000aec014723c */ /* 0x000fe20000001814 */
[----:B------:R-:W-:Y:S05]  /*a090*/  LDSM.16.M88.4 R172, [R217] ;  /* 0x00000000d9ac783b */ /* 0x000fea0000000200 */
[----:B------:R-:W-:Y:S01]  /*a0a0*/  HMMA.16816.F32 R8, R32, R30, R8 ;  /* 0x0000001e2008723c */ /* 0x000fe20000001808 */
[----:B------:R-:W1:Y:S05]  /*a0b0*/  LDSM.16.M88.4 R28, [R235+0xe800] ;  /* 0x00e80000eb1c783b */ /* 0x000e6a0000000200 */
[----:B--2---:R-:W-:Y:S06]  /*a0c0*/  HMMA.16816.F32 R24, R176, R12, R24 ;  /* 0x0000000cb018723c */ /* 0x004fec0000001818 */
[----:B---3--:R-:W-:Y:S06]  /*a0d0*/  HMMA.16816.F32 R4, R16, R200, R4 ;  /* 0x000000c81004723c */ /* 0x008fec0000001804 */
[----:B----4-:R-:W-:Y:S06]  /*a0e0*/  HMMA.16816.F32 R168, R192, R196, R168 ;  /* 0x000000c4c0a8723c */ /* 0x010fec00000018a8 */
[----:B------:R-:W-:Y:S01]  /*a0f0*/  HMMA.16816.F32 R20, R176, R14, R20 ;  /* 0x0000000eb014723c */ /* 0x000fe20000001814 */
[----:B------:R-:W2:Y:S05]  /*a100*/  LDSM.16.M88.4 R12, [R228+0x6800] ;  /* 0x00680000e40c783b */ /* 0x000eaa0000000200 */
[----:B------:R-:W-:Y:S01]  /*a110*/  HMMA.16816.F32 R196, R192, R198, R188 ;  /* 0x000000c6c0c4723c */ /* 0x000fe200000018bc */
[----:B------:R-:W3:Y:S05]  /*a120*/  LDSM.16.M88.4 R188, [R235+0xf000] ;  /* 0x00f00000ebbc783b */ /* 0x000eea0000000200 */
[----:B------:R-:W-:Y:S01]  /*a130*/  HMMA.16816.F32 R8, R16, R202, R8 ;  /* 0x000000ca1008723c */ /* 0x000fe20000001808 */
[----:B------:R-:W-:Y:S01]  /*a140*/  FMUL.FTZ R5, R5, UR29 ;  /* 0x0000001d05057c20 */ /* 0x000fe20008410000 */
[----:B------:R-:W-:-:S03]  /*a150*/  FMUL.FTZ R0, R4, UR29 ;  /* 0x0000001d04007c20 */ /* 0x000fc60008410000 */
[----:B------:R4:W5:Y:S01]  /*a160*/  MUFU.TANH R200, R5 ;  /* 0x0000000500c87308 */ /* 0x0009620000002400 */
[----:B-1----:R-:W-:Y:S01]  /*a170*/  HMMA.16816.F32 R24, R32, R28, R24 ;  /* 0x0000001c2018723c */ /* 0x002fe20000001818 */
[----:B------:R-:W-:-:S05]  /*a180*/  FMUL.FTZ R203, R6, UR29 ;  /* 0x0000001d06cb7c20 */ /* 0x000fca0008410000 */
[----:B------:R-:W-:Y:S01]  /*a190*/  HMMA.16816.F32 R168, R176, R172, R168 ;  /* 0x000000acb0a8723c */ /* 0x000fe200000018a8 */
[----:B------:R-:W-:Y:S05]  /*a1a0*/  MUFU.TANH R0, R0 ;  /* 0x0000000000007308 */ /* 0x000fea0000002400 */
[----:B------:R-:W-:Y:S01]  /*a1b0*/  HMMA.16816.F32 R20, R32, R30, R20 ;  /* 0x0000001e2014723c */ /* 0x000fe20000001814 */
[----:B------:R-:W-:Y:S01]  /*a1c0*/  FMUL.FTZ R172, R7, UR29 ;  /* 0x0000001d07ac7c20 */ /* 0x000fe20008410000 */
[----:B------:R-:W1:Y:S01]  /*a1d0*/  LDSM.16.M88.4 R28, [R228+0x7000] ;  /* 0x00700000e41c783b */ /* 0x000e620000000200 */
[----:B------:R-:W-:Y:S03]  /*a1e0*/  MUFU.TANH R203, R203 ;  /* 0x000000cb00cb7308 */ /* 0x000fe60000002400 */
[----:B----4-:R-:W4:Y:S01]  /*a1f0*/  LDSM.16.M88.4 R4, [R241+0xf800] ;  /* 0x00f80000f104783b */ /* 0x010f220000000200 */
[----:B------:R-:W-:Y:S01]  /*a200*/  FMUL.FTZ R8, R8, UR29 ;  /* 0x0000001d08087c20 */ /* 0x000fe20008410000 */
[----:B------:R-:W-:Y:S01]  /*a210*/  HMMA.16816.F32 R196, R176, R174, R196 ;  /* 0x000000aeb0c4723c */ /* 0x000fe200000018c4 */
[----:B------:R-:W-:-:S02]  /*a220*/  FMUL.FTZ R201, R11, UR29 ;  /* 0x0000001d0bc97c20 */ /* 0x000fc40008410000 */
[----:B------:R5:W-:Y:S03]  /*a230*/  MUFU.TANH R173, R8 ;  /* 0x0000000800ad7308 */ /* 0x000be60000002400 */
[----:B--2---:R-:W-:Y:S01]  /*a240*/  HMMA.16816.F32 R24, R16, R12, R24 ;  /* 0x0000000c1018723c */ /* 0x004fe20000001818 */
[----:B------:R-:W-:-:S04]  /*a250*/  FMUL.FTZ R175, R10, UR29 ;  /* 0x0000001d0aaf7c20 */ /* 0x000fc80008410000 */
[----:B------:R-:W2:Y:S01]  /*a260*/  MUFU.TANH R172, R172 ;  /* 0x000000ac00ac7308 */ /* 0x000ea20000002400 */
[----:B---3--:R-:W-:Y:S01]  /*a270*/  HMMA.16816.F32 R168, R32, R188, R168 ;  /* 0x000000bc20a8723c */ /* 0x008fe200000018a8 */
[----:B------:R-:W-:-:S05]  /*a280*/  FMUL.FTZ R13, R9, UR29 ;  /* 0x0000001d090d7c20 */ /* 0x000fca0008410000 */
[----:B------:R-:W-:Y:S01]  /*a290*/  HMMA.16816.F32 R20, R16, R14, R20 ;  /* 0x0000000e1014723c */ /* 0x000fe20000001814 */
[----:B------:R-:W-:Y:S01]  /*a2a0*/  MUFU.TANH R174, R13 ;  /* 0x0000000d00ae7308 */ /* 0x000fe20000002400 */
[----:B-----5:R-:W3:Y:S04]  /*a2b0*/  LDSM.16.M88.4 R8, [R216] ;  /* 0x00000000d808783b */ /* 0x020ee80000000200 */
[----:B------:R-:W-:Y:S03]  /*a2c0*/  HMMA.16816.F32 R196, R32, R190, R196 ;  /* 0x000000be20c4723c */ /* 0x000fe600000018c4 */
[----:B------:R-:W5:Y:S03]  /*a2d0*/  MUFU.TANH R175, R175 ;  /* 0x000000af00af7308 */ /* 0x000f660000002400 */
[----:B------:R-:W-:Y:S01]  /*a2e0*/  FMUL.FTZ R12, R24, UR29 ;  /* 0x0000001d180c7c20 */ /* 0x000fe20008410000 */
[----:B------:R-:W-:Y:S01]  /*a2f0*/  FMUL.FTZ R24, R25, UR29 ;  /* 0x0000001d19187c20 */ /* 0x000fe20008410000 */
[----:B------:R-:W-:Y:S01]  /*a300*/  FMUL.FTZ R25, R26, UR29 ;  /* 0x0000001d1a197c20 */ /* 0x000fe20008410000 */
[----:B------:R-:W-:-:S02]  /*a310*/  FMUL.FTZ R26, R27, UR29 ;  /* 0x0000001d1b1a7c20 */ /* 0x000fc40008410000 */
[----:B------:R2:W-:Y:S01]  /*a320*/  MUFU.TANH R188, R12 ;  /* 0x0000000c00bc7308 */ /* 0x0005e20000002400 */
[----:B-1----:R-:W-:Y:S01]  /*a330*/  HMMA.16816.F32 R168, R16, R28, R168 ;  /* 0x0000001c10a8723c */ /* 0x002fe200000018a8 */
[----:B------:R-:W1:Y:S05]  /*a340*/  S2R R28, SR_TID.X ;  /* 0x00000000001c7919 */ /* 0x000e6a0000002100 */
[C---:B----4-:R-:W-:Y:S01]  /*a350*/  HMMA.16816.F32 R184, R192.reuse, R4, R184 ;  /* 0x00000004c0b8723c */ /* 0x050fe200000018b8 */
[----:B------:R-:W4:Y:S01]  /*a360*/  MUFU.TANH R201, R201 ;  /* 0x000000c900c97308 */ /* 0x000f220000002400 */
[----:B------:R-:W-:Y:S01]  /*a370*/  FMUL.FTZ R27, R20, UR29 ;  /* 0x0000001d141b7c20 */ /* 0x000fe20008410000 */
[----:B------:R-:W-:Y:S01]  /*a380*/  FMUL.FTZ R20, R21, UR29 ;  /* 0x0000001d15147c20 */ /* 0x000fe20008410000 */
[----:B------:R-:W-:Y:S01]  /*a390*/  FMUL.FTZ R21, R22, UR29 ;  /* 0x0000001d16157c20 */ /* 0x000fe20008410000 */
[----:B------:R-:W-:Y:S01]  /*a3a0*/  FMUL.FTZ R23, R23, UR29 ;  /* 0x0000001d17177c20 */ /* 0x000fe20008410000 */
[----:B------:R-:W-:Y:S01]  /*a3b0*/  HMMA.16816.F32 R180, R192, R6, R180 ;  /* 0x00000006c0b4723c */ /* 0x000fe200000018b4 */
[----:B------:R-:W-:Y:S02]  /*a3c0*/  LDSM.16.M88.4 R4, [R228+0x7800] ;  /* 0x00780000e404783b */ /* 0x000fe40000000200 */
[----:B------:R-:W4:Y:S02]  /*a3d0*/  MUFU.TANH R25, R25 ;  /* 0x0000001900197308 */ /* 0x000f240000002400 */
[----:B--2---:R-:W2:Y:S01]  /*a3e0*/  LDSM.16.M88.4 R12, [R235+0xf800] ;  /* 0x00f80000eb0c783b */ /* 0x004ea20000000200 */
[----:B------:R-:W-:Y:S01]  /*a3f0*/  HMMA.16816.F32 R196, R16, R30, R196 ;  /* 0x0000001e10c4723c */ /* 0x000fe200000018c4 */
[----:B------:R-:W-:-:S04]  /*a400*/  DEPBAR.LE SB0, 0x0 ;  /* 0x000080000000791a */ /* 0x000fc80000000000 */
[----:B------:R-:W4:Y:S01]  /*a410*/  MUFU.TANH R24, R24 ;  /* 0x0000001800187308 */ /* 0x000f220000002400 */
[----:B------:R-:W-:Y:S01]  /*a420*/  FMUL.FTZ R22, R170, UR29 ;  /* 0x0000001daa167c20 */ /* 0x000fe20008410000 */
[----:B------:R-:W-:Y:S01]  /*a430*/  FMUL.FTZ R168, R168, UR29 ;  /* 0x0000001da8a87c20 */ /* 0x000fe20008410000 */
[----:B------:R-:W-:Y:S01]  /*a440*/  FMUL.FTZ R169, R169, UR29 ;  /* 0x0000001da9a97c20 */ /* 0x000fe20008410000 */
[----:B------:R-:W-:Y:S02]  /*a450*/  IMAD.MOV.U32 R194, RZ, RZ, R204 ;  /* 0x000000ffffc27224 */ /* 0x000fe400078e00cc */
[----:B------:R-:W-:Y:S01]  /*a460*/  IMAD.MOV.U32 R195, RZ, RZ, R205 ;  /* 0x000000ffffc37224 */ /* 0x000fe200078e00cd */
[----:B---3--:R-:W-:Y:S01]  /*a470*/  HMMA.16816.F32 R184, R176, R8, R184 ;  /* 0x00000008b0b8723c */ /* 0x008fe200000018b8 */
[----:B------:R-:W3:Y:S01]  /*a480*/  MUFU.TANH R26, R26 ;  /* 0x0000001a001a7308 */ /* 0x000ee20000002400 */
[----:B-1----:R-:W-:-:S04]  /*a490*/  IMAD.SHL.U32 R28, R28, 0x2, RZ ;  /* 0x000000021c1c7824 */ /* 0x002fc800078e00ff */
[----:B------:R-:W-:Y:S01]  /*a4a0*/  HMMA.16816.F32 R180, R176, R10, R180 ;  /* 0x0000000ab0b4723c */ /* 0x000fe200000018b4 */
[----:B------:R-:W-:Y:S02]  /*a4b0*/  LOP3.LUT R9, R28, 0x6, RZ, 0xc0, !PT ;  /* 0x000000061c097812 */ /* 0x000fe400078ec0ff */
[----:B------:R-:W1:Y:S03]  /*a4c0*/  MUFU.TANH R27, R27 ;  /* 0x0000001b001b7308 */ /* 0x000e660000002400 */
[----:B------:R-:W-:Y:S01]  /*a4d0*/  FMUL.FTZ R196, R196, UR29 ;  /* 0x0000001dc4c47c20 */ /* 0x000fe20008410000 */
[----:B------:R-:W-:Y:S02]  /*a4e0*/  IMAD.U32 R10, RZ, RZ, UR20 ;  /* 0x00000014ff0a7e24 */ /* 0x000fe4000f8e00ff */
[----:B------:R-:W-:Y:S02]  /*a4f0*/  FMUL.FTZ R193, R199, UR29 ;  /* 0x0000001dc7c17c20 */ /* 0x000fe40008410000 */
[----:B------:R-:W-:Y:S01]  /*a500*/  IMAD R10, R10, 0x40, R9 ;  /* 0x000000400a0a7824 */ /* 0x000fe200078e0209 */
[----:B------:R-:W1:Y:S03]  /*a510*/  MUFU.TANH R21, R21 ;  /* 0x0000001500157308 */ /* 0x000e660000002400 */
[----:B------:R-:W-:-:S02]  /*a520*/  VIADD R8, R10, 0x1 ;  /* 0x000000010a087836 */ /* 0x000fc40000000000 */
[----:B------:R-:W-:-:S03]  /*a530*/  VIADD R11, R10, 0x8 ;  /* 0x000000080a0b7836 */ /* 0x000fc60000000000 */
[CC--:B------:R-:W-:Y:S01]  /*a540*/  ISETP.GE.AND P1, PT, R8.reuse, R167.reuse, PT ;  /* 0x000000a70800720c */ /* 0x0c0fe20003f26270 */
[C---:B--2---:R-:W-:Y:S01]  /*a550*/  HMMA.16816.F32 R184, R32.reuse, R12, R184 ;  /* 0x0000000c20b8723c */ /* 0x044fe200000018b8 */
[-C--:B------:R-:W-:Y:S01]  /*a560*/  ISETP.GE.AND P2, PT, R8, R2.reuse, PT ;  /* 0x000000020800720c */ /* 0x080fe20003f46270 */
[----:B------:R-:W2:Y:S01]  /*a570*/  MUFU.TANH R20, R20 ;  /* 0x0000001400147308 */ /* 0x000ea20000002400 */
[----:B------:R-:W-:Y:S01]  /*a580*/  FSEL R8, R200, -INF , !P1 ;  /* 0xff800000c8087808 */ /* 0x000fe20004800000 */
[----:B------:R-:W-:Y:S01]  /*a590*/  FMUL.FTZ R200, R197, UR29 ;  /* 0x0000001dc5c87c20 */ /* 0x000fe20008410000 */
[----:B------:R-:W-:Y:S01]  /*a5a0*/  FSEL R9, R172, -INF , !P2 ;  /* 0xff800000ac097808 */ /* 0x000fe20005000000 */
[----:B------:R-:W-:Y:S01]  /*a5b0*/  HMMA.16816.F32 R180, R32, R14, R180 ;  /* 0x0000000e20b4723c */ /* 0x000fe200000018b4 */
[-C--:B------:R-:W-:Y:S01]  /*a5c0*/  ISETP.GE.AND P1, PT, R11, R167.reuse, PT ;  /* 0x000000a70b00720c */ /* 0x080fe20003f26270 */
[----:B------:R-:W-:Y:S01]  /*a5d0*/  FMUL.FTZ R13, R171, UR29 ;  /* 0x0000001dab0d7c20 */ /* 0x000fe20008410000 */
[-C--:B------:R-:W-:Y:S01]  /*a5e0*/  ISETP.GE.AND P2, PT, R11, R2.reuse, PT ;  /* 0x000000020b00720c */ /* 0x080fe20003f46270 */
[----:B------:R-:W-:Y:S01]  /*a5f0*/  VIADD R11, R10, 0x9 ;  /* 0x000000090a0b7836 */ /* 0x000fe20000000000 */
[----:B------:R-:W-:Y:S01]  /*a600*/  FSEL R12, R173, -INF , !P1 ;  /* 0xff800000ad0c7808 */ /* 0x000fe20004800000 */
[----:B------:R-:W2:Y:S01]  /*a610*/  MUFU.TANH R29, R23 ;  /* 0x00000017001d7308 */ /* 0x000ea20000002400 */
[----:B-----5:R-:W-:Y:S01]  /*a620*/  FSEL R175, R175, -INF , !P2 ;  /* 0xff800000afaf7808 */ /* 0x020fe20005000000 */
[----:B------:R-:W-:Y:S01]  /*a630*/  FMUL.FTZ R197, R198, UR29 ;  /* 0x0000001dc6c57c20 */ /* 0x000fe20008410000 */
[C---:B------:R-:W-:Y:S01]  /*a640*/  ISETP.GE.AND P1, PT, R11.reuse, R167, PT ;  /* 0x000000a70b00720c */ /* 0x040fe20003f26270 */
[----:B------:R-:W-:Y:S01]  /*a650*/  VIADD R15, R10, 0x20 ;  /* 0x000000200a0f7836 */ /* 0x000fe20000000000 */
[----:B------:R-:W-:-:S02]  /*a660*/  ISETP.GE.AND P2, PT, R11, R2, PT ;  /* 0x000000020b00720c */ /* 0x000fc40003f46270 */
[----:B------:R-:W-:Y:S01]  /*a670*/  FSEL R14, R174, -INF , !P1 ;  /* 0xff800000ae0e7808 */ /* 0x000fe20004800000 */
[----:B------:R-:W5:Y:S01]  /*a680*/  MUFU.TANH R208, R168 ;  /* 0x000000a800d07308 */ /* 0x000f620000002400 */
[----:B----4-:R-:W-:-:S03]  /*a690*/  FSEL R11, R201, -INF , !P2 ;  /* 0xff800000c90b7808 */ /* 0x010fc60005000000 */
[----:B------:R-:W-:Y:S04]  /*a6a0*/  HMMA.16816.F32 R184, R16, R4, R184 ;  /* 0x0000000410b8723c */ /* 0x000fe800000018b8 */
[----:B------:R-:W4:Y:S03]  /*a6b0*/  MUFU.TANH R22, R22 ;  /* 0x0000001600167308 */ /* 0x000f260000002400 */
[C---:B------:R-:W-:Y:S02]  /*a6c0*/  VIADD R5, R10.reuse, 0x10 ;  /* 0x000000100a057836 */ /* 0x040fe40000000000 */
[----:B------:R-:W-:-:S03]  /*a6d0*/  VIADD R4, R10, 0x11 ;  /* 0x000000110a047836 */ /* 0x000fc60000000000 */
[CC--:B------:R-:W-:Y:S01]  /*a6e0*/  ISETP.GE.AND P1, PT, R5.reuse, R167.reuse, PT ;  /* 0x000000a70500720c */ /* 0x0c0fe20003f26270 */
[----:B------:R-:W4:Y:S01]  /*a6f0*/  MUFU.TANH R206, R169 ;  /* 0x000000a900ce7308 */ /* 0x000f220000002400 */
[-C--:B------:R-:W-:Y:S01]  /*a700*/  ISETP.GE.AND P2, PT, R5, R2.reuse, PT ;  /* 0x000000020500720c */ /* 0x080fe20003f46270 */
[----:B------:R-:W-:Y:S01]  /*a710*/  VIADD R5, R10, 0x18 ;  /* 0x000000180a057836 */ /* 0x000fe20000000000 */
[----:B------:R-:W-:Y:S02]  /*a720*/  FSEL R30, R188, -INF , !P1 ;  /* 0xff800000bc1e7808 */ /* 0x000fe40004800000 */
[----:B------:R-:W-:Y:S02]  /*a730*/  FSEL R25, R25, -INF , !P2 ;  /* 0xff80000019197808 */ /* 0x000fe40005000000 */
[CC--:B------:R-:W-:Y:S01]  /*a740*/  ISETP.GE.AND P1, PT, R4.reuse, R167.reuse, PT ;  /* 0x000000a70400720c */ /* 0x0c0fe20003f26270 */
[----:B------:R-:W4:Y:S01]  /*a750*/  MUFU.TANH R13, R13 ;  /* 0x0000000d000d7308 */ /* 0x000f220000002400 */
[----:B------:R-:W-:Y:S01]  /*a760*/  ISETP.GE.AND P2, PT, R4, R2, PT ;  /* 0x000000020400720c */ /* 0x000fe20003f46270 */
[----:B------:R-:W-:Y:S01]  /*a770*/  VIADD R4, R10, 0x19 ;  /* 0x000000190a047836 */ /* 0x000fe20000000000 */
[----:B------:R-:W-:Y:S01]  /*a780*/  FSEL R28, R24, -INF , !P1 ;  /* 0xff800000181c7808 */ /* 0x000fe20004800000 */
[----:B------:R-:W-:Y:S01]  /*a790*/  FMUL.FTZ R184, R184, UR29 ;  /* 0x0000001db8b87c20 */ /* 0x000fe20008410000 */
[----:B---3--:R-:W-:Y:S01]  /*a7a0*/  FSEL R33, R26, -INF , !P2 ;  /* 0xff8000001a217808 */ /* 0x008fe20005000000 */
[----:B------:R-:W-:Y:S01]  /*a7b0*/  FMUL.FTZ R185, R185, UR29 ;  /* 0x0000001db9b97c20 */ /* 0x000fe20008410000 */
[----:B------:R-:W-:Y:S01]  /*a7c0*/  BAR.SYNC.DEFER_BLOCKING 0x0 ;  /* 0x0000000000007b1d */ /* 0x000fe20000010000 */
[----:B------:R-:W-:-:S02]  /*a7d0*/  ISETP.GE.AND P1, PT, R5, R167, PT ;  /* 0x000000a70500720c */ /* 0x000fc40003f26270 */
[-C--:B------:R-:W-:Y:S02]  /*a7e0*/  ISETP.GE.AND P2, PT, R5, R2.reuse, PT ;  /* 0x000000020500720c */ /* 0x080fe40003f46270 */
[----:B-1----:R-:W-:Y:S01]  /*a7f0*/  FSEL R26, R27, -INF , !P1 ;  /* 0xff8000001b1a7808 */ /* 0x002fe20004800000 */
[----:B------:R-:W1:Y:S01]  /*a800*/  MUFU.TANH R202, R196 ;  /* 0x000000c400ca7308 */ /* 0x000e620000002400 */
[----:B------:R-:W-:Y:S02]  /*a810*/  FSEL R31, R21, -INF , !P2 ;  /* 0xff800000151f7808 */ /* 0x000fe40005000000 */
[C---:B------:R-:W-:Y:S02]  /*a820*/  ISETP.GE.AND P1, PT, R4.reuse, R167, PT ;  /* 0x000000a70400720c */ /* 0x040fe40003f26270 */
[----:B------:R-:W-:Y:S02]  /*a830*/  ISETP.GE.AND P2, PT, R4, R2, PT ;  /* 0x000000020400720c */ /* 0x000fe40003f46270 */
[----:B------:R-:W-:Y:S01]  /*a840*/  HMMA.16816.F32 R4, R16, R6, R180 ;  /* 0x000000061004723c */ /* 0x000fe200000018b4 */
[----:B------:R-:W3:Y:S01]  /*a850*/  MUFU.TANH R197, R197 ;  /* 0x000000c500c57308 */ /* 0x000ee20000002400 */
[----:B--2---:R-:W-:-:S02]  /*a860*/  FSEL R24, R20, -INF , !P1 ;  /* 0xff80000014187808 */ /* 0x004fc40004800000 */
[----:B------:R-:W-:Y:S02]  /*a870*/  FSEL R29, R29, -INF , !P2 ;  /* 0xff8000001d1d7808 */ /* 0x000fe40005000000 */
[CC--:B------:R-:W-:Y:S01]  /*a880*/  ISETP.GE.AND P1, PT, R15.reuse, R167.reuse, PT ;  /* 0x000000a70f00720c */ /* 0x0c0fe20003f26270 */
[----:B------:R-:W-:Y:S01]  /*a890*/  VIADD R16, R10, 0x21 ;  /* 0x000000210a107836 */ /* 0x000fe20000000000 */
[-C--:B------:R-:W-:Y:S01]  /*a8a0*/  ISETP.GE.AND P2, PT, R15, R2.reuse, PT ;  /* 0x000000020f00720c */ /* 0x080fe20003f46270 */
[----:B------:R-:W2:Y:S01]  /*a8b0*/  MUFU.TANH R200, R200 ;  /* 0x000000c800c87308 */ /* 0x000ea20000002400 */
[----:B-----5:R-:W-:Y:S01]  /*a8c0*/  FSEL R208, R208, -INF , !P1 ;  /* 0xff800000d0d07808 */ /* 0x020fe20004800000 */
[----:B------:R-:W-:Y:S01]  /*a8d0*/  VIADD R17, R10, 0x28 ;  /* 0x000000280a117836 */ /* 0x000fe20000000000 */
[----:B----4-:R-:W-:Y:S01]  /*a8e0*/  FSEL R201, R22, -INF , !P2 ;  /* 0xff80000016c97808 */ /* 0x010fe20005000000 */
[----:B------:R-:W-:Y:S01]  /*a8f0*/  FMUL.FTZ R183, R186, UR29 ;  /* 0x0000001dbab77c20 */ /* 0x000fe20008410000 */
[CC--:B------:R-:W-:Y:S01]  /*a900*/  ISETP.GE.AND P1, PT, R16.reuse, R167.reuse, PT ;  /* 0x000000a71000720c */ /* 0x0c0fe20003f26270 */
[----:B------:R-:W-:Y:S01]  /*a910*/  FMUL.FTZ R181, R187, UR29 ;  /* 0x0000001dbbb57c20 */ /* 0x000fe20008410000 */
[----:B------:R-:W-:Y:S01]  /*a920*/  ISETP.GE.AND P2, PT, R16, R2, PT ;  /* 0x000000021000720c */ /* 0x000fe20003f46270 */
[----:B------:R-:W4:Y:S01]  /*a930*/  MUFU.TANH R193, R193 ;  /* 0x000000c100c17308 */ /* 0x000f220000002400 */
[----:B------:R-:W-:Y:S01]  /*a940*/  FSEL R206, R206, -INF , !P1 ;  /* 0xff800000cece7808 */ /* 0x000fe20004800000 */
[C---:B------:R-:W-:Y:S01]  /*a950*/  VIADD R16, R10.reuse, 0x29 ;  /* 0x000000290a107836 */ /* 0x040fe20000000000 */
[----:B------:R-:W-:Y:S01]  /*a960*/  FSEL R199, R13, -INF , !P2 ;  /* 0xff8000000dc77808 */ /* 0x000fe20005000000 */
[----:B------:R-:W-:Y:S01]  /*a970*/  VIADD R13, R10, 0x30 ;  /* 0x000000300a0d7836 */ /* 0x000fe20000000000 */
[----:B------:R-:W-:-:S02]  /*a980*/  ISETP.GE.AND P1, PT, R17, R167, PT ;  /* 0x000000a71100720c */ /* 0x000fc40003f26270 */
[-C--:B------:R-:W-:Y:S01]  /*a990*/  ISETP.GE.AND P2, PT, R17, R2.reuse, PT ;  /* 0x000000021100720c */ /* 0x080fe20003f46270 */
[----:B------:R-:W5:Y:S01]  /*a9a0*/  MUFU.TANH R184, R184 ;  /* 0x000000b800b87308 */ /* 0x000f620000002400 */
[----:B------:R-:W-:Y:S01]  /*a9b0*/  FMUL.FTZ R4, R4, UR29 ;  /* 0x0000001d04047c20 */ /* 0x000fe20008410000 */
[----:B-1----:R-:W-:Y:S01]  /*a9c0*/  FSEL R202, R202, -INF , !P1 ;  /* 0xff800000caca7808 */ /* 0x002fe20004800000 */
[----:B------:R-:W-:Y:S01]  /*a9d0*/  FMUL.FTZ R179, R6, UR29 ;  /* 0x0000001d06b37c20 */ /* 0x000fe20008410000 */
[----:B---3--:R-:W-:Y:S01]  /*a9e0*/  FSEL R197, R197, -INF , !P2 ;  /* 0xff800000c5c57808 */ /* 0x008fe20005000000 */
[----:B------:R-:W-:Y:S01]  /*a9f0*/  VIADD R6, R10, 0x38 ;  /* 0x000000380a067836 */ /* 0x000fe20000000000 */
[C---:B------:R-:W-:Y:S01]  /*aa00*/  ISETP.GE.AND P1, PT, R16.reuse, R167, PT ;  /* 0x000000a71000720c */ /* 0x040fe20003f26270 */
[----:B------:R-:W-:Y:S01]  /*aa10*/  FMUL.FTZ R182, R5, UR29 ;  /* 0x0000001d05b67c20 */ /* 0x000fe20008410000 */
[----:B------:R-:W1:Y:S01]  /*aa20*/  MUFU.TANH R15, R185 ;  /* 0x000000b9000f7308 */ /* 0x000e620000002400 */
[----:B------:R-:W-:Y:S01]  /*aa30*/  ISETP.GE.AND P2, PT, R16, R2, PT ;  /* 0x000000021000720c */ /* 0x000fe20003f46270 */
[----:B------:R-:W-:Y:S01]  /*aa40*/  FMUL.FTZ R7, R7, UR29 ;  /* 0x0000001d07077c20 */ /* 0x000fe20008410000 */
[----:B--2---:R-:W-:Y:S01]  /*aa50*/  FSEL R200, R200, -INF , !P1 ;  /* 0xff800000c8c87808 */ /* 0x004fe20004800000 */
[----:B------:R-:W-:Y:S01]  /*aa60*/  VIADD R5, R10, 0x39 ;  /* 0x000000390a057836 */ /* 0x000fe20000000000 */
[----:B----4-:R-:W-:-:S02]  /*aa70*/  FSEL R193, R193, -INF , !P2 ;  /* 0xff800000c1c17808 */ /* 0x010fc40005000000 */
[C---:B------:R-:W-:Y:S01]  /*aa80*/  ISETP.GE.AND P1, PT, R13.reuse, R167, PT ;  /* 0x000000a70d00720c */ /* 0x040fe20003f26270 */
[----:B------:R-:W2:Y:S01]  /*aa90*/  MUFU.TANH R4, R4 ;  /* 0x0000000400047308 */ /* 0x000ea20000002400 */
[----:B------:R-:W-:Y:S01]  /*aaa0*/  ISETP.GE.AND P2, PT, R13, R2, PT ;  /* 0x000000020d00720c */ /* 0x000fe20003f46270 */
[----:B------:R-:W-:Y:S01]  /*aab0*/  VIADD R13, R10, 0x31 ;  /* 0x000000310a0d7836 */ /* 0x000fe20000000000 */
[----:B-----5:R-:W-:-:S04]  /*aac0*/  FSEL R188, R184, -INF , !P1 ;  /* 0xff800000b8bc7808 */ /* 0x020fc80004800000 */
[-C--:B------:R-:W-:Y:S01]  /*aad0*/  ISETP.GE.AND P1, PT, R13, R167.reuse, PT ;  /* 0x000000a70d00720c */ /* 0x080fe20003f26270 */
[----:B------:R-:W3:Y:S03]  /*aae0*/  MUFU.TANH R183, R183 ;  /* 0x000000b700b77308 */ /* 0x000ee60000002400 */
[----:B-1----:R-:W-:Y:S02]  /*aaf0*/  FSEL R186, R15, -INF , !P1 ;  /* 0xff8000000fba7808 */ /* 0x002fe40004800000 */
[----:B------:R-:W-:-:S03]  /*ab00*/  ISETP.GE.AND P1, PT, R6, R167, PT ;  /* 0x000000a70600720c */ /* 0x000fc60003f26270 */
[----:B------:R-:W1:Y:S01]  /*ab10*/  MUFU.TANH R181, R181 ;  /* 0x000000b500b57308 */ /* 0x000e620000002400 */
[----:B--2---:R-:W-:Y:S02]  /*ab20*/  FSEL R184, R4, -INF , !P1 ;  /* 0xff80000004b87808 */ /* 0x004fe40004800000 */
[----:B------:R-:W-:-:S04]  /*ab30*/  ISETP.GE.AND P1, PT, R10, R167, PT ;  /* 0x000000a70a00720c */ /* 0x000fc80003f26270 */
[----:B------:R-:W-:Y:S01]  /*ab40*/  FSEL R0, R0, -INF , !P1 ;  /* 0xff80000000007808 */ /* 0x000fe20004800000 */
[----:B------:R-:W2:Y:S01]  /*ab50*/  MUFU.TANH R179, R179 ;  /* 0x000000b300b37308 */ /* 0x000ea20000002400 */
[----:B---3--:R-:W-:Y:S02]  /*ab60*/  FSEL R183, R183, -INF , !P2 ;  /* 0xff800000b7b77808 */ /* 0x008fe40005000000 */
[-C--:B------:R-:W-:Y:S02]  /*ab70*/  ISETP.GE.AND P1, PT, R10, R2.reuse, PT ;  /* 0x000000020a00720c */ /* 0x080fe40003f26270 */
[----:B------:R-:W-:Y:S02]  /*ab80*/  ISETP.GE.AND P2, PT, R13, R2, PT ;  /* 0x000000020d00720c */ /* 0x000fe40003f46270 */
[----:B------:R-:W-:Y:S01]  /*ab90*/  FSEL R203, R203, -INF , !P1 ;  /* 0xff800000cbcb7808 */ /* 0x000fe20004800000 */
[----:B------:R-:W3:Y:S01]  /*aba0*/  MUFU.TANH R182, R182 ;  /* 0x000000b600b67308 */ /* 0x000ee20000002400 */
[----:B-1----:R-:W-:-:S02]  /*abb0*/  FSEL R181, R181, -INF , !P2 ;  /* 0xff800000b5b57808 */ /* 0x002fc40005000000 */
[----:B------:R-:W-:Y:S02]  /*abc0*/  PLOP3.LUT P1, PT, PT, PT, UP0, 0x80, 0x0 ;  /* 0x000000000000781c */ /* 0x000fe40003f2f008 */
[----:B------:R-:W-:-:S03]  /*abd0*/  ISETP.GE.AND P2, PT, R6, R2, PT ;  /* 0x000000020600720c */ /* 0x000fc60003f46270 */
[----:B------:R-:W1:Y:S01]  /*abe0*/  MUFU.TANH R177, R7 ;  /* 0x0000000700b17308 */ /* 0x000e620000002400 */
[----:B--2---:R-:W-:Y:S02]  /*abf0*/  FSEL R179, R179, -INF , !P2 ;  /* 0xff800000b3b37808 */ /* 0x004fe40005000000 */
[----:B------:R-:W-:-:S04]  /*ac00*/  ISETP.GE.AND P2, PT, R5, R167, PT ;  /* 0x000000a70500720c */ /* 0x000fc80003f46270 */
[----:B---3--:R-:W-:Y:S02]  /*ac10*/  FSEL R182, R182, -INF , !P2 ;  /* 0xff800000b6b67808 */ /* 0x008fe40005000000 */
[----:B------:R-:W-:-:S04]  /*ac20*/  ISETP.GE.AND P2, PT, R5, R2, PT ;  /* 0x000000020500720c */ /* 0x000fc80003f46270 */
[----:B-1----:R-:W-:Y:S01]  /*ac30*/  FSEL R177, R177, -INF , !P2 ;  /* 0xff800000b1b17808 */ /* 0x002fe20005000000 */
        /* <DEDUP_REMOVED lines=77> */
.L_x_827:
[----:B------:R-:W-:-:S04]  /*b110*/  ULEA UR12, -UR10, URZ, 0x6 ;  /* 0x0000003f0a0c7291 */ /* 0x000fc8000f8e313f */
[----:B------:R-:W-:-:S12]  /*b120*/  USHF.R.S32.HI UR11, URZ, 0x1f, UR12 ;  /* 0x0000001f3f0b7899 */ /* 0x000fd8000801140c */
.L_x_828:
        /* <DEDUP_REMOVED lines=26> */
[----:B------:R-:W-:Y:S02]  /*b2d0*/  @!P5 LEA R172, P1, R6, UR4, 0x1 ;  /* 0x0000000406acdc11 */ /* 0x000fe4000f8208ff */
[----:B------:R-:W-:Y:S02]  /*b2e0*/  @!P6 LEA R204, P2, R2, R252, 0x1 ;  /* 0x000000fc02cce211 */ /* 0x000fe400078408ff */
        /* <DEDUP_REMOVED lines=59> */
[C---:B------:R-:W-:Y:S01]  /*b6a0*/  @!P5 IADD3.X R4, R166.reuse, UR7, RZ, P1, !PT ;  /* 0x00000007a604dc10 */ /* 0x040fe20008ffe4ff */
[----:B------:R1:W-:Y:S01]  /*b6b0*/  @P5 STS.128 [R246+0xa800], RZ ;  /* 0x00a800fff6005388 */ /* 0x0003e20000000c00 */
[----:B------:R-:W-:Y:S02]  /*b6c0*/  @!P5 LEA R214, P2, R5, UR4, 0x1 ;  /* 0x0000000405d6dc11 */ /* 0x000fe4000f8408ff */
        /* <DEDUP_REMOVED lines=64> */
.L_x_830:
[----:B------:R-:W-:Y:S05]  /*bad0*/  BSYNC B0 ;  /* 0x0000000000007941 */ /* 0x000fea0003800000 */
.L_x_829:
[----:B------:R-:W0:Y:S01]  /*bae0*/  LDGDEPBAR ;  /* 0x00000000000079af */ /* 0x000e220000000000 */
[----:B-12---:R-:W-:Y:S02]  /*baf0*/  IMAD.U32 R5, RZ, RZ, UR12 ;  /* 0x0000000cff057e24 */ /* 0x006fe4000f8e00ff */
[----:B------:R-:W-:-:S03]  /*bb00*/  IMAD.U32 R2, RZ, RZ, UR11 ;  /* 0x0000000bff027e24 */ /* 0x000fc6000f8e00ff */
[----:B------:R-:W-:-:S04]  /*bb10*/  LEA R252, P1, R5, R252, 0x1 ;  /* 0x000000fc05fc7211 */ /* 0x000fc800078208ff */
[----:B------:R-:W-:-:S09]  /*bb20*/  LEA.HI.X R251, R5, R251, R2, 0x1, P1 ;  /* 0x000000fb05fb7211 */ /* 0x000fd200008f0c02 */
.L_x_826:
        /* <DEDUP_REMOVED lines=39> */
[----:B------:R-:W2:Y:S01]  /*bda0*/  SHFL.BFLY PT, R172, R5, 0x1, 0x1f ;  /* 0x0c201f0005ac7f89 */ /* 0x000ea200000e0000 */
[----:B-1----:R-:W-:Y:S02]  /*bdb0*/  FMNMX.FTZ R174, R7, R174, !PT ;  /* 0x000000ae07ae7209 */ /* 0x002fe40007810000 */
[----:B--2---:R-:W-:-:S03]  /*bdc0*/  FMNMX.FTZ R172, R5, R172, !PT ;  /* 0x000000ac05ac7209 */ /* 0x004fc60007810000 */
[C---:B------:R-:W-:Y:S01]  /*bdd0*/  FMUL.FTZ R185, R174.reuse, UR27 ;  /* 0x0000001baeb97c20 */ /* 0x040fe20008410000 */
[----:B------:R-:W-:Y:S02]  /*bde0*/  FSETP.NEU.FTZ.AND P2, PT, R174, -INF , PT ;  /* 0xff800000ae00780b */ /* 0x000fe40003f5d000 */
[C---:B------:R-:W-:Y:S01]  /*bdf0*/  FSETP.NEU.FTZ.AND P1, PT, R172.reuse, -INF , PT ;  /* 0xff800000ac00780b */ /* 0x040fe20003f3d000 */
[----:B------:R-:W-:Y:S01]  /*be00*/  FMUL.FTZ R180, R172, UR27 ;  /* 0x0000001bacb47c20 */ /* 0x000fe20008410000 */
[----:B------:R-:W-:Y:S02]  /*be10*/  FSEL R5, R174, RZ, P2 ;  /* 0x000000ffae057208 */ /* 0x000fe40001000000 */
[----:B------:R-:W-:Y:S02]  /*be20*/  FSEL R6, R172, RZ, P1 ;  /* 0x000000ffac067208 */ /* 0x000fe40000800000 */
[----:B------:R-:W-:Y:S01]  /*be30*/  FSEL R185, R185, RZ, P2 ;  /* 0x000000ffb9b97208 */ /* 0x000fe20001000000 */
[----:B------:R-:W-:Y:S01]  /*be40*/  FADD.FTZ R4, R164, -R5 ;  /* 0x80000005a4047221 */ /* 0x000fe20000010000 */
[----:B------:R-:W-:Y:S01]  /*be50*/  FSEL R180, R180, RZ, P1 ;  /* 0x000000ffb4b47208 */ /* 0x000fe20000800000 */
[----:B------:R-:W-:Y:S01]  /*be60*/  FADD.FTZ R6, R3, -R6 ;  /* 0x8000000603067221 */ /* 0x000fe20000010000 */
[----:B------:R-:W-:Y:S01]  /*be70*/  LDSM.16.MT88.4 R164, [R233+0x17000] ;  /* 0x01700000e9a4783b */ /* 0x000fe20000004200 */
[--C-:B------:R-:W-:Y:S01]  /*be80*/  FFMA.FTZ R173, R0, UR27, -R185.reuse ;  /* 0x0000001b00ad7c23 */ /* 0x100fe200080108b9 */
[--C-:B------:R-:W-:Y:S01]  /*be90*/  FFMA.FTZ R170, R8, UR27, -R185.reuse ;  /* 0x0000001b08aa7c23 */ /* 0x100fe200080108b9 */
[--C-:B------:R-:W-:Y:S01]  /*bea0*/  FFMA.FTZ R0, R175, UR27, -R180.reuse ;  /* 0x0000001baf007c23 */ /* 0x100fe200080108b4 */
[--C-:B------:R-:W-:Y:S01]  /*beb0*/  FFMA.FTZ R171, R12, UR27, -R185.reuse ;  /* 0x0000001b0cab7c23 */ /* 0x100fe200080108b9 */
[--C-:B------:R-:W-:Y:S01]  /*bec0*/  FFMA.FTZ R168, R14, UR27, -R185.reuse ;  /* 0x0000001b0ea87c23 */ /* 0x100fe200080108b9 */
[--C-:B------:R-:W-:Y:S01]  /*bed0*/  FFMA.FTZ R169, R203, UR27, -R180.reuse ;  /* 0x0000001bcba97c23 */ /* 0x100fe200080108b4 */
[--C-:B------:R-:W-:Y:S01]  /*bee0*/  FFMA.FTZ R2, R9, UR27, -R180.reuse ;  /* 0x0000001b09027c23 */ /* 0x100fe200080108b4 */
[--C-:B------:R-:W-:Y:S01]  /*bef0*/  FFMA.FTZ R175, R11, UR27, -R180.reuse ;  /* 0x0000001b0baf7c23 */ /* 0x100fe200080108b4 */
[----:B------:R-:W-:Y:S01]  /*bf00*/  FMUL.FTZ R178, R4, UR27 ;  /* 0x0000001b04b27c20 */ /* 0x000fe20008410000 */
[----:B------:R-:W-:Y:S01]  /*bf10*/  FMUL.FTZ R176, R6, UR27 ;  /* 0x0000001b06b07c20 */ /* 0x000fe20008410000 */
[----:B------:R-:W-:Y:S01]  /*bf20*/  MUFU.EX2 R173, R173 ;  /* 0x000000ad00ad7308 */ /* 0x000fe20000000800 */
[----:B------:R-:W1:Y:S01]  /*bf30*/  LDSM.16.MT88.4 R12, [R234+0x10000] ;  /* 0x01000000ea0c783b */ /* 0x000e620000004200 */
[--C-:B------:R-:W-:Y:S01]  /*bf40*/  FFMA.FTZ R187, R26, UR27, -R185.reuse ;  /* 0x0000001b1abb7c23 */ /* 0x100fe200080108b9 */
[--C-:B------:R-:W-:Y:S01]  /*bf50*/  FFMA.FTZ R192, R24, UR27, -R185.reuse ;  /* 0x0000001b18c07c23 */ /* 0x100fe200080108b9 */
[--C-:B------:R-:W-:Y:S01]  /*bf60*/  FFMA.FTZ R189, R25, UR27, -R180.reuse ;  /* 0x0000001b19bd7c23 */ /* 0x100fe200080108b4 */
[----:B------:R-:W2:Y:S01]  /*bf70*/  LDSM.16.MT88.4 R8, [R233+0x10000] ;  /* 0x01000000e908783b */ /* 0x000ea20000004200 */
[--C-:B------:R-:W-:Y:S01]  /*bf80*/  FFMA.FTZ R3, R30, UR27, -R185.reuse ;  /* 0x0000001b1e037c23 */ /* 0x100fe200080108b9 */
[--C-:B------:R-:W-:Y:S01]  /*bf90*/  FFMA.FTZ R190, R28, UR27, -R185.reuse ;  /* 0x0000001b1cbe7c23 */ /* 0x100fe200080108b9 */
[----:B------:R-:W3:Y:S01]  /*bfa0*/  MUFU.EX2 R170, R170 ;  /* 0x000000aa00aa7308 */ /* 0x000ee20000000800 */
[----:B------:R-:W-:Y:S01]  /*bfb0*/  LDSM.16.MT88.4 R24, [R232+0x16000] ;  /* 0x01600000e818783b */ /* 0x000fe20000004200 */
[--C-:B------:R-:W-:Y:S01]  /*bfc0*/  FFMA.FTZ R196, R33, UR27, -R180.reuse ;  /* 0x0000001b21c47c23 */ /* 0x100fe200080108b4 */
[--C-:B------:R-:W-:Y:S01]  /*bfd0*/  FFMA.FTZ R191, R31, UR27, -R180.reuse ;  /* 0x0000001b1fbf7c23 */ /* 0x100fe200080108b4 */
[--C-:B------:R-:W-:Y:S01]  /*bfe0*/  FFMA.FTZ R198, R29, UR27, -R180.reuse ;  /* 0x0000001b1dc67c23 */ /* 0x100fe200080108b4 */
[----:B------:R-:W-:Y:S01]  /*bff0*/  LDSM.16.MT88.4 R32, [R234+0x12800] ;  /* 0x01280000ea20783b */ /* 0x000fe20000004200 */
[--C-:B------:R-:W-:Y:S01]  /*c000*/  FFMA.FTZ R204, R206, UR27, -R185.reuse ;  /* 0x0000001bcecc7c23 */ /* 0x100fe200080108b9 */
[--C-:B------:R-:W-:Y:S01]  /*c010*/  FFMA.FTZ R205, R200, UR27, -R185.reuse ;  /* 0x0000001bc8cd7c23 */ /* 0x100fe200080108b9 */
[----:B------:R-:W-:Y:S01]  /*c020*/  MUFU.EX2 R171, R171 ;  /* 0x000000ab00ab7308 */ /* 0x000fe20000000800 */
[----:B------:R-:W-:Y:S01]  /*c030*/  LDSM.16.MT88.4 R28, [R236+0x12800] ;  /* 0x01280000ec1c783b */ /* 0x000fe20000004200 */
[--C-:B------:R-:W-:Y:S01]  /*c040*/  FFMA.FTZ R203, R208, UR27, -R185.reuse ;  /* 0x0000001bd0cb7c23 */ /* 0x100fe200080108b9 */
[--C-:B------:R-:W-:Y:S01]  /*c050*/  FFMA.FTZ R202, R202, UR27, -R185.reuse ;  /* 0x0000001bcaca7c23 */ /* 0x100fe200080108b9 */
[--C-:B------:R-:W-:Y:S01]  /*c060*/  FFMA.FTZ R200, R201, UR27, -R180.reuse ;  /* 0x0000001bc9c87c23 */ /* 0x100fe200080108b4 */
[--C-:B------:R-:W-:Y:S01]  /*c070*/  FFMA.FTZ R199, R199, UR27, -R180.reuse ;  /* 0x0000001bc7c77c23 */ /* 0x100fe200080108b4 */
[--C-:B------:R-:W-:Y:S01]  /*c080*/  FFMA.FTZ R197, R197, UR27, -R180.reuse ;  /* 0x0000001bc5c57c23 */ /* 0x100fe200080108b4 */
[--C-:B------:R-:W-:Y:S01]  /*c090*/  FFMA.FTZ R206, R193, UR27, -R180.reuse ;  /* 0x0000001bc1ce7c23 */ /* 0x100fe200080108b4 */
[----:B------:R-:W4:Y:S01]  /*c0a0*/  MUFU.EX2 R168, R168 ;  /* 0x000000a800a87308 */ /* 0x000f220000000800 */
[----:B---3--:R-:W-:Y:S01]  /*c0b0*/  F2FP.F16.F32.PACK_AB R4, R170, R173 ;  /* 0x000000adaa04723e */ /* 0x008fe200000000ff */
[--C-:B------:R-:W-:Y:S01]  /*c0c0*/  FFMA.FTZ R188, R188, UR27, -R185.reuse ;  /* 0x0000001bbcbc7c23 */ /* 0x100fe200080108b9 */
[--C-:B------:R-:W-:Y:S01]  /*c0d0*/  FFMA.FTZ R193, R186, UR27, -R185.reuse ;  /* 0x0000001bbac17c23 */ /* 0x100fe200080108b9 */
[--C-:B------:R-:W-:Y:S01]  /*c0e0*/  FFMA.FTZ R184, R184, UR27, -R185.reuse ;  /* 0x0000001bb8b87c23 */ /* 0x100fe200080108b9 */
[----:B------:R-:W-:Y:S01]  /*c0f0*/  FFMA.FTZ R185, R182, UR27, -R185 ;  /* 0x0000001bb6b97c23 */ /* 0x000fe200080108b9 */
[--C-:B------:R-:W-:Y:S01]  /*c100*/  FFMA.FTZ R182, R183, UR27, -R180.reuse ;  /* 0x0000001bb7b67c23 */ /* 0x100fe200080108b4 */
[--C-:B------:R-:W-:Y:S01]  /*c110*/  FFMA.FTZ R181, R181, UR27, -R180.reuse ;  /* 0x0000001bb5b57c23 */ /* 0x100fe200080108b4 */
[----:B------:R-:W-:Y:S01]  /*c120*/  MUFU.EX2 R169, R169 ;  /* 0x000000a900a97308 */ /* 0x000fe20000000800 */
[--C-:B------:R-:W-:Y:S01]  /*c130*/  FFMA.FTZ R179, R179, UR27, -R180.reuse ;  /* 0x0000001bb3b37c23 */ /* 0x100fe200080108b4 */
[----:B------:R-:W-:-:S06]  /*c140*/  FFMA.FTZ R180, R177, UR27, -R180 ;  /* 0x0000001bb1b47c23 */ /* 0x000fcc00080108b4 */
        /* <DEDUP_REMOVED lines=16> */
[----:B------:R-:W-:Y:S01]  /*c250*/  FMUL.FTZ R149, R149, R178 ;  /* 0x000000b295957220 */ /* 0x000fe20000410000 */
[-C--:B-----5:R-:W-:Y:S01]  /*c260*/  FMUL.FTZ R162, R162, R176.reuse ;  /* 0x000000b0a2a27220 */ /* 0x0a0fe20000410000 */
[-C--:B------:R-:W-:Y:S01]  /*c270*/  FMUL.FTZ R163, R163, R176.reuse ;  /* 0x000000b0a3a37220 */ /* 0x080fe20000410000 */
[-C--:B------:R-:W-:Y:S01]  /*c280*/  FMUL.FTZ R158, R158, R176.reuse ;  /* 0x000000b09e9e7220 */ /* 0x080fe20000410000 */
[-C--:B------:R-:W-:Y:S01]  /*c290*/  FMUL.FTZ R159, R159, R176.reuse ;  /* 0x000000b09f9f7220 */ /* 0x080fe20000410000 */
[-C--:B------:R-:W-:Y:S01]  /*c2a0*/  FMUL.FTZ R154, R154, R176.reuse ;  /* 0x000000b09a9a7220 */ /* 0x080fe20000410000 */
[----:B------:R-:W-:Y:S01]  /*c2b0*/  FMUL.FTZ R155, R155, R176 ;  /* 0x000000b09b9b7220 */ /* 0x000fe20000410000 */
[-C--:B------:R-:W-:Y:S01]  /*c2c0*/  FMUL.FTZ R144, R144, R178.reuse ;  /* 0x000000b290907220 */ /* 0x080fe20000410000 */
[----:B------:R-:W-:Y:S01]  /*c2d0*/  FMUL.FTZ R145, R145, R178 ;  /* 0x000000b291917220 */ /* 0x000fe20000410000 */
[C---:B------:R-:W-:Y:S01]  /*c2e0*/  HMMA.16816.F32 R160, R4.reuse, R16, R160 ;  /* 0x0000001004a0723c */ /* 0x040fe200000018a0 */
[-C--:B------:R-:W-:Y:S01]  /*c2f0*/  FMUL.FTZ R150, R150, R176.reuse ;  /* 0x000000b096967220 */ /* 0x080fe20000410000 */
[-C--:B------:R-:W-:Y:S01]  /*c300*/  FMUL.FTZ R151, R151, R176.reuse ;  /* 0x000000b097977220 */ /* 0x080fe20000410000 */
[-C--:B------:R-:W-:Y:S01]  /*c310*/  FMUL.FTZ R146, R146, R176.reuse ;  /* 0x000000b092927220 */ /* 0x080fe20000410000 */
[----:B------:R-:W-:Y:S01]  /*c320*/  FMUL.FTZ R147, R147, R176 ;  /* 0x000000b093937220 */ /* 0x000fe20000410000 */
[-C--:B------:R-:W-:Y:S01]  /*c330*/  FMUL.FTZ R140, R140, R178.reuse ;  /* 0x000000b28c8c7220 */ /* 0x080fe20000410000 */
[C---:B------:R-:W-:Y:S01]  /*c340*/  HMMA.16816.F32 R156, R4.reuse, R18, R156 ;  /* 0x00000012049c723c */ /* 0x040fe2000000189c */
[----:B------:R-:W3:Y:S01]  /*c350*/  LDSM.16.MT88.4 R16, [R236+0x12000] ;  /* 0x01200000ec10783b */ /* 0x000ee20000004200 */
[----:B------:R-:W-:Y:S01]  /*c360*/  FMUL.FTZ R141, R141, R178 ;  /* 0x000000b28d8d7220 */ /* 0x000fe20000410000 */
[-C--:B------:R-:W-:Y:S01]  /*c370*/  FMUL.FTZ R142, R142, R176.reuse ;  /* 0x000000b08e8e7220 */ /* 0x080fe20000410000 */
[----:B------:R-:W-:Y:S01]  /*c380*/  FMUL.FTZ R143, R143, R176 ;  /* 0x000000b08f8f7220 */ /* 0x000fe20000410000 */
[-C--:B------:R-:W-:Y:S01]  /*c390*/  FMUL.FTZ R36, R36, R178.reuse ;  /* 0x000000b224247220 */ /* 0x080fe20000410000 */
[C---:B-1----:R-:W-:Y:S01]  /*c3a0*/  HMMA.16816.F32 R152, R4.reuse, R12, R152 ;  /* 0x0000000c0498723c */ /* 0x042fe20000001898 */
[----:B------:R-:W-:Y:S01]  /*c3b0*/  FMUL.FTZ R37, R37, R178 ;  /* 0x000000b225257220 */ /* 0x000fe20000410000 */
[-C--:B------:R-:W-:Y:S01]  /*c3c0*/  FMUL.FTZ R38, R38, R176.reuse ;  /* 0x000000b026267220 */ /* 0x080fe20000410000 */
[----:B------:R-:W-:Y:S01]  /*c3d0*/  FMUL.FTZ R39, R39, R176 ;  /* 0x000000b027277220 */ /* 0x000fe20000410000 */
[-C--:B------:R-:W-:Y:S01]  /*c3e0*/  FMUL.FTZ R40, R40, R178.reuse ;  /* 0x000000b228287220 */ /* 0x080fe20000410000 */
[----:B------:R-:W-:Y:S01]  /*c3f0*/  FMUL.FTZ R41, R41, R178 ;  /* 0x000000b229297220 */ /* 0x000fe20000410000 */
[C---:B------:R-:W-:Y:S01]  /*c400*/  HMMA.16816.F32 R148, R4.reuse, R14, R148 ;  /* 0x0000000e0494723c */ /* 0x040fe20000001894 */
[----:B------:R-:W1:Y:S01]  /*c410*/  LDSM.16.MT88.4 R12, [R234+0x12000] ;  /* 0x01200000ea0c783b */ /* 0x000e620000004200 */
[-C--:B------:R-:W-:Y:S01]  /*c420*/  FMUL.FTZ R42, R42, R176.reuse ;  /* 0x000000b02a2a7220 */ /* 0x080fe20000410000 */
[----:B------:R-:W-:Y:S01]  /*c430*/  FMUL.FTZ R43, R43, R176 ;  /* 0x000000b02b2b7220 */ /* 0x000fe20000410000 */
[-C--:B------:R-:W-:Y:S01]  /*c440*/  FMUL.FTZ R136, R136, R178.reuse ;  /* 0x000000b288887220 */ /* 0x080fe20000410000 */
[----:B------:R-:W-:Y:S01]  /*c450*/  FMUL.FTZ R137, R137, R178 ;  /* 0x000000b289897220 */ /* 0x000fe20000410000 */
[C---:B--2---:R-:W-:Y:S01]  /*c460*/  HMMA.16816.F32 R144, R4.reuse, R8, R144 ;  /* 0x000000080490723c */ /* 0x044fe20000001890 */
[-C--:B------:R-:W-:Y:S01]  /*c470*/  FMUL.FTZ R138, R138, R176.reuse ;  /* 0x000000b08a8a7220 */ /* 0x080fe20000410000 */
[----:B------:R-:W-:Y:S01]  /*c480*/  FMUL.FTZ R139, R139, R176 ;  /* 0x000000b08b8b7220 */ /* 0x000fe20000410000 */
[-C--:B------:R-:W-:Y:S01]  /*c490*/  FMUL.FTZ R132, R132, R178.reuse ;  /* 0x000000b284847220 */ /* 0x080fe20000410000 */
[----:B------:R-:W-:Y:S01]  /*c4a0*/  FMUL.FTZ R133, R133, R178 ;  /* 0x000000b285857220 */ /* 0x000fe20000410000 */
[-C--:B------:R-:W-:Y:S01]  /*c4b0*/  FMUL.FTZ R134, R134, R176.reuse ;  /* 0x000000b086867220 */ /* 0x080fe20000410000 */
[C---:B------:R-:W-:Y:S01]  /*c4c0*/  HMMA.16816.F32 R140, R4.reuse, R10, R140 ;  /* 0x0000000a048c723c */ /* 0x040fe2000000188c */
[----:B------:R-:W2:Y:S01]  /*c4d0*/  LDSM.16.MT88.4 R8, [R233+0x12000] ;  /* 0x01200000e908783b */ /* 0x000ea20000004200 */
[----:B------:R-:W-:Y:S01]  /*c4e0*/  FMUL.FTZ R135, R135, R176 ;  /* 0x000000b087877220 */ /* 0x000fe20000410000 */
[-C--:B------:R-:W-:Y:S01]  /*c4f0*/  FMUL.FTZ R44, R44, R178.reuse ;  /* 0x000000b22c2c7220 */ /* 0x080fe20000410000 */
[----:B------:R-:W-:Y:S01]  /*c500*/  FMUL.FTZ R45, R45, R178 ;  /* 0x000000b22d2d7220 */ /* 0x000fe20000410000 */
[-C--:B------:R-:W-:Y:S01]  /*c510*/  FMUL.FTZ R46, R46, R176.reuse ;  /* 0x000000b02e2e7220 */ /* 0x080fe20000410000 */
[C---:B------:R-:W-:Y:S01]  /*c520*/  HMMA.16816.F32 R136, R4.reuse, R20, R136 ;  /* 0x000000140488723c */ /* 0x040fe20000001888 */
[----:B------:R-:W-:Y:S01]  /*c530*/  FMUL.FTZ R47, R47, R176 ;  /* 0x000000b02f2f7220 */ /* 0x000fe20000410000 */
[-C--:B------:R-:W-:Y:S01]  /*c540*/  FMUL.FTZ R48, R48, R178.reuse ;  /* 0x000000b230307220 */ /* 0x080fe20000410000 */
[-C--:B------:R-:W-:Y:S01]  /*c550*/  FMUL.FTZ R49, R49, R178.reuse ;  /* 0x000000b231317220 */ /* 0x080fe20000410000 */
[-C--:B------:R-:W-:Y:S01]  /*c560*/  FMUL.FTZ R52, R52, R178.reuse ;  /* 0x000000b234347220 */ /* 0x080fe20000410000 */
[----:B------:R-:W-:Y:S01]  /*c570*/  FMUL.FTZ R53, R53, R178 ;  /* 0x000000b235357220 */ /* 0x000fe20000410000 */
[C---:B------:R-:W-:Y:S01]  /*c580*/  HMMA.16816.F32 R132, R4.reuse, R22, R132 ;  /* 0x000000160484723c */ /* 0x040fe20000001884 */
[----:B------:R-:W4:Y:S01]  /*c590*/  LDSM.16.MT88.4 R20, [R232+0x12000] ;  /* 0x01200000e814783b */ /* 0x000f220000004200 */
[-C--:B------:R-:W-:Y:S01]  /*c5a0*/  FMUL.FTZ R50, R50, R176.reuse ;  /* 0x000000b032327220 */ /* 0x080fe20000410000 */
[-C--:B------:R-:W-:Y:S01]  /*c5b0*/  FMUL.FTZ R51, R51, R176.reuse ;  /* 0x000000b033337220 */ /* 0x080fe20000410000 */
[-C--:B------:R-:W-:Y:S01]  /*c5c0*/  FMUL.FTZ R54, R54, R176.reuse ;  /* 0x000000b036367220 */ /* 0x080fe20000410000 */
[----:B------:R-:W-:Y:S01]  /*c5d0*/  FMUL.FTZ R55, R55, R176 ;  /* 0x000000b037377220 */ /* 0x000fe20000410000 */
[C---:B---3--:R-:W-:Y:S01]  /*c5e0*/  HMMA.16816.F32 R36, R4.reuse, R16, R36 ;  /* 0x000000100424723c */ /* 0x048fe20000001824 */
[-C--:B------:R-:W-:Y:S01]  /*c5f0*/  FMUL.FTZ R56, R56, R178.reuse ;  /* 0x000000b238387220 */ /* 0x080fe20000410000 */
[----:B------:R-:W-:Y:S01]  /*c600*/  FMUL.FTZ R57, R57, R178 ;  /* 0x000000b239397220 */ /* 0x000fe20000410000 */
        /* <DEDUP_REMOVED lines=33> */
[C---:B----4-:R-:W-:Y:S01]  /*c820*/  HMMA.16816.F32 R60, R4.reuse, R20, R60 ;  /* 0x00000014043c723c */ /* 0x050fe2000000183c */
[----:B------:R-:W-:Y:S01]  /*c830*/  FMUL.FTZ R83, R83, R176 ;  /* 0x000000b053537220 */ /* 0x000fe20000410000 */
[-C--:B------:R-:W-:Y:S01]  /*c840*/  FMUL.FTZ R84, R84, R178.reuse ;  /* 0x000000b254547220 */ /* 0x080fe20000410000 */
[----:B------:R-:W-:Y:S01]  /*c850*/  FMUL.FTZ R85, R85, R178 ;  /* 0x000000b255557220 */ /* 0x000fe20000410000 */
[-C--:B------:R-:W-:Y:S01]  /*c860*/  FMUL.FTZ R86, R86, R176.reuse ;  /* 0x000000b056567220 */ /* 0x080fe20000410000 */
[----:B------:R-:W-:Y:S01]  /*c870*/  FMUL.FTZ R87, R87, R176 ;  /* 0x000000b057577220 */ /* 0x000fe20000410000 */
[C---:B------:R-:W-:Y:S01]  /*c880*/  HMMA.16816.F32 R64, R4.reuse, R22, R64 ;  /* 0x000000160440723c */ /* 0x040fe20000001840 */
[----:B------:R-:W4:Y:S01]  /*c890*/  LDSM.16.MT88.4 R20, [R232+0x14000] ;  /* 0x01400000e814783b */ /* 0x000f220000004200 */
[-C--:B------:R-:W-:Y:S01]  /*c8a0*/  FMUL.FTZ R88, R88, R178.reuse ;  /* 0x000000b258587220 */ /* 0x080fe20000410000 */
[----:B------:R-:W-:Y:S01]  /*c8b0*/  FMUL.FTZ R89, R89, R178 ;  /* 0x000000b259597220 */ /* 0x000fe20000410000 */
        /* <DEDUP_REMOVED lines=24> */
[----:B------:R-:W5:Y:S01]  /*ca40*/  MUFU.EX2 R190, R190 ;  /* 0x000000be00be7308 */ /* 0x000f620000000800 */
[-C--:B------:R-:W-:Y:S01]  /*ca50*/  FMUL.FTZ R108, R108, R178.reuse ;  /* 0x000000b26c6c7220 */ /* 0x080fe20000410000 */
[C---:B--2---:R-:W-:Y:S01]  /*ca60*/  HMMA.16816.F32 R84, R4.reuse, R8, R84 ;  /* 0x000000080454723c */ /* 0x044fe20000001854 */
[----:B------:R-:W-:Y:S01]  /*ca70*/  FMUL.FTZ R109, R109, R178 ;  /* 0x000000b26d6d7220 */ /* 0x000fe20000410000 */
[-C--:B------:R-:W-:Y:S01]  /*ca80*/  FMUL.FTZ R110, R110, R176.reuse ;  /* 0x000000b06e6e7220 */ /* 0x080fe20000410000 */
[----:B------:R-:W-:Y:S01]  /*ca90*/  FMUL.FTZ R111, R111, R176 ;  /* 0x000000b06f6f7220 */ /* 0x000fe20000410000 */
[-C--:B------:R-:W-:Y:S01]  /*caa0*/  FMUL.FTZ R112, R112, R178.reuse ;  /* 0x000000b270707220 */ /* 0x080fe20000410000 */
[----:B------:R-:W-:Y:S01]  /*cab0*/  FMUL.FTZ R113, R113, R178 ;  /* 0x000000b271717220 */ /* 0x000fe20000410000 */
[C---:B------:R-:W-:Y:S01]  /*cac0*/  HMMA.16816.F32 R88, R4.reuse, R10, R88 ;  /* 0x0000000a0458723c */ /* 0x040fe20000001858 */
[----:B------:R-:W2:Y:S01]  /*cad0*/  LDSM.16.MT88.4 R8, [R233+0x16000] ;  /* 0x01600000e908783b */ /* 0x000ea20000004200 */
[----:B------:R-:W-:Y:S01]  /*cae0*/  MUFU.EX2 R187, R187 ;  /* 0x000000bb00bb7308 */ /* 0x000fe20000000800 */
[-C--:B------:R-:W-:Y:S01]  /*caf0*/  FMUL.FTZ R114, R114, R176.reuse ;  /* 0x000000b072727220 */ /* 0x080fe20000410000 */
[----:B------:R-:W-:Y:S01]  /*cb00*/  FMUL.FTZ R115, R115, R176 ;  /* 0x000000b073737220 */ /* 0x000fe20000410000 */
[-C--:B------:R-:W-:Y:S01]  /*cb10*/  FMUL.FTZ R116, R116, R178.reuse ;  /* 0x000000b274747220 */ /* 0x080fe20000410000 */
[C---:B----4-:R-:W-:Y:S01]  /*cb20*/  HMMA.16816.F32 R92, R4.reuse, R20, R92 ;  /* 0x00000014045c723c */ /* 0x050fe2000000185c */
[----:B------:R-:W-:Y:S01]  /*cb30*/  FMUL.FTZ R117, R117, R178 ;  /* 0x000000b275757220 */ /* 0x000fe20000410000 */
[-C--:B------:R-:W-:Y:S01]  /*cb40*/  FMUL.FTZ R118, R118, R176.reuse ;  /* 0x000000b076767220 */ /* 0x080fe20000410000 */
[----:B------:R-:W-:Y:S01]  /*cb50*/  FMUL.FTZ R119, R119, R176 ;  /* 0x000000b077777220 */ /* 0x000fe20000410000 */
[----:B------:R-:W-:Y:S01]  /*cb60*/  MUFU.EX2 R192, R192 ;  /* 0x000000c000c07308 */ /* 0x000fe20000000800 */
[-C--:B------:R-:W-:Y:S01]  /*cb70*/  FMUL.FTZ R120, R120, R178.reuse ;  /* 0x000000b278787220 */ /* 0x080fe20000410000 */
[C---:B------:R-:W-:Y:S01]  /*cb80*/  HMMA.16816.F32 R96, R4.reuse, R22, R96 ;  /* 0x000000160460723c */ /* 0x040fe20000001860 */
[----:B------:R-:W-:Y:S01]  /*cb90*/  LDSM.16.MT88.4 R20, [R236+0x10800] ;  /* 0x01080000ec14783b */ /* 0x000fe20000004200 */
[----:B------:R-:W-:Y:S01]  /*cba0*/  FMUL.FTZ R121, R121, R178 ;  /* 0x000000b279797220 */ /* 0x000fe20000410000 */
[-C--:B------:R-:W-:Y:S01]  /*cbb0*/  FMUL.FTZ R122, R122, R176.reuse ;  /* 0x000000b07a7a7220 */ /* 0x080fe20000410000 */
[----:B------:R-:W-:Y:S01]  /*cbc0*/  FMUL.FTZ R123, R123, R176 ;  /* 0x000000b07b7b7220 */ /* 0x000fe20000410000 */
[-C--:B------:R-:W-:Y:S01]  /*cbd0*/  FMUL.FTZ R124, R124, R178.reuse ;  /* 0x000000b27c7c7220 */ /* 0x080fe20000410000 */
[C---:B---3--:R-:W-:Y:S01]  /*cbe0*/  HMMA.16816.F32 R100, R4.reuse, R16, R100 ;  /* 0x000000100464723c */ /* 0x048fe20000001864 */
[----:B------:R-:W-:Y:S01]  /*cbf0*/  MUFU.EX2 R189, R189 ;  /* 0x000000bd00bd7308 */ /* 0x000fe20000000800 */
[-C--:B------:R-:W-:Y:S01]  /*cc00*/  FMUL.FTZ R125, R125, R178.reuse ;  /* 0x000000b27d7d7220 */ /* 0x080fe20000410000 */
[-C--:B------:R-:W-:Y:S01]  /*cc10*/  FMUL.FTZ R128, R128, R178.reuse ;  /* 0x000000b280807220 */ /* 0x080fe20000410000 */
[----:B------:R-:W-:Y:S01]  /*cc20*/  FMUL.FTZ R129, R129, R178 ;  /* 0x000000b281817220 */ /* 0x000fe20000410000 */
[-C--:B------:R-:W-:Y:S01]  /*cc30*/  FMUL.FTZ R126, R126, R176.reuse ;  /* 0x000000b07e7e7220 */ /* 0x080fe20000410000 */
[C---:B------:R-:W-:Y:S01]  /*cc40*/  HMMA.16816.F32 R104, R4.reuse, R18, R104 ;  /* 0x000000120468723c */ /* 0x040fe20000001868 */
[----:B------:R-:W3:Y:S01]  /*cc50*/  LDSM.16.MT88.4 R16, [R234+0x10800] ;  /* 0x01080000ea10783b */ /* 0x000ee20000004200 */
[-C--:B------:R-:W-:Y:S01]  /*cc60*/  FMUL.FTZ R127, R127, R176.reuse ;  /* 0x000000b07f7f7220 */ /* 0x080fe20000410000 */
[----:B------:R-:W4:Y:S01]  /*cc70*/  MUFU.EX2 R196, R196 ;  /* 0x000000c400c47308 */ /* 0x000f220000000800 */
[-C--:B------:R-:W-:Y:S01]  /*cc80*/  FMUL.FTZ R130, R130, R176.reuse ;  /* 0x000000b082827220 */ /* 0x080fe20000410000 */
[----:B------:R-:W-:Y:S01]  /*cc90*/  FMUL.FTZ R131, R131, R176 ;  /* 0x000000b083837220 */ /* 0x000fe20000410000 */
[----:B-1----:R-:W-:Y:S01]  /*cca0*/  HMMA.16816.F32 R108, R4, R12, R108 ;  /* 0x0000000c046c723c */ /* 0x002fe2000000186c */
[----:B------:R-:W-:Y:S01]  /*ccb0*/  FFMA.FTZ R173, R209, R178, R173 ;  /* 0x000000b2d1ad7223 */ /* 0x000fe200000100ad */
[----:B------:R-:W-:-:S03]  /*ccc0*/  FFMA.FTZ R169, R207, R176, R169 ;  /* 0x000000b0cfa97223 */ /* 0x000fc600000100a9 */
[----:B------:R-:W-:Y:S01]  /*ccd0*/  MUFU.EX2 R191, R191 ;  /* 0x000000bf00bf7308 */ /* 0x000fe20000000800 */
[----:B------:R-:W-:Y:S01]  /*cce0*/  HMMA.16816.F32 R112, R4, R14, R112 ;  /* 0x0000000e0470723c */ /* 0x000fe20000001870 */
[----:B------:R-:W1:Y:S01]  /*ccf0*/  LDSM.16.MT88.4 R12, [R232+0x10800] ;  /* 0x01080000e80c783b */ /* 0x000e620000004200 */
[----:B------:R-:W-:Y:S01]  /*cd00*/  FADD.FTZ R170, R170, R173 ;  /* 0x000000adaaaa7221 */ /* 0x000fe20000010000 */
[----:B------:R-:W-:-:S03]  /*cd10*/  FADD.FTZ R169, R2, R169 ;  /* 0x000000a902a97221 */ /* 0x000fc60000010000 */
[----:B--2---:R-:W-:Y:S01]  /*cd20*/  HMMA.16816.F32 R116, R4, R8, R116 ;  /* 0x000000080474723c */ /* 0x004fe20000001874 */
[----:B------:R-:W2:Y:S01]  /*cd30*/  MUFU.EX2 R198, R198 ;  /* 0x000000c600c67308 */ /* 0x000ea20000000800 */
[----:B------:R-:W-:Y:S01]  /*cd40*/  FADD.FTZ R171, R171, R170 ;  /* 0x000000aaabab7221 */ /* 0x000fe20000010000 */
[----:B------:R-:W-:-:S03]  /*cd50*/  FADD.FTZ R0, R0, R169 ;  /* 0x000000a900007221 */ /* 0x000fc60000010000 */
[C---:B------:R-:W-:Y:S01]  /*cd60*/  HMMA.16816.F32 R120, R4.reuse, R10, R120 ;  /* 0x0000000a0478723c */ /* 0x040fe20000001878 */
[----:B------:R-:W1:Y:S01]  /*cd70*/  LDSM.16.MT88.4 R8, [R233+0x10800] ;  /* 0x01080000e908783b */ /* 0x000e620000004200 */
[----:B------:R-:W-:Y:S01]  /*cd80*/  FADD.FTZ R168, R168, R171 ;  /* 0x000000aba8a87221 */ /* 0x000fe20000010000 */
[----:B------:R-:W-:Y:S01]  /*cd90*/  MUFU.EX2 R203, R203 ;  /* 0x000000cb00cb7308 */ /* 0x000fe20000000800 */
[----:B------:R-:W-:Y:S02]  /*cda0*/  FADD.FTZ R0, R175, R0 ;  /* 0x00000000af007221 */ /* 0x000fe40000010000 */
[C---:B------:R-:W-:Y:S05]  /*cdb0*/  HMMA.16816.F32 R124, R4.reuse, R24, R124 ;  /* 0x00000018047c723c */ /* 0x040fea000000187c */
[----:B------:R-:W-:Y:S01]  /*cdc0*/  MUFU.EX2 R204, R204 ;  /* 0x000000cc00cc7308 */ /* 0x000fe20000000800 */
        /* <DEDUP_REMOVED lines=8> */
[----:B--2---:R-:W-:Y:S01]  /*ce50*/  F2FP.F16.F32.PACK_AB R7, R198, R191 ;  /* 0x000000bfc607723e */ /* 0x004fe200000000ff */
[----:B------:R-:W-:-:S02]  /*ce60*/  FADD.FTZ R190, R190, R3 ;  /* 0x00000003bebe7221 */ /* 0x000fc40000010000 */
[----:B------:R-:W-:Y:S01]  /*ce70*/  MUFU.EX2 R205, R205 ;  /* 0x000000cd00cd7308 */ /* 0x000fe20000000800 */
[----:B------:R-:W-:Y:S01]  /*ce80*/  FADD.FTZ R196, R196, R189 ;  /* 0x000000bdc4c47221 */ /* 0x000fe20000010000 */
[----:B------:R-:W-:Y:S02]  /*ce90*/  FADD.FTZ R187, R187, R190 ;  /* 0x000000bebbbb7221 */ /* 0x000fe40000010000 */
[C---:B---3--:R-:W-:Y:S01]  /*cea0*/  HMMA.16816.F32 R152, R4.reuse, R16, R152 ;  /* 0x000000100498723c */ /* 0x048fe20000001898 */
[----:B------:R-:W-:Y:S01]  /*ceb0*/  FADD.FTZ R3, R191, R196 ;  /* 0x000000c4bf037221 */ /* 0x000fe20000010000 */
[----:B------:R-:W-:Y:S02]  /*cec0*/  FADD.FTZ R192, R192, R187 ;  /* 0x000000bbc0c07221 */ /* 0x000fe40000010000 */
[----:B------:R-:W2:Y:S01]  /*ced0*/  MUFU.EX2 R200, R200 ;  /* 0x000000c800c87308 */ /* 0x000ea20000000800 */
[----:B------:R-:W-:Y:S01]  /*cee0*/  FADD.FTZ R3, R198, R3 ;  /* 0x00000003c6037221 */ /* 0x000fe20000010000 */
[C---:B------:R-:W-:Y:S01]  /*cef0*/  HMMA.16816.F32 R148, R4.reuse, R18, R148 ;  /* 0x000000120494723c */ /* 0x040fe20000001894 */
[----:B------:R-:W3:Y:S05]  /*cf00*/  LDSM.16.MT88.4 R16, [R236+0x14800] ;  /* 0x01480000ec10783b */ /* 0x000eea0000004200 */
[C---:B------:R-:W-:Y:S01]  /*cf10*/  HMMA.16816.F32 R160, R4.reuse, R20, R160 ;  /* 0x0000001404a0723c */ /* 0x040fe200000018a0 */
[----:B------:R-:W4:Y:S05]  /*cf20*/  MUFU.EX2 R199, R199 ;  /* 0x000000c700c77308 */ /* 0x000f2a0000000800 */
[----:B------:R-:W-:Y:S01]  /*cf30*/  HMMA.16816.F32 R156, R4, R22, R156 ;  /* 0x00000016049c723c */ /* 0x000fe2000000189c */
[----:B------:R-:W5:Y:S02]  /*cf40*/  LDSM.16.MT88.4 R20, [R232+0x12800] ;  /* 0x01280000e814783b */ /* 0x000f640000004200 */
[----:B------:R-:W-:Y:S01]  /*cf50*/  MUFU.EX2 R197, R197 ;  /* 0x000000c500c57308 */ /* 0x000fe20000000800 */
[----:B--2---:R-:W-:-:S02]  /*cf60*/  FADD.FTZ R0, R200, R3 ;  /* 0x00000003c8007221 */ /* 0x004fc40000010000 */
[C---:B-1----:R-:W-:Y:S05]  /*cf70*/  HMMA.16816.F32 R136, R4.reuse, R12, R136 ;  /* 0x0000000c0488723c */ /* 0x042fea0000001888 */
[----:B------:R-:W1:Y:S01]  /*cf80*/  MUFU.EX2 R206, R206 ;  /* 0x000000ce00ce7308 */ /* 0x000e620000000800 */
[----:B------:R-:W-:Y:S01]  /*cf90*/  HMMA.16816.F32 R132, R4, R14, R132 ;  /* 0x0000000e0484723c */ /* 0x000fe20000001884 */
[----:B------:R-:W2:Y:S01]  /*cfa0*/  LDSM.16.MT88.4 R12, [R233+0x14800] ;  /* 0x01480000e90c783b */ /* 0x000ea20000004200 */
        /* <DEDUP_REMOVED lines=10> */
[C---:B-----5:R-:W-:Y:S01]  /*d050*/  HMMA.16816.F32 R60, R4.reuse, R20, R60 ;  /* 0x00000014043c723c */ /* 0x060fe2000000183c */
[----:B------:R-:W-:Y:S05]  /*d060*/  MUFU.EX2 R185, R185 ;  /* 0x000000b900b97308 */ /* 0x000fea0000000800 */
[C---:B------:R-:W-:Y:S01]  /*d070*/  HMMA.16816.F32 R64, R4.reuse, R22, R64 ;  /* 0x000000160440723c */ /* 0x040fe20000001840 */
[----:B------:R-:W5:Y:S02]  /*d080*/  LDSM.16.MT88.4 R20, [R234+0x16800] ;  /* 0x01680000ea14783b */ /* 0x000f640000004200 */
        /* <DEDUP_REMOVED lines=10> */
[C---:B--2---:R-:W-:Y:S06]  /*d130*/  HMMA.16816.F32 R84, R4.reuse, R12, R84 ;  /* 0x0000000c0454723c */ /* 0x044fec0000001854 */
[C---:B------:R-:W-:Y:S01]  /*d140*/  HMMA.16816.F32 R88, R4.reuse, R14, R88 ;  /* 0x0000000e0458723c */ /* 0x040fe20000001858 */
[----:B------:R-:W2:Y:S05]  /*d150*/  LDSM.16.MT88.4 R12, [R232+0x16800] ;  /* 0x01680000e80c783b */ /* 0x000eaa0000004200 */
[C---:B----4-:R-:W-:Y:S06]  /*d160*/  HMMA.16816.F32 R76, R4.reuse, R8, R76 ;  /* 0x00000008044c723c */ /* 0x050fec000000184c */
[C---:B------:R-:W-:Y:S01]  /*d170*/  HMMA.16816.F32 R80, R4.reuse, R10, R80 ;  /* 0x0000000a0450723c */ /* 0x040fe20000001850 */
[----:B------:R-:W-:Y:S05]  /*d180*/  LDSM.16.MT88.4 R8, [R232+0x11000] ;  /* 0x01100000e808783b */ /* 0x000fea0000004200 */
[C---:B---3--:R-:W-:Y:S06]  /*d190*/  HMMA.16816.F32 R100, R4.reuse, R16, R100 ;  /* 0x000000100464723c */ /* 0x048fec0000001864 */
[C---:B------:R-:W-:Y:S01]  /*d1a0*/  HMMA.16816.F32 R104, R4.reuse, R18, R104 ;  /* 0x000000120468723c */ /* 0x040fe20000001868 */
[----:B------:R-:W3:Y:S05]  /*d1b0*/  LDSM.16.MT88.4 R16, [R233+0x11000] ;  /* 0x01100000e910783b */ /* 0x000eea0000004200 */
[C---:B-----5:R-:W-:Y:S06]  /*d1c0*/  HMMA.16816.F32 R108, R4.reuse, R20, R108 ;  /* 0x00000014046c723c */ /* 0x060fec000000186c */
[C---:B------:R-:W-:Y:S01]  /*d1d0*/  HMMA.16816.F32 R112, R4.reuse, R22, R112 ;  /* 0x000000160470723c */ /* 0x040fe20000001870 */
[----:B------:R-:W4:Y:S05]  /*d1e0*/  LDSM.16.MT88.4 R20, [R234+0x13000] ;  /* 0x01300000ea14783b */ /* 0x000f2a0000004200 */
[C---:B------:R-:W-:Y:S06]  /*d1f0*/  HMMA.16816.F32 R36, R4.reuse, R28, R36 ;  /* 0x0000001c0424723c */ /* 0x040fec0000001824 */
[C---:B------:R-:W-:Y:S01]  /*d200*/  HMMA.16816.F32 R40, R4.reuse, R30, R40 ;  /* 0x0000001e0428723c */ /* 0x040fe20000001828 */
[----:B------:R-:W5:Y:S05]  /*d210*/  LDSM.16.MT88.4 R28, [R236+0x11000] ;  /* 0x01100000ec1c783b */ /* 0x000f6a0000004200 */
[C---:B-1----:R-:W-:Y:S06]  /*d220*/  HMMA.16816.F32 R92, R4.reuse, R24, R92 ;  /* 0x00000018045c723c */ /* 0x042fec000000185c */
[C---:B------:R-:W-:Y:S01]  /*d230*/  HMMA.16816.F32 R96, R4.reuse, R26, R96 ;  /* 0x0000001a0460723c */ /* 0x040fe20000001860 */
[----:B------:R-:W1:Y:S05]  /*d240*/  LDSM.16.MT88.4 R24, [R234+0x11000] ;  /* 0x01100000ea18783b */ /* 0x000e6a0000004200 */
[C---:B------:R-:W-:Y:S06]  /*d250*/  HMMA.16816.F32 R116, R4.reuse, R32, R116 ;  /* 0x000000200474723c */ /* 0x040fec0000001874 */
[C---:B------:R-:W-:Y:S01]  /*d260*/  HMMA.16816.F32 R120, R4.reuse, R34, R120 ;  /* 0x000000220478723c */ /* 0x040fe20000001878 */
[----:B------:R-:W-:Y:S05]  /*d270*/  LDSM.16.MT88.4 R32, [R233+0x13000] ;  /* 0x01300000e920783b */ /* 0x000fea0000004200 */
[C---:B--2---:R-:W-:Y:S06]  /*d280*/  HMMA.16816.F32 R124, R4.reuse, R12, R124 ;  /* 0x0000000c047c723c */ /* 0x044fec000000187c */
[----:B------:R-:W-:Y:S01]  /*d290*/  HMMA.16816.F32 R128, R4, R14, R128 ;  /* 0x0000000e0480723c */ /* 0x000fe20000001880 */
[----:B------:R-:W2:Y:S06]  /*d2a0*/  LDSM.16.MT88.4 R12, [R236+0x13000] ;  /* 0x01300000ec0c783b */ /* 0x000eac0000004200 */
[----:B------:R-:W-:Y:S01]  /*d2b0*/  F2FP.F16.F32.PACK_AB R4, R204, R203 ;  /* 0x000000cbcc04723e */ /* 0x000fe200000000ff */
[----:B------:R-:W-:Y:S01]  /*d2c0*/  FADD.FTZ R203, R203, R192 ;  /* 0x000000c0cbcb7221 */ /* 0x000fe20000010000 */
[----:B------:R-:W-:-:S02]  /*d2d0*/  F2FP.F16.F32.PACK_AB R5, R199, R200 ;  /* 0x000000c8c705723e */ /* 0x000fc400000000ff */
[----:B------:R-:W-:Y:S01]  /*d2e0*/  F2FP.F16.F32.PACK_AB R6, R205, R202 ;  /* 0x000000cacd06723e */ /* 0x000fe200000000ff */
[----:B------:R-:W-:Y:S01]  /*d2f0*/  FADD.FTZ R3, R204, R203 ;  /* 0x000000cbcc037221 */ /* 0x000fe20000010000 */
[----:B------:R-:W-:-:S03]  /*d300*/  F2FP.F16.F32.PACK_AB R7, R206, R197 ;  /* 0x000000c5ce07723e */ /* 0x000fc600000000ff */
[----:B------:R-:W-:Y:S01]  /*d310*/  FADD.FTZ R202, R202, R3 ;  /* 0x00000003caca7221 */ /* 0x000fe20000010000 */
[----:B------:R-:W-:-:S03]  /*d320*/  FADD.FTZ R3, R197, R0 ;  /* 0x00000000c5037221 */ /* 0x000fc60000010000 */
[----:B---3--:R-:W-:Y:S01]  /*d330*/  HMMA.16816.F32 R144, R4, R16, R144 ;  /* 0x000000100490723c */ /* 0x008fe20000001890 */
[----:B------:R-:W-:Y:S01]  /*d340*/  FADD.FTZ R205, R205, R202 ;  /* 0x000000cacdcd7221 */ /* 0x000fe20000010000 */
[----:B------:R-:W-:-:S04]  /*d350*/  FADD.FTZ R3, R206, R3 ;  /* 0x00000003ce037221 */ /* 0x000fc80000010000 */
[C---:B------:R-:W-:Y:S01]  /*d360*/  HMMA.16816.F32 R140, R4.reuse, R18, R140 ;  /* 0x00000012048c723c */ /* 0x040fe2000000188c */
[----:B------:R-:W3:Y:S05]  /*d370*/  LDSM.16.MT88.4 R16, [R234+0x15000] ;  /* 0x01500000ea10783b */ /* 0x000eea0000004200 */
[C---:B------:R-:W-:Y:S06]  /*d380*/  HMMA.16816.F32 R136, R4.reuse, R8, R136 ;  /* 0x000000080488723c */ /* 0x040fec0000001888 */
[C---:B------:R-:W-:Y:S01]  /*d390*/  HMMA.16816.F32 R132, R4.reuse, R10, R132 ;  /* 0x0000000a0484723c */ /* 0x040fe20000001884 */
[----:B------:R-:W3:Y:S05]  /*d3a0*/  LDSM.16.MT88.4 R8, [R233+0x15000] ;  /* 0x01500000e908783b */ /* 0x000eea0000004200 */
[C---:B----4-:R-:W-:Y:S06]  /*d3b0*/  HMMA.16816.F32 R44, R4.reuse, R20, R44 ;  /* 0x00000014042c723c */ /* 0x050fec000000182c */
[C---:B------:R-:W-:Y:S01]  /*d3c0*/  HMMA.16816.F32 R48, R4.reuse, R22, R48 ;  /* 0x000000160430723c */ /* 0x040fe20000001830 */
[----:B------:R-:W4:Y:S05]  /*d3d0*/  LDSM.16.MT88.4 R20, [R236+0x17000] ;  /* 0x01700000ec14783b */ /* 0x000f2a0000004200 */
[C---:B-----5:R-:W-:Y:S06]  /*d3e0*/  HMMA.16816.F32 R160, R4.reuse, R28, R160 ;  /* 0x0000001c04a0723c */ /* 0x060fec00000018a0 */
[C---:B------:R-:W-:Y:S01]  /*d3f0*/  HMMA.16816.F32 R156, R4.reuse, R30, R156 ;  /* 0x0000001e049c723c */ /* 0x040fe2000000189c */
[----:B------:R-:W5:Y:S05]  /*d400*/  LDSM.16.MT88.4 R28, [R232+0x13000] ;  /* 0x01300000e81c783b */ /* 0x000f6a0000004200 */
[C---:B-1----:R-:W-:Y:S06]  /*d410*/  HMMA.16816.F32 R152, R4.reuse, R24, R152 ;  /* 0x000000180498723c */ /* 0x042fec0000001898 */
[C---:B------:R-:W-:Y:S01]  /*d420*/  HMMA.16816.F32 R148, R4.reuse, R26, R148 ;  /* 0x0000001a0494723c */ /* 0x040fe20000001894 */
[----:B------:R-:W1:Y:S05]  /*d430*/  LDSM.16.MT88.4 R24, [R236+0x15000] ;  /* 0x01500000ec18783b */ /* 0x000e6a0000004200 */
[C---:B--2---:R-:W-:Y:S06]  /*d440*/  HMMA.16816.F32 R36, R4.reuse, R12, R36 ;  /* 0x0000000c0424723c */ /* 0x044fec0000001824 */
[C---:B------:R-:W-:Y:S01]  /*d450*/  HMMA.16816.F32 R40, R4.reuse, R14, R40 ;  /* 0x0000000e0428723c */ /* 0x040fe20000001828 */
[----:B------:R-:W2:Y:S05]  /*d460*/  LDSM.16.MT88.4 R12, [R232+0x15000] ;  /* 0x01500000e80c783b */ /* 0x000eaa0000004200 */
[C---:B---3--:R-:W-:Y:S06]  /*d470*/  HMMA.16816.F32 R76, R4.reuse, R16, R76 ;  /* 0x00000010044c723c */ /* 0x048fec000000184c */
        /* <DEDUP_REMOVED lines=8> */
[C---:B------:R-:W-:Y:S06]  /*d500*/  HMMA.16816.F32 R52, R4.reuse, R32, R52 ;  /* 0x000000200434723c */ /* 0x040fec0000001834 */
        /* <DEDUP_REMOVED lines=10> */
[----:B------:R-:W-:Y:S05]  /*d5b0*/  LDSM.16.MT88.4 R12, [R234+0x13800] ;  /* 0x01380000ea0c783b */ /* 0x000fea0000004200 */
[C---:B---3--:R-:W-:Y:S06]  /*d5c0*/  HMMA.16816.F32 R108, R4.reuse, R16, R108 ;  /* 0x00000010046c723c */ /* 0x048fec000000186c */
[C---:B------:R-:W-:Y:S01]  /*d5d0*/  HMMA.16816.F32 R112, R4.reuse, R18, R112 ;  /* 0x000000120470723c */ /* 0x040fe20000001870 */
[----:B------:R-:W2:Y:S05]  /*d5e0*/  LDSM.16.MT88.4 R16, [R236+0x13800] ;  /* 0x01380000ec10783b */ /* 0x000eaa0000004200 */
[C---:B------:R-:W-:Y:S06]  /*d5f0*/  HMMA.16816.F32 R116, R4.reuse, R164, R116 ;  /* 0x000000a40474723c */ /* 0x040fec0000001874 */
[C---:B------:R-:W-:Y:S01]  /*d600*/  HMMA.16816.F32 R120, R4.reuse, R166, R120 ;  /* 0x000000a60478723c */ /* 0x040fe20000001878 */
[----:B------:R-:W-:Y:S05]  /*d610*/  LDSM.16.MT88.4 R164, [R236+0x15800] ;  /* 0x01580000eca4783b */ /* 0x000fea0000004200 */
[C---:B------:R-:W-:Y:S06]  /*d620*/  HMMA.16816.F32 R124, R4.reuse, R8, R124 ;  /* 0x00000008047c723c */ /* 0x040fec000000187c */
[----:B------:R-:W-:Y:S01]  /*d630*/  HMMA.16816.F32 R128, R4, R10, R128 ;  /* 0x0000000a0480723c */ /* 0x000fe20000001880 */
[----:B------:R-:W3:Y:S06]  /*d640*/  LDSM.16.MT88.4 R8, [R233+0x13800] ;  /* 0x01380000e908783b */ /* 0x000eec0000004200 */
[----:B------:R-:W-:Y:S01]  /*d650*/  F2FP.F16.F32.PACK_AB R4, R193, R188 ;  /* 0x000000bcc104723e */ /* 0x000fe200000000ff */
[----:B------:R-:W-:Y:S01]  /*d660*/  FADD.FTZ R188, R188, R205 ;  /* 0x000000cdbcbc7221 */ /* 0x000fe20000010000 */
[----:B------:R-:W-:Y:S01]  /*d670*/  F2FP.F16.F32.PACK_AB R5, R181, R182 ;  /* 0x000000b6b505723e */ /* 0x000fe200000000ff */
[----:B------:R-:W-:Y:S01]  /*d680*/  FADD.FTZ R182, R182, R3 ;  /* 0x00000003b6b67221 */ /* 0x000fe20000010000 */
[----:B------:R-:W-:Y:S01]  /*d690*/  F2FP.F16.F32.PACK_AB R6, R185, R184 ;  /* 0x000000b8b906723e */ /* 0x000fe200000000ff */
[----:B------:R-:W-:Y:S01]  /*d6a0*/  FADD.FTZ R193, R193, R188 ;  /* 0x000000bcc1c17221 */ /* 0x000fe20000010000 */
[----:B------:R-:W-:Y:S01]  /*d6b0*/  F2FP.F16.F32.PACK_AB R7, R180, R179 ;  /* 0x000000b3b407723e */ /* 0x000fe200000000ff */
[----:B------:R-:W-:Y:S01]  /*d6c0*/  FADD.FTZ R182, R181, R182 ;  /* 0x000000b6b5b67221 */ /* 0x000fe20000010000 */
[----:B------:R-:W-:Y:S01]  /*d6d0*/  MOV R3, R172 ;  /* 0x000000ac00037202 */ /* 0x000fe20000000f00 */
[----:B------:R-:W-:-:S02]  /*d6e0*/  FADD.FTZ R184, R184, R193 ;  /* 0x000000c1b8b87221 */ /* 0x000fc40000010000 */
[----:B------:R-:W-:Y:S02]  /*d6f0*/  FADD.FTZ R179, R179, R182 ;  /* 0x000000b6b3b37221 */ /* 0x000fe40000010000 */
[----:B----4-:R-:W-:Y:S01]  /*d700*/  HMMA.16816.F32 R136, R4, R20, R136 ;  /* 0x000000140488723c */ /* 0x010fe20000001888 */
[----:B------:R-:W-:Y:S01]  /*d710*/  FADD.FTZ R2, R185, R184 ;  /* 0x000000b8b9027221 */ /* 0x000fe20000010000 */
[----:B------:R-:W-:-:S04]  /*d720*/  FADD.FTZ R0, R180, R179 ;  /* 0x000000b3b4007221 */ /* 0x000fc80000010000 */
[C---:B------:R-:W-:Y:S01]  /*d730*/  HMMA.16816.F32 R132, R4.reuse, R22, R132 ;  /* 0x000000160484723c */ /* 0x040fe20000001884 */
[----:B------:R-:W4:Y:S04]  /*d740*/  LDSM.16.MT88.4 R20, [R232+0x15800] ;  /* 0x01580000e814783b */ /* 0x000f280000004200 */
[----:B------:R-:W-:Y:S01]  /*d750*/  STL [R1+0x4], R2 ;  /* 0x0000040201007387 */ /* 0x000fe20000100800 */
[C---:B------:R-:W-:Y:S03]  /*d760*/  HMMA.16816.F32 R160, R4.reuse, R32, R160 ;  /* 0x0000002004a0723c */ /* 0x040fe600000018a0 */
[----:B------:R-:W-:Y:S03]  /*d770*/  STL [R1], R0 ;  /* 0x0000000001007387 */ /* 0x000fe60000100800 */
        /* <DEDUP_REMOVED lines=11> */
[C---:B------:R-:W-:Y:S06]  /*d830*/  HMMA.16816.F32 R44, R4.reuse, R12, R44 ;  /* 0x0000000c042c723c */ /* 0x040fec000000182c */
[C---:B------:R-:W-:Y:S01]  /*d840*/  HMMA.16816.F32 R48, R4.reuse, R14, R48 ;  /* 0x0000000e0430723c */ /* 0x040fe20000001830 */
[----:B------:R-:W2:Y:S05]  /*d850*/  LDSM.16.MT88.4 R12, [R234+0x17800] ;  /* 0x01780000ea0c783b */ /* 0x000eaa0000004200 */
[C---:B---3--:R-:W-:Y:S06]  /*d860*/  HMMA.16816.F32 R52, R4.reuse, R8, R52 ;  /* 0x000000080434723c */ /* 0x048fec0000001834 */
[C---:B------:R-:W-:Y:S01]  /*d870*/  HMMA.16816.F32 R56, R4.reuse, R10, R56 ;  /* 0x0000000a0438723c */ /* 0x040fe20000001838 */
[----:B------:R-:W3:Y:S05]  /*d880*/  LDSM.16.MT88.4 R8, [R233+0x17800] ;  /* 0x01780000e908783b */ /* 0x000eea0000004200 */
[C---:B----4-:R-:W-:Y:S06]  /*d890*/  HMMA.16816.F32 R92, R4.reuse, R20, R92 ;  /* 0x00000014045c723c */ /* 0x050fec000000185c */
[C---:B------:R-:W-:Y:S01]  /*d8a0*/  HMMA.16816.F32 R96, R4.reuse, R22, R96 ;  /* 0x000000160460723c */ /* 0x040fe20000001860 */
[----:B------:R-:W4:Y:S05]  /*d8b0*/  LDSM.16.MT88.4 R20, [R232+0x17800] ;  /* 0x01780000e814783b */ /* 0x000f2a0000004200 */
[C---:B------:R-:W-:Y:S06]  /*d8c0*/  HMMA.16816.F32 R60, R4.reuse, R32, R60 ;  /* 0x00000020043c723c */ /* 0x040fec000000183c */
[C---:B------:R-:W-:Y:S06]  /*d8d0*/  HMMA.16816.F32 R64, R4.reuse, R34, R64 ;  /* 0x000000220440723c */ /* 0x040fec0000001840 */
[C---:B------:R-:W-:Y:S06]  /*d8e0*/  HMMA.16816.F32 R72, R4.reuse, R166, R72 ;  /* 0x000000a60448723c */ /* 0x040fec0000001848 */
[C---:B-----5:R-:W-:Y:S06]  /*d8f0*/  HMMA.16816.F32 R76, R4.reuse, R28, R76 ;  /* 0x0000001c044c723c */ /* 0x060fec000000184c */
[C---:B------:R-:W-:Y:S06]  /*d900*/  HMMA.16816.F32 R80, R4.reuse, R30, R80 ;  /* 0x0000001e0450723c */ /* 0x040fec0000001850 */
[C---:B-1----:R-:W-:Y:S06]  /*d910*/  HMMA.16816.F32 R84, R4.reuse, R24, R84 ;  /* 0x000000180454723c */ /* 0x042fec0000001854 */
[C---:B------:R-:W-:Y:S06]  /*d920*/  HMMA.16816.F32 R88, R4.reuse, R26, R88 ;  /* 0x0000001a0458723c */ /* 0x040fec0000001858 */
[C---:B--2---:R-:W-:Y:S06]  /*d930*/  HMMA.16816.F32 R100, R4.reuse, R16, R100 ;  /* 0x000000100464723c */ /* 0x044fec0000001864 */
[C---:B------:R-:W-:Y:S06]  /*d940*/  HMMA.16816.F32 R104, R4.reuse, R18, R104 ;  /* 0x000000120468723c */ /* 0x040fec0000001868 */
[C---:B------:R-:W-:Y:S06]  /*d950*/  HMMA.16816.F32 R108, R4.reuse, R12, R108 ;  /* 0x0000000c046c723c */ /* 0x040fec000000186c */
[C---:B------:R-:W-:Y:S06]  /*d960*/  HMMA.16816.F32 R112, R4.reuse, R14, R112 ;  /* 0x0000000e0470723c */ /* 0x040fec0000001870 */
[C---:B---3--:R-:W-:Y:S06]  /*d970*/  HMMA.16816.F32 R116, R4.reuse, R8, R116 ;  /* 0x000000080474723c */ /* 0x048fec0000001874 */
[C---:B------:R-:W-:Y:S06]  /*d980*/  HMMA.16816.F32 R120, R4.reuse, R10, R120 ;  /* 0x0000000a0478723c */ /* 0x040fec0000001878 */
[C---:B----4-:R-:W-:Y:S06]  /*d990*/  HMMA.16816.F32 R124, R4.reuse, R20, R124 ;  /* 0x00000014047c723c */ /* 0x050fec000000187c */
[C---:B------:R-:W-:Y:S06]  /*d9a0*/  HMMA.16816.F32 R128, R4.reuse, R22, R128 ;  /* 0x000000160480723c */ /* 0x040fec0000001880 */
[----:B------:R-:W-:Y:S07]  /*d9b0*/  HMMA.16816.F32 R68, R4, R164, R68 ;  /* 0x000000a40444723c */ /* 0x000fee0000001844 */
[----:B------:R-:W-:-:S15]  /*d9c0*/  MOV R164, R174 ;  /* 0x000000ae00a47202 */ /* 0x000fde0000000f00 */
[----:B------:R-:W-:-:S02]  /*d9d0*/  NOP ;  /* 0x0000000000007918 */ /* 0x000fc40000000000 */
.L_x_823:
        /* <DEDUP_REMOVED lines=20> */
[----:B------:R-:W-:Y:S01]  /*db20*/  ULDC UR4, c[0x0][0x2ec] ;  /* 0x0000bb0000047ab9 */ /* 0x000fe20000000800 */
[----:B------:R-:W-:-:S02]  /*db30*/  USHF.R.S32.HI UR32, URZ, 0x1f, UR33 ;  /* 0x0000001f3f207899 */ /* 0x000fc40008011421 */
[----:B------:R-:W-:Y:S02]  /*db40*/  UISETP.NE.AND UP1, UPT, UR13, URZ, UPT ;  /* 0x0000003f0d00728c */ /* 0x000fe4000bf25270 */
[----:B------:R-:W-:Y:S02]  /*db50*/  ULOP3.LUT UR30, URZ, UR13, URZ, 0x33, !UPT ;  /* 0x0000000d3f1e7292 */ /* 0x000fe4000f8e333f */
[----:B------:R-:W1:Y:S01]  /*db60*/  I2F.RP R5, UR12 ;  /* 0x0000000c00057d06 */ /* 0x000e620008209400 */
[----:B------:R-:W-:Y:S02]  /*db70*/  ULOP3.LUT UR26, URZ, UR13, URZ, 0x33, !UPT ;  /* 0x0000000d3f1a7292 */ /* 0x000fe4000f8e333f */
[----:B------:R-:W-:-:S05]  /*db80*/  UISETP.NE.AND UP0, UPT, UR13, URZ, UPT ;  /* 0x0000003f0d00728c */ /* 0x000fca000bf05270 */
        /* <DEDUP_REMOVED lines=22> */
.L_x_835:
        /* <DEDUP_REMOVED lines=46> */
[----:B------:R-:W-:Y:S02]  /*dfd0*/  IMAD.U32 R4, RZ, RZ, UR39 ;  /* 0x00000027ff047e24 */ /* 0x000fe4000f8e00ff */
[----:B------:R-:W-:Y:S01]  /*dfe0*/  IMAD.U32 R3, RZ, RZ, UR39 ;  /* 0x00000027ff037e24 */ /* 0x000fe2000f8e00ff */
[----:B------:R-:W-:Y:S02]  /*dff0*/  LEA R6, P1, R6, UR22, 0x2 ;  /* 0x0000001606067c11 */ /* 0x000fe4000f8210ff */
[----:B------:R-:W-:Y:S02]  /*e000*/  LEA R4, P2, R4, UR22, 0x2 ;  /* 0x0000001604047c11 */ /* 0x000fe4000f8410ff */
[----:B------:R-:W-:Y:S02]  /*e010*/  LEA.HI.X.SX32 R7, R2, UR23, 0x2, P1 ;  /* 0x0000001702077c11 */ /* 0x000fe400088f16ff */
[----:B------:R-:W-:Y:S02]  /*e020*/  LEA.HI.X.SX32 R5, R3, UR23, 0x2, P2 ;  /* 0x0000001703057c11 */ /* 0x000fe400090f16ff */
[----:B------:R-:W-:Y:S01]  /*e030*/  R2UR UR36, R4 ;  /* 0x00000000042472ca */ /* 0x000fe200000e0000 */
[----:B------:R-:W1:Y:S01]  /*e040*/  LDC.64 R2, c[0x0][0x238] ;  /* 0x00008e00ff027b82 */ /* 0x000e620000000a00 */
[----:B------:R-:W-:Y:S02]  /*e050*/  R2UR UR37, R5 ;  /* 0x00000000052572ca */ /* 0x000fe400000e0000 */
[----:B------:R-:W-:Y:S02]  /*e060*/  R2UR UR34, R6 ;  /* 0x00000000062272ca */ /* 0x000fe400000e0000 */
[----:B------:R-:W-:Y:S07]  /*e070*/  R2UR UR35, R7 ;  /* 0x00000000072372ca */ /* 0x000fee00000e0000 */
[----:B------:R-:W-:Y:S01]  /*e080*/  MOV R8, UR36 ;  /* 0x0000002400087c02 */ /* 0x000fe20008000f00 */
[----:B------:R-:W-:Y:S01]  /*e090*/  UIADD3 UR36, UR41, -UR39, URZ ;  /* 0x8000002729247290 */ /* 0x000fe2000fffe03f */
[----:B------:R-:W-:Y:S02]  /*e0a0*/  IMAD.U32 R9, RZ, RZ, UR37 ;  /* 0x00000025ff097e24 */ /* 0x000fe4000f8e00ff */
[----:B------:R-:W-:Y:S01]  /*e0b0*/  IMAD.U32 R10, RZ, RZ, UR34 ;  /* 0x00000022ff0a7e24 */ /* 0x000fe2000f8e00ff */
[----:B------:R-:W-:Y:S01]  /*e0c0*/  UIMAD UR36, UR36, UR13, -0x40 ;  /* 0xffffffc0242474a4 */ /* 0x000fe2000f8e020d */
[----:B------:R-:W-:Y:S01]  /*e0d0*/  IMAD.U32 R11, RZ, RZ, UR35 ;  /* 0x00000023ff0b7e24 */ /* 0x000fe2000f8e00ff */
[----:B------:R2:W3:Y:S02]  /*e0e0*/  LDG.E R5, desc[UR24][R8.64] ;  /* 0x0000001808057981 */ /* 0x0004e4000c1e1900 */
[----:B------:R-:W-:Y:S02]  /*e0f0*/  USHF.R.S32.HI UR35, URZ, 0x1f, UR36 ;  /* 0x0000001f3f237899 */ /* 0x000fe40008011424 */
[----:B------:R-:W3:Y:S01]  /*e100*/  LDG.E R4, desc[UR24][R10.64] ;  /* 0x000000180a047981 */ /* 0x000ee2000c1e1900 */
[----:B------:R-:W-:Y:S02]  /*e110*/  UIMAD UR34, UR10, UR36, URZ ;  /* 0x000000240a2272a4 */ /* 0x000fe4000f8e023f */
[----:B------:R-:W-:Y:S02]  /*e120*/  UIMAD.WIDE.U32 UR36, UR11, UR36, URZ ;  /* 0x000000240b2472a5 */ /* 0x000fe4000f8e003f */
[----:B------:R-:W-:Y:S03]  /*e130*/  UIMAD UR34, UR35, UR11, UR34 ;  /* 0x0000000b232272a4 */ /* 0x000fe6000f8e0222 */
[----:B------:R-:W-:Y:S01]  /*e140*/  UMOV UR35, UR11 ;  /* 0x0000000b00237c82 */ /* 0x000fe20008000000 */
[----:B------:R-:W-:Y:S01]  /*e150*/  UIADD3 UR34, UR37, UR34, URZ ;  /* 0x0000002225227290 */ /* 0x000fe2000fffe03f */
[----:B--2---:R-:W-:Y:S01]  /*e160*/  IMAD.U32 R9, RZ, RZ, UR37 ;  /* 0x00000025ff097e24 */ /* 0x004fe2000f8e00ff */
[----:B------:R-:W-:Y:S04]  /*e170*/  MOV R8, UR36 ;  /* 0x0000002400087c02 */ /* 0x000fe80008000f00 */
[----:B------:R-:W-:Y:S01]  /*e180*/  IMAD.U32 R9, RZ, RZ, UR34 ;  /* 0x00000022ff097e24 */ /* 0x000fe2000f8e00ff */
[----:B------:R-:W-:Y:S01]  /*e190*/  UMOV UR34, UR10 ;  /* 0x0000000a00227c82 */ /* 0x000fe20008000000 */
[----:B---3--:R-:W-:Y:S04]  /*e1a0*/  IMAD.IADD R5, R5, 0x1, -R4 ;  /* 0x0000000105057824 */ /* 0x008fe800078e0a04 */
[-C--:B-1----:R-:W-:Y:S01]  /*e1b0*/  IMAD.WIDE.U32 R8, R5, R2.reuse, R8 ;  /* 0x0000000205087225 */ /* 0x082fe200078e0008 */
[----:B------:R-:W-:Y:S05]  /*e1c0*/  SHF.R.S32.HI R7, RZ, 0x1f, R5 ;  /* 0x0000001fff077819 */ /* 0x000fea0000011405 */
[----:B------:R-:W-:Y:S04]  /*e1d0*/  IMAD R4, R7, R2, RZ ;  /* 0x0000000207047224 */ /* 0x000fe800078e02ff */
[----:B------:R-:W-:Y:S01]  /*e1e0*/  IMAD R4, R5, R3, R4 ;  /* 0x0000000305047224 */ /* 0x000fe200078e0204 */
[----:B------:R-:W-:Y:S03]  /*e1f0*/  MOV R3, R8 ;  /* 0x0000000800037202 */ /* 0x000fe60000000f00 */
[----:B------:R-:W-:Y:S07]  /*e200*/  IMAD.IADD R164, R9, 0x1, R4 ;  /* 0x0000000109a47824 */ /* 0x000fee00078e0204 */
.L_x_832:
        /* <DEDUP_REMOVED lines=116> */
[----:B------:R-:W4:Y:S04]  /*e950*/  LDSM.16.M88.4 R172, [R241+0x8000] ;  /* 0x00800000f1ac783b */ /* 0x000f280000000200 */
[----:B------:R-:W5:Y:S04]  /*e960*/  LDSM.16.M88.4 R176, [R241+0x8800] ;  /* 0x00880000f1b0783b */ /* 0x000f680000000200 */
[----:B------:R-:W5:Y:S04]  /*e970*/  LDSM.16.M88.4 R180, [R241+0x9000] ;  /* 0x00900000f1b4783b */ /* 0x000f680000000200 */
[----:B------:R-:W5:Y:S04]  /*e980*/  LDSM.16.M88.4 R184, [R241+0x9800] ;  /* 0x00980000f1b8783b */ /* 0x000f680000000200 */
[----:B------:R-:W0:Y:S04]  /*e990*/  LDGDEPBAR ;  /* 0x00000000000079af */ /* 0x000e280000000000 */
[----:B------:R-:W-:Y:S04]  /*e9a0*/  LDSM.16.M88.4 R188, [R240] ;  /* 0x00000000f0bc783b */ /* 0x000fe80000000200 */
[----:B------:R-:W5:Y:S04]  /*e9b0*/  LDSM.16.M88.4 R192, [R239] ;  /* 0x00000000efc0783b */ /* 0x000f680000000200 */
[----:B-1----:R-:W1:Y:S04]  /*e9c0*/  LDSM.16.M88.4 R196, [R231] ;  /* 0x00000000e7c4783b */ /* 0x002e680000000200 */
[----:B------:R-:W1:Y:S04]  /*e9d0*/  LDSM.16.M88.4 R200, [R230] ;  /* 0x00000000e6c8783b */ /* 0x000e680000000200 */
[----:B--2---:R-:W2:Y:S01]  /*e9e0*/  LDSM.16.M88.4 R204, [R229] ;  /* 0x00000000e5cc783b */ /* 0x004ea20000000200 */
[C---:B----4-:R-:W-:Y:S03]  /*e9f0*/  HMMA.16816.F32 R4, R168.reuse, R172, RZ ;  /* 0x000000aca804723c */ /* 0x050fe600000018ff */
[----:B------:R-:W-:Y:S04]  /*ea00*/  LDSM.16.M88.4 R208, [R238] ;  /* 0x00000000eed0783b */ /* 0x000fe80000000200 */
[----:B---3--:R-:W3:Y:S01]  /*ea10*/  LDSM.16.M88.4 R212, [R235+0x8000] ;  /* 0x00800000ebd4783b */ /* 0x008ee20000000200 */
[C---:B------:R-:W-:Y:S03]  /*ea20*/  HMMA.16816.F32 R8, R168.reuse, R174, RZ ;  /* 0x000000aea808723c */ /* 0x040fe600000018ff */
[----:B------:R-:W-:Y:S03]  /*ea30*/  LDSM.16.M88.4 R172, [R235+0x9000] ;  /* 0x00900000ebac783b */ /* 0x000fe60000000200 */
[C---:B-----5:R-:W-:Y:S06]  /*ea40*/  HMMA.16816.F32 R12, R168.reuse, R176, RZ ;  /* 0x000000b0a80c723c */ /* 0x060fec00000018ff */
[C---:B------:R-:W-:Y:S01]  /*ea50*/  HMMA.16816.F32 R16, R168.reuse, R178, RZ ;  /* 0x000000b2a810723c */ /* 0x040fe200000018ff */
[----:B------:R-:W-:Y:S05]  /*ea60*/  LDSM.16.M88.4 R176, [R235+0x9800] ;  /* 0x00980000ebb0783b */ /* 0x000fea0000000200 */
[C---:B------:R-:W-:Y:S06]  /*ea70*/  HMMA.16816.F32 R20, R168.reuse, R180, RZ ;  /* 0x000000b4a814723c */ /* 0x040fec00000018ff */
[C---:B------:R-:W-:Y:S01]  /*ea80*/  HMMA.16816.F32 R24, R168.reuse, R182, RZ ;  /* 0x000000b6a818723c */ /* 0x040fe200000018ff */
[----:B------:R-:W-:Y:S05]  /*ea90*/  LDSM.16.M88.4 R180, [R237] ;  /* 0x00000000edb4783b */ /* 0x000fea0000000200 */
[C---:B------:R-:W-:Y:S06]  /*eaa0*/  HMMA.16816.F32 R28, R168.reuse, R184, RZ ;  /* 0x000000b8a81c723c */ /* 0x040fec00000018ff */
[----:B------:R-:W-:Y:S01]  /*eab0*/  HMMA.16816.F32 R32, R168, R186, RZ ;  /* 0x000000baa820723c */ /* 0x000fe200000018ff */
[----:B------:R-:W4:Y:S04]  /*eac0*/  LDSM.16.M88.4 R168, [R235+0x8800] ;  /* 0x00880000eba8783b */ /* 0x000f280000000200 */
[----:B------:R-:W5:Y:S01]  /*ead0*/  LDSM.16.M88.4 R184, [R228] ;  /* 0x00000000e4b8783b */ /* 0x000f620000000200 */
[C---:B------:R-:W-:Y:S06]  /*eae0*/  HMMA.16816.F32 R4, R188.reuse, R192, R4 ;  /* 0x000000c0bc04723c */ /* 0x040fec0000001804 */
[C---:B------:R-:W-:Y:S01]  /*eaf0*/  HMMA.16816.F32 R8, R188.reuse, R194, R8 ;  /* 0x000000c2bc08723c */ /* 0x040fe20000001808 */
[----:B------:R-:W-:Y:S05]  /*eb00*/  LDSM.16.M88.4 R192, [R228+0x1000] ;  /* 0x00100000e4c0783b */ /* 0x000fea0000000200 */
[C---:B-1----:R-:W-:Y:S06]  /*eb10*/  HMMA.16816.F32 R12, R188.reuse, R196, R12 ;  /* 0x000000c4bc0c723c */ /* 0x042fec000000180c */
[C---:B------:R-:W-:Y:S01]  /*eb20*/  HMMA.16816.F32 R16, R188.reuse, R198, R16 ;  /* 0x000000c6bc10723c */ /* 0x040fe20000001810 */
[----:B------:R-:W-:Y:S05]  /*eb30*/  LDSM.16.M88.4 R196, [R228+0x1800] ;  /* 0x00180000e4c4783b */ /* 0x000fea0000000200 */
[C---:B------:R-:W-:Y:S06]  /*eb40*/  HMMA.16816.F32 R20, R188.reuse, R200, R20 ;  /* 0x000000c8bc14723c */ /* 0x040fec0000001814 */
[C---:B------:R-:W-:Y:S01]  /*eb50*/  HMMA.16816.F32 R24, R188.reuse, R202, R24 ;  /* 0x000000cabc18723c */ /* 0x040fe20000001818 */
[----:B------:R-:W-:Y:S05]  /*eb60*/  LDSM.16.M88.4 R200, [R242+0x2000] ;  /* 0x00200000f2c8783b */ /* 0x000fea0000000200 */
[C---:B--2---:R-:W-:Y:S06]  /*eb70*/  HMMA.16816.F32 R28, R188.reuse, R204, R28 ;  /* 0x000000ccbc1c723c */ /* 0x044fec000000181c */
[----:B------:R-:W-:Y:S01]  /*eb80*/  HMMA.16816.F32 R32, R188, R206, R32 ;  /* 0x000000cebc20723c */ /* 0x000fe20000001820 */
[----:B------:R-:W1:Y:S04]  /*eb90*/  LDSM.16.M88.4 R188, [R228+0x800] ;  /* 0x00080000e4bc783b */ /* 0x000e680000000200 */
[----:B------:R-:W2:Y:S01]  /*eba0*/  LDSM.16.M88.4 R204, [R241+0xa000] ;  /* 0x00a00000f1cc783b */ /* 0x000ea20000000200 */
[C---:B---3--:R-:W-:Y:S06]  /*ebb0*/  HMMA.16816.F32 R4, R208.reuse, R212, R4 ;  /* 0x000000d4d004723c */ /* 0x048fec0000001804 */
[C---:B------:R-:W-:Y:S01]  /*ebc0*/  HMMA.16816.F32 R8, R208.reuse, R214, R8 ;  /* 0x000000d6d008723c */ /* 0x040fe20000001808 */
[----:B------:R-:W-:Y:S05]  /*ebd0*/  LDSM.16.M88.4 R212, [R227] ;  /* 0x00000000e3d4783b */ /* 0x000fea0000000200 */
        /* <DEDUP_REMOVED lines=8> */
[----:B------:R-:W4:Y:S04]  /*ec60*/  LDSM.16.M88.4 R176, [R241+0xb800] ;  /* 0x00b80000f1b0783b */ /* 0x000f280000000200 */
[----:B------:R-:W4:Y:S01]  /*ec70*/  LDSM.16.M88.4 R208, [R240+0x2000] ;  /* 0x00200000f0d0783b */ /* 0x000f220000000200 */
[C---:B-----5:R-:W-:Y:S06]  /*ec80*/  HMMA.16816.F32 R4, R180.reuse, R184, R4 ;  /* 0x000000b8b404723c */ /* 0x060fec0000001804 */
[C---:B------:R-:W-:Y:S01]  /*ec90*/  HMMA.16816.F32 R8, R180.reuse, R186, R8 ;  /* 0x000000bab408723c */ /* 0x040fe20000001808 */
[----:B------:R-:W-:Y:S05]  /*eca0*/  LDSM.16.M88.4 R184, [R225] ;  /* 0x00000000e1b8783b */ /* 0x000fea0000000200 */
[C---:B-1----:R-:W-:Y:S06]  /*ecb0*/  HMMA.16816.F32 R12, R180.reuse, R188, R12 ;  /* 0x000000bcb40c723c */ /* 0x042fec000000180c */
[C---:B------:R-:W-:Y:S01]  /*ecc0*/  HMMA.16816.F32 R16, R180.reuse, R190, R16 ;  /* 0x000000beb410723c */ /* 0x040fe20000001810 */
[----:B------:R-:W-:Y:S05]  /*ecd0*/  LDSM.16.M88.4 R188, [R224] ;  /* 0x00000000e0bc783b */ /* 0x000fea0000000200 */
[C---:B------:R-:W-:Y:S06]  /*ece0*/  HMMA.16816.F32 R20, R180.reuse, R192, R20 ;  /* 0x000000c0b414723c */ /* 0x040fec0000001814 */
[C---:B------:R-:W-:Y:S01]  /*ecf0*/  HMMA.16816.F32 R24, R180.reuse, R194, R24 ;  /* 0x000000c2b418723c */ /* 0x040fe20000001818 */
[----:B------:R-:W-:Y:S05]  /*ed00*/  LDSM.16.M88.4 R192, [R238+0x2000] ;  /* 0x00200000eec0783b */ /* 0x000fea0000000200 */
[C---:B------:R-:W-:Y:S06]  /*ed10*/  HMMA.16816.F32 R28, R180.reuse, R196, R28 ;  /* 0x000000c4b41c723c */ /* 0x040fec000000181c */
[----:B------:R-:W-:Y:S01]  /*ed20*/  HMMA.16816.F32 R32, R180, R198, R32 ;  /* 0x000000c6b420723c */ /* 0x000fe20000001820 */
[----:B------:R-:W1:Y:S04]  /*ed30*/  LDSM.16.M88.4 R180, [R226] ;  /* 0x00000000e2b4783b */ /* 0x000e680000000200 */
[----:B------:R-:W5:Y:S01]  /*ed40*/  LDSM.16.M88.4 R196, [R235+0xa000] ;  /* 0x00a00000ebc4783b */ /* 0x000f620000000200 */
[C---:B--2---:R-:W-:Y:S06]  /*ed50*/  HMMA.16816.F32 R4, R200.reuse, R204, R4 ;  /* 0x000000ccc804723c */ /* 0x044fec0000001804 */
[C---:B------:R-:W-:Y:S01]  /*ed60*/  HMMA.16816.F32 R8, R200.reuse, R206, R8 ;  /* 0x000000cec808723c */ /* 0x040fe20000001808 */
[----:B------:R-:W-:Y:S05]  /*ed70*/  LDSM.16.M88.4 R204, [R228+0x2000] ;  /* 0x00200000e4cc783b */ /* 0x000fea0000000200 */
[C---:B---3--:R-:W-:Y:S06]  /*ed80*/  HMMA.16816.F32 R12, R200.reuse, R168, R12 ;  /* 0x000000a8c80c723c */ /* 0x048fec000000180c */
[C---:B------:R-:W-:Y:S01]  /*ed90*/  HMMA.16816.F32 R16, R200.reuse, R170, R16 ;  /* 0x000000aac810723c */ /* 0x040fe20000001810 */
[----:B------:R-:W2:Y:S05]  /*eda0*/  LDSM.16.M88.4 R168, [R235+0xa800] ;  /* 0x00a80000eba8783b */ /* 0x000eaa0000000200 */
[C---:B----4-:R-:W-:Y:S06]  /*edb0*/  HMMA.16816.F32 R20, R200.reuse, R172, R20 ;  /* 0x000000acc814723c */ /* 0x050fec0000001814 */
[C---:B------:R-:W-:Y:S01]  /*edc0*/  HMMA.16816.F32 R24, R200.reuse, R174, R24 ;  /* 0x000000aec818723c */ /* 0x040fe20000001818 */
[----:B------:R-:W3:Y:S05]  /*edd0*/  LDSM.16.M88.4 R172, [R235+0xb000] ;  /* 0x00b00000ebac783b */ /* 0x000eea0000000200 */
[C---:B------:R-:W-:Y:S06]  /*ede0*/  HMMA.16816.F32 R28, R200.reuse, R176, R28 ;  /* 0x000000b0c81c723c */ /* 0x040fec000000181c */
[----:B------:R-:W-:Y:S01]  /*edf0*/  HMMA.16816.F32 R32, R200, R178, R32 ;  /* 0x000000b2c820723c */ /* 0x000fe20000001820 */
[----:B------:R-:W4:Y:S04]  /*ee00*/  LDSM.16.M88.4 R176, [R235+0xb800] ;  /* 0x00b80000ebb0783b */ /* 0x000f280000000200 */
[----:B------:R-:W4:Y:S01]  /*ee10*/  LDSM.16.M88.4 R200, [R237+0x2000] ;  /* 0x00200000edc8783b */ /* 0x000f220000000200 */
[C---:B------:R-:W-:Y:S06]  /*ee20*/  HMMA.16816.F32 R4, R208.reuse, R212, R4 ;  /* 0x000000d4d004723c */ /* 0x040fec0000001804 */
[C---:B------:R-:W-:Y:S01]  /*ee30*/  HMMA.16816.F32 R8, R208.reuse, R214, R8 ;  /* 0x000000d6d008723c */ /* 0x040fe20000001808 */
[----:B------:R-:W-:Y:S05]  /*ee40*/  LDSM.16.M88.4 R212, [R241+0xc000] ;  /* 0x00c00000f1d4783b */ /* 0x000fea0000000200 */
[C---:B-1----:R-:W-:Y:S06]  /*ee50*/  HMMA.16816.F32 R12, R208.reuse, R180, R12 ;  /* 0x000000b4d00c723c */ /* 0x042fec000000180c */
[C---:B------:R-:W-:Y:S01]  /*ee60*/  HMMA.16816.F32 R16, R208.reuse, R182, R16 ;  /* 0x000000b6d010723c */ /* 0x040fe20000001810 */
[----:B------:R-:W1:Y:S05]  /*ee70*/  LDSM.16.M88.4 R180, [R228+0x2800] ;  /* 0x00280000e4b4783b */ /* 0x000e6a0000000200 */
[C---:B------:R-:W-:Y:S06]  /*ee80*/  HMMA.16816.F32 R20, R208.reuse, R184, R20 ;  /* 0x000000b8d014723c */ /* 0x040fec0000001814 */
[C---:B------:R-:W-:Y:S01]  /*ee90*/  HMMA.16816.F32 R24, R208.reuse, R186, R24 ;  /* 0x000000bad018723c */ /* 0x040fe20000001818 */
[----:B------:R-:W1:Y:S05]  /*eea0*/  LDSM.16.M88.4 R184, [R228+0x3000] ;  /* 0x00300000e4b8783b */ /* 0x000e6a0000000200 */
[C---:B------:R-:W-:Y:S06]  /*eeb0*/  HMMA.16816.F32 R28, R208.reuse, R188, R28 ;  /* 0x000000bcd01c723c */ /* 0x040fec000000181c */
[----:B------:R-:W-:Y:S01]  /*eec0*/  HMMA.16816.F32 R32, R208, R190, R32 ;  /* 0x000000bed020723c */ /* 0x000fe20000001820 */
[----:B------:R-:W1:Y:S04]  /*eed0*/  LDSM.16.M88.4 R188, [R228+0x3800] ;  /* 0x00380000e4bc783b */ /* 0x000e680000000200 */
[----:B------:R-:W1:Y:S01]  /*eee0*/  LDSM.16.M88.4 R208, [R242+0x4000] ;  /* 0x00400000f2d0783b */ /* 0x000e620000000200 */
[C---:B-----5:R-:W-:Y:S06]  /*eef0*/  HMMA.16816.F32 R4, R192.reuse, R196, R4 ;  /* 0x000000c4c004723c */ /* 0x060fec0000001804 */
[C---:B------:R-:W-:Y:S01]  /*ef00*/  HMMA.16816.F32 R8, R192.reuse, R198, R8 ;  /* 0x000000c6c008723c */ /* 0x040fe20000001808 */
[----:B------:R-:W-:Y:S05]  /*ef10*/  LDSM.16.M88.4 R196, [R223] ;  /* 0x00000000dfc4783b */ /* 0x000fea0000000200 */
[C---:B--2---:R-:W-:Y:S06]  /*ef20*/  HMMA.16816.F32 R12, R192.reuse, R168, R12 ;  /* 0x000000a8c00c723c */ /* 0x044fec000000180c */
[C---:B------:R-:W-:Y:S01]  /*ef30*/  HMMA.16816.F32 R16, R192.reuse, R170, R16 ;  /* 0x000000aac010723c */ /* 0x040fe20000001810 */
[----:B------:R-:W2:Y:S05]  /*ef40*/  LDSM.16.M88.4 R168, [R241+0xc800] ;  /* 0x00c80000f1a8783b */ /* 0x000eaa0000000200 */
[C---:B---3--:R-:W-:Y:S06]  /*ef50*/  HMMA.16816.F32 R20, R192.reuse, R172, R20 ;  /* 0x000000acc014723c */ /* 0x048fec0000001814 */
[C---:B------:R-:W-:Y:S01]  /*ef60*/  HMMA.16816.F32 R24, R192.reuse, R174, R24 ;  /* 0x000000aec018723c */ /* 0x040fe20000001818 */
[----:B------:R-:W3:Y:S05]  /*ef70*/  LDSM.16.M88.4 R172, [R241+0xd000] ;  /* 0x00d00000f1ac783b */ /* 0x000eea0000000200 */
[C---:B----4-:R-:W-:Y:S06]  /*ef80*/  HMMA.16816.F32 R28, R192.reuse, R176, R28 ;  /* 0x000000b0c01c723c */ /* 0x050fec000000181c */
[----:B------:R-:W-:Y:S01]  /*ef90*/  HMMA.16816.F32 R32, R192, R178, R32 ;  /* 0x000000b2c020723c */ /* 0x000fe20000001820 */
[----:B------:R-:W4:Y:S04]  /*efa0*/  LDSM.16.M88.4 R176, [R241+0xd800] ;  /* 0x00d80000f1b0783b */ /* 0x000f280000000200 */
[----:B------:R-:W5:Y:S01]  /*efb0*/  LDSM.16.M88.4 R192, [R240+0x4000] ;  /* 0x00400000f0c0783b */ /* 0x000f620000000200 */
[C---:B------:R-:W-:Y:S06]  /*efc0*/  HMMA.16816.F32 R4, R200.reuse, R204, R4 ;  /* 0x000000ccc804723c */ /* 0x040fec0000001804 */
[C---:B------:R-:W-:Y:S01]  /*efd0*/  HMMA.16816.F32 R8, R200.reuse, R206, R8 ;  /* 0x000000cec808723c */ /* 0x040fe20000001808 */
[----:B------:R-:W-:Y:S05]  /*efe0*/  LDSM.16.M88.4 R204, [R235+0xc000] ;  /* 0x00c00000ebcc783b */ /* 0x000fea0000000200 */
[C---:B-1----:R-:W-:Y:S06]  /*eff0*/  HMMA.16816.F32 R12, R200.reuse, R180, R12 ;  /* 0x000000b4c80c723c */ /* 0x042fec000000180c */
[C---:B------:R-:W-:Y:S01]  /*f000*/  HMMA.16816.F32 R16, R200.reuse, R182, R16 ;  /* 0x000000b6c810723c */ /* 0x040fe20000001810 */
[----:B------:R-:W1:Y:S05]  /*f010*/  LDSM.16.M88.4 R180, [R222] ;  /* 0x00000000deb4783b */ /* 0x000e6a0000000200 */
[C---:B------:R-:W-:Y:S06]  /*f020*/  HMMA.16816.F32 R20, R200.reuse, R184, R20 ;  /* 0x000000b8c814723c */ /* 0x040fec0000001814 */
[C---:B------:R-:W-:Y:S01]  /*f030*/  HMMA.16816.F32 R24, R200.reuse, R186, R24 ;  /* 0x000000bac818723c */ /* 0x040fe20000001818 */
[----:B------:R-:W1:Y:S05]  /*f040*/  LDSM.16.M88.4 R184, [R221] ;  /* 0x00000000ddb8783b */ /* 0x000e6a0000000200 */
[C---:B------:R-:W-:Y:S06]  /*f050*/  HMMA.16816.F32 R28, R200.reuse, R188, R28 ;  /* 0x000000bcc81c723c */ /* 0x040fec000000181c */
[----:B------:R-:W-:Y:S01]  /*f060*/  HMMA.16816.F32 R32, R200, R190, R32 ;  /* 0x000000bec820723c */ /* 0x000fe20000001820 */
[----:B------:R-:W1:Y:S04]  /*f070*/  LDSM.16.M88.4 R188, [R220] ;  /* 0x00000000dcbc783b */ /* 0x000e680000000200 */
[----:B------:R-:W1:Y:S01]  /*f080*/  LDSM.16.M88.4 R200, [R238+0x4000] ;  /* 0x00400000eec8783b */ /* 0x000e620000000200 */
[C---:B------:R-:W-:Y:S06]  /*f090*/  HMMA.16816.F32 R4, R208.reuse, R212, R4 ;  /* 0x000000d4d004723c */ /* 0x040fec0000001804 */
[C---:B------:R-:W-:Y:S01]  /*f0a0*/  HMMA.16816.F32 R8, R208.reuse, R214, R8 ;  /* 0x000000d6d008723c */ /* 0x040fe20000001808 */
[----:B------:R-:W-:Y:S05]  /*f0b0*/  LDSM.16.M88.4 R212, [R228+0x4000] ;  /* 0x00400000e4d4783b */ /* 0x000fea0000000200 */
        /* <DEDUP_REMOVED lines=16> */
[C---:B------:R-:W-:Y:S06]  /*f1c0*/  HMMA.16816.F32 R20, R192.reuse, R184, R20 ;  /* 0x000000b8c014723c */ /* 0x040fec0000001814 */
[C---:B------:R-:W-:Y:S01]  /*f1d0*/  HMMA.16816.F32 R24, R192.reuse, R186, R24 ;  /* 0x000000bac018723c */ /* 0x040fe20000001818 */
[----:B------:R-:W5:Y:S05]  /*f1e0*/  LDSM.16.M88.4 R184, [R228+0x5000] ;  /* 0x00500000e4b8783b */ /* 0x000f6a0000000200 */
[C---:B------:R-:W-:Y:S06]  /*f1f0*/  HMMA.16816.F32 R28, R192.reuse, R188, R28 ;  /* 0x000000bcc01c723c */ /* 0x040fec000000181c */
[----:B------:R-:W-:Y:S01]  /*f200*/  HMMA.16816.F32 R32, R192, R190, R32 ;  /* 0x000000bec020723c */ /* 0x000fe20000001820 */
[----:B------:R-:W5:Y:S04]  /*f210*/  LDSM.16.M88.4 R188, [R228+0x5800] ;  /* 0x00580000e4bc783b */ /* 0x000f680000000200 */
[----:B------:R-:W5:Y:S01]  /*f220*/  LDSM.16.M88.4 R192, [R242+0x6000] ;  /* 0x00600000f2c0783b */ /* 0x000f620000000200 */
[C---:B------:R-:W-:Y:S06]  /*f230*/  HMMA.16816.F32 R4, R200.reuse, R204, R4 ;  /* 0x000000ccc804723c */ /* 0x040fec0000001804 */
        /* <DEDUP_REMOVED lines=17> */
[----:B------:R-:W1:Y:S05]  /*f350*/  LDSM.16.M88.4 R180, [R218] ;  /* 0x00000000dab4783b */ /* 0x000e6a0000000200 */
[C---:B-----5:R-:W-:Y:S06]  /*f360*/  HMMA.16816.F32 R20, R208.reuse, R184, R20 ;  /* 0x000000b8d014723c */ /* 0x060fec0000001814 */
[C---:B------:R-:W-:Y:S01]  /*f370*/  HMMA.16816.F32 R24, R208.reuse, R186, R24 ;  /* 0x000000bad018723c */ /* 0x040fe20000001818 */
[----:B------:R-:W5:Y:S05]  /*f380*/  LDSM.16.M88.4 R184, [R217] ;  /* 0x00000000d9b8783b */ /* 0x000f6a0000000200 */
[C---:B------:R-:W-:Y:S06]  /*f390*/  HMMA.16816.F32 R28, R208.reuse, R188, R28 ;  /* 0x000000bcd01c723c */ /* 0x040fec000000181c */
[----:B------:R-:W-:Y:S01]  /*f3a0*/  HMMA.16816.F32 R32, R208, R190, R32 ;  /* 0x000000bed020723c */ /* 0x000fe20000001820 */
[----:B------:R-:W5:Y:S04]  /*f3b0*/  LDSM.16.M88.4 R188, [R216] ;  /* 0x00000000d8bc783b */ /* 0x000f680000000200 */
[----:B------:R-:W5:Y:S01]  /*f3c0*/  LDSM.16.M88.4 R208, [R238+0x6000] ;  /* 0x00600000eed0783b */ /* 0x000f620000000200 */
        /* <DEDUP_REMOVED lines=14> */
[C---:B------:R-:W-:Y:S06]  /*f4b0*/  HMMA.16816.F32 R8, R200.reuse, R206, R8 ;  /* 0x000000cec808723c */ /* 0x040fec0000001808 */
[C---:B-1----:R-:W-:Y:S06]  /*f4c0*/  HMMA.16816.F32 R12, R200.reuse, R180, R12 ;  /* 0x000000b4c80c723c */ /* 0x042fec000000180c */
[C---:B------:R-:W-:Y:S06]  /*f4d0*/  HMMA.16816.F32 R16, R200.reuse, R182, R16 ;  /* 0x000000b6c810723c */ /* 0x040fec0000001810 */
[C---:B-----5:R-:W-:Y:S06]  /*f4e0*/  HMMA.16816.F32 R20, R200.reuse, R184, R20 ;  /* 0x000000b8c814723c */ /* 0x060fec0000001814 */
[C---:B------:R-:W-:Y:S06]  /*f4f0*/  HMMA.16816.F32 R24, R200.reuse, R186, R24 ;  /* 0x000000bac818723c */ /* 0x040fec0000001818 */
[C---:B------:R-:W-:Y:S06]  /*f500*/  HMMA.16816.F32 R28, R200.reuse, R188, R28 ;  /* 0x000000bcc81c723c */ /* 0x040fec000000181c */
[----:B------:R-:W-:Y:S06]  /*f510*/  HMMA.16816.F32 R32, R200, R190, R32 ;  /* 0x000000bec820723c */ /* 0x000fec0000001820 */
[C---:B------:R-:W-:Y:S06]  /*f520*/  HMMA.16816.F32 R4, R208.reuse, R212, R4 ;  /* 0x000000d4d004723c */ /* 0x040fec0000001804 */
[C---:B------:R-:W-:Y:S06]  /*f530*/  HMMA.16816.F32 R8, R208.reuse, R214, R8 ;  /* 0x000000d6d008723c */ /* 0x040fec0000001808 */
[C---:B--2---:R-:W-:Y:S06]  /*f540*/  HMMA.16816.F32 R12, R208.reuse, R168, R12 ;  /* 0x000000a8d00c723c */ /* 0x044fec000000180c */
[C---:B------:R-:W-:Y:S01]  /*f550*/  HMMA.16816.F32 R16, R208.reuse, R170, R16 ;  /* 0x000000aad010723c */ /* 0x040fe20000001810 */
[----:B------:R-:W1:Y:S05]  /*f560*/  LDSM.16.M88.4 R168, [R228+0x6800] ;  /* 0x00680000e4a8783b */ /* 0x000e6a0000000200 */
[C---:B---3--:R-:W-:Y:S06]  /*f570*/  HMMA.16816.F32 R20, R208.reuse, R172, R20 ;  /* 0x000000acd014723c */ /* 0x048fec0000001814 */
[C---:B------:R-:W-:Y:S01]  /*f580*/  HMMA.16816.F32 R24, R208.reuse, R174, R24 ;  /* 0x000000aed018723c */ /* 0x040fe20000001818 */
[----:B------:R-:W2:Y:S05]  /*f590*/  LDSM.16.M88.4 R172, [R228+0x7000] ;  /* 0x00700000e4ac783b */ /* 0x000eaa0000000200 */
[C---:B----4-:R-:W-:Y:S06]  /*f5a0*/  HMMA.16816.F32 R28, R208.reuse, R176, R28 ;  /* 0x000000b0d01c723c */ /* 0x050fec000000181c */
[----:B------:R-:W-:Y:S06]  /*f5b0*/  HMMA.16816.F32 R32, R208, R178, R32 ;  /* 0x000000b2d020723c */ /* 0x000fec0000001820 */
[C---:B------:R-:W-:Y:S06]  /*f5c0*/  HMMA.16816.F32 R4, R192.reuse, R196, R4 ;  /* 0x000000c4c004723c */ /* 0x040fec0000001804 */
[C---:B------:R-:W-:Y:S06]  /*f5d0*/  HMMA.16816.F32 R8, R192.reuse, R198, R8 ;  /* 0x000000c6c008723c */ /* 0x040fec0000001808 */
[C---:B-1----:R-:W-:Y:S06]  /*f5e0*/  HMMA.16816.F32 R12, R192.reuse, R168, R12 ;  /* 0x000000a8c00c723c */ /* 0x042fec000000180c */
[C---:B------:R-:W-:Y:S01]  /*f5f0*/  HMMA.16816.F32 R16, R192.reuse, R170, R16 ;  /* 0x000000aac010723c */ /* 0x040fe20000001810 */
[----:B------:R-:W1:Y:S01]  /*f600*/  LDSM.16.M88.4 R168, [R228+0x7800] ;  /* 0x00780000e4a8783b */ /* 0x000e620000000200 */
[----:B------:R-:W-:Y:S04]  /*f610*/  DEPBAR.LE SB0, 0x0 ;  /* 0x000080000000791a */ /* 0x000fe80000000000 */
[----:B------:R-:W-:Y:S01]  /*f620*/  BAR.SYNC.DEFER_BLOCKING 0x0 ;  /* 0x0000000000007b1d */ /* 0x000fe20000010000 */
[C---:B--2---:R-:W-:Y:S05]  /*f630*/  HMMA.16816.F32 R20, R192.reuse, R172, R20 ;  /* 0x000000acc014723c */ /* 0x044fea0000001814 */
[----:B------:R-:W-:Y:S01]  /*f640*/  FMUL.FTZ R166, R5, UR28 ;  /* 0x0000001c05a67c20 */ /* 0x000fe20008410000 */
[----:B------:R-:W-:Y:S01]  /*f650*/  FMUL.FTZ R164, R6, UR28 ;  /* 0x0000001c06a47c20 */ /* 0x000fe20008410000 */
[----:B------:R-:W-:Y:S01]  /*f660*/  FMUL.FTZ R165, R7, UR28 ;  /* 0x0000001c07a57c20 */ /* 0x000fe20008410000 */
[----:B------:R-:W-:Y:S01]  /*f670*/  FMUL.FTZ R198, R9, UR28 ;  /* 0x0000001c09c67c20 */ /* 0x000fe20008410000 */
[----:B------:R2:W3:Y:S01]  /*f680*/  MUFU.TANH R190, R166 ;  /* 0x000000a600be7308 */ /* 0x0004e20000002400 */
[C---:B------:R-:W-:Y:S03]  /*f690*/  HMMA.16816.F32 R24, R192.reuse, R174, R24 ;  /* 0x000000aec018723c */ /* 0x040fe60000001818 */
[----:B------:R-:W-:Y:S01]  /*f6a0*/  FMUL.FTZ R13, R13, UR28 ;  /* 0x0000001c0d0d7c20 */ /* 0x000fe20008410000 */
[----:B------:R-:W-:Y:S01]  /*f6b0*/  FMUL.FTZ R197, R4, UR28 ;  /* 0x0000001c04c57c20 */ /* 0x000fe20008410000 */
[----:B------:R-:W-:Y:S01]  /*f6c0*/  FMUL.FTZ R199, R8, UR28 ;  /* 0x0000001c08c77c20 */ /* 0x000fe20008410000 */
[----:B------:R-:W-:Y:S03]  /*f6d0*/  FMUL.FTZ R14, R14, UR28 ;  /* 0x0000001c0e0e7c20 */ /* 0x000fe60008410000 */
[----:B------:R4:W1:Y:S02]  /*f6e0*/  MUFU.TANH R187, R164 ;  /* 0x000000a400bb7308 */ /* 0x0008640000002400 */
[----:B------:R-:W-:Y:S01]  /*f6f0*/  FMUL.FTZ R15, R15, UR28 ;  /* 0x0000001c0f0f7c20 */ /* 0x000fe20008410000 */
[----:B------:R-:W-:Y:S02]  /*f700*/  FMUL.FTZ R17, R17, UR28 ;  /* 0x0000001c11117c20 */ /* 0x000fe40008410000 */
[----:B------:R-:W-:Y:S05]  /*f710*/  FMUL.FTZ R21, R21, UR28 ;  /* 0x0000001c15157c20 */ /* 0x000fea0008410000 */
[----:B------:R5:W3:Y:S01]  /*f720*/  MUFU.TANH R200, R165 ;  /* 0x000000a500c87308 */ /* 0x000ae20000002400 */
[----:B--2---:R-:W-:Y:S01]  /*f730*/  FMUL.FTZ R166, R10, UR28 ;  /* 0x0000001c0aa67c20 */ /* 0x004fe20008410000 */
[----:B------:R-:W-:Y:S01]  /*f740*/  FMUL.FTZ R10, R12, UR28 ;  /* 0x0000001c0c0a7c20 */ /* 0x000fe20008410000 */
[----:B------:R-:W-:Y:S07]  /*f750*/  FMUL.FTZ R22, R22, UR28 ;  /* 0x0000001c16167c20 */ /* 0x000fee0008410000 */
[----:B------:R2:W2:Y:S01]  /*f760*/  MUFU.TANH R9, R166 ;  /* 0x000000a600097308 */ /* 0x0004a20000002400 */
[----:B----4-:R-:W-:Y:S01]  /*f770*/  FMUL.FTZ R164, R11, UR28 ;  /* 0x0000001c0ba47c20 */ /* 0x010fe20008410000 */
[C---:B-1----:R-:W-:Y:S03]  /*f780*/  HMMA.16816.F32 R28, R192.reuse, R168, R28 ;  /* 0x000000a8c01c723c */ /* 0x042fe6000000181c */
[----:B------:R-:W-:Y:S05]  /*f790*/  FMUL.FTZ R25, R25, UR28 ;  /* 0x0000001c19197c20 */ /* 0x000fea0008410000 */
[----:B------:R1:W4:Y:S03]  /*f7a0*/  MUFU.TANH R11, R164 ;  /* 0x000000a4000b7308 */ /* 0x0003260000002400 */
[----:B-----5:R-:W-:Y:S01]  /*f7b0*/  FMUL.FTZ R165, R16, UR28 ;  /* 0x0000001c10a57c20 */ /* 0x020fe20008410000 */
[----:B------:R-:W-:Y:S06]  /*f7c0*/  HMMA.16816.F32 R32, R192, R170, R32 ;  /* 0x000000aac020723c */ /* 0x000fec0000001820 */
[----:B------:R5:W3:Y:S01]  /*f7d0*/  MUFU.TANH R209, R165 ;  /* 0x000000a500d17308 */ /* 0x000ae20000002400 */
[----:B--2---:R-:W-:Y:S01]  /*f7e0*/  FMUL.FTZ R166, R18, UR28 ;  /* 0x0000001c12a67c20 */ /* 0x004fe20008410000 */
[----:B------:R-:W-:Y:S03]  /*f7f0*/  IMAD.MOV.U32 R194, RZ, RZ, R2 ;  /* 0x000000ffffc27224 */ /* 0x000fe600078e0002 */
[----:B------:R-:W-:Y:S05]  /*f800*/  IMAD.MOV.U32 R195, RZ, RZ, R3 ;  /* 0x000000ffffc37224 */ /* 0x000fea00078e0003 */
[----:B------:R2:W2:Y:S01]  /*f810*/  MUFU.TANH R211, R166 ;  /* 0x000000a600d37308 */ /* 0x0004a20000002400 */
[----:B-1----:R-:W-:Y:S01]  /*f820*/  FMUL.FTZ R164, R19, UR28 ;  /* 0x0000001c13a47c20 */ /* 0x002fe20008410000 */
[----:B------:R-:W-:Y:S01]  /*f830*/  FMUL.FTZ R206, R28, UR28 ;  /* 0x0000001c1cce7c20 */ /* 0x000fe20008410000 */
[----:B------:R-:W-:Y:S01]  /*f840*/  FMUL.FTZ R29, R29, UR28 ;  /* 0x0000001c1d1d7c20 */ /* 0x000fe20008410000 */
[----:B------:R-:W-:Y:S06]  /*f850*/  FMUL.FTZ R30, R30, UR28 ;  /* 0x0000001c1e1e7c20 */ /* 0x000fec0008410000 */
[----:B------:R1:W1:Y:S01]  /*f860*/  MUFU.TANH R173, R164 ;  /* 0x000000a400ad7308 */ /* 0x0002620000002400 */
[----:B-----5:R-:W-:Y:S01]  /*f870*/  FMUL.FTZ R165, R23, UR28 ;  /* 0x0000001c17a57c20 */ /* 0x020fe20008410000 */
[----:B------:R-:W-:Y:S08]  /*f880*/  FMUL.FTZ R35, R35, UR28 ;  /* 0x0000001c23237c20 */ /* 0x000ff00008410000 */
[----:B------:R5:W3:Y:S01]  /*f890*/  MUFU.TANH R189, R198 ;  /* 0x000000c600bd7308 */ /* 0x000ae20000002400 */
[----:B--2---:R-:W-:Y:S09]  /*f8a0*/  FMUL.FTZ R166, R26, UR28 ;  /* 0x0000001c1aa67c20 */ /* 0x004ff20008410000 */
[----:B------:R2:W2:Y:S01]  /*f8b0*/  MUFU.TANH R177, R165 ;  /* 0x000000a500b17308 */ /* 0x0004a20000002400 */
[----:B-1----:R-:W-:Y:S09]  /*f8c0*/  FMUL.FTZ R164, R27, UR28 ;  /* 0x0000001c1ba47c20 */ /* 0x002ff20008410000 */
[----:B------:R1:W1:Y:S01]  /*f8d0*/  MUFU.TANH R215, R166 ;  /* 0x000000a600d77308 */ /* 0x0002620000002400 */
[----:B-----5:R-:W-:Y:S09]  /*f8e0*/  FMUL.FTZ R198, R32, UR28 ;  /* 0x0000001c20c67c20 */ /* 0x020ff20008410000 */
        /* <DEDUP_REMOVED lines=10> */
[----:B------:R-:W1:Y:S10]  /*f990*/  MUFU.TANH R197, R197 ;  /* 0x000000c500c57308 */ /* 0x000e740000002400 */
[----:B------:R1:W1:Y:S10]  /*f9a0*/  MUFU.TANH R183, R14 ;  /* 0x0000000e00b77308 */ /* 0x0002740000002400 */
[----:B------:R1:W1:Y:S10]  /*f9b0*/  MUFU.TANH R207, R15 ;  /* 0x0000000f00cf7308 */ /* 0x0002740000002400 */
[----:B------:R1:W1:Y:S10]  /*f9c0*/  MUFU.TANH R210, R17 ;  /* 0x0000001100d27308 */ /* 0x0002740000002400 */
[----:B------:R1:W1:Y:S10]  /*f9d0*/  MUFU.TANH R186, R10 ;  /* 0x0000000a00ba7308 */ /* 0x0002740000002400 */
[----:B------:R1:W1:Y:S10]  /*f9e0*/  MUFU.TANH R182, R21 ;  /* 0x0000001500b67308 */ /* 0x0002740000002400 */
[----:B------:R1:W1:Y:S10]  /*f9f0*/  MUFU.TANH R179, R22 ;  /* 0x0000001600b37308 */ /* 0x0002740000002400 */
[----:B------:R1:W1:Y:S10]  /*fa00*/  MUFU.TANH R178, R13 ;  /* 0x0000000d00b27308 */ /* 0x0002740000002400 */
[----:B------:R1:W1:Y:S10]  /*fa10*/  MUFU.TANH R214, R25 ;  /* 0x0000001900d67308 */ /* 0x0002740000002400 */
[----:B------:R-:W1:Y:S10]  /*fa20*/  MUFU.TANH R206, R206 ;  /* 0x000000ce00ce7308 */ /* 0x000e740000002400 */
[----:B------:R1:W1:Y:S10]  /*fa30*/  MUFU.TANH R202, R29 ;  /* 0x0000001d00ca7308 */ /* 0x0002740000002400 */
[----:B------:R1:W1:Y:S10]  /*fa40*/  MUFU.TANH R203, R30 ;  /* 0x0000001e00cb7308 */ /* 0x0002740000002400 */
[----:B------:R-:W1:Y:S10]  /*fa50*/  MUFU.TANH R198, R198 ;  /* 0x000000c600c67308 */ /* 0x000e740000002400 */
[----:B------:R1:W1:Y:S10]  /*fa60*/  MUFU.TANH R199, R164 ;  /* 0x000000a400c77308 */ /* 0x0002740000002400 */
[----:B------:R-:W1:Y:S10]  /*fa70*/  MUFU.TANH R166, R166 ;  /* 0x000000a600a67308 */ /* 0x000e740000002400 */
[----:B------:R1:W1:Y:S01]  /*fa80*/  MUFU.TANH R165, R35 ;  /* 0x0000002300a57308 */ /* 0x0002620000002400 */
[----:B--234-:R-:W-:Y:S05]  /*fa90*/  @!P1 BRA `(.L_x_833) ;  /* 0x0000000c00049947 */ /* 0x01cfea0003800000 */
        /* <DEDUP_REMOVED lines=39> */
[----:B------:R-:W-:Y:S02]  /*fd10*/  IMAD.U32 R3, RZ, RZ, UR41 ;  /* 0x00000029ff037e24 */ /* 0x000fe4000f8e00ff */
[----:B------:R-:W-:Y:S01]  /*fd20*/  MOV R5, UR39 ;  /* 0x0000002700057c02 */ /* 0x000fe20008000f00 */
[----:B------:R-:W-:Y:S02]  /*fd30*/  IMAD.U32 R2, RZ, RZ, UR41 ;  /* 0x00000029ff027e24 */ /* 0x000fe4000f8e00ff */
[----:B------:R-:W-:Y:S01]  /*fd40*/  LEA R6, P1, R3, UR22, 0x2 ;  /* 0x0000001603067c11 */ /* 0x000fe2000f8210ff */
[----:B------:R-:W-:Y:S01]  /*fd50*/  IMAD.U32 R4, RZ, RZ, UR39 ;  /* 0x00000027ff047e24 */ /* 0x000fe2000f8e00ff */
[----:B------:R-:W-:Y:S02]  /*fd60*/  LEA R12, P2, R5, UR22, 0x2 ;  /* 0x00000016050c7c11 */ /* 0x000fe4000f8410ff */
[----:B------:R-:W-:Y:S02]  /*fd70*/  LEA.HI.X.SX32 R7, R2, UR23, 0x2, P1 ;  /* 0x0000001702077c11 */ /* 0x000fe400088f16ff */
[----:B-1----:R-:W-:Y:S01]  /*fd80*/  LEA.HI.X.SX32 R13, R4, UR23, 0x2, P2 ;  /* 0x00000017040d7c11 */ /* 0x002fe200090f16ff */
[----:B------:R-:W1:Y:S01]  /*fd90*/  LDC.64 R2, c[0x0][0x230] ;  /* 0x00008c00ff027b82 */ /* 0x000e620000000a00 */
[----:B------:R-:W-:Y:S02]  /*fda0*/  R2UR UR11, R7 ;  /* 0x00000000070b72ca */ /* 0x000fe400000e0000 */
[----:B------:R-:W-:Y:S02]  /*fdb0*/  R2UR UR10, R6 ;  /* 0x00000000060a72ca */ /* 0x000fe400000e0000 */
[----:B------:R-:W-:Y:S02]  /*fdc0*/  R2UR UR36, R12 ;  /* 0x000000000c2472ca */ /* 0x000fe400000e0000 */
[----:B------:R-:W-:Y:S07]  /*fdd0*/  R2UR UR37, R13 ;  /* 0x000000000d2572ca */ /* 0x000fee00000e0000 */
[----:B------:R-:W-:Y:S02]  /*fde0*/  MOV R17, UR11 ;  /* 0x0000000b00117c02 */ /* 0x000fe40008000f00 */
[----:B------:R-:W-:Y:S02]  /*fdf0*/  IMAD.U32 R16, RZ, RZ, UR10 ;  /* 0x0000000aff107e24 */ /* 0x000fe4000f8e00ff */
[----:B------:R-:W-:Y:S01]  /*fe00*/  IMAD.U32 R14, RZ, RZ, UR36 ;  /* 0x00000024ff0e7e24 */ /* 0x000fe2000f8e00ff */
[----:B------:R-:W-:Y:S01]  /*fe10*/  UIADD3 UR36, UR41, -UR39, URZ ;  /* 0x8000002729247290 */ /* 0x000fe2000fffe03f */
[----:B------:R-:W-:Y:S01]  /*fe20*/  IMAD.U32 R15, RZ, RZ, UR37 ;  /* 0x00000025ff0f7e24 */ /* 0x000fe2000f8e00ff */
[----:B------:R-:W2:Y:S02]  /*fe30*/  LDG.E R4, desc[UR24][R16.64] ;  /* 0x0000001810047981 */ /* 0x000ea4000c1e1900 */
[----:B------:R-:W-:Y:S02]  /*fe40*/  UIMAD UR36, UR36, UR13, -0x40 ;  /* 0xffffffc0242474a4 */ /* 0x000fe4000f8e020d */
[----:B------:R-:W2:Y:S02]  /*fe50*/  LDG.E R7, desc[UR24][R14.64] ;  /* 0x000000180e077981 */ /* 0x000ea4000c1e1900 */
[----:B------:R-:W-:Y:S02]  /*fe60*/  USHF.R.S32.HI UR11, URZ, 0x1f, UR36 ;  /* 0x0000001f3f0b7899 */ /* 0x000fe40008011424 */
[----:B------:R-:W-:Y:S02]  /*fe70*/  UIMAD UR10, UR9, UR36, URZ ;  /* 0x00000024090a72a4 */ /* 0x000fe4000f8e023f */
[----:B------:R-:W-:Y:S02]  /*fe80*/  UIMAD.WIDE.U32 UR36, UR8, UR36, URZ ;  /* 0x00000024082472a5 */ /* 0x000fe4000f8e003f */
[----:B------:R-:W-:Y:S03]  /*fe90*/  UIMAD UR10, UR11, UR8, UR10 ;  /* 0x000000080b0a72a4 */ /* 0x000fe6000f8e020a */
[----:B------:R-:W-:Y:S01]  /*fea0*/  UMOV UR11, UR9 ;  /* 0x00000009000b7c82 */ /* 0x000fe20008000000 */
[----:B------:R-:W-:Y:S01]  /*feb0*/  IMAD.U32 R5, RZ, RZ, UR37 ;  /* 0x00000025ff057e24 */ /* 0x000fe2000f8e00ff */
[----:B------:R-:W-:Y:S06]  /*fec0*/  UIADD3 UR10, UR37, UR10, URZ ;  /* 0x0000000a250a7290 */ /* 0x000fec000fffe03f */
[----:B------:R-:W-:Y:S01]  /*fed0*/  MOV R5, UR10 ;  /* 0x0000000a00057c02 */ /* 0x000fe20008000f00 */
[----:B------:R-:W-:Y:S01]  /*fee0*/  UMOV UR10, UR8 ;  /* 0x00000008000a7c82 */ /* 0x000fe20008000000 */
[----:B--2---:R-:W-:Y:S01]  /*fef0*/  IADD3 R7, -R4, R7, RZ ;  /* 0x0000000704077210 */ /* 0x004fe20007ffe1ff */
[----:B------:R-:W-:Y:S03]  /*ff00*/  IMAD.U32 R4, RZ, RZ, UR36 ;  /* 0x00000024ff047e24 */ /* 0x000fe6000f8e00ff */
[----:B------:R-:W-:Y:S01]  /*ff10*/  SHF.R.S32.HI R13, RZ, 0x1f, R7 ;  /* 0x0000001fff0d7819 */ /* 0x000fe20000011407 */
[-C--:B-1----:R-:W-:Y:S04]  /*ff20*/  IMAD.WIDE.U32 R4, R7, R2.reuse, R4 ;  /* 0x0000000207047225 */ /* 0x082fe800078e0004 */
[----:B------:R-:W-:Y:S04]  /*ff30*/  IMAD R6, R13, R2, RZ ;  /* 0x000000020d067224 */ /* 0x000fe800078e02ff */
[----:B------:R-:W-:Y:S04]  /*ff40*/  IMAD R6, R7, R3, R6 ;  /* 0x0000000307067224 */ /* 0x000fe800078e0206 */
[----:B------:R-:W-:Y:S07]  /*ff50*/  IMAD.IADD R2, R5, 0x1, R6 ;  /* 0x0000000105027824 */ /* 0x000fee00078e0206 */
.L_x_834:
[----:B------:R2:W-:Y:S01]  /*ff60*/  @P6 STS.128 [R246+0x8000], RZ ;  /* 0x008000fff6006388 */ /* 0x0005e20000000c00 */
[CC--:B------:R-:W-:Y:S01]  /*ff70*/  LEA R20, P1, R4.reuse, R252.reuse, 0x1 ;  /* 0x000000fc04147211 */ /* 0x0c0fe200078208ff */
[----:B------:R-:W-:Y:S01]  /*ff80*/  UMOV UR8, UR10 ;  /* 0x0000000a00087c82 */ /* 0x000fe20008000000 */
[C---:B------:R-:W-:Y:S01]  /*ff90*/  IADD3 R5, P2, R4.reuse, UR16, RZ ;  /* 0x0000001004057c10 */ /* 0x040fe2000ff5e0ff */
[----:B------:R-:W-:Y:S01]  /*ffa0*/  UMOV UR9, UR11 ;  /* 0x0000000b00097c82 */ /* 0x000fe20008000000 */
[-C--:B-1----:R-:W-:Y:S02]  /*ffb0*/  LEA.HI.X R21, R4, R251.reuse, R2, 0x1, P1 ;  /* 0x000000fb04157211 */ /* 0x082fe400008f0c02 */
        /* <DEDUP_REMOVED lines=111> */
.L_x_833:
[----:B-1----:R-:W-:Y:S01]  /*106b0*/  FMNMX.FTZ R3, R197, R167, !PT ;  /* 0x000000a7c5037209 */ /* 0x002fe20007810000 */
[----:B--2---:R-:W-:Y:S01]  /*106c0*/  LDSM.16.MT88.4 R20, [R234+0x10000] ;  /* 0x01000000ea14783b */ /* 0x004fe20000004200 */
[----:B------:R-:W-:Y:S02]  /*106d0*/  UISETP.GT.AND UP2, UPT, UR20, 0x1, UPT ;  /* 0x000000011400788c */ /* 0x000fe4000bf44270 */
        /* <DEDUP_REMOVED lines=44> */
[C---:B------:R-:W-:Y:S02]  /*109a0*/  FMUL.FTZ R180, R3.reuse, UR4 ;  /* 0x0000000403b47c20 */ /* 0x040fe40008410000 */
[----:B------:R-:W1:Y:S01]  /*109b0*/  LDSM.16.MT88.4 R12, [R236+0x10000] ;  /* 0x01000000ec0c783b */ /* 0x000e620000004200 */
[----:B------:R-:W-:Y:S01]  /*109c0*/  FADD.FTZ R0, -R3, R0 ;  /* 0x0000000003007221 */ /* 0x000fe20000010100 */
[C---:B------:R-:W-:Y:S01]  /*109d0*/  FSETP.NEU.FTZ.AND P1, PT, R164.reuse, -INF , PT ;  /* 0xff800000a400780b */ /* 0x040fe20003f3d000 */
[C---:B------:R-:W-:Y:S01]  /*109e0*/  FMUL.FTZ R181, R164.reuse, UR4 ;  /* 0x00000004a4b57c20 */ /* 0x040fe20008410000 */
[----:B------:R-:W-:Y:S01]  /*109f0*/  FADD.FTZ R2, -R164, R167 ;  /* 0x000000a7a4027221 */ /* 0x000fe20000010100 */
[----:B------:R-:W-:Y:S03]  /*10a00*/  FMUL.FTZ R6, R0, UR4 ;  /* 0x0000000400067c20 */ /* 0x000fe60008410000 */
[----:B------:R-:W-:Y:S01]  /*10a10*/  FSEL R181, R181, RZ, P1 ;  /* 0x000000ffb5b57208 */ /* 0x000fe20000800000 */
[----:B------:R-:W-:Y:S01]  /*10a20*/  FMUL.FTZ R5, R2, UR4 ;  /* 0x0000000402057c20 */ /* 0x000fe20008410000 */
[----:B------:R-:W-:Y:S01]  /*10a30*/  FSETP.NEU.FTZ.AND P1, PT, R3, -INF , PT ;  /* 0xff8000000300780b */ /* 0x000fe20003f3d000 */
[----:B------:R-:W2:Y:S02]  /*10a40*/  MUFU.EX2 R0, R6 ;  /* 0x0000000600007308 */ /* 0x000ea40000000800 */
[--C-:B------:R-:W-:Y:S01]  /*10a50*/  FFMA.FTZ R192, R191, UR4, -R181.reuse ;  /* 0x00000004bfc07c23 */ /* 0x100fe200080108b5 */
[----:B------:R-:W-:Y:S01]  /*10a60*/  FSEL R180, R180, RZ, P1 ;  /* 0x000000ffb4b47208 */ /* 0x000fe20000800000 */
        /* <DEDUP_REMOVED lines=8> */
[----:B------:R-:W3:Y:S01]  /*10af0*/  MUFU.EX2 R2, R5 ;  /* 0x0000000500027308 */ /* 0x000ee20000000800 */
[--C-:B------:R-:W-:Y:S01]  /*10b00*/  FFMA.FTZ R209, R210, UR4, -R181.reuse ;  /* 0x00000004d2d17c23 */ /* 0x100fe200080108b5 */
[--C-:B------:R-:W-:Y:S01]  /*10b10*/  FFMA.FTZ R204, R183, UR4, -R180.reuse ;  /* 0x00000004b7cc7c23 */ /* 0x100fe200080108b4 */
[--C-:B------:R-:W-:Y:S01]  /*10b20*/  FFMA.FTZ R210, R173, UR4, -R180.reuse ;  /* 0x00000004add27c23 */ /* 0x100fe200080108b4 */
[--C-:B------:R-:W-:Y:S01]  /*10b30*/  FFMA.FTZ R200, R185, UR4, -R181.reuse ;  /* 0x00000004b9c87c23 */ /* 0x100fe200080108b5 */
[C---:B--2---:R-:W-:Y:S01]  /*10b40*/  FMUL.FTZ R6, R0.reuse, R162 ;  /* 0x000000a200067220 */ /* 0x044fe20000410000 */
[C---:B------:R-:W-:Y:S01]  /*10b50*/  FMUL.FTZ R7, R0.reuse, R163 ;  /* 0x000000a300077220 */ /* 0x040fe20000410000 */
[C---:B------:R-:W-:Y:S03]  /*10b60*/  FMUL.FTZ R10, R0.reuse, R158 ;  /* 0x0000009e000a7220 */ /* 0x040fe60000410000 */
[----:B------:R-:W-:Y:S01]  /*10b70*/  MUFU.EX2 R197, R197 ;  /* 0x000000c500c57308 */ /* 0x000fe20000000800 */
[C---:B------:R-:W-:Y:S01]  /*10b80*/  FMUL.FTZ R11, R0.reuse, R159 ;  /* 0x0000009f000b7220 */ /* 0x040fe20000410000 */
[C---:B------:R-:W-:Y:S01]  /*10b90*/  FMUL.FTZ R18, R0.reuse, R150 ;  /* 0x0000009600127220 */ /* 0x040fe20000410000 */
[C---:B------:R-:W-:Y:S01]  /*10ba0*/  FMUL.FTZ R19, R0.reuse, R151 ;  /* 0x0000009700137220 */ /* 0x040fe20000410000 */
[C---:B------:R-:W-:Y:S01]  /*10bb0*/  FMUL.FTZ R26, R0.reuse, R142 ;  /* 0x0000008e001a7220 */ /* 0x040fe20000410000 */
[C---:B------:R-:W-:Y:S01]  /*10bc0*/  FMUL.FTZ R27, R0.reuse, R143 ;  /* 0x0000008f001b7220 */ /* 0x040fe20000410000 */
[C---:B------:R-:W-:Y:S01]  /*10bd0*/  FMUL.FTZ R34, R0.reuse, R134 ;  /* 0x0000008600227220 */ /* 0x040fe20000410000 */
[----:B------:R-:W-:Y:S03]  /*10be0*/  FMUL.FTZ R35, R0, R135 ;  /* 0x0000008700237220 */ /* 0x000fe60000410000 */
[----:B------:R-:W2:Y:S01]  /*10bf0*/  MUFU.EX2 R196, R196 ;  /* 0x000000c400c47308 */ /* 0x000ea20000000800 */
[C---:B---3--:R-:W-:Y:S01]  /*10c00*/  FMUL.FTZ R4, R2.reuse, R160 ;  /* 0x000000a002047220 */ /* 0x048fe20000410000 */
[C---:B------:R-:W-:Y:S01]  /*10c10*/  FMUL.FTZ R5, R2.reuse, R161 ;  /* 0x000000a102057220 */ /* 0x040fe20000410000 */
[C---:B------:R-:W-:Y:S01]  /*10c20*/  FMUL.FTZ R8, R2.reuse, R156 ;  /* 0x0000009c02087220 */ /* 0x040fe20000410000 */
[C---:B------:R-:W-:Y:S01]  /*10c30*/  FMUL.FTZ R9, R2.reuse, R157 ;  /* 0x0000009d02097220 */ /* 0x040fe20000410000 */
[C---:B------:R-:W-:Y:S01]  /*10c40*/  FMUL.FTZ R16, R2.reuse, R148 ;  /* 0x0000009402107220 */ /* 0x040fe20000410000 */
[C---:B------:R-:W-:Y:S01]  /*10c50*/  FMUL.FTZ R17, R2.reuse, R149 ;  /* 0x0000009502117220 */ /* 0x040fe20000410000 */
[----:B------:R-:W3:Y:S03]  /*10c60*/  LDSM.16.MT88.4 R156, [R232+0x10000] ;  /* 0x01000000e89c783b */ /* 0x000ee60000004200 */
[----:B------:R-:W-:Y:S01]  /*10c70*/  MUFU.EX2 R193, R193 ;  /* 0x000000c100c17308 */ /* 0x000fe20000000800 */
[C---:B------:R-:W-:Y:S01]  /*10c80*/  FMUL.FTZ R24, R2.reuse, R140 ;  /* 0x0000008c02187220 */ /* 0x040fe20000410000 */
[C---:B------:R-:W-:Y:S01]  /*10c90*/  FMUL.FTZ R25, R2.reuse, R141 ;  /* 0x0000008d02197220 */ /* 0x040fe20000410000 */
[C---:B------:R-:W-:Y:S01]  /*10ca0*/  FMUL.FTZ R32, R2.reuse, R132 ;  /* 0x0000008402207220 */ /* 0x040fe20000410000 */
[C---:B------:R-:W-:Y:S01]  /*10cb0*/  FMUL.FTZ R33, R2.reuse, R133 ;  /* 0x0000008502217220 */ /* 0x040fe20000410000 */
[C---:B------:R-:W-:Y:S01]  /*10cc0*/  FMUL.FTZ R36, R2.reuse, R36 ;  /* 0x0000002402247220 */ /* 0x040fe20000410000 */
[----:B------:R-:W-:Y:S01]  /*10cd0*/  FMUL.FTZ R37, R2, R37 ;  /* 0x0000002502257220 */ /* 0x000fe20000410000 */
[----:B------:R-:W4:Y:S03]  /*10ce0*/  LDSM.16.MT88.4 R148, [R236+0x12000] ;  /* 0x01200000ec94783b */ /* 0x000f260000004200 */
[----:B------:R-:W5:Y:S01]  /*10cf0*/  MUFU.EX2 R190, R190 ;  /* 0x000000be00be7308 */ /* 0x000f620000000800 */
[----:B--2---:R-:W-:Y:S01]  /*10d00*/  F2FP.F16.F32.PACK_AB R160, R196, R197 ;  /* 0x000000c5c4a0723e */ /* 0x004fe200000000ff */
[C---:B------:R-:W-:Y:S01]  /*10d10*/  FMUL.FTZ R38, R0.reuse, R38 ;  /* 0x0000002600267220 */ /* 0x040fe20000410000 */
[----:B------:R-:W-:Y:S01]  /*10d20*/  FMUL.FTZ R39, R0, R39 ;  /* 0x0000002700277220 */ /* 0x000fe20000410000 */
[C---:B------:R-:W-:Y:S01]  /*10d30*/  FMUL.FTZ R40, R2.reuse, R40 ;  /* 0x0000002802287220 */ /* 0x040fe20000410000 */
[----:B------:R-:W-:Y:S01]  /*10d40*/  FMUL.FTZ R41, R2, R41 ;  /* 0x0000002902297220 */ /* 0x000fe20000410000 */
[C---:B------:R-:W-:Y:S01]  /*10d50*/  FMUL.FTZ R42, R0.reuse, R42 ;  /* 0x0000002a002a7220 */ /* 0x040fe20000410000 */
[----:B------:R-:W2:Y:S03]  /*10d60*/  LDSM.16.MT88.4 R140, [R234+0x12000] ;  /* 0x01200000ea8c783b */ /* 0x000ea60000004200 */
[----:B------:R-:W-:Y:S01]  /*10d70*/  MUFU.EX2 R192, R192 ;  /* 0x000000c000c07308 */ /* 0x000fe20000000800 */
[----:B------:R-:W-:Y:S01]  /*10d80*/  FMUL.FTZ R43, R0, R43 ;  /* 0x0000002b002b7220 */ /* 0x000fe20000410000 */
[C---:B------:R-:W-:Y:S01]  /*10d90*/  FMUL.FTZ R44, R2.reuse, R44 ;  /* 0x0000002c022c7220 */ /* 0x040fe20000410000 */
[----:B------:R-:W-:Y:S01]  /*10da0*/  FMUL.FTZ R45, R2, R45 ;  /* 0x0000002d022d7220 */ /* 0x000fe20000410000 */
[C---:B------:R-:W-:Y:S01]  /*10db0*/  FMUL.FTZ R46, R0.reuse, R46 ;  /* 0x0000002e002e7220 */ /* 0x040fe20000410000 */
[----:B------:R-:W-:Y:S01]  /*10dc0*/  FMUL.FTZ R47, R0, R47 ;  /* 0x0000002f002f7220 */ /* 0x000fe20000410000 */
[----:B------:R-:W-:Y:S01]  /*10dd0*/  FMUL.FTZ R48, R2, R48 ;  /* 0x0000003002307220 */ /* 0x000fe20000410000 */
[----:B------:R-:W2:Y:S03]  /*10de0*/  LDSM.16.MT88.4 R132, [R233+0x12000] ;  /* 0x01200000e984783b */ /* 0x000ea60000004200 */
[----:B------:R-:W1:Y:S01]  /*10df0*/  MUFU.EX2 R191, R191 ;  /* 0x000000bf00bf7308 */ /* 0x000e620000000800 */
[----:B-----5:R-:W-:Y:S01]  /*10e00*/  F2FP.F16.F32.PACK_AB R161, R190, R193 ;  /* 0x000000c1bea1723e */ /* 0x020fe200000000ff */
        /* <DEDUP_REMOVED lines=14> */
[----:B------:R-:W5:Y:S01]  /*10ef0*/  MUFU.EX2 R188, R188 ;  /* 0x000000bc00bc7308 */ /* 0x000f620000000800 */
[----:B-1----:R-:W-:Y:S01]  /*10f00*/  F2FP.F16.F32.PACK_AB R162, R191, R192 ;  /* 0x000000c0bfa2723e */ /* 0x002fe200000000ff */
        /* <DEDUP_REMOVED lines=15> */
[----:B-----5:R-:W-:Y:S01]  /*11000*/  F2FP.F16.F32.PACK_AB R163, R188, R189 ;  /* 0x000000bdbca3723e */ /* 0x020fe200000000ff */
[----:B------:R-:W-:Y:S01]  /*11010*/  LDSM.16.MT88.4 R172, [R236+0x14800] ;  /* 0x01480000ecac783b */ /* 0x000fe20000004200 */
[--C-:B------:R-:W-:Y:S01]  /*11020*/  FFMA.FTZ R212, R186, UR4, -R181.reuse ;  /* 0x00000004bad47c23 */ /* 0x100fe200080108b5 */
[--C-:B------:R-:W-:Y:S01]  /*11030*/  FFMA.FTZ R182, R182, UR4, -R181.reuse ;  /* 0x00000004b6b67c23 */ /* 0x100fe200080108b5 */
[--C-:B------:R-:W-:Y:S01]  /*11040*/  FFMA.FTZ R179, R179, UR4, -R180.reuse ;  /* 0x00000004b3b37c23 */ /* 0x100fe200080108b4 */
[--C-:B------:R-:W-:Y:S01]  /*11050*/  FFMA.FTZ R177, R177, UR4, -R180.reuse ;  /* 0x00000004b1b17c23 */ /* 0x100fe200080108b4 */
[--C-:B------:R-:W-:Y:S01]  /*11060*/  FFMA.FTZ R178, R178, UR4, -R181.reuse ;  /* 0x00000004b2b27c23 */ /* 0x100fe200080108b5 */
[C---:B------:R-:W-:Y:S01]  /*11070*/  HMMA.16816.F32 R4, R160.reuse, R12, R4 ;  /* 0x0000000ca004723c */ /* 0x040fe20000001804 */
[----:B------:R-:W-:Y:S01]  /*11080*/  MUFU.EX2 R167, R182 ;  /* 0x000000b600a77308 */ /* 0x000fe20000000800 */
[----:B------:R-:W-:Y:S03]  /*11090*/  PLOP3.LUT P1, PT, PT, PT, UP2, 0x80, 0x0 ;  /* 0x000000000000781c */ /* 0x000fe60003f2f028 */
[C---:B------:R-:W-:Y:S01]  /*110a0*/  FMUL.FTZ R77, R2.reuse, R77 ;  /* 0x0000004d024d7220 */ /* 0x040fe20000410000 */
[C---:B------:R-:W-:Y:S05]  /*110b0*/  HMMA.16816.F32 R8, R160.reuse, R14, R8 ;  /* 0x0000000ea008723c */ /* 0x040fea0000001808 */
[----:B------:R-:W-:Y:S01]  /*110c0*/  MUFU.EX2 R200, R200 ;  /* 0x000000c800c87308 */ /* 0x000fe20000000800 */
[C---:B------:R-:W-:Y:S01]  /*110d0*/  FMUL.FTZ R12, R2.reuse, R152 ;  /* 0x00000098020c7220 */ /* 0x040fe20000410000 */
[----:B------:R-:W-:Y:S01]  /*110e0*/  FMUL.FTZ R13, R2, R153 ;  /* 0x00000099020d7220 */ /* 0x000fe20000410000 */
[C---:B------:R-:W-:Y:S03]  /*110f0*/  FMUL.FTZ R14, R0.reuse, R154 ;  /* 0x0000009a000e7220 */ /* 0x040fe60000410000 */
[C---:B------:R-:W-:Y:S02]  /*11100*/  FMUL.FTZ R15, R0.reuse, R155 ;  /* 0x0000009b000f7220 */ /* 0x040fe40000410000 */
[----:B------:R-:W-:Y:S02]  /*11110*/  LDSM.16.MT88.4 R152, [R236+0x12800] ;  /* 0x01280000ec98783b */ /* 0x000fe40000004200 */
[----:B------:R-:W-:Y:S01]  /*11120*/  MUFU.EX2 R184, R179 ;  /* 0x000000b300b87308 */ /* 0x000fe20000000800 */
[C---:B------:R-:W-:Y:S01]  /*11130*/  FMUL.FTZ R78, R0.reuse, R78 ;  /* 0x0000004e004e7220 */ /* 0x040fe20000410000 */
[----:B------:R-:W-:Y:S01]  /*11140*/  FMUL.FTZ R79, R0, R79 ;  /* 0x0000004f004f7220 */ /* 0x000fe20000410000 */
[C---:B------:R-:W-:Y:S01]  /*11150*/  FMUL.FTZ R80, R2.reuse, R80 ;  /* 0x0000005002507220 */ /* 0x040fe20000410000 */
[C---:B------:R-:W-:Y:S03]  /*11160*/  HMMA.16816.F32 R12, R160.reuse, R20, R12 ;  /* 0x00000014a00c723c */ /* 0x040fe6000000180c */
[----:B------:R-:W-:Y:S03]  /*11170*/  FMUL.FTZ R81, R2, R81 ;  /* 0x0000005102517220 */ /* 0x000fe60000410000 */
[----:B------:R-:W-:Y:S01]  /*11180*/  MUFU.EX2 R187, R177 ;  /* 0x000000b100bb7308 */ /* 0x000fe20000000800 */
[----:B------:R-:W-:Y:S01]  /*11190*/  FMUL.FTZ R82, R0, R82 ;  /* 0x0000005200527220 */ /* 0x000fe20000410000 */
[C---:B------:R-:W-:Y:S03]  /*111a0*/  HMMA.16816.F32 R16, R160.reuse, R22, R16 ;  /* 0x00000016a010723c */ /* 0x040fe60000001810 */
[C---:B------:R-:W-:Y:S01]  /*111b0*/  FMUL.FTZ R20, R2.reuse, R144 ;  /* 0x0000009002147220 */ /* 0x040fe20000410000 */
[----:B------:R-:W-:Y:S03]  /*111c0*/  FMUL.FTZ R21, R2, R145 ;  /* 0x0000009102157220 */ /* 0x000fe60000410000 */
[C---:B------:R-:W-:Y:S01]  /*111d0*/  FMUL.FTZ R22, R0.reuse, R146 ;  /* 0x0000009200167220 */ /* 0x040fe20000410000 */
[C---:B------:R-:W-:Y:S01]  /*111e0*/  FMUL.FTZ R23, R0.reuse, R147 ;  /* 0x0000009300177220 */ /* 0x040fe20000410000 */
[----:B------:R1:W-:Y:S01]  /*111f0*/  MUFU.EX2 R185, R178 ;  /* 0x000000b200b97308 */ /* 0x0003e20000000800 */
[----:B------:R-:W-:Y:S01]  /*11200*/  LDSM.16.MT88.4 R144, [R233+0x10800] ;  /* 0x01080000e990783b */ /* 0x000fe20000004200 */
[----:B------:R-:W-:Y:S01]  /*11210*/  FMUL.FTZ R83, R0, R83 ;  /* 0x0000005300537220 */ /* 0x000fe20000410000 */
[C---:B------:R-:W-:Y:S01]  /*11220*/  FMUL.FTZ R84, R2.reuse, R84 ;  /* 0x0000005402547220 */ /* 0x040fe20000410000 */
[----:B------:R-:W-:Y:S01]  /*11230*/  FMUL.FTZ R85, R2, R85 ;  /* 0x0000005502557220 */ /* 0x000fe20000410000 */
[C---:B------:R-:W-:Y:S01]  /*11240*/  FMUL.FTZ R86, R0.reuse, R86 ;  /* 0x0000005600567220 */ /* 0x040fe20000410000 */
[C---:B------:R-:W-:Y:S04]  /*11250*/  HMMA.16816.F32 R20, R160.reuse, R28, R20 ;  /* 0x0000001ca014723c */ /* 0x040fe80000001814 */
[----:B------:R-:W-:Y:S01]  /*11260*/  MUFU.EX2 R204, R204 ;  /* 0x000000cc00cc7308 */ /* 0x000fe20000000800 */
[----:B------:R-:W-:Y:S01]  /*11270*/  FMUL.FTZ R87, R0, R87 ;  /* 0x0000005700577220 */ /* 0x000fe20000410000 */
[C---:B------:R-:W-:Y:S01]  /*11280*/  FMUL.FTZ R88, R2.reuse, R88 ;  /* 0x0000005802587220 */ /* 0x040fe20000410000 */
[C---:B------:R-:W-:Y:S01]  /*11290*/  FMUL.FTZ R89, R2.reuse, R89 ;  /* 0x0000005902597220 */ /* 0x040fe20000410000 */
[C---:B------:R-:W-:Y:S06]  /*112a0*/  HMMA.16816.F32 R24, R160.reuse, R30, R24 ;  /* 0x0000001ea018723c */ /* 0x040fec0000001818 */
[----:B------:R-:W-:Y:S01]  /*112b0*/  MUFU.EX2 R208, R208 ;  /* 0x000000d000d07308 */ /* 0x000fe20000000800 */
[C---:B------:R-:W-:Y:S01]  /*112c0*/  FMUL.FTZ R28, R2.reuse, R136 ;  /* 0x00000088021c7220 */ /* 0x040fe20000410000 */
[----:B------:R-:W-:Y:S03]  /*112d0*/  FMUL.FTZ R29, R2, R137 ;  /* 0x00000089021d7220 */ /* 0x000fe60000410000 */
[C---:B------:R-:W-:Y:S01]  /*112e0*/  FMUL.FTZ R30, R0.reuse, R138 ;  /* 0x0000008a001e7220 */ /* 0x040fe20000410000 */
[C---:B------:R-:W-:Y:S01]  /*112f0*/  FMUL.FTZ R31, R0.reuse, R139 ;  /* 0x0000008b001f7220 */ /* 0x040fe20000410000 */
[----:B-1----:R-:W-:Y:S01]  /*11300*/  LDSM.16.MT88.4 R176, [R234+0x15000] ;  /* 0x01500000eab0783b */ /* 0x002fe20000004200 */
[C---:B------:R-:W-:Y:S01]  /*11310*/  FMUL.FTZ R90, R0.reuse, R90 ;  /* 0x0000005a005a7220 */ /* 0x040fe20000410000 */
[----:B------:R-:W-:Y:S01]  /*11320*/  FMUL.FTZ R91, R0, R91 ;  /* 0x0000005b005b7220 */ /* 0x000fe20000410000 */
[C---:B------:R-:W-:Y:S01]  /*11330*/  FMUL.FTZ R92, R2.reuse, R92 ;  /* 0x0000005c025c7220 */ /* 0x040fe20000410000 */
[----:B------:R-:W-:Y:S02]  /*11340*/  FMUL.FTZ R93, R2, R93 ;  /* 0x0000005d025d7220 */ /* 0x000fe40000410000 */
[C---:B---3--:R-:W-:Y:S01]  /*11350*/  HMMA.16816.F32 R28, R160.reuse, R156, R28 ;  /* 0x0000009ca01c723c */ /* 0x048fe2000000181c */
[----:B------:R-:W-:Y:S01]  /*11360*/  MUFU.EX2 R209, R209 ;  /* 0x000000d100d17308 */ /* 0x000fe20000000800 */
[----:B------:R-:W1:Y:S01]  /*11370*/  LDSM.16.MT88.4 R136, [R232+0x12000] ;  /* 0x01200000e888783b */ /* 0x000e620000004200 */
[C---:B------:R-:W-:Y:S01]  /*11380*/  FMUL.FTZ R94, R0.reuse, R94 ;  /* 0x0000005e005e7220 */ /* 0x040fe20000410000 */
[----:B------:R-:W-:Y:S01]  /*11390*/  FMUL.FTZ R95, R0, R95 ;  /* 0x0000005f005f7220 */ /* 0x000fe20000410000 */
[C---:B------:R-:W-:Y:S01]  /*113a0*/  FMUL.FTZ R96, R2.reuse, R96 ;  /* 0x0000006002607220 */ /* 0x040fe20000410000 */
[C---:B------:R-:W-:Y:S05]  /*113b0*/  HMMA.16816.F32 R32, R160.reuse, R158, R32 ;  /* 0x0000009ea020723c */ /* 0x040fea0000001820 */
[----:B------:R-:W-:Y:S01]  /*113c0*/  MUFU.EX2 R210, R210 ;  /* 0x000000d200d27308 */ /* 0x000fe20000000800 */
[----:B------:R-:W-:Y:S01]  /*113d0*/  LDSM.16.MT88.4 R156, [R234+0x12800] ;  /* 0x01280000ea9c783b */ /* 0x000fe20000004200 */
[----:B------:R-:W-:Y:S01]  /*113e0*/  FMUL.FTZ R97, R2, R97 ;  /* 0x0000006102617220 */ /* 0x000fe20000410000 */
[C---:B----4-:R-:W-:Y:S03]  /*113f0*/  HMMA.16816.F32 R36, R160.reuse, R148, R36 ;  /* 0x00000094a024723c */ /* 0x050fe60000001824 */
[C---:B------:R-:W-:Y:S03]  /*11400*/  FMUL.FTZ R98, R0.reuse, R98 ;  /* 0x0000006200627220 */ /* 0x040fe60000410000 */
[C---:B------:R-:W-:Y:S01]  /*11410*/  HMMA.16816.F32 R40, R160.reuse, R150, R40 ;  /* 0x00000096a028723c */ /* 0x040fe20000001828 */
[----:B------:R-:W-:Y:S01]  /*11420*/  LDSM.16.MT88.4 R148, [R232+0x10800] ;  /* 0x01080000e894783b */ /* 0x000fe20000004200 */
[----:B------:R-:W-:Y:S03]  /*11430*/  MUFU.EX2 R212, R212 ;  /* 0x000000d400d47308 */ /* 0x000fe60000000800 */
[----:B------:R-:W-:Y:S01]  /*11440*/  FMUL.FTZ R99, R0, R99 ;  /* 0x0000006300637220 */ /* 0x000fe20000410000 */
[C---:B--2---:R-:W-:Y:S05]  /*11450*/  HMMA.16816.F32 R44, R160.reuse, R140, R44 ;  /* 0x0000008ca02c723c */ /* 0x044fea000000182c */
[C---:B------:R-:W-:Y:S01]  /*11460*/  FMUL.FTZ R100, R2.reuse, R100 ;  /* 0x0000006402647220 */ /* 0x040fe20000410000 */
[C---:B------:R-:W-:Y:S01]  /*11470*/  HMMA.16816.F32 R48, R160.reuse, R142, R48 ;  /* 0x0000008ea030723c */ /* 0x040fe20000001830 */
[----:B------:R-:W2:Y:S04]  /*11480*/  LDSM.16.MT88.4 R140, [R236+0x14000] ;  /* 0x01400000ec8c783b */ /* 0x000ea80000004200 */
[----:B------:R-:W-:Y:S01]  /*11490*/  FMUL.FTZ R101, R2, R101 ;  /* 0x0000006502657220 */ /* 0x000fe20000410000 */
[C---:B------:R-:W-:Y:S05]  /*114a0*/  HMMA.16816.F32 R52, R160.reuse, R132, R52 ;  /* 0x00000084a034723c */ /* 0x040fea0000001834 */
[C---:B------:R-:W-:Y:S01]  /*114b0*/  FMUL.FTZ R102, R0.reuse, R102 ;  /* 0x0000006600667220 */ /* 0x040fe20000410000 */
[C---:B------:R-:W-:Y:S01]  /*114c0*/  HMMA.16816.F32 R56, R160.reuse, R134, R56 ;  /* 0x00000086a038723c */ /* 0x040fe20000001838 */
[----:B------:R-:W3:Y:S04]  /*114d0*/  LDSM.16.MT88.4 R132, [R234+0x14000] ;  /* 0x01400000ea84783b */ /* 0x000ee80000004200 */
[----:B------:R-:W-:Y:S01]  /*114e0*/  FMUL.FTZ R103, R0, R103 ;  /* 0x0000006700677220 */ /* 0x000fe20000410000 */
[C---:B-1----:R-:W-:Y:S05]  /*114f0*/  HMMA.16816.F32 R60, R160.reuse, R136, R60 ;  /* 0x00000088a03c723c */ /* 0x042fea000000183c */
[C---:B------:R-:W-:Y:S01]  /*11500*/  FMUL.FTZ R104, R2.reuse, R104 ;  /* 0x0000006802687220 */ /* 0x040fe20000410000 */
[C---:B------:R-:W-:Y:S01]  /*11510*/  HMMA.16816.F32 R64, R160.reuse, R138, R64 ;  /* 0x0000008aa040723c */ /* 0x040fe20000001840 */
[----:B------:R-:W1:Y:S04]  /*11520*/  LDSM.16.MT88.4 R136, [R233+0x14000] ;  /* 0x01400000e988783b */ /* 0x000e680000004200 */
        /* <DEDUP_REMOVED lines=10> */
[C---:B--2---:R-:W-:Y:S03]  /*115d0*/  HMMA.16816.F32 R68, R160.reuse, R140, R68 ;  /* 0x0000008ca044723c */ /* 0x044fe60000001844 */
[----:B------:R-:W-:Y:S01]  /*115e0*/  FMUL.FTZ R115, R0, R115 ;  /* 0x0000007300737220 */ /* 0x000fe20000410000 */
[C---:B------:R-:W-:Y:S01]  /*115f0*/  FMUL.FTZ R116, R2.reuse, R116 ;  /* 0x0000007402747220 */ /* 0x040fe20000410000 */
[----:B------:R-:W-:Y:S01]  /*11600*/  FMUL.FTZ R117, R2, R117 ;  /* 0x0000007502757220 */ /* 0x000fe20000410000 */
[C---:B------:R-:W-:Y:S01]  /*11610*/  HMMA.16816.F32 R72, R160.reuse, R142, R72 ;  /* 0x0000008ea048723c */ /* 0x040fe20000001848 */
[----:B------:R-:W2:Y:S04]  /*11620*/  LDSM.16.MT88.4 R140, [R232+0x14000] ;  /* 0x01400000e88c783b */ /* 0x000ea80000004200 */
[C---:B------:R-:W-:Y:S01]  /*11630*/  FMUL.FTZ R118, R0.reuse, R118 ;  /* 0x0000007600767220 */ /* 0x040fe20000410000 */
[C---:B---3--:R-:W-:Y:S05]  /*11640*/  HMMA.16816.F32 R76, R160.reuse, R132, R76 ;  /* 0x00000084a04c723c */ /* 0x048fea000000184c */
[----:B------:R-:W-:Y:S01]  /*11650*/  FMUL.FTZ R119, R0, R119 ;  /* 0x0000007700777220 */ /* 0x000fe20000410000 */
[C---:B------:R-:W-:Y:S01]  /*11660*/  HMMA.16816.F32 R80, R160.reuse, R134, R80 ;  /* 0x00000086a050723c */ /* 0x040fe20000001850 */
[----:B------:R-:W3:Y:S04]  /*11670*/  LDSM.16.MT88.4 R132, [R236+0x16000] ;  /* 0x01600000ec84783b */ /* 0x000ee80000004200 */
[C---:B------:R-:W-:Y:S01]  /*11680*/  FMUL.FTZ R120, R2.reuse, R120 ;  /* 0x0000007802787220 */ /* 0x040fe20000410000 */
[C---:B-1----:R-:W-:Y:S05]  /*11690*/  HMMA.16816.F32 R84, R160.reuse, R136, R84 ;  /* 0x00000088a054723c */ /* 0x042fea0000001854 */
[----:B------:R-:W-:Y:S01]  /*116a0*/  FMUL.FTZ R121, R2, R121 ;  /* 0x0000007902797220 */ /* 0x000fe20000410000 */
[C---:B------:R-:W-:Y:S01]  /*116b0*/  HMMA.16816.F32 R88, R160.reuse, R138, R88 ;  /* 0x0000008aa058723c */ /* 0x040fe20000001858 */
[----:B------:R-:W1:Y:S04]  /*116c0*/  LDSM.16.MT88.4 R136, [R234+0x16000] ;  /* 0x01600000ea88783b */ /* 0x000e680000004200 */
[C---:B------:R-:W-:Y:S01]  /*116d0*/  FMUL.FTZ R122, R0.reuse, R122 ;  /* 0x0000007a007a7220 */ /* 0x040fe20000410000 */
[----:B------:R-:W-:Y:S01]  /*116e0*/  FMUL.FTZ R123, R0, R123 ;  /* 0x0000007b007b7220 */ /* 0x000fe20000410000 */
[--C-:B------:R-:W-:Y:S01]  /*116f0*/  FFMA.FTZ R205, R205, UR4, -R181.reuse ;  /* 0x00000004cdcd7c23 */ /* 0x100fe200080108b5 */
[--C-:B------:R-:W-:Y:S03]  /*11700*/  FFMA.FTZ R207, R207, UR4, -R180.reuse ;  /* 0x00000004cfcf7c23 */ /* 0x100fe600080108b4 */
[--C-:B------:R-:W-:Y:S01]  /*11710*/  FFMA.FTZ R211, R211, UR4, -R180.reuse ;  /* 0x00000004d3d37c23 */ /* 0x100fe200080108b4 */
[C---:B------:R-:W-:Y:S01]  /*11720*/  FMUL.FTZ R124, R2.reuse, R124 ;  /* 0x0000007c027c7220 */ /* 0x040fe20000410000 */
[----:B------:R-:W-:Y:S01]  /*11730*/  FMUL.FTZ R125, R2, R125 ;  /* 0x0000007d027d7220 */ /* 0x000fe20000410000 */
[C---:B------:R-:W-:Y:S01]  /*11740*/  FMUL.FTZ R126, R0.reuse, R126 ;  /* 0x0000007e007e7220 */ /* 0x040fe20000410000 */
[----:B------:R-:W-:Y:S01]  /*11750*/  FMUL.FTZ R127, R0, R127 ;  /* 0x0000007f007f7220 */ /* 0x000fe20000410000 */
[C---:B------:R-:W-:Y:S01]  /*11760*/  FMUL.FTZ R128, R2.reuse, R128 ;  /* 0x0000008002807220 */ /* 0x040fe20000410000 */
[C---:B--2---:R-:W-:Y:S01]  /*11770*/  HMMA.16816.F32 R92, R160.reuse, R140, R92 ;  /* 0x0000008ca05c723c */ /* 0x044fe2000000185c */
[----:B------:R-:W2:Y:S02]  /*11780*/  MUFU.EX2 R205, R205 ;  /* 0x000000cd00cd7308 */ /* 0x000ea40000000800 */
[----:B------:R-:W-:Y:S01]  /*11790*/  FMUL.FTZ R129, R2, R129 ;  /* 0x0000008102817220 */ /* 0x000fe20000410000 */
[C---:B------:R-:W-:Y:S01]  /*117a0*/  FMUL.FTZ R130, R0.reuse, R130 ;  /* 0x0000008200827220 */ /* 0x040fe20000410000 */
[----:B------:R-:W-:Y:S01]  /*117b0*/  FMUL.FTZ R131, R0, R131 ;  /* 0x0000008300837220 */ /* 0x000fe20000410000 */
[C---:B------:R-:W-:Y:S01]  /*117c0*/  HMMA.16816.F32 R96, R160.reuse, R142, R96 ;  /* 0x0000008ea060723c */ /* 0x040fe20000001860 */
[----:B------:R-:W4:Y:S04]  /*117d0*/  LDSM.16.MT88.4 R140, [R233+0x16000] ;  /* 0x01600000e98c783b */ /* 0x000f280000004200 */
[----:B------:R-:W5:Y:S01]  /*117e0*/  MUFU.EX2 R207, R207 ;  /* 0x000000cf00cf7308 */ /* 0x000f620000000800 */
[--C-:B------:R-:W-:Y:S01]  /*117f0*/  FFMA.FTZ R214, R214, UR4, -R181.reuse ;  /* 0x00000004d6d67c23 */ /* 0x100fe200080108b5 */
[C---:B---3--:R-:W-:Y:S04]  /*11800*/  HMMA.16816.F32 R100, R160.reuse, R132, R100 ;  /* 0x00000084a064723c */ /* 0x048fe80000001864 */
[--C-:B------:R-:W-:Y:S02]  /*11810*/  FFMA.FTZ R215, R215, UR4, -R180.reuse ;  /* 0x00000004d7d77c23 */ /* 0x100fe400080108b4 */
[C---:B------:R-:W-:Y:S01]  /*11820*/  HMMA.16816.F32 R104, R160.reuse, R134, R104 ;  /* 0x00000086a068723c */ /* 0x040fe20000001868 */
[----:B------:R-:W3:Y:S01]  /*11830*/  LDSM.16.MT88.4 R132, [R232+0x16000] ;  /* 0x01600000e884783b */ /* 0x000ee20000004200 */
[----:B------:R-:W-:Y:S03]  /*11840*/  MUFU.EX2 R214, R214 ;  /* 0x000000d600d67308 */ /* 0x000fe60000000800 */
[--C-:B------:R-:W-:Y:S01]  /*11850*/  FFMA.FTZ R213, R213, UR4, -R180.reuse ;  /* 0x00000004d5d57c23 */ /* 0x100fe200080108b4 */
[C---:B-1----:R-:W-:Y:S06]  /*11860*/  HMMA.16816.F32 R108, R160.reuse, R136, R108 ;  /* 0x00000088a06c723c */ /* 0x042fec000000186c */
[----:B------:R-:W1:Y:S01]  /*11870*/  MUFU.EX2 R211, R211 ;  /* 0x000000d300d37308 */ /* 0x000e620000000800 */
[--C-:B------:R-:W-:Y:S01]  /*11880*/  FFMA.FTZ R206, R206, UR4, -R181.reuse ;  /* 0x00000004cece7c23 */ /* 0x100fe200080108b5 */
[C---:B------:R-:W-:Y:S01]  /*11890*/  HMMA.16816.F32 R112, R160.reuse, R138, R112 ;  /* 0x0000008aa070723c */ /* 0x040fe20000001870 */
[----:B------:R-:W1:Y:S02]  /*118a0*/  LDSM.16.MT88.4 R136, [R236+0x10800] ;  /* 0x01080000ec88783b */ /* 0x000e640000004200 */
[--C-:B------:R-:W-:Y:S01]  /*118b0*/  FFMA.FTZ R202, R202, UR4, -R181.reuse ;  /* 0x00000004caca7c23 */ /* 0x100fe200080108b5 */
[--C-:B------:R-:W-:Y:S01]  /*118c0*/  FFMA.FTZ R203, R203, UR4, -R180.reuse ;  /* 0x00000004cbcb7c23 */ /* 0x100fe200080108b4 */
[--C-:B------:R-:W-:Y:S01]  /*118d0*/  FFMA.FTZ R201, R201, UR4, -R180.reuse ;  /* 0x00000004c9c97c23 */ /* 0x100fe200080108b4 */
[--C-:B------:R-:W-:Y:S02]  /*118e0*/  FFMA.FTZ R198, R198, UR4, -R181.reuse ;  /* 0x00000004c6c67c23 */ /* 0x100fe400080108b5 */
[----:B------:R-:W-:Y:S03]  /*118f0*/  MUFU.EX2 R215, R215 ;  /* 0x000000d700d77308 */ /* 0x000fe60000000800 */
[----:B------:R-:W-:Y:S01]  /*11900*/  FFMA.FTZ R181, R199, UR4, -R181 ;  /* 0x00000004c7b57c23 */ /* 0x000fe200080108b5 */
[--C-:B------:R-:W-:Y:S01]  /*11910*/  FFMA.FTZ R166, R166, UR4, -R180.reuse ;  /* 0x00000004a6a67c23 */ /* 0x100fe200080108b4 */
[----:B------:R-:W-:Y:S01]  /*11920*/  FFMA.FTZ R180, R165, UR4, -R180 ;  /* 0x00000004a5b47c23 */ /* 0x000fe200080108b4 */
[C---:B----4-:R-:W-:Y:S04]  /*11930*/  HMMA.16816.F32 R116, R160.reuse, R140, R116 ;  /* 0x0000008ca074723c */ /* 0x050fe80000001874 */
[----:B------:R-:W-:Y:S02]  /*11940*/  MUFU.EX2 R199, R181 ;  /* 0x000000b500c77308 */ /* 0x000fe40000000800 */
[C---:B------:R-:W-:Y:S01]  /*11950*/  HMMA.16816.F32 R120, R160.reuse, R142, R120 ;  /* 0x0000008ea078723c */ /* 0x040fe20000001878 */
[----:B------:R-:W4:Y:S07]  /*11960*/  LDSM.16.MT88.4 R140, [R234+0x10800] ;  /* 0x01080000ea8c783b */ /* 0x000f2e0000004200 */
[----:B------:R1:W-:Y:S01]  /*11970*/  MUFU.EX2 R165, R180 ;  /* 0x000000b400a57308 */ /* 0x0003e20000000800 */
[C---:B---3--:R-:W-:Y:S09]  /*11980*/  HMMA.16816.F32 R124, R160.reuse, R132, R124 ;  /* 0x00000084a07c723c */ /* 0x048ff2000000187c */
[----:B------:R-:W3:Y:S01]  /*11990*/  MUFU.EX2 R213, R213 ;  /* 0x000000d500d57308 */ /* 0x000ee20000000800 */
[----:B------:R-:W-:Y:S01]  /*119a0*/  HMMA.16816.F32 R128, R160, R134, R128 ;  /* 0x00000086a080723c */ /* 0x000fe20000001880 */
[----:B------:R-:W3:Y:S02]  /*119b0*/  LDSM.16.MT88.4 R160, [R232+0x12800] ;  /* 0x01280000e8a0783b */ /* 0x000ee40000004200 */
[----:B--2---:R-:W-:Y:S02]  /*119c0*/  F2FP.F16.F32.PACK_AB R132, R205, R200 ;  /* 0x000000c8cd84723e */ /* 0x004fe400000000ff */
[----:B-----5:R-:W-:Y:S04]  /*119d0*/  F2FP.F16.F32.PACK_AB R133, R207, R204 ;  /* 0x000000cccf85723e */ /* 0x020fe800000000ff */
[----:B------:R-:W-:Y:S01]  /*119e0*/  MUFU.EX2 R206, R206 ;  /* 0x000000ce00ce7308 */ /* 0x000fe20000000800 */
[----:B-1----:R-:W-:Y:S01]  /*119f0*/  LDSM.16.MT88.4 R180, [R234+0x13800] ;  /* 0x01380000eab4783b */ /* 0x002fe20000004200 */
[----:B------:R-:W-:Y:S02]  /*11a00*/  F2FP.F16.F32.PACK_AB R134, R209, R208 ;  /* 0x000000d0d186723e */ /* 0x000fe400000000ff */
[----:B------:R-:W-:Y:S06]  /*11a10*/  F2FP.F16.F32.PACK_AB R135, R210, R211 ;  /* 0x000000d3d287723e */ /* 0x000fec00000000ff */
[----:B------:R-:W1:Y:S01]  /*11a20*/  MUFU.EX2 R202, R202 ;  /* 0x000000ca00ca7308 */ /* 0x000e620000000800 */
[C---:B------:R-:W-:Y:S09]  /*11a30*/  HMMA.16816.F32 R4, R132.reuse, R136, R4 ;  /* 0x000000888404723c */ /* 0x040ff20000001804 */
[----:B------:R-:W-:Y:S01]  /*11a40*/  MUFU.EX2 R203, R203 ;  /* 0x000000cb00cb7308 */ /* 0x000fe20000000800 */
[C---:B------:R-:W-:Y:S01]  /*11a50*/  HMMA.16816.F32 R8, R132.reuse, R138, R8 ;  /* 0x0000008a8408723c */ /* 0x040fe20000001808 */
[----:B------:R-:W2:Y:S05]  /*11a60*/  LDSM.16.MT88.4 R136, [R234+0x14800] ;  /* 0x01480000ea88783b */ /* 0x000eaa0000004200 */
[C---:B----4-:R-:W-:Y:S03]  /*11a70*/  HMMA.16816.F32 R12, R132.reuse, R140, R12 ;  /* 0x0000008c840c723c */ /* 0x050fe6000000180c */
[----:B------:R-:W4:Y:S03]  /*11a80*/  MUFU.EX2 R201, R201 ;  /* 0x000000c900c97308 */ /* 0x000f260000000800 */
[C---:B------:R-:W-:Y:S01]  /*11a90*/  HMMA.16816.F32 R16, R132.reuse, R142, R16 ;  /* 0x0000008e8410723c */ /* 0x040fe20000001810 */
[----:B------:R-:W5:Y:S06]  /*11aa0*/  LDSM.16.MT88.4 R140, [R233+0x14800] ;  /* 0x01480000e98c783b */ /* 0x000f6c0000004200 */
[----:B------:R-:W4:Y:S01]  /*11ab0*/  MUFU.EX2 R198, R198 ;  /* 0x000000c600c67308 */ /* 0x000f220000000800 */
[C---:B------:R-:W-:Y:S09]  /*11ac0*/  HMMA.16816.F32 R20, R132.reuse, R144, R20 ;  /* 0x000000908414723c */ /* 0x040ff20000001814 */
[----:B------:R-:W4:Y:S01]  /*11ad0*/  MUFU.EX2 R166, R166 ;  /* 0x000000a600a67308 */ /* 0x000f220000000800 */
[C---:B------:R-:W-:Y:S01]  /*11ae0*/  HMMA.16816.F32 R24, R132.reuse, R146, R24 ;  /* 0x000000928418723c */ /* 0x040fe20000001818 */
[----:B------:R-:W1:Y:S05]  /*11af0*/  LDSM.16.MT88.4 R144, [R232+0x14800] ;  /* 0x01480000e890783b */ /* 0x000e6a0000004200 */
[C---:B------:R-:W-:Y:S06]  /*11b00*/  HMMA.16816.F32 R28, R132.reuse, R148, R28 ;  /* 0x00000094841c723c */ /* 0x040fec000000181c */
[C---:B------:R-:W-:Y:S01]  /*11b10*/  HMMA.16816.F32 R32, R132.reuse, R150, R32 ;  /* 0x000000968420723c */ /* 0x040fe20000001820 */
[----:B------:R-:W4:Y:S05]  /*11b20*/  LDSM.16.MT88.4 R148, [R236+0x16800] ;  /* 0x01680000ec94783b */ /* 0x000f2a0000004200 */
[C---:B------:R-:W-:Y:S06]  /*11b30*/  HMMA.16816.F32 R36, R132.reuse, R152, R36 ;  /* 0x000000988424723c */ /* 0x040fec0000001824 */
[C---:B------:R-:W-:Y:S01]  /*11b40*/  HMMA.16816.F32 R40, R132.reuse, R154, R40 ;  /* 0x0000009a8428723c */ /* 0x040fe20000001828 */
[----:B------:R-:W4:Y:S05]  /*11b50*/  LDSM.16.MT88.4 R152, [R234+0x16800] ;  /* 0x01680000ea98783b */ /* 0x000f2a0000004200 */
[C---:B------:R-:W-:Y:S06]  /*11b60*/  HMMA.16816.F32 R44, R132.reuse, R156, R44 ;  /* 0x0000009c842c723c */ /* 0x040fec000000182c */
[C---:B------:R-:W-:Y:S01]  /*11b70*/  HMMA.16816.F32 R48, R132.reuse, R158, R48 ;  /* 0x0000009e8430723c */ /* 0x040fe20000001830 */
[----:B------:R-:W-:Y:S05]  /*11b80*/  LDSM.16.MT88.4 R156, [R232+0x11000] ;  /* 0x01100000e89c783b */ /* 0x000fea0000004200 */
[C---:B------:R-:W-:Y:S06]  /*11b90*/  HMMA.16816.F32 R52, R132.reuse, R168, R52 ;  /* 0x000000a88434723c */ /* 0x040fec0000001834 */
[C---:B------:R-:W-:Y:S01]  /*11ba0*/  HMMA.16816.F32 R56, R132.reuse, R170, R56 ;  /* 0x000000aa8438723c */ /* 0x040fe20000001838 */
[----:B------:R-:W-:Y:S05]  /*11bb0*/  LDSM.16.MT88.4 R168, [R234+0x13000] ;  /* 0x01300000eaa8783b */ /* 0x000fea0000004200 */
[C---:B---3--:R-:W-:Y:S06]  /*11bc0*/  HMMA.16816.F32 R60, R132.reuse, R160, R60 ;  /* 0x000000a0843c723c */ /* 0x048fec000000183c */
[C---:B------:R-:W-:Y:S01]  /*11bd0*/  HMMA.16816.F32 R64, R132.reuse, R162, R64 ;  /* 0x000000a28440723c */ /* 0x040fe20000001840 */
[----:B------:R-:W-:Y:S05]  /*11be0*/  LDSM.16.MT88.4 R160, [R236+0x13000] ;  /* 0x01300000eca0783b */ /* 0x000fea0000004200 */
[C---:B------:R-:W-:Y:S06]  /*11bf0*/  HMMA.16816.F32 R68, R132.reuse, R172, R68 ;  /* 0x000000ac8444723c */ /* 0x040fec0000001844 */
[C---:B------:R-:W-:Y:S01]  /*11c00*/  HMMA.16816.F32 R72, R132.reuse, R174, R72 ;  /* 0x000000ae8448723c */ /* 0x040fe20000001848 */
[----:B------:R-:W-:Y:S05]  /*11c10*/  LDSM.16.MT88.4 R172, [R232+0x13000] ;  /* 0x01300000e8ac783b */ /* 0x000fea0000004200 */
[C---:B--2---:R-:W-:Y:S06]  /*11c20*/  HMMA.16816.F32 R76, R132.reuse, R136, R76 ;  /* 0x00000088844c723c */ /* 0x044fec000000184c */
[C---:B------:R-:W-:Y:S01]  /*11c30*/  HMMA.16816.F32 R80, R132.reuse, R138, R80 ;  /* 0x0000008a8450723c */ /* 0x040fe20000001850 */
[----:B------:R-:W2:Y:S05]  /*11c40*/  LDSM.16.MT88.4 R136, [R233+0x16800] ;  /* 0x01680000e988783b */ /* 0x000eaa0000004200 */
[C---:B-----5:R-:W-:Y:S06]  /*11c50*/  HMMA.16816.F32 R84, R132.reuse, R140, R84 ;  /* 0x0000008c8454723c */ /* 0x060fec0000001854 */
[C---:B------:R-:W-:Y:S01]  /*11c60*/  HMMA.16816.F32 R88, R132.reuse, R142, R88 ;  /* 0x0000008e8458723c */ /* 0x040fe20000001858 */
[----:B------:R-:W3:Y:S05]  /*11c70*/  LDSM.16.MT88.4 R140, [R232+0x16800] ;  /* 0x01680000e88c783b */ /* 0x000eea0000004200 */
[C---:B-1----:R-:W-:Y:S06]  /*11c80*/  HMMA.16816.F32 R92, R132.reuse, R144, R92 ;  /* 0x00000090845c723c */ /* 0x042fec000000185c */
[C---:B------:R-:W-:Y:S01]  /*11c90*/  HMMA.16816.F32 R96, R132.reuse, R146, R96 ;  /* 0x000000928460723c */ /* 0x040fe20000001860 */
[----:B------:R-:W1:Y:S05]  /*11ca0*/  LDSM.16.MT88.4 R144, [R236+0x11000] ;  /* 0x01100000ec90783b */ /* 0x000e6a0000004200 */
[C---:B----4-:R-:W-:Y:S06]  /*11cb0*/  HMMA.16816.F32 R100, R132.reuse, R148, R100 ;  /* 0x000000948464723c */ /* 0x050fec0000001864 */
[C---:B------:R-:W-:Y:S01]  /*11cc0*/  HMMA.16816.F32 R104, R132.reuse, R150, R104 ;  /* 0x000000968468723c */ /* 0x040fe20000001868 */
[----:B------:R-:W4:Y:S05]  /*11cd0*/  LDSM.16.MT88.4 R148, [R234+0x11000] ;  /* 0x01100000ea94783b */ /* 0x000f2a0000004200 */
[C---:B------:R-:W-:Y:S06]  /*11ce0*/  HMMA.16816.F32 R108, R132.reuse, R152, R108 ;  /* 0x00000098846c723c */ /* 0x040fec000000186c */
[C---:B------:R-:W-:Y:S01]  /*11cf0*/  HMMA.16816.F32 R112, R132.reuse, R154, R112 ;  /* 0x0000009a8470723c */ /* 0x040fe20000001870 */
[----:B------:R-:W5:Y:S05]  /*11d00*/  LDSM.16.MT88.4 R152, [R233+0x11000] ;  /* 0x01100000e998783b */ /* 0x000f6a0000004200 */
[C---:B--2---:R-:W-:Y:S06]  /*11d10*/  HMMA.16816.F32 R116, R132.reuse, R136, R116 ;  /* 0x000000888474723c */ /* 0x044fec0000001874 */
[C---:B------:R-:W-:Y:S01]  /*11d20*/  HMMA.16816.F32 R120, R132.reuse, R138, R120 ;  /* 0x0000008a8478723c */ /* 0x040fe20000001878 */
[----:B------:R-:W2:Y:S05]  /*11d30*/  LDSM.16.MT88.4 R136, [R233+0x13000] ;  /* 0x01300000e988783b */ /* 0x000eaa0000004200 */
[C---:B---3--:R-:W-:Y:S06]  /*11d40*/  HMMA.16816.F32 R124, R132.reuse, R140, R124 ;  /* 0x0000008c847c723c */ /* 0x048fec000000187c */
[----:B------:R-:W-:Y:S01]  /*11d50*/  HMMA.16816.F32 R128, R132, R142, R128 ;  /* 0x0000008e8480723c */ /* 0x000fe20000001880 */
[----:B------:R-:W3:Y:S06]  /*11d60*/  LDSM.16.MT88.4 R140, [R236+0x15000] ;  /* 0x01500000ec8c783b */ /* 0x000eec0000004200 */
[----:B------:R-:W-:Y:S04]  /*11d70*/  F2FP.F16.F32.PACK_AB R133, R187, R184 ;  /* 0x000000b8bb85723e */ /* 0x000fe800000000ff */
[----:B------:R-:W-:Y:S02]  /*11d80*/  F2FP.F16.F32.PACK_AB R134, R214, R185 ;  /* 0x000000b9d686723e */ /* 0x000fe400000000ff */
[----:B------:R-:W-:Y:S02]  /*11d90*/  F2FP.F16.F32.PACK_AB R132, R167, R212 ;  /* 0x000000d4a784723e */ /* 0x000fe400000000ff */
[----:B------:R-:W-:Y:S07]  /*11da0*/  F2FP.F16.F32.PACK_AB R135, R213, R215 ;  /* 0x000000d7d587723e */ /* 0x000fee00000000ff */
[C---:B-1----:R-:W-:Y:S06]  /*11db0*/  HMMA.16816.F32 R4, R132.reuse, R144, R4 ;  /* 0x000000908404723c */ /* 0x042fec0000001804 */
[C---:B------:R-:W-:Y:S01]  /*11dc0*/  HMMA.16816.F32 R8, R132.reuse, R146, R8 ;  /* 0x000000928408723c */ /* 0x040fe20000001808 */
[----:B------:R-:W1:Y:S05]  /*11dd0*/  LDSM.16.MT88.4 R144, [R233+0x15000] ;  /* 0x01500000e990783b */ /* 0x000e6a0000004200 */
[C---:B----4-:R-:W-:Y:S06]  /*11de0*/  HMMA.16816.F32 R12, R132.reuse, R148, R12 ;  /* 0x00000094840c723c */ /* 0x050fec000000180c */
[C---:B------:R-:W-:Y:S01]  /*11df0*/  HMMA.16816.F32 R16, R132.reuse, R150, R16 ;  /* 0x000000968410723c */ /* 0x040fe20000001810 */
[----:B------:R-:W4:Y:S05]  /*11e00*/  LDSM.16.MT88.4 R148, [R232+0x15000] ;  /* 0x01500000e894783b */ /* 0x000f2a0000004200 */
[C---:B-----5:R-:W-:Y:S06]  /*11e10*/  HMMA.16816.F32 R20, R132.reuse, R152, R20 ;  /* 0x000000988414723c */ /* 0x060fec0000001814 */
[C---:B------:R-:W-:Y:S01]  /*11e20*/  HMMA.16816.F32 R24, R132.reuse, R154, R24 ;  /* 0x0000009a8418723c */ /* 0x040fe20000001818 */
[----:B------:R-:W-:Y:S05]  /*11e30*/  LDSM.16.MT88.4 R152, [R233+0x17000] ;  /* 0x01700000e998783b */ /* 0x000fea0000004200 */
[C---:B------:R-:W-:Y:S06]  /*11e40*/  HMMA.16816.F32 R28, R132.reuse, R156, R28 ;  /* 0x0000009c841c723c */ /* 0x040fec000000181c */
[C---:B------:R-:W-:Y:S01]  /*11e50*/  HMMA.16816.F32 R32, R132.reuse, R158, R32 ;  /* 0x0000009e8420723c */ /* 0x040fe20000001820 */
[----:B------:R-:W-:Y:S05]  /*11e60*/  LDSM.16.MT88.4 R156, [R236+0x11800] ;  /* 0x01180000ec9c783b */ /* 0x000fea0000004200 */
[C---:B------:R-:W-:Y:S06]  /*11e70*/  HMMA.16816.F32 R36, R132.reuse, R160, R36 ;  /* 0x000000a08424723c */ /* 0x040fec0000001824 */
[C---:B------:R-:W-:Y:S06]  /*11e80*/  HMMA.16816.F32 R40, R132.reuse, R162, R40 ;  /* 0x000000a28428723c */ /* 0x040fec0000001828 */
[C---:B------:R-:W-:Y:S06]  /*11e90*/  HMMA.16816.F32 R44, R132.reuse, R168, R44 ;  /* 0x000000a8842c723c */ /* 0x040fec000000182c */
[C---:B------:R-:W-:Y:S05]  /*11ea0*/  HMMA.16816.F32 R48, R132.reuse, R170, R48 ;  /* 0x000000aa8430723c */ /* 0x040fea0000001830 */
[----:B------:R-:W-:Y:S01]  /*11eb0*/  F2FP.F16.F32.PACK_AB R168, R202, R206 ;  /* 0x000000cecaa8723e */ /* 0x000fe200000000ff */
[C---:B--2---:R-:W-:Y:S05]  /*11ec0*/  HMMA.16816.F32 R52, R132.reuse, R136, R52 ;  /* 0x000000888434723c */ /* 0x044fea0000001834 */
[----:B------:R-:W-:Y:S01]  /*11ed0*/  F2FP.F16.F32.PACK_AB R169, R201, R203 ;  /* 0x000000cbc9a9723e */ /* 0x000fe200000000ff */
[C---:B------:R-:W-:Y:S01]  /*11ee0*/  HMMA.16816.F32 R56, R132.reuse, R138, R56 ;  /* 0x0000008a8438723c */ /* 0x040fe20000001838 */
[----:B------:R-:W2:Y:S04]  /*11ef0*/  LDSM.16.MT88.4 R136, [R236+0x17000] ;  /* 0x01700000ec88783b */ /* 0x000ea80000004200 */
[----:B------:R-:W-:Y:S01]  /*11f00*/  F2FP.F16.F32.PACK_AB R170, R199, R198 ;  /* 0x000000c6c7aa723e */ /* 0x000fe200000000ff */
[C---:B------:R-:W-:Y:S05]  /*11f10*/  HMMA.16816.F32 R60, R132.reuse, R172, R60 ;  /* 0x000000ac843c723c */ /* 0x040fea000000183c */
[----:B------:R-:W-:Y:S01]  /*11f20*/  F2FP.F16.F32.PACK_AB R171, R165, R166 ;  /* 0x000000a6a5ab723e */ /* 0x000fe200000000ff */
        /* <DEDUP_REMOVED lines=15> */
[C---:B------:R-:W-:Y:S06]  /*12020*/  HMMA.16816.F32 R104, R132.reuse, R138, R104 ;  /* 0x0000008a8468723c */ /* 0x040fec0000001868 */
[C---:B---3--:R-:W-:Y:S06]  /*12030*/  HMMA.16816.F32 R108, R132.reuse, R140, R108 ;  /* 0x0000008c846c723c */ /* 0x048fec000000186c */
[C---:B------:R-:W-:Y:S01]  /*12040*/  HMMA.16816.F32 R112, R132.reuse, R142, R112 ;  /* 0x0000008e8470723c */ /* 0x040fe20000001870 */
[----:B------:R-:W2:Y:S05]  /*12050*/  LDSM.16.MT88.4 R140, [R233+0x11800] ;  /* 0x01180000e98c783b */ /* 0x000eaa0000004200 */
[C---:B------:R-:W-:Y:S06]  /*12060*/  HMMA.16816.F32 R116, R132.reuse, R152, R116 ;  /* 0x000000988474723c */ /* 0x040fec0000001874 */
[C---:B------:R-:W-:Y:S06]  /*12070*/  HMMA.16816.F32 R120, R132.reuse, R154, R120 ;  /* 0x0000009a8478723c */ /* 0x040fec0000001878 */
[C---:B-1----:R-:W-:Y:S06]  /*12080*/  HMMA.16816.F32 R124, R132.reuse, R144, R124 ;  /* 0x00000090847c723c */ /* 0x042fec000000187c */
[----:B------:R-:W-:Y:S06]  /*12090*/  HMMA.16816.F32 R128, R132, R146, R128 ;  /* 0x000000928480723c */ /* 0x000fec0000001880 */
[C---:B------:R-:W-:Y:S01]  /*120a0*/  HMMA.16816.F32 R160, R168.reuse, R156, R4 ;  /* 0x0000009ca8a0723c */ /* 0x040fe20000001804 */
[----:B------:R-:W-:Y:S04]  /*120b0*/  LDSM.16.MT88.4 R4, [R232+0x13800] ;  /* 0x01380000e804783b */ /* 0x000fe80000004200 */
[----:B------:R-:W-:Y:S01]  /*120c0*/  MOV R133, R185 ;  /* 0x000000b900857202 */ /* 0x000fe20000000f00 */
[C---:B------:R-:W-:Y:S03]  /*120d0*/  HMMA.16816.F32 R156, R168.reuse, R158, R8 ;  /* 0x0000009ea89c723c */ /* 0x040fe60000001808 */
[----:B------:R-:W-:Y:S02]  /*120e0*/  LDSM.16.MT88.4 R8, [R236+0x15800] ;  /* 0x01580000ec08783b */ /* 0x000fe40000004200 */
[----:B------:R-:W-:Y:S01]  /*120f0*/  MOV R134, R187 ;  /* 0x000000bb00867202 */ /* 0x000fe20000000f00 */
[C---:B----4-:R-:W-:Y:S05]  /*12100*/  HMMA.16816.F32 R152, R168.reuse, R148, R12 ;  /* 0x00000094a898723c */ /* 0x050fea000000180c */
[----:B------:R-:W-:Y:S01]  /*12110*/  LDSM.16.MT88.4 R12, [R234+0x15800] ;  /* 0x01580000ea0c783b */ /* 0x000fe20000004200 */
[C---:B------:R-:W-:Y:S05]  /*12120*/  HMMA.16816.F32 R148, R168.reuse, R150, R16 ;  /* 0x00000096a894723c */ /* 0x040fea0000001810 */
[----:B------:R-:W-:Y:S01]  /*12130*/  MOV R135, R184 ;  /* 0x000000b800877202 */ /* 0x000fe20000000f00 */
[C---:B--2---:R-:W-:Y:S01]  /*12140*/  HMMA.16816.F32 R144, R168.reuse, R140, R20 ;  /* 0x0000008ca890723c */ /* 0x044fe20000001814 */
[----:B------:R-:W1:Y:S05]  /*12150*/  LDSM.16.MT88.4 R184, [R233+0x13800] ;  /* 0x01380000e9b8783b */ /* 0x000e6a0000004200 */
[C---:B------:R-:W-:Y:S03]  /*12160*/  HMMA.16816.F32 R140, R168.reuse, R142, R24 ;  /* 0x0000008ea88c723c */ /* 0x040fe60000001818 */
[----:B------:R-:W2:Y:S03]  /*12170*/  LDSM.16.MT88.4 R16, [R233+0x15800] ;  /* 0x01580000e910783b */ /* 0x000ea60000004200 */
[C---:B------:R-:W-:Y:S05]  /*12180*/  HMMA.16816.F32 R136, R168.reuse, R172, R28 ;  /* 0x000000aca888723c */ /* 0x040fea000000181c */
[----:B------:R-:W3:Y:S02]  /*12190*/  LDL.LU R172, [R1+0x4] ;  /* 0x0000040001ac7983 */ /* 0x000ee40000300800 */
[----:B------:R-:W-:Y:S02]  /*121a0*/  MOV R30, R134 ;  /* 0x00000086001e7202 */ /* 0x000fe40000000f00 */
[----:B------:R-:W4:Y:S02]  /*121b0*/  LDL.LU R28, [R1] ;  /* 0x00000000011c7983 */ /* 0x000f240000300800 */
[----:B------:R-:W-:Y:S02]  /*121c0*/  MOV R31, R133 ;  /* 0x00000085001f7202 */ /* 0x000fe40000000f00 */
[----:B------:R-:W-:Y:S01]  /*121d0*/  MOV R29, R135 ;  /* 0x00000087001d7202 */ /* 0x000fe20000000f00 */
[----:B------:R-:W5:Y:S01]  /*121e0*/  LDSM.16.MT88.4 R20, [R232+0x15800] ;  /* 0x01580000e814783b */ /* 0x000f620000004200 */
[C---:B------:R-:W-:Y:S06]  /*121f0*/  HMMA.16816.F32 R132, R168.reuse, R174, R32 ;  /* 0x000000aea884723c */ /* 0x040fec0000001820 */
[C---:B------:R-:W-:Y:S01]  /*12200*/  HMMA.16816.F32 R36, R168.reuse, R176, R36 ;  /* 0x000000b0a824723c */ /* 0x040fe20000001824 */
[----:B------:R-:W5:Y:S05]  /*12210*/  LDSM.16.MT88.4 R24, [R236+0x17800] ;  /* 0x01780000ec18783b */ /* 0x000f6a0000004200 */
[C---:B------:R-:W-:Y:S06]  /*12220*/  HMMA.16816.F32 R40, R168.reuse, R178, R40 ;  /* 0x000000b2a828723c */ /* 0x040fec0000001828 */
[C---:B------:R-:W-:Y:S06]  /*12230*/  HMMA.16816.F32 R44, R168.reuse, R180, R44 ;  /* 0x000000b4a82c723c */ /* 0x040fec000000182c */
[C---:B------:R-:W-:Y:S06]  /*12240*/  HMMA.16816.F32 R48, R168.reuse, R182, R48 ;  /* 0x000000b6a830723c */ /* 0x040fec0000001830 */
[C---:B-1----:R-:W-:Y:S06]  /*12250*/  HMMA.16816.F32 R52, R168.reuse, R184, R52 ;  /* 0x000000b8a834723c */ /* 0x042fec0000001834 */
[C---:B------:R-:W-:Y:S06]  /*12260*/  HMMA.16816.F32 R56, R168.reuse, R186, R56 ;  /* 0x000000baa838723c */ /* 0x040fec0000001838 */
[C---:B------:R-:W-:Y:S06]  /*12270*/  HMMA.16816.F32 R60, R168.reuse, R4, R60 ;  /* 0x00000004a83c723c */ /* 0x040fec000000183c */
[C---:B------:R-:W-:Y:S01]  /*12280*/  HMMA.16816.F32 R64, R168.reuse, R6, R64 ;  /* 0x00000006a840723c */ /* 0x040fe20000001840 */
[----:B------:R-:W1:Y:S05]  /*12290*/  LDSM.16.MT88.4 R4, [R234+0x17800] ;  /* 0x01780000ea04783b */ /* 0x000e6a0000004200 */
[C---:B------:R-:W-:Y:S06]  /*122a0*/  HMMA.16816.F32 R68, R168.reuse, R8, R68 ;  /* 0x00000008a844723c */ /* 0x040fec0000001844 */
[C---:B------:R-:W-:Y:S01]  /*122b0*/  HMMA.16816.F32 R72, R168.reuse, R10, R72 ;  /* 0x0000000aa848723c */ /* 0x040fe20000001848 */
[----:B------:R-:W1:Y:S05]  /*122c0*/  LDSM.16.MT88.4 R8, [R233+0x17800] ;  /* 0x01780000e908783b */ /* 0x000e6a0000004200 */
[C---:B------:R-:W-:Y:S06]  /*122d0*/  HMMA.16816.F32 R76, R168.reuse, R12, R76 ;  /* 0x0000000ca84c723c */ /* 0x040fec000000184c */
[C---:B------:R-:W-:Y:S01]  /*122e0*/  HMMA.16816.F32 R80, R168.reuse, R14, R80 ;  /* 0x0000000ea850723c */ /* 0x040fe20000001850 */
[----:B------:R-:W1:Y:S05]  /*122f0*/  LDSM.16.MT88.4 R12, [R232+0x17800] ;  /* 0x01780000e80c783b */ /* 0x000e6a0000004200 */
[C---:B--2---:R-:W-:Y:S06]  /*12300*/  HMMA.16816.F32 R84, R168.reuse, R16, R84 ;  /* 0x00000010a854723c */ /* 0x044fec0000001854 */
[C---:B------:R-:W-:Y:S06]  /*12310*/  HMMA.16816.F32 R88, R168.reuse, R18, R88 ;  /* 0x00000012a858723c */ /* 0x040fec0000001858 */
[C---:B-----5:R-:W-:Y:S06]  /*12320*/  HMMA.16816.F32 R92, R168.reuse, R20, R92 ;  /* 0x00000014a85c723c */ /* 0x060fec000000185c */
[C---:B------:R-:W-:Y:S06]  /*12330*/  HMMA.16816.F32 R96, R168.reuse, R22, R96 ;  /* 0x00000016a860723c */ /* 0x040fec0000001860 */
[C---:B------:R-:W-:Y:S06]  /*12340*/  HMMA.16816.F32 R100, R168.reuse, R24, R100 ;  /* 0x00000018a864723c */ /* 0x040fec0000001864 */
[C---:B------:R-:W-:Y:S06]  /*12350*/  HMMA.16816.F32 R104, R168.reuse, R26, R104 ;  /* 0x0000001aa868723c */ /* 0x040fec0000001868 */
[C---:B-1----:R-:W-:Y:S06]  /*12360*/  HMMA.16816.F32 R108, R168.reuse, R4, R108 ;  /* 0x00000004a86c723c */ /* 0x042fec000000186c */
[C---:B------:R-:W-:Y:S06]  /*12370*/  HMMA.16816.F32 R112, R168.reuse, R6, R112 ;  /* 0x00000006a870723c */ /* 0x040fec0000001870 */
[C---:B------:R-:W-:Y:S06]  /*12380*/  HMMA.16816.F32 R116, R168.reuse, R8, R116 ;  /* 0x00000008a874723c */ /* 0x040fec0000001874 */
[C---:B------:R-:W-:Y:S06]  /*12390*/  HMMA.16816.F32 R120, R168.reuse, R10, R120 ;  /* 0x0000000aa878723c */ /* 0x040fec0000001878 */
[C---:B------:R-:W-:Y:S06]  /*123a0*/  HMMA.16816.F32 R124, R168.reuse, R12, R124 ;  /* 0x0000000ca87c723c */ /* 0x040fec000000187c */
[----:B------:R-:W-:Y:S05]  /*123b0*/  HMMA.16816.F32 R128, R168, R14, R128 ;  /* 0x0000000ea880723c */ /* 0x000fea0000001880 */
[----:B---3--:R-:W-:Y:S01]  /*123c0*/  FFMA.FTZ R197, R2, R172, R197 ;  /* 0x000000ac02c57223 */ /* 0x008fe200000100c5 */
[----:B----4-:R-:W-:Y:S05]  /*123d0*/  FFMA.FTZ R193, R0, R28, R193 ;  /* 0x0000001c00c17223 */ /* 0x010fea00000100c1 */
[----:B------:R-:W-:Y:S01]  /*123e0*/  FADD.FTZ R197, R196, R197 ;  /* 0x000000c5c4c57221 */ /* 0x000fe20000010000 */
[----:B------:R-:W-:Y:S03]  /*123f0*/  FADD.FTZ R190, R190, R193 ;  /* 0x000000c1bebe7221 */ /* 0x000fe60000010000 */
        /* <DEDUP_REMOVED lines=15> */
[----:B------:R-:W-:Y:S01]  /*124f0*/  MOV R167, R164 ;  /* 0x000000a400a77202 */ /* 0x000fe20000000f00 */
[----:B------:R-:W-:Y:S02]  /*12500*/  FADD.FTZ R0, R30, R0 ;  /* 0x000000001e007221 */ /* 0x000fe40000010000 */
        /* <DEDUP_REMOVED lines=10> */
[----:B------:R-:W-:Y:S05]  /*125b0*/  FADD.FTZ R0, R199, R198 ;  /* 0x000000c6c7007221 */ /* 0x000fea0000010000 */
[----:B------:R1:W-:Y:S02]  /*125c0*/  STL [R1+0x4], R0 ;  /* 0x0000040001007387 */ /* 0x0003e40000100800 */
[----:B-1----:R-:W-:Y:S05]  /*125d0*/  FADD.FTZ R0, R165, R166 ;  /* 0x000000a6a5007221 */ /* 0x002fea0000010000 */
[----:B------:R1:W-:Y:S02]  /*125e0*/  STL [R1], R0 ;  /* 0x0000000001007387 */ /* 0x0003e40000100800 */
[----:B-1----:R-:W-:Y:S01]  /*125f0*/  MOV R0, R3 ;  /* 0x0000000300007202 */ /* 0x002fe20000000f00 */
[----:B------:R-:W-:Y:S06]  /*12600*/  @P1 BRA `(.L_x_835) ;  /* 0xffffffb400b81947 */ /* 0x000fec000383ffff */
.L_x_831:
[----:B------:R-:W2:Y:S01]  /*12610*/  LDL.LU R2, [R1+0x4] ;  /* 0x0000040001027983 */ /* 0x000ea20000300800 */
[----:B------:R-:W-:Y:S01]  /*12620*/  MOV R5, 0x3f800000 ;  /* 0x3f80000000057802 */ /* 0x000fe20000000f00 */
[----:B------:R-:W1:Y:S01]  /*12630*/  S2UR UR4, SR_CgaCtaId ;  /* 0x00000000000479c3 */ /* 0x000e620000008800 */
[----:B------:R-:W-:Y:S01]  /*12640*/  UMOV UR5, 0x400 ;  /* 0x0000040000057882 */ /* 0x000fe20000000000 */
[----:B------:R-:W3:Y:S01]  /*12650*/  LDL.LU R4, [R1] ;  /* 0x0000000001047983 */ /* 0x000ee20000300800 */
[----:B------:R-:W-:Y:S01]  /*12660*/  UISETP.NE.AND UP0, UPT, UR19, -0x1, UPT ;  /* 0xffffffff1300788c */ /* 0x000fe2000bf05270 */
[----:B------:R-:W-:Y:S01]  /*12670*/  ULDC.U8 UR6, c[0x0][0x3d8] ;  /* 0x0000f60000067ab9 */ /* 0x000fe20000000000 */
[----:B-1----:R-:W-:Y:S01]  /*12680*/  ULEA UR4, UR4, UR5, 0x18 ;  /* 0x0000000504047291 */ /* 0x002fe2000f8ec03f */
[----:B--2---:R-:W1:Y:S04]  /*12690*/  SHFL.BFLY PT, R9, R2, 0x2, 0x1f ;  /* 0x0c401f0002097f89 */ /* 0x004e6800000e0000 */
[----:B---3--:R-:W2:Y:S01]  /*126a0*/  SHFL.BFLY PT, R7, R4, 0x2, 0x1f ;  /* 0x0c401f0004077f89 */ /* 0x008ea200000e0000 */
[----:B-1----:R-:W-:Y:S01]  /*126b0*/  FADD.FTZ R9, R9, R2 ;  /* 0x0000000209097221 */ /* 0x002fe20000010000 */
[----:B--2---:R-:W-:-:S04]  /*126c0*/  FADD.FTZ R7, R7, R4 ;  /* 0x0000000407077221 */ /* 0x004fc80000010000 */
[----:B------:R-:W1:Y:S01]  /*126d0*/  SHFL.BFLY PT, R2, R9, 0x1, 0x1f ;  /* 0x0c201f0009027f89 */ /* 0x000e6200000e0000 */
[----:B------:R-:W-:-:S03]  /*126e0*/  MOV R4, 0x3f800000 ;  /* 0x3f80000000047802 */ /* 0x000fc60000000f00 */
        /* <DEDUP_REMOVED lines=317> */
.L_x_836:
        /* <DEDUP_REMOVED lines=10> */
.L_x_837:
[----:B------:R-:W-:Y:S01]  /*13b60*/  S2UR UR6, SR_CTAID.Z ;  /* 0x00000000000679c3 */ /* 0x000fe20000002700 */
[----:B------:R-:W-:Y:S01]  /*13b70*/  ULDC UR4, c[0x0][0x270] ;  /* 0x00009c0000047ab9 */ /* 0x000fe20000000800 */
[----:B------:R-:W-:-:S06]  /*13b80*/  ULDC UR19, c[0x0][0x2c4] ;  /* 0x0000b10000137ab9 */ /* 0x000fcc0000000800 */
[----:B------:R-:W1:Y:S02]  /*13b90*/  S2UR UR5, SR_CTAID.Y ;  /* 0x00000000000579c3 */ /* 0x000e640000002600 */
[----:B-1----:R-:W-:-:S04]  /*13ba0*/  UIMAD UR4, UR5, UR4, UR6 ;  /* 0x00000004050472a4 */ /* 0x002fc8000f8e0206 */
[----:B------:R-:W-:Y:S02]  /*13bb0*/  UIMAD UR19, UR4, UR19, URZ ;  /* 0x00000013041372a4 */ /* 0x000fe4000f8e023f */
.L_x_838:
        /* <DEDUP_REMOVED lines=32> */
.L_x_840:
[----:B------:R-:W-:Y:S05]  /*13dc0*/  BSYNC B0 ;  /* 0x0000000000007941 */ /* 0x000fea0003800000 */
.L_x_839:
        /* <DEDUP_REMOVED lines=53> */
.L_x_842:
[----:B------:R-:W-:Y:S05]  /*14120*/  BSYNC B0 ;  /* 0x0000000000007941 */ /* 0x000fea0003800000 */
.L_x_841:
        /* <DEDUP_REMOVED lines=26> */
.L_x_844:
[----:B------:R-:W-:Y:S05]  /*142d0*/  BSYNC B0 ;  /* 0x0000000000007941 */ /* 0x000fea0003800000 */
.L_x_843:
        /* <DEDUP_REMOVED lines=26> */
.L_x_846:
[----:B------:R-:W-:Y:S05]  /*14480*/  BSYNC B0 ;  /* 0x0000000000007941 */ /* 0x000fea0003800000 */
.L_x_845:
        /* <DEDUP_REMOVED lines=25> */
.L_x_847:
        /* <DEDUP_REMOVED lines=14> */
.L_x_4898:


//--------------------- .text._ZN5flash24flash_fwd_splitkv_kernelI23Flash_fwd_kernel_traitsILi256ELi64ELi64ELi4ELb0ELb0EN7cutlass6half_tE19Flash_kernel_traitsILi256ELi64ELi64ELi4ES3_EELb1ELb0ELb0ELb0ELb0ELb0ELb0ELb1EEEvNS_16Flash_fwd_paramsE --------------------------
	.section	.text._ZN5flash24flash_fwd_splitkv_kernelI23Flash_fwd_kernel_traitsILi256ELi64ELi64ELi4ELb0ELb0EN7cutlass6half_tE19Flash_kernel_traitsILi256ELi64ELi64ELi4ES3_EELb1ELb0ELb0ELb0ELb0ELb0ELb0ELb1EEEvNS_16Flash_fwd_paramsE,"ax",@progbits
	.align	128
        .global         _ZN5flash24flash_fwd_splitkv_kernelI23Flash_fwd_kernel_traitsILi256ELi64ELi64ELi4ELb0ELb0EN7cutlass6half_tE19Flash_kernel_traitsILi256ELi64ELi64ELi4ES3_EELb1ELb0ELb0ELb0ELb0ELb0ELb0ELb1EEEvNS_16Flash_fwd_paramsE
        .type           _ZN5flash24flash_fwd_splitkv_kernelI23Flash_fwd_kernel_traitsILi256ELi64ELi64ELi4ELb0ELb0EN7cutlass6half_tE19Flash_kernel_traitsILi256ELi64ELi64ELi4ES3_EELb1ELb0ELb0ELb0ELb0ELb0ELb0ELb1EEEvNS_16Flash_fwd_paramsE,@function
        .size           _ZN5flash24flash_fwd_splitkv_kernelI23Flash_fwd_kernel_traitsILi256ELi64ELi64ELi4ELb0ELb0EN7cutlass6half_tE19Flash_kernel_traitsILi256ELi64ELi64ELi4ES3_EELb1ELb0ELb0ELb0ELb0ELb0ELb0ELb1EEEvNS_16Flash_fwd_paramsE,(.L_x_4874 - _ZN5flash24flash_fwd_splitkv_kernelI23Flash_fwd_kernel_traitsILi256ELi64ELi64ELi4ELb0ELb0EN7cutlass6half_tE19Flash_kernel_traitsILi256ELi64ELi64ELi4ES3_EELb1ELb0ELb0ELb0ELb0ELb0ELb0ELb1EEEvNS_16Flash_fwd_paramsE)
        .other          _ZN5flash24flash_fwd_splitkv_kernelI23Flash_fwd_kernel_traitsILi256ELi64ELi64ELi4ELb0ELb0EN7cutlass6half_tE19Flash_kernel_traitsILi256ELi64ELi64ELi4ES3_EELb1ELb0ELb0ELb0ELb0ELb0ELb0ELb1EEEvNS_16Flash_fwd_paramsE,@"STO_CUDA_ENTRY STV_DEFAULT"
_ZN5flash24flash_fwd_splitkv_kernelI23Flash_fwd_kernel_traitsILi256ELi64ELi64ELi4ELb0ELb0EN7cutlass6half_tE19Flash_kernel_traitsILi256ELi64ELi64ELi4ES3_EELb1ELb0ELb0ELb0ELb0ELb0ELb0ELb1EEEvNS_16Flash_fwd_paramsE:
.text._ZN5flash24flash_fwd_splitkv_kernelI23Flash_fwd_kernel_traitsILi256ELi64ELi64ELi4ELb0ELb0EN7cutlass6half_tE19Flash_kernel_traitsILi256ELi64ELi64ELi4ES3_EELb1ELb0ELb0ELb0ELb0ELb0ELb0ELb1EEEvNS_16Flash_fwd_paramsE:
[----:B------:R-:W-:Y:S01]  /*0000*/  LDC R1, c[0x0][0x28] ;  /* 0x00000a00ff017b82 */ /* 0x000fe20000000800 */
[----:B------:R-:W1:Y:S07]  /*0010*/  S2R R240, SR_CTAID.X ;  /* 0x0000000000f07919 */ /* 0x000e6e0000002500 */
[----:B------:R-:W2:Y:S01]  /*0020*/  LDC.64 R18, c[0x0][0x198] ;  /* 0x00006600ff127b82 */ /* 0x000ea20000000a00 */
[----:B------:R-:W-:Y:S01]  /*0030*/  BSSY B4, `(.L_x_848) ;  /* 0x0000005000047945 */ /* 0x000fe20003800000 */
[----:B------:R-:W-:Y:S01]  /*0040*/  MOV R237, 0x80 ;  /* 0x0000008000ed7802 */ /* 0x000fe20000000f00 */
[----:B------:R-:W3:Y:S01]  /*0050*/  S2R R239, SR_CTAID.Y ;  /* 0x0000000000ef7919 */ /* 0x000ee20000002600 */
[----:B------:R-:W4:Y:S05]  /*0060*/  S2R R238, SR_CTAID.Z ;  /* 0x0000000000ee7919 */ /* 0x000f2a0000002700 */
[----:B-1234-:R-:W-:Y:S05]  /*0070*/  CALL.REL.NOINC `($_ZN5flash24flash_fwd_splitkv_kernelI23Flash_fwd_kernel_traitsILi256ELi64ELi64ELi4ELb0ELb0EN7cutlass6half_tE19Flash_kernel_traitsILi256ELi64ELi64ELi4ES3_EELb1ELb0ELb0ELb0ELb0ELb0ELb0ELb1EEEvNS_16Flash_fwd_paramsE$_ZN5flash30compute_attn_1rowblock_splitkvI23Flash_fwd_kernel_traitsILi256ELi64ELi64ELi4ELb0ELb0EN7cutlass6half_tE19Flash_kernel_traitsILi256ELi64ELi64ELi4ES3_EELb1ELb0ELb0ELb0ELb0ELb0ELb0ELb1ENS_16Flash_fwd_paramsEEEvRKT8_iiiii) ;  /* 0x0000000000087944 */ /* 0x01efea0003c00000 */
[----:B------:R-:W-:Y:S05]  /*0080*/  BSYNC B4 ;  /* 0x0000000000047941 */ /* 0x000fea0003800000 */
.L_x_848:
[----:B------:R-:W-:Y:S05]  /*0090*/  EXIT ;  /* 0x000000000000794d */ /* 0x000fea0003800000 */
        .type           $_ZN5flash24flash_fwd_splitkv_kernelI23Flash_fwd_kernel_traitsILi256ELi64ELi64ELi4ELb0ELb0EN7cutlass6half_tE19Flash_kernel_traitsILi256ELi64ELi64ELi4ES3_EELb1ELb0ELb0ELb0ELb0ELb0ELb0ELb1EEEvNS_16Flash_fwd_paramsE$_ZN5flash30compute_attn_1rowblock_splitkvI23Flash_fwd_kernel_traitsILi256ELi64ELi64ELi4ELb0ELb0EN7cutlass6half_tE19Flash_kernel_traitsILi256ELi64ELi64ELi4ES3_EELb1ELb0ELb0ELb0ELb0ELb0ELb0ELb1ENS_16Flash_fwd_paramsEEEvRKT8_iiiii,@function
        .size           $_ZN5flash24flash_fwd_splitkv_kernelI23Flash_fwd_kernel_traitsILi256ELi64ELi64ELi4ELb0ELb0EN7cutlass6half_tE19Flash_kernel_traitsILi256ELi64ELi64ELi4ES3_EELb1ELb0ELb0ELb0ELb0ELb0ELb0ELb1EEEvNS_16Flash_fwd_paramsE$_ZN5flash30compute_attn_1rowblock_splitkvI23Flash_fwd_kernel_traitsILi256ELi64ELi64ELi4ELb0ELb0EN7cutlass6half_tE19Flash_kernel_traitsILi256ELi64ELi64ELi4ES3_EELb1ELb0ELb0ELb0ELb0ELb0ELb0ELb1ENS_16Flash_fwd_paramsEEEvRKT8_iiiii,(.L_x_4874 - $_ZN5flash24flash_fwd_splitkv_kernelI23Flash_fwd_kernel_traitsILi256ELi64ELi64ELi4ELb0ELb0EN7cutlass6half_tE19Flash_kernel_traitsILi256ELi64ELi64ELi4ES3_EELb1ELb0ELb0ELb0ELb0ELb0ELb0ELb1EEEvNS_16Flash_fwd_paramsE$_ZN5flash30compute_attn_1rowblock_splitkvI23Flash_fwd_kernel_traitsILi256ELi64ELi64ELi4ELb0ELb0EN7cutlass6half_tE19Flash_kernel_traitsILi256ELi64ELi64ELi4ES3_EELb1ELb0ELb0ELb0ELb0ELb0ELb0ELb1ENS_16Flash_fwd_paramsEEEvRKT8_iiiii)
$_ZN5flash24flash_fwd_splitkv_kernelI23Flash_fwd_kernel_traitsILi256ELi64ELi64ELi4ELb0ELb0EN7cutlass6half_tE19Flash_kernel_traitsILi256ELi64ELi64ELi4ES3_EELb1ELb0ELb0ELb0ELb0ELb0ELb0ELb1EEEvNS_16Flash_fwd_paramsE$_ZN5flash30compute_attn_1rowblock_splitkvI23Flash_fwd_kernel_traitsILi256ELi64ELi64ELi4ELb0ELb0EN7cutlass6half_tE19Flash_kernel_traitsILi256ELi64ELi64ELi4ES3_EELb1ELb0ELb0ELb0ELb0ELb0ELb0ELb1ENS_16Flash_fwd_paramsEEEvRKT8_iiiii:
[----:B------:R-:W-:Y:S02]  /*00a0*/  ULDC.64 UR6, c[0x0][0x208] ;  /* 0x0000820000067ab9 */ /* 0x000fe40000000a00 */
[----:B------:R-:W2:Y:S04]  /*00b0*/  LD.E.64 R2, desc[UR6][R18.64+0xe0] ;  /* 0x0000e00612027980 */ /* 0x000ea8000c101b00 */
[----:B------:R-:W3:Y:S01]  /*00c0*/  LD.E.64 R20, desc[UR6][R18.64+0xf0] ;  /* 0x0000f00612147980 */ /* 0x000ee2000c101b00 */
[----:B------:R-:W-:Y:S02]  /*00d0*/  IMAD.MOV.U32 R242, RZ, RZ, -0x1 ;  /* 0xfffffffffff27424 */ /* 0x000fe400078e00ff */
[----:B------:R-:W-:Y:S01]  /*00e0*/  IMAD.MOV.U32 R12, RZ, RZ, RZ ;  /* 0x000000ffff0c7224 */ /* 0x000fe200078e00ff */
[----:B--2---:R-:W-:-:S04]  /*00f0*/  ISETP.NE.U32.AND P0, PT, R2, RZ, PT ;  /* 0x000000ff0200720c */ /* 0x004fc80003f05070 */
[----:B------:R-:W-:Y:S01]  /*0100*/  ISETP.NE.AND.EX P0, PT, R3, RZ, PT, P0 ;  /* 0x000000ff0300720c */ /* 0x000fe20003f05300 */
[----:B------:R-:W-:-:S12]  /*0110*/  IMAD.WIDE R2, R239, 0x4, R2 ;  /* 0x00000004ef027825 */ /* 0x000fd800078e0202 */
[----:B------:R-:W2:Y:S04]  /*0120*/  @P0 LD.E R242, desc[UR6][R2.64] ;  /* 0x0000000602f20980 */ /* 0x000ea8000c101900 */
[----:B------:R-:W2:Y:S01]  /*0130*/  @P0 LD.E R241, desc[UR6][R2.64+0x4] ;  /* 0x0000040602f10980 */ /* 0x000ea2000c101900 */
[----:B---3--:R-:W-:-:S04]  /*0140*/  ISETP.NE.U32.AND P4, PT, R20, RZ, PT ;  /* 0x000000ff1400720c */ /* 0x008fc80003f85070 */
[----:B------:R-:W-:Y:S01]  /*0150*/  ISETP.NE.AND.EX P4, PT, R21, RZ, PT, P4 ;  /* 0x000000ff1500720c */ /* 0x000fe20003f85340 */
[----:B------:R-:W-:-:S12]  /*0160*/  IMAD.WIDE R20, R239, 0x4, R20 ;  /* 0x00000004ef147825 */ /* 0x000fd800078e0214 */
[----:B------:R1:W5:Y:S04]  /*0170*/  @P4 LD.E R12, desc[UR6][R20.64] ;  /* 0x00000006140c4980 */ /* 0x000368000c101900 */
[----:B------:R-:W3:Y:S01]  /*0180*/  LD.E.64 R2, desc[UR6][R18.64+0xe8] ;  /* 0x0000e80612027980 */ /* 0x000ee2000c101b00 */
[----:B------:R-:W-:Y:S01]  /*0190*/  BSSY B0, `(.L_x_849) ;  /* 0x000000c000007945 */ /* 0x000fe20003800000 */
[----:B------:R-:W-:Y:S01]  /*01a0*/  IMAD.MOV.U32 R13, RZ, RZ, -0x1 ;  /* 0xffffffffff0d7424 */ /* 0x000fe200078e00ff */
[----:B--2---:R-:W-:-:S06]  /*01b0*/  @P0 IADD3 R241, -R242, R241, RZ ;  /* 0x000000f1f2f10210 */ /* 0x004fcc0007ffe1ff */
[----:B------:R1:W5:Y:S01]  /*01c0*/  @!P0 LD.E R241, desc[UR6][R18.64+0xb4] ;  /* 0x0000b40612f18980 */ /* 0x000362000c101900 */
[----:B---3--:R-:W-:-:S04]  /*01d0*/  ISETP.NE.U32.AND P0, PT, R2, RZ, PT ;  /* 0x000000ff0200720c */ /* 0x008fc80003f05070 */
[----:B------:R-:W-:Y:S01]  /*01e0*/  ISETP.NE.AND.EX P0, PT, R3, RZ, PT, P0 ;  /* 0x000000ff0300720c */ /* 0x000fe20003f05300 */
[----:B------:R-:W-:-:S12]  /*01f0*/  IMAD.WIDE R2, R239, 0x4, R2 ;  /* 0x00000004ef027825 */ /* 0x000fd800078e0202 */
[----:B-1----:R-:W-:Y:S05]  /*0200*/  @!P0 BRA `(.L_x_850) ;  /* 0x0000000000108947 */ /* 0x002fea0003800000 */
[----:B------:R-:W2:Y:S02]  /*0210*/  LD.E.U8 R0, desc[UR6][R18.64+0x1b2] ;  /* 0x0001b20612007980 */ /* 0x000ea4000c101100 */
[----:B--2---:R-:W-:-:S13]  /*0220*/  ISETP.NE.AND P1, PT, R0, RZ, PT ;  /* 0x000000ff0000720c */ /* 0x004fda0003f25270 */
[----:B------:R-:W-:Y:S05]  /*0230*/  @!P1 BRA `(.L_x_850) ;  /* 0x0000000000049947 */ /* 0x000fea0003800000 */
[----:B------:R1:W5:Y:S02]  /*0240*/  LD.E R13, desc[UR6][R2.64] ;  /* 0x00000006020d7980 */ /* 0x000364000c101900 */
.L_x_850:
[----:B------:R-:W-:Y:S05]  /*0250*/  BSYNC B0 ;  /* 0x0000000000007941 */ /* 0x000fea0003800000 */
.L_x_849:
[----:B------:R-:W-:Y:S04]  /*0260*/  BSSY B0, `(.L_x_851) ;  /* 0x0000009000007945 */ /* 0x000fe80003800000 */
[----:B------:R-:W-:Y:S05]  /*0270*/  @!P0 BRA `(.L_x_852) ;  /* 0x0000000000188947 */ /* 0x000fea0003800000 */
[----:B------:R-:W2:Y:S02]  /*0280*/  LD.E.U8 R0, desc[UR6][R18.64+0x1b2] ;  /* 0x0001b20612007980 */ /* 0x000ea4000c101100 */
[----:B--2---:R-:W-:-:S13]  /*0290*/  ISETP.NE.AND P0, PT, R0, RZ, PT ;  /* 0x000000ff0000720c */ /* 0x004fda0003f05270 */
[----:B------:R-:W2:Y:S02]  /*02a0*/  @P0 LD.E R84, desc[UR6][R2.64+0x4] ;  /* 0x0000040602540980 */ /* 0x000ea4000c101900 */
[----:B--2--5:R-:W-:-:S06]  /*02b0*/  @P0 IADD3 R84, R84, -R13, RZ ;  /* 0x8000000d54540210 */ /* 0x024fcc0007ffe0ff */
[----:B------:R3:W5:Y:S01]  /*02c0*/  @!P0 LD.E R84, desc[UR6][R2.64] ;  /* 0x0000000602548980 */ /* 0x000762000c101900 */
[----:B------:R-:W-:Y:S05]  /*02d0*/  BRA `(.L_x_853) ;  /* 0x0000000000047947 */ /* 0x000fea0003800000 */
.L_x_852:
[----:B------:R2:W5:Y:S02]  /*02e0*/  LD.E R84, desc[UR6][R18.64+0xb8] ;  /* 0x0000b80612547980 */ /* 0x000564000c101900 */
.L_x_853:
[----:B------:R-:W-:Y:S05]  /*02f0*/  BSYNC B0 ;  /* 0x0000000000007941 */ /* 0x000fea0003800000 */
.L_x_851:
[----:B-1-3--:R-:W3:Y:S01]  /*0300*/  LD.E.64 R2, desc[UR6][R18.64+0xf8] ;  /* 0x0000f80612027980 */ /* 0x00aee2000c101b00 */
[----:B------:R-:W-:Y:S01]  /*0310*/  BSSY B1, `(.L_x_854) ;  /* 0x0000012000017945 */ /* 0x000fe20003800000 */
[----:B-----5:R-:W-:Y:S01]  /*0320*/  IMAD.IADD R84, R84, 0x1, -R12 ;  /* 0x0000000154547824 */ /* 0x020fe200078e0a0c */
[----:B---3--:R-:W-:-:S04]  /*0330*/  ISETP.NE.U32.AND P0, PT, R2, RZ, PT ;  /* 0x000000ff0200720c */ /* 0x008fc80003f05070 */
[----:B------:R-:W-:-:S13]  /*0340*/  ISETP.NE.AND.EX P0, PT, R3, RZ, PT, P0 ;  /* 0x000000ff0300720c */ /* 0x000fda0003f05300 */
[----:B------:R-:W-:Y:S05]  /*0350*/  @!P0 BRA `(.L_x_855) ;  /* 0x0000000000108947 */ /* 0x000fea0003800000 */
[----:B------:R-:W-:-:S05]  /*0360*/  IMAD.WIDE R2, R239, 0x4, R2 ;  /* 0x00000004ef027825 */ /* 0x000fca00078e0202 */
[----:B------:R-:W3:Y:S02]  /*0370*/  LD.E R53, desc[UR6][R2.64] ;  /* 0x0000000602357980 */ /* 0x000ee4000c101900 */
[----:B---3--:R-:W-:Y:S01]  /*0380*/  IADD3 R53, R53, -R12, RZ ;  /* 0x8000000c35357210 */ /* 0x008fe20007ffe0ff */
[----:B------:R-:W-:Y:S05]  /*0390*/  BRA `(.L_x_856) ;  /* 0x0000000000247947 */ /* 0x000fea0003800000 */
.L_x_855:
[----:B------:R-:W3:Y:S01]  /*03a0*/  LD.E.64 R2, desc[UR6][R18.64+0x108] ;  /* 0x0001080612027980 */ /* 0x000ee2000c101b00 */
[----:B------:R-:W-:Y:S01]  /*03b0*/  BSSY B0, `(.L_x_857) ;  /* 0x0000006000007945 */ /* 0x000fe20003800000 */
[----:B------:R-:W-:Y:S01]  /*03c0*/  IMAD.MOV.U32 R53, RZ, RZ, RZ ;  /* 0x000000ffff357224 */ /* 0x000fe200078e00ff */
[----:B---3--:R-:W-:-:S04]  /*03d0*/  ISETP.NE.U32.AND P0, PT, R2, RZ, PT ;  /* 0x000000ff0200720c */ /* 0x008fc80003f05070 */
[----:B------:R-:W-:-:S13]  /*03e0*/  ISETP.NE.AND.EX P0, PT, R3, RZ, PT, P0 ;  /* 0x000000ff0300720c */ /* 0x000fda0003f05300 */
[----:B------:R-:W-:Y:S05]  /*03f0*/  @!P0 BRA `(.L_x_858) ;  /* 0x0000000000048947 */ /* 0x000fea0003800000 */
[----:B------:R1:W5:Y:S02]  /*0400*/  LD.E R53, desc[UR6][R18.64+0xbc] ;  /* 0x0000bc0612357980 */ /* 0x000364000c101900 */
.L_x_858:
[----:B------:R-:W-:Y:S05]  /*0410*/  BSYNC B0 ;  /* 0x0000000000007941 */ /* 0x000fea0003800000 */
.L_x_857:
[----:B-----5:R-:W-:Y:S02]  /*0420*/  IADD3 R53, R84, R53, RZ ;  /* 0x0000003554357210 */ /* 0x020fe40007ffe0ff */
.L_x_856:
[----:B------:R-:W-:Y:S05]  /*0430*/  BSYNC B1 ;  /* 0x0000000000017941 */ /* 0x000fea0003800000 */
.L_x_854:
[----:B------:R-:W-:Y:S01]  /*0440*/  IMAD.SHL.U32 R52, R240, 0x40, RZ ;  /* 0x00000040f0347824 */ /* 0x000fe200078e00ff */
[----:B------:R-:W-:Y:S01]  /*0450*/  MOV R2, R237 ;  /* 0x000000ed00027202 */ /* 0x000fe20000000f00 */
[----:B------:R-:W-:-:S03]  /*0460*/  IMAD.MOV.U32 R3, RZ, RZ, 0x0 ;  /* 0x00000000ff037424 */ /* 0x000fc600078e00ff */
[----:B------:R-:W-:-:S13]  /*0470*/  ISETP.GT.AND P0, PT, R241, R52, PT ;  /* 0x00000034f100720c */ /* 0x000fda0003f04270 */
[----:B-12---:R-:W-:Y:S05]  /*0480*/  @!P0 RET.REL.NODEC R2 `(_ZN5flash24flash_fwd_splitkv_kernelI23Flash_fwd_kernel_traitsILi256ELi64ELi64ELi4ELb0ELb0EN7cutlass6half_tE19Flash_kernel_traitsILi256ELi64ELi64ELi4ES3_EELb1ELb0ELb0ELb0ELb0ELb0ELb0ELb1EEEvNS_16Flash_fwd_paramsE) ;  /* 0xfffffff802dc8950 */ /* 0x006fea0003c3ffff */
[----:B------:R-:W2:Y:S04]  /*0490*/  LD.E R6, desc[UR6][R18.64+0xb8] ;  /* 0x0000b80612067980 */ /* 0x000ea8000c101900 */
[----:B------:R-:W3:Y:S01]  /*04a0*/  LD.E R2, desc[UR6][R18.64+0x188] ;  /* 0x0001880612027980 */ /* 0x000ee2000c101900 */
[----:B------:R-:W-:Y:S01]  /*04b0*/  IADD3 R0, -R241, 0x7f, R52 ;  /* 0x0000007ff1007810 */ /* 0x000fe20007ffe134 */
[----:B------:R-:W-:Y:S01]  /*04c0*/  VIADD R4, R53, 0x3f ;  /* 0x0000003f35047836 */ /* 0x000fe20000000000 */
[----:B------:R-:W1:Y:S04]  /*04d0*/  S2R R45, SR_TID.X ;  /* 0x00000000002d7919 */ /* 0x000e680000002100 */
[----:B------:R-:W-:-:S04]  /*04e0*/  SHF.R.S32.HI R3, RZ, 0x1f, R4 ;  /* 0x0000001fff037819 */ /* 0x000fc80000011404 */
[----:B------:R-:W-:-:S04]  /*04f0*/  LEA.HI R3, R3, R4, RZ, 0x6 ;  /* 0x0000000403037211 */ /* 0x000fc800078f30ff */
[----:B------:R-:W-:Y:S01]  /*0500*/  SHF.R.S32.HI R3, RZ, 0x6, R3 ;  /* 0x00000006ff037819 */ /* 0x000fe20000011403 */
[----:B--2---:R-:W-:Y:S01]  /*0510*/  VIADD R6, R6, 0x3f ;  /* 0x0000003f06067836 */ /* 0x004fe20000000000 */
[----:B---3--:R-:W-:-:S04]  /*0520*/  IADD3 R2, R2, R0, R53 ;  /* 0x0000000002027210 */ /* 0x008fc80007ffe035 */
[----:B------:R-:W-:Y:S02]  /*0530*/  SHF.R.S32.HI R5, RZ, 0x1f, R6 ;  /* 0x0000001fff057819 */ /* 0x000fe40000011406 */
[----:B------:R-:W-:Y:S02]  /*0540*/  SHF.R.S32.HI R0, RZ, 0x1f, R2 ;  /* 0x0000001fff007819 */ /* 0x000fe40000011402 */
[----:B------:R-:W-:Y:S02]  /*0550*/  LEA.HI R5, R5, R6, RZ, 0x6 ;  /* 0x0000000605057211 */ /* 0x000fe400078f30ff */
[----:B------:R-:W-:Y:S02]  /*0560*/  LEA.HI R0, R0, R2, RZ, 0x6 ;  /* 0x0000000200007211 */ /* 0x000fe400078f30ff */
[----:B------:R-:W-:Y:S02]  /*0570*/  SHF.R.S32.HI R5, RZ, 0x6, R5 ;  /* 0x00000006ff057819 */ /* 0x000fe40000011405 */
[----:B------:R-:W-:-:S04]  /*0580*/  SHF.R.S32.HI R0, RZ, 0x6, R0 ;  /* 0x00000006ff007819 */ /* 0x000fc80000011400 */
[----:B------:R-:W-:-:S04]  /*0590*/  VIMNMX3 R165, R5, R3, R0, PT ;  /* 0x0000000305a5720f */ /* 0x000fc80003800100 */
[----:B------:R-:W-:-:S13]  /*05a0*/  ISETP.GT.AND P0, PT, R165, RZ, PT ;  /* 0x000000ffa500720c */ /* 0x000fda0003f04270 */
[----:B-1----:R-:W-:Y:S05]  /*05b0*/  @P0 BRA `(.L_x_859) ;  /* 0x0000000800680947 */ /* 0x002fea0003800000 */
[----:B------:R-:W-:Y:S01]  /*05c0*/  ISETP.NE.AND P0, PT, R242, -0x1, PT ;  /* 0xfffffffff200780c */ /* 0x000fe20003f05270 */
[----:B------:R-:W2:Y:S04]  /*05d0*/  LD.E.64 R6, desc[UR6][R18.64+0x88] ;  /* 0x0000880612067980 */ /* 0x000ea8000c101b00 */
[----:B------:R-:W3:Y:S04]  /*05e0*/  LD.E.64 R22, desc[UR6][R18.64+0x90] ;  /* 0x0000900612167980 */ /* 0x000ee8000c101b00 */
[----:B------:R1:W5:Y:S04]  /*05f0*/  LD.E R3, desc[UR6][R18.64+0x60] ;  /* 0x0000600612037980 */ /* 0x000368000c101900 */
[----:B------:R-:W4:Y:S04]  /*0600*/  @!P0 LD.E.64 R14, desc[UR6][R18.64+0x80] ;  /* 0x00008006120e8980 */ /* 0x000f28000c101b00 */
[----:B------:R1:W5:Y:S04]  /*0610*/  LD.E R0, desc[UR6][R18.64+0xb4] ;  /* 0x0000b40612007980 */ /* 0x000368000c101900 */
[----:B------:R1:W5:Y:S04]  /*0620*/  LD.E.64 R4, desc[UR6][R18.64+0xa0] ;  /* 0x0000a00612047980 */ /* 0x000368000c101b00 */
[----:B------:R1:W5:Y:S04]  /*0630*/  LD.E R2, desc[UR6][R18.64+0xc0] ;  /* 0x0000c00612027980 */ /* 0x000368000c101900 */
[----:B------:R-:W5:Y:S01]  /*0640*/  LD.E.64 R18, desc[UR6][R18.64+0x70] ;  /* 0x0000700612127980 */ /* 0x000f62000c101b00 */
[----:B------:R-:W-:-:S04]  /*0650*/  SHF.R.S32.HI R8, RZ, 0x1f, R45 ;  /* 0x0000001fff087819 */ /* 0x000fc8000001142d */
[----:B------:R-:W-:-:S04]  /*0660*/  LEA.HI R8, R8, R45, RZ, 0x3 ;  /* 0x0000002d08087211 */ /* 0x000fc800078f18ff */
[----:B------:R-:W-:-:S05]  /*0670*/  LOP3.LUT R9, R8, 0xfffffff8, RZ, 0xc0, !PT ;  /* 0xfffffff808097812 */ /* 0x000fca00078ec0ff */
[----:B------:R-:W-:-:S04]  /*0680*/  IMAD.IADD R45, R45, 0x1, -R9 ;  /* 0x000000012d2d7824 */ /* 0x000fc800078e0a09 */
[----:B------:R-:W-:Y:S01]  /*0690*/  IMAD.SHL.U32 R20, R45, 0x8, RZ ;  /* 0x000000082d147824 */ /* 0x000fe200078e00ff */
[----:B------:R-:W-:-:S04]  /*06a0*/  @!P0 SHF.R.S32.HI R10, RZ, 0x1f, R239 ;  /* 0x0000001fff0a8819 */ /* 0x000fc800000114ef */
[----:B------:R-:W-:Y:S02]  /*06b0*/  SHF.R.S32.HI R21, RZ, 0x1f, R20 ;  /* 0x0000001fff157819 */ /* 0x000fe40000011414 */
[----:B------:R-:W-:Y:S02]  /*06c0*/  SHF.R.S32.HI R8, RZ, 0x3, R8 ;  /* 0x00000003ff087819 */ /* 0x000fe40000011408 */
[----:B------:R-:W-:Y:S01]  /*06d0*/  IADD3 R241, -R52, R241, RZ ;  /* 0x000000f134f17210 */ /* 0x000fe20007ffe1ff */
[----:B------:R-:W-:Y:S01]  /*06e0*/  BSSY B0, `(.L_x_860) ;  /* 0x000002d000007945 */ /* 0x000fe20003800000 */
[----:B------:R-:W-:Y:S01]  /*06f0*/  ISETP.NE.AND P3, PT, R45, RZ, PT ;  /* 0x000000ff2d00720c */ /* 0x000fe20003f65270 */
[-C--:B--2---:R-:W-:Y:S02]  /*0700*/  @P0 IMAD R11, R7, R242.reuse, RZ ;  /* 0x000000f2070b0224 */ /* 0x084fe400078e02ff */
[----:B------:R-:W-:-:S05]  /*0710*/  @P0 IMAD.WIDE.U32 R12, R6, R242, RZ ;  /* 0x000000f2060c0225 */ /* 0x000fca00078e00ff */
[----:B------:R-:W-:Y:S01]  /*0720*/  @P0 IADD3 R11, R13, R11, RZ ;  /* 0x0000000b0d0b0210 */ /* 0x000fe20007ffe0ff */
[-C--:B----4-:R-:W-:Y:S02]  /*0730*/  @!P0 IMAD R9, R15, R239.reuse, RZ ;  /* 0x000000ef0f098224 */ /* 0x090fe400078e02ff */
[----:B------:R-:W-:Y:S01]  /*0740*/  @!P0 IMAD.WIDE.U32 R16, R14, R239, RZ ;  /* 0x000000ef0e108225 */ /* 0x000fe200078e00ff */
[----:B------:R-:W-:-:S03]  /*0750*/  SHF.R.S32.HI R13, RZ, 0x1f, R52 ;  /* 0x0000001fff0d7819 */ /* 0x000fc60000011434 */
[----:B------:R-:W-:Y:S02]  /*0760*/  @!P0 IMAD R10, R14, R10, R9 ;  /* 0x0000000a0e0a8224 */ /* 0x000fe400078e0209 */
[----:B------:R-:W-:Y:S02]  /*0770*/  IMAD R9, R7, R52, RZ ;  /* 0x0000003407097224 */ /* 0x000fe400078e02ff */
[----:B------:R-:W-:-:S04]  /*0780*/  IMAD.WIDE.U32 R14, R52, R6, R20 ;  /* 0x00000006340e7225 */ /* 0x000fc800078e0014 */
[----:B------:R-:W-:Y:S02]  /*0790*/  @!P0 IMAD.MOV.U32 R12, RZ, RZ, R16 ;  /* 0x000000ffff0c8224 */ /* 0x000fe400078e0010 */
[----:B------:R-:W-:Y:S02]  /*07a0*/  IMAD R9, R6, R13, R9 ;  /* 0x0000000d06097224 */ /* 0x000fe400078e0209 */
[----:B------:R-:W-:Y:S01]  /*07b0*/  @!P0 IMAD.IADD R11, R17, 0x1, R10 ;  /* 0x00000001110b8824 */ /* 0x000fe200078e020a */
[----:B------:R-:W-:-:S04]  /*07c0*/  IADD3 R10, P0, R12, R14, RZ ;  /* 0x0000000e0c0a7210 */ /* 0x000fc80007f1e0ff */
[----:B------:R-:W-:Y:S02]  /*07d0*/  IADD3.X R11, R11, R15, R9, P0, !PT ;  /* 0x0000000f0b0b7210 */ /* 0x000fe400007fe409 */
[C---:B------:R-:W-:Y:S01]  /*07e0*/  ISETP.GE.AND P0, PT, R8.reuse, R241, PT ;  /* 0x000000f10800720c */ /* 0x040fe20003f06270 */
[----:B---3--:R-:W-:Y:S01]  /*07f0*/  IMAD R24, R23, R238, RZ ;  /* 0x000000ee17187224 */ /* 0x008fe200078e02ff */
[----:B------:R-:W-:Y:S01]  /*0800*/  SHF.R.S32.HI R9, RZ, 0x1f, R238 ;  /* 0x0000001fff097819 */ /* 0x000fe200000114ee */
[----:B------:R-:W-:-:S04]  /*0810*/  VIADD R13, R8, 0x10 ;  /* 0x00000010080d7836 */ /* 0x000fc80000000000 */
[----:B------:R-:W-:Y:S02]  /*0820*/  IMAD R24, R22, R9, R24 ;  /* 0x0000000916187224 */ /* 0x000fe400078e0218 */
[----:B------:R-:W-:Y:S01]  /*0830*/  IMAD.WIDE.U32 R22, R238, R22, R10 ;  /* 0x00000016ee167225 */ /* 0x000fe200078e000a */
[----:B------:R-:W-:Y:S02]  /*0840*/  ISETP.GE.AND P1, PT, R13, R241, PT ;  /* 0x000000f10d00720c */ /* 0x000fe40003f26270 */
[----:B------:R-:W-:Y:S01]  /*0850*/  SHF.R.S32.HI R11, RZ, 0x1f, R8 ;  /* 0x0000001fff0b7819 */ /* 0x000fe20000011408 */
[----:B------:R-:W-:Y:S01]  /*0860*/  VIADD R16, R20, 0x40 ;  /* 0x0000004014107836 */ /* 0x000fe20000000000 */
[----:B------:R-:W-:Y:S01]  /*0870*/  IADD3 R12, R8, 0x20, RZ ;  /* 0x00000020080c7810 */ /* 0x000fe20007ffe0ff */
[C---:B------:R-:W-:Y:S01]  /*0880*/  VIADD R14, R20.reuse, 0xc0 ;  /* 0x000000c0140e7836 */ /* 0x040fe20000000000 */
[----:B------:R-:W-:Y:S02]  /*0890*/  IADD3 R15, R20, 0x80, RZ ;  /* 0x00000080140f7810 */ /* 0x000fe40007ffe0ff */
[----:B------:R-:W-:Y:S01]  /*08a0*/  IADD3 R25, R23, R24, RZ ;  /* 0x0000001817197210 */ /* 0x000fe20007ffe0ff */
[----:B-1----:R-:W-:Y:S06]  /*08b0*/  @P0 BRA `(.L_x_861) ;  /* 0x00000000003c0947 */ /* 0x002fec0003800000 */
[----:B------:R-:W-:Y:S01]  /*08c0*/  IMAD R9, R7, R8, RZ ;  /* 0x0000000807097224 */ /* 0x000fe200078e02ff */
[-C--:B-----5:R-:W-:Y:S01]  /*08d0*/  ISETP.GE.AND P6, PT, R20, R2.reuse, PT ;  /* 0x000000021400720c */ /* 0x0a0fe20003fc6270 */
[----:B------:R-:W-:Y:S01]  /*08e0*/  IMAD.MOV.U32 R24, RZ, RZ, R22 ;  /* 0x000000ffff187224 */ /* 0x000fe200078e0016 */
[-C--:B------:R-:W-:Y:S01]  /*08f0*/  ISETP.GE.AND P5, PT, R16, R2.reuse, PT ;  /* 0x000000021000720c */ /* 0x080fe20003fa6270 */
[C---:B------:R-:W-:Y:S01]  /*0900*/  IMAD R9, R6.reuse, R11, R9 ;  /* 0x0000000b06097224 */ /* 0x040fe200078e0209 */
[----:B------:R-:W-:Y:S01]  /*0910*/  ISETP.GE.AND P4, PT, R15, R2, PT ;  /* 0x000000020f00720c */ /* 0x000fe20003f86270 */
[----:B------:R-:W-:Y:S01]  /*0920*/  IMAD.WIDE.U32 R26, R6, R8, R24 ;  /* 0x00000008061a7225 */ /* 0x000fe200078e0018 */
[----:B------:R-:W-:-:S03]  /*0930*/  ISETP.GE.AND P2, PT, R14, R2, PT ;  /* 0x000000020e00720c */ /* 0x000fc60003f46270 */
[----:B------:R-:W-:Y:S01]  /*0940*/  IMAD.IADD R9, R27, 0x1, R9 ;  /* 0x000000011b097824 */ /* 0x000fe200078e0209 */
[----:B------:R-:W-:-:S04]  /*0950*/  LEA R28, P0, R26, R18, 0x1 ;  /* 0x000000121a1c7211 */ /* 0x000fc800078008ff */
[----:B------:R-:W-:-:S05]  /*0960*/  LEA.HI.X R29, R26, R19, R9, 0x1, P0 ;  /* 0x000000131a1d7211 */ /* 0x000fca00000f0c09 */
[----:B------:R1:W-:Y:S04]  /*0970*/  @!P6 ST.E.128 desc[UR6][R28.64], RZ ;  /* 0x000000ff1c00e985 */ /* 0x0003e8000c101d06 */
[----:B------:R1:W-:Y:S04]  /*0980*/  @!P5 ST.E.128 desc[UR6][R28.64+0x80], RZ ;  /* 0x000080ff1c00d985 */ /* 0x0003e8000c101d06 */
[----:B------:R1:W-:Y:S04]  /*0990*/  @!P4 ST.E.128 desc[UR6][R28.64+0x100], RZ ;  /* 0x000100ff1c00c985 */ /* 0x0003e8000c101d06 */
[----:B------:R1:W-:Y:S02]  /*09a0*/  @!P2 ST.E.128 desc[UR6][R28.64+0x180], RZ ;  /* 0x000180ff1c00a985 */ /* 0x0003e4000c101d06 */
.L_x_861:
[----:B------:R-:W-:Y:S05]  /*09b0*/  BSYNC B0 ;  /* 0x0000000000007941 */ /* 0x000fea0003800000 */
.L_x_860:
[----:B------:R-:W-:Y:S01]  /*09c0*/  BSSY B0, `(.L_x_862) ;  /* 0x0000015000007945 */ /* 0x000fe20003800000 */
[----:B------:R-:W-:-:S03]  /*09d0*/  ISETP.GE.AND P0, PT, R12, R241, PT ;  /* 0x000000f10c00720c */ /* 0x000fc60003f06270 */
[----:B------:R-:W-:Y:S10]  /*09e0*/  @P1 BRA `(.L_x_863) ;  /* 0x0000000000481947 */ /* 0x000ff40003800000 */
[----:B------:R-:W-:Y:S01]  /*09f0*/  IADD3 R10, P1, R8, 0x10, RZ ;  /* 0x00000010080a7810 */ /* 0x000fe20007f3e0ff */
[----:B------:R-:W-:Y:S01]  /*0a00*/  IMAD.MOV.U32 R26, RZ, RZ, R22 ;  /* 0x000000ffff1a7224 */ /* 0x000fe200078e0016 */
[-C--:B-----5:R-:W-:Y:S01]  /*0a10*/  ISETP.GE.AND P5, PT, R20, R2.reuse, PT ;  /* 0x000000021400720c */ /* 0x0a0fe20003fa6270 */
[----:B------:R-:W-:Y:S01]  /*0a20*/  IMAD.MOV.U32 R27, RZ, RZ, R25 ;  /* 0x000000ffff1b7224 */ /* 0x000fe200078e0019 */
[-C--:B------:R-:W-:Y:S01]  /*0a30*/  ISETP.GE.AND P4, PT, R16, R2.reuse, PT ;  /* 0x000000021000720c */ /* 0x080fe20003f86270 */
[----:B------:R-:W-:Y:S01]  /*0a40*/  IMAD.X R9, RZ, RZ, R11, P1 ;  /* 0x000000ffff097224 */ /* 0x000fe200008e060b */
[----:B------:R-:W-:Y:S01]  /*0a50*/  ISETP.GE.AND P2, PT, R15, R2, PT ;  /* 0x000000020f00720c */ /* 0x000fe20003f46270 */
[----:B------:R-:W-:Y:S01]  /*0a60*/  IMAD.WIDE.U32 R26, R6, R10, R26 ;  /* 0x0000000a061a7225 */ /* 0x000fe200078e001a */
[----:B------:R-:W-:-:S03]  /*0a70*/  ISETP.GE.AND P1, PT, R14, R2, PT ;  /* 0x000000020e00720c */ /* 0x000fc60003f26270 */
[----:B------:R-:W-:Y:S01]  /*0a80*/  IMAD R9, R9, R6, RZ ;  /* 0x0000000609097224 */ /* 0x000fe200078e02ff */
[----:B-1----:R-:W-:-:S03]  /*0a90*/  LEA R28, P6, R26, R18, 0x1 ;  /* 0x000000121a1c7211 */ /* 0x002fc600078c08ff */
[----:B------:R-:W-:-:S04]  /*0aa0*/  IMAD R9, R7, R10, R9 ;  /* 0x0000000a07097224 */ /* 0x000fc800078e0209 */
[----:B------:R-:W-:-:S05]  /*0ab0*/  IMAD.IADD R9, R27, 0x1, R9 ;  /* 0x000000011b097824 */ /* 0x000fca00078e0209 */
[----:B------:R-:W-:-:S05]  /*0ac0*/  LEA.HI.X R29, R26, R19, R9, 0x1, P6 ;  /* 0x000000131a1d7211 */ /* 0x000fca00030f0c09 */
[----:B------:R2:W-:Y:S04]  /*0ad0*/  @!P5 ST.E.128 desc[UR6][R28.64], RZ ;  /* 0x000000ff1c00d985 */ /* 0x0005e8000c101d06 */
[----:B------:R2:W-:Y:S04]  /*0ae0*/  @!P4 ST.E.128 desc[UR6][R28.64+0x80], RZ ;  /* 0x000080ff1c00c985 */ /* 0x0005e8000c101d06 */
[----:B------:R2:W-:Y:S04]  /*0af0*/  @!P2 ST.E.128 desc[UR6][R28.64+0x100], RZ ;  /* 0x000100ff1c00a985 */ /* 0x0005e8000c101d06 */
[----:B------:R2:W-:Y:S02]  /*0b00*/  @!P1 ST.E.128 desc[UR6][R28.64+0x180], RZ ;  /* 0x000180ff1c009985 */ /* 0x0005e4000c101d06 */
.L_x_863:
[----:B------:R-:W-:Y:S05]  /*0b10*/  BSYNC B0 ;  /* 0x0000000000007941 */ /* 0x000fea0003800000 */
.L_x_862:
[----:B-----5:R-:W-:Y:S01]  /*0b20*/  IMAD R3, R239, R3, R238 ;  /* 0x00000003ef037224 */ /* 0x020fe200078e02ee */
[----:B------:R-:W-:Y:S01]  /*0b30*/  BSSY B0, `(.L_x_864) ;  /* 0x0000016000007945 */ /* 0x000fe20003800000 */
[----:B------:R-:W-:Y:S02]  /*0b40*/  ISETP.GE.OR P5, PT, R13, R241, P3 ;  /* 0x000000f10d00720c */ /* 0x000fe40001fa6670 */
[----:B------:R-:W-:Y:S01]  /*0b50*/  IMAD R52, R0, R3, R52 ;  /* 0x0000000300347224 */ /* 0x000fe200078e0234 */
[----:B------:R-:W-:Y:S10]  /*0b60*/  @P0 BRA `(.L_x_865) ;  /* 0x0000000000480947 */ /* 0x000ff40003800000 */
[----:B------:R-:W-:Y:S01]  /*0b70*/  IADD3 R3, P0, R8, 0x20, RZ ;  /* 0x0000002008037810 */ /* 0x000fe20007f1e0ff */
[----:B------:R-:W-:Y:S01]  /*0b80*/  IMAD.MOV.U32 R26, RZ, RZ, R22 ;  /* 0x000000ffff1a7224 */ /* 0x000fe200078e0016 */
[-C--:B------:R-:W-:Y:S01]  /*0b90*/  ISETP.GE.AND P4, PT, R20, R2.reuse, PT ;  /* 0x000000021400720c */ /* 0x080fe20003f86270 */
[----:B------:R-:W-:Y:S01]  /*0ba0*/  IMAD.MOV.U32 R27, RZ, RZ, R25 ;  /* 0x000000ffff1b7224 */ /* 0x000fe200078e0019 */
[-C--:B------:R-:W-:Y:S01]  /*0bb0*/  ISETP.GE.AND P2, PT, R16, R2.reuse, PT ;  /* 0x000000021000720c */ /* 0x080fe20003f46270 */
[----:B------:R-:W-:Y:S01]  /*0bc0*/  IMAD.X R0, RZ, RZ, R11, P0 ;  /* 0x000000ffff007224 */ /* 0x000fe200000e060b */
[-C--:B------:R-:W-:Y:S01]  /*0bd0*/  ISETP.GE.AND P1, PT, R15, R2.reuse, PT ;  /* 0x000000020f00720c */ /* 0x080fe20003f26270 */
[----:B------:R-:W-:Y:S01]  /*0be0*/  IMAD.WIDE.U32 R26, R6, R3, R26 ;  /* 0x00000003061a7225 */ /* 0x000fe200078e001a */
[----:B------:R-:W-:-:S03]  /*0bf0*/  ISETP.GE.AND P0, PT, R14, R2, PT ;  /* 0x000000020e00720c */ /* 0x000fc60003f06270 */
[----:B------:R-:W-:Y:S01]  /*0c00*/  IMAD R0, R0, R6, RZ ;  /* 0x0000000600007224 */ /* 0x000fe200078e02ff */
[----:B-12---:R-:W-:-:S03]  /*0c10*/  LEA R28, P6, R26, R18, 0x1 ;  /* 0x000000121a1c7211 */ /* 0x006fc600078c08ff */
[----:B------:R-:W-:-:S04]  /*0c20*/  IMAD R0, R7, R3, R0 ;  /* 0x0000000307007224 */ /* 0x000fc800078e0200 */
[----:B------:R-:W-:-:S05]  /*0c30*/  IMAD.IADD R0, R27, 0x1, R0 ;  /* 0x000000011b007824 */ /* 0x000fca00078e0200 */
[----:B------:R-:W-:-:S05]  /*0c40*/  LEA.HI.X R29, R26, R19, R0, 0x1, P6 ;  /* 0x000000131a1d7211 */ /* 0x000fca00030f0c00 */
[----:B------:R3:W-:Y:S04]  /*0c50*/  @!P4 ST.E.128 desc[UR6][R28.64], RZ ;  /* 0x000000ff1c00c985 */ /* 0x0007e8000c101d06 */
[----:B------:R3:W-:Y:S04]  /*0c60*/  @!P2 ST.E.128 desc[UR6][R28.64+0x80], RZ ;  /* 0x000080ff1c00a985 */ /* 0x0007e8000c101d06 */
[----:B------:R3:W-:Y:S04]  /*0c70*/  @!P1 ST.E.128 desc[UR6][R28.64+0x100], RZ ;  /* 0x000100ff1c009985 */ /* 0x0007e8000c101d06 */
[----:B------:R3:W-:Y:S02]  /*0c80*/  @!P0 ST.E.128 desc[UR6][R28.64+0x180], RZ ;  /* 0x000180ff1c008985 */ /* 0x0007e4000c101d06 */
.L_x_865:
[----:B------:R-:W-:Y:S05]  /*0c90*/  BSYNC B0 ;  /* 0x0000000000007941 */ /* 0x000fea0003800000 */
.L_x_864:
[C---:B------:R-:W-:Y:S01]  /*0ca0*/  VIADD R3, R8.reuse, 0x30 ;  /* 0x0000003008037836 */ /* 0x040fe20000000000 */
[-C--:B------:R-:W-:Y:S01]  /*0cb0*/  ISETP.GE.OR P6, PT, R8, R241.reuse, P3 ;  /* 0x000000f10800720c */ /* 0x080fe20001fc6670 */
[----:B------:R-:W-:Y:S01]  /*0cc0*/  BSSY B0, `(.L_x_866) ;  /* 0x000001e000007945 */ /* 0x000fe20003800000 */
[-C--:B------:R-:W-:Y:S02]  /*0cd0*/  ISETP.GE.OR P4, PT, R12, R241.reuse, P3 ;  /* 0x000000f10c00720c */ /* 0x080fe40001f86670 */
[CC--:B------:R-:W-:Y:S02]  /*0ce0*/  ISETP.GE.AND P1, PT, R3.reuse, R241.reuse, PT ;  /* 0x000000f10300720c */ /* 0x0c0fe40003f26270 */
[C---:B------:R-:W-:Y:S02]  /*0cf0*/  IADD3 R0, P0, R52.reuse, R8, RZ ;  /* 0x0000000834007210 */ /* 0x040fe40007f1e0ff */
[----:B------:R-:W-:Y:S01]  /*0d00*/  ISETP.GE.OR P3, PT, R3, R241, P3 ;  /* 0x000000f10300720c */ /* 0x000fe20001f66670 */
[----:B------:R-:W-:Y:S01]  /*0d10*/  @!P5 IMAD.MOV.U32 R3, RZ, RZ, 0x7f800000 ;  /* 0x7f800000ff03d424 */ /* 0x000fe200078e00ff */
[----:B------:R-:W-:-:S02]  /*0d20*/  LEA.HI.X.SX32 R52, R52, R11, 0x1, P0 ;  /* 0x0000000b34347211 */ /* 0x000fc400000f0eff */
[----:B------:R-:W-:Y:S01]  /*0d30*/  LEA R12, P0, R0, R4, 0x2 ;  /* 0x00000004000c7211 */ /* 0x000fe200078010ff */
[----:B------:R-:W-:-:S03]  /*0d40*/  @!P6 IMAD.MOV.U32 R4, RZ, RZ, 0x7f800000 ;  /* 0x7f800000ff04e424 */ /* 0x000fc600078e00ff */
[----:B------:R-:W-:Y:S01]  /*0d50*/  LEA.HI.X R13, R0, R5, R52, 0x2, P0 ;  /* 0x00000005000d7211 */ /* 0x000fe200000f1434 */
[----:B------:R-:W-:Y:S01]  /*0d60*/  @!P4 IMAD.MOV.U32 R0, RZ, RZ, 0x7f800000 ;  /* 0x7f800000ff00c424 */ /* 0x000fe200078e00ff */
[----:B------:R-:W-:Y:S07]  /*0d70*/  @P1 BRA `(.L_x_867) ;  /* 0x0000000000481947 */ /* 0x000fee0003800000 */
[----:B------:R-:W-:Y:S01]  /*0d80*/  IADD3 R8, P0, R8, 0x30, RZ ;  /* 0x0000003008087810 */ /* 0x000fe20007f1e0ff */
[----:B------:R-:W-:Y:S01]  /*0d90*/  IMAD.MOV.U32 R10, RZ, RZ, R22 ;  /* 0x000000ffff0a7224 */ /* 0x000fe200078e0016 */
[----:B------:R-:W-:-:S03]  /*0da0*/  ISETP.GE.AND P2, PT, R16, R2, PT ;  /* 0x000000021000720c */ /* 0x000fc60003f46270 */
[----:B------:R-:W-:Y:S01]  /*0db0*/  IMAD.X R5, RZ, RZ, R11, P0 ;  /* 0x000000ffff057224 */ /* 0x000fe200000e060b */
[----:B------:R-:W-:Y:S01]  /*0dc0*/  ISETP.GE.AND P0, PT, R20, R2, PT ;  /* 0x000000021400720c */ /* 0x000fe20003f06270 */
[----:B------:R-:W-:Y:S02]  /*0dd0*/  IMAD.MOV.U32 R11, RZ, RZ, R25 ;  /* 0x000000ffff0b7224 */ /* 0x000fe400078e0019 */
[----:B------:R-:W-:Y:S02]  /*0de0*/  IMAD R5, R5, R6, RZ ;  /* 0x0000000605057224 */ /* 0x000fe400078e02ff */
[----:B------:R-:W-:-:S04]  /*0df0*/  IMAD.WIDE.U32 R10, R6, R8, R10 ;  /* 0x00000008060a7225 */ /* 0x000fc800078e000a */
[----:B------:R-:W-:Y:S01]  /*0e00*/  IMAD R5, R7, R8, R5 ;  /* 0x0000000807057224 */ /* 0x000fe200078e0205 */
[----:B------:R-:W-:-:S03]  /*0e10*/  LEA R6, P1, R10, R18, 0x1 ;  /* 0x000000120a067211 */ /* 0x000fc600078208ff */
[----:B------:R-:W-:-:S05]  /*0e20*/  IMAD.IADD R5, R11, 0x1, R5 ;  /* 0x000000010b057824 */ /* 0x000fca00078e0205 */
[----:B------:R-:W-:Y:S02]  /*0e30*/  LEA.HI.X R7, R10, R19, R5, 0x1, P1 ;  /* 0x000000130a077211 */ /* 0x000fe400008f0c05 */
[----:B------:R-:W-:-:S03]  /*0e40*/  ISETP.GE.AND P1, PT, R15, R2, PT ;  /* 0x000000020f00720c */ /* 0x000fc60003f26270 */
[----:B------:R4:W-:Y:S01]  /*0e50*/  @!P0 ST.E.128 desc[UR6][R6.64], RZ ;  /* 0x000000ff06008985 */ /* 0x0009e2000c101d06 */
[----:B------:R-:W-:-:S03]  /*0e60*/  ISETP.GE.AND P0, PT, R14, R2, PT ;  /* 0x000000020e00720c */ /* 0x000fc60003f06270 */
[----:B------:R4:W-:Y:S06]  /*0e70*/  @!P2 ST.E.128 desc[UR6][R6.64+0x80], RZ ;  /* 0x000080ff0600a985 */ /* 0x0009ec000c101d06 */
[----:B------:R4:W-:Y:S04]  /*0e80*/  @!P1 ST.E.128 desc[UR6][R6.64+0x100], RZ ;  /* 0x000100ff06009985 */ /* 0x0009e8000c101d06 */
[----:B------:R4:W-:Y:S02]  /*0e90*/  @!P0 ST.E.128 desc[UR6][R6.64+0x180], RZ ;  /* 0x000180ff06008985 */ /* 0x0009e4000c101d06 */
.L_x_867:
[----:B------:R-:W-:Y:S05]  /*0ea0*/  BSYNC B0 ;  /* 0x0000000000007941 */ /* 0x000fea0003800000 */
.L_x_866:
[----:B------:R5:W-:Y:S01]  /*0eb0*/  @!P5 ST.E desc[UR6][R12.64+0x40], R3 ;  /* 0x000040030c00d985 */ /* 0x000be2000c101906 */
[----:B------:R-:W-:-:S03]  /*0ec0*/  MOV R2, R237 ;  /* 0x000000ed00027202 */ /* 0x000fc60000000f00 */
[----:B------:R-:W-:Y:S04]  /*0ed0*/  @!P6 ST.E desc[UR6][R12.64], R4 ;  /* 0x000000040c00e985 */ /* 0x000fe8000c101906 */
[----:B------:R1:W-:Y:S01]  /*0ee0*/  @!P4 ST.E desc[UR6][R12.64+0x80], R0 ;  /* 0x000080000c00c985 */ /* 0x0003e2000c101906 */
[----:B-----5:R-:W-:-:S04]  /*0ef0*/  MOV R3, 0x0 ;  /* 0x0000000000037802 */ /* 0x020fc80000000f00 */
[----:B-1234-:R-:W-:Y:S05]  /*0f00*/  @P3 RET.REL.NODEC R2 `(_ZN5flash24flash_fwd_splitkv_kernelI23Flash_fwd_kernel_traitsILi256ELi64ELi64ELi4ELb0ELb0EN7cutlass6half_tE19Flash_kernel_traitsILi256ELi64ELi64ELi4ES3_EELb1ELb0ELb0ELb0ELb0ELb0ELb0ELb1EEEvNS_16Flash_fwd_paramsE) ;  /* 0xfffffff0023c3950 */ /* 0x01efea0003c3ffff */
[----:B------:R-:W-:Y:S02]  /*0f10*/  MOV R0, 0x7f800000 ;  /* 0x7f80000000007802 */ /* 0x000fe40000000f00 */
[----:B------:R-:W-:Y:S02]  /*0f20*/  MOV R2, R237 ;  /* 0x000000ed00027202 */ /* 0x000fe40000000f00 */
[----:B------:R-:W-:Y:S01]  /*0f30*/  MOV R3, 0x0 ;  /* 0x0000000000037802 */ /* 0x000fe20000000f00 */
[----:B------:R1:W-:Y:S03]  /*0f40*/  ST.E desc[UR6][R12.64+0xc0], R0 ;  /* 0x0000c0000c007985 */ /* 0x0003e6000c101906 */
[----:B-1----:R-:W-:Y:S05]  /*0f50*/  RET.REL.NODEC R2 `(_ZN5flash24flash_fwd_splitkv_kernelI23Flash_fwd_kernel_traitsILi256ELi64ELi64ELi4ELb0ELb0EN7cutlass6half_tE19Flash_kernel_traitsILi256ELi64ELi64ELi4ES3_EELb1ELb0ELb0ELb0ELb0ELb0ELb0ELb1EEEvNS_16Flash_fwd_paramsE) ;  /* 0xfffffff002287950 */ /* 0x002fea0003c3ffff */
.L_x_859:
[----:B------:R-:W2:Y:S04]  /*0f60*/  LD.E.64 R6, desc[UR6][R18.64+0x160] ;  /* 0x0001600612067980 */ /* 0x000ea8000c101b00 */
[----:B------:R-:W3:Y:S01]  /*0f70*/  LD.E.64 R2, desc[UR6][R18.64+0x158] ;  /* 0x0001580612027980 */ /* 0x000ee2000c101b00 */
[----:B--2---:R-:W-:-:S04]  /*0f80*/  ISETP.NE.U32.AND P1, PT, R6, RZ, PT ;  /* 0x000000ff0600720c */ /* 0x004fc80003f25070 */
[----:B------:R-:W-:-:S13]  /*0f90*/  ISETP.NE.AND.EX P1, PT, R7, RZ, PT, P1 ;  /* 0x000000ff0700720c */ /* 0x000fda0003f25310 */
[----:B------:R-:W2:Y:S01]  /*0fa0*/  @P1 LD.E.64 R8, desc[UR6][R18.64+0x168] ;  /* 0x0001680612081980 */ /* 0x000ea2000c101b00 */
[----:B---3--:R-:W-:Y:S01]  /*0fb0*/  ISETP.NE.U32.AND P0, PT, R2, RZ, PT ;  /* 0x000000ff0200720c */ /* 0x008fe20003f05070 */
[----:B------:R-:W-:-:S03]  /*0fc0*/  IMAD.MOV.U32 R11, RZ, RZ, R239 ;  /* 0x000000ffff0b7224 */ /* 0x000fc600078e00ef */
[----:B------:R-:W-:Y:S02]  /*0fd0*/  ISETP.NE.AND.EX P0, PT, R3, RZ, PT, P0 ;  /* 0x000000ff0300720c */ /* 0x000fe40003f05300 */
[----:B------:R-:W-:Y:S02]  /*0fe0*/  @P1 SHF.R.S32.HI R0, RZ, 0x1f, R239 ;  /* 0x0000001fff001819 */ /* 0x000fe400000114ef */
[----:B------:R-:W-:-:S09]  /*0ff0*/  CS2R R244, SRZ ;  /* 0x0000000000f47805 */ /* 0x000fd2000001ff00 */
[----:B------:R-:W-:-:S05]  /*1000*/  @P0 IMAD.WIDE R2, R239, 0x4, R2 ;  /* 0x00000004ef020825 */ /* 0x000fca00078e0202 */
[----:B------:R1:W5:Y:S01]  /*1010*/  @P0 LD.E R11, desc[UR6][R2.64] ;  /* 0x00000006020b0980 */ /* 0x000362000c101900 */
[----:B------:R-:W-:Y:S01]  /*1020*/  BSSY B0, `(.L_x_868) ;  /* 0x00000b2000007945 */ /* 0x000fe20003800000 */
[-C--:B--2---:R-:W-:Y:S02]  /*1030*/  @P1 IMAD R4, R9, R239.reuse, RZ ;  /* 0x000000ef09041224 */ /* 0x084fe400078e02ff */
[----:B-1----:R-:W-:-:S04]  /*1040*/  @P1 IMAD.WIDE.U32 R2, R8, R239, RZ ;  /* 0x000000ef08021225 */ /* 0x002fc800078e00ff */
[----:B------:R-:W-:Y:S01]  /*1050*/  @P1 IMAD R0, R8, R0, R4 ;  /* 0x0000000008001224 */ /* 0x000fe200078e0204 */
[----:B------:R-:W-:-:S03]  /*1060*/  @P1 LEA R245, P0, R2, R6, 0x2 ;  /* 0x0000000602f51211 */ /* 0x000fc600078010ff */
[----:B------:R-:W-:-:S05]  /*1070*/  @P1 IMAD.IADD R0, R3, 0x1, R0 ;  /* 0x0000000103001824 */ /* 0x000fca00078e0200 */
[----:B------:R-:W-:-:S04]  /*1080*/  @P1 LEA.HI.X R244, R2, R7, R0, 0x2, P0 ;  /* 0x0000000702f41211 */ /* 0x000fc800000f1400 */
[----:B------:R-:W-:-:S04]  /*1090*/  LOP3.LUT R245, R245, R244, RZ, 0x3c, !PT ;  /* 0x000000f4f5f57212 */ /* 0x000fc800078e3cff */
[----:B------:R-:W-:-:S04]  /*10a0*/  LOP3.LUT R244, R245, R244, RZ, 0x3c, !PT ;  /* 0x000000f4f5f47212 */ /* 0x000fc800078e3cff */
[----:B------:R-:W-:Y:S02]  /*10b0*/  LOP3.LUT R245, R245, R244, RZ, 0x3c, !PT ;  /* 0x000000f4f5f57212 */ /* 0x000fe400078e3cff */
[----:B------:R-:W-:-:S04]  /*10c0*/  ISETP.NE.U32.AND P0, PT, R244, RZ, PT ;  /* 0x000000fff400720c */ /* 0x000fc80003f05070 */
[----:B------:R-:W-:-:S13]  /*10d0*/  ISETP.NE.AND.EX P0, PT, R245, RZ, PT, P0 ;  /* 0x000000fff500720c */ /* 0x000fda0003f05300 */
[----:B------:R-:W-:Y:S05]  /*10e0*/  @!P0 BRA `(.L_x_869) ;  /* 0x0000000400508947 */ /* 0x000fea0003800000 */
[----:B------:R-:W2:Y:S04]  /*10f0*/  LD.E R5, desc[UR6][R18.64+0x170] ;  /* 0x0001700612057980 */ /* 0x000ea8000c101900 */
[----:B------:R-:W3:Y:S01]  /*1100*/  LD.E R6, desc[UR6][R18.64+0x68] ;  /* 0x0000680612067980 */ /* 0x000ee2000c101900 */
[----:B------:R-:W-:-:S03]  /*1110*/  LEA R2, R165, 0xffffffc0, 0x6 ;  /* 0xffffffc0a5027811 */ /* 0x000fc600078e30ff */
[----:B------:R-:W4:Y:S01]  /*1120*/  LD.E.64 R14, desc[UR6][R18.64+0x20] ;  /* 0x00002006120e7980 */ /* 0x000f22000c101b00 */
[----:B------:R-:W-:-:S03]  /*1130*/  IABS R3, R2 ;  /* 0x0000000200037213 */ /* 0x000fc60000000000 */
[----:B------:R-:W4:Y:S04]  /*1140*/  LD.E.64 R48, desc[UR6][R18.64+0x38] ;  /* 0x0000380612307980 */ /* 0x000f28000c101b00 */
[----:B------:R-:W4:Y:S04]  /*1150*/  LD.E.64 R12, desc[UR6][R18.64+0x50] ;  /* 0x00005006120c7980 */ /* 0x000f28000c101b00 */
[----:B------:R1:W5:Y:S04]  /*1160*/  LD.E.64 R26, desc[UR6][R18.64+0x58] ;  /* 0x00005806121a7980 */ /* 0x000368000c101b00 */
[----:B------:R1:W5:Y:S01]  /*1170*/  LD.E.64 R46, desc[UR6][R18.64+0x40] ;  /* 0x00004006122e7980 */ /* 0x000362000c101b00 */
[----:B--2---:R-:W-:-:S04]  /*1180*/  IABS R4, R5 ;  /* 0x0000000500047213 */ /* 0x004fc80000000000 */
[----:B------:R-:W2:Y:S08]  /*1190*/  I2F.RP R8, R4 ;  /* 0x0000000400087306 */ /* 0x000eb00000209400 */
[----:B--2---:R-:W2:Y:S02]  /*11a0*/  MUFU.RCP R8, R8 ;  /* 0x0000000800087308 */ /* 0x004ea40000001000 */
[----:B--2---:R-:W-:-:S06]  /*11b0*/  VIADD R8, R8, 0xffffffe ;  /* 0x0ffffffe08087836 */ /* 0x004fcc0000000000 */
[----:B------:R-:W2:Y:S01]  /*11c0*/  F2I.FTZ.U32.TRUNC.NTZ R9, R8 ;  /* 0x0000000800097305 */ /* 0x000ea2000021f000 */
[----:B------:R-:W-:Y:S01]  /*11d0*/  IABS R0, R5 ;  /* 0x0000000500007213 */ /* 0x000fe20000000000 */
[----:B--2---:R-:W-:Y:S01]  /*11e0*/  IMAD.MOV R7, RZ, RZ, -R9 ;  /* 0x000000ffff077224 */ /* 0x004fe200078e0a09 */
[----:B------:R-:W-:-:S03]  /*11f0*/  MOV R8, RZ ;  /* 0x000000ff00087202 */ /* 0x000fc60000000f00 */
[----:B------:R-:W-:-:S04]  /*1200*/  IMAD R7, R7, R4, RZ ;  /* 0x0000000407077224 */ /* 0x000fc800078e02ff */
[----:B------:R-:W-:-:S04]  /*1210*/  IMAD.HI.U32 R7, R9, R7, R8 ;  /* 0x0000000709077227 */ /* 0x000fc800078e0008 */
[----:B------:R-:W-:Y:S02]  /*1220*/  IMAD.MOV R0, RZ, RZ, -R0 ;  /* 0x000000ffff007224 */ /* 0x000fe400078e0a00 */
[----:B------:R-:W-:-:S04]  /*1230*/  IMAD.HI.U32 R7, R7, R3, RZ ;  /* 0x0000000307077227 */ /* 0x000fc800078e00ff */
[----:B------:R-:W-:-:S05]  /*1240*/  IMAD R0, R7, R0, R3 ;  /* 0x0000000007007224 */ /* 0x000fca00078e0203 */
[----:B------:R-:W-:-:S13]  /*1250*/  ISETP.GT.U32.AND P1, PT, R4, R0, PT ;  /* 0x000000000400720c */ /* 0x000fda0003f24070 */
[----:B------:R-:W-:-:S04]  /*1260*/  @!P1 IADD3 R0, R0, -R4, RZ ;  /* 0x8000000400009210 */ /* 0x000fc80007ffe0ff */
[----:B------:R-:W-:Y:S02]  /*1270*/  ISETP.GE.U32.AND P2, PT, R0, R4, PT ;  /* 0x000000040000720c */ /* 0x000fe40003f46070 */
[----:B------:R-:W-:Y:S01]  /*1280*/  LOP3.LUT R0, R2, R5, RZ, 0x3c, !PT ;  /* 0x0000000502007212 */ /* 0x000fe200078e3cff */
[----:B------:R-:W-:Y:S01]  /*1290*/  @!P1 VIADD R7, R7, 0x1 ;  /* 0x0000000107079836 */ /* 0x000fe20000000000 */
[----:B------:R-:W-:Y:S02]  /*12a0*/  ISETP.NE.AND P1, PT, R5, RZ, PT ;  /* 0x000000ff0500720c */ /* 0x000fe40003f25270 */
[----:B------:R-:W-:-:S07]  /*12b0*/  ISETP.GE.AND P0, PT, R0, RZ, PT ;  /* 0x000000ff0000720c */ /* 0x000fce0003f06270 */
[----:B------:R-:W-:-:S05]  /*12c0*/  @P2 IADD3 R7, R7, 0x1, RZ ;  /* 0x0000000107072810 */ /* 0x000fca0007ffe0ff */
[----:B------:R-:W-:-:S05]  /*12d0*/  IMAD.MOV.U32 R8, RZ, RZ, R7 ;  /* 0x000000ffff087224 */ /* 0x000fca00078e0007 */
[----:B------:R-:W-:Y:S02]  /*12e0*/  @!P0 IADD3 R8, -R8, RZ, RZ ;  /* 0x000000ff08088210 */ /* 0x000fe40007ffe1ff */
[----:B------:R-:W-:-:S05]  /*12f0*/  @!P1 LOP3.LUT R8, RZ, R5, RZ, 0x33, !PT ;  /* 0x00000005ff089212 */ /* 0x000fca00078e33ff */
[----:B-----5:R-:W-:-:S05]  /*1300*/  IMAD.WIDE R10, R8, 0x4, R244 ;  /* 0x00000004080a7825 */ /* 0x020fca00078e02f4 */
[----:B------:R-:W2:Y:S04]  /*1310*/  LD.E R3, desc[UR6][R10.64] ;  /* 0x000000060a037980 */ /* 0x000ea8000c101900 */
[----:B------:R-:W2:Y:S01]  /*1320*/  LD.E.64 R10, desc[UR6][R18.64+0x28] ;  /* 0x00002806120a7980 */ /* 0x000ea2000c101b00 */
[----:B---3--:R-:W-:-:S04]  /*1330*/  IABS R7, R6 ;  /* 0x0000000600077213 */ /* 0x008fc80000000000 */
[----:B------:R-:W3:Y:S08]  /*1340*/  I2F.RP R0, R7 ;  /* 0x0000000700007306 */ /* 0x000ef00000209400 */
[----:B---3--:R-:W3:Y:S02]  /*1350*/  MUFU.RCP R0, R0 ;  /* 0x0000000000007308 */ /* 0x008ee40000001000 */
[----:B---3--:R-:W-:-:S06]  /*1360*/  VIADD R0, R0, 0xffffffe ;  /* 0x0ffffffe00007836 */ /* 0x008fcc0000000000 */
[----:B------:R-:W3:Y:S01]  /*1370*/  F2I.FTZ.U32.TRUNC.NTZ R23, R0 ;  /* 0x0000000000177305 */ /* 0x000ee2000021f000 */
[----:B------:R-:W-:Y:S01]  /*1380*/  IMAD.MOV.U32 R22, RZ, RZ, RZ ;  /* 0x000000ffff167224 */ /* 0x000fe200078e00ff */
[----:B------:R-:W-:Y:S02]  /*1390*/  IABS R4, R238 ;  /* 0x000000ee00047213 */ /* 0x000fe40000000000 */
[----:B---3--:R-:W-:-:S05]  /*13a0*/  IADD3 R0, RZ, -R23, RZ ;  /* 0x80000017ff007210 */ /* 0x008fca0007ffe0ff */
[----:B------:R-:W-:Y:S01]  /*13b0*/  IMAD R16, R0, R7, RZ ;  /* 0x0000000700107224 */ /* 0x000fe200078e02ff */
[----:B------:R-:W-:-:S03]  /*13c0*/  IABS R0, R6 ;  /* 0x0000000600007213 */ /* 0x000fc60000000000 */
[----:B------:R-:W-:Y:S01]  /*13d0*/  IMAD.HI.U32 R16, R23, R16, R22 ;  /* 0x0000001017107227 */ /* 0x000fe200078e0016 */
[----:B------:R-:W-:-:S05]  /*13e0*/  IADD3 R0, RZ, -R0, RZ ;  /* 0x80000000ff007210 */ /* 0x000fca0007ffe0ff */
[----:B------:R-:W-:-:S04]  /*13f0*/  IMAD.HI.U32 R16, R16, R4, RZ ;  /* 0x0000000410107227 */ /* 0x000fc800078e00ff */
[----:B------:R-:W-:-:S05]  /*1400*/  IMAD R0, R16, R0, R4 ;  /* 0x0000000010007224 */ /* 0x000fca00078e0204 */
[----:B------:R-:W-:Y:S02]  /*1410*/  ISETP.GT.U32.AND P1, PT, R7, R0, PT ;  /* 0x000000000700720c */ /* 0x000fe40003f24070 */
[----:B------:R-:W-:-:S11]  /*1420*/  IADD3 R8, -R8, RZ, RZ ;  /* 0x000000ff08087210 */ /* 0x000fd60007ffe1ff */
[----:B------:R-:W-:-:S05]  /*1430*/  @!P1 IMAD.IADD R0, R0, 0x1, -R7 ;  /* 0x0000000100009824 */ /* 0x000fca00078e0a07 */
[----:B------:R-:W-:Y:S02]  /*1440*/  ISETP.GE.U32.AND P2, PT, R0, R7, PT ;  /* 0x000000070000720c */ /* 0x000fe40003f46070 */
[----:B------:R-:W-:Y:S01]  /*1450*/  LOP3.LUT R7, R238, R6, RZ, 0x3c, !PT ;  /* 0x00000006ee077212 */ /* 0x000fe200078e3cff */
[----:B------:R-:W-:Y:S01]  /*1460*/  @!P1 VIADD R16, R16, 0x1 ;  /* 0x0000000110109836 */ /* 0x000fe20000000000 */
[----:B------:R-:W-:Y:S02]  /*1470*/  ISETP.NE.AND P1, PT, R6, RZ, PT ;  /* 0x000000ff0600720c */ /* 0x000fe40003f25270 */
[----:B------:R-:W-:Y:S01]  /*1480*/  ISETP.GE.AND P0, PT, R7, RZ, PT ;  /* 0x000000ff0700720c */ /* 0x000fe20003f06270 */
[----:B------:R-:W-:-:S04]  /*1490*/  IMAD R5, R5, R8, R2 ;  /* 0x0000000805057224 */ /* 0x000fc800078e0202 */
[----:B----4-:R-:W-:Y:S02]  /*14a0*/  IMAD R7, R49, R5, RZ ;  /* 0x0000000531077224 */ /* 0x010fe400078e02ff */
[----:B------:R-:W-:-:S06]  /*14b0*/  @P2 IADD3 R16, R16, 0x1, RZ ;  /* 0x0000000110102810 */ /* 0x000fcc0007ffe0ff */
[----:B------:R-:W-:Y:S02]  /*14c0*/  @!P0 IADD3 R16, -R16, RZ, RZ ;  /* 0x000000ff10108210 */ /* 0x000fe40007ffe1ff */
[----:B------:R-:W-:-:S04]  /*14d0*/  @!P1 LOP3.LUT R16, RZ, R6, RZ, 0x33, !PT ;  /* 0x00000006ff109212 */ /* 0x000fc800078e33ff */
[----:B------:R-:W-:Y:S02]  /*14e0*/  SHF.R.S32.HI R8, RZ, 0x1f, R16 ;  /* 0x0000001fff087819 */ /* 0x000fe40000011410 */
[----:B--2---:R-:W-:Y:S01]  /*14f0*/  SHF.R.S32.HI R0, RZ, 0x1f, R3 ;  /* 0x0000001fff007819 */ /* 0x004fe20000011403 */
[----:B------:R-:W-:-:S04]  /*1500*/  IMAD R4, R15, R3, RZ ;  /* 0x000000030f047224 */ /* 0x000fc800078e02ff */
[C---:B------:R-:W-:Y:S02]  /*1510*/  IMAD R4, R14.reuse, R0, R4 ;  /* 0x000000000e047224 */ /* 0x040fe400078e0204 */
[----:B------:R-:W-:-:S04]  /*1520*/  IMAD.WIDE.U32 R14, R14, R3, RZ ;  /* 0x000000030e0e7225 */ /* 0x000fc800078e00ff */
[----:B------:R-:W-:Y:S01]  /*1530*/  IMAD.IADD R15, R15, 0x1, R4 ;  /* 0x000000010f0f7824 */ /* 0x000fe200078e0204 */
[----:B------:R-:W-:Y:S01]  /*1540*/  SHF.R.S32.HI R4, RZ, 0x1f, R5 ;  /* 0x0000001fff047819 */ /* 0x000fe20000011405 */
[----:B------:R-:W-:-:S04]  /*1550*/  IMAD.WIDE.U32 R14, R5, R48, R14 ;  /* 0x00000030050e7225 */ /* 0x000fc800078e000e */
[----:B------:R-:W-:-:S04]  /*1560*/  IMAD R7, R48, R4, R7 ;  /* 0x0000000430077224 */ /* 0x000fc800078e0207 */
[----:B------:R-:W-:Y:S02]  /*1570*/  IMAD.IADD R15, R15, 0x1, R7 ;  /* 0x000000010f0f7824 */ /* 0x000fe400078e0207 */
[----:B------:R-:W-:Y:S02]  /*1580*/  IMAD R7, R13, R16, RZ ;  /* 0x000000100d077224 */ /* 0x000fe400078e02ff */
[-C--:B------:R-:W-:Y:S02]  /*1590*/  IMAD R6, R11, R3.reuse, RZ ;  /* 0x000000030b067224 */ /* 0x080fe400078e02ff */
[----:B------:R-:W-:-:S04]  /*15a0*/  IMAD.WIDE.U32 R22, R10, R3, RZ ;  /* 0x000000030a167225 */ /* 0x000fc800078e00ff */
[----:B------:R-:W-:Y:S02]  /*15b0*/  IMAD R7, R12, R8, R7 ;  /* 0x000000080c077224 */ /* 0x000fe400078e0207 */
[----:B------:R-:W-:-:S04]  /*15c0*/  IMAD.WIDE.U32 R14, R16, R12, R14 ;  /* 0x0000000c100e7225 */ /* 0x000fc800078e000e */
[----:B------:R-:W-:Y:S01]  /*15d0*/  IMAD R6, R10, R0, R6 ;  /* 0x000000000a067224 */ /* 0x000fe200078e0206 */
[----:B------:R-:W-:Y:S02]  /*15e0*/  MOV R13, R22 ;  /* 0x00000016000d7202 */ /* 0x000fe40000000f00 */
[----:B------:R-:W-:Y:S01]  /*15f0*/  IADD3 R0, R15, R7, RZ ;  /* 0x000000070f007210 */ /* 0x000fe20007ffe0ff */
[----:B------:R-:W-:Y:S01]  /*1600*/  IMAD.IADD R11, R23, 0x1, R6 ;  /* 0x00000001170b7824 */ /* 0x000fe200078e0206 */
[----:B------:R-:W-:Y:S01]  /*1610*/  MOV R3, R14 ;  /* 0x0000000e00037202 */ /* 0x000fe20000000f00 */
[----:B-1----:R-:W-:Y:S05]  /*1620*/  BRA `(.L_x_870) ;  /* 0x0000000400447947 */ /* 0x002fea0003800000 */
.L_x_869:
[----:B------:R-:W2:Y:S01]  /*1630*/  LD.E R6, desc[UR6][R18.64+0x68] ;  /* 0x0000680612067980 */ /* 0x000ea2000c101900 */
[----:B------:R-:W-:-:S03]  /*1640*/  ISETP.NE.AND P3, PT, R13, -0x1, PT ;  /* 0xffffffff0d00780c */ /* 0x000fc60003f65270 */
[----:B------:R-:W3:Y:S04]  /*1650*/  LD.E.64 R48, desc[UR6][R18.64+0x38] ;  /* 0x0000380612307980 */ /* 0x000ee8000c101b00 */
[----:B------:R-:W4:Y:S04]  /*1660*/  LD.E.64 R46, desc[UR6][R18.64+0x40] ;  /* 0x00004006122e7980 */ /* 0x000f28000c101b00 */
[----:B------:R-:W4:Y:S04]  /*1670*/  LD.E.64 R14, desc[UR6][R18.64+0x50] ;  /* 0x00005006120e7980 */ /* 0x000f28000c101b00 */
[----:B------:R-:W4:Y:S04]  /*1680*/  @!P3 LD.E.64 R16, desc[UR6][R18.64+0x20] ;  /* 0x000020061210b980 */ /* 0x000f28000c101b00 */
[----:B------:R-:W4:Y:S04]  /*1690*/  @!P3 LD.E.64 R22, desc[UR6][R18.64+0x28] ;  /* 0x000028061216b980 */ /* 0x000f28000c101b00 */
[----:B------:R1:W5:Y:S01]  /*16a0*/  LD.E.64 R26, desc[UR6][R18.64+0x58] ;  /* 0x00005806121a7980 */ /* 0x000362000c101b00 */
[----:B------:R-:W-:Y:S01]  /*16b0*/  IMAD.MOV.U32 R8, RZ, RZ, RZ ;  /* 0x000000ffff087224 */ /* 0x000fe200078e00ff */
[----:B------:R-:W-:-:S02]  /*16c0*/  IABS R7, R238 ;  /* 0x000000ee00077213 */ /* 0x000fc40000000000 */
[----:B------:R-:W-:Y:S02]  /*16d0*/  @!P3 SHF.R.S32.HI R4, RZ, 0x1f, R12 ;  /* 0x0000001fff04b819 */ /* 0x000fe4000001140c */
[----:B--2---:R-:W-:-:S04]  /*16e0*/  IABS R3, R6 ;  /* 0x0000000600037213 */ /* 0x004fc80000000000 */
[----:B------:R-:W2:Y:S08]  /*16f0*/  I2F.RP R0, R3 ;  /* 0x0000000300007306 */ /* 0x000eb00000209400 */
[----:B--2---:R-:W2:Y:S02]  /*1700*/  MUFU.RCP R0, R0 ;  /* 0x0000000000007308 */ /* 0x004ea40000001000 */
[----:B--2---:R-:W-:-:S06]  /*1710*/  IADD3 R0, R0, 0xffffffe, RZ ;  /* 0x0ffffffe00007810 */ /* 0x004fcc0007ffe0ff */
[----:B------:R-:W2:Y:S02]  /*1720*/  F2I.FTZ.U32.TRUNC.NTZ R9, R0 ;  /* 0x0000000000097305 */ /* 0x000ea4000021f000 */
[----:B--2---:R-:W-:-:S05]  /*1730*/  IADD3 R0, RZ, -R9, RZ ;  /* 0x80000009ff007210 */ /* 0x004fca0007ffe0ff */
[----:B------:R-:W-:Y:S01]  /*1740*/  IMAD R5, R0, R3, RZ ;  /* 0x0000000300057224 */ /* 0x000fe200078e02ff */
[----:B------:R-:W-:-:S03]  /*1750*/  IABS R0, R6 ;  /* 0x0000000600007213 */ /* 0x000fc60000000000 */
[----:B------:R-:W-:Y:S01]  /*1760*/  IMAD.HI.U32 R5, R9, R5, R8 ;  /* 0x0000000509057227 */ /* 0x000fe200078e0008 */
[----:B------:R-:W-:-:S05]  /*1770*/  IADD3 R0, RZ, -R0, RZ ;  /* 0x80000000ff007210 */ /* 0x000fca0007ffe0ff */
[----:B------:R-:W-:-:S04]  /*1780*/  IMAD.HI.U32 R5, R5, R7, RZ ;  /* 0x0000000705057227 */ /* 0x000fc800078e00ff */
[----:B------:R-:W-:Y:S02]  /*1790*/  IMAD R0, R5, R0, R7 ;  /* 0x0000000005007224 */ /* 0x000fe400078e0207 */
[----:B---3--:R-:W-:-:S03]  /*17a0*/  @!P3 IMAD R2, R49, R12, RZ ;  /* 0x0000000c3102b224 */ /* 0x008fc600078e02ff */
[----:B------:R-:W-:Y:S01]  /*17b0*/  ISETP.GT.U32.AND P0, PT, R3, R0, PT ;  /* 0x000000000300720c */ /* 0x000fe20003f04070 */
[----:B------:R-:W-:Y:S02]  /*17c0*/  @!P3 IMAD R2, R4, R48, R2 ;  /* 0x000000300402b224 */ /* 0x000fe400078e0202 */
[----:B------:R-:W-:Y:S01]  /*17d0*/  @!P3 IMAD.WIDE.U32 R24, R48, R12, RZ ;  /* 0x0000000c3018b225 */ /* 0x000fe200078e00ff */
[----:B-----5:R-:W-:-:S03]  /*17e0*/  @!P3 SHF.R.S32.HI R4, RZ, 0x1f, R11 ;  /* 0x0000001fff04b819 */ /* 0x020fc6000001140b */
[----:B------:R-:W-:Y:S01]  /*17f0*/  @P3 IMAD.IADD R7, R12, 0x1, R13 ;  /* 0x000000010c073824 */ /* 0x000fe200078e020d */
[----:B------:R-:W-:Y:S01]  /*1800*/  @!P3 IADD3 R25, R25, R2, RZ ;  /* 0x000000021919b210 */ /* 0x000fe20007ffe0ff */
[----:B----4-:R-:W-:-:S04]  /*1810*/  @!P3 IMAD R2, R17, R11, RZ ;  /* 0x0000000b1102b224 */ /* 0x010fc800078e02ff */
[----:B------:R-:W-:Y:S01]  /*1820*/  @!P0 IADD3 R0, R0, -R3, RZ ;  /* 0x8000000300008210 */ /* 0x000fe20007ffe0ff */
[-C--:B------:R-:W-:Y:S02]  /*1830*/  @P3 IMAD R9, R49, R7.reuse, RZ ;  /* 0x0000000731093224 */ /* 0x080fe400078e02ff */
[----:B------:R-:W-:Y:S01]  /*1840*/  @P3 IMAD.WIDE.U32 R28, R48, R7, RZ ;  /* 0x00000007301c3225 */ /* 0x000fe200078e00ff */
[----:B------:R-:W-:-:S03]  /*1850*/  ISETP.GE.U32.AND P2, PT, R0, R3, PT ;  /* 0x000000030000720c */ /* 0x000fc60003f46070 */
[C---:B------:R-:W-:Y:S02]  /*1860*/  @!P3 IMAD R2, R16.reuse, R4, R2 ;  /* 0x000000041002b224 */ /* 0x040fe400078e0202 */
[----:B------:R-:W-:Y:S01]  /*1870*/  @!P3 IMAD.WIDE.U32 R16, R16, R11, R24 ;  /* 0x0000000b1010b225 */ /* 0x000fe200078e0018 */
[----:B------:R-:W-:Y:S02]  /*1880*/  @P3 IADD3 R9, R29, R9, RZ ;  /* 0x000000091d093210 */ /* 0x000fe40007ffe0ff */
[----:B------:R-:W-:Y:S01]  /*1890*/  LOP3.LUT R3, R238, R6, RZ, 0x3c, !PT ;  /* 0x00000006ee037212 */ /* 0x000fe200078e3cff */
[----:B------:R-:W-:Y:S01]  /*18a0*/  @P3 IMAD.MOV.U32 R10, RZ, RZ, R28 ;  /* 0x000000ffff0a3224 */ /* 0x000fe200078e001c */
[----:B------:R-:W-:Y:S01]  /*18b0*/  @!P3 IADD3 R9, R17, R2, RZ ;  /* 0x000000021109b210 */ /* 0x000fe20007ffe0ff */
[----:B------:R-:W-:Y:S01]  /*18c0*/  @!P3 IMAD.MOV.U32 R10, RZ, RZ, R16 ;  /* 0x000000ffff0ab224 */ /* 0x000fe200078e0010 */
[----:B------:R-:W-:Y:S01]  /*18d0*/  LEA R2, R165, 0xffffffc0, 0x6 ;  /* 0xffffffc0a5027811 */ /* 0x000fe200078e30ff */
[----:B------:R-:W-:Y:S01]  /*18e0*/  @!P0 VIADD R5, R5, 0x1 ;  /* 0x0000000105058836 */ /* 0x000fe20000000000 */
[----:B------:R-:W-:Y:S01]  /*18f0*/  ISETP.GE.AND P1, PT, R3, RZ, PT ;  /* 0x000000ff0300720c */ /* 0x000fe20003f26270 */
[----:B------:R-:W-:Y:S01]  /*1900*/  @!P3 IMAD R7, R47, R12, RZ ;  /* 0x0000000c2f07b224 */ /* 0x000fe200078e02ff */
[----:B------:R-:W-:Y:S01]  /*1910*/  @!P3 SHF.R.S32.HI R0, RZ, 0x1f, R12 ;  /* 0x0000001fff00b819 */ /* 0x000fe2000001140c */
[----:B------:R-:W-:Y:S01]  /*1920*/  IMAD R8, R49, R2, RZ ;  /* 0x0000000231087224 */ /* 0x000fe200078e02ff */
[----:B------:R-:W-:-:S02]  /*1930*/  SHF.R.S32.HI R4, RZ, 0x1f, R2 ;  /* 0x0000001fff047819 */ /* 0x000fc40000011402 */
[----:B------:R-:W-:Y:S02]  /*1940*/  MOV R24, R10 ;  /* 0x0000000a00187202 */ /* 0x000fe40000000f00 */
[----:B------:R-:W-:Y:S02]  /*1950*/  MOV R25, R9 ;  /* 0x0000000900197202 */ /* 0x000fe40000000f00 */
[----:B------:R-:W-:Y:S02]  /*1960*/  ISETP.NE.AND P0, PT, R6, RZ, PT ;  /* 0x000000ff0600720c */ /* 0x000fe40003f05270 */
[----:B------:R-:W-:Y:S01]  /*1970*/  @P2 IADD3 R5, R5, 0x1, RZ ;  /* 0x0000000105052810 */ /* 0x000fe20007ffe0ff */
[----:B------:R-:W-:Y:S02]  /*1980*/  @!P3 IMAD R0, R0, R46, R7 ;  /* 0x0000002e0000b224 */ /* 0x000fe400078e0207 */
[----:B------:R-:W-:Y:S02]  /*1990*/  IMAD R8, R4, R48, R8 ;  /* 0x0000003004087224 */ /* 0x000fe400078e0208 */
[----:B------:R-:W-:Y:S01]  /*19a0*/  IMAD.WIDE.U32 R24, R48, R2, R24 ;  /* 0x0000000230187225 */ /* 0x000fe200078e0018 */
[----:B------:R-:W-:-:S03]  /*19b0*/  MOV R16, R5 ;  /* 0x0000000500107202 */ /* 0x000fc60000000f00 */
[----:B------:R-:W-:Y:S01]  /*19c0*/  @!P3 IMAD.WIDE.U32 R28, R46, R12, RZ ;  /* 0x0000000c2e1cb225 */ /* 0x000fe200078e00ff */
[----:B------:R-:W-:-:S03]  /*19d0*/  IADD3 R25, R25, R8, RZ ;  /* 0x0000000819197210 */ /* 0x000fc60007ffe0ff */
[----:B------:R-:W-:Y:S01]  /*19e0*/  @!P3 IMAD.IADD R9, R29, 0x1, R0 ;  /* 0x000000011d09b824 */ /* 0x000fe200078e0200 */
[----:B------:R-:W-:Y:S01]  /*19f0*/  @!P3 SHF.R.S32.HI R0, RZ, 0x1f, R11 ;  /* 0x0000001fff00b819 */ /* 0x000fe2000001140b */
[----:B------:R-:W-:Y:S01]  /*1a00*/  @!P3 IMAD R5, R23, R11, RZ ;  /* 0x0000000b1705b224 */ /* 0x000fe200078e02ff */
[----:B------:R-:W-:Y:S01]  /*1a10*/  @!P3 MOV R8, R28 ;  /* 0x0000001c0008b202 */ /* 0x000fe20000000f00 */
[----:B------:R-:W-:Y:S01]  /*1a20*/  @!P1 IMAD.MOV R16, RZ, RZ, -R16 ;  /* 0x000000ffff109224 */ /* 0x000fe200078e0a10 */
[----:B------:R-:W-:Y:S01]  /*1a30*/  @!P0 LOP3.LUT R16, RZ, R6, RZ, 0x33, !PT ;  /* 0x00000006ff108212 */ /* 0x000fe200078e33ff */
[----:B------:R-:W-:Y:S01]  /*1a40*/  @!P3 IMAD R0, R22, R0, R5 ;  /* 0x000000001600b224 */ /* 0x000fe200078e0205 */
[----:B------:R-:W-:Y:S01]  /*1a50*/  @P3 IADD3 R12, R12, R13, RZ ;  /* 0x0000000d0c0c3210 */ /* 0x000fe20007ffe0ff */
[----:B------:R-:W-:Y:S01]  /*1a60*/  @!P3 IMAD.WIDE.U32 R22, R22, R11, R8 ;  /* 0x0000000b1616b225 */ /* 0x000fe200078e0008 */
[----:B------:R-:W-:-:S03]  /*1a70*/  SHF.R.S32.HI R8, RZ, 0x1f, R16 ;  /* 0x0000001fff087819 */ /* 0x000fc60000011410 */
[----:B------:R-:W-:Y:S02]  /*1a80*/  IMAD R5, R15, R16, RZ ;  /* 0x000000100f057224 */ /* 0x000fe400078e02ff */
[-C--:B------:R-:W-:Y:S02]  /*1a90*/  @P3 IMAD R3, R47, R12.reuse, RZ ;  /* 0x0000000c2f033224 */ /* 0x080fe400078e02ff */
[----:B------:R-:W-:-:S04]  /*1aa0*/  @P3 IMAD.WIDE.U32 R12, R46, R12, RZ ;  /* 0x0000000c2e0c3225 */ /* 0x000fc800078e00ff */
[----:B------:R-:W-:Y:S01]  /*1ab0*/  IMAD.WIDE.U32 R24, R14, R16, R24 ;  /* 0x000000100e187225 */ /* 0x000fe200078e0018 */
[----:B------:R-:W-:-:S03]  /*1ac0*/  @P3 IADD3 R11, R13, R3, RZ ;  /* 0x000000030d0b3210 */ /* 0x000fc60007ffe0ff */
[----:B------:R-:W-:Y:S01]  /*1ad0*/  IMAD R5, R14, R8, R5 ;  /* 0x000000080e057224 */ /* 0x000fe200078e0205 */
[----:B------:R-:W-:Y:S01]  /*1ae0*/  @!P3 IADD3 R11, R23, R0, RZ ;  /* 0x00000000170bb210 */ /* 0x000fe20007ffe0ff */
[----:B------:R-:W-:Y:S01]  /*1af0*/  @P3 IMAD.MOV.U32 R13, RZ, RZ, R12 ;  /* 0x000000ffff0d3224 */ /* 0x000fe200078e000c */
[----:B------:R-:W-:Y:S01]  /*1b00*/  @!P3 MOV R13, R22 ;  /* 0x00000016000db202 */ /* 0x000fe20000000f00 */
[----:B------:R-:W-:Y:S01]  /*1b10*/  IMAD.MOV.U32 R3, RZ, RZ, R24 ;  /* 0x000000ffff037224 */ /* 0x000fe200078e0018 */
[----:B------:R-:W-:Y:S02]  /*1b20*/  IADD3 R0, R25, R5, RZ ;  /* 0x0000000519007210 */ /* 0x000fe40007ffe0ff */
[----:B-1----:R-:W-:Y:S02]  /*1b30*/  MOV R5, R2 ;  /* 0x0000000200057202 */ /* 0x002fe40000000f00 */
.L_x_870:
[----:B------:R-:W-:Y:S05]  /*1b40*/  BSYNC B0 ;  /* 0x0000000000007941 */ /* 0x000fea0003800000 */
.L_x_868:
[----:B------:R-:W-:Y:S01]  /*1b50*/  ISETP.NE.AND P0, PT, R242, -0x1, PT ;  /* 0xfffffffff200780c */ /* 0x000fe20003f05270 */
[----:B------:R-:W2:Y:S04]  /*1b60*/  LD.E.64 R22, desc[UR6][R18.64+0x30] ;  /* 0x0000300612167980 */ /* 0x000ea8000c101b00 */
[----:B------:R-:W3:Y:S04]  /*1b70*/  LD.E R154, desc[UR6][R18.64+0xc0] ;  /* 0x0000c006129a7980 */ /* 0x000ee8000c101900 */
[----:B------:R-:W4:Y:S04]  /*1b80*/  LD.E.64 R24, desc[UR6][R18.64+0x48] ;  /* 0x0000480612187980 */ /* 0x000f28000c101b00 */
[----:B------:R-:W3:Y:S04]  /*1b90*/  @!P0 LD.E.64 R28, desc[UR6][R18.64+0x18] ;  /* 0x00001806121c8980 */ /* 0x000ee8000c101b00 */
[----:B------:R-:W4:Y:S04]  /*1ba0*/  LD.E.64 R6, desc[UR6][R18.64+0x10] ;  /* 0x0000100612067980 */ /* 0x000f28000c101b00 */
[----:B------:R-:W4:Y:S04]  /*1bb0*/  LD.E.64 R162, desc[UR6][R18.64+0x8] ;  /* 0x0000080612a27980 */ /* 0x000f28000c101b00 */
[----:B------:R1:W5:Y:S04]  /*1bc0*/  @P4 LD.E R20, desc[UR6][R20.64] ;  /* 0x0000000614144980 */ /* 0x000368000c101900 */
[----:B------:R1:W5:Y:S01]  /*1bd0*/  LD.E.64 R172, desc[UR6][R18.64] ;  /* 0x0000000612ac7980 */ /* 0x000362000c101b00 */
[----:B------:R-:W-:-:S04]  /*1be0*/  SHF.R.S32.HI R51, RZ, 0x1f, R45 ;  /* 0x0000001fff337819 */ /* 0x000fc8000001142d */
[CC--:B------:R-:W-:Y:S02]  /*1bf0*/  LEA.HI R54, R51.reuse, R45.reuse, RZ, 0x3 ;  /* 0x0000002d33367211 */ /* 0x0c0fe400078f18ff */
[----:B------:R-:W-:Y:S02]  /*1c00*/  LEA.HI R55, R51, R45, RZ, 0x4 ;  /* 0x0000002d33377211 */ /* 0x000fe400078f20ff */
[----:B------:R-:W-:Y:S02]  /*1c10*/  SHF.R.S32.HI R160, RZ, 0x3, R54 ;  /* 0x00000003ffa07819 */ /* 0x000fe40000011436 */
[----:B------:R-:W-:Y:S02]  /*1c20*/  LOP3.LUT R54, R54, 0xfffffff8, RZ, 0xc0, !PT ;  /* 0xfffffff836367812 */ /* 0x000fe400078ec0ff */
[----:B------:R-:W-:Y:S01]  /*1c30*/  LOP3.LUT R10, R55, 0xfffffff0, RZ, 0xc0, !PT ;  /* 0xfffffff0370a7812 */ /* 0x000fe200078ec0ff */
[----:B------:R-:W-:Y:S02]  /*1c40*/  IMAD.SHL.U32 R155, R160, 0x40, RZ ;  /* 0x00000040a09b7824 */ /* 0x000fe400078e00ff */
[----:B------:R-:W-:-:S02]  /*1c50*/  IMAD.IADD R54, R45, 0x1, -R54 ;  /* 0x000000012d367824 */ /* 0x000fc400078e0a36 */
[----:B------:R-:W-:Y:S01]  /*1c60*/  IMAD.IADD R10, R45, 0x1, -R10 ;  /* 0x000000012d0a7824 */ /* 0x000fe200078e0a0a */
[----:B------:R-:W-:Y:S01]  /*1c70*/  LOP3.LUT R155, R155, 0x1c0, RZ, 0xc0, !PT ;  /* 0x000001c09b9b7812 */ /* 0x000fe200078ec0ff */
[----:B------:R-:W-:-:S03]  /*1c80*/  IMAD.SHL.U32 R14, R54, 0x8, RZ ;  /* 0x00000008360e7824 */ /* 0x000fc600078e00ff */
[----:B------:R-:W-:Y:S02]  /*1c90*/  SHF.R.S32.HI R17, RZ, 0x1f, R10 ;  /* 0x0000001fff117819 */ /* 0x000fe4000001140a */
[----:B------:R-:W-:Y:S02]  /*1ca0*/  LOP3.LUT R9, R155, 0x38, R14, 0xf8, !PT ;  /* 0x000000389b097812 */ /* 0x000fe400078ef80e */
[----:B------:R-:W-:Y:S02]  /*1cb0*/  SHF.R.U32.HI R155, RZ, 0x3, R155 ;  /* 0x00000003ff9b7819 */ /* 0x000fe4000001169b */
[----:B------:R-:W-:Y:S02]  /*1cc0*/  SHF.R.S32.HI R12, RZ, 0x4, R55 ;  /* 0x00000004ff0c7819 */ /* 0x000fe40000011437 */
[----:B------:R-:W-:Y:S02]  /*1cd0*/  LOP3.LUT R155, R9, R155, RZ, 0x3c, !PT ;  /* 0x0000009b099b7212 */ /* 0x000fe400078e3cff */
[----:B------:R-:W-:-:S02]  /*1ce0*/  LEA.HI R17, R17, R10, RZ, 0x3 ;  /* 0x0000000a11117211 */ /* 0x000fc400078f18ff */
[----:B------:R-:W-:Y:S02]  /*1cf0*/  LEA.HI R9, R51, R45, RZ, 0x6 ;  /* 0x0000002d33097211 */ /* 0x000fe400078f30ff */
[----:B------:R-:W-:Y:S02]  /*1d00*/  LEA.HI R55, R55, R12, RZ, 0x1 ;  /* 0x0000000c37377211 */ /* 0x000fe400078f08ff */
[----:B------:R-:W-:Y:S02]  /*1d10*/  IADD3 R30, P1, R14, R13, RZ ;  /* 0x0000000d0e1e7210 */ /* 0x000fe40007f3e0ff */
[----:B------:R-:W-:Y:S01]  /*1d20*/  LOP3.LUT R13, R17, 0xfffffff8, RZ, 0xc0, !PT ;  /* 0xfffffff8110d7812 */ /* 0x000fe200078ec0ff */
[----:B------:R-:W-:Y:S01]  /*1d30*/  IMAD.SHL.U32 R9, R9, 0x8, RZ ;  /* 0x0000000809097824 */ /* 0x000fe200078e00ff */
[----:B------:R-:W-:Y:S02]  /*1d40*/  SHF.R.S32.HI R15, RZ, 0x1f, R14 ;  /* 0x0000001fff0f7819 */ /* 0x000fe4000001140e */
[----:B------:R-:W-:Y:S01]  /*1d50*/  LOP3.LUT R55, R55, 0xfffffffe, RZ, 0xc0, !PT ;  /* 0xfffffffe37377812 */ /* 0x000fe200078ec0ff */
[----:B------:R-:W-:Y:S01]  /*1d60*/  IMAD.IADD R13, R10, 0x1, -R13 ;  /* 0x000000010a0d7824 */ /* 0x000fe200078e0a0d */
[----:B------:R-:W-:Y:S01]  /*1d70*/  LOP3.LUT R155, R155, 0xfffffe00, R9, 0xf8, !PT ;  /* 0xfffffe009b9b7812 */ /* 0x000fe200078ef809 */
[----:B------:R-:W-:-:S02]  /*1d80*/  IMAD.X R31, R15, 0x1, R11, P1 ;  /* 0x000000010f1f7824 */ /* 0x000fc400008e060b */
[----:B------:R-:W-:Y:S02]  /*1d90*/  IMAD.IADD R55, R12, 0x1, -R55 ;  /* 0x000000010c377824 */ /* 0x000fe400078e0a37 */
[----:B------:R-:W-:Y:S02]  /*1da0*/  IMAD.SHL.U32 R12, R13, 0x40, RZ ;  /* 0x000000400d0c7824 */ /* 0x000fe400078e00ff */
[----:B------:R-:W-:-:S03]  /*1db0*/  IMAD R4, R4, R46, RZ ;  /* 0x0000002e04047224 */ /* 0x000fc600078e02ff */
[----:B------:R-:W-:Y:S01]  /*1dc0*/  LOP3.LUT R12, R12, 0x1c0, RZ, 0xc0, !PT ;  /* 0x000001c00c0c7812 */ /* 0x000fe200078ec0ff */
[C---:B------:R-:W-:Y:S01]  /*1dd0*/  IMAD R4, R5.reuse, R47, R4 ;  /* 0x0000002f05047224 */ /* 0x040fe200078e0204 */
[----:B------:R-:W-:Y:S01]  /*1de0*/  SHF.R.S32.HI R59, RZ, 0x1f, R239 ;  /* 0x0000001fff3b7819 */ /* 0x000fe200000114ef */
[----:B------:R-:W-:-:S04]  /*1df0*/  IMAD.WIDE.U32 R32, R5, R46, R30 ;  /* 0x0000002e05207225 */ /* 0x000fc800078e001e */
[----:B------:R-:W-:Y:S01]  /*1e00*/  IMAD.SHL.U32 R35, R17, 0x40, RZ ;  /* 0x0000004011237824 */ /* 0x000fe200078e00ff */
[----:B------:R-:W-:Y:S01]  /*1e10*/  SHF.R.S32.HI R161, RZ, 0x1f, R160 ;  /* 0x0000001fffa17819 */ /* 0x000fe200000114a0 */
[----:B------:R-:W-:Y:S01]  /*1e20*/  IMAD R188, R47, R160, RZ ;  /* 0x000000a02fbc7224 */ /* 0x000fe200078e02ff */
[----:B------:R-:W-:Y:S02]  /*1e30*/  SHF.R.S32.HI R83, RZ, 0x1f, R84 ;  /* 0x0000001fff537819 */ /* 0x000fe40000011454 */
[----:B------:R-:W-:Y:S01]  /*1e40*/  LOP3.LUT P3, RZ, R13, 0x4, RZ, 0xc0, !PT ;  /* 0x000000040dff7812 */ /* 0x000fe2000786c0ff */
[----:B------:R-:W-:Y:S01]  /*1e50*/  IMAD R188, R161, R46, R188 ;  /* 0x0000002ea1bc7224 */ /* 0x000fe200078e02bc */
[----:B------:R-:W-:Y:S02]  /*1e60*/  LOP3.LUT P2, RZ, R13, 0x2, RZ, 0xc0, !PT ;  /* 0x000000020dff7812 */ /* 0x000fe4000784c0ff */
[----:B------:R-:W-:-:S04]  /*1e70*/  LEA.HI R83, R83, R84, RZ, 0x6 ;  /* 0x0000005453537211 */ /* 0x000fc800078f30ff */
[----:B------:R-:W-:-:S04]  /*1e80*/  SHF.R.S32.HI R83, RZ, 0x6, R83 ;  /* 0x00000006ff537819 */ /* 0x000fc80000011453 */
[----:B------:R-:W-:Y:S01]  /*1e90*/  VIMNMX R83, RZ, R83, !PT ;  /* 0x00000053ff537248 */ /* 0x000fe20007fe0100 */
[----:B------:R-:W-:Y:S01]  /*1ea0*/  IMAD R158, R49, R160, RZ ;  /* 0x000000a0319e7224 */ /* 0x000fe200078e02ff */
[----:B------:R-:W-:-:S03]  /*1eb0*/  LEA.HI R51, R51, R45, RZ, 0x5 ;  /* 0x0000002d33337211 */ /* 0x000fc600078f28ff */
[----:B------:R-:W-:Y:S01]  /*1ec0*/  IMAD R158, R161, R48, R158 ;  /* 0x00000030a19e7224 */ /* 0x000fe200078e029e */
[----:B------:R-:W-:Y:S01]  /*1ed0*/  LOP3.LUT R50, R51, 0xffffffe0, RZ, 0xc0, !PT ;  /* 0xffffffe033327812 */ /* 0x000fe200078ec0ff */
[----:B------:R-:W-:Y:S01]  /*1ee0*/  IMAD.MOV.U32 R34, RZ, RZ, 0x10 ;  /* 0x00000010ff227424 */ /* 0x000fe200078e00ff */
[C---:B------:R-:W-:Y:S01]  /*1ef0*/  SHF.L.U64.HI R234, R48.reuse, 0x4, R49 ;  /* 0x0000000430ea7819 */ /* 0x040fe20000010231 */
[----:B------:R-:W-:Y:S01]  /*1f00*/  IMAD.SHL.U32 R233, R48, 0x10, RZ ;  /* 0x0000001030e97824 */ /* 0x000fe200078e00ff */
[C---:B------:R-:W-:Y:S01]  /*1f10*/  SHF.L.U64.HI R232, R46.reuse, 0x4, R47 ;  /* 0x000000042ee87819 */ /* 0x040fe2000001022f */
[----:B------:R-:W-:Y:S01]  /*1f20*/  IMAD.SHL.U32 R231, R46, 0x10, RZ ;  /* 0x000000102ee77824 */ /* 0x000fe200078e00ff */
[----:B------:R-:W-:Y:S01]  /*1f30*/  SHF.R.S32.HI R51, RZ, 0x5, R51 ;  /* 0x00000005ff337819 */ /* 0x000fe20000011433 */
[----:B------:R-:W-:Y:S01]  /*1f40*/  IMAD.IADD R50, R45, 0x1, -R50 ;  /* 0x000000012d327824 */ /* 0x000fe200078e0a32 */
[----:B------:R-:W-:Y:S01]  /*1f50*/  SEL R34, R34, 0xfffffff0, !P2 ;  /* 0xfffffff022227807 */ /* 0x000fe20005000000 */
[----:B------:R-:W-:-:S02]  /*1f60*/  IMAD.SHL.U32 R152, R54, 0x4, RZ ;  /* 0x0000000436987824 */ /* 0x000fc400078e00ff */
[----:B--2---:R-:W-:-:S04]  /*1f70*/  @P0 IMAD.WIDE.U32 R10, R22, R242, RZ ;  /* 0x000000f2160a0225 */ /* 0x004fc800078e00ff */
[----:B------:R-:W-:-:S04]  /*1f80*/  @P0 IMAD R9, R23, R242, RZ ;  /* 0x000000f217090224 */ /* 0x000fc800078e02ff */
[----:B------:R-:W-:Y:S02]  /*1f90*/  @P0 IMAD.IADD R9, R11, 0x1, R9 ;  /* 0x000000010b090824 */ /* 0x000fe400078e0209 */
[----:B------:R-:W-:Y:S02]  /*1fa0*/  IMAD.SHL.U32 R11, R55, 0x8, RZ ;  /* 0x00000008370b7824 */ /* 0x000fe400078e00ff */
[----:B---3--:R-:W-:-:S03]  /*1fb0*/  @!P0 IMAD R5, R29, R239, RZ ;  /* 0x000000ef1d058224 */ /* 0x008fc600078e02ff */
[----:B------:R-:W-:Y:S01]  /*1fc0*/  LOP3.LUT R11, R12, 0x8, R11, 0xf8, !PT ;  /* 0x000000080c0b7812 */ /* 0x000fe200078ef80b */
[----:B------:R-:W-:Y:S01]  /*1fd0*/  @!P0 IMAD.WIDE.U32 R30, R28, R239, RZ ;  /* 0x000000ef1c1e8225 */ /* 0x000fe200078e00ff */
[----:B------:R-:W-:-:S03]  /*1fe0*/  SHF.R.U32.HI R12, RZ, 0x3, R12 ;  /* 0x00000003ff0c7819 */ /* 0x000fc6000001160c */
[----:B------:R-:W-:Y:S01]  /*1ff0*/  @!P0 IMAD R5, R28, R59, R5 ;  /* 0x0000003b1c058224 */ /* 0x000fe200078e0205 */
[----:B------:R-:W-:Y:S01]  /*2000*/  LOP3.LUT R11, R11, R12, RZ, 0x3c, !PT ;  /* 0x0000000c0b0b7212 */ /* 0x000fe200078e3cff */
[----:B------:R-:W-:Y:S01]  /*2010*/  @!P0 IMAD.MOV.U32 R10, RZ, RZ, R30 ;  /* 0x000000ffff0a8224 */ /* 0x000fe200078e001e */
[----:B------:R-:W-:Y:S01]  /*2020*/  MOV R28, R32 ;  /* 0x00000020001c7202 */ /* 0x000fe20000000f00 */
[----:B------:R-:W-:Y:S01]  /*2030*/  @!P0 IMAD.IADD R9, R31, 0x1, R5 ;  /* 0x000000011f098824 */ /* 0x000fe200078e0205 */
[----:B------:R-:W-:Y:S01]  /*2040*/  LOP3.LUT R35, R11, 0xfffffe00, R35, 0xf8, !PT ;  /* 0xfffffe000b237812 */ /* 0x000fe200078ef823 */
[----:B------:R-:W-:Y:S01]  /*2050*/  IMAD R5, R27, R16, RZ ;  /* 0x000000101b057224 */ /* 0x000fe200078e02ff */
[C---:B------:R-:W-:Y:S01]  /*2060*/  IADD3 R30, P1, R14.reuse, R10, RZ ;  /* 0x0000000a0e1e7210 */ /* 0x040fe20007f3e0ff */
[----:B------:R-:W-:Y:S02]  /*2070*/  IMAD.IADD R29, R33, 0x1, R4 ;  /* 0x00000001211d7824 */ /* 0x000fe400078e0204 */
[----:B------:R-:W-:-:S02]  /*2080*/  VIADD R11, R14, 0x40 ;  /* 0x000000400e0b7836 */ /* 0x000fc40000000000 */
[-C--:B------:R-:W-:Y:S02]  /*2090*/  IMAD R5, R8, R26.reuse, R5 ;  /* 0x0000001a08057224 */ /* 0x080fe400078e0205 */
[----:B------:R-:W-:Y:S02]  /*20a0*/  @P0 IMAD.MOV.U32 R170, RZ, RZ, R22 ;  /* 0x000000ffffaa0224 */ /* 0x000fe400078e0016 */
[----:B------:R-:W-:Y:S01]  /*20b0*/  @P0 IMAD.MOV.U32 R171, RZ, RZ, R23 ;  /* 0x000000ffffab0224 */ /* 0x000fe200078e0017 */
[----:B------:R-:W-:Y:S01]  /*20c0*/  SHF.R.S32.HI R4, RZ, 0x1f, R238 ;  /* 0x0000001fff047819 */ /* 0x000fe200000114ee */
[----:B------:R-:W-:-:S04]  /*20d0*/  IMAD.WIDE.U32 R26, R16, R26, R28 ;  /* 0x0000001a101a7225 */ /* 0x000fc800078e001c */
[----:B------:R-:W-:Y:S02]  /*20e0*/  @!P0 IMAD.MOV.U32 R170, RZ, RZ, R22 ;  /* 0x000000ffffaa8224 */ /* 0x000fe400078e0016 */
[----:B------:R-:W-:Y:S01]  /*20f0*/  @!P0 IMAD.MOV.U32 R171, RZ, RZ, R23 ;  /* 0x000000ffffab8224 */ /* 0x000fe200078e0017 */
[----:B------:R-:W-:Y:S01]  /*2100*/  ISETP.GE.AND P0, PT, R11, R154, PT ;  /* 0x0000009a0b00720c */ /* 0x000fe20003f06270 */
[----:B----4-:R-:W-:Y:S02]  /*2110*/  IMAD R10, R25, R238, RZ ;  /* 0x000000ee190a7224 */ /* 0x010fe400078e02ff */
[----:B------:R-:W-:Y:S02]  /*2120*/  IMAD.X R31, R15, 0x1, R9, P1 ;  /* 0x000000010f1f7824 */ /* 0x000fe400008e0609 */
[----:B------:R-:W-:Y:S01]  /*2130*/  IMAD.IADD R25, R27, 0x1, R5 ;  /* 0x000000011b197824 */ /* 0x000fe200078e0205 */
[----:B------:R-:W-:Y:S01]  /*2140*/  SEL R5, RZ, 0xffffffff, P0 ;  /* 0xffffffffff057807 */ /* 0x000fe20000000000 */
[----:B------:R-:W-:Y:S01]  /*2150*/  IMAD R4, R24, R4, R10 ;  /* 0x0000000418047224 */ /* 0x000fe200078e020a */
[----:B------:R-:W-:Y:S01]  /*2160*/  ISETP.GE.AND P1, PT, R14, R154, PT ;  /* 0x0000009a0e00720c */ /* 0x000fe20003f26270 */
[----:B------:R-:W-:Y:S01]  /*2170*/  IMAD.WIDE.U32 R30, R238, R24, R30 ;  /* 0x00000018ee1e7225 */ /* 0x000fe200078e001e */
[----:B------:R-:W-:-:S02]  /*2180*/  MOV R24, R26 ;  /* 0x0000001a00187202 */ /* 0x000fc40000000f00 */
[----:B------:R-:W-:Y:S01]  /*2190*/  IADD3 R10, R14, 0x80, RZ ;  /* 0x000000800e0a7810 */ /* 0x000fe20007ffe0ff */
[----:B------:R-:W-:Y:S01]  /*21a0*/  IMAD.IADD R167, R31, 0x1, R4 ;  /* 0x000000011fa77824 */ /* 0x000fe200078e0204 */
[----:B------:R-:W-:Y:S01]  /*21b0*/  SEL R4, RZ, 0x1, P1 ;  /* 0x00000001ff047807 */ /* 0x000fe20000800000 */
[----:B------:R-:W-:Y:S01]  /*21c0*/  IMAD.SHL.U32 R5, R5, 0x2, RZ ;  /* 0x0000000205057824 */ /* 0x000fe200078e00ff */
[----:B------:R-:W-:Y:S01]  /*21d0*/  ISETP.GE.AND P0, PT, R10, R154, PT ;  /* 0x0000009a0a00720c */ /* 0x000fe20003f06270 */
[----:B------:R-:W-:-:S03]  /*21e0*/  IMAD.WIDE.U32 R12, R160, R46, R24 ;  /* 0x0000002ea00c7225 */ /* 0x000fc600078e0018 */
[----:B------:R-:W-:Y:S01]  /*21f0*/  LOP3.LUT R5, R5, 0x2, R4, 0xe2, !PT ;  /* 0x0000000205057812 */ /* 0x000fe200078ee204 */
[----:B------:R-:W-:Y:S01]  /*2200*/  VIADD R9, R14, 0xc0 ;  /* 0x000000c00e097836 */ /* 0x000fe20000000000 */
[----:B------:R-:W-:Y:S01]  /*2210*/  SEL R4, RZ, 0x4, P0 ;  /* 0x00000004ff047807 */ /* 0x000fe20000000000 */
[----:B------:R-:W-:Y:S01]  /*2220*/  IMAD.IADD R188, R13, 0x1, R188 ;  /* 0x000000010dbc7824 */ /* 0x000fe200078e02bc */
[C---:B------:R-:W-:Y:S02]  /*2230*/  LEA R189, P0, R12.reuse, R6, 0x1 ;  /* 0x000000060cbd7211 */ /* 0x040fe400078008ff */
[----:B------:R-:W-:Y:S02]  /*2240*/  ISETP.GE.AND P1, PT, R9, R154, PT ;  /* 0x0000009a0900720c */ /* 0x000fe40003f26270 */
[----:B------:R-:W-:Y:S02]  /*2250*/  LEA.HI.X R188, R12, R7, R188, 0x1, P0 ;  /* 0x000000070cbc7211 */ /* 0x000fe400000f0cbc */
[----:B------:R-:W-:-:S02]  /*2260*/  IADD3 R156, P0, R14, R3, RZ ;  /* 0x000000030e9c7210 */ /* 0x000fc40007f1e0ff */
[----:B------:R-:W-:Y:S02]  /*2270*/  SEL R153, RZ, 0x8, P1 ;  /* 0x00000008ff997807 */ /* 0x000fe40000800000 */
[----:B------:R-:W-:Y:S02]  /*2280*/  ISETP.GT.AND P1, PT, R165, R83, PT ;  /* 0x00000053a500720c */ /* 0x000fe40003f24270 */
[----:B------:R-:W-:Y:S01]  /*2290*/  IADD3.X R157, R15, R0, RZ, P0, !PT ;  /* 0x000000000f9d7210 */ /* 0x000fe200007fe4ff */
[----:B------:R-:W-:-:S04]  /*22a0*/  IMAD.WIDE R22, R240, 0x40, R160 ;  /* 0x00000040f0167825 */ /* 0x000fc800078e02a0 */
[----:B------:R-:W-:-:S04]  /*22b0*/  IMAD.WIDE.U32 R156, R160, R48, R156 ;  /* 0x00000030a09c7225 */ /* 0x000fc800078e009c */
[----:B------:R-:W-:Y:S02]  /*22c0*/  IMAD.MOV.U32 R166, RZ, RZ, R30 ;  /* 0x000000ffffa67224 */ /* 0x000fe400078e001e */
[----:B------:R-:W-:Y:S01]  /*22d0*/  IMAD R168, R23, R170, RZ ;  /* 0x000000aa17a87224 */ /* 0x000fe200078e02ff */
[----:B------:R-:W-:Y:S01]  /*22e0*/  LEA R236, P0, R156, R162, 0x1 ;  /* 0x000000a29cec7211 */ /* 0x000fe200078008ff */
[----:B------:R-:W-:Y:S02]  /*22f0*/  IMAD.MOV.U32 R33, RZ, RZ, 0x20 ;  /* 0x00000020ff217424 */ /* 0x000fe400078e00ff */
[----:B------:R-:W-:Y:S02]  /*2300*/  IMAD.IADD R159, R157, 0x1, R158 ;  /* 0x000000019d9f7824 */ /* 0x000fe400078e029e */
[C---:B------:R-:W-:Y:S02]  /*2310*/  IMAD R168, R22.reuse, R171, R168 ;  /* 0x000000ab16a87224 */ /* 0x040fe400078e02a8 */
[----:B------:R-:W-:Y:S01]  /*2320*/  IMAD.WIDE.U32 R166, R22, R170, R166 ;  /* 0x000000aa16a67225 */ /* 0x000fe200078e00a6 */
[----:B------:R-:W-:-:S02]  /*2330*/  LOP3.LUT R153, R153, R5, R4, 0xfe, !PT ;  /* 0x0000000599997212 */ /* 0x000fc400078efe04 */
[----:B------:R-:W-:Y:S01]  /*2340*/  SEL R33, R33, 0xffffffe0, !P3 ;  /* 0xffffffe021217807 */ /* 0x000fe20005800000 */
[----:B------:R-:W-:Y:S01]  /*2350*/  @!P4 IMAD.MOV.U32 R20, RZ, RZ, RZ ;  /* 0x000000ffff14c224 */ /* 0x000fe200078e00ff */
[----:B------:R-:W-:Y:S01]  /*2360*/  LEA.HI.X R235, R156, R163, R159, 0x1, P0 ;  /* 0x000000a39ceb7211 */ /* 0x000fe200000f0c9f */
[----:B------:R-:W-:Y:S01]  /*2370*/  IMAD.IADD R169, R167, 0x1, R168 ;  /* 0x00000001a7a97824 */ /* 0x000fe200078e02a8 */
[----:B-1----:R-:W-:Y:S06]  /*2380*/  @!P1 BRA `(.L_x_871) ;  /* 0x000000c400189947 */ /* 0x002fec0003800000 */
[----:B------:R-:W2:Y:S04]  /*2390*/  LD.E.64 R36, desc[UR6][R18.64+0x120] ;  /* 0x0001200612247980 */ /* 0x000ea8000c101b00 */
[----:B------:R-:W3:Y:S04]  /*23a0*/  LD.E.64 R38, desc[UR6][R18.64+0x118] ;  /* 0x0001180612267980 */ /* 0x000ee8000c101b00 */
[----:B------:R-:W4:Y:S04]  /*23b0*/  LD.E.64 R178, desc[UR6][R18.64+0x128] ;  /* 0x0001280612b27980 */ /* 0x000f28000c101b00 */
[----:B------:R-:W4:Y:S04]  /*23c0*/  LD.E.64 R176, desc[UR6][R18.64+0x130] ;  /* 0x0001300612b07980 */ /* 0x000f28000c101b00 */
[----:B------:R-:W4:Y:S04]  /*23d0*/  LD.E.64 R28, desc[UR6][R18.64+0x140] ;  /* 0x00014006121c7980 */ /* 0x000f28000c101b00 */
[----:B------:R-:W4:Y:S04]  /*23e0*/  LD.E.64 R26, desc[UR6][R18.64+0x138] ;  /* 0x00013806121a7980 */ /* 0x000f28000c101b00 */
[----:B------:R-:W4:Y:S04]  /*23f0*/  LD.E R17, desc[UR6][R18.64+0xd0] ;  /* 0x0000d00612117980 */ /* 0x000f28000c101900 */
[----:B------:R-:W4:Y:S04]  /*2400*/  LD.E.64 R24, desc[UR6][R18.64+0x108] ;  /* 0x0001080612187980 */ /* 0x000f28000c101b00 */
[----:B------:R-:W4:Y:S04]  /*2410*/  LD.E.64 R22, desc[UR6][R18.64+0x110] ;  /* 0x0001100612167980 */ /* 0x000f28000c101b00 */
[----:B------:R-:W4:Y:S04]  /*2420*/  LD.E.64 R12, desc[UR6][R18.64+0x150] ;  /* 0x00015006120c7980 */ /* 0x000f28000c101b00 */
[----:B------:R-:W4:Y:S01]  /*2430*/  LD.E.64 R6, desc[UR6][R18.64+0x148] ;  /* 0x0001480612067980 */ /* 0x000f22000c101b00 */
[----:B-----5:R-:W-:Y:S01]  /*2440*/  IMAD.IADD R20, R20, 0x1, R2 ;  /* 0x0000000114147824 */ /* 0x020fe200078e0202 */
[----:B------:R-:W-:Y:S01]  /*2450*/  LOP3.LUT R147, R153, 0xffff, RZ, 0xc0, !PT ;  /* 0x0000ffff99937812 */ /* 0x000fe200078ec0ff */
[C---:B------:R-:W-:Y:S01]  /*2460*/  IMAD.SHL.U32 R61, R46.reuse, 0x20, RZ ;  /* 0x000000202e3d7824 */ /* 0x040fe200078e00ff */
[----:B------:R-:W-:Y:S01]  /*2470*/  SHF.L.U64.HI R62, R46, 0x5, R47 ;  /* 0x000000052e3e7819 */ /* 0x000fe2000001022f */
[----:B------:R-:W-:-:S02]  /*2480*/  IMAD R60, R47, 0x60, RZ ;  /* 0x000000602f3c7824 */ /* 0x000fc400078e02ff */
[----:B------:R-:W-:Y:S01]  /*2490*/  IMAD.WIDE.U32 R174, R46, 0x60, RZ ;  /* 0x000000602eae7825 */ /* 0x000fe200078e00ff */
[C---:B------:R-:W-:Y:S02]  /*24a0*/  LOP3.LUT R150, R147.reuse, 0x1, RZ, 0xc0, !PT ;  /* 0x0000000193967812 */ /* 0x040fe400078ec0ff */
[C---:B------:R-:W-:Y:S01]  /*24b0*/  LOP3.LUT R149, R147.reuse, 0x2, RZ, 0xc0, !PT ;  /* 0x0000000293957812 */ /* 0x040fe200078ec0ff */
[C---:B------:R-:W-:Y:S01]  /*24c0*/  VIADD R57, R160.reuse, 0x20 ;  /* 0x00000020a0397836 */ /* 0x040fe20000000000 */
[----:B------:R-:W-:Y:S01]  /*24d0*/  LOP3.LUT R148, R147, 0x4, RZ, 0xc0, !PT ;  /* 0x0000000493947812 */ /* 0x000fe200078ec0ff */
[----:B------:R-:W-:Y:S01]  /*24e0*/  VIADD R56, R160, 0x30 ;  /* 0x00000030a0387836 */ /* 0x000fe20000000000 */
[----:B------:R-:W-:Y:S01]  /*24f0*/  SHF.L.U64.HI R62, R61, 0x1, R62 ;  /* 0x000000013d3e7819 */ /* 0x000fe2000001023e */
[----:B------:R-:W-:Y:S01]  /*2500*/  IMAD.SHL.U32 R81, R48, 0x20, RZ ;  /* 0x0000002030517824 */ /* 0x000fe200078e00ff */
[----:B------:R-:W-:Y:S01]  /*2510*/  IADD3 R58, R160, 0x10, RZ ;  /* 0x00000010a03a7810 */ /* 0x000fe20007ffe0ff */
[----:B------:R-:W-:Y:S01]  /*2520*/  IMAD.MOV.U32 R120, RZ, RZ, R236 ;  /* 0x000000ffff787224 */ /* 0x000fe200078e00ec */
[----:B------:R-:W-:Y:S01]  /*2530*/  SHF.L.U64.HI R82, R48, 0x5, R49 ;  /* 0x0000000530527819 */ /* 0x000fe20000010231 */
[----:B------:R-:W-:Y:S01]  /*2540*/  IMAD.MOV.U32 R121, RZ, RZ, R235 ;  /* 0x000000ffff797224 */ /* 0x000fe200078e00eb */
[----:B------:R-:W-:Y:S01]  /*2550*/  MOV R122, R188 ;  /* 0x000000bc007a7202 */ /* 0x000fe20000000f00 */
[----:B------:R-:W-:Y:S01]  /*2560*/  IMAD.MOV.U32 R123, RZ, RZ, R189 ;  /* 0x000000ffff7b7224 */ /* 0x000fe200078e00bd */
[----:B------:R-:W-:Y:S01]  /*2570*/  LOP3.LUT R147, R147, 0x8, RZ, 0xc0, !PT ;  /* 0x0000000893937812 */ /* 0x000fe200078ec0ff */
[----:B------:R-:W-:-:S02]  /*2580*/  IMAD.SHL.U32 R61, R61, 0x2, RZ ;  /* 0x000000023d3d7824 */ /* 0x000fc400078e00ff */
[----:B------:R-:W-:Y:S02]  /*2590*/  IMAD.IADD R60, R175, 0x1, R60 ;  /* 0x00000001af3c7824 */ /* 0x000fe400078e023c */
[-C--:B--2---:R-:W-:Y:S02]  /*25a0*/  IMAD R0, R37, R239.reuse, RZ ;  /* 0x000000ef25007224 */ /* 0x084fe400078e02ff */
[----:B---3--:R-:W-:Y:S02]  /*25b0*/  IMAD R4, R39, R239, RZ ;  /* 0x000000ef27047224 */ /* 0x008fe400078e02ff */
[----:B------:R-:W-:Y:S02]  /*25c0*/  IMAD R0, R36, R59, R0 ;  /* 0x0000003b24007224 */ /* 0x000fe400078e0200 */
[----:B------:R-:W-:-:S04]  /*25d0*/  IMAD.WIDE.U32 R36, R239, R36, R14 ;  /* 0x00000024ef247225 */ /* 0x000fc800078e000e */
[----:B------:R-:W-:-:S04]  /*25e0*/  IMAD.WIDE.U32 R30, R239, R38, R14 ;  /* 0x00000026ef1e7225 */ /* 0x000fc800078e000e */
[----:B------:R-:W-:Y:S02]  /*25f0*/  IMAD R4, R38, R59, R4 ;  /* 0x0000003b26047224 */ /* 0x000fe400078e0204 */
[----:B------:R-:W-:Y:S01]  /*2600*/  IMAD.IADD R37, R37, 0x1, R0 ;  /* 0x0000000125257824 */ /* 0x000fe200078e0200 */
[----:B------:R-:W-:Y:S01]  /*2610*/  SHF.R.S32.HI R0, RZ, 0x1f, R2 ;  /* 0x0000001fff007819 */ /* 0x000fe20000011402 */
[-C--:B----4-:R-:W-:Y:S02]  /*2620*/  IMAD R3, R179, R2.reuse, RZ ;  /* 0x00000002b3037224 */ /* 0x090fe400078e02ff */
[----:B------:R-:W-:Y:S02]  /*2630*/  IMAD.IADD R31, R31, 0x1, R4 ;  /* 0x000000011f1f7824 */ /* 0x000fe400078e0204 */
[----:B------:R-:W-:Y:S02]  /*2640*/  IMAD R5, R177, R2, RZ ;  /* 0x00000002b1057224 */ /* 0x000fe400078e02ff */
[----:B------:R-:W-:-:S02]  /*2650*/  IMAD R3, R178, R0, R3 ;  /* 0x00000000b2037224 */ /* 0x000fc400078e0203 */
[----:B------:R-:W-:-:S04]  /*2660*/  IMAD.WIDE.U32 R30, R178, R2, R30 ;  /* 0x00000002b21e7225 */ /* 0x000fc800078e001e */
[C---:B------:R-:W-:Y:S02]  /*2670*/  IMAD R5, R176.reuse, R0, R5 ;  /* 0x00000000b0057224 */ /* 0x040fe400078e0205 */
[----:B------:R-:W-:Y:S01]  /*2680*/  IMAD.WIDE.U32 R36, R176, R2, R36 ;  /* 0x00000002b0247225 */ /* 0x000fe200078e0024 */
[----:B------:R-:W-:Y:S02]  /*2690*/  IADD3 R31, R31, R3, RZ ;  /* 0x000000031f1f7210 */ /* 0x000fe40007ffe0ff */
[----:B------:R-:W-:Y:S01]  /*26a0*/  LEA.HI R144, R17, R17, RZ, 0x1 ;  /* 0x0000001111907211 */ /* 0x000fe200078f08ff */
[-C--:B------:R-:W-:Y:S02]  /*26b0*/  IMAD R4, R29, R16.reuse, RZ ;  /* 0x000000101d047224 */ /* 0x080fe400078e02ff */
[----:B------:R-:W-:Y:S01]  /*26c0*/  IMAD R3, R27, R16, RZ ;  /* 0x000000101b037224 */ /* 0x000fe200078e02ff */
[----:B------:R-:W-:Y:S01]  /*26d0*/  IADD3 R0, P0, -R84, R160, RZ ;  /* 0x000000a054007210 */ /* 0x000fe20007f1e1ff */
[----:B------:R-:W-:Y:S01]  /*26e0*/  IMAD.IADD R37, R37, 0x1, R5 ;  /* 0x0000000125257824 */ /* 0x000fe200078e0205 */
[----:B------:R-:W-:Y:S01]  /*26f0*/  SHF.R.S32.HI R5, RZ, 0x1f, R84 ;  /* 0x0000001fff057819 */ /* 0x000fe20000011454 */
[-C--:B------:R-:W-:Y:S01]  /*2700*/  IMAD R4, R28, R8.reuse, R4 ;  /* 0x000000081c047224 */ /* 0x080fe200078e0204 */
[----:B------:R-:W-:Y:S01]  /*2710*/  SHF.R.S32.HI R144, RZ, 0x1, R144 ;  /* 0x00000001ff907819 */ /* 0x000fe20000011490 */
[----:B------:R-:W-:-:S02]  /*2720*/  IMAD R3, R26, R8, R3 ;  /* 0x000000081a037224 */ /* 0x000fc400078e0203 */
[----:B------:R-:W-:-:S04]  /*2730*/  IMAD.WIDE.U32 R28, R28, R16, R36 ;  /* 0x000000101c1c7225 */ /* 0x000fc800078e0024 */
[----:B------:R-:W-:-:S04]  /*2740*/  IMAD.WIDE.U32 R26, R26, R16, R30 ;  /* 0x000000101a1a7225 */ /* 0x000fc800078e001e */
[----:B------:R-:W-:Y:S01]  /*2750*/  IMAD.X R5, R161, 0x1, ~R5, P0 ;  /* 0x00000001a1057824 */ /* 0x000fe200000e0e05 */
[----:B------:R-:W-:Y:S01]  /*2760*/  IADD3 R27, R27, R3, RZ ;  /* 0x000000031b1b7210 */ /* 0x000fe20007ffe0ff */
[----:B------:R-:W-:Y:S02]  /*2770*/  IMAD.IADD R17, R29, 0x1, R4 ;  /* 0x000000011d117824 */ /* 0x000fe400078e0204 */
[----:B------:R-:W-:Y:S02]  /*2780*/  IMAD R4, R160, R144, R152 ;  /* 0x00000090a0047224 */ /* 0x000fe400078e0298 */
[C---:B------:R-:W-:Y:S02]  /*2790*/  IMAD R114, R5.reuse, R178, RZ ;  /* 0x000000b205727224 */ /* 0x040fe400078e02ff */
[----:B------:R-:W-:Y:S02]  /*27a0*/  IMAD R112, R5, R176, RZ ;  /* 0x000000b005707224 */ /* 0x000fe400078e02ff */
[----:B------:R-:W-:-:S02]  /*27b0*/  IMAD.MOV.U32 R16, RZ, RZ, R28 ;  /* 0x000000ffff107224 */ /* 0x000fc400078e001c */
[----:B------:R-:W-:Y:S02]  /*27c0*/  IMAD R118, R144, R20, RZ ;  /* 0x0000001490767224 */ /* 0x000fe400078e02ff */
[----:B------:R-:W-:Y:S02]  /*27d0*/  IMAD.IADD R3, R152, 0x1, R4 ;  /* 0x0000000198037824 */ /* 0x000fe400078e0204 */
[-C--:B------:R-:W-:Y:S02]  /*27e0*/  IMAD R114, R179, R0.reuse, R114 ;  /* 0x00000000b3727224 */ /* 0x080fe400078e0272 */
[----:B------:R-:W-:Y:S01]  /*27f0*/  IMAD.WIDE.U32 R20, R178, R0, R26 ;  /* 0x00000000b2147225 */ /* 0x000fe200078e001a */
[----:B------:R-:W-:-:S03]  /*2800*/  SHF.R.S32.HI R2, RZ, 0x1f, R118 ;  /* 0x0000001fff027819 */ /* 0x000fc60000011476 */
[-C--:B------:R-:W-:Y:S02]  /*2810*/  IMAD R112, R177, R0.reuse, R112 ;  /* 0x00000000b1707224 */ /* 0x080fe400078e0270 */
[----:B------:R-:W-:Y:S01]  /*2820*/  IMAD.WIDE.U32 R16, R176, R0, R16 ;  /* 0x00000000b0107225 */ /* 0x000fe200078e0010 */
[C---:B------:R-:W-:Y:S02]  /*2830*/  IADD3 R0, P3, R118.reuse, R4, RZ ;  /* 0x0000000476007210 */ /* 0x040fe40007f7e0ff */
[----:B------:R-:W-:Y:S02]  /*2840*/  IADD3 R118, P2, R118, R3, RZ ;  /* 0x0000000376767210 */ /* 0x000fe40007f5e0ff */
[----:B------:R-:W-:Y:S02]  /*2850*/  IADD3 R114, R21, R114, RZ ;  /* 0x0000007215727210 */ /* 0x000fe40007ffe0ff */
[----:B------:R-:W-:Y:S01]  /*2860*/  LEA R115, P0, R20, R24, 0x1 ;  /* 0x0000001814737211 */ /* 0x000fe200078008ff */
[----:B------:R-:W-:Y:S01]  /*2870*/  IMAD.IADD R112, R17, 0x1, R112 ;  /* 0x0000000111707824 */ /* 0x000fe200078e0270 */
[----:B------:R-:W-:Y:S01]  /*2880*/  LEA R113, P1, R16, R22, 0x1 ;  /* 0x0000001610717211 */ /* 0x000fe200078208ff */
[----:B------:R-:W-:Y:S01]  /*2890*/  IMAD.SHL.U32 R119, R118, 0x2, RZ ;  /* 0x0000000276777824 */ /* 0x000fe200078e00ff */
[----:B------:R-:W-:Y:S01]  /*28a0*/  LEA.HI.X R114, R20, R25, R114, 0x1, P0 ;  /* 0x0000001914727211 */ /* 0x000fe200000f0c72 */
[----:B------:R-:W-:Y:S01]  /*28b0*/  IMAD.SHL.U32 R20, R0, 0x2, RZ ;  /* 0x0000000200147824 */ /* 0x000fe200078e00ff */
[----:B------:R-:W-:-:S02]  /*28c0*/  LEA.HI.X.SX32 R4, R4, R2, 0x1, P3 ;  /* 0x0000000204047211 */ /* 0x000fc400018f0eff */
[----:B------:R-:W-:Y:S02]  /*28d0*/  LEA.HI.X.SX32 R2, R3, R2, 0x1, P2 ;  /* 0x0000000203027211 */ /* 0x000fe400010f0eff */
[----:B------:R-:W-:Y:S02]  /*28e0*/  LEA.HI.X R112, R16, R23, R112, 0x1, P1 ;  /* 0x0000001710707211 */ /* 0x000fe400008f0c70 */
[-C--:B------:R-:W-:Y:S02]  /*28f0*/  IADD3 R117, P3, R12, R119.reuse, RZ ;  /* 0x000000770c757210 */ /* 0x080fe40007f7e0ff */
[----:B------:R-:W-:Y:S02]  /*2900*/  SHF.L.U64.HI R118, R118, 0x1, R2 ;  /* 0x0000000176767819 */ /* 0x000fe40000010202 */
[----:B------:R-:W-:Y:S02]  /*2910*/  IADD3 R36, P1, R12, R20, RZ ;  /* 0x000000140c247210 */ /* 0x000fe40007f3e0ff */
[----:B------:R-:W-:-:S02]  /*2920*/  IADD3 R119, P2, R6, R119, RZ ;  /* 0x0000007706777210 */ /* 0x000fc40007f5e0ff */
[----:B------:R-:W-:Y:S02]  /*2930*/  SHF.L.U64.HI R0, R0, 0x1, R4 ;  /* 0x0000000100007819 */ /* 0x000fe40000010204 */
[----:B------:R-:W-:Y:S02]  /*2940*/  IADD3 R20, P0, R6, R20, RZ ;  /* 0x0000001406147210 */ /* 0x000fe40007f1e0ff */
[----:B------:R-:W-:Y:S01]  /*2950*/  IADD3.X R116, R13, R118, RZ, P3, !PT ;  /* 0x000000760d747210 */ /* 0x000fe20001ffe4ff */
[----:B------:R-:W-:Y:S01]  /*2960*/  IMAD.X R118, R7, 0x1, R118, P2 ;  /* 0x0000000107767824 */ /* 0x000fe200010e0676 */
[----:B------:R-:W-:Y:S01]  /*2970*/  IADD3 R80, P2, R233, 0x40, RZ ;  /* 0x00000040e9507810 */ /* 0x000fe20007f5e0ff */
[--C-:B------:R-:W-:Y:S01]  /*2980*/  IMAD.X R21, R7, 0x1, R0.reuse, P0 ;  /* 0x0000000107157824 */ /* 0x100fe200000e0600 */
[----:B------:R-:W-:Y:S01]  /*2990*/  IADD3 R70, P0, R233, 0xc0, RZ ;  /* 0x000000c0e9467810 */ /* 0x000fe20007f1e0ff */
[----:B------:R-:W-:Y:S01]  /*29a0*/  IMAD.X R37, R13, 0x1, R0, P1 ;  /* 0x000000010d257824 */ /* 0x000fe200008e0600 */
[----:B------:R-:W-:Y:S01]  /*29b0*/  IADD3 R76, P1, R233, 0x80, RZ ;  /* 0x00000080e94c7810 */ /* 0x000fe20007f3e0ff */
[--C-:B------:R-:W-:Y:S01]  /*29c0*/  IMAD.X R79, RZ, RZ, R234.reuse, P2 ;  /* 0x000000ffff4f7224 */ /* 0x100fe200010e06ea */
[----:B------:R-:W-:Y:S01]  /*29d0*/  SHF.L.U32 R151, R144, 0x4, RZ ;  /* 0x0000000490977819 */ /* 0x000fe200000006ff */
[----:B------:R-:W-:Y:S01]  /*29e0*/  IMAD.X R69, RZ, RZ, R234, P0 ;  /* 0x000000ffff457224 */ /* 0x000fe200000e06ea */
[----:B------:R-:W-:-:S02]  /*29f0*/  IADD3 R78, P2, R80, R233, RZ ;  /* 0x000000e9504e7210 */ /* 0x000fc40007f5e0ff */
[-C--:B------:R-:W-:Y:S02]  /*2a00*/  IADD3.X R75, RZ, R234.reuse, RZ, P1, !PT ;  /* 0x000000eaff4b7210 */ /* 0x080fe40000ffe4ff */
[-C--:B------:R-:W-:Y:S02]  /*2a10*/  IADD3 R74, P1, R76, R233.reuse, RZ ;  /* 0x000000e94c4a7210 */ /* 0x080fe40007f3e0ff */
[-C--:B------:R-:W-:Y:S02]  /*2a20*/  IADD3 R68, P0, R70, R233.reuse, RZ ;  /* 0x000000e946447210 */ /* 0x080fe40007f1e0ff */
[C---:B------:R-:W-:Y:S01]  /*2a30*/  SHF.L.U32 R86, R178.reuse, 0x4, RZ ;  /* 0x00000004b2567819 */ /* 0x040fe200000006ff */
[----:B------:R-:W-:Y:S01]  /*2a40*/  VIADD R145, R151, 0x40 ;  /* 0x0000004097917836 */ /* 0x000fe20000000000 */
[----:B------:R-:W-:Y:S01]  /*2a50*/  IADD3.X R67, R69, R234, RZ, P0, !PT ;  /* 0x000000ea45437210 */ /* 0x000fe200007fe4ff */
[C---:B------:R-:W-:Y:S01]  /*2a60*/  VIADD R141, R151.reuse, 0xc0 ;  /* 0x000000c0978d7836 */ /* 0x040fe20000000000 */
[----:B------:R-:W-:Y:S01]  /*2a70*/  IADD3 R143, R151, 0x80, RZ ;  /* 0x00000080978f7810 */ /* 0x000fe20007ffe0ff */
[--C-:B------:R-:W-:Y:S01]  /*2a80*/  IMAD.X R77, R79, 0x1, R234.reuse, P2 ;  /* 0x000000014f4d7824 */ /* 0x100fe200010e06ea */
[----:B------:R-:W-:Y:S01]  /*2a90*/  SHF.L.U64.HI R85, R178, 0x4, R179 ;  /* 0x00000004b2557819 */ /* 0x000fe200000102b3 */
[----:B------:R-:W-:Y:S01]  /*2aa0*/  IMAD.X R73, R75, 0x1, R234, P1 ;  /* 0x000000014b497824 */ /* 0x000fe200008e06ea */
[-C--:B------:R-:W-:Y:S01]  /*2ab0*/  IADD3 R66, P3, R74, R233.reuse, RZ ;  /* 0x000000e94a427210 */ /* 0x080fe20007f7e0ff */
[----:B------:R-:W-:Y:S01]  /*2ac0*/  IMAD.SHL.U32 R96, R178, 0x20, RZ ;  /* 0x00000020b2607824 */ /* 0x000fe200078e00ff */
[----:B------:R-:W-:-:S02]  /*2ad0*/  IADD3 R64, P2, R68, R233, RZ ;  /* 0x000000e944407210 */ /* 0x000fc40007f5e0ff */
[C---:B------:R-:W-:Y:S01]  /*2ae0*/  IADD3 R100, P0, R86.reuse, 0xc0, RZ ;  /* 0x000000c056647810 */ /* 0x040fe20007f1e0ff */
[C---:B------:R-:W-:Y:S01]  /*2af0*/  IMAD.IADD R142, R151.reuse, 0x1, R145 ;  /* 0x00000001978e7824 */ /* 0x040fe200078e0291 */
[C---:B------:R-:W-:Y:S01]  /*2b00*/  IADD3 R88, P5, R86.reuse, 0x40, RZ ;  /* 0x0000004056587810 */ /* 0x040fe20007fbe0ff */
[C---:B------:R-:W-:Y:S01]  /*2b10*/  IMAD.IADD R138, R151.reuse, 0x1, R141 ;  /* 0x00000001978a7824 */ /* 0x040fe200078e028d */
[----:B------:R-:W-:Y:S02]  /*2b20*/  IADD3 R92, P1, R86, 0x80, RZ ;  /* 0x00000080565c7810 */ /* 0x000fe40007f3e0ff */
[----:B------:R-:W-:Y:S02]  /*2b30*/  IADD3 R72, P4, R78, R233, RZ ;  /* 0x000000e94e487210 */ /* 0x000fe40007f9e0ff */
[----:B------:R-:W-:Y:S01]  /*2b40*/  IADD3 R140, R151, R143, RZ ;  /* 0x0000008f978c7210 */ /* 0x000fe20007ffe0ff */
[C---:B------:R-:W-:Y:S01]  /*2b50*/  IMAD.SHL.U32 R108, R176.reuse, 0x10, RZ ;  /* 0x00000010b06c7824 */ /* 0x040fe200078e00ff */
[----:B------:R-:W-:Y:S01]  /*2b60*/  IADD3.X R87, RZ, R85, RZ, P5, !PT ;  /* 0x00000055ff577210 */ /* 0x000fe20002ffe4ff */
[C---:B------:R-:W-:Y:S01]  /*2b70*/  IMAD.SHL.U32 R110, R176.reuse, 0x20, RZ ;  /* 0x00000020b06e7824 */ /* 0x040fe200078e00ff */
[C-C-:B------:R-:W-:Y:S01]  /*2b80*/  SHF.L.U64.HI R107, R176.reuse, 0x4, R177.reuse ;  /* 0x00000004b06b7819 */ /* 0x140fe200000102b1 */
[--C-:B------:R-:W-:Y:S01]  /*2b90*/  IMAD.X R65, R73, 0x1, R234.reuse, P3 ;  /* 0x0000000149417824 */ /* 0x100fe200018e06ea */
[----:B------:R-:W-:Y:S01]  /*2ba0*/  SHF.L.U64.HI R109, R176, 0x5, R177 ;  /* 0x00000005b06d7819 */ /* 0x000fe200000102b1 */
[----:B------:R-:W-:Y:S01]  /*2bb0*/  IMAD.X R63, R67, 0x1, R234, P2 ;  /* 0x00000001433f7824 */ /* 0x000fe200010e06ea */
[----:B------:R-:W-:Y:S01]  /*2bc0*/  SHF.L.U64.HI R95, R178, 0x5, R179 ;  /* 0x00000005b25f7819 */ /* 0x000fe200000102b3 */
[--C-:B------:R-:W-:Y:S01]  /*2bd0*/  IMAD.X R99, RZ, RZ, R85.reuse, P0 ;  /* 0x000000ffff637224 */ /* 0x100fe200000e0655 */
[----:B------:R-:W-:Y:S01]  /*2be0*/  IADD3.X R71, R77, R234, RZ, P4, !PT ;  /* 0x000000ea4d477210 */ /* 0x000fe200027fe4ff */
[----:B------:R-:W-:Y:S01]  /*2bf0*/  IMAD.SHL.U32 R146, R144, 0x20, RZ ;  /* 0x0000002090927824 */ /* 0x000fe200078e00ff */
[----:B------:R-:W-:Y:S01]  /*2c00*/  IADD3 R90, P5, R88, R86, RZ ;  /* 0x00000056585a7210 */ /* 0x000fe20007fbe0ff */
[----:B------:R-:W-:Y:S01]  /*2c10*/  IMAD R111, R177, 0x60, RZ ;  /* 0x00000060b16f7824 */ /* 0x000fe200078e02ff */
[----:B------:R-:W-:Y:S01]  /*2c20*/  IADD3 R98, P3, R96, R88, RZ ;  /* 0x0000005860627210 */ /* 0x000fe20007f7e0ff */
[----:B------:R-:W-:Y:S01]  /*2c30*/  IMAD.X R91, RZ, RZ, R85, P1 ;  /* 0x000000ffff5b7224 */ /* 0x000fe200008e0655 */
[----:B------:R-:W-:Y:S01]  /*2c40*/  IADD3 R102, P2, R100, R86, RZ ;  /* 0x0000005664667210 */ /* 0x000fe20007f5e0ff */
[----:B------:R-:W-:Y:S01]  /*2c50*/  IMAD R144, R144, 0x30, RZ ;  /* 0x0000003090907824 */ /* 0x000fe200078e02ff */
[----:B------:R-:W-:Y:S01]  /*2c60*/  IADD3 R106, P0, R100, R96, RZ ;  /* 0x00000060646a7210 */ /* 0x000fe20007f1e0ff */
[C---:B------:R-:W-:Y:S01]  /*2c70*/  IMAD.IADD R139, R151.reuse, 0x1, R142 ;  /* 0x00000001978b7824 */ /* 0x040fe200078e028e */
[----:B------:R-:W-:Y:S01]  /*2c80*/  IADD3 R94, P4, R92, R86, RZ ;  /* 0x000000565c5e7210 */ /* 0x000fe20007f9e0ff */
[C---:B------:R-:W-:Y:S01]  /*2c90*/  IMAD.IADD R136, R151.reuse, 0x1, R138 ;  /* 0x0000000197887824 */ /* 0x040fe200078e028a */
[----:B------:R-:W-:Y:S01]  /*2ca0*/  IADD3 R104, P1, R96, R92, RZ ;  /* 0x0000005c60687210 */ /* 0x000fe20007f3e0ff */
[----:B------:R-:W-:Y:S01]  /*2cb0*/  IMAD.WIDE.U32 R176, R176, 0x60, RZ ;  /* 0x00000060b0b07825 */ /* 0x000fe200078e00ff */
[----:B------:R-:W-:-:S02]  /*2cc0*/  IADD3 R137, R151, R140, RZ ;  /* 0x0000008c97897210 */ /* 0x000fc40007ffe0ff */
[C---:B------:R-:W-:Y:S01]  /*2cd0*/  SHF.L.U64.HI R107, R108.reuse, 0x1, R107 ;  /* 0x000000016c6b7819 */ /* 0x040fe2000001026b */
[----:B------:R-:W-:Y:S01]  /*2ce0*/  IMAD.SHL.U32 R108, R108, 0x2, RZ ;  /* 0x000000026c6c7824 */ /* 0x000fe200078e00ff */
[C---:B------:R-:W-:Y:S01]  /*2cf0*/  SHF.L.U64.HI R109, R110.reuse, 0x1, R109 ;  /* 0x000000016e6d7819 */ /* 0x040fe2000001026d */
[----:B------:R-:W-:Y:S01]  /*2d00*/  IMAD.SHL.U32 R110, R110, 0x2, RZ ;  /* 0x000000026e6e7824 */ /* 0x000fe200078e00ff */
[----:B------:R-:W-:Y:S01]  /*2d10*/  MOV R12, R165 ;  /* 0x000000a5000c7202 */ /* 0x000fe20000000f00 */
[----:B------:R-:W-:Y:S01]  /*2d20*/  IMAD.IADD R111, R177, 0x1, R111 ;  /* 0x00000001b16f7824 */ /* 0x000fe200078e026f */
[----:B------:R-:W-:Y:S01]  /*2d30*/  IADD3.X R93, R91, R85, RZ, P4, !PT ;  /* 0x000000555b5d7210 */ /* 0x000fe200027fe4ff */
[----:B------:R-:W-:Y:S01]  /*2d40*/  IMAD.X R89, R87, 0x1, R85, P5 ;  /* 0x0000000157597824 */ /* 0x000fe200028e0655 */
[C---:B------:R-:W-:Y:S01]  /*2d50*/  IADD3.X R103, R95.reuse, R91, RZ, P1, !PT ;  /* 0x0000005b5f677210 */ /* 0x040fe20000ffe4ff */
[----:B------:R-:W-:Y:S01]  /*2d60*/  IMAD.X R97, R95, 0x1, R87, P3 ;  /* 0x000000015f617824 */ /* 0x000fe200018e0657 */
[----:B------:R-:W-:Y:S01]  /*2d70*/  SHF.R.S32.HI R135, RZ, 0x1f, R151 ;  /* 0x0000001fff877819 */ /* 0x000fe20000011497 */
[C---:B------:R-:W-:Y:S01]  /*2d80*/  IMAD.X R101, R99.reuse, 0x1, R85, P2 ;  /* 0x0000000163657824 */ /* 0x040fe200010e0655 */
[----:B------:R-:W-:Y:S01]  /*2d90*/  SHF.R.S32.HI R134, RZ, 0x1f, R146 ;  /* 0x0000001fff867819 */ /* 0x000fe20000011492 */
[----:B------:R-:W-:Y:S01]  /*2da0*/  IMAD.X R105, R99, 0x1, R95, P0 ;  /* 0x0000000163697824 */ /* 0x000fe200000e065f */
[----:B------:R-:W-:-:S02]  /*2db0*/  SHF.R.S32.HI R132, RZ, 0x1f, R144 ;  /* 0x0000001fff847819 */ /* 0x000fc40000011490 */
[----:B------:R-:W-:Y:S02]  /*2dc0*/  SHF.R.S32.HI R133, RZ, 0x1f, R145 ;  /* 0x0000001fff857819 */ /* 0x000fe40000011491 */
[----:B------:R-:W-:Y:S02]  /*2dd0*/  SHF.R.S32.HI R131, RZ, 0x1f, R143 ;  /* 0x0000001fff837819 */ /* 0x000fe4000001148f */
[----:B------:R-:W-:Y:S02]  /*2de0*/  SHF.R.S32.HI R129, RZ, 0x1f, R141 ;  /* 0x0000001fff817819 */ /* 0x000fe4000001148d */
[----:B------:R-:W-:Y:S02]  /*2df0*/  SHF.R.S32.HI R130, RZ, 0x1f, R142 ;  /* 0x0000001fff827819 */ /* 0x000fe4000001148e */
[----:B------:R-:W-:Y:S02]  /*2e00*/  SHF.R.S32.HI R128, RZ, 0x1f, R140 ;  /* 0x0000001fff807819 */ /* 0x000fe4000001148c */
[----:B------:R-:W-:-:S02]  /*2e10*/  SHF.R.S32.HI R126, RZ, 0x1f, R138 ;  /* 0x0000001fff7e7819 */ /* 0x000fc4000001148a */
[----:B------:R-:W-:Y:S02]  /*2e20*/  SHF.R.S32.HI R127, RZ, 0x1f, R139 ;  /* 0x0000001fff7f7819 */ /* 0x000fe4000001148b */
[----:B------:R-:W-:Y:S02]  /*2e30*/  SHF.R.S32.HI R125, RZ, 0x1f, R137 ;  /* 0x0000001fff7d7819 */ /* 0x000fe40000011489 */
[----:B------:R-:W-:-:S07]  /*2e40*/  SHF.R.S32.HI R124, RZ, 0x1f, R136 ;  /* 0x0000001fff7c7819 */ /* 0x000fce0000011488 */
.L_x_989:
[----:B------:R-:W-:Y:S01]  /*2e50*/  MOV R3, R112 ;  /* 0x0000007000037202 */ /* 0x000fe20000000f00 */
[----:B------:R-:W-:Y:S01]  /*2e60*/  IMAD.SHL.U32 R16, R12, 0x40, RZ ;  /* 0x000000400c107824 */ /* 0x000fe200078e00ff */
[----:B------:R-:W-:Y:S01]  /*2e70*/  BSSY B0, `(.L_x_872) ;  /* 0x000001f000007945 */ /* 0x000fe20003800000 */
[----:B------:R-:W-:Y:S02]  /*2e80*/  IMAD.MOV.U32 R2, RZ, RZ, R113 ;  /* 0x000000ffff027224 */ /* 0x000fe400078e0071 */
[----:B------:R-:W-:Y:S04]  /*2e90*/  VIADD R13, R16, 0xffffffc0 ;  /* 0xffffffc0100d7836 */ /* 0x000fe80000000000 */
[----:B------:R-:W-:Y:S01]  /*2ea0*/  IMAD.IADD R181, R53, 0x1, -R13 ;  /* 0x0000000135b57824 */ /* 0x000fe200078e0a0d */
[----:B------:R-:W-:Y:S04]  /*2eb0*/  IADD3 R180, R84, -R13, RZ ;  /* 0x8000000d54b47210 */ /* 0x000fe80007ffe0ff */
[-C--:B------:R-:W-:Y:S02]  /*2ec0*/  ISETP.GE.AND P3, PT, R160, R181.reuse, PT ;  /* 0x000000b5a000720c */ /* 0x080fe40003f66270 */
[-C--:B------:R-:W-:Y:S02]  /*2ed0*/  ISETP.GE.AND P0, PT, R58, R181.reuse, PT ;  /* 0x000000b53a00720c */ /* 0x080fe40003f06270 */
[-C--:B------:R-:W-:Y:S02]  /*2ee0*/  ISETP.GE.AND P3, PT, R160, R180.reuse, !P3 ;  /* 0x000000b4a000720c */ /* 0x080fe40005f66270 */
[----:B------:R-:W-:Y:S02]  /*2ef0*/  ISETP.GE.AND P4, PT, R57, R181, PT ;  /* 0x000000b53900720c */ /* 0x000fe40003f86270 */
[----:B------:R-:W-:Y:S09]  /*2f00*/  ISETP.GE.AND P0, PT, R58, R180, !P0 ;  /* 0x000000b43a00720c */ /* 0x000ff20004706270 */
[----:B---345:R-:W-:Y:S05]  /*2f10*/  @!P3 BRA `(.L_x_873) ;  /* 0x000000000050b947 */ /* 0x038fea0003800000 */
[----:B------:R-:W-:Y:S02]  /*2f20*/  ISETP.NE.AND P2, PT, R150, RZ, PT ;  /* 0x000000ff9600720c */ /* 0x000fe40003f45270 */
[----:B------:R-:W-:Y:S11]  /*2f30*/  ISETP.NE.AND P1, PT, R149, RZ, PT ;  /* 0x000000ff9500720c */ /* 0x000ff60003f25270 */
[----:B------:R-:W2:Y:S01]  /*2f40*/  @P2 LD.E.128 R4, desc[UR6][R2.64] ;  /* 0x0000000602042980 */ /* 0x000ea2000c101d00 */
[--C-:B------:R-:W-:Y:S02]  /*2f50*/  @P2 IMAD.MOV.U32 R22, RZ, RZ, R123.reuse ;  /* 0x000000ffff162224 */ /* 0x100fe400078e007b */
[--C-:B------:R-:W-:Y:S05]  /*2f60*/  @P2 IMAD.MOV.U32 R23, RZ, RZ, R122.reuse ;  /* 0x000000ffff172224 */ /* 0x100fea00078e007a */
[----:B--2---:R1:W-:Y:S01]  /*2f70*/  @P2 ST.E.128 desc[UR6][R22.64], R4 ;  /* 0x0000000416002985 */ /* 0x0043e2000c101d06 */
[----:B------:R-:W-:Y:S03]  /*2f80*/  ISETP.NE.AND P2, PT, R148, RZ, PT ;  /* 0x000000ff9400720c */ /* 0x000fe60003f45270 */
[----:B-1----:R-:W2:Y:S01]  /*2f90*/  @P1 LD.E.128 R4, desc[UR6][R2.64+0x80] ;  /* 0x0000800602041980 */ /* 0x002ea2000c101d00 */
[----:B------:R-:W-:Y:S01]  /*2fa0*/  @P1 MOV R22, R123 ;  /* 0x0000007b00161202 */ /* 0x000fe20000000f00 */
[----:B------:R-:W-:Y:S05]  /*2fb0*/  @P1 IMAD.MOV.U32 R23, RZ, RZ, R122 ;  /* 0x000000ffff171224 */ /* 0x000fea00078e007a */
[----:B--2---:R1:W-:Y:S01]  /*2fc0*/  @P1 ST.E.128 desc[UR6][R22.64+0x80], R4 ;  /* 0x0000800416001985 */ /* 0x0043e2000c101d06 */
[----:B------:R-:W-:Y:S03]  /*2fd0*/  ISETP.NE.AND P1, PT, R147, RZ, PT ;  /* 0x000000ff9300720c */ /* 0x000fe60003f25270 */
[----:B-1----:R-:W2:Y:S01]  /*2fe0*/  @P2 LD.E.128 R4, desc[UR6][R2.64+0x100] ;  /* 0x0001000602042980 */ /* 0x002ea2000c101d00 */
[--C-:B------:R-:W-:Y:S01]  /*2ff0*/  @P2 IMAD.MOV.U32 R22, RZ, RZ, R123.reuse ;  /* 0x000000ffff162224 */ /* 0x100fe200078e007b */
[-C--:B------:R-:W-:Y:S05]  /*3000*/  @P2 MOV R23, R122.reuse ;  /* 0x0000007a00172202 */ /* 0x080fea0000000f00 */
[----:B--2---:R1:W-:Y:S04]  /*3010*/  @P2 ST.E.128 desc[UR6][R22.64+0x100], R4 ;  /* 0x0001000416002985 */ /* 0x0043e8000c101d06 */
[----:B-1----:R-:W2:Y:S01]  /*3020*/  @P1 LD.E.128 R4, desc[UR6][R2.64+0x180] ;  /* 0x0001800602041980 */ /* 0x002ea2000c101d00 */
[----:B------:R-:W-:Y:S01]  /*3030*/  @P1 IMAD.MOV.U32 R22, RZ, RZ, R123 ;  /* 0x000000ffff161224 */ /* 0x000fe200078e007b */
[----:B------:R-:W-:Y:S05]  /*3040*/  @P1 MOV R23, R122 ;  /* 0x0000007a00171202 */ /* 0x000fea0000000f00 */
[----:B--2---:R1:W-:Y:S02]  /*3050*/  @P1 ST.E.128 desc[UR6][R22.64+0x180], R4 ;  /* 0x0001800416001985 */ /* 0x0043e4000c101d06 */
.L_x_873:
[----:B------:R-:W-:Y:S05]  /*3060*/  BSYNC B0 ;  /* 0x0000000000007941 */ /* 0x000fea0003800000 */
.L_x_872:
[----:B------:R-:W-:Y:S04]  /*3070*/  BSSY B0, `(.L_x_874) ;  /* 0x0000012000007945 */ /* 0x000fe80003800000 */
[----:B------:R-:W-:Y:S05]  /*3080*/  @!P0 BRA `(.L_x_875) ;  /* 0x0000000000408947 */ /* 0x000fea0003800000 */
[----:B------:R-:W-:Y:S02]  /*3090*/  ISETP.NE.AND P1, PT, R150, RZ, PT ;  /* 0x000000ff9600720c */ /* 0x000fe40003f25270 */
[----:B------:R-:W-:Y:S02]  /*30a0*/  IADD3 R28, P0, R2, R108, RZ ;  /* 0x0000006c021c7210 */ /* 0x000fe40007f1e0ff */
[----:B-1----:R-:W-:Y:S03]  /*30b0*/  LEA R22, P2, R231, R123, 0x1 ;  /* 0x0000007be7167211 */ /* 0x002fe600078408ff */
[----:B------:R-:W-:Y:S01]  /*30c0*/  IMAD.X R29, R3, 0x1, R107, P0 ;  /* 0x00000001031d7824 */ /* 0x000fe200000e066b */
[----:B------:R-:W-:Y:S02]  /*30d0*/  ISETP.NE.AND P0, PT, R149, RZ, PT ;  /* 0x000000ff9500720c */ /* 0x000fe40003f05270 */
[----:B------:R-:W-:Y:S03]  /*30e0*/  LEA.HI.X R23, R231, R122, R232, 0x1, P2 ;  /* 0x0000007ae7177211 */ /* 0x000fe600010f0ce8 */
[----:B------:R-:W2:Y:S04]  /*30f0*/  @P1 LD.E.128 R24, desc[UR6][R28.64] ;  /* 0x000000061c181980 */ /* 0x000ea8000c101d00 */
[----:B--2---:R-:W-:Y:S01]  /*3100*/  @P1 ST.E.128 desc[UR6][R22.64], R24 ;  /* 0x0000001816001985 */ /* 0x004fe2000c101d06 */
[----:B------:R-:W-:Y:S03]  /*3110*/  ISETP.NE.AND P1, PT, R148, RZ, PT ;  /* 0x000000ff9400720c */ /* 0x000fe60003f25270 */
[----:B------:R-:W2:Y:S04]  /*3120*/  @P0 LD.E.128 R4, desc[UR6][R28.64+0x80] ;  /* 0x000080061c040980 */ /* 0x000ea8000c101d00 */
[----:B--2---:R1:W-:Y:S01]  /*3130*/  @P0 ST.E.128 desc[UR6][R22.64+0x80], R4 ;  /* 0x0000800416000985 */ /* 0x0043e2000c101d06 */
[----:B------:R-:W-:Y:S05]  /*3140*/  ISETP.NE.AND P0, PT, R147, RZ, PT ;  /* 0x000000ff9300720c */ /* 0x000fea0003f05270 */
[----:B-1----:R-:W2:Y:S04]  /*3150*/  @P1 LD.E.128 R4, desc[UR6][R28.64+0x100] ;  /* 0x000100061c041980 */ /* 0x002ea8000c101d00 */
[----:B--2---:R1:W-:Y:S04]  /*3160*/  @P1 ST.E.128 desc[UR6][R22.64+0x100], R4 ;  /* 0x0001000416001985 */ /* 0x0043e8000c101d06 */
[----:B-1----:R-:W2:Y:S04]  /*3170*/  @P0 LD.E.128 R4, desc[UR6][R28.64+0x180] ;  /* 0x000180061c040980 */ /* 0x002ea8000c101d00 */
[----:B--2---:R2:W-:Y:S02]  /*3180*/  @P0 ST.E.128 desc[UR6][R22.64+0x180], R4 ;  /* 0x0001800416000985 */ /* 0x0045e4000c101d06 */
.L_x_875:
[----:B------:R-:W-:Y:S05]  /*3190*/  BSYNC B0 ;  /* 0x0000000000007941 */ /* 0x000fea0003800000 */
.L_x_874:
[-C--:B------:R-:W-:Y:S01]  /*31a0*/  ISETP.GE.AND P4, PT, R57, R180.reuse, !P4 ;  /* 0x000000b43900720c */ /* 0x080fe20006786270 */
[----:B------:R-:W-:Y:S01]  /*31b0*/  BSSY B0, `(.L_x_876) ;  /* 0x0000014000007945 */ /* 0x000fe20003800000 */
[C---:B------:R-:W-:Y:S04]  /*31c0*/  ISETP.GE.AND P2, PT, R56.reuse, R181, PT ;  /* 0x000000b53800720c */ /* 0x040fe80003f46270 */
[----:B------:R-:W-:Y:S07]  /*31d0*/  ISETP.GE.AND P2, PT, R56, R180, !P2 ;  /* 0x000000b43800720c */ /* 0x000fee0005746270 */
[----:B------:R-:W-:Y:S06]  /*31e0*/  @!P4 BRA `(.L_x_877) ;  /* 0x000000000040c947 */ /* 0x000fec0003800000 */
[----:B------:R-:W-:Y:S02]  /*31f0*/  ISETP.NE.AND P1, PT, R150, RZ, PT ;  /* 0x000000ff9600720c */ /* 0x000fe40003f25270 */
[----:B------:R-:W-:Y:S02]  /*3200*/  IADD3 R28, P0, R2, R110, RZ ;  /* 0x0000006e021c7210 */ /* 0x000fe40007f1e0ff */
[----:B-12---:R-:W-:Y:S03]  /*3210*/  IADD3 R22, P4, R123, R61, RZ ;  /* 0x0000003d7b167210 */ /* 0x006fe60007f9e0ff */
[----:B------:R-:W-:Y:S01]  /*3220*/  IMAD.X R29, R3, 0x1, R109, P0 ;  /* 0x00000001031d7824 */ /* 0x000fe200000e066d */
[----:B------:R-:W-:Y:S01]  /*3230*/  ISETP.NE.AND P0, PT, R149, RZ, PT ;  /* 0x000000ff9500720c */ /* 0x000fe20003f05270 */
[----:B------:R-:W-:Y:S04]  /*3240*/  IMAD.X R23, R122, 0x1, R62, P4 ;  /* 0x000000017a177824 */ /* 0x000fe800020e063e */
        /* <DEDUP_REMOVED lines=10> */
.L_x_877:
[----:B------:R-:W-:Y:S05]  /*32f0*/  BSYNC B0 ;  /* 0x0000000000007941 */ /* 0x000fea0003800000 */
.L_x_876:
[----:B------:R-:W-:Y:S04]  /*3300*/  BSSY B0, `(.L_x_878) ;  /* 0x0000012000007945 */ /* 0x000fe80003800000 */
[----:B------:R-:W-:Y:S05]  /*3310*/  @!P2 BRA `(.L_x_879) ;  /* 0x000000000040a947 */ /* 0x000fea0003800000 */
[----:B------:R-:W-:Y:S02]  /*3320*/  ISETP.NE.AND P1, PT, R150, RZ, PT ;  /* 0x000000ff9600720c */ /* 0x000fe40003f25270 */
[----:B------:R-:W-:Y:S02]  /*3330*/  IADD3 R28, P0, R2, R176, RZ ;  /* 0x000000b0021c7210 */ /* 0x000fe40007f1e0ff */
[----:B-123--:R-:W-:Y:S03]  /*3340*/  IADD3 R22, P2, R123, R174, RZ ;  /* 0x000000ae7b167210 */ /* 0x00efe60007f5e0ff */
        /* <DEDUP_REMOVED lines=13> */
.L_x_879:
[----:B------:R-:W-:Y:S05]  /*3420*/  BSYNC B0 ;  /* 0x0000000000007941 */ /* 0x000fea0003800000 */
.L_x_878:
[----:B------:R-:W5:Y:S01]  /*3430*/  LD.E R17, desc[UR6][R18.64+0xd0] ;  /* 0x0000d00612117980 */ /* 0x000f62000c101900 */
[----:B------:R-:W-:Y:S03]  /*3440*/  BSSY B3, `(.L_x_880) ;  /* 0x0000ad0000037945 */ /* 0x000fe60003800000 */
[----:B------:R-:W2:Y:S01]  /*3450*/  LD.E R112, desc[UR6][R18.64+0x130] ;  /* 0x0001300612707980 */ /* 0x000ea2000c101900 */
[----:B-----5:R-:W-:Y:S01]  /*3460*/  ISETP.NE.AND P1, PT, R17, RZ, PT ;  /* 0x000000ff1100720c */ /* 0x020fe20003f25270 */
[----:B--2---:R-:W-:Y:S05]  /*3470*/  IMAD.U32 R112, R112, -0x40, RZ ;  /* 0xffffffc070707824 */ /* 0x004fea00078e00ff */
[C---:B------:R-:W-:Y:S04]  /*3480*/  LEA R113, P0, R112.reuse, R2, 0x1 ;  /* 0x0000000270717211 */ /* 0x040fe800078008ff */
[----:B------:R-:W-:Y:S03]  /*3490*/  LEA.HI.X.SX32 R112, R112, R3, 0x1, P0 ;  /* 0x0000000370707211 */ /* 0x000fe600000f0eff */
[----:B------:R-:W-:Y:S06]  /*34a0*/  @!P1 BRA `(.L_x_881) ;  /* 0x000000a400309947 */ /* 0x000fec0003800000 */
[----:B------:R-:W2:Y:S04]  /*34b0*/  LD.E.U8 R0, desc[UR6][R18.64+0x1b3] ;  /* 0x0001b30612007980 */ /* 0x000ea8000c101100 */
[----:B------:R1:W5:Y:S01]  /*34c0*/  LD.E R164, desc[UR6][R18.64+0xc0] ;  /* 0x0000c00612a47980 */ /* 0x000362000c101900 */
[----:B--2---:R-:W-:Y:S11]  /*34d0*/  ISETP.NE.AND P0, PT, R0, RZ, PT ;  /* 0x000000ff0000720c */ /* 0x004ff60003f05270 */
[----:B------:R-:W-:Y:S02]  /*34e0*/  @!UPT UIADD3 URZ, URZ, URZ, URZ ;  /* 0x0000003f3f3ff290 */ /* 0x000fe4000fffe03f */
[----:B-1----:R-:W-:Y:S05]  /*34f0*/  @!P0 BRA `(.L_x_882) ;  /* 0x0000003800c88947 */ /* 0x002fea0003800000 */
[----:B------:R-:W-:Y:S04]  /*3500*/  BSSY B1, `(.L_x_883) ;  /* 0x00000dc000017945 */ /* 0x000fe80003800000 */
[----:B------:R-:W-:Y:S05]  /*3510*/  @!P3 BRA `(.L_x_884) ;  /* 0x0000000c0068b947 */ /* 0x000fea0003800000 */
[-C--:B-----5:R-:W-:Y:S01]  /*3520*/  ISETP.GE.AND P0, PT, R14, R164.reuse, PT ;  /* 0x000000a40e00720c */ /* 0x0a0fe20003f06270 */
[----:B------:R-:W-:Y:S01]  /*3530*/  BSSY B0, `(.L_x_885) ;  /* 0x0000038000007945 */ /* 0x000fe20003800000 */
[-C--:B------:R-:W-:Y:S02]  /*3540*/  ISETP.GE.AND P3, PT, R11, R164.reuse, PT ;  /* 0x000000a40b00720c */ /* 0x080fe40003f66270 */
[-C--:B------:R-:W-:Y:S02]  /*3550*/  ISETP.GE.AND P2, PT, R10, R164.reuse, PT ;  /* 0x000000a40a00720c */ /* 0x080fe40003f46270 */
[----:B------:R-:W-:Y:S07]  /*3560*/  ISETP.GE.AND P1, PT, R9, R164, PT ;  /* 0x000000a40900720c */ /* 0x000fee0003f26270 */
[----:B------:R-:W-:Y:S06]  /*3570*/  @P0 BRA `(.L_x_886) ;  /* 0x0000000000cc0947 */ /* 0x000fec0003800000 */
[----:B------:R-:W-:Y:S02]  /*3580*/  MOV R2, R115 ;  /* 0x0000007300027202 */ /* 0x000fe40000000f00 */
[----:B------:R-:W-:Y:S02]  /*3590*/  MOV R3, R114 ;  /* 0x0000007200037202 */ /* 0x000fe40000000f00 */
[----:B------:R-:W-:Y:S03]  /*35a0*/  ISETP.GE.AND P0, PT, R14, R17, PT ;  /* 0x000000110e00720c */ /* 0x000fe60003f06270 */
[----:B------:R-:W2:Y:S10]  /*35b0*/  LD.E.128 R24, desc[UR6][R2.64] ;  /* 0x0000000602187980 */ /* 0x000eb4000c101d00 */
[----:B------:R-:W3:Y:S06]  /*35c0*/  @!P0 LD.E.64 R30, desc[UR6][R36.64] ;  /* 0x00000006241e8980 */ /* 0x000eec000c101b00 */
[----:B------:R-:W5:Y:S01]  /*35d0*/  @!P0 LD.E.64 R2, desc[UR6][R20.64] ;  /* 0x0000000614028980 */ /* 0x000f62000c101b00 */
[--C-:B---34-:R-:W-:Y:S01]  /*35e0*/  @!P0 HADD2.F32 R22, -RZ, R30.reuse.H0_H0 ;  /* 0x2000001eff168230 */ /* 0x118fe20000004100 */
[----:B--2---:R-:W-:Y:S01]  /*35f0*/  @!P0 MOV R0, R24 ;  /* 0x0000001800008202 */ /* 0x004fe20000000f00 */
[----:B------:R-:W-:Y:S01]  /*3600*/  @!P0 HADD2.F32 R28, -RZ, R30.H1_H1 ;  /* 0x3000001eff1c8230 */ /* 0x000fe20000004100 */
[----:B------:R-:W-:Y:S01]  /*3610*/  @!P0 MOV R7, R25 ;  /* 0x0000001900078202 */ /* 0x000fe20000000f00 */
[--C-:B------:R-:W-:Y:S02]  /*3620*/  @!P0 HADD2.F32 R29, -RZ, R31.reuse.H0_H0 ;  /* 0x2000001fff1d8230 */ /* 0x100fe40000004100 */
[----:B------:R-:W-:Y:S02]  /*3630*/  @!P0 HADD2.F32 R23, -RZ, R0.H0_H0 ;  /* 0x20000000ff178230 */ /* 0x000fe40000004100 */
[----:B------:R-:W-:Y:S02]  /*3640*/  @!P0 HADD2.F32 R30, -RZ, R31.H1_H1 ;  /* 0x3000001fff1e8230 */ /* 0x000fe40000004100 */
[--C-:B-----5:R-:W-:Y:S02]  /*3650*/  @!P0 HADD2.F32 R8, -RZ, R2.reuse.H0_H0 ;  /* 0x20000002ff088230 */ /* 0x120fe40000004100 */
[----:B------:R-:W-:Y:S02]  /*3660*/  @!P0 HADD2.F32 R6, -RZ, R2.H1_H1 ;  /* 0x30000002ff068230 */ /* 0x000fe40000004100 */
[----:B------:R-:W-:Y:S02]  /*3670*/  @!P0 HADD2.F32 R2, -RZ, R0.H1_H1 ;  /* 0x30000000ff028230 */ /* 0x000fe40000004100 */
[--C-:B------:R-:W-:Y:S02]  /*3680*/  @!P0 HADD2.F32 R4, -RZ, R3.reuse.H0_H0 ;  /* 0x20000003ff048230 */ /* 0x100fe40000004100 */
[----:B------:R-:W-:Y:S02]  /*3690*/  @!P0 HADD2.F32 R5, -RZ, R3.H1_H1 ;  /* 0x30000003ff058230 */ /* 0x000fe40000004100 */
[C---:B------:R-:W-:Y:S01]  /*36a0*/  @!P0 FMUL.FTZ R3, R2.reuse, R22 ;  /* 0x0000001602038220 */ /* 0x040fe20000410000 */
[-C--:B------:R-:W-:Y:S01]  /*36b0*/  @!P0 FMUL.FTZ R0, R2, R8.reuse ;  /* 0x0000000802008220 */ /* 0x080fe20000410000 */
[--C-:B------:R-:W-:Y:S02]  /*36c0*/  @!P0 HADD2.F32 R2, -RZ, R7.reuse.H1_H1 ;  /* 0x30000007ff028230 */ /* 0x100fe40000004100 */
[----:B------:R-:W-:Y:S01]  /*36d0*/  @!P0 FFMA.FTZ R31, R23, R8, -R3 ;  /* 0x00000008171f8223 */ /* 0x000fe20000010803 */
[----:B------:R-:W-:Y:S01]  /*36e0*/  @!P0 MOV R8, R26 ;  /* 0x0000001a00088202 */ /* 0x000fe20000000f00 */
[----:B------:R-:W-:Y:S01]  /*36f0*/  @!P0 FFMA.FTZ R0, R22, R23, R0 ;  /* 0x0000001716008223 */ /* 0x000fe20000010000 */
[----:B------:R-:W-:Y:S01]  /*3700*/  @!P0 MOV R3, R27 ;  /* 0x0000001b00038202 */ /* 0x000fe20000000f00 */
[----:B------:R-:W-:Y:S02]  /*3710*/  @!P0 HADD2.F32 R23, -RZ, R7.H0_H0 ;  /* 0x20000007ff178230 */ /* 0x000fe40000004100 */
[----:B------:R-:W-:Y:S01]  /*3720*/  @!P0 FMUL.FTZ R32, R2, R28 ;  /* 0x0000001c02208220 */ /* 0x000fe20000410000 */
[--C-:B------:R-:W-:Y:S01]  /*3730*/  @!P0 HADD2.F32 R22, -RZ, R8.reuse.H1_H1 ;  /* 0x30000008ff168230 */ /* 0x100fe20000004100 */
[----:B------:R-:W-:Y:S01]  /*3740*/  @!P0 F2FP.F16.F32.PACK_AB R0, R0, R31 ;  /* 0x0000001f0000823e */ /* 0x000fe200000000ff */
[-C--:B------:R-:W-:Y:S01]  /*3750*/  @!P0 FMUL.FTZ R2, R2, R6.reuse ;  /* 0x0000000602028220 */ /* 0x080fe20000410000 */
[----:B------:R-:W-:Y:S01]  /*3760*/  @!P0 FFMA.FTZ R32, R23, R6, -R32 ;  /* 0x0000000617208223 */ /* 0x000fe20000010820 */
[----:B------:R-:W-:Y:S01]  /*3770*/  @!P0 HADD2.F32 R6, -RZ, R8.H0_H0 ;  /* 0x20000008ff068230 */ /* 0x000fe20000004100 */
[----:B------:R-:W-:Y:S01]  /*3780*/  @!P0 MOV R24, R0 ;  /* 0x0000000000188202 */ /* 0x000fe20000000f00 */
[----:B------:R-:W-:Y:S01]  /*3790*/  @!P0 FMUL.FTZ R39, R22, R29 ;  /* 0x0000001d16278220 */ /* 0x000fe20000410000 */
[--C-:B------:R-:W-:Y:S02]  /*37a0*/  @!P0 HADD2.F32 R7, -RZ, R3.reuse.H1_H1 ;  /* 0x30000003ff078230 */ /* 0x100fe40000004100 */
[----:B------:R-:W-:Y:S01]  /*37b0*/  @!P0 FFMA.FTZ R2, R28, R23, R2 ;  /* 0x000000171c028223 */ /* 0x000fe20000010002 */
[----:B------:R-:W-:Y:S02]  /*37c0*/  @!P0 HADD2.F32 R8, -RZ, R3.H0_H0 ;  /* 0x20000003ff088230 */ /* 0x000fe40000004100 */
[-C--:B------:R-:W-:Y:S01]  /*37d0*/  @!P0 FMUL.FTZ R3, R22, R4.reuse ;  /* 0x0000000416038220 */ /* 0x080fe20000410000 */
[----:B------:R-:W-:Y:S01]  /*37e0*/  @!P0 FFMA.FTZ R22, R6, R4, -R39 ;  /* 0x0000000406168223 */ /* 0x000fe20000010827 */
[C---:B------:R-:W-:Y:S01]  /*37f0*/  @!P0 FMUL.FTZ R38, R7.reuse, R30 ;  /* 0x0000001e07268220 */ /* 0x040fe20000410000 */
[----:B------:R-:W-:Y:S01]  /*3800*/  @!P0 F2FP.F16.F32.PACK_AB R2, R2, R32 ;  /* 0x000000200202823e */ /* 0x000fe200000000ff */
[-C--:B------:R-:W-:Y:S01]  /*3810*/  @!P0 FMUL.FTZ R4, R7, R5.reuse ;  /* 0x0000000507048220 */ /* 0x080fe20000410000 */
[----:B------:R-:W-:Y:S01]  /*3820*/  @!P0 FFMA.FTZ R3, R29, R6, R3 ;  /* 0x000000061d038223 */ /* 0x000fe20000010003 */
[----:B------:R-:W-:Y:S01]  /*3830*/  @!P0 FFMA.FTZ R38, R8, R5, -R38 ;  /* 0x0000000508268223 */ /* 0x000fe20000010826 */
[----:B------:R-:W-:Y:S01]  /*3840*/  @!P0 MOV R25, R2 ;  /* 0x0000000200198202 */ /* 0x000fe20000000f00 */
[----:B------:R-:W-:Y:S02]  /*3850*/  @!P0 FFMA.FTZ R4, R30, R8, R4 ;  /* 0x000000081e048223 */ /* 0x000fe40000010004 */
[----:B------:R-:W-:Y:S03]  /*3860*/  @!P0 F2FP.F16.F32.PACK_AB R3, R3, R22 ;  /* 0x000000160303823e */ /* 0x000fe600000000ff */
[----:B------:R-:W-:Y:S02]  /*3870*/  @!P0 F2FP.F16.F32.PACK_AB R4, R4, R38 ;  /* 0x000000260404823e */ /* 0x000fe400000000ff */
[----:B------:R-:W-:Y:S02]  /*3880*/  @!P0 MOV R26, R3 ;  /* 0x00000003001a8202 */ /* 0x000fe40000000f00 */
[----:B------:R-:W-:Y:S05]  /*3890*/  @!P0 MOV R27, R4 ;  /* 0x00000004001b8202 */ /* 0x000fea0000000f00 */
[----:B------:R1:W-:Y:S02]  /*38a0*/  ST.E.128 desc[UR6][R120.64], R24 ;  /* 0x0000001878007985 */ /* 0x0003e4000c101d06 */
.L_x_886:
[----:B------:R-:W-:Y:S05]  /*38b0*/  BSYNC B0 ;  /* 0x0000000000007941 */ /* 0x000fea0003800000 */
.L_x_885:
[----:B------:R-:W-:Y:S04]  /*38c0*/  BSSY B0, `(.L_x_887) ;  /* 0x0000035000007945 */ /* 0x000fe80003800000 */
[----:B------:R-:W-:Y:S05]  /*38d0*/  @P3 BRA `(.L_x_888) ;  /* 0x0000000000cc3947 */ /* 0x000fea0003800000 */
[----:B------:R-:W-:Y:S02]  /*38e0*/  MOV R2, R115 ;  /* 0x0000007300027202 */ /* 0x000fe40000000f00 */
[----:B------:R-:W-:Y:S02]  /*38f0*/  MOV R3, R114 ;  /* 0x0000007200037202 */ /* 0x000fe40000000f00 */
[----:B------:R-:W-:Y:S03]  /*3900*/  ISETP.GE.AND P0, PT, R11, R17, PT ;  /* 0x000000110b00720c */ /* 0x000fe60003f06270 */
[----:B-1----:R-:W2:Y:S10]  /*3910*/  LD.E.128 R24, desc[UR6][R2.64+0x80] ;  /* 0x0000800602187980 */ /* 0x002eb4000c101d00 */
        /* <DEDUP_REMOVED lines=47> */
.L_x_888:
[----:B------:R-:W-:Y:S05]  /*3c10*/  BSYNC B0 ;  /* 0x0000000000007941 */ /* 0x000fea0003800000 */
.L_x_887:
[----:B------:R-:W-:Y:S04]  /*3c20*/  BSSY B0, `(.L_x_889) ;  /* 0x0000035000007945 */ /* 0x000fe80003800000 */
[----:B------:R-:W-:Y:S05]  /*3c30*/  @P2 BRA `(.L_x_890) ;  /* 0x0000000000cc2947 */ /* 0x000fea0003800000 */
[----:B------:R-:W-:Y:S02]  /*3c40*/  MOV R2, R115 ;  /* 0x0000007300027202 */ /* 0x000fe40000000f00 */
[----:B------:R-:W-:Y:S02]  /*3c50*/  MOV R3, R114 ;  /* 0x0000007200037202 */ /* 0x000fe40000000f00 */
[----:B------:R-:W-:Y:S03]  /*3c60*/  ISETP.GE.AND P0, PT, R10, R17, PT ;  /* 0x000000110a00720c */ /* 0x000fe60003f06270 */
[----:B-12---:R-:W2:Y:S10]  /*3c70*/  LD.E.128 R24, desc[UR6][R2.64+0x100] ;  /* 0x0001000602187980 */ /* 0x006eb4000c101d00 */
        /* <DEDUP_REMOVED lines=47> */
.L_x_890:
[----:B------:R-:W-:Y:S05]  /*3f70*/  BSYNC B0 ;  /* 0x0000000000007941 */ /* 0x000fea0003800000 */
.L_x_889:
        /* <DEDUP_REMOVED lines=52> */
.L_x_884:
[----:B------:R-:W-:Y:S05]  /*42c0*/  BSYNC B1 ;  /* 0x0000000000017941 */ /* 0x000fea0003800000 */
.L_x_883:
[C---:B------:R-:W-:Y:S01]  /*42d0*/  ISETP.GE.AND P0, PT, R58.reuse, R181, PT ;  /* 0x000000b53a00720c */ /* 0x040fe20003f06270 */
[----:B------:R-:W-:Y:S03]  /*42e0*/  BSSY B1, `(.L_x_891) ;  /* 0x00000ec000017945 */ /* 0x000fe60003800000 */
[----:B------:R-:W-:Y:S11]  /*42f0*/  ISETP.GE.AND P0, PT, R58, R180, !P0 ;  /* 0x000000b43a00720c */ /* 0x000ff60004706270 */
[----:B------:R-:W-:Y:S02]  /*4300*/  @!UPT UIADD3 URZ, URZ, URZ, URZ ;  /* 0x0000003f3f3ff290 */ /* 0x000fe4000fffe03f */
[----:B------:R-:W-:Y:S05]  /*4310*/  @!P0 BRA `(.L_x_892) ;  /* 0x0000000c00a08947 */ /* 0x000fea0003800000 */
[-C--:B-----5:R-:W-:Y:S01]  /*4320*/  ISETP.GE.AND P0, PT, R14, R164.reuse, PT ;  /* 0x000000a40e00720c */ /* 0x0a0fe20003f06270 */
[C---:B------:R-:W-:Y:S01]  /*4330*/  IMAD.SHL.U32 R38, R151.reuse, 0x2, RZ ;  /* 0x0000000297267824 */ /* 0x040fe200078e00ff */
[----:B------:R-:W-:Y:S01]  /*4340*/  SHF.L.U64.HI R0, R151, 0x1, R135 ;  /* 0x0000000197007819 */ /* 0x000fe20000010287 */
[----:B------:R-:W-:Y:S01]  /*4350*/  BSSY B0, `(.L_x_893) ;  /* 0x000003e000007945 */ /* 0x000fe20003800000 */
[----:B------:R-:W-:Y:S02]  /*4360*/  ISETP.GE.AND P3, PT, R11, R164, PT ;  /* 0x000000a40b00720c */ /* 0x000fe40003f66270 */
[-C--:B---34-:R-:W-:Y:S02]  /*4370*/  IADD3 R6, P5, R20, R38.reuse, RZ ;  /* 0x0000002614067210 */ /* 0x098fe40007fbe0ff */
[----:B------:R-:W-:Y:S02]  /*4380*/  IADD3 R38, P4, R36, R38, RZ ;  /* 0x0000002624267210 */ /* 0x000fe40007f9e0ff */
[-C--:B------:R-:W-:Y:S01]  /*4390*/  ISETP.GE.AND P2, PT, R10, R164.reuse, PT ;  /* 0x000000a40a00720c */ /* 0x080fe20003f46270 */
[--C-:B------:R-:W-:Y:S01]  /*43a0*/  IMAD.X R7, R21, 0x1, R0.reuse, P5 ;  /* 0x0000000115077824 */ /* 0x100fe200028e0600 */
[----:B------:R-:W-:Y:S01]  /*43b0*/  ISETP.GE.AND P1, PT, R9, R164, PT ;  /* 0x000000a40900720c */ /* 0x000fe20003f26270 */
[----:B------:R-:W-:Y:S01]  /*43c0*/  IMAD.X R39, R37, 0x1, R0, P4 ;  /* 0x0000000125277824 */ /* 0x000fe200020e0600 */
[----:B------:R-:W-:Y:S11]  /*43d0*/  @P0 BRA `(.L_x_894) ;  /* 0x0000000000d40947 */ /* 0x000ff60003800000 */
[----:B-12---:R-:W-:Y:S02]  /*43e0*/  LEA R24, P4, R86, R115, 0x1 ;  /* 0x0000007356187211 */ /* 0x006fe400078808ff */
[----:B------:R-:W-:Y:S02]  /*43f0*/  ISETP.GE.AND P0, PT, R14, R17, PT ;  /* 0x000000110e00720c */ /* 0x000fe40003f06270 */
[----:B------:R-:W-:Y:S06]  /*4400*/  LEA.HI.X R25, R86, R114, R85, 0x1, P4 ;  /* 0x0000007256197211 */ /* 0x000fec00020f0c55 */
[----:B------:R-:W2:Y:S08]  /*4410*/  LD.E.128 R24, desc[UR6][R24.64] ;  /* 0x0000000618187980 */ /* 0x000eb0000c101d00 */
[----:B------:R-:W3:Y:S06]  /*4420*/  @!P0 LD.E.64 R2, desc[UR6][R6.64] ;  /* 0x0000000606028980 */ /* 0x000eec000c101b00 */
[----:B------:R-:W4:Y:S01]  /*4430*/  @!P0 LD.E.64 R40, desc[UR6][R38.64] ;  /* 0x0000000626288980 */ /* 0x000f22000c101b00 */
[--C-:B---3--:R-:W-:Y:S01]  /*4440*/  @!P0 HADD2.F32 R23, -RZ, R2.reuse.H0_H0 ;  /* 0x20000002ff178230 */ /* 0x108fe20000004100 */
[----:B--2---:R-:W-:Y:S01]  /*4450*/  @!P0 MOV R0, R24 ;  /* 0x0000001800008202 */ /* 0x004fe20000000f00 */
[----:B------:R-:W-:Y:S01]  /*4460*/  @!P0 HADD2.F32 R8, -RZ, R2.H1_H1 ;  /* 0x30000002ff088230 */ /* 0x000fe20000004100 */
[----:B------:R-:W-:Y:S01]  /*4470*/  @!P0 MOV R22, R25 ;  /* 0x0000001900168202 */ /* 0x000fe20000000f00 */
[----:B------:R-:W-:Y:S02]  /*4480*/  @!P0 HADD2.F32 R4, -RZ, R3.H0_H0 ;  /* 0x20000003ff048230 */ /* 0x000fe40000004100 */
[----:B----4-:R-:W-:Y:S02]  /*4490*/  @!P0 HADD2.F32 R28, -RZ, R40.H0_H0 ;  /* 0x20000028ff1c8230 */ /* 0x010fe40000004100 */
[----:B------:R-:W-:Y:S02]  /*44a0*/  @!P0 HADD2.F32 R2, -RZ, R0.H1_H1 ;  /* 0x30000000ff028230 */ /* 0x000fe40000004100 */
[----:B------:R-:W-:Y:S02]  /*44b0*/  @!P0 HADD2.F32 R30, -RZ, R40.H1_H1 ;  /* 0x30000028ff1e8230 */ /* 0x000fe40000004100 */
[----:B------:R-:W-:Y:S02]  /*44c0*/  @!P0 HADD2.F32 R29, -RZ, R0.H0_H0 ;  /* 0x20000000ff1d8230 */ /* 0x000fe40000004100 */
[C---:B------:R-:W-:Y:S01]  /*44d0*/  @!P0 FMUL.FTZ R40, R2.reuse, R28 ;  /* 0x0000001c02288220 */ /* 0x040fe20000410000 */
[-C--:B------:R-:W-:Y:S01]  /*44e0*/  @!P0 FMUL.FTZ R0, R2, R23.reuse ;  /* 0x0000001702008220 */ /* 0x080fe20000410000 */
[--C-:B------:R-:W-:Y:S02]  /*44f0*/  @!P0 HADD2.F32 R2, -RZ, R22.reuse.H1_H1 ;  /* 0x30000016ff028230 */ /* 0x100fe40000004100 */
[----:B------:R-:W-:Y:S01]  /*4500*/  @!P0 FFMA.FTZ R40, R29, R23, -R40 ;  /* 0x000000171d288223 */ /* 0x000fe20000010828 */
[----:B------:R-:W-:Y:S01]  /*4510*/  @!P0 MOV R23, R26 ;  /* 0x0000001a00178202 */ /* 0x000fe20000000f00 */
[----:B------:R-:W-:Y:S01]  /*4520*/  @!P0 FFMA.FTZ R0, R28, R29, R0 ;  /* 0x0000001d1c008223 */ /* 0x000fe20000010000 */
[--C-:B------:R-:W-:Y:S02]  /*4530*/  @!P0 HADD2.F32 R32, -RZ, R41.reuse.H1_H1 ;  /* 0x30000029ff208230 */ /* 0x100fe40000004100 */
[----:B------:R-:W-:Y:S02]  /*4540*/  @!P0 HADD2.F32 R29, -RZ, R22.H0_H0 ;  /* 0x20000016ff1d8230 */ /* 0x000fe40000004100 */
[----:B------:R-:W-:Y:S01]  /*4550*/  @!P0 F2FP.F16.F32.PACK_AB R0, R0, R40 ;  /* 0x000000280000823e */ /* 0x000fe200000000ff */
[----:B------:R-:W-:Y:S02]  /*4560*/  @!P0 HADD2.F32 R31, -RZ, R41.H0_H0 ;  /* 0x20000029ff1f8230 */ /* 0x000fe40000004100 */
[C---:B------:R-:W-:Y:S01]  /*4570*/  @!P0 FMUL.FTZ R41, R2.reuse, R30 ;  /* 0x0000001e02298220 */ /* 0x040fe20000410000 */
[----:B------:R-:W-:Y:S01]  /*4580*/  @!P0 HADD2.F32 R5, -RZ, R3.H1_H1 ;  /* 0x30000003ff058230 */ /* 0x000fe20000004100 */
[----:B------:R-:W-:Y:S01]  /*4590*/  @!P0 MOV R3, R27 ;  /* 0x0000001b00038202 */ /* 0x000fe20000000f00 */
[--C-:B------:R-:W-:Y:S01]  /*45a0*/  @!P0 HADD2.F32 R28, -RZ, R23.reuse.H1_H1 ;  /* 0x30000017ff1c8230 */ /* 0x100fe20000004100 */
[----:B------:R-:W-:Y:S01]  /*45b0*/  @!P0 MOV R24, R0 ;  /* 0x0000000000188202 */ /* 0x000fe20000000f00 */
[-C--:B------:R-:W-:Y:S01]  /*45c0*/  @!P0 FFMA.FTZ R41, R29, R8.reuse, -R41 ;  /* 0x000000081d298223 */ /* 0x080fe20000010829 */
[----:B------:R-:W-:Y:S01]  /*45d0*/  @!P0 FMUL.FTZ R2, R2, R8 ;  /* 0x0000000802028220 */ /* 0x000fe20000410000 */
[----:B------:R-:W-:Y:S02]  /*45e0*/  @!P0 HADD2.F32 R8, -RZ, R23.H0_H0 ;  /* 0x20000017ff088230 */ /* 0x000fe40000004100 */
[----:B------:R-:W-:Y:S01]  /*45f0*/  @!P0 FMUL.FTZ R43, R28, R31 ;  /* 0x0000001f1c2b8220 */ /* 0x000fe20000410000 */
[--C-:B------:R-:W-:Y:S02]  /*4600*/  @!P0 HADD2.F32 R22, -RZ, R3.reuse.H1_H1 ;  /* 0x30000003ff168230 */ /* 0x100fe40000004100 */
[----:B------:R-:W-:Y:S01]  /*4610*/  @!P0 FFMA.FTZ R2, R30, R29, R2 ;  /* 0x0000001d1e028223 */ /* 0x000fe20000010002 */
[----:B------:R-:W-:Y:S02]  /*4620*/  @!P0 HADD2.F32 R23, -RZ, R3.H0_H0 ;  /* 0x20000003ff178230 */ /* 0x000fe40000004100 */
[-C--:B------:R-:W-:Y:S01]  /*4630*/  @!P0 FMUL.FTZ R3, R28, R4.reuse ;  /* 0x000000041c038220 */ /* 0x080fe20000410000 */
[----:B------:R-:W-:Y:S01]  /*4640*/  @!P0 FFMA.FTZ R28, R8, R4, -R43 ;  /* 0x00000004081c8223 */ /* 0x000fe2000001082b */
[----:B------:R-:W-:Y:S01]  /*4650*/  @!P0 FMUL.FTZ R42, R22, R32 ;  /* 0x00000020162a8220 */ /* 0x000fe20000410000 */
[----:B------:R-:W-:Y:S01]  /*4660*/  @!P0 F2FP.F16.F32.PACK_AB R2, R2, R41 ;  /* 0x000000290202823e */ /* 0x000fe200000000ff */
[-C--:B------:R-:W-:Y:S01]  /*4670*/  @!P0 FMUL.FTZ R4, R22, R5.reuse ;  /* 0x0000000516048220 */ /* 0x080fe20000410000 */
[----:B------:R-:W-:Y:S01]  /*4680*/  LEA R22, P4, R233, R120, 0x1 ;  /* 0x00000078e9167211 */ /* 0x000fe200078808ff */
[----:B------:R-:W-:Y:S01]  /*4690*/  @!P0 FFMA.FTZ R3, R31, R8, R3 ;  /* 0x000000081f038223 */ /* 0x000fe20000010003 */
[----:B------:R-:W-:Y:S01]  /*46a0*/  @!P0 MOV R25, R2 ;  /* 0x0000000200198202 */ /* 0x000fe20000000f00 */
[----:B------:R-:W-:Y:S01]  /*46b0*/  @!P0 FFMA.FTZ R42, R23, R5, -R42 ;  /* 0x00000005172a8223 */ /* 0x000fe2000001082a */
[----:B------:R-:W-:Y:S01]  /*46c0*/  @!P0 FFMA.FTZ R4, R32, R23, R4 ;  /* 0x0000001720048223 */ /* 0x000fe20000010004 */
[----:B------:R-:W-:Y:S02]  /*46d0*/  LEA.HI.X R23, R233, R121, R234, 0x1, P4 ;  /* 0x00000079e9177211 */ /* 0x000fe400020f0cea */
[----:B------:R-:W-:Y:S02]  /*46e0*/  @!P0 F2FP.F16.F32.PACK_AB R3, R3, R28 ;  /* 0x0000001c0303823e */ /* 0x000fe400000000ff */
[----:B------:R-:W-:Y:S02]  /*46f0*/  @!P0 F2FP.F16.F32.PACK_AB R4, R4, R42 ;  /* 0x0000002a0404823e */ /* 0x000fe400000000ff */
[----:B------:R-:W-:Y:S02]  /*4700*/  @!P0 MOV R26, R3 ;  /* 0x00000003001a8202 */ /* 0x000fe40000000f00 */
[----:B------:R-:W-:Y:S05]  /*4710*/  @!P0 MOV R27, R4 ;  /* 0x00000004001b8202 */ /* 0x000fea0000000f00 */
[----:B------:R3:W-:Y:S02]  /*4720*/  ST.E.128 desc[UR6][R22.64], R24 ;  /* 0x0000001816007985 */ /* 0x0007e4000c101d06 */
.L_x_894:
[----:B------:R-:W-:Y:S05]  /*4730*/  BSYNC B0 ;  /* 0x0000000000007941 */ /* 0x000fea0003800000 */
.L_x_893:
[----:B------:R-:W-:Y:S04]  /*4740*/  BSSY B0, `(.L_x_895) ;  /* 0x0000037000007945 */ /* 0x000fe80003800000 */
[----:B------:R-:W-:Y:S05]  /*4750*/  @P3 BRA `(.L_x_896) ;  /* 0x0000000000d43947 */ /* 0x000fea0003800000 */
[C---:B-123--:R-:W-:Y:S02]  /*4760*/  LEA R24, P3, R88.reuse, R115, 0x1 ;  /* 0x0000007358187211 */ /* 0x04efe400078608ff */
        /* <DEDUP_REMOVED lines=52> */
.L_x_896:
[----:B------:R-:W-:Y:S05]  /*4ab0*/  BSYNC B0 ;  /* 0x0000000000007941 */ /* 0x000fea0003800000 */
.L_x_895:
[----:B------:R-:W-:Y:S04]  /*4ac0*/  BSSY B0, `(.L_x_897) ;  /* 0x0000037000007945 */ /* 0x000fe80003800000 */
[----:B------:R-:W-:Y:S05]  /*4ad0*/  @P2 BRA `(.L_x_898) ;  /* 0x0000000000d42947 */ /* 0x000fea0003800000 */
[----:B-1234-:R-:W-:Y:S02]  /*4ae0*/  LEA R24, P2, R92, R115, 0x1 ;  /* 0x000000735c187211 */ /* 0x01efe400078408ff */
        /* <DEDUP_REMOVED lines=52> */
.L_x_898:
[----:B------:R-:W-:Y:S05]  /*4e30*/  BSYNC B0 ;  /* 0x0000000000007941 */ /* 0x000fea0003800000 */
.L_x_897:
[----:B------:R-:W-:Y:S05]  /*4e40*/  @P1 BRA `(.L_x_892) ;  /* 0x0000000000d41947 */ /* 0x000fea0003800000 */
[C---:B-1234-:R-:W-:Y:S02]  /*4e50*/  LEA R24, P1, R100.reuse, R115, 0x1 ;  /* 0x0000007364187211 */ /* 0x05efe400078208ff */
        /* <DEDUP_REMOVED lines=11> */
[--C-:B------:R-:W-:Y:S02]  /*4f10*/  @!P0 HADD2.F32 R2, -RZ, R0.reuse.H1_H1 ;  /* 0x30000000ff028230 */ /* 0x100fe40000004100 */
[----:B------:R-:W-:Y:S02]  /*4f20*/  @!P0 HADD2.F32 R23, -RZ, R0.H0_H0 ;  /* 0x20000000ff178230 */ /* 0x000fe40000004100 */
[----:B------:R-:W-:Y:S02]  /*4f30*/  @!P0 HADD2.F32 R28, -RZ, R38.H1_H1 ;  /* 0x30000026ff1c8230 */ /* 0x000fe40000004100 */
[C---:B------:R-:W-:Y:S01]  /*4f40*/  @!P0 FMUL.FTZ R31, R2.reuse, R22 ;  /* 0x00000016021f8220 */ /* 0x040fe20000410000 */
[-C--:B------:R-:W-:Y:S01]  /*4f50*/  @!P0 FMUL.FTZ R0, R2, R8.reuse ;  /* 0x0000000802008220 */ /* 0x080fe20000410000 */
[--C-:B------:R-:W-:Y:S02]  /*4f60*/  @!P0 HADD2.F32 R2, -RZ, R7.reuse.H1_H1 ;  /* 0x30000007ff028230 */ /* 0x100fe40000004100 */
[----:B------:R-:W-:Y:S01]  /*4f70*/  @!P0 FFMA.FTZ R31, R23, R8, -R31 ;  /* 0x00000008171f8223 */ /* 0x000fe2000001081f */
[----:B------:R-:W-:Y:S01]  /*4f80*/  @!P0 MOV R8, R26 ;  /* 0x0000001a00088202 */ /* 0x000fe20000000f00 */
[----:B------:R-:W-:Y:S01]  /*4f90*/  @!P0 FFMA.FTZ R0, R22, R23, R0 ;  /* 0x0000001716008223 */ /* 0x000fe20000010000 */
[----:B------:R-:W-:Y:S02]  /*4fa0*/  @!P0 HADD2.F32 R23, -RZ, R7.H0_H0 ;  /* 0x20000007ff178230 */ /* 0x000fe40000004100 */
[----:B------:R-:W-:Y:S01]  /*4fb0*/  @!P0 FMUL.FTZ R32, R2, R28 ;  /* 0x0000001c02208220 */ /* 0x000fe20000410000 */
[----:B------:R-:W-:Y:S01]  /*4fc0*/  @!P0 HADD2.F32 R5, -RZ, R3.H1_H1 ;  /* 0x30000003ff058230 */ /* 0x000fe20000004100 */
[----:B------:R-:W-:Y:S01]  /*4fd0*/  @!P0 MOV R3, R27 ;  /* 0x0000001b00038202 */ /* 0x000fe20000000f00 */
[--C-:B------:R-:W-:Y:S01]  /*4fe0*/  @!P0 HADD2.F32 R29, -RZ, R39.reuse.H0_H0 ;  /* 0x20000027ff1d8230 */ /* 0x100fe20000004100 */
[----:B------:R-:W-:Y:S01]  /*4ff0*/  @!P0 F2FP.F16.F32.PACK_AB R0, R0, R31 ;  /* 0x0000001f0000823e */ /* 0x000fe200000000ff */
[--C-:B------:R-:W-:Y:S02]  /*5000*/  @!P0 HADD2.F32 R22, -RZ, R8.reuse.H1_H1 ;  /* 0x30000008ff168230 */ /* 0x100fe40000004100 */
[-C--:B------:R-:W-:Y:S01]  /*5010*/  @!P0 FMUL.FTZ R2, R2, R6.reuse ;  /* 0x0000000602028220 */ /* 0x080fe20000410000 */
[----:B------:R-:W-:Y:S01]  /*5020*/  @!P0 FFMA.FTZ R32, R23, R6, -R32 ;  /* 0x0000000617208223 */ /* 0x000fe20000010820 */
[----:B------:R-:W-:Y:S01]  /*5030*/  @!P0 MOV R24, R0 ;  /* 0x0000000000188202 */ /* 0x000fe20000000f00 */
[----:B------:R-:W-:Y:S02]  /*5040*/  @!P0 HADD2.F32 R6, -RZ, R8.H0_H0 ;  /* 0x20000008ff068230 */ /* 0x000fe40000004100 */
[----:B------:R-:W-:Y:S01]  /*5050*/  @!P0 FFMA.FTZ R2, R28, R23, R2 ;  /* 0x000000171c028223 */ /* 0x000fe20000010002 */
[----:B------:R-:W-:Y:S02]  /*5060*/  @!P0 HADD2.F32 R30, -RZ, R39.H1_H1 ;  /* 0x30000027ff1e8230 */ /* 0x000fe40000004100 */
[----:B------:R-:W-:Y:S01]  /*5070*/  @!P0 FMUL.FTZ R39, R22, R29 ;  /* 0x0000001d16278220 */ /* 0x000fe20000410000 */
[--C-:B------:R-:W-:Y:S01]  /*5080*/  @!P0 HADD2.F32 R7, -RZ, R3.reuse.H1_H1 ;  /* 0x30000003ff078230 */ /* 0x100fe20000004100 */
[----:B------:R-:W-:Y:S01]  /*5090*/  @!P0 F2FP.F16.F32.PACK_AB R2, R2, R32 ;  /* 0x000000200202823e */ /* 0x000fe200000000ff */
[----:B------:R-:W-:Y:S02]  /*50a0*/  @!P0 HADD2.F32 R8, -RZ, R3.H0_H0 ;  /* 0x20000003ff088230 */ /* 0x000fe40000004100 */
[-C--:B------:R-:W-:Y:S01]  /*50b0*/  @!P0 FMUL.FTZ R3, R22, R4.reuse ;  /* 0x0000000416038220 */ /* 0x080fe20000410000 */
[----:B------:R-:W-:Y:S01]  /*50c0*/  @!P0 FFMA.FTZ R22, R6, R4, -R39 ;  /* 0x0000000406168223 */ /* 0x000fe20000010827 */
[----:B------:R-:W-:Y:S01]  /*50d0*/  @!P0 MOV R25, R2 ;  /* 0x0000000200198202 */ /* 0x000fe20000000f00 */
[C---:B------:R-:W-:Y:S01]  /*50e0*/  @!P0 FMUL.FTZ R38, R7.reuse, R30 ;  /* 0x0000001e07268220 */ /* 0x040fe20000410000 */
[-C--:B------:R-:W-:Y:S01]  /*50f0*/  @!P0 FMUL.FTZ R4, R7, R5.reuse ;  /* 0x0000000507048220 */ /* 0x080fe20000410000 */
[----:B------:R-:W-:Y:S01]  /*5100*/  @!P0 FFMA.FTZ R3, R29, R6, R3 ;  /* 0x000000061d038223 */ /* 0x000fe20000010003 */
[----:B------:R-:W-:Y:S01]  /*5110*/  LEA R6, P1, R70, R120, 0x1 ;  /* 0x0000007846067211 */ /* 0x000fe200078208ff */
[----:B------:R-:W-:Y:S01]  /*5120*/  @!P0 FFMA.FTZ R38, R8, R5, -R38 ;  /* 0x0000000508268223 */ /* 0x000fe20000010826 */
[----:B------:R-:W-:Y:S02]  /*5130*/  @!P0 FFMA.FTZ R4, R30, R8, R4 ;  /* 0x000000081e048223 */ /* 0x000fe40000010004 */
[----:B------:R-:W-:Y:S02]  /*5140*/  @!P0 F2FP.F16.F32.PACK_AB R3, R3, R22 ;  /* 0x000000160303823e */ /* 0x000fe400000000ff */
[----:B------:R-:W-:Y:S02]  /*5150*/  LEA.HI.X R7, R70, R121, R69, 0x1, P1 ;  /* 0x0000007946077211 */ /* 0x000fe400008f0c45 */
[----:B------:R-:W-:Y:S02]  /*5160*/  @!P0 F2FP.F16.F32.PACK_AB R4, R4, R38 ;  /* 0x000000260404823e */ /* 0x000fe400000000ff */
[----:B------:R-:W-:Y:S02]  /*5170*/  @!P0 MOV R26, R3 ;  /* 0x00000003001a8202 */ /* 0x000fe40000000f00 */
[----:B------:R-:W-:Y:S05]  /*5180*/  @!P0 MOV R27, R4 ;  /* 0x00000004001b8202 */ /* 0x000fea0000000f00 */
[----:B------:R1:W-:Y:S02]  /*5190*/  ST.E.128 desc[UR6][R6.64], R24 ;  /* 0x0000001806007985 */ /* 0x0003e4000c101d06 */
.L_x_892:
[----:B------:R-:W-:Y:S05]  /*51a0*/  BSYNC B1 ;  /* 0x0000000000017941 */ /* 0x000fea0003800000 */
.L_x_891:
        /* <DEDUP_REMOVED lines=10> */
[-C--:B-1-34-:R-:W-:Y:S02]  /*5250*/  IADD3 R6, P5, R20, R38.reuse, RZ ;  /* 0x0000002614067210 */ /* 0x09afe40007fbe0ff */
[----:B------:R-:W-:Y:S02]  /*5260*/  IADD3 R38, P4, R36, R38, RZ ;  /* 0x0000002624267210 */ /* 0x000fe40007f9e0ff */
[-C--:B------:R-:W-:Y:S01]  /*5270*/  ISETP.GE.AND P2, PT, R10, R164.reuse, PT ;  /* 0x000000a40a00720c */ /* 0x080fe20003f46270 */
[--C-:B------:R-:W-:Y:S01]  /*5280*/  IMAD.X R7, R21, 0x1, R0.reuse, P5 ;  /* 0x0000000115077824 */ /* 0x100fe200028e0600 */
[----:B------:R-:W-:Y:S01]  /*5290*/  ISETP.GE.AND P1, PT, R9, R164, PT ;  /* 0x000000a40900720c */ /* 0x000fe20003f26270 */
[----:B------:R-:W-:Y:S01]  /*52a0*/  IMAD.X R39, R37, 0x1, R0, P4 ;  /* 0x0000000125277824 */ /* 0x000fe200020e0600 */
[----:B------:R-:W-:Y:S11]  /*52b0*/  @P0 BRA `(.L_x_902) ;  /* 0x0000000000d40947 */ /* 0x000ff60003800000 */
[----:B--2---:R-:W-:Y:S02]  /*52c0*/  LEA R24, P4, R96, R115, 0x1 ;  /* 0x0000007360187211 */ /* 0x004fe400078808ff */
        /* <DEDUP_REMOVED lines=52> */
.L_x_902:
[----:B------:R-:W-:Y:S05]  /*5610*/  BSYNC B0 ;  /* 0x0000000000007941 */ /* 0x000fea0003800000 */
.L_x_901:
[----:B------:R-:W-:Y:S04]  /*5620*/  BSSY B0, `(.L_x_903) ;  /* 0x0000037000007945 */ /* 0x000fe80003800000 */
[----:B------:R-:W-:Y:S05]  /*5630*/  @P3 BRA `(.L_x_904) ;  /* 0x0000000000d43947 */ /* 0x000fea0003800000 */
[C---:B-12---:R-:W-:Y:S02]  /*5640*/  LEA R24, P3, R90.reuse, R115, 0x1 ;  /* 0x000000735a187211 */ /* 0x046fe400078608ff */
        /* <DEDUP_REMOVED lines=52> */
.L_x_904:
[----:B------:R-:W-:Y:S05]  /*5990*/  BSYNC B0 ;  /* 0x0000000000007941 */ /* 0x000fea0003800000 */
.L_x_903:
[----:B------:R-:W-:Y:S04]  /*59a0*/  BSSY B0, `(.L_x_905) ;  /* 0x0000037000007945 */ /* 0x000fe80003800000 */
[----:B------:R-:W-:Y:S05]  /*59b0*/  @P2 BRA `(.L_x_906) ;  /* 0x0000000000d42947 */ /* 0x000fea0003800000 */
[----:B-123--:R-:W-:Y:S02]  /*59c0*/  LEA R24, P2, R94, R115, 0x1 ;  /* 0x000000735e187211 */ /* 0x00efe400078408ff */
        /* <DEDUP_REMOVED lines=52> */
.L_x_906:
[----:B------:R-:W-:Y:S05]  /*5d10*/  BSYNC B0 ;  /* 0x0000000000007941 */ /* 0x000fea0003800000 */
.L_x_905:
        /* <DEDUP_REMOVED lines=54> */
.L_x_900:
[----:B------:R-:W-:Y:S05]  /*6080*/  BSYNC B1 ;  /* 0x0000000000017941 */ /* 0x000fea0003800000 */
.L_x_899:
        /* <DEDUP_REMOVED lines=17> */
[----:B------:R-:W-:Y:S01]  /*61a0*/  IMAD R0, R179, 0x60, RZ ;  /* 0x00000060b3007824 */ /* 0x000fe200078e02ff */
[----:B------:R-:W-:Y:S01]  /*61b0*/  MOV R2, R115 ;  /* 0x0000007300027202 */ /* 0x000fe20000000f00 */
[----:B------:R-:W-:Y:S01]  /*61c0*/  IMAD.WIDE.U32 R180, R48, 0x60, R120 ;  /* 0x0000006030b47825 */ /* 0x000fe200078e0078 */
[----:B------:R-:W-:Y:S02]  /*61d0*/  MOV R3, R114 ;  /* 0x0000007200037202 */ /* 0x000fe40000000f00 */
[----:B------:R-:W-:Y:S01]  /*61e0*/  ISETP.GE.AND P0, PT, R14, R17, PT ;  /* 0x000000110e00720c */ /* 0x000fe20003f06270 */
[----:B------:R-:W-:Y:S05]  /*61f0*/  IMAD.WIDE.U32 R2, R178, 0x60, R2 ;  /* 0x00000060b2027825 */ /* 0x000fea00078e0002 */
[----:B------:R-:W-:Y:S05]  /*6200*/  IADD3 R3, R3, R0, RZ ;  /* 0x0000000003037210 */ /* 0x000fea0007ffe0ff */
[----:B--2---:R-:W2:Y:S08]  /*6210*/  LD.E.128 R24, desc[UR6][R2.64] ;  /* 0x0000000602187980 */ /* 0x004eb0000c101d00 */
[----:B------:R-:W3:Y:S06]  /*6220*/  @!P0 LD.E.64 R40, desc[UR6][R38.64] ;  /* 0x0000000626288980 */ /* 0x000eec000c101b00 */
[----:B------:R-:W4:Y:S01]  /*6230*/  @!P0 LD.E.64 R2, desc[UR6][R6.64] ;  /* 0x0000000606028980 */ /* 0x000f22000c101b00 */
[--C-:B---3--:R-:W-:Y:S01]  /*6240*/  @!P0 HADD2.F32 R28, -RZ, R40.reuse.H0_H0 ;  /* 0x20000028ff1c8230 */ /* 0x108fe20000004100 */
[----:B--2---:R-:W-:Y:S01]  /*6250*/  @!P0 MOV R0, R24 ;  /* 0x0000001800008202 */ /* 0x004fe20000000f00 */
[----:B------:R-:W-:Y:S01]  /*6260*/  @!P0 HADD2.F32 R30, -RZ, R40.H1_H1 ;  /* 0x30000028ff1e8230 */ /* 0x000fe20000004100 */
[----:B------:R-:W-:Y:S01]  /*6270*/  @!P0 MOV R22, R25 ;  /* 0x0000001900168202 */ /* 0x000fe20000000f00 */
[--C-:B------:R-:W-:Y:S02]  /*6280*/  @!P0 HADD2.F32 R31, -RZ, R41.reuse.H0_H0 ;  /* 0x20000029ff1f8230 */ /* 0x100fe40000004100 */
[----:B------:R-:W-:Y:S02]  /*6290*/  @!P0 HADD2.F32 R29, -RZ, R0.H0_H0 ;  /* 0x20000000ff1d8230 */ /* 0x000fe40000004100 */
[----:B------:R-:W-:Y:S02]  /*62a0*/  @!P0 HADD2.F32 R32, -RZ, R41.H1_H1 ;  /* 0x30000029ff208230 */ /* 0x000fe40000004100 */
[--C-:B----4-:R-:W-:Y:S02]  /*62b0*/  @!P0 HADD2.F32 R23, -RZ, R2.reuse.H0_H0 ;  /* 0x20000002ff178230 */ /* 0x110fe40000004100 */
[----:B------:R-:W-:Y:S02]  /*62c0*/  @!P0 HADD2.F32 R8, -RZ, R2.H1_H1 ;  /* 0x30000002ff088230 */ /* 0x000fe40000004100 */
[----:B------:R-:W-:Y:S02]  /*62d0*/  @!P0 HADD2.F32 R2, -RZ, R0.H1_H1 ;  /* 0x30000000ff028230 */ /* 0x000fe40000004100 */
[--C-:B------:R-:W-:Y:S02]  /*62e0*/  @!P0 HADD2.F32 R4, -RZ, R3.reuse.H0_H0 ;  /* 0x20000003ff048230 */ /* 0x100fe40000004100 */
[----:B------:R-:W-:Y:S01]  /*62f0*/  @!P0 HADD2.F32 R5, -RZ, R3.H1_H1 ;  /* 0x30000003ff058230 */ /* 0x000fe20000004100 */
[----:B------:R-:W-:Y:S01]  /*6300*/  @!P0 MOV R3, R27 ;  /* 0x0000001b00038202 */ /* 0x000fe20000000f00 */
[C---:B------:R-:W-:Y:S01]  /*6310*/  @!P0 FMUL.FTZ R40, R2.reuse, R28 ;  /* 0x0000001c02288220 */ /* 0x040fe20000410000 */
[-C--:B------:R-:W-:Y:S01]  /*6320*/  @!P0 FMUL.FTZ R0, R2, R23.reuse ;  /* 0x0000001702008220 */ /* 0x080fe20000410000 */
[--C-:B------:R-:W-:Y:S02]  /*6330*/  @!P0 HADD2.F32 R2, -RZ, R22.reuse.H1_H1 ;  /* 0x30000016ff028230 */ /* 0x100fe40000004100 */
[----:B------:R-:W-:Y:S01]  /*6340*/  @!P0 FFMA.FTZ R40, R29, R23, -R40 ;  /* 0x000000171d288223 */ /* 0x000fe20000010828 */
[----:B------:R-:W-:Y:S01]  /*6350*/  @!P0 MOV R23, R26 ;  /* 0x0000001a00178202 */ /* 0x000fe20000000f00 */
[----:B------:R-:W-:Y:S01]  /*6360*/  @!P0 FFMA.FTZ R0, R28, R29, R0 ;  /* 0x0000001d1c008223 */ /* 0x000fe20000010000 */
[----:B------:R-:W-:Y:S02]  /*6370*/  @!P0 HADD2.F32 R29, -RZ, R22.H0_H0 ;  /* 0x20000016ff1d8230 */ /* 0x000fe40000004100 */
[C---:B------:R-:W-:Y:S01]  /*6380*/  @!P0 FMUL.FTZ R41, R2.reuse, R30 ;  /* 0x0000001e02298220 */ /* 0x040fe20000410000 */
[----:B------:R-:W-:Y:S01]  /*6390*/  @!P0 FMUL.FTZ R2, R2, R8 ;  /* 0x0000000802028220 */ /* 0x000fe20000410000 */
[--C-:B------:R-:W-:Y:S01]  /*63a0*/  @!P0 HADD2.F32 R28, -RZ, R23.reuse.H1_H1 ;  /* 0x30000017ff1c8230 */ /* 0x100fe20000004100 */
[----:B------:R-:W-:Y:S01]  /*63b0*/  @!P0 F2FP.F16.F32.PACK_AB R0, R0, R40 ;  /* 0x000000280000823e */ /* 0x000fe200000000ff */
[----:B------:R-:W-:Y:S01]  /*63c0*/  @!P0 FFMA.FTZ R41, R29, R8, -R41 ;  /* 0x000000081d298223 */ /* 0x000fe20000010829 */
[----:B------:R-:W-:Y:S02]  /*63d0*/  @!P0 HADD2.F32 R8, -RZ, R23.H0_H0 ;  /* 0x20000017ff088230 */ /* 0x000fe40000004100 */
[----:B------:R-:W-:Y:S01]  /*63e0*/  @!P0 FFMA.FTZ R2, R30, R29, R2 ;  /* 0x0000001d1e028223 */ /* 0x000fe20000010002 */
[----:B------:R-:W-:Y:S01]  /*63f0*/  @!P0 MOV R24, R0 ;  /* 0x0000000000188202 */ /* 0x000fe20000000f00 */
[--C-:B------:R-:W-:Y:S02]  /*6400*/  @!P0 HADD2.F32 R22, -RZ, R3.reuse.H1_H1 ;  /* 0x30000003ff168230 */ /* 0x100fe40000004100 */
[----:B------:R-:W-:Y:S01]  /*6410*/  @!P0 FMUL.FTZ R43, R28, R31 ;  /* 0x0000001f1c2b8220 */ /* 0x000fe20000410000 */
[----:B------:R-:W-:Y:S01]  /*6420*/  @!P0 HADD2.F32 R23, -RZ, R3.H0_H0 ;  /* 0x20000003ff178230 */ /* 0x000fe20000004100 */
[----:B------:R-:W-:Y:S01]  /*6430*/  @!P0 F2FP.F16.F32.PACK_AB R2, R2, R41 ;  /* 0x000000290202823e */ /* 0x000fe200000000ff */
[-C--:B------:R-:W-:Y:S01]  /*6440*/  @!P0 FMUL.FTZ R3, R28, R4.reuse ;  /* 0x000000041c038220 */ /* 0x080fe20000410000 */
[----:B------:R-:W-:Y:S01]  /*6450*/  @!P0 FFMA.FTZ R28, R8, R4, -R43 ;  /* 0x00000004081c8223 */ /* 0x000fe2000001082b */
[C---:B------:R-:W-:Y:S01]  /*6460*/  @!P0 FMUL.FTZ R4, R22.reuse, R5 ;  /* 0x0000000516048220 */ /* 0x040fe20000410000 */
[----:B------:R-:W-:Y:S01]  /*6470*/  @!P0 MOV R25, R2 ;  /* 0x0000000200198202 */ /* 0x000fe20000000f00 */
[----:B------:R-:W-:Y:S01]  /*6480*/  @!P0 FMUL.FTZ R42, R22, R32 ;  /* 0x00000020162a8220 */ /* 0x000fe20000410000 */
[----:B------:R-:W-:Y:S01]  /*6490*/  @!P0 FFMA.FTZ R3, R31, R8, R3 ;  /* 0x000000081f038223 */ /* 0x000fe20000010003 */
[----:B------:R-:W-:Y:S02]  /*64a0*/  @!P0 FFMA.FTZ R4, R32, R23, R4 ;  /* 0x0000001720048223 */ /* 0x000fe40000010004 */
[----:B------:R-:W-:Y:S01]  /*64b0*/  @!P0 FFMA.FTZ R42, R23, R5, -R42 ;  /* 0x00000005172a8223 */ /* 0x000fe2000001082a */
[----:B------:R-:W-:Y:S01]  /*64c0*/  IMAD R5, R49, 0x60, RZ ;  /* 0x0000006031057824 */ /* 0x000fe200078e02ff */
[----:B------:R-:W-:Y:S03]  /*64d0*/  @!P0 F2FP.F16.F32.PACK_AB R3, R3, R28 ;  /* 0x0000001c0303823e */ /* 0x000fe600000000ff */
[----:B------:R-:W-:Y:S02]  /*64e0*/  @!P0 F2FP.F16.F32.PACK_AB R4, R4, R42 ;  /* 0x0000002a0404823e */ /* 0x000fe400000000ff */
[----:B------:R-:W-:Y:S02]  /*64f0*/  IADD3 R181, R181, R5, RZ ;  /* 0x00000005b5b57210 */ /* 0x000fe40007ffe0ff */
[----:B------:R-:W-:Y:S02]  /*6500*/  @!P0 MOV R26, R3 ;  /* 0x00000003001a8202 */ /* 0x000fe40000000f00 */
[----:B------:R-:W-:Y:S05]  /*6510*/  @!P0 MOV R27, R4 ;  /* 0x00000004001b8202 */ /* 0x000fea0000000f00 */
[----:B------:R1:W-:Y:S02]  /*6520*/  ST.E.128 desc[UR6][R180.64], R24 ;  /* 0x00000018b4007985 */ /* 0x0003e4000c101d06 */
.L_x_910:
[----:B------:R-:W-:Y:S05]  /*6530*/  BSYNC B0 ;  /* 0x0000000000007941 */ /* 0x000fea0003800000 */
.L_x_909:
        /* <DEDUP_REMOVED lines=55> */
.L_x_912:
[----:B------:R-:W-:Y:S05]  /*68b0*/  BSYNC B0 ;  /* 0x0000000000007941 */ /* 0x000fea0003800000 */
.L_x_911:
        /* <DEDUP_REMOVED lines=55> */
.L_x_914:
[----:B------:R-:W-:Y:S05]  /*6c30*/  BSYNC B0 ;  /* 0x0000000000007941 */ /* 0x000fea0003800000 */
.L_x_913:
        /* <DEDUP_REMOVED lines=26> */
[----:B------:R-:W-:Y:S01]  /*6de0*/  @!P0 HADD2.F32 R28, -RZ, R39.H0_H0 ;  /* 0x20000027ff1c8230 */ /* 0x000fe20000004100 */
[----:B------:R-:W-:Y:S01]  /*6df0*/  @!P0 F2FP.F16.F32.PACK_AB R0, R0, R30 ;  /* 0x0000001e0000823e */ /* 0x000fe200000000ff */
[--C-:B------:R-:W-:Y:S02]  /*6e00*/  @!P0 HADD2.F32 R17, -RZ, R8.reuse.H1_H1 ;  /* 0x30000008ff118230 */ /* 0x100fe40000004100 */
[-C--:B------:R-:W-:Y:S01]  /*6e10*/  @!P0 FMUL.FTZ R2, R2, R6.reuse ;  /* 0x0000000602028220 */ /* 0x080fe20000410000 */
[----:B------:R-:W-:Y:S01]  /*6e20*/  @!P0 FFMA.FTZ R31, R22, R6, -R31 ;  /* 0x00000006161f8223 */ /* 0x000fe2000001081f */
[----:B------:R-:W-:Y:S01]  /*6e30*/  @!P0 MOV R24, R0 ;  /* 0x0000000000188202 */ /* 0x000fe20000000f00 */
[----:B------:R-:W-:Y:S02]  /*6e40*/  @!P0 HADD2.F32 R6, -RZ, R8.H0_H0 ;  /* 0x20000008ff068230 */ /* 0x000fe40000004100 */
[----:B------:R-:W-:Y:S01]  /*6e50*/  @!P0 FMUL.FTZ R38, R17, R28 ;  /* 0x0000001c11268220 */ /* 0x000fe20000410000 */
[----:B------:R-:W-:Y:S02]  /*6e60*/  @!P0 HADD2.F32 R7, -RZ, R3.H1_H1 ;  /* 0x30000003ff078230 */ /* 0x000fe40000004100 */
[----:B------:R-:W-:Y:S01]  /*6e70*/  @!P0 FFMA.FTZ R2, R23, R22, R2 ;  /* 0x0000001617028223 */ /* 0x000fe20000010002 */
[----:B------:R-:W-:Y:S02]  /*6e80*/  @!P0 HADD2.F32 R29, -RZ, R39.H1_H1 ;  /* 0x30000027ff1d8230 */ /* 0x000fe40000004100 */
[----:B------:R-:W-:Y:S02]  /*6e90*/  @!P0 HADD2.F32 R8, -RZ, R3.H0_H0 ;  /* 0x20000003ff088230 */ /* 0x000fe40000004100 */
[-C--:B------:R-:W-:Y:S01]  /*6ea0*/  @!P0 FMUL.FTZ R3, R17, R4.reuse ;  /* 0x0000000411038220 */ /* 0x080fe20000410000 */
[----:B------:R-:W-:Y:S01]  /*6eb0*/  @!P0 F2FP.F16.F32.PACK_AB R2, R2, R31 ;  /* 0x0000001f0202823e */ /* 0x000fe200000000ff */
[----:B------:R-:W-:Y:S01]  /*6ec0*/  @!P0 FFMA.FTZ R17, R6, R4, -R38 ;  /* 0x0000000406118223 */ /* 0x000fe20000010826 */
[C---:B------:R-:W-:Y:S01]  /*6ed0*/  @!P0 FMUL.FTZ R32, R7.reuse, R29 ;  /* 0x0000001d07208220 */ /* 0x040fe20000410000 */
[-C--:B------:R-:W-:Y:S01]  /*6ee0*/  @!P0 FMUL.FTZ R4, R7, R5.reuse ;  /* 0x0000000507048220 */ /* 0x080fe20000410000 */
[----:B------:R-:W-:Y:S01]  /*6ef0*/  @!P0 MOV R25, R2 ;  /* 0x0000000200198202 */ /* 0x000fe20000000f00 */
        /* <DEDUP_REMOVED lines=10> */
.L_x_908:
[----:B------:R-:W-:Y:S05]  /*6fa0*/  BSYNC B1 ;  /* 0x0000000000017941 */ /* 0x000fea0003800000 */
.L_x_907:
[----:B------:R-:W2:Y:S02]  /*6fb0*/  LD.E R0, desc[UR6][R18.64+0xd0] ;  /* 0x0000d00612007980 */ /* 0x000ea4000c101900 */
[----:B--2---:R-:W-:Y:S05]  /*6fc0*/  IMAD.U32 R0, R0, -0x20, RZ ;  /* 0xffffffe000007824 */ /* 0x004fea00078e00ff */
[C---:B------:R-:W-:Y:S02]  /*6fd0*/  LEA R20, P1, R0.reuse, R20, 0x1 ;  /* 0x0000001400147211 */ /* 0x040fe400078208ff */
[C---:B------:R-:W-:Y:S02]  /*6fe0*/  LEA R36, P0, R0.reuse, R36, 0x1 ;  /* 0x0000002400247211 */ /* 0x040fe400078008ff */
[C---:B------:R-:W-:Y:S02]  /*6ff0*/  LEA.HI.X.SX32 R21, R0.reuse, R21, 0x1, P1 ;  /* 0x0000001500157211 */ /* 0x040fe400008f0eff */
[----:B------:R-:W-:Y:S01]  /*7000*/  LEA.HI.X.SX32 R37, R0, R37, 0x1, P0 ;  /* 0x0000002500257211 */ /* 0x000fe200000f0eff */
[----:B------:R-:W-:Y:S05]  /*7010*/  BRA `(.L_x_915) ;  /* 0x0000007000487947 */ /* 0x000fea0003800000 */
.L_x_882:
[----:B------:R-:W-:Y:S04]  /*7020*/  BSSY B2, `(.L_x_916) ;  /* 0x0000198000027945 */ /* 0x000fe80003800000 */
[----:B------:R-:W-:Y:S05]  /*7030*/  @!P3 BRA `(.L_x_917) ;  /* 0x000000180058b947 */ /* 0x000fea0003800000 */
[----:B-----5:R-:W-:Y:S01]  /*7040*/  ISETP.GE.AND P0, PT, R14, R164, PT ;  /* 0x000000a40e00720c */ /* 0x020fe20003f06270 */
[----:B------:R-:W-:Y:S11]  /*7050*/  BSSY B1, `(.L_x_918) ;  /* 0x0000064000017945 */ /* 0x000ff60003800000 */
[----:B------:R-:W-:Y:S01]  /*7060*/  @!UPT UIADD3 URZ, URZ, URZ, URZ ;  /* 0x0000003f3f3ff290 */ /* 0x000fe2000fffe03f */
[----:B------:R-:W-:Y:S05]  /*7070*/  @P0 BRA `(.L_x_919) ;  /* 0x0000000400840947 */ /* 0x000fea0003800000 */
[----:B---34-:R-:W-:Y:S01]  /*7080*/  IMAD.MOV.U32 R4, RZ, RZ, R115 ;  /* 0x000000ffff047224 */ /* 0x018fe200078e0073 */
[----:B------:R-:W-:Y:S01]  /*7090*/  MOV R5, R114 ;  /* 0x0000007200057202 */ /* 0x000fe20000000f00 */
[----:B------:R-:W-:Y:S01]  /*70a0*/  BSSY B0, `(.L_x_920) ;  /* 0x000005d000007945 */ /* 0x000fe20003800000 */
[----:B------:R-:W-:Y:S03]  /*70b0*/  ISETP.GE.AND P0, PT, R14, R17, PT ;  /* 0x000000110e00720c */ /* 0x000fe60003f06270 */
[----:B------:R1:W5:Y:S10]  /*70c0*/  LD.E.128 R28, desc[UR6][R4.64] ;  /* 0x00000006041c7980 */ /* 0x000374000c101d00 */
[----:B------:R-:W-:Y:S05]  /*70d0*/  @P0 BRA `(.L_x_921) ;  /* 0x0000000400640947 */ /* 0x000fea0003800000 */
[----:B------:R-:W-:Y:S02]  /*70e0*/  LEA.HI R8, R17, R17, RZ, 0x1 ;  /* 0x0000001111087211 */ /* 0x000fe400078f08ff */
[----:B------:R-:W-:Y:S02]  /*70f0*/  MOV R0, RZ ;  /* 0x000000ff00007202 */ /* 0x000fe40000000f00 */
[----:B------:R-:W-:Y:S02]  /*7100*/  SHF.R.S32.HI R8, RZ, 0x1, R8 ;  /* 0x00000001ff087819 */ /* 0x000fe40000011408 */
[----:B------:R-:W-:Y:S02]  /*7110*/  MOV R6, R117 ;  /* 0x0000007500067202 */ /* 0x000fe40000000f00 */
[-C--:B------:R-:W-:Y:S02]  /*7120*/  ISETP.GE.AND P2, PT, R14, R8.reuse, PT ;  /* 0x000000080e00720c */ /* 0x080fe40003f46270 */
[----:B------:R-:W-:Y:S02]  /*7130*/  MOV R3, R8 ;  /* 0x0000000800037202 */ /* 0x000fe40000000f00 */
[----:B------:R-:W-:Y:S02]  /*7140*/  MOV R7, R116 ;  /* 0x0000007400077202 */ /* 0x000fe40000000f00 */
[----:B-----5:R-:W-:Y:S02]  /*7150*/  MOV R44, R29 ;  /* 0x0000001d002c7202 */ /* 0x020fe40000000f00 */
[----:B------:R-:W-:Y:S02]  /*7160*/  MOV R39, R30 ;  /* 0x0000001e00277202 */ /* 0x000fe40000000f00 */
[----:B------:R-:W-:Y:S03]  /*7170*/  MOV R38, R31 ;  /* 0x0000001f00267202 */ /* 0x000fe60000000f00 */
[C---:B------:R-:W-:Y:S02]  /*7180*/  @P2 IADD3 R3, -R8.reuse, RZ, RZ ;  /* 0x000000ff08032210 */ /* 0x040fe40007ffe1ff */
[----:B------:R-:W-:Y:S02]  /*7190*/  @P2 IADD3 R0, -R8, RZ, RZ ;  /* 0x000000ff08002210 */ /* 0x000fe40007ffe1ff */
[C---:B------:R-:W-:Y:S02]  /*71a0*/  LEA R2, P1, R3.reuse, R4, 0x1 ;  /* 0x0000000403027211 */ /* 0x040fe400078208ff */
[C---:B------:R-:W-:Y:S02]  /*71b0*/  LEA R184, P0, R0.reuse, R6, 0x1 ;  /* 0x0000000600b87211 */ /* 0x040fe400078008ff */
[----:B------:R-:W-:Y:S02]  /*71c0*/  LEA.HI.X.SX32 R3, R3, R5, 0x1, P1 ;  /* 0x0000000503037211 */ /* 0x000fe400008f0eff */
[----:B------:R-:W-:Y:S02]  /*71d0*/  LEA.HI.X.SX32 R185, R0, R7, 0x1, P0 ;  /* 0x0000000700b97211 */ /* 0x000fe400000f0eff */
[----:B------:R-:W-:Y:S01]  /*71e0*/  MOV R0, RZ ;  /* 0x000000ff00007202 */ /* 0x000fe20000000f00 */
[----:B-1----:R1:W2:Y:S01]  /*71f0*/  LD.E.128 R4, desc[UR6][R2.64] ;  /* 0x0000000602047980 */ /* 0x0022a2000c101d00 */
[----:B------:R-:W-:Y:S07]  /*7200*/  @P2 IADD3 R0, -R8, RZ, RZ ;  /* 0x000000ff08002210 */ /* 0x000fee0007ffe1ff */
[----:B------:R-:W3:Y:S01]  /*7210*/  LD.E.128 R184, desc[UR6][R184.64] ;  /* 0x00000006b8b87980 */ /* 0x000ee2000c101d00 */
[----:B-1----:R-:W-:Y:S02]  /*7220*/  MOV R2, R119 ;  /* 0x0000007700027202 */ /* 0x002fe40000000f00 */
[----:B------:R-:W-:Y:S02]  /*7230*/  MOV R3, R118 ;  /* 0x0000007600037202 */ /* 0x000fe40000000f00 */
[C---:B------:R-:W-:Y:S04]  /*7240*/  LEA R2, P0, R0.reuse, R2, 0x1 ;  /* 0x0000000200027211 */ /* 0x040fe800078008ff */
[----:B------:R-:W-:Y:S05]  /*7250*/  LEA.HI.X.SX32 R3, R0, R3, 0x1, P0 ;  /* 0x0000000300037211 */ /* 0x000fea00000f0eff */
[----:B------:R3:W4:Y:S02]  /*7260*/  LD.E.128 R40, desc[UR6][R2.64] ;  /* 0x0000000602287980 */ /* 0x000724000c101d00 */
[----:B---3--:R-:W-:Y:S01]  /*7270*/  HADD2.F32 R3, -RZ, R185.H0_H0 ;  /* 0x200000b9ff037230 */ /* 0x008fe20000004100 */
[----:B--2---:R-:W-:Y:S01]  /*7280*/  MOV R24, R5 ;  /* 0x0000000500187202 */ /* 0x004fe20000000f00 */
[----:B------:R-:W-:Y:S01]  /*7290*/  HADD2.F32 R8, -RZ, R187.H1_H1 ;  /* 0x300000bbff087230 */ /* 0x000fe20000004100 */
[----:B------:R-:W-:Y:S01]  /*72a0*/  MOV R26, R4 ;  /* 0x00000004001a7202 */ /* 0x000fe20000000f00 */
[----:B------:R-:W-:Y:S01]  /*72b0*/  HADD2.F32 R4, -RZ, R185.H1_H1 ;  /* 0x300000b9ff047230 */ /* 0x000fe20000004100 */
[----:B------:R-:W-:Y:S01]  /*72c0*/  MOV R23, R6 ;  /* 0x0000000600177202 */ /* 0x000fe20000000f00 */
[--C-:B------:R-:W-:Y:S02]  /*72d0*/  HADD2.F32 R25, -RZ, R24.reuse.H0_H0 ;  /* 0x20000018ff197230 */ /* 0x100fe40000004100 */
[----:B------:R-:W-:Y:S01]  /*72e0*/  @!P2 FADD.FTZ R3, -R3, -RZ ;  /* 0x800000ff0303a221 */ /* 0x000fe20000010100 */
[----:B------:R-:W-:Y:S02]  /*72f0*/  HADD2.F32 R24, -RZ, R24.H1_H1 ;  /* 0x30000018ff187230 */ /* 0x000fe40000004100 */
[----:B------:R-:W-:Y:S01]  /*7300*/  @!P2 FADD.FTZ R4, -R4, -RZ ;  /* 0x800000ff0404a221 */ /* 0x000fe20000010100 */
[----:B------:R-:W-:Y:S01]  /*7310*/  HADD2.F32 R0, -RZ, R184.H0_H0 ;  /* 0x200000b8ff007230 */ /* 0x000fe20000004100 */
[----:B------:R-:W-:Y:S01]  /*7320*/  MOV R22, R7 ;  /* 0x0000000700167202 */ /* 0x000fe20000000f00 */
[----:B------:R-:W-:Y:S02]  /*7330*/  HADD2.F32 R7, -RZ, R187.H0_H0 ;  /* 0x200000bbff077230 */ /* 0x000fe40000004100 */
[----:B------:R-:W-:Y:S01]  /*7340*/  FMUL.FTZ R3, R25, R3 ;  /* 0x0000000319037220 */ /* 0x000fe20000410000 */
[--C-:B------:R-:W-:Y:S02]  /*7350*/  HADD2.F32 R5, -RZ, R186.reuse.H0_H0 ;  /* 0x200000baff057230 */ /* 0x100fe40000004100 */
[----:B------:R-:W-:Y:S01]  /*7360*/  FMUL.FTZ R4, R24, R4 ;  /* 0x0000000418047220 */ /* 0x000fe20000410000 */
[----:B------:R-:W-:Y:S02]  /*7370*/  HADD2.F32 R6, -RZ, R186.H1_H1 ;  /* 0x300000baff067230 */ /* 0x000fe40000004100 */
[----:B------:R-:W-:Y:S01]  /*7380*/  @!P2 FADD.FTZ R7, -R7, -RZ ;  /* 0x800000ff0707a221 */ /* 0x000fe20000010100 */
[--C-:B------:R-:W-:Y:S02]  /*7390*/  HADD2.F32 R25, -RZ, R23.reuse.H0_H0 ;  /* 0x20000017ff197230 */ /* 0x100fe40000004100 */
[----:B------:R-:W-:Y:S01]  /*73a0*/  @!P2 FADD.FTZ R8, -R8, -RZ ;  /* 0x800000ff0808a221 */ /* 0x000fe20000010100 */
[----:B------:R-:W-:Y:S02]  /*73b0*/  HADD2.F32 R24, -RZ, R23.H1_H1 ;  /* 0x30000017ff187230 */ /* 0x000fe40000004100 */
[----:B------:R-:W-:Y:S01]  /*73c0*/  @!P2 FADD.FTZ R0, -R0, -RZ ;  /* 0x800000ff0000a221 */ /* 0x000fe20000010100 */
[----:B------:R-:W-:Y:S02]  /*73d0*/  HADD2.F32 R23, -RZ, R22.H0_H0 ;  /* 0x20000016ff177230 */ /* 0x000fe40000004100 */
[----:B------:R-:W-:Y:S01]  /*73e0*/  @!P2 FADD.FTZ R5, -R5, -RZ ;  /* 0x800000ff0505a221 */ /* 0x000fe20000010100 */
[----:B------:R-:W-:Y:S02]  /*73f0*/  HADD2.F32 R2, -RZ, R184.H1_H1 ;  /* 0x300000b8ff027230 */ /* 0x000fe40000004100 */
[----:B------:R-:W-:Y:S01]  /*7400*/  @!P2 FADD.FTZ R6, -R6, -RZ ;  /* 0x800000ff0606a221 */ /* 0x000fe20000010100 */
[----:B------:R-:W-:Y:S02]  /*7410*/  HADD2.F32 R22, -RZ, R22.H1_H1 ;  /* 0x30000016ff167230 */ /* 0x000fe40000004100 */
[----:B------:R-:W-:Y:S01]  /*7420*/  FMUL.FTZ R7, R23, R7 ;  /* 0x0000000717077220 */ /* 0x000fe20000410000 */
[--C-:B------:R-:W-:Y:S02]  /*7430*/  HADD2.F32 R27, -RZ, R26.reuse.H0_H0 ;  /* 0x2000001aff1b7230 */ /* 0x100fe40000004100 */
[----:B------:R-:W-:Y:S01]  /*7440*/  @!P2 FADD.FTZ R2, -R2, -RZ ;  /* 0x800000ff0202a221 */ /* 0x000fe20000010100 */
[----:B------:R-:W-:Y:S02]  /*7450*/  HADD2.F32 R26, -RZ, R26.H1_H1 ;  /* 0x3000001aff1a7230 */ /* 0x000fe40000004100 */
[----:B------:R-:W-:Y:S01]  /*7460*/  FMUL.FTZ R8, R22, R8 ;  /* 0x0000000816087220 */ /* 0x000fe20000410000 */
[----:B------:R-:W-:Y:S02]  /*7470*/  HADD2.F32 R22, -RZ, R28.H0_H0 ;  /* 0x2000001cff167230 */ /* 0x000fe40000004100 */
[----:B------:R-:W-:Y:S01]  /*7480*/  FMUL.FTZ R0, R27, R0 ;  /* 0x000000001b007220 */ /* 0x000fe20000410000 */
[--C-:B----4-:R-:W-:Y:S02]  /*7490*/  HADD2.F32 R23, -RZ, R40.reuse.H0_H0 ;  /* 0x20000028ff177230 */ /* 0x110fe40000004100 */
[----:B------:R-:W-:Y:S01]  /*74a0*/  FMUL.FTZ R5, R25, R5 ;  /* 0x0000000519057220 */ /* 0x000fe20000410000 */
[----:B------:R-:W-:Y:S02]  /*74b0*/  HADD2.F32 R25, -RZ, R40.H1_H1 ;  /* 0x30000028ff197230 */ /* 0x000fe40000004100 */
[----:B------:R-:W-:Y:S01]  /*74c0*/  FMUL.FTZ R6, R24, R6 ;  /* 0x0000000618067220 */ /* 0x000fe20000410000 */
[----:B------:R-:W-:Y:S02]  /*74d0*/  HADD2.F32 R24, -RZ, R28.H1_H1 ;  /* 0x3000001cff187230 */ /* 0x000fe40000004100 */
[----:B------:R-:W-:Y:S01]  /*74e0*/  FMUL.FTZ R2, R26, R2 ;  /* 0x000000021a027220 */ /* 0x000fe20000410000 */
[--C-:B------:R-:W-:Y:S02]  /*74f0*/  HADD2.F32 R26, -RZ, R44.reuse.H0_H0 ;  /* 0x2000002cff1a7230 */ /* 0x100fe40000004100 */
[----:B------:R-:W-:Y:S01]  /*7500*/  FFMA.FTZ R0, R22, R23, R0 ;  /* 0x0000001716007223 */ /* 0x000fe20000010000 */
[--C-:B------:R-:W-:Y:S02]  /*7510*/  HADD2.F32 R27, -RZ, R41.reuse.H0_H0 ;  /* 0x20000029ff1b7230 */ /* 0x100fe40000004100 */
[----:B------:R-:W-:Y:S01]  /*7520*/  FFMA.FTZ R2, R24, R25, R2 ;  /* 0x0000001918027223 */ /* 0x000fe20000010002 */
[----:B------:R-:W-:Y:S02]  /*7530*/  HADD2.F32 R28, -RZ, R41.H1_H1 ;  /* 0x30000029ff1c7230 */ /* 0x000fe40000004100 */
[----:B------:R-:W-:Y:S02]  /*7540*/  HADD2.F32 R22, -RZ, R44.H1_H1 ;  /* 0x3000002cff167230 */ /* 0x000fe40000004100 */
[----:B------:R-:W-:Y:S01]  /*7550*/  FFMA.FTZ R3, R26, R27, R3 ;  /* 0x0000001b1a037223 */ /* 0x000fe20000010003 */
[--C-:B------:R-:W-:Y:S02]  /*7560*/  HADD2.F32 R29, -RZ, R42.reuse.H0_H0 ;  /* 0x2000002aff1d7230 */ /* 0x100fe40000004100 */
[--C-:B------:R-:W-:Y:S02]  /*7570*/  HADD2.F32 R23, -RZ, R39.reuse.H0_H0 ;  /* 0x20000027ff177230 */ /* 0x100fe40000004100 */
[----:B------:R-:W-:Y:S01]  /*7580*/  FFMA.FTZ R4, R22, R28, R4 ;  /* 0x0000001c16047223 */ /* 0x000fe20000010004 */
[----:B------:R-:W-:Y:S01]  /*7590*/  HADD2.F32 R30, -RZ, R42.H1_H1 ;  /* 0x3000002aff1e7230 */ /* 0x000fe20000004100 */
[----:B------:R-:W-:Y:S01]  /*75a0*/  F2FP.F16.F32.PACK_AB R28, R2, R0 ;  /* 0x00000000021c723e */ /* 0x000fe200000000ff */
[----:B------:R-:W-:Y:S02]  /*75b0*/  HADD2.F32 R24, -RZ, R39.H1_H1 ;  /* 0x30000027ff187230 */ /* 0x000fe40000004100 */
[----:B------:R-:W-:Y:S01]  /*75c0*/  FFMA.FTZ R5, R23, R29, R5 ;  /* 0x0000001d17057223 */ /* 0x000fe20000010005 */
[--C-:B------:R-:W-:Y:S01]  /*75d0*/  HADD2.F32 R31, -RZ, R43.reuse.H0_H0 ;  /* 0x2000002bff1f7230 */ /* 0x100fe20000004100 */
[----:B------:R-:W-:Y:S01]  /*75e0*/  F2FP.F16.F32.PACK_AB R29, R4, R3 ;  /* 0x00000003041d723e */ /* 0x000fe200000000ff */
[--C-:B------:R-:W-:Y:S02]  /*75f0*/  HADD2.F32 R25, -RZ, R38.reuse.H0_H0 ;  /* 0x20000026ff197230 */ /* 0x100fe40000004100 */
[----:B------:R-:W-:Y:S01]  /*7600*/  FFMA.FTZ R6, R24, R30, R6 ;  /* 0x0000001e18067223 */ /* 0x000fe20000010006 */
[----:B------:R-:W-:Y:S02]  /*7610*/  HADD2.F32 R32, -RZ, R43.H1_H1 ;  /* 0x3000002bff207230 */ /* 0x000fe40000004100 */
[----:B------:R-:W-:Y:S02]  /*7620*/  HADD2.F32 R26, -RZ, R38.H1_H1 ;  /* 0x30000026ff1a7230 */ /* 0x000fe40000004100 */
[----:B------:R-:W-:Y:S01]  /*7630*/  FFMA.FTZ R7, R25, R31, R7 ;  /* 0x0000001f19077223 */ /* 0x000fe20000010007 */
[----:B------:R-:W-:Y:S02]  /*7640*/  F2FP.F16.F32.PACK_AB R30, R6, R5 ;  /* 0x00000005061e723e */ /* 0x000fe400000000ff */
[----:B------:R-:W-:Y:S05]  /*7650*/  FFMA.FTZ R8, R26, R32, R8 ;  /* 0x000000201a087223 */ /* 0x000fea0000010008 */
[----:B------:R-:W-:Y:S02]  /*7660*/  F2FP.F16.F32.PACK_AB R31, R8, R7 ;  /* 0x00000007081f723e */ /* 0x000fe400000000ff */
.L_x_921:
[----:B------:R-:W-:Y:S05]  /*7670*/  BSYNC B0 ;  /* 0x0000000000007941 */ /* 0x000fea0003800000 */
.L_x_920:
[----:B-----5:R2:W-:Y:S02]  /*7680*/  ST.E.128 desc[UR6][R120.64], R28 ;  /* 0x0000001c78007985 */ /* 0x0205e4000c101d06 */
.L_x_919:
[----:B------:R-:W-:Y:S05]  /*7690*/  BSYNC B1 ;  /* 0x0000000000017941 */ /* 0x000fea0003800000 */
.L_x_918:
[----:B------:R-:W-:Y:S01]  /*76a0*/  ISETP.GE.AND P0, PT, R11, R164, PT ;  /* 0x000000a40b00720c */ /* 0x000fe20003f06270 */
[----:B------:R-:W-:Y:S11]  /*76b0*/  BSSY B1, `(.L_x_922) ;  /* 0x0000064000017945 */ /* 0x000ff60003800000 */
[----:B------:R-:W-:Y:S01]  /*76c0*/  @!UPT UIADD3 URZ, URZ, URZ, URZ ;  /* 0x0000003f3f3ff290 */ /* 0x000fe2000fffe03f */
[----:B------:R-:W-:Y:S05]  /*76d0*/  @P0 BRA `(.L_x_923) ;  /* 0x0000000400840947 */ /* 0x000fea0003800000 */
[----:B---34-:R-:W-:Y:S01]  /*76e0*/  IMAD.MOV.U32 R22, RZ, RZ, R115 ;  /* 0x000000ffff167224 */ /* 0x018fe200078e0073 */
[----:B------:R-:W-:Y:S01]  /*76f0*/  MOV R23, R114 ;  /* 0x0000007200177202 */ /* 0x000fe20000000f00 */
[----:B------:R-:W-:Y:S01]  /*7700*/  BSSY B0, `(.L_x_924) ;  /* 0x000005d000007945 */ /* 0x000fe20003800000 */
[----:B------:R-:W-:Y:S03]  /*7710*/  ISETP.GE.AND P0, PT, R11, R17, PT ;  /* 0x000000110b00720c */ /* 0x000fe60003f06270 */
[----:B--2---:R2:W5:Y:S10]  /*7720*/  LD.E.128 R28, desc[UR6][R22.64+0x80] ;  /* 0x00008006161c7980 */ /* 0x004574000c101d00 */
[----:B------:R-:W-:Y:S05]  /*7730*/  @P0 BRA `(.L_x_925) ;  /* 0x0000000400640947 */ /* 0x000fea0003800000 */
[----:B------:R-:W-:Y:S02]  /*7740*/  LEA.HI R0, R17, R17, RZ, 0x1 ;  /* 0x0000001111007211 */ /* 0x000fe400078f08ff */
[----:B-1----:R-:W-:Y:S02]  /*7750*/  MOV R4, RZ ;  /* 0x000000ff00047202 */ /* 0x002fe40000000f00 */
        /* <DEDUP_REMOVED lines=14> */
[----:B--2---:R-:W-:Y:S01]  /*7840*/  MOV R22, R119 ;  /* 0x0000007700167202 */ /* 0x004fe20000000f00 */
[----:B------:R1:W2:Y:S01]  /*7850*/  LD.E.128 R4, desc[UR6][R2.64+0x80] ;  /* 0x0000800602047980 */ /* 0x0002a2000c101d00 */
[----:B------:R-:W-:Y:S07]  /*7860*/  MOV R23, R118 ;  /* 0x0000007600177202 */ /* 0x000fee0000000f00 */
[----:B------:R-:W3:Y:S01]  /*7870*/  LD.E.128 R184, desc[UR6][R184.64+0x80] ;  /* 0x00008006b8b87980 */ /* 0x000ee2000c101d00 */
[----:B-1----:R-:W-:Y:S02]  /*7880*/  MOV R3, RZ ;  /* 0x000000ff00037202 */ /* 0x002fe40000000f00 */
[----:B------:R-:W-:Y:S04]  /*7890*/  @P2 IADD3 R3, -R0, RZ, RZ ;  /* 0x000000ff00032210 */ /* 0x000fe80007ffe1ff */
        /* <DEDUP_REMOVED lines=67> */
.L_x_925:
[----:B------:R-:W-:Y:S05]  /*7cd0*/  BSYNC B0 ;  /* 0x0000000000007941 */ /* 0x000fea0003800000 */
.L_x_924:
[----:B-----5:R3:W-:Y:S02]  /*7ce0*/  ST.E.128 desc[UR6][R120.64+0x80], R28 ;  /* 0x0000801c78007985 */ /* 0x0207e4000c101d06 */
.L_x_923:
[----:B------:R-:W-:Y:S05]  /*7cf0*/  BSYNC B1 ;  /* 0x0000000000017941 */ /* 0x000fea0003800000 */
.L_x_922:
[----:B------:R-:W-:Y:S01]  /*7d00*/  ISETP.GE.AND P0, PT, R10, R164, PT ;  /* 0x000000a40a00720c */ /* 0x000fe20003f06270 */
[----:B------:R-:W-:Y:S11]  /*7d10*/  BSSY B1, `(.L_x_926) ;  /* 0x0000064000017945 */ /* 0x000ff60003800000 */
[----:B------:R-:W-:Y:S01]  /*7d20*/  @!UPT UIADD3 URZ, URZ, URZ, URZ ;  /* 0x0000003f3f3ff290 */ /* 0x000fe2000fffe03f */
[----:B------:R-:W-:Y:S05]  /*7d30*/  @P0 BRA `(.L_x_927) ;  /* 0x0000000400840947 */ /* 0x000fea0003800000 */
[----:B--234-:R-:W-:Y:S01]  /*7d40*/  IMAD.MOV.U32 R22, RZ, RZ, R115 ;  /* 0x000000ffff167224 */ /* 0x01cfe200078e0073 */
[----:B------:R-:W-:Y:S01]  /*7d50*/  MOV R23, R114 ;  /* 0x0000007200177202 */ /* 0x000fe20000000f00 */
[----:B------:R-:W-:Y:S01]  /*7d60*/  BSSY B0, `(.L_x_928) ;  /* 0x000005d000007945 */ /* 0x000fe20003800000 */
[----:B------:R-:W-:Y:S03]  /*7d70*/  ISETP.GE.AND P0, PT, R10, R17, PT ;  /* 0x000000110a00720c */ /* 0x000fe60003f06270 */
[----:B------:R2:W5:Y:S10]  /*7d80*/  LD.E.128 R28, desc[UR6][R22.64+0x100] ;  /* 0x00010006161c7980 */ /* 0x000574000c101d00 */
        /* <DEDUP_REMOVED lines=90> */
.L_x_929:
[----:B------:R-:W-:Y:S05]  /*8330*/  BSYNC B0 ;  /* 0x0000000000007941 */ /* 0x000fea0003800000 */
.L_x_928:
[----:B-----5:R3:W-:Y:S02]  /*8340*/  ST.E.128 desc[UR6][R120.64+0x100], R28 ;  /* 0x0001001c78007985 */ /* 0x0207e4000c101d06 */
.L_x_927:
[----:B------:R-:W-:Y:S05]  /*8350*/  BSYNC B1 ;  /* 0x0000000000017941 */ /* 0x000fea0003800000 */
.L_x_926:
[----:B------:R-:W-:Y:S11]  /*8360*/  ISETP.GE.AND P0, PT, R9, R164, PT ;  /* 0x000000a40900720c */ /* 0x000ff60003f06270 */
[----:B------:R-:W-:Y:S02]  /*8370*/  @!UPT UIADD3 URZ, URZ, URZ, URZ ;  /* 0x0000003f3f3ff290 */ /* 0x000fe4000fffe03f */
        /* <DEDUP_REMOVED lines=96> */
.L_x_931:
[----:B------:R-:W-:Y:S05]  /*8980*/  BSYNC B0 ;  /* 0x0000000000007941 */ /* 0x000fea0003800000 */
.L_x_930:
[----:B-----5:R3:W-:Y:S02]  /*8990*/  ST.E.128 desc[UR6][R120.64+0x180], R28 ;  /* 0x0001801c78007985 */ /* 0x0207e4000c101d06 */
.L_x_917:
[----:B------:R-:W-:Y:S05]  /*89a0*/  BSYNC B2 ;  /* 0x0000000000027941 */ /* 0x000fea0003800000 */
.L_x_916:
[C---:B------:R-:W-:Y:S01]  /*89b0*/  ISETP.GE.AND P0, PT, R58.reuse, R181, PT ;  /* 0x000000b53a00720c */ /* 0x040fe20003f06270 */
[----:B------:R-:W-:Y:S03]  /*89c0*/  BSSY B2, `(.L_x_932) ;  /* 0x00001a2000027945 */ /* 0x000fe60003800000 */
[----:B------:R-:W-:Y:S11]  /*89d0*/  ISETP.GE.AND P0, PT, R58, R180, !P0 ;  /* 0x000000b43a00720c */ /* 0x000ff60004706270 */
[----:B------:R-:W-:Y:S02]  /*89e0*/  @!UPT UIADD3 URZ, URZ, URZ, URZ ;  /* 0x0000003f3f3ff290 */ /* 0x000fe4000fffe03f */
[----:B------:R-:W-:Y:S05]  /*89f0*/  @!P0 BRA `(.L_x_933) ;  /* 0x0000001800788947 */ /* 0x000fea0003800000 */
[----:B-----5:R-:W-:Y:S01]  /*8a00*/  ISETP.GE.AND P0, PT, R14, R164, PT ;  /* 0x000000a40e00720c */ /* 0x020fe20003f06270 */
[----:B------:R-:W-:Y:S11]  /*8a10*/  BSSY B1, `(.L_x_934) ;  /* 0x0000066000017945 */ /* 0x000ff60003800000 */
[----:B------:R-:W-:Y:S01]  /*8a20*/  @!UPT UIADD3 URZ, URZ, URZ, URZ ;  /* 0x0000003f3f3ff290 */ /* 0x000fe2000fffe03f */
[----:B------:R-:W-:Y:S05]  /*8a30*/  @P0 BRA `(.L_x_935) ;  /* 0x00000004008c0947 */ /* 0x000fea0003800000 */
[----:B---34-:R-:W-:Y:S01]  /*8a40*/  LEA R6, P0, R86, R115, 0x1 ;  /* 0x0000007356067211 */ /* 0x018fe200078008ff */
[----:B------:R-:W-:Y:S01]  /*8a50*/  BSSY B0, `(.L_x_936) ;  /* 0x0000060000007945 */ /* 0x000fe20003800000 */
[----:B------:R-:W-:Y:S02]  /*8a60*/  ISETP.GE.AND P1, PT, R14, R17, PT ;  /* 0x000000110e00720c */ /* 0x000fe40003f26270 */
[----:B------:R-:W-:Y:S02]  /*8a70*/  LEA.HI.X R7, R86, R114, R85, 0x1, P0 ;  /* 0x0000007256077211 */ /* 0x000fe400000f0c55 */
[C---:B------:R-:W-:Y:S03]  /*8a80*/  LEA R182, P0, R233.reuse, R120, 0x1 ;  /* 0x00000078e9b67211 */ /* 0x040fe600078008ff */
[----:B--2---:R2:W5:Y:S01]  /*8a90*/  LD.E.128 R28, desc[UR6][R6.64] ;  /* 0x00000006061c7980 */ /* 0x004562000c101d00 */
[----:B------:R-:W-:Y:S05]  /*8aa0*/  LEA.HI.X R183, R233, R121, R234, 0x1, P0 ;  /* 0x00000079e9b77211 */ /* 0x000fea00000f0cea */
[----:B------:R-:W-:Y:S05]  /*8ab0*/  @P1 BRA `(.L_x_937) ;  /* 0x0000000400641947 */ /* 0x000fea0003800000 */
[----:B------:R-:W-:Y:S02]  /*8ac0*/  LEA.HI R0, R17, R17, RZ, 0x1 ;  /* 0x0000001111007211 */ /* 0x000fe400078f08ff */
[----:B-1----:R-:W-:Y:S02]  /*8ad0*/  MOV R5, RZ ;  /* 0x000000ff00057202 */ /* 0x002fe40000000f00 */
[----:B------:R-:W-:Y:S02]  /*8ae0*/  SHF.R.S32.HI R0, RZ, 0x1, R0 ;  /* 0x00000001ff007819 */ /* 0x000fe40000011400 */
[----:B-----5:R-:W-:Y:S02]  /*8af0*/  MOV R44, R29 ;  /* 0x0000001d002c7202 */ /* 0x020fe40000000f00 */
[-C--:B------:R-:W-:Y:S02]  /*8b00*/  ISETP.GE.AND P1, PT, R14, R0.reuse, PT ;  /* 0x000000000e00720c */ /* 0x080fe40003f26270 */
[----:B------:R-:W-:Y:S02]  /*8b10*/  MOV R3, R0 ;  /* 0x0000000000037202 */ /* 0x000fe40000000f00 */
[----:B------:R-:W-:Y:S02]  /*8b20*/  MOV R39, R30 ;  /* 0x0000001e00277202 */ /* 0x000fe40000000f00 */
[----:B------:R-:W-:Y:S07]  /*8b30*/  MOV R38, R31 ;  /* 0x0000001f00267202 */ /* 0x000fee0000000f00 */
[C---:B------:R-:W-:Y:S02]  /*8b40*/  @P1 IADD3 R3, -R0.reuse, RZ, RZ ;  /* 0x000000ff00031210 */ /* 0x040fe40007ffe1ff */
[----:B------:R-:W-:Y:S02]  /*8b50*/  @P1 IADD3 R5, -R0, RZ, RZ ;  /* 0x000000ff00051210 */ /* 0x000fe40007ffe1ff */
[----:B------:R-:W-:Y:S02]  /*8b60*/  LEA R2, P0, R3, R6, 0x1 ;  /* 0x0000000603027211 */ /* 0x000fe400078008ff */
[----:B------:R-:W-:Y:S02]  /*8b70*/  IADD3 R4, P2, R151, R5, RZ ;  /* 0x0000000597047210 */ /* 0x000fe40007f5e0ff */
[----:B------:R-:W-:Y:S02]  /*8b80*/  LEA.HI.X.SX32 R3, R3, R7, 0x1, P0 ;  /* 0x0000000703037211 */ /* 0x000fe400000f0eff */
[----:B------:R-:W-:Y:S02]  /*8b90*/  LEA.HI.X.SX32 R5, R5, R135, 0x1, P2 ;  /* 0x0000008705057211 */ /* 0x000fe400010f0eff */
[C---:B------:R-:W-:Y:S04]  /*8ba0*/  LEA R184, P0, R4.reuse, R117, 0x1 ;  /* 0x0000007504b87211 */ /* 0x040fe800078008ff */
[----:B------:R-:W-:Y:S02]  /*8bb0*/  LEA.HI.X R185, R4, R116, R5, 0x1, P0 ;  /* 0x0000007404b97211 */ /* 0x000fe400000f0c05 */
[----:B--2---:R1:W2:Y:S08]  /*8bc0*/  LD.E.128 R4, desc[UR6][R2.64] ;  /* 0x0000000602047980 */ /* 0x0042b0000c101d00 */
[----:B------:R-:W3:Y:S01]  /*8bd0*/  LD.E.128 R184, desc[UR6][R184.64] ;  /* 0x00000006b8b87980 */ /* 0x000ee2000c101d00 */
[----:B-1----:R-:W-:Y:S02]  /*8be0*/  MOV R2, RZ ;  /* 0x000000ff00027202 */ /* 0x002fe40000000f00 */
[----:B------:R-:W-:Y:S04]  /*8bf0*/  @P1 IADD3 R2, -R0, RZ, RZ ;  /* 0x000000ff00021210 */ /* 0x000fe80007ffe1ff */
[----:B------:R-:W-:Y:S04]  /*8c00*/  IADD3 R3, P0, R151, R2, RZ ;  /* 0x0000000297037210 */ /* 0x000fe80007f1e0ff */
[----:B------:R-:W-:Y:S02]  /*8c10*/  LEA.HI.X.SX32 R0, R2, R135, 0x1, P0 ;  /* 0x0000008702007211 */ /* 0x000fe400000f0eff */
[C---:B------:R-:W-:Y:S04]  /*8c20*/  LEA R2, P0, R3.reuse, R119, 0x1 ;  /* 0x0000007703027211 */ /* 0x040fe800078008ff */
[----:B------:R-:W-:Y:S05]  /*8c30*/  LEA.HI.X R3, R3, R118, R0, 0x1, P0 ;  /* 0x0000007603037211 */ /* 0x000fea00000f0c00 */
        /* <DEDUP_REMOVED lines=33> */
[--C-:B------:R-:W-:Y:S02]  /*8e50*/  HADD2.F32 R22, -RZ, R28.reuse.H0_H0 ;  /* 0x2000001cff167230 */ /* 0x100fe40000004100 */
[----:B------:R-:W-:Y:S01]  /*8e60*/  FMUL.FTZ R0, R27, R0 ;  /* 0x000000001b007220 */ /* 0x000fe20000410000 */
[----:B------:R-:W-:Y:S01]  /*8e70*/  FMUL.FTZ R5, R25, R5 ;  /* 0x0000000519057220 */ /* 0x000fe20000410000 */
[----:B------:R-:W-:Y:S01]  /*8e80*/  FMUL.FTZ R6, R24, R6 ;  /* 0x0000000618067220 */ /* 0x000fe20000410000 */
[----:B------:R-:W-:Y:S02]  /*8e90*/  HADD2.F32 R24, -RZ, R28.H1_H1 ;  /* 0x3000001cff187230 */ /* 0x000fe40000004100 */
[----:B------:R-:W-:Y:S01]  /*8ea0*/  FMUL.FTZ R2, R26, R2 ;  /* 0x000000021a027220 */ /* 0x000fe20000410000 */
[--C-:B----4-:R-:W-:Y:S02]  /*8eb0*/  HADD2.F32 R23, -RZ, R40.reuse.H0_H0 ;  /* 0x20000028ff177230 */ /* 0x110fe40000004100 */
[----:B------:R-:W-:Y:S02]  /*8ec0*/  HADD2.F32 R25, -RZ, R40.H1_H1 ;  /* 0x30000028ff197230 */ /* 0x000fe40000004100 */
        /* <DEDUP_REMOVED lines=24> */
.L_x_937:
[----:B------:R-:W-:Y:S05]  /*9050*/  BSYNC B0 ;  /* 0x0000000000007941 */ /* 0x000fea0003800000 */
.L_x_936:
[----:B-----5:R3:W-:Y:S02]  /*9060*/  ST.E.128 desc[UR6][R182.64], R28 ;  /* 0x0000001cb6007985 */ /* 0x0207e4000c101d06 */
.L_x_935:
[----:B------:R-:W-:Y:S05]  /*9070*/  BSYNC B1 ;  /* 0x0000000000017941 */ /* 0x000fea0003800000 */
.L_x_934:
[----:B------:R-:W-:Y:S01]  /*9080*/  ISETP.GE.AND P0, PT, R11, R164, PT ;  /* 0x000000a40b00720c */ /* 0x000fe20003f06270 */
[----:B------:R-:W-:Y:S11]  /*9090*/  BSSY B1, `(.L_x_938) ;  /* 0x0000066000017945 */ /* 0x000ff60003800000 */
[----:B------:R-:W-:Y:S01]  /*90a0*/  @!UPT UIADD3 URZ, URZ, URZ, URZ ;  /* 0x0000003f3f3ff290 */ /* 0x000fe2000fffe03f */
[----:B------:R-:W-:Y:S05]  /*90b0*/  @P0 BRA `(.L_x_939) ;  /* 0x00000004008c0947 */ /* 0x000fea0003800000 */
[C---:B--234-:R-:W-:Y:S01]  /*90c0*/  LEA R6, P0, R88.reuse, R115, 0x1 ;  /* 0x0000007358067211 */ /* 0x05cfe200078008ff */
[----:B------:R-:W-:Y:S01]  /*90d0*/  BSSY B0, `(.L_x_940) ;  /* 0x0000060000007945 */ /* 0x000fe20003800000 */
[----:B------:R-:W-:Y:S02]  /*90e0*/  ISETP.GE.AND P1, PT, R11, R17, PT ;  /* 0x000000110b00720c */ /* 0x000fe40003f26270 */
[----:B------:R-:W-:Y:S02]  /*90f0*/  LEA.HI.X R7, R88, R114, R87, 0x1, P0 ;  /* 0x0000007258077211 */ /* 0x000fe400000f0c57 */
[C---:B------:R-:W-:Y:S03]  /*9100*/  LEA R182, P0, R80.reuse, R120, 0x1 ;  /* 0x0000007850b67211 */ /* 0x040fe600078008ff */
[----:B------:R2:W5:Y:S01]  /*9110*/  LD.E.128 R28, desc[UR6][R6.64] ;  /* 0x00000006061c7980 */ /* 0x000562000c101d00 */
        /* <DEDUP_REMOVED lines=91> */
.L_x_941:
[----:B------:R-:W-:Y:S05]  /*96d0*/  BSYNC B0 ;  /* 0x0000000000007941 */ /* 0x000fea0003800000 */
.L_x_940:
[----:B-----5:R3:W-:Y:S02]  /*96e0*/  ST.E.128 desc[UR6][R182.64], R28 ;  /* 0x0000001cb6007985 */ /* 0x0207e4000c101d06 */
.L_x_939:
[----:B------:R-:W-:Y:S05]  /*96f0*/  BSYNC B1 ;  /* 0x0000000000017941 */ /* 0x000fea0003800000 */
.L_x_938:
[----:B------:R-:W-:Y:S01]  /*9700*/  ISETP.GE.AND P0, PT, R10, R164, PT ;  /* 0x000000a40a00720c */ /* 0x000fe20003f06270 */
[----:B------:R-:W-:Y:S11]  /*9710*/  BSSY B1, `(.L_x_942) ;  /* 0x0000066000017945 */ /* 0x000ff60003800000 */
[----:B------:R-:W-:Y:S01]  /*9720*/  @!UPT UIADD3 URZ, URZ, URZ, URZ ;  /* 0x0000003f3f3ff290 */ /* 0x000fe2000fffe03f */
[----:B------:R-:W-:Y:S05]  /*9730*/  @P0 BRA `(.L_x_943) ;  /* 0x00000004008c0947 */ /* 0x000fea0003800000 */
[----:B--234-:R-:W-:Y:S01]  /*9740*/  LEA R6, P0, R92, R115, 0x1 ;  /* 0x000000735c067211 */ /* 0x01cfe200078008ff */
        /* <DEDUP_REMOVED lines=96> */
.L_x_945:
[----:B------:R-:W-:Y:S05]  /*9d50*/  BSYNC B0 ;  /* 0x0000000000007941 */ /* 0x000fea0003800000 */
.L_x_944:
[----:B-----5:R3:W-:Y:S02]  /*9d60*/  ST.E.128 desc[UR6][R182.64], R28 ;  /* 0x0000001cb6007985 */ /* 0x0207e4000c101d06 */
.L_x_943:
[----:B------:R-:W-:Y:S05]  /*9d70*/  BSYNC B1 ;  /* 0x0000000000017941 */ /* 0x000fea0003800000 */
.L_x_942:
[----:B------:R-:W-:Y:S11]  /*9d80*/  ISETP.GE.AND P0, PT, R9, R164, PT ;  /* 0x000000a40900720c */ /* 0x000ff60003f06270 */
[----:B------:R-:W-:Y:S02]  /*9d90*/  @!UPT UIADD3 URZ, URZ, URZ, URZ ;  /* 0x0000003f3f3ff290 */ /* 0x000fe4000fffe03f */
        /* <DEDUP_REMOVED lines=98> */
.L_x_947:
[----:B------:R-:W-:Y:S05]  /*a3c0*/  BSYNC B0 ;  /* 0x0000000000007941 */ /* 0x000fea0003800000 */
.L_x_946:
[----:B-----5:R3:W-:Y:S02]  /*a3d0*/  ST.E.128 desc[UR6][R182.64], R28 ;  /* 0x0000001cb6007985 */ /* 0x0207e4000c101d06 */
.L_x_933:
[----:B------:R-:W-:Y:S05]  /*a3e0*/  BSYNC B2 ;  /* 0x0000000000027941 */ /* 0x000fea0003800000 */
.L_x_932:
        /* <DEDUP_REMOVED lines=27> */
[C---:B------:R-:W-:Y:S02]  /*a5a0*/  LEA R2, P0, R3.reuse, R6, 0x1 ;  /* 0x0000000603027211 */ /* 0x040fe400078008ff */
        /* <DEDUP_REMOVED lines=78> */
.L_x_953:
[----:B------:R-:W-:Y:S05]  /*aa90*/  BSYNC B0 ;  /* 0x0000000000007941 */ /* 0x000fea0003800000 */
.L_x_952:
[----:B-----5:R3:W-:Y:S02]  /*aaa0*/  ST.E.128 desc[UR6][R182.64], R28 ;  /* 0x0000001cb6007985 */ /* 0x0207e4000c101d06 */
.L_x_951:
[----:B------:R-:W-:Y:S05]  /*aab0*/  BSYNC B1 ;  /* 0x0000000000017941 */ /* 0x000fea0003800000 */
.L_x_950:
        /* <DEDUP_REMOVED lines=101> */
.L_x_957:
[----:B------:R-:W-:Y:S05]  /*b110*/  BSYNC B0 ;  /* 0x0000000000007941 */ /* 0x000fea0003800000 */
.L_x_956:
[----:B-----5:R3:W-:Y:S02]  /*b120*/  ST.E.128 desc[UR6][R182.64], R28 ;  /* 0x0000001cb6007985 */ /* 0x0207e4000c101d06 */
.L_x_955:
[----:B------:R-:W-:Y:S05]  /*b130*/  BSYNC B1 ;  /* 0x0000000000017941 */ /* 0x000fea0003800000 */
.L_x_954:
        /* <DEDUP_REMOVED lines=101> */
.L_x_961:
[----:B------:R-:W-:Y:S05]  /*b790*/  BSYNC B0 ;  /* 0x0000000000007941 */ /* 0x000fea0003800000 */
.L_x_960:
[----:B-----5:R3:W-:Y:S02]  /*b7a0*/  ST.E.128 desc[UR6][R182.64], R28 ;  /* 0x0000001cb6007985 */ /* 0x0207e4000c101d06 */
.L_x_959:
[----:B------:R-:W-:Y:S05]  /*b7b0*/  BSYNC B1 ;  /* 0x0000000000017941 */ /* 0x000fea0003800000 */
.L_x_958:
        /* <DEDUP_REMOVED lines=100> */
.L_x_963:
[----:B------:R-:W-:Y:S05]  /*be00*/  BSYNC B0 ;  /* 0x0000000000007941 */ /* 0x000fea0003800000 */
.L_x_962:
[----:B-----5:R3:W-:Y:S02]  /*be10*/  ST.E.128 desc[UR6][R182.64], R28 ;  /* 0x0000001cb6007985 */ /* 0x0207e4000c101d06 */
.L_x_949:
[----:B------:R-:W-:Y:S05]  /*be20*/  BSYNC B2 ;  /* 0x0000000000027941 */ /* 0x000fea0003800000 */
.L_x_948:
        /* <DEDUP_REMOVED lines=9> */
[----:B------:R-:W-:Y:S01]  /*bec0*/  IMAD R0, R179, 0x60, RZ ;  /* 0x00000060b3007824 */ /* 0x000fe200078e02ff */
[----:B--234-:R-:W-:Y:S01]  /*bed0*/  MOV R6, R115 ;  /* 0x0000007300067202 */ /* 0x01cfe20000000f00 */
[----:B------:R-:W-:Y:S01]  /*bee0*/  IMAD.WIDE.U32 R184, R48, 0x60, R120 ;  /* 0x0000006030b87825 */ /* 0x000fe200078e0078 */
[----:B------:R-:W-:Y:S01]  /*bef0*/  MOV R7, R114 ;  /* 0x0000007200077202 */ /* 0x000fe20000000f00 */
[----:B------:R-:W-:Y:S01]  /*bf00*/  BSSY B0, `(.L_x_968) ;  /* 0x0000061000007945 */ /* 0x000fe20003800000 */
[----:B------:R-:W-:Y:S01]  /*bf10*/  ISETP.GE.AND P0, PT, R14, R17, PT ;  /* 0x000000110e00720c */ /* 0x000fe20003f06270 */
[----:B------:R-:W-:Y:S05]  /*bf20*/  IMAD.WIDE.U32 R6, R178, 0x60, R6 ;  /* 0x00000060b2067825 */ /* 0x000fea00078e0006 */
[----:B------:R-:W-:Y:S01]  /*bf30*/  IADD3 R7, R7, R0, RZ ;  /* 0x0000000007077210 */ /* 0x000fe20007ffe0ff */
[----:B------:R-:W-:Y:S04]  /*bf40*/  IMAD R0, R49, 0x60, RZ ;  /* 0x0000006031007824 */ /* 0x000fe800078e02ff */
[----:B------:R2:W5:Y:S01]  /*bf50*/  LD.E.128 R28, desc[UR6][R6.64] ;  /* 0x00000006061c7980 */ /* 0x000562000c101d00 */
[----:B------:R-:W-:Y:S01]  /*bf60*/  IADD3 R185, R185, R0, RZ ;  /* 0x00000000b9b97210 */ /* 0x000fe20007ffe0ff */
[----:B------:R-:W-:Y:S06]  /*bf70*/  @P0 BRA `(.L_x_969) ;  /* 0x0000000400640947 */ /* 0x000fec0003800000 */
        /* <DEDUP_REMOVED lines=89> */
.L_x_969:
[----:B------:R-:W-:Y:S05]  /*c510*/  BSYNC B0 ;  /* 0x0000000000007941 */ /* 0x000fea0003800000 */
.L_x_968:
[----:B-----5:R3:W-:Y:S02]  /*c520*/  ST.E.128 desc[UR6][R184.64], R28 ;  /* 0x0000001cb8007985 */ /* 0x0207e4000c101d06 */
.L_x_967:
[----:B------:R-:W-:Y:S05]  /*c530*/  BSYNC B1 ;  /* 0x0000000000017941 */ /* 0x000fea0003800000 */
.L_x_966:
        /* <DEDUP_REMOVED lines=101> */
.L_x_973:
[----:B------:R-:W-:Y:S05]  /*cb90*/  BSYNC B0 ;  /* 0x0000000000007941 */ /* 0x000fea0003800000 */
.L_x_972:
[----:B-----5:R3:W-:Y:S02]  /*cba0*/  ST.E.128 desc[UR6][R184.64], R28 ;  /* 0x0000001cb8007985 */ /* 0x0207e4000c101d06 */
.L_x_971:
[----:B------:R-:W-:Y:S05]  /*cbb0*/  BSYNC B1 ;  /* 0x0000000000017941 */ /* 0x000fea0003800000 */
.L_x_970:
        /* <DEDUP_REMOVED lines=101> */
.L_x_977:
[----:B------:R-:W-:Y:S05]  /*d210*/  BSYNC B0 ;  /* 0x0000000000007941 */ /* 0x000fea0003800000 */
.L_x_976:
[----:B-----5:R3:W-:Y:S02]  /*d220*/  ST.E.128 desc[UR6][R184.64], R28 ;  /* 0x0000001cb8007985 */ /* 0x0207e4000c101d06 */
.L_x_975:
[----:B------:R-:W-:Y:S05]  /*d230*/  BSYNC B1 ;  /* 0x0000000000017941 */ /* 0x000fea0003800000 */
.L_x_974:
        /* <DEDUP_REMOVED lines=18> */
[----:B------:R-:W-:Y:S02]  /*d360*/  MOV R38, R42 ;  /* 0x0000002a00267202 */ /* 0x000fe40000000f00 */
[----:B------:R-:W-:Y:S05]  /*d370*/  MOV R32, R43 ;  /* 0x0000002b00207202 */ /* 0x000fea0000000f00 */
        /* <DEDUP_REMOVED lines=39> */
[--C-:B------:R-:W-:Y:S02]  /*d5f0*/  HADD2.F32 R22, -RZ, R17.reuse.H0_H0 ;  /* 0x20000011ff167230 */ /* 0x100fe40000004100 */
        /* <DEDUP_REMOVED lines=17> */
[----:B------:R-:W-:Y:S02]  /*d710*/  HADD2.F32 R25, -RZ, R39.H0_H0 ;  /* 0x20000027ff197230 */ /* 0x000fe40000004100 */
[----:B------:R-:W-:Y:S01]  /*d720*/  FFMA.FTZ R0, R17, R22, R0 ;  /* 0x0000001611007223 */ /* 0x000fe20000010000 */
[--C-:B------:R-:W-:Y:S02]  /*d730*/  HADD2.F32 R26, -RZ, R29.reuse.H0_H0 ;  /* 0x2000001dff1a7230 */ /* 0x100fe40000004100 */
[----:B------:R-:W-:Y:S01]  /*d740*/  FFMA.FTZ R2, R23, R24, R2 ;  /* 0x0000001817027223 */ /* 0x000fe20000010002 */
[----:B------:R-:W-:Y:S02]  /*d750*/  HADD2.F32 R27, -RZ, R29.H1_H1 ;  /* 0x3000001dff1b7230 */ /* 0x000fe40000004100 */
[----:B------:R-:W-:Y:S02]  /*d760*/  HADD2.F32 R17, -RZ, R39.H1_H1 ;  /* 0x30000027ff117230 */ /* 0x000fe40000004100 */
[----:B------:R-:W-:Y:S01]  /*d770*/  FFMA.FTZ R3, R25, R26, R3 ;  /* 0x0000001a19037223 */ /* 0x000fe20000010003 */
[----:B------:R-:W-:Y:S01]  /*d780*/  HADD2.F32 R28, -RZ, R30.H0_H0 ;  /* 0x2000001eff1c7230 */ /* 0x000fe20000004100 */
[----:B------:R-:W-:Y:S01]  /*d790*/  F2FP.F16.F32.PACK_AB R40, R2, R0 ;  /* 0x000000000228723e */ /* 0x000fe200000000ff */
[----:B------:R-:W-:Y:S02]  /*d7a0*/  HADD2.F32 R22, -RZ, R38.H0_H0 ;  /* 0x20000026ff167230 */ /* 0x000fe40000004100 */
[----:B------:R-:W-:Y:S01]  /*d7b0*/  FFMA.FTZ R4, R17, R27, R4 ;  /* 0x0000001b11047223 */ /* 0x000fe20000010004 */
[----:B------:R-:W-:Y:S02]  /*d7c0*/  HADD2.F32 R29, -RZ, R30.H1_H1 ;  /* 0x3000001eff1d7230 */ /* 0x000fe40000004100 */
        /* <DEDUP_REMOVED lines=12> */
.L_x_979:
[----:B------:R-:W-:Y:S05]  /*d890*/  BSYNC B0 ;  /* 0x0000000000007941 */ /* 0x000fea0003800000 */
.L_x_978:
[----:B-----5:R3:W-:Y:S02]  /*d8a0*/  ST.E.128 desc[UR6][R184.64], R40 ;  /* 0x00000028b8007985 */ /* 0x0207e4000c101d06 */
.L_x_965:
[----:B------:R-:W-:Y:S05]  /*d8b0*/  BSYNC B2 ;  /* 0x0000000000027941 */ /* 0x000fea0003800000 */
.L_x_964:
[----:B-1-34-:R-:W-:Y:S01]  /*d8c0*/  MOV R5, R118 ;  /* 0x0000007600057202 */ /* 0x01afe20000000f00 */
[----:B------:R-:W3:Y:S01]  /*d8d0*/  LD.E R0, desc[UR6][R18.64+0xd0] ;  /* 0x0000d00612007980 */ /* 0x000ee2000c101900 */
[----:B------:R-:W-:Y:S01]  /*d8e0*/  MOV R3, R116 ;  /* 0x0000007400037202 */ /* 0x000fe20000000f00 */
[----:B------:R-:W-:Y:S02]  /*d8f0*/  IMAD.MOV.U32 R4, RZ, RZ, R119 ;  /* 0x000000ffff047224 */ /* 0x000fe400078e0077 */
[----:B------:R-:W-:Y:S02]  /*d900*/  IMAD.MOV.U32 R2, RZ, RZ, R117 ;  /* 0x000000ffff027224 */ /* 0x000fe400078e0075 */
[----:B---3--:R-:W-:Y:S05]  /*d910*/  IMAD.U32 R0, R0, -0x20, RZ ;  /* 0xffffffe000007824 */ /* 0x008fea00078e00ff */
[C---:B------:R-:W-:Y:S02]  /*d920*/  LEA R119, P1, R0.reuse, R4, 0x1 ;  /* 0x0000000400777211 */ /* 0x040fe400078208ff */
[C---:B------:R-:W-:Y:S02]  /*d930*/  LEA R117, P0, R0.reuse, R2, 0x1 ;  /* 0x0000000200757211 */ /* 0x040fe400078008ff */
[C---:B------:R-:W-:Y:S02]  /*d940*/  LEA.HI.X.SX32 R118, R0.reuse, R5, 0x1, P1 ;  /* 0x0000000500767211 */ /* 0x040fe400008f0eff */
[----:B------:R-:W-:Y:S01]  /*d950*/  LEA.HI.X.SX32 R116, R0, R3, 0x1, P0 ;  /* 0x0000000300747211 */ /* 0x000fe200000f0eff */
[----:B------:R-:W-:Y:S05]  /*d960*/  BRA `(.L_x_915) ;  /* 0x0000000400f47947 */ /* 0x000fea0003800000 */
.L_x_881:
[-C--:B------:R-:W-:Y:S01]  /*d970*/  ISETP.GE.AND P2, PT, R58, R181.reuse, PT ;  /* 0x000000b53a00720c */ /* 0x080fe20003f46270 */
[----:B------:R-:W-:Y:S01]  /*d980*/  BSSY B0, `(.L_x_980) ;  /* 0x000001c000007945 */ /* 0x000fe20003800000 */
[CC--:B------:R-:W-:Y:S02]  /*d990*/  ISETP.GE.AND P1, PT, R57.reuse, R181.reuse, PT ;  /* 0x000000b53900720c */ /* 0x0c0fe40003f26270 */
[----:B------:R-:W-:Y:S02]  /*d9a0*/  ISETP.GE.AND P0, PT, R56, R181, PT ;  /* 0x000000b53800720c */ /* 0x000fe40003f06270 */
[-C--:B------:R-:W-:Y:S02]  /*d9b0*/  ISETP.GE.AND P2, PT, R58, R180.reuse, !P2 ;  /* 0x000000b43a00720c */ /* 0x080fe40005746270 */
[-C--:B------:R-:W-:Y:S02]  /*d9c0*/  ISETP.GE.AND P1, PT, R57, R180.reuse, !P1 ;  /* 0x000000b43900720c */ /* 0x080fe40004f26270 */
[----:B------:R-:W-:Y:S01]  /*d9d0*/  ISETP.GE.AND P0, PT, R56, R180, !P0 ;  /* 0x000000b43800720c */ /* 0x000fe20004706270 */
[----:B------:R-:W-:Y:S01]  /*d9e0*/  @!UPT UIADD3 URZ, URZ, URZ, URZ ;  /* 0x0000003f3f3ff290 */ /* 0x000fe2000fffe03f */
[----:B------:R-:W-:Y:S11]  /*d9f0*/  @!P3 BRA `(.L_x_981) ;  /* 0x000000000050b947 */ /* 0x000ff60003800000 */
[----:B------:R-:W-:Y:S02]  /*da00*/  ISETP.NE.AND P4, PT, R150, RZ, PT ;  /* 0x000000ff9600720c */ /* 0x000fe40003f85270 */
[----:B------:R-:W-:Y:S11]  /*da10*/  ISETP.NE.AND P3, PT, R149, RZ, PT ;  /* 0x000000ff9500720c */ /* 0x000ff60003f65270 */
[--C-:B------:R-:W-:Y:S02]  /*da20*/  @P4 IMAD.MOV.U32 R2, RZ, RZ, R115.reuse ;  /* 0x000000ffff024224 */ /* 0x100fe400078e0073 */
[--C-:B------:R-:W-:Y:S05]  /*da30*/  @P4 IMAD.MOV.U32 R3, RZ, RZ, R114.reuse ;  /* 0x000000ffff034224 */ /* 0x100fea00078e0072 */
[----:B-1-34-:R1:W2:Y:S02]  /*da40*/  @P4 LD.E.128 R4, desc[UR6][R2.64] ;  /* 0x0000000602044980 */ /* 0x01a2a4000c101d00 */
[----:B-1----:R-:W-:Y:S01]  /*da50*/  @P3 MOV R2, R115 ;  /* 0x0000007300023202 */ /* 0x002fe20000000f00 */
[----:B------:R-:W-:Y:S01]  /*da60*/  @P3 IMAD.MOV.U32 R3, RZ, RZ, R114 ;  /* 0x000000ffff033224 */ /* 0x000fe200078e0072 */
[----:B--2---:R1:W-:Y:S01]  /*da70*/  @P4 ST.E.128 desc[UR6][R120.64], R4 ;  /* 0x0000000478004985 */ /* 0x0043e2000c101d06 */
[----:B------:R-:W-:Y:S03]  /*da80*/  ISETP.NE.AND P4, PT, R148, RZ, PT ;  /* 0x000000ff9400720c */ /* 0x000fe60003f85270 */
[----:B-1----:R1:W2:Y:S10]  /*da90*/  @P3 LD.E.128 R4, desc[UR6][R2.64+0x80] ;  /* 0x0000800602043980 */ /* 0x0022b4000c101d00 */
[--C-:B-1----:R-:W-:Y:S01]  /*daa0*/  @P4 IMAD.MOV.U32 R2, RZ, RZ, R115.reuse ;  /* 0x000000ffff024224 */ /* 0x102fe200078e0073 */
[-C--:B------:R-:W-:Y:S01]  /*dab0*/  @P4 MOV R3, R114.reuse ;  /* 0x0000007200034202 */ /* 0x080fe20000000f00 */
[----:B--2---:R1:W-:Y:S01]  /*dac0*/  @P3 ST.E.128 desc[UR6][R120.64+0x80], R4 ;  /* 0x0000800478003985 */ /* 0x0043e2000c101d06 */
[----:B------:R-:W-:Y:S03]  /*dad0*/  ISETP.NE.AND P3, PT, R147, RZ, PT ;  /* 0x000000ff9300720c */ /* 0x000fe60003f65270 */
[----:B-1----:R1:W2:Y:S10]  /*dae0*/  @P4 LD.E.128 R4, desc[UR6][R2.64+0x100] ;  /* 0x0001000602044980 */ /* 0x0022b4000c101d00 */
[----:B-1----:R-:W-:Y:S01]  /*daf0*/  @P3 IMAD.MOV.U32 R2, RZ, RZ, R115 ;  /* 0x000000ffff023224 */ /* 0x002fe200078e0073 */
[----:B------:R-:W-:Y:S01]  /*db00*/  @P3 MOV R3, R114 ;  /* 0x0000007200033202 */ /* 0x000fe20000000f00 */
[----:B--2---:R1:W-:Y:S04]  /*db10*/  @P4 ST.E.128 desc[UR6][R120.64+0x100], R4 ;  /* 0x0001000478004985 */ /* 0x0043e8000c101d06 */
[----:B-1----:R-:W2:Y:S04]  /*db20*/  @P3 LD.E.128 R4, desc[UR6][R2.64+0x180] ;  /* 0x0001800602043980 */ /* 0x002ea8000c101d00 */
[----:B--2---:R2:W-:Y:S02]  /*db30*/  @P3 ST.E.128 desc[UR6][R120.64+0x180], R4 ;  /* 0x0001800478003985 */ /* 0x0045e4000c101d06 */
.L_x_981:
[----:B------:R-:W-:Y:S05]  /*db40*/  BSYNC B0 ;  /* 0x0000000000007941 */ /* 0x000fea0003800000 */
.L_x_980:
[----:B------:R-:W-:Y:S04]  /*db50*/  BSSY B0, `(.L_x_982) ;  /* 0x000001e000007945 */ /* 0x000fe80003800000 */
[----:B------:R-:W-:Y:S05]  /*db60*/  @!P2 BRA `(.L_x_983) ;  /* 0x000000000070a947 */ /* 0x000fea0003800000 */
[----:B------:R-:W-:Y:S02]  /*db70*/  ISETP.NE.AND P5, PT, R150, RZ, PT ;  /* 0x000000ff9600720c */ /* 0x000fe40003fa5270 */
[----:B------:R-:W-:Y:S11]  /*db80*/  ISETP.NE.AND P4, PT, R149, RZ, PT ;  /* 0x000000ff9500720c */ /* 0x000ff60003f85270 */
[C---:B-1234-:R-:W-:Y:S02]  /*db90*/  @P5 LEA R4, P2, R86.reuse, R115, 0x1 ;  /* 0x0000007356045211 */ /* 0x05efe400078408ff */
[C---:B------:R-:W-:Y:S02]  /*dba0*/  @P5 LEA R22, P3, R233.reuse, R120, 0x1 ;  /* 0x00000078e9165211 */ /* 0x040fe400078608ff */
[-C--:B------:R-:W-:Y:S02]  /*dbb0*/  @P5 LEA.HI.X R5, R86, R114.reuse, R85, 0x1, P2 ;  /* 0x0000007256055211 */ /* 0x080fe400010f0c55 */
[----:B------:R-:W-:Y:S02]  /*dbc0*/  @P5 LEA.HI.X R23, R233, R121, R234, 0x1, P3 ;  /* 0x00000079e9175211 */ /* 0x000fe400018f0cea */
[C---:B------:R-:W-:Y:S02]  /*dbd0*/  @P4 LEA R2, P2, R88.reuse, R115, 0x1 ;  /* 0x0000007358024211 */ /* 0x040fe400078408ff */
[----:B------:R-:W2:Y:S02]  /*dbe0*/  @P5 LD.E.128 R4, desc[UR6][R4.64] ;  /* 0x0000000604045980 */ /* 0x000ea4000c101d00 */
[----:B------:R-:W-:Y:S02]  /*dbf0*/  @P4 LEA.HI.X R3, R88, R114, R87, 0x1, P2 ;  /* 0x0000007258034211 */ /* 0x000fe400010f0c57 */
[----:B--2---:R1:W-:Y:S01]  /*dc00*/  @P5 ST.E.128 desc[UR6][R22.64], R4 ;  /* 0x0000000416005985 */ /* 0x0043e2000c101d06 */
[----:B------:R-:W-:Y:S03]  /*dc10*/  ISETP.NE.AND P5, PT, R148, RZ, PT ;  /* 0x000000ff9400720c */ /* 0x000fe60003fa5270 */
[----:B-1----:R1:W2:Y:S01]  /*dc20*/  @P4 LD.E.128 R4, desc[UR6][R2.64] ;  /* 0x0000000602044980 */ /* 0x0022a2000c101d00 */
[C---:B------:R-:W-:Y:S04]  /*dc30*/  @P4 LEA R22, P3, R80.reuse, R120, 0x1 ;  /* 0x0000007850164211 */ /* 0x040fe800078608ff */
[----:B------:R-:W-:Y:S02]  /*dc40*/  @P4 LEA.HI.X R23, R80, R121, R79, 0x1, P3 ;  /* 0x0000007950174211 */ /* 0x000fe400018f0c4f */
[----:B------:R-:W-:Y:S03]  /*dc50*/  ISETP.NE.AND P3, PT, R147, RZ, PT ;  /* 0x000000ff9300720c */ /* 0x000fe60003f65270 */
[C---:B-1----:R-:W-:Y:S04]  /*dc60*/  @P5 LEA R2, P2, R92.reuse, R115, 0x1 ;  /* 0x000000735c025211 */ /* 0x042fe800078408ff */
[----:B------:R-:W-:Y:S01]  /*dc70*/  @P5 LEA.HI.X R3, R92, R114, R91, 0x1, P2 ;  /* 0x000000725c035211 */ /* 0x000fe200010f0c5b */
[----:B--2---:R1:W-:Y:S04]  /*dc80*/  @P4 ST.E.128 desc[UR6][R22.64], R4 ;  /* 0x0000000416004985 */ /* 0x0043e8000c101d06 */
[----:B-1----:R1:W2:Y:S01]  /*dc90*/  @P5 LD.E.128 R4, desc[UR6][R2.64] ;  /* 0x0000000602045980 */ /* 0x0022a2000c101d00 */
[C---:B------:R-:W-:Y:S04]  /*dca0*/  @P5 LEA R22, P4, R76.reuse, R120, 0x1 ;  /* 0x000000784c165211 */ /* 0x040fe800078808ff */
[----:B------:R-:W-:Y:S02]  /*dcb0*/  @P5 LEA.HI.X R23, R76, R121, R75, 0x1, P4 ;  /* 0x000000794c175211 */ /* 0x000fe400020f0c4b */
[C---:B-1----:R-:W-:Y:S04]  /*dcc0*/  @P3 LEA R2, P2, R100.reuse, R115, 0x1 ;  /* 0x0000007364023211 */ /* 0x042fe800078408ff */
[----:B------:R-:W-:Y:S01]  /*dcd0*/  @P3 LEA.HI.X R3, R100, R114, R99, 0x1, P2 ;  /* 0x0000007264033211 */ /* 0x000fe200010f0c63 */
[----:B--2---:R1:W-:Y:S04]  /*dce0*/  @P5 ST.E.128 desc[UR6][R22.64], R4 ;  /* 0x0000000416005985 */ /* 0x0043e8000c101d06 */
[----:B-1----:R1:W2:Y:S02]  /*dcf0*/  @P3 LD.E.128 R4, desc[UR6][R2.64] ;  /* 0x0000000602043980 */ /* 0x0022a4000c101d00 */
[C---:B-1----:R-:W-:Y:S04]  /*dd00*/  @P3 LEA R2, P2, R70.reuse, R120, 0x1 ;  /* 0x0000007846023211 */ /* 0x042fe800078408ff */
[----:B------:R-:W-:Y:S05]  /*dd10*/  @P3 LEA.HI.X R3, R70, R121, R69, 0x1, P2 ;  /* 0x0000007946033211 */ /* 0x000fea00010f0c45 */
[----:B--2---:R1:W-:Y:S04]  /*dd20*/  @P3 ST.E.128 desc[UR6][R2.64], R4 ;  /* 0x0000000402003985 */ /* 0x0043e8000c101d06 */
.L_x_983:
[----:B------:R-:W-:Y:S05]  /*dd30*/  BSYNC B0 ;  /* 0x0000000000007941 */ /* 0x000fea0003800000 */
.L_x_982:
        /* <DEDUP_REMOVED lines=30> */
.L_x_985:
[----:B------:R-:W-:Y:S05]  /*df20*/  BSYNC B0 ;  /* 0x0000000000007941 */ /* 0x000fea0003800000 */
.L_x_984:
[----:B------:R-:W-:Y:S05]  /*df30*/  @!P0 BRA `(.L_x_915) ;  /* 0x0000000000808947 */ /* 0x000fea0003800000 */
[----:B------:R-:W-:Y:S02]  /*df40*/  ISETP.NE.AND P1, PT, R150, RZ, PT ;  /* 0x000000ff9600720c */ /* 0x000fe40003f25270 */
[----:B------:R-:W-:Y:S02]  /*df50*/  ISETP.NE.AND P2, PT, R149, RZ, PT ;  /* 0x000000ff9500720c */ /* 0x000fe40003f45270 */
[----:B------:R-:W-:Y:S09]  /*df60*/  ISETP.NE.AND P3, PT, R148, RZ, PT ;  /* 0x000000ff9400720c */ /* 0x000ff20003f65270 */
[----:B-1----:R-:W-:Y:S02]  /*df70*/  @P1 IMAD.MOV.U32 R2, RZ, RZ, R115 ;  /* 0x000000ffff021224 */ /* 0x002fe400078e0073 */
[----:B------:R-:W-:Y:S02]  /*df80*/  @P1 IMAD.MOV.U32 R3, RZ, RZ, R114 ;  /* 0x000000ffff031224 */ /* 0x000fe400078e0072 */
[----:B------:R-:W-:Y:S02]  /*df90*/  @P1 IMAD R0, R179, 0x60, RZ ;  /* 0x00000060b3001824 */ /* 0x000fe400078e02ff */
[----:B------:R-:W-:Y:S04]  /*dfa0*/  @P1 IMAD.WIDE.U32 R2, R178, 0x60, R2 ;  /* 0x00000060b2021825 */ /* 0x000fe800078e0002 */
[----:B------:R-:W-:Y:S02]  /*dfb0*/  @P1 IMAD.IADD R3, R3, 0x1, R0 ;  /* 0x0000000103031824 */ /* 0x000fe400078e0200 */
[----:B---34-:R-:W-:Y:S03]  /*dfc0*/  @P1 IMAD.WIDE.U32 R22, R48, 0x60, R120 ;  /* 0x0000006030161825 */ /* 0x018fe600078e0078 */
[----:B--2---:R1:W2:Y:S01]  /*dfd0*/  @P1 LD.E.128 R4, desc[UR6][R2.64] ;  /* 0x0000000602041980 */ /* 0x0042a2000c101d00 */
[----:B------:R-:W-:Y:S04]  /*dfe0*/  @P1 IMAD R0, R49, 0x60, RZ ;  /* 0x0000006031001824 */ /* 0x000fe800078e02ff */
[----:B------:R-:W-:Y:S01]  /*dff0*/  @P1 IMAD.IADD R23, R23, 0x1, R0 ;  /* 0x0000000117171824 */ /* 0x000fe200078e0200 */
[C---:B-1----:R-:W-:Y:S04]  /*e000*/  @P2 LEA R2, P0, R98.reuse, R115, 0x1 ;  /* 0x0000007362022211 */ /* 0x042fe800078008ff */
[----:B------:R-:W-:Y:S01]  /*e010*/  @P2 LEA.HI.X R3, R98, R114, R97, 0x1, P0 ;  /* 0x0000007262032211 */ /* 0x000fe200000f0c61 */
[----:B--2---:R1:W-:Y:S04]  /*e020*/  @P1 ST.E.128 desc[UR6][R22.64], R4 ;  /* 0x0000000416001985 */ /* 0x0043e8000c101d06 */
[----:B-1----:R1:W2:Y:S01]  /*e030*/  @P2 LD.E.128 R4, desc[UR6][R2.64] ;  /* 0x0000000602042980 */ /* 0x0022a2000c101d00 */
[C---:B------:R-:W-:Y:S04]  /*e040*/  @P2 LEA R22, P1, R72.reuse, R120, 0x1 ;  /* 0x0000007848162211 */ /* 0x040fe800078208ff */
[----:B------:R-:W-:Y:S02]  /*e050*/  @P2 LEA.HI.X R23, R72, R121, R71, 0x1, P1 ;  /* 0x0000007948172211 */ /* 0x000fe400008f0c47 */
[----:B------:R-:W-:Y:S02]  /*e060*/  ISETP.NE.AND P1, PT, R147, RZ, PT ;  /* 0x000000ff9300720c */ /* 0x000fe40003f25270 */
        /* <DEDUP_REMOVED lines=13> */
.L_x_915:
[----:B------:R-:W-:Y:S05]  /*e140*/  BSYNC B3 ;  /* 0x0000000000037941 */ /* 0x000fea0003800000 */
.L_x_880:
[----:B------:R-:W-:Y:S01]  /*e150*/  ISETP.NE.U32.AND P1, PT, R244, RZ, PT ;  /* 0x000000fff400720c */ /* 0x000fe20003f25070 */
[----:B------:R-:W2:Y:S01]  /*e160*/  LD.E R0, desc[UR6][R18.64+0x128] ;  /* 0x0001280612007980 */ /* 0x000ea2000c101900 */
[----:B-1----:R-:W-:Y:S01]  /*e170*/  IMAD.MOV.U32 R2, RZ, RZ, R115 ;  /* 0x000000ffff027224 */ /* 0x002fe200078e0073 */
[----:B------:R-:W-:Y:S01]  /*e180*/  BSSY B0, `(.L_x_986) ;  /* 0x0000062000007945 */ /* 0x000fe20003800000 */
[----:B------:R-:W-:Y:S01]  /*e190*/  ISETP.NE.AND.EX P1, PT, R245, RZ, PT, P1 ;  /* 0x000000fff500720c */ /* 0x000fe20003f25310 */
[----:B------:R-:W-:Y:S02]  /*e1a0*/  IMAD.MOV.U32 R3, RZ, RZ, R114 ;  /* 0x000000ffff037224 */ /* 0x000fe400078e0072 */
[----:B--2---:R-:W-:Y:S05]  /*e1b0*/  IMAD.U32 R0, R0, -0x40, RZ ;  /* 0xffffffc000007824 */ /* 0x004fea00078e00ff */
[C---:B------:R-:W-:Y:S04]  /*e1c0*/  LEA R115, P0, R0.reuse, R2, 0x1 ;  /* 0x0000000200737211 */ /* 0x040fe800078008ff */
[----:B------:R-:W-:Y:S01]  /*e1d0*/  LEA.HI.X.SX32 R114, R0, R3, 0x1, P0 ;  /* 0x0000000300727211 */ /* 0x000fe200000f0eff */
[----:B------:R-:W-:Y:S08]  /*e1e0*/  @!P1 BRA `(.L_x_987) ;  /* 0x0000000400449947 */ /* 0x000ff00003800000 */
[----:B------:R-:W-:Y:S04]  /*e1f0*/  IADD3 R0, R12, -0x1, RZ ;  /* 0xffffffff0c007810 */ /* 0x000fe80007ffe0ff */
[----:B------:R-:W-:Y:S11]  /*e200*/  ISETP.GT.AND P0, PT, R0, R83, PT ;  /* 0x000000530000720c */ /* 0x000ff60003f04270 */
[----:B------:R-:W-:Y:S02]  /*e210*/  @!UPT UIADD3 URZ, URZ, URZ, URZ ;  /* 0x0000003f3f3ff290 */ /* 0x000fe4000fffe03f */
[----:B------:R-:W-:Y:S05]  /*e220*/  @!P0 BRA `(.L_x_988) ;  /* 0x00000004005c8947 */ /* 0x000fea0003800000 */
[----:B------:R-:W2:Y:S01]  /*e230*/  LD.E R3, desc[UR6][R18.64+0x170] ;  /* 0x0001700612037980 */ /* 0x000ea2000c101900 */
[----:B------:R-:W-:Y:S02]  /*e240*/  IADD3 R0, R16, -0x80, RZ ;  /* 0xffffff8010007810 */ /* 0x000fe40007ffe0ff */
[----:B------:R-:W-:Y:S01]  /*e250*/  IABS R8, R13 ;  /* 0x0000000d00087213 */ /* 0x000fe20000000000 */
[----:B---34-:R-:W3:Y:S01]  /*e260*/  LD.E.64 R26, desc[UR6][R18.64+0x40] ;  /* 0x00004006121a7980 */ /* 0x018ee2000c101b00 */
[----:B------:R-:W-:Y:S05]  /*e270*/  IABS R6, R0 ;  /* 0x0000000000067213 */ /* 0x000fea0000000000 */
[----:B------:R-:W4:Y:S06]  /*e280*/  LD.E.64 R24, desc[UR6][R18.64+0x20] ;  /* 0x0000200612187980 */ /* 0x000f2c000c101b00 */
[----:B------:R-:W4:Y:S01]  /*e290*/  LD.E.64 R22, desc[UR6][R18.64+0x28] ;  /* 0x0000280612167980 */ /* 0x000f22000c101b00 */
[-C--:B--2---:R-:W-:Y:S02]  /*e2a0*/  IABS R2, R3.reuse ;  /* 0x0000000300027213 */ /* 0x084fe40000000000 */
[----:B------:R-:W-:Y:S02]  /*e2b0*/  IABS R7, R3 ;  /* 0x0000000300077213 */ /* 0x000fe40000000000 */
[----:B------:R-:W1:Y:S03]  /*e2c0*/  I2F.RP R4, R2 ;  /* 0x0000000200047306 */ /* 0x000e660000209400 */
[----:B------:R-:W-:Y:S07]  /*e2d0*/  IMAD.MOV R7, RZ, RZ, -R7 ;  /* 0x000000ffff077224 */ /* 0x000fee00078e0a07 */
[----:B-1----:R-:W1:Y:S02]  /*e2e0*/  MUFU.RCP R4, R4 ;  /* 0x0000000400047308 */ /* 0x002e640000001000 */
[----:B-1----:R-:W-:Y:S08]  /*e2f0*/  VIADD R4, R4, 0xffffffe ;  /* 0x0ffffffe04047836 */ /* 0x002ff00000000000 */
[----:B------:R-:W1:Y:S02]  /*e300*/  F2I.FTZ.U32.TRUNC.NTZ R5, R4 ;  /* 0x0000000400057305 */ /* 0x000e64000021f000 */
[--C-:B-1----:R-:W-:Y:S04]  /*e310*/  IMAD.MOV R4, RZ, RZ, -R5.reuse ;  /* 0x000000ffff047224 */ /* 0x102fe800078e0a05 */
[----:B------:R-:W-:Y:S02]  /*e320*/  IMAD R16, R4, R2, RZ ;  /* 0x0000000204107224 */ /* 0x000fe400078e02ff */
[----:B------:R-:W-:Y:S04]  /*e330*/  IMAD.MOV.U32 R4, RZ, RZ, RZ ;  /* 0x000000ffff047224 */ /* 0x000fe800078e00ff */
[----:B------:R-:W-:Y:S06]  /*e340*/  IMAD.HI.U32 R5, R5, R16, R4 ;  /* 0x0000001005057227 */ /* 0x000fec00078e0004 */
[C---:B------:R-:W-:Y:S04]  /*e350*/  IMAD.HI.U32 R4, R5.reuse, R6, RZ ;  /* 0x0000000605047227 */ /* 0x040fe800078e00ff */
[----:B------:R-:W-:Y:S04]  /*e360*/  IMAD.HI.U32 R5, R5, R8, RZ ;  /* 0x0000000805057227 */ /* 0x000fe800078e00ff */
[CC--:B------:R-:W-:Y:S02]  /*e370*/  IMAD R8, R5.reuse, R7.reuse, R8 ;  /* 0x0000000705087224 */ /* 0x0c0fe400078e0208 */
[----:B------:R-:W-:Y:S03]  /*e380*/  IMAD R6, R4, R7, R6 ;  /* 0x0000000704067224 */ /* 0x000fe600078e0206 */
[C---:B------:R-:W-:Y:S02]  /*e390*/  ISETP.GT.U32.AND P3, PT, R2.reuse, R8, PT ;  /* 0x000000080200720c */ /* 0x040fe40003f64070 */
[----:B------:R-:W-:Y:S11]  /*e3a0*/  ISETP.GT.U32.AND P0, PT, R2, R6, PT ;  /* 0x000000060200720c */ /* 0x000ff60003f04070 */
[----:B------:R-:W-:Y:S01]  /*e3b0*/  @!P3 IADD3 R5, R5, 0x1, RZ ;  /* 0x000000010505b810 */ /* 0x000fe20007ffe0ff */
[----:B------:R-:W-:Y:S01]  /*e3c0*/  @!P3 IMAD.IADD R8, R8, 0x1, -R2 ;  /* 0x000000010808b824 */ /* 0x000fe200078e0a02 */
[-C--:B------:R-:W-:Y:S01]  /*e3d0*/  @!P0 IADD3 R6, R6, -R2.reuse, RZ ;  /* 0x8000000206068210 */ /* 0x080fe20007ffe0ff */
[----:B------:R-:W-:Y:S01]  /*e3e0*/  @!P0 VIADD R4, R4, 0x1 ;  /* 0x0000000104048836 */ /* 0x000fe20000000000 */
[----:B------:R-:W-:Y:S02]  /*e3f0*/  ISETP.NE.AND P0, PT, R3, RZ, PT ;  /* 0x000000ff0300720c */ /* 0x000fe40003f05270 */
[-C--:B------:R-:W-:Y:S02]  /*e400*/  ISETP.GE.U32.AND P4, PT, R6, R2.reuse, PT ;  /* 0x000000020600720c */ /* 0x080fe40003f86070 */
[----:B------:R-:W-:Y:S02]  /*e410*/  ISETP.GE.U32.AND P5, PT, R8, R2, PT ;  /* 0x000000020800720c */ /* 0x000fe40003fa6070 */
[CC--:B------:R-:W-:Y:S01]  /*e420*/  LOP3.LUT R2, R0.reuse, R3.reuse, RZ, 0x3c, !PT ;  /* 0x0000000300027212 */ /* 0x0c0fe200078e3cff */
[----:B------:R-:W-:Y:S01]  /*e430*/  IMAD.IADD R0, R0, 0x1, -R13 ;  /* 0x0000000100007824 */ /* 0x000fe200078e0a0d */
[-C--:B------:R-:W-:Y:S02]  /*e440*/  LOP3.LUT R6, R13, R3.reuse, RZ, 0x3c, !PT ;  /* 0x000000030d067212 */ /* 0x080fe400078e3cff */
[----:B------:R-:W-:Y:S02]  /*e450*/  ISETP.GE.AND P1, PT, R2, RZ, PT ;  /* 0x000000ff0200720c */ /* 0x000fe40003f26270 */
[----:B------:R-:W-:Y:S02]  /*e460*/  ISETP.GE.AND P2, PT, R6, RZ, PT ;  /* 0x000000ff0600720c */ /* 0x000fe40003f46270 */
[----:B------:R-:W-:Y:S01]  /*e470*/  LOP3.LUT R2, RZ, R3, RZ, 0x33, !PT ;  /* 0x00000003ff027212 */ /* 0x000fe200078e33ff */
[----:B------:R-:W-:Y:S02]  /*e480*/  @P4 VIADD R4, R4, 0x1 ;  /* 0x0000000104044836 */ /* 0x000fe40000000000 */
[----:B------:R-:W-:Y:S06]  /*e490*/  @P5 VIADD R5, R5, 0x1 ;  /* 0x0000000105055836 */ /* 0x000fec0000000000 */
[----:B------:R-:W-:Y:S02]  /*e4a0*/  @!P1 IADD3 R4, -R4, RZ, RZ ;  /* 0x000000ff04049210 */ /* 0x000fe40007ffe1ff */
[----:B------:R-:W-:Y:S02]  /*e4b0*/  @!P2 IMAD.MOV R5, RZ, RZ, -R5 ;  /* 0x000000ffff05a224 */ /* 0x000fe400078e0a05 */
[C---:B------:R-:W-:Y:S03]  /*e4c0*/  SEL R4, R2.reuse, R4, !P0 ;  /* 0x0000000402047207 */ /* 0x040fe60004000000 */
[----:B------:R-:W-:Y:S02]  /*e4d0*/  SEL R2, R2, R5, !P0 ;  /* 0x0000000502027207 */ /* 0x000fe40004000000 */
[-C--:B------:R-:W-:Y:S02]  /*e4e0*/  LEA R16, P1, R4, R244.reuse, 0x2 ;  /* 0x000000f404107211 */ /* 0x080fe400078210ff */
[----:B------:R-:W-:Y:S02]  /*e4f0*/  LEA R6, P0, R2, R244, 0x2 ;  /* 0x000000f402067211 */ /* 0x000fe400078010ff */
[-C--:B------:R-:W-:Y:S02]  /*e500*/  LEA.HI.X.SX32 R17, R4, R245.reuse, 0x2, P1 ;  /* 0x000000f504117211 */ /* 0x080fe400008f16ff */
[C---:B------:R-:W-:Y:S02]  /*e510*/  LEA.HI.X.SX32 R7, R2.reuse, R245, 0x2, P0 ;  /* 0x000000f502077211 */ /* 0x040fe400000f16ff */
[----:B------:R-:W-:Y:S01]  /*e520*/  IADD3 R2, R2, -R4, RZ ;  /* 0x8000000402027210 */ /* 0x000fe20007ffe0ff */
[----:B------:R-:W2:Y:S04]  /*e530*/  LD.E R5, desc[UR6][R16.64] ;  /* 0x0000000610057980 */ /* 0x000ea8000c101900 */
[----:B------:R-:W-:Y:S01]  /*e540*/  IMAD R0, R2, R3, R0 ;  /* 0x0000000302007224 */ /* 0x000fe200078e0200 */
[----:B------:R-:W2:Y:S03]  /*e550*/  LD.E R6, desc[UR6][R6.64] ;  /* 0x0000000606067980 */ /* 0x000ea6000c101900 */
[-C--:B---3--:R-:W-:Y:S01]  /*e560*/  IMAD R4, R27, R0.reuse, RZ ;  /* 0x000000001b047224 */ /* 0x088fe200078e02ff */
[----:B------:R-:W-:Y:S01]  /*e570*/  SHF.R.S32.HI R2, RZ, 0x1f, R0 ;  /* 0x0000001fff027819 */ /* 0x000fe20000011400 */
[C---:B------:R-:W-:Y:S04]  /*e580*/  IMAD.WIDE.U32 R28, R26.reuse, R0, RZ ;  /* 0x000000001a1c7225 */ /* 0x040fe800078e00ff */
[----:B------:R-:W-:Y:S01]  /*e590*/  IMAD R4, R26, R2, R4 ;  /* 0x000000021a047224 */ /* 0x000fe200078e0204 */
[----:B------:R-:W3:Y:S01]  /*e5a0*/  LD.E.64 R16, desc[UR6][R18.64+0x38] ;  /* 0x0000380612107980 */ /* 0x000ee2000c101b00 */
[----:B--2---:R-:W-:Y:S04]  /*e5b0*/  IMAD.IADD R6, R5, 0x1, -R6 ;  /* 0x0000000105067824 */ /* 0x004fe800078e0a06 */
[-C--:B----4-:R-:W-:Y:S01]  /*e5c0*/  IMAD R3, R25, R6.reuse, RZ ;  /* 0x0000000619037224 */ /* 0x090fe200078e02ff */
[----:B------:R-:W-:Y:S01]  /*e5d0*/  SHF.R.S32.HI R5, RZ, 0x1f, R6 ;  /* 0x0000001fff057819 */ /* 0x000fe20000011406 */
[C---:B------:R-:W-:Y:S01]  /*e5e0*/  IMAD.WIDE.U32 R26, R24.reuse, R6, RZ ;  /* 0x00000006181a7225 */ /* 0x040fe200078e00ff */
[----:B------:R-:W-:Y:S03]  /*e5f0*/  IADD3 R25, R29, R4, RZ ;  /* 0x000000041d197210 */ /* 0x000fe60007ffe0ff */
[----:B------:R-:W-:Y:S01]  /*e600*/  IMAD R3, R24, R5, R3 ;  /* 0x0000000518037224 */ /* 0x000fe200078e0203 */
[----:B------:R-:W-:Y:S03]  /*e610*/  MOV R24, R28 ;  /* 0x0000001c00187202 */ /* 0x000fe60000000f00 */
[----:B------:R-:W-:Y:S02]  /*e620*/  IMAD.IADD R27, R27, 0x1, R3 ;  /* 0x000000011b1b7824 */ /* 0x000fe400078e0203 */
[----:B------:R-:W-:Y:S04]  /*e630*/  IMAD.WIDE.U32 R24, R6, R22, R24 ;  /* 0x0000001606187225 */ /* 0x000fe800078e0018 */
[----:B------:R-:W-:Y:S01]  /*e640*/  IMAD R6, R23, R6, RZ ;  /* 0x0000000617067224 */ /* 0x000fe200078e02ff */
[----:B------:R-:W-:Y:S01]  /*e650*/  LEA R123, P1, R24, R123, 0x1 ;  /* 0x0000007b187b7211 */ /* 0x000fe200078208ff */
[----:B---3--:R-:W-:Y:S02]  /*e660*/  IMAD R3, R17, R0, RZ ;  /* 0x0000000011037224 */ /* 0x008fe400078e02ff */
[----:B------:R-:W-:Y:S04]  /*e670*/  IMAD.WIDE.U32 R26, R0, R16, R26 ;  /* 0x00000010001a7225 */ /* 0x000fe800078e001a */
[----:B------:R-:W-:Y:S01]  /*e680*/  IMAD R6, R22, R5, R6 ;  /* 0x0000000516067224 */ /* 0x000fe200078e0206 */
[----:B------:R-:W-:Y:S01]  /*e690*/  LEA R120, P0, R26, R120, 0x1 ;  /* 0x000000781a787211 */ /* 0x000fe200078008ff */
[----:B------:R-:W-:Y:S02]  /*e6a0*/  IMAD R3, R16, R2, R3 ;  /* 0x0000000210037224 */ /* 0x000fe400078e0203 */
[----:B------:R-:W-:Y:S03]  /*e6b0*/  IMAD.IADD R6, R25, 0x1, R6 ;  /* 0x0000000119067824 */ /* 0x000fe600078e0206 */
[----:B------:R-:W-:Y:S02]  /*e6c0*/  IADD3 R3, R27, R3, RZ ;  /* 0x000000031b037210 */ /* 0x000fe40007ffe0ff */
[----:B------:R-:W-:Y:S02]  /*e6d0*/  LEA.HI.X R122, R24, R122, R6, 0x1, P1 ;  /* 0x0000007a187a7211 */ /* 0x000fe400008f0c06 */
[----:B------:R-:W-:Y:S01]  /*e6e0*/  LEA.HI.X R121, R26, R121, R3, 0x1, P0 ;  /* 0x000000791a797211 */ /* 0x000fe200000f0c03 */
[----:B------:R-:W-:Y:S05]  /*e6f0*/  BRA `(.L_x_988) ;  /* 0x0000000000287947 */ /* 0x000fea0003800000 */
.L_x_987:
[----:B------:R-:W2:Y:S01]  /*e700*/  LD.E R2, desc[UR6][R18.64+0x40] ;  /* 0x0000400612027980 */ /* 0x000ea2000c101900 */
[----:B---34-:R-:W-:Y:S02]  /*e710*/  IMAD.MOV.U32 R4, RZ, RZ, R123 ;  /* 0x000000ffff047224 */ /* 0x018fe400078e007b */
[----:B------:R-:W-:Y:S01]  /*e720*/  IMAD.MOV.U32 R5, RZ, RZ, R122 ;  /* 0x000000ffff057224 */ /* 0x000fe200078e007a */
[----:B------:R-:W3:Y:S02]  /*e730*/  LD.E R0, desc[UR6][R18.64+0x38] ;  /* 0x0000380612007980 */ /* 0x000ee4000c101900 */
[----:B---3--:R-:W-:Y:S02]  /*e740*/  IMAD.U32 R0, R0, -0x40, RZ ;  /* 0xffffffc000007824 */ /* 0x008fe400078e00ff */
[----:B--2---:R-:W-:Y:S03]  /*e750*/  IMAD.U32 R2, R2, -0x40, RZ ;  /* 0xffffffc002027824 */ /* 0x004fe600078e00ff */
[----:B------:R-:W-:Y:S02]  /*e760*/  LEA R120, P0, R0, R120, 0x1 ;  /* 0x0000007800787211 */ /* 0x000fe400078008ff */
[----:B------:R-:W-:Y:S02]  /*e770*/  LEA R123, P1, R2, R4, 0x1 ;  /* 0x00000004027b7211 */ /* 0x000fe400078208ff */
[----:B------:R-:W-:Y:S02]  /*e780*/  LEA.HI.X.SX32 R121, R0, R121, 0x1, P0 ;  /* 0x0000007900797211 */ /* 0x000fe400000f0eff */
[----:B------:R-:W-:Y:S09]  /*e790*/  LEA.HI.X.SX32 R122, R2, R5, 0x1, P1 ;  /* 0x00000005027a7211 */ /* 0x000ff200008f0eff */
.L_x_988:
[----:B------:R-:W-:Y:S05]  /*e7a0*/  BSYNC B0 ;  /* 0x0000000000007941 */ /* 0x000fea0003800000 */
.L_x_986:
[----:B------:R-:W-:Y:S04]  /*e7b0*/  IADD3 R12, R12, -0x1, RZ ;  /* 0xffffffff0c0c7810 */ /* 0x000fe80007ffe0ff */
[----:B------:R-:W-:Y:S11]  /*e7c0*/  ISETP.GT.AND P0, PT, R12, R83, PT ;  /* 0x000000530c00720c */ /* 0x000ff60003f04270 */
[----:B------:R-:W-:Y:S02]  /*e7d0*/  @!UPT UIADD3 URZ, URZ, URZ, URZ ;  /* 0x0000003f3f3ff290 */ /* 0x000fe4000fffe03f */
[----:B------:R-:W-:Y:S05]  /*e7e0*/  @P0 BRA `(.L_x_989) ;  /* 0xffffff4400980947 */ /* 0x000fea000383ffff */
.L_x_871:
[----:B------:R-:W-:Y:S05]  /*e7f0*/  WARPSYNC.ALL ;  /* 0x0000000000007948 */ /* 0x000fea0003800000 */
[----:B------:R-:W-:Y:S06]  /*e800*/  BAR.SYNC.DEFER_BLOCKING 0x0 ;  /* 0x0000000000007b1d */ /* 0x000fec0000010000 */
[----:B------:R-:W2:Y:S02]  /*e810*/  LD.E R0, desc[UR6][R18.64+0xd0] ;  /* 0x0000d00612007980 */ /* 0x000ea4000c101900 */
[----:B------:R-:W1:Y:S01]  /*e820*/  S2UR UR4, SR_CgaCtaId ;  /* 0x00000000000479c3 */ /* 0x000e620000008800 */
[----:B------:R-:W-:Y:S01]  /*e830*/  UMOV UR5, 0x400 ;  /* 0x0000040000057882 */ /* 0x000fe20000000000 */
[----:B------:R-:W-:Y:S01]  /*e840*/  BSSY B3, `(.L_x_990) ;  /* 0x0000aea000037945 */ /* 0x000fe20003800000 */
[C---:B------:R-:W-:Y:S01]  /*e850*/  SHF.L.U64.HI R3, R170.reuse, 0x4, R171 ;  /* 0x00000004aa037819 */ /* 0x040fe200000102ab */
[----:B---34-:R-:W-:Y:S01]  /*e860*/  IMAD.SHL.U32 R5, R170, 0x10, RZ ;  /* 0x00000010aa057824 */ /* 0x018fe200078e00ff */
[----:B-1----:R-:W-:-:S06]  /*e870*/  ULEA UR4, UR4, UR5, 0x18 ;  /* 0x0000000504047291 */ /* 0x002fcc000f8ec03f */
[----:B------:R-:W-:Y:S02]  /*e880*/  LEA R243, R155, UR4, 0x1 ;  /* 0x000000049bf37c11 */ /* 0x000fe4000f8e08ff */
[----:B--2---:R-:W-:-:S13]  /*e890*/  ISETP.NE.AND P0, PT, R0, RZ, PT ;  /* 0x000000ff0000720c */ /* 0x004fda0003f05270 */
[----:B------:R-:W-:Y:S05]  /*e8a0*/  @!P0 BRA `(.L_x_991) ;  /* 0x000000a400388947 */ /* 0x000fea0003800000 */
[----:B------:R-:W2:Y:S04]  /*e8b0*/  LD.E.64 R6, desc[UR6][R18.64+0xf0] ;  /* 0x0000f00612067980 */ /* 0x000ea8000c101b00 */
[----:B------:R-:W3:Y:S04]  /*e8c0*/  LD.E.U8 R4, desc[UR6][R18.64+0x1b3] ;  /* 0x0001b30612047980 */ /* 0x000ee8000c101100 */
[----:B------:R-:W5:Y:S04]  /*e8d0*/  LD.E R2, desc[UR6][R18.64+0xc0] ;  /* 0x0000c00612027980 */ /* 0x000f68000c101900 */
[----:B------:R-:W5:Y:S04]  /*e8e0*/  LD.E.64 R16, desc[UR6][R18.64+0x148] ;  /* 0x0001480612107980 */ /* 0x000f68000c101b00 */
[----:B------:R-:W5:Y:S01]  /*e8f0*/  LD.E.64 R26, desc[UR6][R18.64+0x150] ;  /* 0x00015006121a7980 */ /* 0x000f62000c101b00 */
[----:B--2---:R-:W-:-:S04]  /*e900*/  ISETP.NE.U32.AND P1, PT, R6, RZ, PT ;  /* 0x000000ff0600720c */ /* 0x004fc80003f25070 */
[----:B------:R-:W-:-:S13]  /*e910*/  ISETP.NE.AND.EX P1, PT, R7, RZ, PT, P1 ;  /* 0x000000ff0700720c */ /* 0x000fda0003f25310 */
[----:B------:R-:W-:-:S04]  /*e920*/  @P1 LEA R12, P0, R239, R6, 0x2 ;  /* 0x00000006ef0c1211 */ /* 0x000fc800078010ff */
[----:B------:R-:W-:Y:S01]  /*e930*/  @P1 LEA.HI.X R13, R239, R7, R59, 0x2, P0 ;  /* 0x00000007ef0d1211 */ /* 0x000fe200000f143b */
[----:B------:R-:W-:-:S06]  /*e940*/  IMAD.MOV.U32 R7, RZ, RZ, RZ ;  /* 0x000000ffff077224 */ /* 0x000fcc00078e00ff */
[----:B------:R1:W2:Y:S01]  /*e950*/  @P1 LD.E R7, desc[UR6][R12.64] ;  /* 0x000000060c071980 */ /* 0x0002a2000c101900 */
[----:B------:R-:W-:Y:S02]  /*e960*/  IADD3 R5, P1, R5, R166, RZ ;  /* 0x000000a605057210 */ /* 0x000fe40007f3e0ff */
[----:B-----5:R-:W-:Y:S02]  /*e970*/  LEA.HI R20, R0, R0, RZ, 0x1 ;  /* 0x0000000000147211 */ /* 0x020fe400078f08ff */
[----:B---3--:R-:W-:Y:S01]  /*e980*/  ISETP.NE.AND P4, PT, R4, RZ, PT ;  /* 0x000000ff0400720c */ /* 0x008fe20003f85270 */
[----:B------:R-:W-:Y:S01]  /*e990*/  IMAD.MOV.U32 R168, RZ, RZ, R166 ;  /* 0x000000ffffa87224 */ /* 0x000fe200078e00a6 */
[----:B------:R-:W-:Y:S02]  /*e9a0*/  LEA R38, P2, R166, R172, 0x1 ;  /* 0x000000aca6267211 */ /* 0x000fe400078408ff */
[----:B------:R-:W-:Y:S01]  /*e9b0*/  LEA R6, P0, R170, R166, 0x5 ;  /* 0x000000a6aa067211 */ /* 0x000fe200078028ff */
[----:B------:R-:W-:Y:S01]  /*e9c0*/  IMAD R8, R171, 0x30, RZ ;  /* 0x00000030ab087824 */ /* 0x000fe200078e02ff */
[--C-:B------:R-:W-:Y:S01]  /*e9d0*/  LEA.HI.X R39, R166, R173, R169.reuse, 0x1, P2 ;  /* 0x000000ada6277211 */ /* 0x100fe200010f0ca9 */
[----:B-1----:R-:W-:Y:S01]  /*e9e0*/  IMAD.X R12, R3, 0x1, R169, P1 ;  /* 0x00000001030c7824 */ /* 0x002fe200008e06a9 */
[----:B------:R-:W-:-:S02]  /*e9f0*/  LEA R36, P1, R5, R172, 0x1 ;  /* 0x000000ac05247211 */ /* 0x000fc400078208ff */
[----:B------:R-:W-:Y:S02]  /*ea00*/  SHF.R.S32.HI R3, RZ, 0x1, R20 ;  /* 0x00000001ff037819 */ /* 0x000fe40000011414 */
[----:B------:R-:W-:-:S03]  /*ea10*/  LEA.HI.X R37, R5, R173, R12, 0x1, P1 ;  /* 0x000000ad05257211 */ /* 0x000fc600008f0c0c */
[----:B------:R-:W-:Y:S01]  /*ea20*/  IMAD R21, R160, R3, R152 ;  /* 0x00000003a0157224 */ /* 0x000fe200078e0298 */
[C---:B------:R-:W-:Y:S01]  /*ea30*/  LEA.HI.X R13, R170.reuse, R169, R171, 0x5, P0 ;  /* 0x000000a9aa0d7211 */ /* 0x040fe200000f2cab */
[----:B------:R-:W-:Y:S01]  /*ea40*/  IMAD.WIDE.U32 R168, R170, 0x30, R168 ;  /* 0x00000030aaa87825 */ /* 0x000fe200078e00a8 */
[----:B------:R-:W-:-:S03]  /*ea50*/  LEA R30, P0, R6, R172, 0x1 ;  /* 0x000000ac061e7211 */ /* 0x000fc600078008ff */
[----:B------:R-:W-:Y:S02]  /*ea60*/  IMAD.IADD R12, R241, 0x1, -R52 ;  /* 0x00000001f10c7824 */ /* 0x000fe400078e0a34 */
[----:B------:R-:W-:Y:S01]  /*ea70*/  IMAD.IADD R152, R152, 0x1, R21 ;  /* 0x0000000198987824 */ /* 0x000fe200078e0215 */
[-C--:B------:R-:W-:Y:S01]  /*ea80*/  LEA.HI.X R31, R6, R173.reuse, R13, 0x1, P0 ;  /* 0x000000ad061f7211 */ /* 0x080fe200000f0c0d */
[----:B------:R-:W-:Y:S01]  /*ea90*/  IMAD.IADD R4, R169, 0x1, R8 ;  /* 0x00000001a9047824 */ /* 0x000fe200078e0208 */
[----:B------:R-:W-:Y:S02]  /*eaa0*/  ISETP.GE.AND P0, PT, R160, R12, PT ;  /* 0x0000000ca000720c */ /* 0x000fe40003f06270 */
[C---:B------:R-:W-:Y:S01]  /*eab0*/  LEA R28, P1, R168.reuse, R172, 0x1 ;  /* 0x000000aca81c7211 */ /* 0x040fe200078208ff */
[----:B------:R-:W-:Y:S01]  /*eac0*/  IMAD.SHL.U32 R13, R3, 0x10, RZ ;  /* 0x00000010030d7824 */ /* 0x000fe200078e00ff */
[----:B------:R-:W-:Y:S02]  /*ead0*/  ISETP.GT.AND P0, PT, R45, -0x8, !P0 ;  /* 0xfffffff82d00780c */ /* 0x000fe40004704270 */
[----:B------:R-:W-:-:S02]  /*eae0*/  LEA.HI.X R29, R168, R173, R4, 0x1, P1 ;  /* 0x000000ada81d7211 */ /* 0x000fc400008f0c04 */
[----:B--2---:R-:W-:-:S05]  /*eaf0*/  IADD3 R5, R7, R84, R52 ;  /* 0x0000005407057210 */ /* 0x004fca0007ffe034 */
[----:B------:R-:W-:-:S05]  /*eb00*/  IMAD R5, R5, R3, RZ ;  /* 0x0000000305057224 */ /* 0x000fca00078e02ff */
[----:B------:R-:W-:Y:S02]  /*eb10*/  SHF.R.S32.HI R24, RZ, 0x1f, R5 ;  /* 0x0000001fff187819 */ /* 0x000fe40000011405 */
[C---:B------:R-:W-:Y:S02]  /*eb20*/  IADD3 R20, P3, R5.reuse, R21, RZ ;  /* 0x0000001505147210 */ /* 0x040fe40007f7e0ff */
[----:B------:R-:W-:Y:S02]  /*eb30*/  IADD3 R8, P2, R5, R152, RZ ;  /* 0x0000009805087210 */ /* 0x000fe40007f5e0ff */
[-C--:B------:R-:W-:Y:S02]  /*eb40*/  LEA.HI.X.SX32 R21, R21, R24.reuse, 0x1, P3 ;  /* 0x0000001815157211 */ /* 0x080fe400018f0eff */
[----:B------:R-:W-:Y:S01]  /*eb50*/  LEA.HI.X.SX32 R24, R152, R24, 0x1, P2 ;  /* 0x0000001898187211 */ /* 0x000fe200010f0eff */
[----:B------:R-:W-:Y:S08]  /*eb60*/  @!P4 BRA `(.L_x_992) ;  /* 0x0000003800c8c947 */ /* 0x000ff00003800000 */
[----:B------:R-:W-:Y:S04]  /*eb70*/  BSSY B2, `(.L_x_993) ;  /* 0x00000e5000027945 */ /* 0x000fe80003800000 */
[----:B------:R-:W-:Y:S05]  /*eb80*/  @!P0 BRA `(.L_x_994) ;  /* 0x0000000c008c8947 */ /* 0x000fea0003800000 */
[----:B------:R-:W-:Y:S01]  /*eb90*/  ISETP.GE.AND P2, PT, R14, R2, PT ;  /* 0x000000020e00720c */ /* 0x000fe20003f46270 */
[C---:B------:R-:W-:Y:S01]  /*eba0*/  IMAD.SHL.U32 R56, R20.reuse, 0x2, RZ ;  /* 0x0000000214387824 */ /* 0x040fe200078e00ff */
[----:B------:R-:W-:Y:S01]  /*ebb0*/  SHF.L.U64.HI R4, R20, 0x1, R21 ;  /* 0x0000000114047819 */ /* 0x000fe20000010215 */
[----:B------:R-:W-:Y:S03]  /*ebc0*/  BSSY B1, `(.L_x_995) ;  /* 0x000003a000017945 */ /* 0x000fe60003800000 */
[-C--:B------:R-:W-:Y:S02]  /*ebd0*/  IADD3 R22, P1, R16, R56.reuse, RZ ;  /* 0x0000003810167210 */ /* 0x080fe40007f3e0ff */
[----:B------:R-:W-:-:S03]  /*ebe0*/  IADD3 R56, P0, R26, R56, RZ ;  /* 0x000000381a387210 */ /* 0x000fc60007f1e0ff */
[--C-:B------:R-:W-:Y:S02]  /*ebf0*/  IMAD.X R23, R17, 0x1, R4.reuse, P1 ;  /* 0x0000000111177824 */ /* 0x100fe400008e0604 */
[----:B------:R1:W-:Y:S01]  /*ec00*/  @P2 STS.128 [R243], RZ ;  /* 0x000000fff3002388 */ /* 0x0003e20000000c00 */
[----:B------:R-:W-:Y:S01]  /*ec10*/  IMAD.X R57, R27, 0x1, R4, P0 ;  /* 0x000000011b397824 */ /* 0x000fe200000e0604 */
[----:B------:R-:W-:Y:S06]  /*ec20*/  @P2 BRA `(.L_x_996) ;  /* 0x0000000000cc2947 */ /* 0x000fec0003800000 */
[----:B------:R2:W5:Y:S01]  /*ec30*/  LD.E.128 R40, desc[UR6][R38.64] ;  /* 0x0000000626287980 */ /* 0x000562000c101d00 */
[----:B------:R-:W-:Y:S01]  /*ec40*/  ISETP.GE.AND P0, PT, R14, R0, PT ;  /* 0x000000000e00720c */ /* 0x000fe20003f06270 */
[----:B------:R-:W-:-:S12]  /*ec50*/  BSSY B0, `(.L_x_997) ;  /* 0x000002f000007945 */ /* 0x000fd80003800000 */
[----:B------:R-:W-:Y:S05]  /*ec60*/  @P0 BRA `(.L_x_998) ;  /* 0x0000000000b40947 */ /* 0x000fea0003800000 */
[----:B------:R-:W3:Y:S04]  /*ec70*/  LD.E.64 R4, desc[UR6][R56.64] ;  /* 0x0000000638047980 */ /* 0x000ee8000c101b00 */
[----:B------:R-:W4:Y:S01]  /*ec80*/  LD.E.64 R6, desc[UR6][R22.64] ;  /* 0x0000000616067980 */ /* 0x000f22000c101b00 */
[----:B-----5:R-:W-:Y:S02]  /*ec90*/  MOV R58, R41 ;  /* 0x00000029003a7202 */ /* 0x020fe40000000f00 */
[----:B------:R-:W-:Y:S02]  /*eca0*/  MOV R8, R43 ;  /* 0x0000002b00087202 */ /* 0x000fe40000000f00 */
[----:B------:R-:W-:Y:S01]  /*ecb0*/  MOV R43, R42 ;  /* 0x0000002a002b7202 */ /* 0x000fe20000000f00 */
[----:B------:R-:W-:Y:S01]  /*ecc0*/  HADD2.F32 R44, -RZ, R58.H0_H0 ;  /* 0x2000003aff2c7230 */ /* 0x000fe20000004100 */
[----:B------:R-:W-:Y:S01]  /*ecd0*/  MOV R24, R40 ;  /* 0x0000002800187202 */ /* 0x000fe20000000f00 */
[----:B------:R-:W-:-:S02]  /*ece0*/  HADD2.F32 R42, -RZ, R8.H1_H1 ;  /* 0x30000008ff2a7230 */ /* 0x000fc40000004100 */
[----:B------:R-:W-:Y:S02]  /*ecf0*/  HADD2.F32 R58, -RZ, R58.H1_H1 ;  /* 0x3000003aff3a7230 */ /* 0x000fe40000004100 */
[----:B------:R-:W-:Y:S02]  /*ed00*/  HADD2.F32 R60, -RZ, R8.H0_H0 ;  /* 0x20000008ff3c7230 */ /* 0x000fe40000004100 */
[----:B---3--:R-:W-:Y:S02]  /*ed10*/  HADD2.F32 R25, -RZ, R5.H1_H1 ;  /* 0x30000005ff197230 */ /* 0x008fe40000004100 */
[----:B------:R-:W-:Y:S02]  /*ed20*/  HADD2.F32 R32, -RZ, R4.H1_H1 ;  /* 0x30000004ff207230 */ /* 0x000fe40000004100 */
[----:B----4-:R-:W-:Y:S02]  /*ed30*/  HADD2.F32 R40, -RZ, R7.H1_H1 ;  /* 0x30000007ff287230 */ /* 0x010fe40000004100 */
[----:B------:R-:W-:Y:S01]  /*ed40*/  FMUL.FTZ R8, R42, R25 ;  /* 0x000000192a087220 */ /* 0x000fe20000410000 */
[----:B------:R-:W-:-:S02]  /*ed50*/  HADD2.F32 R41, -RZ, R6.H1_H1 ;  /* 0x30000006ff297230 */ /* 0x000fc40000004100 */
[----:B------:R-:W-:Y:S01]  /*ed60*/  FMUL.FTZ R59, R58, R32 ;  /* 0x000000203a3b7220 */ /* 0x000fe20000410000 */
[----:B------:R-:W-:Y:S02]  /*ed70*/  HADD2.F32 R6, -RZ, R6.H0_H0 ;  /* 0x20000006ff067230 */ /* 0x000fe40000004100 */
[----:B------:R-:W-:Y:S01]  /*ed80*/  FMUL.FTZ R42, R42, R40 ;  /* 0x000000282a2a7220 */ /* 0x000fe20000410000 */
[----:B------:R-:W-:Y:S02]  /*ed90*/  HADD2.F32 R4, -RZ, R4.H0_H0 ;  /* 0x20000004ff047230 */ /* 0x000fe40000004100 */
[----:B------:R-:W-:Y:S01]  /*eda0*/  FMUL.FTZ R58, R58, R41 ;  /* 0x000000293a3a7220 */ /* 0x000fe20000410000 */
[----:B------:R-:W-:Y:S02]  /*edb0*/  HADD2.F32 R5, -RZ, R5.H0_H0 ;  /* 0x20000005ff057230 */ /* 0x000fe40000004100 */
[----:B------:R-:W-:Y:S01]  /*edc0*/  FFMA.FTZ R42, R60, R25, R42 ;  /* 0x000000193c2a7223 */ /* 0x000fe2000001002a */
[----:B------:R-:W-:-:S02]  /*edd0*/  HADD2.F32 R25, -RZ, R24.H1_H1 ;  /* 0x30000018ff197230 */ /* 0x000fc40000004100 */
[C---:B------:R-:W-:Y:S01]  /*ede0*/  FFMA.FTZ R58, R44.reuse, R32, R58 ;  /* 0x000000202c3a7223 */ /* 0x040fe2000001003a */
[----:B------:R-:W-:Y:S02]  /*edf0*/  HADD2.F32 R32, -RZ, R43.H1_H1 ;  /* 0x3000002bff207230 */ /* 0x000fe40000004100 */
[----:B------:R-:W-:Y:S01]  /*ee00*/  FFMA.FTZ R59, R44, R41, -R59 ;  /* 0x000000292c3b7223 */ /* 0x000fe2000001083b */
[----:B------:R-:W-:Y:S02]  /*ee10*/  HADD2.F32 R7, -RZ, R7.H0_H0 ;  /* 0x20000007ff077230 */ /* 0x000fe40000004100 */
[----:B------:R-:W-:Y:S01]  /*ee20*/  FFMA.FTZ R8, R60, R40, -R8 ;  /* 0x000000283c087223 */ /* 0x000fe20000010808 */
[C---:B------:R-:W-:Y:S01]  /*ee30*/  FMUL.FTZ R40, R25.reuse, R4 ;  /* 0x0000000419287220 */ /* 0x040fe20000410000 */
[----:B------:R-:W-:Y:S01]  /*ee40*/  FMUL.FTZ R41, R25, R6 ;  /* 0x0000000619297220 */ /* 0x000fe20000410000 */
[----:B------:R-:W-:Y:S02]  /*ee50*/  HADD2.F32 R43, -RZ, R43.H0_H0 ;  /* 0x2000002bff2b7230 */ /* 0x000fe40000004100 */
[C---:B------:R-:W-:Y:S01]  /*ee60*/  FMUL.FTZ R25, R32.reuse, R5 ;  /* 0x0000000520197220 */ /* 0x040fe20000410000 */
[-C--:B------:R-:W-:Y:S01]  /*ee70*/  FMUL.FTZ R32, R32, R7.reuse ;  /* 0x0000000720207220 */ /* 0x080fe20000410000 */
[----:B------:R-:W-:Y:S01]  /*ee80*/  HADD2.F32 R24, -RZ, R24.H0_H0 ;  /* 0x20000018ff187230 */ /* 0x000fe20000004100 */
[----:B------:R-:W-:Y:S01]  /*ee90*/  F2FP.F16.F32.PACK_AB R42, R42, R8 ;  /* 0x000000082a2a723e */ /* 0x000fe200000000ff */
[C---:B------:R-:W-:Y:S01]  /*eea0*/  FFMA.FTZ R25, R43.reuse, R7, -R25 ;  /* 0x000000072b197223 */ /* 0x040fe20000010819 */
[----:B------:R-:W-:Y:S01]  /*eeb0*/  FFMA.FTZ R32, R43, R5, R32 ;  /* 0x000000052b207223 */ /* 0x000fe20000010020 */
[----:B------:R-:W-:Y:S01]  /*eec0*/  F2FP.F16.F32.PACK_AB R58, R58, R59 ;  /* 0x0000003b3a3a723e */ /* 0x000fe200000000ff */
[C---:B------:R-:W-:Y:S01]  /*eed0*/  FFMA.FTZ R40, R24.reuse, R6, -R40 ;  /* 0x0000000618287223 */ /* 0x040fe20000010828 */
[----:B------:R-:W-:Y:S01]  /*eee0*/  FFMA.FTZ R41, R24, R4, R41 ;  /* 0x0000000418297223 */ /* 0x000fe20000010029 */
[----:B------:R-:W-:-:S02]  /*eef0*/  MOV R43, R42 ;  /* 0x0000002a002b7202 */ /* 0x000fc40000000f00 */
[----:B------:R-:W-:Y:S02]  /*ef00*/  F2FP.F16.F32.PACK_AB R25, R32, R25 ;  /* 0x000000192019723e */ /* 0x000fe400000000ff */
[----:B------:R-:W-:Y:S02]  /*ef10*/  F2FP.F16.F32.PACK_AB R40, R41, R40 ;  /* 0x000000282928723e */ /* 0x000fe400000000ff */
[----:B------:R-:W-:Y:S02]  /*ef20*/  MOV R41, R58 ;  /* 0x0000003a00297202 */ /* 0x000fe40000000f00 */
[----:B------:R-:W-:Y:S02]  /*ef30*/  MOV R42, R25 ;  /* 0x00000019002a7202 */ /* 0x000fe40000000f00 */
.L_x_998:
[----:B------:R-:W-:Y:S05]  /*ef40*/  BSYNC B0 ;  /* 0x0000000000007941 */ /* 0x000fea0003800000 */
.L_x_997:
[----:B-----5:R3:W-:Y:S02]  /*ef50*/  STS.128 [R243], R40 ;  /* 0x00000028f3007388 */ /* 0x0207e40000000c00 */
.L_x_996:
[----:B------:R-:W-:Y:S05]  /*ef60*/  BSYNC B1 ;  /* 0x0000000000017941 */ /* 0x000fea0003800000 */
.L_x_995:
[----:B------:R-:W-:Y:S01]  /*ef70*/  ISETP.GE.AND P0, PT, R11, R2, PT ;  /* 0x000000020b00720c */ /* 0x000fe20003f06270 */
[----:B------:R-:W-:-:S12]  /*ef80*/  BSSY B1, `(.L_x_999) ;  /* 0x0000036000017945 */ /* 0x000fd80003800000 */
[----:B------:R4:W-:Y:S01]  /*ef90*/  @P0 STS.128 [R243+0x2000], RZ ;  /* 0x002000fff3000388 */ /* 0x0009e20000000c00 */
[----:B------:R-:W-:Y:S05]  /*efa0*/  @P0 BRA `(.L_x_1000) ;  /* 0x0000000000cc0947 */ /* 0x000fea0003800000 */
[----:B---3--:R3:W5:Y:S01]  /*efb0*/  LD.E.128 R40, desc[UR6][R38.64+0x80] ;  /* 0x0000800626287980 */ /* 0x008762000c101d00 */
[----:B------:R-:W-:Y:S01]  /*efc0*/  ISETP.GE.AND P0, PT, R11, R0, PT ;  /* 0x000000000b00720c */ /* 0x000fe20003f06270 */
[----:B------:R-:W-:-:S12]  /*efd0*/  BSSY B0, `(.L_x_1001) ;  /* 0x000002f000007945 */ /* 0x000fd80003800000 */
[----:B------:R-:W-:Y:S05]  /*efe0*/  @P0 BRA `(.L_x_1002) ;  /* 0x0000000000b40947 */ /* 0x000fea0003800000 */
[----:B------:R-:W2:Y:S04]  /*eff0*/  LD.E.64 R4, desc[UR6][R56.64+0x40] ;  /* 0x0000400638047980 */ /* 0x000ea8000c101b00 */
        /* <DEDUP_REMOVED lines=9> */
[----:B--2---:R-:W-:Y:S02]  /*f090*/  HADD2.F32 R25, -RZ, R5.H1_H1 ;  /* 0x30000005ff197230 */ /* 0x004fe40000004100 */
        /* <DEDUP_REMOVED lines=34> */
.L_x_1002:
[----:B------:R-:W-:Y:S05]  /*f2c0*/  BSYNC B0 ;  /* 0x0000000000007941 */ /* 0x000fea0003800000 */
.L_x_1001:
[----:B-----5:R1:W-:Y:S02]  /*f2d0*/  STS.128 [R243+0x2000], R40 ;  /* 0x00200028f3007388 */ /* 0x0203e40000000c00 */
.L_x_1000:
[----:B------:R-:W-:Y:S05]  /*f2e0*/  BSYNC B1 ;  /* 0x0000000000017941 */ /* 0x000fea0003800000 */
.L_x_999:
[----:B------:R-:W-:Y:S01]  /*f2f0*/  ISETP.GE.AND P0, PT, R10, R2, PT ;  /* 0x000000020a00720c */ /* 0x000fe20003f06270 */
[----:B------:R-:W-:-:S12]  /*f300*/  BSSY B1, `(.L_x_1003) ;  /* 0x0000036000017945 */ /* 0x000fd80003800000 */
[----:B------:R1:W-:Y:S01]  /*f310*/  @P0 STS.128 [R243+0x4000], RZ ;  /* 0x004000fff3000388 */ /* 0x0003e20000000c00 */
[----:B------:R-:W-:Y:S05]  /*f320*/  @P0 BRA `(.L_x_1004) ;  /* 0x0000000000cc0947 */ /* 0x000fea0003800000 */
[----:B-1-3--:R1:W5:Y:S01]  /*f330*/  LD.E.128 R40, desc[UR6][R38.64+0x100] ;  /* 0x0001000626287980 */ /* 0x00a362000c101d00 */
[----:B------:R-:W-:Y:S01]  /*f340*/  ISETP.GE.AND P0, PT, R10, R0, PT ;  /* 0x000000000a00720c */ /* 0x000fe20003f06270 */
[----:B------:R-:W-:-:S12]  /*f350*/  BSSY B0, `(.L_x_1005) ;  /* 0x000002f000007945 */ /* 0x000fd80003800000 */
[----:B------:R-:W-:Y:S05]  /*f360*/  @P0 BRA `(.L_x_1006) ;  /* 0x0000000000b40947 */ /* 0x000fea0003800000 */
[----:B------:R-:W3:Y:S04]  /*f370*/  LD.E.64 R4, desc[UR6][R56.64+0x80] ;  /* 0x0000800638047980 */ /* 0x000ee8000c101b00 */
[----:B------:R-:W2:Y:S01]  /*f380*/  LD.E.64 R6, desc[UR6][R22.64+0x80] ;  /* 0x0000800616067980 */ /* 0x000ea2000c101b00 */
        /* <DEDUP_REMOVED lines=10> */
[----:B--2---:R-:W-:Y:S02]  /*f430*/  HADD2.F32 R40, -RZ, R7.H1_H1 ;  /* 0x30000007ff287230 */ /* 0x004fe40000004100 */
        /* <DEDUP_REMOVED lines=32> */
.L_x_1006:
[----:B------:R-:W-:Y:S05]  /*f640*/  BSYNC B0 ;  /* 0x0000000000007941 */ /* 0x000fea0003800000 */
.L_x_1005:
[----:B-----5:R3:W-:Y:S02]  /*f650*/  STS.128 [R243+0x4000], R40 ;  /* 0x00400028f3007388 */ /* 0x0207e40000000c00 */
.L_x_1004:
[----:B------:R-:W-:Y:S05]  /*f660*/  BSYNC B1 ;  /* 0x0000000000017941 */ /* 0x000fea0003800000 */
.L_x_1003:
[----:B------:R-:W-:-:S13]  /*f670*/  ISETP.GE.AND P0, PT, R9, R2, PT ;  /* 0x000000020900720c */ /* 0x000fda0003f06270 */
[----:B------:R1:W-:Y:S01]  /*f680*/  @P0 STS.128 [R243+0x6000], RZ ;  /* 0x006000fff3000388 */ /* 0x0003e20000000c00 */
[----:B------:R-:W-:Y:S05]  /*f690*/  @P0 BRA `(.L_x_994) ;  /* 0x0000000000c80947 */ /* 0x000fea0003800000 */
[----:B-1-3--:R1:W5:Y:S01]  /*f6a0*/  LD.E.128 R40, desc[UR6][R38.64+0x180] ;  /* 0x0001800626287980 */ /* 0x00a362000c101d00 */
[----:B------:R-:W-:Y:S01]  /*f6b0*/  ISETP.GE.AND P0, PT, R9, R0, PT ;  /* 0x000000000900720c */ /* 0x000fe20003f06270 */
[----:B------:R-:W-:-:S12]  /*f6c0*/  BSSY B0, `(.L_x_1007) ;  /* 0x000002e000007945 */ /* 0x000fd80003800000 */
[----:B------:R-:W-:Y:S05]  /*f6d0*/  @P0 BRA `(.L_x_1008) ;  /* 0x0000000000b00947 */ /* 0x000fea0003800000 */
[----:B------:R-:W3:Y:S04]  /*f6e0*/  LD.E.64 R4, desc[UR6][R56.64+0xc0] ;  /* 0x0000c00638047980 */ /* 0x000ee8000c101b00 */
[----:B------:R4:W3:Y:S01]  /*f6f0*/  LD.E.64 R6, desc[UR6][R22.64+0xc0] ;  /* 0x0000c00616067980 */ /* 0x0008e2000c101b00 */
[----:B-----5:R-:W-:Y:S02]  /*f700*/  MOV R8, R43 ;  /* 0x0000002b00087202 */ /* 0x020fe40000000f00 */
[----:B-12---:R-:W-:-:S03]  /*f710*/  MOV R39, R42 ;  /* 0x0000002a00277202 */ /* 0x006fc60000000f00 */
[--C-:B------:R-:W-:Y:S02]  /*f720*/  HADD2.F32 R38, -RZ, R8.reuse.H1_H1 ;  /* 0x30000008ff267230 */ /* 0x100fe40000004100 */
[----:B------:R-:W-:Y:S01]  /*f730*/  HADD2.F32 R43, -RZ, R8.H0_H0 ;  /* 0x20000008ff2b7230 */ /* 0x000fe20000004100 */
[----:B----4-:R-:W-:Y:S01]  /*f740*/  MOV R22, R40 ;  /* 0x0000002800167202 */ /* 0x010fe20000000f00 */
[--C-:B------:R-:W-:Y:S02]  /*f750*/  HADD2.F32 R40, -RZ, R41.reuse.H0_H0 ;  /* 0x20000029ff287230 */ /* 0x100fe40000004100 */
[----:B------:R-:W-:Y:S02]  /*f760*/  HADD2.F32 R41, -RZ, R41.H1_H1 ;  /* 0x30000029ff297230 */ /* 0x000fe40000004100 */
[----:B---3--:R-:W-:Y:S02]  /*f770*/  HADD2.F32 R23, -RZ, R5.H1_H1 ;  /* 0x30000005ff177230 */ /* 0x008fe40000004100 */
[----:B------:R-:W-:-:S02]  /*f780*/  HADD2.F32 R24, -RZ, R4.H1_H1 ;  /* 0x30000004ff187230 */ /* 0x000fc40000004100 */
[----:B------:R-:W-:Y:S02]  /*f790*/  HADD2.F32 R25, -RZ, R7.H1_H1 ;  /* 0x30000007ff197230 */ /* 0x000fe40000004100 */
[C---:B------:R-:W-:Y:S01]  /*f7a0*/  FMUL.FTZ R8, R38.reuse, R23 ;  /* 0x0000001726087220 */ /* 0x040fe20000410000 */
[--C-:B------:R-:W-:Y:S02]  /*f7b0*/  HADD2.F32 R32, -RZ, R6.reuse.H1_H1 ;  /* 0x30000006ff207230 */ /* 0x100fe40000004100 */
[C---:B------:R-:W-:Y:S01]  /*f7c0*/  FMUL.FTZ R42, R41.reuse, R24 ;  /* 0x00000018292a7220 */ /* 0x040fe20000410000 */
[----:B------:R-:W-:Y:S02]  /*f7d0*/  HADD2.F32 R6, -RZ, R6.H0_H0 ;  /* 0x20000006ff067230 */ /* 0x000fe40000004100 */
[----:B------:R-:W-:Y:S01]  /*f7e0*/  FMUL.FTZ R38, R38, R25 ;  /* 0x0000001926267220 */ /* 0x000fe20000410000 */
[----:B------:R-:W-:Y:S02]  /*f7f0*/  HADD2.F32 R4, -RZ, R4.H0_H0 ;  /* 0x20000004ff047230 */ /* 0x000fe40000004100 */
[----:B------:R-:W-:Y:S01]  /*f800*/  FMUL.FTZ R41, R41, R32 ;  /* 0x0000002029297220 */ /* 0x000fe20000410000 */
[----:B------:R-:W-:-:S02]  /*f810*/  HADD2.F32 R5, -RZ, R5.H0_H0 ;  /* 0x20000005ff057230 */ /* 0x000fc40000004100 */
[C---:B------:R-:W-:Y:S01]  /*f820*/  FFMA.FTZ R38, R43.reuse, R23, R38 ;  /* 0x000000172b267223 */ /* 0x040fe20000010026 */
[--C-:B------:R-:W-:Y:S02]  /*f830*/  HADD2.F32 R23, -RZ, R22.reuse.H1_H1 ;  /* 0x30000016ff177230 */ /* 0x100fe40000004100 */
[C---:B------:R-:W-:Y:S01]  /*f840*/  FFMA.FTZ R41, R40.reuse, R24, R41 ;  /* 0x0000001828297223 */ /* 0x040fe20000010029 */
[----:B------:R-:W-:Y:S02]  /*f850*/  HADD2.F32 R24, -RZ, R39.H1_H1 ;  /* 0x30000027ff187230 */ /* 0x000fe40000004100 */
[----:B------:R-:W-:Y:S01]  /*f860*/  FFMA.FTZ R42, R40, R32, -R42 ;  /* 0x00000020282a7223 */ /* 0x000fe2000001082a */
[----:B------:R-:W-:Y:S02]  /*f870*/  HADD2.F32 R7, -RZ, R7.H0_H0 ;  /* 0x20000007ff077230 */ /* 0x000fe40000004100 */
[----:B------:R-:W-:Y:S01]  /*f880*/  FFMA.FTZ R8, R43, R25, -R8 ;  /* 0x000000192b087223 */ /* 0x000fe20000010808 */
[C---:B------:R-:W-:Y:S01]  /*f890*/  FMUL.FTZ R25, R23.reuse, R4 ;  /* 0x0000000417197220 */ /* 0x040fe20000410000 */
[----:B------:R-:W-:Y:S01]  /*f8a0*/  FMUL.FTZ R32, R23, R6 ;  /* 0x0000000617207220 */ /* 0x000fe20000410000 */
[----:B------:R-:W-:-:S02]  /*f8b0*/  HADD2.F32 R22, -RZ, R22.H0_H0 ;  /* 0x20000016ff167230 */ /* 0x000fc40000004100 */
[C---:B------:R-:W-:Y:S01]  /*f8c0*/  FMUL.FTZ R23, R24.reuse, R5 ;  /* 0x0000000518177220 */ /* 0x040fe20000410000 */
[----:B------:R-:W-:Y:S02]  /*f8d0*/  HADD2.F32 R39, -RZ, R39.H0_H0 ;  /* 0x20000027ff277230 */ /* 0x000fe40000004100 */
[-C--:B------:R-:W-:Y:S01]  /*f8e0*/  FMUL.FTZ R24, R24, R7.reuse ;  /* 0x0000000718187220 */ /* 0x080fe20000410000 */
[----:B------:R-:W-:Y:S01]  /*f8f0*/  F2FP.F16.F32.PACK_AB R8, R38, R8 ;  /* 0x000000082608723e */ /* 0x000fe200000000ff */
[C---:B------:R-:W-:Y:S01]  /*f900*/  FFMA.FTZ R25, R22.reuse, R6, -R25 ;  /* 0x0000000616197223 */ /* 0x040fe20000010819 */
[----:B------:R-:W-:Y:S01]  /*f910*/  FFMA.FTZ R32, R22, R4, R32 ;  /* 0x0000000416207223 */ /* 0x000fe20000010020 */
[C---:B------:R-:W-:Y:S01]  /*f920*/  FFMA.FTZ R23, R39.reuse, R7, -R23 ;  /* 0x0000000727177223 */ /* 0x040fe20000010817 */
[----:B------:R-:W-:Y:S01]  /*f930*/  FFMA.FTZ R24, R39, R5, R24 ;  /* 0x0000000527187223 */ /* 0x000fe20000010018 */
[----:B------:R-:W-:Y:S02]  /*f940*/  F2FP.F16.F32.PACK_AB R41, R41, R42 ;  /* 0x0000002a2929723e */ /* 0x000fe400000000ff */
[----:B------:R-:W-:-:S02]  /*f950*/  F2FP.F16.F32.PACK_AB R25, R32, R25 ;  /* 0x000000192019723e */ /* 0x000fc400000000ff */
[----:B------:R-:W-:Y:S02]  /*f960*/  F2FP.F16.F32.PACK_AB R23, R24, R23 ;  /* 0x000000171817723e */ /* 0x000fe400000000ff */
[----:B------:R-:W-:Y:S02]  /*f970*/  MOV R40, R25 ;  /* 0x0000001900287202 */ /* 0x000fe40000000f00 */
[----:B------:R-:W-:Y:S02]  /*f980*/  MOV R42, R23 ;  /* 0x00000017002a7202 */ /* 0x000fe40000000f00 */
[----:B------:R-:W-:Y:S02]  /*f990*/  MOV R43, R8 ;  /* 0x00000008002b7202 */ /* 0x000fe40000000f00 */
.L_x_1008:
[----:B------:R-:W-:Y:S05]  /*f9a0*/  BSYNC B0 ;  /* 0x0000000000007941 */ /* 0x000fea0003800000 */
.L_x_1007:
[----:B-----5:R3:W-:Y:S02]  /*f9b0*/  STS.128 [R243+0x6000], R40 ;  /* 0x00600028f3007388 */ /* 0x0207e40000000c00 */
.L_x_994:
[----:B------:R-:W-:Y:S05]  /*f9c0*/  BSYNC B2 ;  /* 0x0000000000027941 */ /* 0x000fea0003800000 */
.L_x_993:
[----:B------:R-:W-:Y:S01]  /*f9d0*/  VIADD R25, R160, 0x10 ;  /* 0x00000010a0197836 */ /* 0x000fe20000000000 */
[----:B------:R-:W-:Y:S04]  /*f9e0*/  BSSY B2, `(.L_x_1009) ;  /* 0x00000ee000027945 */ /* 0x000fe80003800000 */
[----:B------:R-:W-:-:S04]  /*f9f0*/  ISETP.GE.AND P0, PT, R25, R12, PT ;  /* 0x0000000c1900720c */ /* 0x000fc80003f06270 */
[----:B------:R-:W-:-:S13]  /*fa00*/  ISETP.LT.OR P0, PT, R45, -0x87, P0 ;  /* 0xffffff792d00780c */ /* 0x000fda0000701670 */
[----:B------:R-:W-:Y:S05]  /*fa10*/  @P0 BRA `(.L_x_1010) ;  /* 0x0000000c00a80947 */ /* 0x000fea0003800000 */
[----:B------:R-:W-:Y:S01]  /*fa20*/  ISETP.GE.AND P0, PT, R14, R2, PT ;  /* 0x000000020e00720c */ /* 0x000fe20003f06270 */
[----:B------:R-:W-:Y:S01]  /*fa30*/  BSSY B1, `(.L_x_1011) ;  /* 0x000003f000017945 */ /* 0x000fe20003800000 */
[----:B------:R-:W-:-:S04]  /*fa40*/  IADD3 R4, P1, R13, R20, RZ ;  /* 0x000000140d047210 */ /* 0x000fc80007f3e0ff */
[----:B------:R-:W-:Y:S01]  /*fa50*/  LEA.HI.X.SX32 R13, R13, R21, 0x1, P1 ;  /* 0x000000150d0d7211 */ /* 0x000fe200008f0eff */
[----:B------:R-:W-:-:S03]  /*fa60*/  IMAD.SHL.U32 R56, R4, 0x2, RZ ;  /* 0x0000000204387824 */ /* 0x000fc600078e00ff */
[----:B------:R-:W-:Y:S02]  /*fa70*/  SHF.L.U64.HI R4, R4, 0x1, R13 ;  /* 0x0000000104047819 */ /* 0x000fe4000001020d */
[-C--:B------:R-:W-:Y:S01]  /*fa80*/  IADD3 R22, P2, R16, R56.reuse, RZ ;  /* 0x0000003810167210 */ /* 0x080fe20007f5e0ff */
[----:B------:R1:W-:Y:S01]  /*fa90*/  @P0 STS.128 [R243+0x800], RZ ;  /* 0x000800fff3000388 */ /* 0x0003e20000000c00 */
[----:B------:R-:W-:-:S03]  /*faa0*/  IADD3 R56, P1, R26, R56, RZ ;  /* 0x000000381a387210 */ /* 0x000fc60007f3e0ff */
[--C-:B------:R-:W-:Y:S02]  /*fab0*/  IMAD.X R23, R17, 0x1, R4.reuse, P2 ;  /* 0x0000000111177824 */ /* 0x100fe400010e0604 */
[----:B------:R-:W-:Y:S01]  /*fac0*/  IMAD.X R57, R27, 0x1, R4, P1 ;  /* 0x000000011b397824 */ /* 0x000fe200008e0604 */
[----:B------:R-:W-:Y:S07]  /*fad0*/  @P0 BRA `(.L_x_1012) ;  /* 0x0000000000d00947 */ /* 0x000fee0003800000 */
        /* <DEDUP_REMOVED lines=9> */
[--C-:B------:R-:W-:Y:S01]  /*fb70*/  HADD2.F32 R42, -RZ, R24.reuse.H0_H0 ;  /* 0x20000018ff2a7230 */ /* 0x100fe20000004100 */
[----:B------:R-:W-:Y:S01]  /*fb80*/  MOV R13, R40 ;  /* 0x00000028000d7202 */ /* 0x000fe20000000f00 */
[----:B------:R-:W-:-:S02]  /*fb90*/  HADD2.F32 R43, -RZ, R24.H1_H1 ;  /* 0x30000018ff2b7230 */ /* 0x000fc40000004100 */
[--C-:B------:R-:W-:Y:S02]  /*fba0*/  HADD2.F32 R40, -RZ, R8.reuse.H1_H1 ;  /* 0x30000008ff287230 */ /* 0x100fe40000004100 */
[----:B------:R-:W-:Y:S02]  /*fbb0*/  HADD2.F32 R58, -RZ, R8.H0_H0 ;  /* 0x20000008ff3a7230 */ /* 0x000fe40000004100 */
[----:B---3--:R-:W-:Y:S02]  /*fbc0*/  HADD2.F32 R24, -RZ, R5.H1_H1 ;  /* 0x30000005ff187230 */ /* 0x008fe40000004100 */
[----:B------:R-:W-:Y:S02]  /*fbd0*/  HADD2.F32 R32, -RZ, R4.H1_H1 ;  /* 0x30000004ff207230 */ /* 0x000fe40000004100 */
[----:B--2---:R-:W-:Y:S02]  /*fbe0*/  HADD2.F32 R38, -RZ, R7.H1_H1 ;  /* 0x30000007ff267230 */ /* 0x004fe40000004100 */
[----:B------:R-:W-:Y:S01]  /*fbf0*/  FMUL.FTZ R8, R40, R24 ;  /* 0x0000001828087220 */ /* 0x000fe20000410000 */
[----:B------:R-:W-:-:S02]  /*fc00*/  HADD2.F32 R39, -RZ, R6.H1_H1 ;  /* 0x30000006ff277230 */ /* 0x000fc40000004100 */
[C---:B------:R-:W-:Y:S01]  /*fc10*/  FMUL.FTZ R44, R43.reuse, R32 ;  /* 0x000000202b2c7220 */ /* 0x040fe20000410000 */
        /* <DEDUP_REMOVED lines=15> */
[----:B------:R-:W-:Y:S01]  /*fd10*/  FMUL.FTZ R24, R32, R5 ;  /* 0x0000000520187220 */ /* 0x000fe20000410000 */
[----:B------:R-:W-:-:S02]  /*fd20*/  HADD2.F32 R41, -RZ, R41.H0_H0 ;  /* 0x20000029ff297230 */ /* 0x000fc40000004100 */
[-C--:B------:R-:W-:Y:S01]  /*fd30*/  FMUL.FTZ R32, R32, R7.reuse ;  /* 0x0000000720207220 */ /* 0x080fe20000410000 */
[----:B------:R-:W-:Y:S01]  /*fd40*/  F2FP.F16.F32.PACK_AB R43, R43, R44 ;  /* 0x0000002c2b2b723e */ /* 0x000fe200000000ff */
[C---:B------:R-:W-:Y:S01]  /*fd50*/  FFMA.FTZ R38, R13.reuse, R6, -R38 ;  /* 0x000000060d267223 */ /* 0x040fe20000010826 */
[----:B------:R-:W-:Y:S01]  /*fd60*/  FFMA.FTZ R39, R13, R4, R39 ;  /* 0x000000040d277223 */ /* 0x000fe20000010027 */
[C---:B------:R-:W-:Y:S01]  /*fd70*/  FFMA.FTZ R24, R41.reuse, R7, -R24 ;  /* 0x0000000729187223 */ /* 0x040fe20000010818 */
[----:B------:R-:W-:Y:S01]  /*fd80*/  FFMA.FTZ R32, R41, R5, R32 ;  /* 0x0000000529207223 */ /* 0x000fe20000010020 */
[----:B------:R-:W-:Y:S02]  /*fd90*/  F2FP.F16.F32.PACK_AB R8, R40, R8 ;  /* 0x000000082808723e */ /* 0x000fe400000000ff */
[----:B------:R-:W-:Y:S02]  /*fda0*/  F2FP.F16.F32.PACK_AB R38, R39, R38 ;  /* 0x000000262726723e */ /* 0x000fe400000000ff */
[----:B------:R-:W-:-:S02]  /*fdb0*/  F2FP.F16.F32.PACK_AB R24, R32, R24 ;  /* 0x000000182018723e */ /* 0x000fc400000000ff */
[----:B------:R-:W-:Y:S02]  /*fdc0*/  MOV R41, R43 ;  /* 0x0000002b00297202 */ /* 0x000fe40000000f00 */
[----:B------:R-:W-:Y:S02]  /*fdd0*/  MOV R40, R38 ;  /* 0x0000002600287202 */ /* 0x000fe40000000f00 */
[----:B------:R-:W-:Y:S02]  /*fde0*/  MOV R42, R24 ;  /* 0x00000018002a7202 */ /* 0x000fe40000000f00 */
[----:B------:R-:W-:Y:S02]  /*fdf0*/  MOV R43, R8 ;  /* 0x00000008002b7202 */ /* 0x000fe40000000f00 */
.L_x_1014:
[----:B------:R-:W-:Y:S05]  /*fe00*/  BSYNC B0 ;  /* 0x0000000000007941 */ /* 0x000fea0003800000 */
.L_x_1013:
[----:B-----5:R3:W-:Y:S02]  /*fe10*/  STS.128 [R243+0x800], R40 ;  /* 0x00080028f3007388 */ /* 0x0207e40000000c00 */
.L_x_1012:
[----:B------:R-:W-:Y:S05]  /*fe20*/  BSYNC B1 ;  /* 0x0000000000017941 */ /* 0x000fea0003800000 */
.L_x_1011:
        /* <DEDUP_REMOVED lines=54> */
.L_x_1018:
[----:B------:R-:W-:Y:S05]  /*10190*/  BSYNC B0 ;  /* 0x0000000000007941 */ /* 0x000fea0003800000 */
.L_x_1017:
[----:B-----5:R3:W-:Y:S02]  /*101a0*/  STS.128 [R243+0x2800], R40 ;  /* 0x00280028f3007388 */ /* 0x0207e40000000c00 */
.L_x_1016:
[----:B------:R-:W-:Y:S05]  /*101b0*/  BSYNC B1 ;  /* 0x0000000000017941 */ /* 0x000fea0003800000 */
.L_x_1015:
        /* <DEDUP_REMOVED lines=54> */
.L_x_1022:
[----:B------:R-:W-:Y:S05]  /*10520*/  BSYNC B0 ;  /* 0x0000000000007941 */ /* 0x000fea0003800000 */
.L_x_1021:
[----:B-----5:R3:W-:Y:S02]  /*10530*/  STS.128 [R243+0x4800], R40 ;  /* 0x00480028f3007388 */ /* 0x0207e40000000c00 */
.L_x_1020:
[----:B------:R-:W-:Y:S05]  /*10540*/  BSYNC B1 ;  /* 0x0000000000017941 */ /* 0x000fea0003800000 */
.L_x_1019:
[----:B------:R-:W-:-:S13]  /*10550*/  ISETP.GE.AND P0, PT, R9, R2, PT ;  /* 0x000000020900720c */ /* 0x000fda0003f06270 */
[----:B------:R1:W-:Y:S01]  /*10560*/  @P0 STS.128 [R243+0x6800], RZ ;  /* 0x006800fff3000388 */ /* 0x0003e20000000c00 */
[----:B------:R-:W-:Y:S05]  /*10570*/  @P0 BRA `(.L_x_1010) ;  /* 0x0000000000d00947 */ /* 0x000fea0003800000 */
[----:B-123--:R-:W5:Y:S01]  /*10580*/  LD.E.128 R36, desc[UR6][R36.64+0x180] ;  /* 0x0001800624247980 */ /* 0x00ef62000c101d00 */
[----:B------:R-:W-:Y:S01]  /*10590*/  ISETP.GE.AND P0, PT, R9, R0, PT ;  /* 0x000000000900720c */ /* 0x000fe20003f06270 */
[----:B------:R-:W-:-:S12]  /*105a0*/  BSSY B0, `(.L_x_1023) ;  /* 0x0000030000007945 */ /* 0x000fd80003800000 */
[----:B------:R-:W-:Y:S05]  /*105b0*/  @P0 BRA `(.L_x_1024) ;  /* 0x0000000000b80947 */ /* 0x000fea0003800000 */
[----:B------:R-:W2:Y:S04]  /*105c0*/  LD.E.64 R4, desc[UR6][R56.64+0xc0] ;  /* 0x0000c00638047980 */ /* 0x000ea8000c101b00 */
[----:B------:R1:W3:Y:S01]  /*105d0*/  LD.E.64 R6, desc[UR6][R22.64+0xc0] ;  /* 0x0000c00616067980 */ /* 0x0002e2000c101b00 */
[----:B-----5:R-:W-:Y:S02]  /*105e0*/  MOV R8, R39 ;  /* 0x0000002700087202 */ /* 0x020fe40000000f00 */
[----:B------:R-:W-:-:S03]  /*105f0*/  MOV R13, R36 ;  /* 0x00000024000d7202 */ /* 0x000fc60000000f00 */
[--C-:B------:R-:W-:Y:S02]  /*10600*/  HADD2.F32 R36, -RZ, R8.reuse.H1_H1 ;  /* 0x30000008ff247230 */ /* 0x100fe40000004100 */
[----:B------:R-:W-:Y:S01]  /*10610*/  HADD2.F32 R41, -RZ, R8.H0_H0 ;  /* 0x20000008ff297230 */ /* 0x000fe20000004100 */
[----:B-1----:R-:W-:Y:S02]  /*10620*/  MOV R22, R37 ;  /* 0x0000002500167202 */ /* 0x002fe40000000f00 */
[----:B------:R-:W-:-:S03]  /*10630*/  MOV R37, R38 ;  /* 0x0000002600257202 */ /* 0x000fc60000000f00 */
[--C-:B------:R-:W-:Y:S02]  /*10640*/  HADD2.F32 R38, -RZ, R22.reuse.H0_H0 ;  /* 0x20000016ff267230 */ /* 0x100fe40000004100 */
[----:B------:R-:W-:Y:S02]  /*10650*/  HADD2.F32 R39, -RZ, R22.H1_H1 ;  /* 0x30000016ff277230 */ /* 0x000fe40000004100 */
[----:B--2---:R-:W-:Y:S02]  /*10660*/  HADD2.F32 R22, -RZ, R5.H1_H1 ;  /* 0x30000005ff167230 */ /* 0x004fe40000004100 */
[----:B------:R-:W-:Y:S02]  /*10670*/  HADD2.F32 R23, -RZ, R4.H1_H1 ;  /* 0x30000004ff177230 */ /* 0x000fe40000004100 */
[----:B---3--:R-:W-:Y:S02]  /*10680*/  HADD2.F32 R24, -RZ, R7.H1_H1 ;  /* 0x30000007ff187230 */ /* 0x008fe40000004100 */
        /* <DEDUP_REMOVED lines=33> */
.L_x_1024:
[----:B------:R-:W-:Y:S05]  /*108a0*/  BSYNC B0 ;  /* 0x0000000000007941 */ /* 0x000fea0003800000 */
.L_x_1023:
[----:B-----5:R1:W-:Y:S02]  /*108b0*/  STS.128 [R243+0x6800], R36 ;  /* 0x00680024f3007388 */ /* 0x0203e40000000c00 */
.L_x_1010:
[----:B------:R-:W-:Y:S05]  /*108c0*/  BSYNC B2 ;  /* 0x0000000000027941 */ /* 0x000fea0003800000 */
.L_x_1009:
[----:B------:R-:W-:Y:S01]  /*108d0*/  VIADD R32, R160, 0x20 ;  /* 0x00000020a0207836 */ /* 0x000fe20000000000 */
[----:B------:R-:W-:Y:S04]  /*108e0*/  BSSY B2, `(.L_x_1025) ;  /* 0x00000ec000027945 */ /* 0x000fe80003800000 */
[----:B------:R-:W-:-:S04]  /*108f0*/  ISETP.GE.AND P0, PT, R32, R12, PT ;  /* 0x0000000c2000720c */ /* 0x000fc80003f06270 */
[----:B------:R-:W-:-:S13]  /*10900*/  ISETP.LT.OR P0, PT, R45, -0x107, P0 ;  /* 0xfffffef92d00780c */ /* 0x000fda0000701670 */
[----:B------:R-:W-:Y:S05]  /*10910*/  @P0 BRA `(.L_x_1026) ;  /* 0x0000000c00a00947 */ /* 0x000fea0003800000 */
[----:B------:R-:W-:Y:S01]  /*10920*/  ISETP.GE.AND P0, PT, R14, R2, PT ;  /* 0x000000020e00720c */ /* 0x000fe20003f06270 */
[----:B------:R-:W-:Y:S01]  /*10930*/  IMAD.SHL.U32 R4, R3, 0x20, RZ ;  /* 0x0000002003047824 */ /* 0x000fe200078e00ff */
[----:B------:R-:W-:Y:S04]  /*10940*/  BSSY B1, `(.L_x_1027) ;  /* 0x000003e000017945 */ /* 0x000fe80003800000 */
[----:B------:R-:W-:-:S04]  /*10950*/  IADD3 R5, P1, R4, R20, RZ ;  /* 0x0000001404057210 */ /* 0x000fc80007f3e0ff */
[----:B------:R-:W-:Y:S01]  /*10960*/  LEA.HI.X.SX32 R4, R4, R21, 0x1, P1 ;  /* 0x0000001504047211 */ /* 0x000fe200008f0eff */
[C---:B-1-3--:R-:W-:Y:S02]  /*10970*/  IMAD.SHL.U32 R40, R5.reuse, 0x2, RZ ;  /* 0x0000000205287824 */ /* 0x04afe400078e00ff */
[----:B------:R1:W-:Y:S01]  /*10980*/  @P0 STS.128 [R243+0x1000], RZ ;  /* 0x001000fff3000388 */ /* 0x0003e20000000c00 */
[----:B------:R-:W-:Y:S02]  /*10990*/  SHF.L.U64.HI R4, R5, 0x1, R4 ;  /* 0x0000000105047819 */ /* 0x000fe40000010204 */
[-C--:B------:R-:W-:Y:S02]  /*109a0*/  IADD3 R22, P2, R16, R40.reuse, RZ ;  /* 0x0000002810167210 */ /* 0x080fe40007f5e0ff */
[----:B------:R-:W-:-:S03]  /*109b0*/  IADD3 R40, P1, R26, R40, RZ ;  /* 0x000000281a287210 */ /* 0x000fc60007f3e0ff */
[--C-:B------:R-:W-:Y:S02]  /*109c0*/  IMAD.X R23, R17, 0x1, R4.reuse, P2 ;  /* 0x0000000111177824 */ /* 0x100fe400010e0604 */
[----:B------:R-:W-:Y:S01]  /*109d0*/  IMAD.X R41, R27, 0x1, R4, P1 ;  /* 0x000000011b297824 */ /* 0x000fe200008e0604 */
[----:B------:R-:W-:Y:S07]  /*109e0*/  @P0 BRA `(.L_x_1028) ;  /* 0x0000000000cc0947 */ /* 0x000fee0003800000 */
[----:B--2---:R2:W5:Y:S01]  /*109f0*/  LD.E.128 R36, desc[UR6][R30.64] ;  /* 0x000000061e247980 */ /* 0x004562000c101d00 */
        /* <DEDUP_REMOVED lines=27> */
[--C-:B------:R-:W-:Y:S02]  /*10bb0*/  HADD2.F32 R36, -RZ, R42.reuse.H1_H1 ;  /* 0x3000002aff247230 */ /* 0x100fe40000004100 */
[----:B------:R-:W-:Y:S01]  /*10bc0*/  FFMA.FTZ R56, R43, R38, -R56 ;  /* 0x000000262b387223 */ /* 0x000fe20000010838 */
[----:B------:R-:W-:Y:S02]  /*10bd0*/  HADD2.F32 R7, -RZ, R7.H0_H0 ;  /* 0x20000007ff077230 */ /* 0x000fe40000004100 */
[----:B------:R-:W-:Y:S01]  /*10be0*/  FFMA.FTZ R8, R57, R37, -R8 ;  /* 0x0000002539087223 */ /* 0x000fe20000010808 */
[----:B------:R-:W-:Y:S02]  /*10bf0*/  HADD2.F32 R13, -RZ, R13.H0_H0 ;  /* 0x2000000dff0d7230 */ /* 0x000fe40000004100 */
[C---:B------:R-:W-:Y:S01]  /*10c00*/  FMUL.FTZ R37, R24.reuse, R4 ;  /* 0x0000000418257220 */ /* 0x040fe20000410000 */
[----:B------:R-:W-:Y:S01]  /*10c10*/  FMUL.FTZ R38, R24, R6 ;  /* 0x0000000618267220 */ /* 0x000fe20000410000 */
[----:B------:R-:W-:-:S02]  /*10c20*/  HADD2.F32 R42, -RZ, R42.H0_H0 ;  /* 0x2000002aff2a7230 */ /* 0x000fc40000004100 */
[C---:B------:R-:W-:Y:S01]  /*10c30*/  FMUL.FTZ R24, R36.reuse, R5 ;  /* 0x0000000524187220 */ /* 0x040fe20000410000 */
[-C--:B------:R-:W-:Y:S01]  /*10c40*/  FMUL.FTZ R36, R36, R7.reuse ;  /* 0x0000000724247220 */ /* 0x080fe20000410000 */
        /* <DEDUP_REMOVED lines=8> */
[----:B------:R-:W-:Y:S02]  /*10cd0*/  F2FP.F16.F32.PACK_AB R39, R39, R8 ;  /* 0x000000082727723e */ /* 0x000fe400000000ff */
[----:B------:R-:W-:Y:S02]  /*10ce0*/  MOV R37, R44 ;  /* 0x0000002c00257202 */ /* 0x000fe40000000f00 */
[----:B------:R-:W-:Y:S02]  /*10cf0*/  MOV R38, R24 ;  /* 0x0000001800267202 */ /* 0x000fe40000000f00 */
.L_x_1030:
[----:B------:R-:W-:Y:S05]  /*10d00*/  BSYNC B0 ;  /* 0x0000000000007941 */ /* 0x000fea0003800000 */
.L_x_1029:
[----:B-----5:R3:W-:Y:S02]  /*10d10*/  STS.128 [R243+0x1000], R36 ;  /* 0x00100024f3007388 */ /* 0x0207e40000000c00 */
.L_x_1028:
[----:B------:R-:W-:Y:S05]  /*10d20*/  BSYNC B1 ;  /* 0x0000000000017941 */ /* 0x000fea0003800000 */
.L_x_1027:
[----:B------:R-:W-:Y:S01]  /*10d30*/  ISETP.GE.AND P0, PT, R11, R2, PT ;  /* 0x000000020b00720c */ /* 0x000fe20003f06270 */
[----:B------:R-:W-:-:S12]  /*10d40*/  BSSY B1, `(.L_x_1031) ;  /* 0x0000036000017945 */ /* 0x000fd80003800000 */
[----:B------:R1:W-:Y:S01]  /*10d50*/  @P0 STS.128 [R243+0x3000], RZ ;  /* 0x003000fff3000388 */ /* 0x0003e20000000c00 */
[----:B------:R-:W-:Y:S05]  /*10d60*/  @P0 BRA `(.L_x_1032) ;  /* 0x0000000000cc0947 */ /* 0x000fea0003800000 */
[----:B--23--:R2:W5:Y:S01]  /*10d70*/  LD.E.128 R36, desc[UR6][R30.64+0x80] ;  /* 0x000080061e247980 */ /* 0x00c562000c101d00 */
        /* <DEDUP_REMOVED lines=48> */
.L_x_1034:
[----:B------:R-:W-:Y:S05]  /*11080*/  BSYNC B0 ;  /* 0x0000000000007941 */ /* 0x000fea0003800000 */
.L_x_1033:
[----:B-----5:R3:W-:Y:S02]  /*11090*/  STS.128 [R243+0x3000], R36 ;  /* 0x00300024f3007388 */ /* 0x0207e40000000c00 */
.L_x_1032:
[----:B------:R-:W-:Y:S05]  /*110a0*/  BSYNC B1 ;  /* 0x0000000000017941 */ /* 0x000fea0003800000 */
.L_x_1031:
        /* <DEDUP_REMOVED lines=53> */
.L_x_1038:
[----:B------:R-:W-:Y:S05]  /*11400*/  BSYNC B0 ;  /* 0x0000000000007941 */ /* 0x000fea0003800000 */
.L_x_1037:
[----:B-----5:R3:W-:Y:S02]  /*11410*/  STS.128 [R243+0x5000], R36 ;  /* 0x00500024f3007388 */ /* 0x0207e40000000c00 */
.L_x_1036:
[----:B------:R-:W-:Y:S05]  /*11420*/  BSYNC B1 ;  /* 0x0000000000017941 */ /* 0x000fea0003800000 */
.L_x_1035:
[----:B------:R-:W-:-:S13]  /*11430*/  ISETP.GE.AND P0, PT, R9, R2, PT ;  /* 0x000000020900720c */ /* 0x000fda0003f06270 */
[----:B------:R1:W-:Y:S01]  /*11440*/  @P0 STS.128 [R243+0x7000], RZ ;  /* 0x007000fff3000388 */ /* 0x0003e20000000c00 */
[----:B------:R-:W-:Y:S05]  /*11450*/  @P0 BRA `(.L_x_1026) ;  /* 0x0000000000d00947 */ /* 0x000fea0003800000 */
[----:B--23--:R2:W5:Y:S01]  /*11460*/  LD.E.128 R36, desc[UR6][R30.64+0x180] ;  /* 0x000180061e247980 */ /* 0x00c562000c101d00 */
[----:B------:R-:W-:Y:S01]  /*11470*/  ISETP.GE.AND P0, PT, R9, R0, PT ;  /* 0x000000000900720c */ /* 0x000fe20003f06270 */
[----:B------:R-:W-:-:S12]  /*11480*/  BSSY B0, `(.L_x_1039) ;  /* 0x0000030000007945 */ /* 0x000fd80003800000 */
[----:B------:R-:W-:Y:S05]  /*11490*/  @P0 BRA `(.L_x_1040) ;  /* 0x0000000000b80947 */ /* 0x000fea0003800000 */
[----:B------:R3:W4:Y:S04]  /*114a0*/  LD.E.64 R4, desc[UR6][R40.64+0xc0] ;  /* 0x0000c00628047980 */ /* 0x000728000c101b00 */
[----:B------:R1:W4:Y:S01]  /*114b0*/  LD.E.64 R6, desc[UR6][R22.64+0xc0] ;  /* 0x0000c00616067980 */ /* 0x000322000c101b00 */
[----:B-----5:R-:W-:Y:S02]  /*114c0*/  MOV R8, R39 ;  /* 0x0000002700087202 */ /* 0x020fe40000000f00 */
[----:B------:R-:W-:Y:S02]  /*114d0*/  MOV R13, R36 ;  /* 0x00000024000d7202 */ /* 0x000fe40000000f00 */
[----:B------:R-:W-:Y:S01]  /*114e0*/  MOV R36, R38 ;  /* 0x0000002600247202 */ /* 0x000fe20000000f00 */
[----:B--2---:R-:W-:-:S02]  /*114f0*/  HADD2.F32 R31, -RZ, R8.H1_H1 ;  /* 0x30000008ff1f7230 */ /* 0x004fc40000004100 */
[----:B---3--:R-:W-:Y:S01]  /*11500*/  HADD2.F32 R40, -RZ, R8.H0_H0 ;  /* 0x20000008ff287230 */ /* 0x008fe20000004100 */
[----:B-1----:R-:W-:-:S05]  /*11510*/  MOV R22, R37 ;  /* 0x0000002500167202 */ /* 0x002fca0000000f00 */
[--C-:B------:R-:W-:Y:S02]  /*11520*/  HADD2.F32 R37, -RZ, R22.reuse.H0_H0 ;  /* 0x20000016ff257230 */ /* 0x100fe40000004100 */
[----:B------:R-:W-:Y:S02]  /*11530*/  HADD2.F32 R38, -RZ, R22.H1_H1 ;  /* 0x30000016ff267230 */ /* 0x000fe40000004100 */
[----:B----4-:R-:W-:Y:S02]  /*11540*/  HADD2.F32 R22, -RZ, R5.H1_H1 ;  /* 0x30000005ff167230 */ /* 0x010fe40000004100 */
[----:B------:R-:W-:Y:S02]  /*11550*/  HADD2.F32 R23, -RZ, R4.H1_H1 ;  /* 0x30000004ff177230 */ /* 0x000fe40000004100 */
[----:B------:R-:W-:Y:S02]  /*11560*/  HADD2.F32 R24, -RZ, R7.H1_H1 ;  /* 0x30000007ff187230 */ /* 0x000fe40000004100 */
        /* <DEDUP_REMOVED lines=20> */
[----:B------:R-:W-:Y:S01]  /*116b0*/  FMUL.FTZ R23, R23, R7 ;  /* 0x0000000717177220 */ /* 0x000fe20000410000 */
        /* <DEDUP_REMOVED lines=12> */
.L_x_1040:
[----:B------:R-:W-:Y:S05]  /*11780*/  BSYNC B0 ;  /* 0x0000000000007941 */ /* 0x000fea0003800000 */
.L_x_1039:
[----:B-----5:R3:W-:Y:S02]  /*11790*/  STS.128 [R243+0x7000], R36 ;  /* 0x00700024f3007388 */ /* 0x0207e40000000c00 */
.L_x_1026:
[----:B------:R-:W-:Y:S05]  /*117a0*/  BSYNC B2 ;  /* 0x0000000000027941 */ /* 0x000fea0003800000 */
.L_x_1025:
[----:B--2---:R-:W-:-:S05]  /*117b0*/  VIADD R30, R160, 0x30 ;  /* 0x00000030a01e7836 */ /* 0x004fca0000000000 */
[----:B------:R-:W-:-:S04]  /*117c0*/  ISETP.GE.AND P0, PT, R30, R12, PT ;  /* 0x0000000c1e00720c */ /* 0x000fc80003f06270 */
[----:B------:R-:W-:-:S13]  /*117d0*/  ISETP.LT.OR P0, PT, R45, -0x187, P0 ;  /* 0xfffffe792d00780c */ /* 0x000fda0000701670 */
[----:B------:R-:W-:Y:S05]  /*117e0*/  @P0 BRA `(.L_x_1041) ;  /* 0x0000007c00bc0947 */ /* 0x000fea0003800000 */
[----:B------:R-:W-:Y:S01]  /*117f0*/  ISETP.GE.AND P0, PT, R14, R2, PT ;  /* 0x000000020e00720c */ /* 0x000fe20003f06270 */
[----:B------:R-:W-:Y:S01]  /*11800*/  IMAD R4, R3, 0x30, RZ ;  /* 0x0000003003047824 */ /* 0x000fe200078e02ff */
[----:B------:R-:W-:Y:S04]  /*11810*/  BSSY B1, `(.L_x_1042) ;  /* 0x000003f000017945 */ /* 0x000fe80003800000 */
[----:B------:R-:W-:-:S04]  /*11820*/  IADD3 R3, P1, R4, R20, RZ ;  /* 0x0000001404037210 */ /* 0x000fc80007f3e0ff */
[----:B------:R-:W-:Y:S01]  /*11830*/  LEA.HI.X.SX32 R21, R4, R21, 0x1, P1 ;  /* 0x0000001504157211 */ /* 0x000fe200008f0eff */
[C---:B------:R-:W-:Y:S02]  /*11840*/  IMAD.SHL.U32 R4, R3.reuse, 0x2, RZ ;  /* 0x0000000203047824 */ /* 0x040fe400078e00ff */
[----:B------:R2:W-:Y:S01]  /*11850*/  @P0 STS.128 [R243+0x1800], RZ ;  /* 0x001800fff3000388 */ /* 0x0005e20000000c00 */
[----:B------:R-:W-:Y:S02]  /*11860*/  SHF.L.U64.HI R3, R3, 0x1, R21 ;  /* 0x0000000103037819 */ /* 0x000fe40000010215 */
[-C--:B------:R-:W-:Y:S02]  /*11870*/  IADD3 R16, P2, R16, R4.reuse, RZ ;  /* 0x0000000410107210 */ /* 0x080fe40007f5e0ff */
[----:B------:R-:W-:-:S03]  /*11880*/  IADD3 R26, P1, R26, R4, RZ ;  /* 0x000000041a1a7210 */ /* 0x000fc60007f3e0ff */
[--C-:B------:R-:W-:Y:S02]  /*11890*/  IMAD.X R17, R17, 0x1, R3.reuse, P2 ;  /* 0x0000000111117824 */ /* 0x100fe400010e0603 */
[----:B------:R-:W-:Y:S01]  /*118a0*/  IMAD.X R27, R27, 0x1, R3, P1 ;  /* 0x000000011b1b7824 */ /* 0x000fe200008e0603 */
[----:B------:R-:W-:Y:S07]  /*118b0*/  @P0 BRA `(.L_x_1043) ;  /* 0x0000000000d00947 */ /* 0x000fee0003800000 */
[----:B------:R1:W5:Y:S01]  /*118c0*/  LD.E.128 R20, desc[UR6][R28.64] ;  /* 0x000000061c147980 */ /* 0x000362000c101d00 */
[----:B------:R-:W-:Y:S01]  /*118d0*/  ISETP.GE.AND P0, PT, R14, R0, PT ;  /* 0x000000000e00720c */ /* 0x000fe20003f06270 */
[----:B------:R-:W-:-:S12]  /*118e0*/  BSSY B0, `(.L_x_1044) ;  /* 0x0000030000007945 */ /* 0x000fd80003800000 */
[----:B------:R-:W-:Y:S05]  /*118f0*/  @P0 BRA `(.L_x_1045) ;  /* 0x0000000000b80947 */ /* 0x000fea0003800000 */
[----:B------:R-:W2:Y:S04]  /*11900*/  LD.E.64 R4, desc[UR6][R26.64] ;  /* 0x000000061a047980 */ /* 0x000ea8000c101b00 */
[----:B------:R-:W3:Y:S01]  /*11910*/  LD.E.64 R6, desc[UR6][R16.64] ;  /* 0x0000000610067980 */ /* 0x000ee2000c101b00 */
        /* <DEDUP_REMOVED lines=44> */
.L_x_1045:
[----:B------:R-:W-:Y:S05]  /*11be0*/  BSYNC B0 ;  /* 0x0000000000007941 */ /* 0x000fea0003800000 */
.L_x_1044:
[----:B-----5:R1:W-:Y:S02]  /*11bf0*/  STS.128 [R243+0x1800], R20 ;  /* 0x00180014f3007388 */ /* 0x0203e40000000c00 */
.L_x_1043:
[----:B------:R-:W-:Y:S05]  /*11c00*/  BSYNC B1 ;  /* 0x0000000000017941 */ /* 0x000fea0003800000 */
.L_x_1042:
[----:B------:R-:W-:Y:S01]  /*11c10*/  ISETP.GE.AND P0, PT, R11, R2, PT ;  /* 0x000000020b00720c */ /* 0x000fe20003f06270 */
[----:B------:R-:W-:-:S12]  /*11c20*/  BSSY B1, `(.L_x_1046) ;  /* 0x0000036000017945 */ /* 0x000fd80003800000 */
[----:B------:R1:W-:Y:S01]  /*11c30*/  @P0 STS.128 [R243+0x3800], RZ ;  /* 0x003800fff3000388 */ /* 0x0003e20000000c00 */
[----:B------:R-:W-:Y:S05]  /*11c40*/  @P0 BRA `(.L_x_1047) ;  /* 0x0000000000cc0947 */ /* 0x000fea0003800000 */
[----:B------:R1:W5:Y:S01]  /*11c50*/  LD.E.128 R12, desc[UR6][R28.64+0x80] ;  /* 0x000080061c0c7980 */ /* 0x000362000c101d00 */
[----:B------:R-:W-:Y:S01]  /*11c60*/  ISETP.GE.AND P0, PT, R11, R0, PT ;  /* 0x000000000b00720c */ /* 0x000fe20003f06270 */
[----:B------:R-:W-:-:S12]  /*11c70*/  BSSY B0, `(.L_x_1048) ;  /* 0x000002f000007945 */ /* 0x000fd80003800000 */
[----:B------:R-:W-:Y:S05]  /*11c80*/  @P0 BRA `(.L_x_1049) ;  /* 0x0000000000b40947 */ /* 0x000fea0003800000 */
[----:B------:R-:W2:Y:S04]  /*11c90*/  LD.E.64 R4, desc[UR6][R26.64+0x40] ;  /* 0x000040061a047980 */ /* 0x000ea8000c101b00 */
[----:B------:R-:W3:Y:S01]  /*11ca0*/  LD.E.64 R6, desc[UR6][R16.64+0x40] ;  /* 0x0000400610067980 */ /* 0x000ee2000c101b00 */
[----:B-1---5:R-:W-:Y:S02]  /*11cb0*/  MOV R22, R13 ;  /* 0x0000000d00167202 */ /* 0x022fe40000000f00 */
        /* <DEDUP_REMOVED lines=42> */
.L_x_1049:
[----:B------:R-:W-:Y:S05]  /*11f60*/  BSYNC B0 ;  /* 0x0000000000007941 */ /* 0x000fea0003800000 */
.L_x_1048:
[----:B-----5:R1:W-:Y:S02]  /*11f70*/  STS.128 [R243+0x3800], R12 ;  /* 0x0038000cf3007388 */ /* 0x0203e40000000c00 */
.L_x_1047:
[----:B------:R-:W-:Y:S05]  /*11f80*/  BSYNC B1 ;  /* 0x0000000000017941 */ /* 0x000fea0003800000 */
.L_x_1046:
[----:B------:R-:W-:Y:S01]  /*11f90*/  ISETP.GE.AND P0, PT, R10, R2, PT ;  /* 0x000000020a00720c */ /* 0x000fe20003f06270 */
[----:B------:R-:W-:-:S12]  /*11fa0*/  BSSY B1, `(.L_x_1050) ;  /* 0x0000036000017945 */ /* 0x000fd80003800000 */
[----:B------:R1:W-:Y:S01]  /*11fb0*/  @P0 STS.128 [R243+0x5800], RZ ;  /* 0x005800fff3000388 */ /* 0x0003e20000000c00 */
[----:B------:R-:W-:Y:S05]  /*11fc0*/  @P0 BRA `(.L_x_1051) ;  /* 0x0000000000cc0947 */ /* 0x000fea0003800000 */
[----:B-1----:R1:W5:Y:S01]  /*11fd0*/  LD.E.128 R12, desc[UR6][R28.64+0x100] ;  /* 0x000100061c0c7980 */ /* 0x002362000c101d00 */
        /* <DEDUP_REMOVED lines=35> */
[----:B------:R-:W-:Y:S01]  /*12210*/  FMUL.FTZ R11, R11, R7 ;  /* 0x000000070b0b7220 */ /* 0x000fe20000410000 */
        /* <DEDUP_REMOVED lines=12> */
.L_x_1053:
[----:B------:R-:W-:Y:S05]  /*122e0*/  BSYNC B0 ;  /* 0x0000000000007941 */ /* 0x000fea0003800000 */
.L_x_1052:
[----:B-----5:R1:W-:Y:S02]  /*122f0*/  STS.128 [R243+0x5800], R12 ;  /* 0x0058000cf3007388 */ /* 0x0203e40000000c00 */
.L_x_1051:
[----:B------:R-:W-:Y:S05]  /*12300*/  BSYNC B1 ;  /* 0x0000000000017941 */ /* 0x000fea0003800000 */
.L_x_1050:
[----:B------:R-:W-:-:S13]  /*12310*/  ISETP.GE.AND P0, PT, R9, R2, PT ;  /* 0x000000020900720c */ /* 0x000fda0003f06270 */
[----:B------:R1:W-:Y:S01]  /*12320*/  @P0 STS.128 [R243+0x7800], RZ ;  /* 0x007800fff3000388 */ /* 0x0003e20000000c00 */
[----:B------:R-:W-:Y:S05]  /*12330*/  @P0 BRA `(.L_x_1041) ;  /* 0x0000007000e80947 */ /* 0x000fea0003800000 */
[----:B-1----:R1:W5:Y:S01]  /*12340*/  LD.E.128 R12, desc[UR6][R28.64+0x180] ;  /* 0x000180061c0c7980 */ /* 0x002362000c101d00 */
[----:B------:R-:W-:Y:S01]  /*12350*/  ISETP.GE.AND P0, PT, R9, R0, PT ;  /* 0x000000000900720c */ /* 0x000fe20003f06270 */
[----:B------:R-:W-:-:S12]  /*12360*/  BSSY B0, `(.L_x_1054) ;  /* 0x0000030000007945 */ /* 0x000fd80003800000 */
[----:B------:R-:W-:Y:S05]  /*12370*/  @P0 BRA `(.L_x_1055) ;  /* 0x0000000000b80947 */ /* 0x000fea0003800000 */
[----:B------:R-:W2:Y:S04]  /*12380*/  LD.E.64 R2, desc[UR6][R26.64+0xc0] ;  /* 0x0000c0061a027980 */ /* 0x000ea8000c101b00 */
[----:B------:R3:W4:Y:S01]  /*12390*/  LD.E.64 R4, desc[UR6][R16.64+0xc0] ;  /* 0x0000c00610047980 */ /* 0x000722000c101b00 */
[----:B-----5:R-:W-:Y:S02]  /*123a0*/  MOV R7, R13 ;  /* 0x0000000d00077202 */ /* 0x020fe40000000f00 */
[----:B------:R-:W-:Y:S02]  /*123b0*/  MOV R0, R15 ;  /* 0x0000000f00007202 */ /* 0x000fe40000000f00 */
[----:B------:R-:W-:Y:S01]  /*123c0*/  MOV R6, R12 ;  /* 0x0000000c00067202 */ /* 0x000fe20000000f00 */
[--C-:B------:R-:W-:Y:S01]  /*123d0*/  HADD2.F32 R13, -RZ, R7.reuse.H0_H0 ;  /* 0x20000007ff0d7230 */ /* 0x100fe20000004100 */
[----:B------:R-:W-:Y:S01]  /*123e0*/  MOV R12, R14 ;  /* 0x0000000e000c7202 */ /* 0x000fe20000000f00 */
[----:B------:R-:W-:-:S02]  /*123f0*/  HADD2.F32 R14, -RZ, R7.H1_H1 ;  /* 0x30000007ff0e7230 */ /* 0x000fc40000004100 */
[--C-:B------:R-:W-:Y:S02]  /*12400*/  HADD2.F32 R11, -RZ, R0.reuse.H1_H1 ;  /* 0x30000000ff0b7230 */ /* 0x100fe40000004100 */
[----:B---3--:R-:W-:Y:S02]  /*12410*/  HADD2.F32 R16, -RZ, R0.H0_H0 ;  /* 0x20000000ff107230 */ /* 0x008fe40000004100 */
[----:B--2---:R-:W-:Y:S02]  /*12420*/  HADD2.F32 R7, -RZ, R3.H1_H1 ;  /* 0x30000003ff077230 */ /* 0x004fe40000004100 */
        /* <DEDUP_REMOVED lines=35> */
.L_x_1055:
[----:B------:R-:W-:Y:S05]  /*12660*/  BSYNC B0 ;  /* 0x0000000000007941 */ /* 0x000fea0003800000 */
.L_x_1054:
[----:B-----5:R1:W-:Y:S01]  /*12670*/  STS.128 [R243+0x7800], R12 ;  /* 0x0078000cf3007388 */ /* 0x0203e20000000c00 */
[----:B------:R-:W-:Y:S05]  /*12680*/  BRA `(.L_x_1041) ;  /* 0x0000007000147947 */ /* 0x000fea0003800000 */
.L_x_992:
[----:B------:R-:W-:Y:S04]  /*12690*/  BSSY B2, `(.L_x_1056) ;  /* 0x0000190000027945 */ /* 0x000fe80003800000 */
[----:B------:R-:W-:Y:S05]  /*126a0*/  @!P0 BRA `(.L_x_1057) ;  /* 0x0000001800388947 */ /* 0x000fea0003800000 */
[----:B------:R-:W-:Y:S01]  /*126b0*/  ISETP.GE.AND P0, PT, R14, R2, PT ;  /* 0x000000020e00720c */ /* 0x000fe20003f06270 */
[----:B------:R-:W-:-:S12]  /*126c0*/  BSSY B1, `(.L_x_1058) ;  /* 0x0000062000017945 */ /* 0x000fd80003800000 */
[----:B------:R1:W-:Y:S01]  /*126d0*/  @P0 STS.128 [R243], RZ ;  /* 0x000000fff3000388 */ /* 0x0003e20000000c00 */
[----:B------:R-:W-:Y:S05]  /*126e0*/  @P0 BRA `(.L_x_1059) ;  /* 0x00000004007c0947 */ /* 0x000fea0003800000 */
[----:B------:R2:W5:Y:S01]  /*126f0*/  LD.E.128 R56, desc[UR6][R38.64] ;  /* 0x0000000626387980 */ /* 0x000562000c101d00 */
[----:B------:R-:W-:Y:S01]  /*12700*/  ISETP.GE.AND P0, PT, R14, R0, PT ;  /* 0x000000000e00720c */ /* 0x000fe20003f06270 */
[----:B------:R-:W-:-:S12]  /*12710*/  BSSY B0, `(.L_x_1060) ;  /* 0x000005b000007945 */ /* 0x000fd80003800000 */
[----:B------:R-:W-:Y:S05]  /*12720*/  @P0 BRA `(.L_x_1061) ;  /* 0x0000000400640947 */ /* 0x000fea0003800000 */
[-C--:B------:R-:W-:Y:S02]  /*12730*/  ISETP.GE.AND P1, PT, R14, R3.reuse, PT ;  /* 0x000000030e00720c */ /* 0x080fe40003f26270 */
[----:B------:R-:W-:Y:S02]  /*12740*/  MOV R4, RZ ;  /* 0x000000ff00047202 */ /* 0x000fe40000000f00 */
[----:B------:R-:W-:-:S09]  /*12750*/  MOV R6, R3 ;  /* 0x0000000300067202 */ /* 0x000fd20000000f00 */
[C---:B------:R-:W-:Y:S02]  /*12760*/  @P1 IADD3 R4, -R3.reuse, RZ, RZ ;  /* 0x000000ff03041210 */ /* 0x040fe40007ffe1ff */
[----:B------:R-:W-:Y:S02]  /*12770*/  @P1 IADD3 R6, -R3, RZ, RZ ;  /* 0x000000ff03061210 */ /* 0x000fe40007ffe1ff */
[----:B------:R-:W-:-:S03]  /*12780*/  IADD3 R5, P0, R4, R8, RZ ;  /* 0x0000000804057210 */ /* 0x000fc60007f1e0ff */
[----:B------:R-:W-:Y:S01]  /*12790*/  IMAD.WIDE R40, R6, 0x2, R38 ;  /* 0x0000000206287825 */ /* 0x000fe200078e0226 */
[----:B------:R-:W-:Y:S02]  /*127a0*/  LEA.HI.X.SX32 R4, R4, R24, 0x1, P0 ;  /* 0x0000001804047211 */ /* 0x000fe400000f0eff */
[----:B------:R-:W-:-:S03]  /*127b0*/  LEA R20, P0, R5, R26, 0x1 ;  /* 0x0000001a05147211 */ /* 0x000fc600078008ff */
[----:B------:R-:W3:Y:S01]  /*127c0*/  LD.E.128 R40, desc[UR6][R40.64] ;  /* 0x0000000628287980 */ /* 0x000ee2000c101d00 */
[----:B------:R-:W-:-:S05]  /*127d0*/  LEA.HI.X R21, R5, R27, R4, 0x1, P0 ;  /* 0x0000001b05157211 */ /* 0x000fca00000f0c04 */
[----:B------:R4:W2:Y:S02]  /*127e0*/  LD.E.128 R4, desc[UR6][R20.64] ;  /* 0x0000000614047980 */ /* 0x0008a4000c101d00 */
[----:B----4-:R-:W-:Y:S02]  /*127f0*/  MOV R20, RZ ;  /* 0x000000ff00147202 */ /* 0x010fe40000000f00 */
[----:B------:R-:W-:-:S04]  /*12800*/  @P1 IADD3 R20, -R3, RZ, RZ ;  /* 0x000000ff03141210 */ /* 0x000fc80007ffe1ff */
[----:B------:R-:W-:-:S04]  /*12810*/  IADD3 R21, P0, R20, R8, RZ ;  /* 0x0000000814157210 */ /* 0x000fc80007f1e0ff */
[----:B------:R-:W-:Y:S02]  /*12820*/  LEA.HI.X.SX32 R20, R20, R24, 0x1, P0 ;  /* 0x0000001814147211 */ /* 0x000fe400000f0eff */
[----:B------:R-:W-:-:S04]  /*12830*/  LEA R22, P0, R21, R16, 0x1 ;  /* 0x0000001015167211 */ /* 0x000fc800078008ff */
[----:B------:R-:W-:-:S06]  /*12840*/  LEA.HI.X R23, R21, R17, R20, 0x1, P0 ;  /* 0x0000001115177211 */ /* 0x000fcc00000f0c14 */
[----:B------:R-:W4:Y:S01]  /*12850*/  LD.E.128 R20, desc[UR6][R22.64] ;  /* 0x0000000616147980 */ /* 0x000f22000c101d00 */
[----:B-----5:R-:W-:Y:S02]  /*12860*/  MOV R25, R57 ;  /* 0x0000003900197202 */ /* 0x020fe40000000f00 */
[----:B------:R-:W-:Y:S02]  /*12870*/  MOV R44, R56 ;  /* 0x00000038002c7202 */ /* 0x000fe40000000f00 */
[----:B------:R-:W-:Y:S02]  /*12880*/  MOV R56, R58 ;  /* 0x0000003a00387202 */ /* 0x000fe40000000f00 */
[----:B------:R-:W-:Y:S02]  /*12890*/  MOV R32, R59 ;  /* 0x0000003b00207202 */ /* 0x000fe40000000f00 */
[----:B---3--:R-:W-:Y:S02]  /*128a0*/  MOV R57, R41 ;  /* 0x0000002900397202 */ /* 0x008fe40000000f00 */
[----:B------:R-:W-:Y:S01]  /*128b0*/  MOV R41, R42 ;  /* 0x0000002a00297202 */ /* 0x000fe20000000f00 */
[----:B--2---:R-:W-:-:S02]  /*128c0*/  HADD2.F32 R42, -RZ, R5.H0_H0 ;  /* 0x20000005ff2a7230 */ /* 0x004fc40000004100 */
[----:B------:R-:W-:Y:S02]  /*128d0*/  HADD2.F32 R58, -RZ, R5.H1_H1 ;  /* 0x30000005ff3a7230 */ /* 0x000fe40000004100 */
[--C-:B------:R-:W-:Y:S02]  /*128e0*/  HADD2.F32 R5, -RZ, R7.reuse.H0_H0 ;  /* 0x20000007ff057230 */ /* 0x100fe40000004100 */
[----:B------:R-:W-:Y:S02]  /*128f0*/  HADD2.F32 R7, -RZ, R7.H1_H1 ;  /* 0x30000007ff077230 */ /* 0x000fe40000004100 */
[--C-:B------:R-:W-:Y:S02]  /*12900*/  HADD2.F32 R61, -RZ, R57.reuse.H0_H0 ;  /* 0x20000039ff3d7230 */ /* 0x100fe40000004100 */
[----:B------:R-:W-:Y:S02]  /*12910*/  HADD2.F32 R62, -RZ, R57.H1_H1 ;  /* 0x30000039ff3e7230 */ /* 0x000fe40000004100 */
[----:B------:R-:W-:-:S02]  /*12920*/  HADD2.F32 R57, -RZ, R43.H0_H0 ;  /* 0x2000002bff397230 */ /* 0x000fc40000004100 */
[----:B------:R-:W-:Y:S01]  /*12930*/  @!P1 FADD.FTZ R5, -R5, -RZ ;  /* 0x800000ff05059221 */ /* 0x000fe20000010100 */
[----:B------:R-:W-:Y:S02]  /*12940*/  HADD2.F32 R43, -RZ, R43.H1_H1 ;  /* 0x3000002bff2b7230 */ /* 0x000fe40000004100 */
[----:B------:R-:W-:Y:S01]  /*12950*/  @!P1 FADD.FTZ R7, -R7, -RZ ;  /* 0x800000ff07079221 */ /* 0x000fe20000010100 */
[--C-:B------:R-:W-:Y:S02]  /*12960*/  HADD2.F32 R59, -RZ, R4.reuse.H0_H0 ;  /* 0x20000004ff3b7230 */ /* 0x100fe40000004100 */
[----:B------:R-:W-:Y:S02]  /*12970*/  HADD2.F32 R60, -RZ, R4.H1_H1 ;  /* 0x30000004ff3c7230 */ /* 0x000fe40000004100 */
[--C-:B------:R-:W-:Y:S02]  /*12980*/  HADD2.F32 R4, -RZ, R6.reuse.H0_H0 ;  /* 0x20000006ff047230 */ /* 0x100fe40000004100 */
[----:B------:R-:W-:-:S02]  /*12990*/  HADD2.F32 R6, -RZ, R6.H1_H1 ;  /* 0x30000006ff067230 */ /* 0x000fc40000004100 */
[----:B------:R-:W-:Y:S01]  /*129a0*/  FMUL.FTZ R57, R57, R5 ;  /* 0x0000000539397220 */ /* 0x000fe20000410000 */
[----:B------:R-:W-:Y:S01]  /*129b0*/  FMUL.FTZ R43, R43, R7 ;  /* 0x000000072b2b7220 */ /* 0x000fe20000410000 */
[--C-:B------:R-:W-:Y:S02]  /*129c0*/  HADD2.F32 R7, -RZ, R40.reuse.H0_H0 ;  /* 0x20000028ff077230 */ /* 0x100fe40000004100 */
[--C-:B------:R-:W-:Y:S02]  /*129d0*/  HADD2.F32 R5, -RZ, R41.reuse.H0_H0 ;  /* 0x20000029ff057230 */ /* 0x100fe40000004100 */
[----:B------:R-:W-:Y:S01]  /*129e0*/  @!P1 FADD.FTZ R59, -R59, -RZ ;  /* 0x800000ff3b3b9221 */ /* 0x000fe20000010100 */
[----:B------:R-:W-:Y:S02]  /*129f0*/  HADD2.F32 R40, -RZ, R40.H1_H1 ;  /* 0x30000028ff287230 */ /* 0x000fe40000004100 */
[----:B------:R-:W-:Y:S01]  /*12a00*/  @!P1 FADD.FTZ R60, -R60, -RZ ;  /* 0x800000ff3c3c9221 */ /* 0x000fe20000010100 */
[----:B------:R-:W-:-:S02]  /*12a10*/  HADD2.F32 R41, -RZ, R41.H1_H1 ;  /* 0x30000029ff297230 */ /* 0x000fc40000004100 */
[----:B------:R-:W-:Y:S01]  /*12a20*/  @!P1 FADD.FTZ R4, -R4, -RZ ;  /* 0x800000ff04049221 */ /* 0x000fe20000010100 */
[----:B------:R-:W-:Y:S01]  /*12a30*/  @!P1 FADD.FTZ R6, -R6, -RZ ;  /* 0x800000ff06069221 */ /* 0x000fe20000010100 */
[----:B------:R-:W-:Y:S01]  /*12a40*/  @!P1 FADD.FTZ R42, -R42, -RZ ;  /* 0x800000ff2a2a9221 */ /* 0x000fe20000010100 */
[----:B------:R-:W-:Y:S01]  /*12a50*/  FMUL.FTZ R59, R7, R59 ;  /* 0x0000003b073b7220 */ /* 0x000fe20000410000 */
[----:B------:R-:W-:Y:S01]  /*12a60*/  FMUL.FTZ R60, R40, R60 ;  /* 0x0000003c283c7220 */ /* 0x000fe20000410000 */
[----:B------:R-:W-:Y:S01]  /*12a70*/  FMUL.FTZ R4, R5, R4 ;  /* 0x0000000405047220 */ /* 0x000fe20000410000 */
[----:B------:R-:W-:Y:S01]  /*12a80*/  FMUL.FTZ R6, R41, R6 ;  /* 0x0000000629067220 */ /* 0x000fe20000410000 */
[--C-:B------:R-:W-:Y:S02]  /*12a90*/  HADD2.F32 R5, -RZ, R25.reuse.H0_H0 ;  /* 0x20000019ff057230 */ /* 0x100fe40000004100 */
[----:B------:R-:W-:Y:S01]  /*12aa0*/  @!P1 FADD.FTZ R58, -R58, -RZ ;  /* 0x800000ff3a3a9221 */ /* 0x000fe20000010100 */
[----:B------:R-:W-:-:S02]  /*12ab0*/  HADD2.F32 R40, -RZ, R25.H1_H1 ;  /* 0x30000019ff287230 */ /* 0x000fc40000004100 */
[----:B------:R-:W-:Y:S01]  /*12ac0*/  FMUL.FTZ R61, R61, R42 ;  /* 0x0000002a3d3d7220 */ /* 0x000fe20000410000 */
[----:B------:R-:W-:Y:S02]  /*12ad0*/  HADD2.F32 R25, -RZ, R32.H0_H0 ;  /* 0x20000020ff197230 */ /* 0x000fe40000004100 */
[--C-:B----4-:R-:W-:Y:S02]  /*12ae0*/  HADD2.F32 R7, -RZ, R21.reuse.H0_H0 ;  /* 0x20000015ff077230 */ /* 0x110fe40000004100 */
[----:B------:R-:W-:Y:S02]  /*12af0*/  HADD2.F32 R41, -RZ, R21.H1_H1 ;  /* 0x30000015ff297230 */ /* 0x000fe40000004100 */
[----:B------:R-:W-:Y:S02]  /*12b00*/  HADD2.F32 R21, -RZ, R23.H0_H0 ;  /* 0x20000017ff157230 */ /* 0x000fe40000004100 */
[----:B------:R-:W-:Y:S01]  /*12b10*/  FMUL.FTZ R62, R62, R58 ;  /* 0x0000003a3e3e7220 */ /* 0x000fe20000410000 */
[----:B------:R-:W-:-:S02]  /*12b20*/  HADD2.F32 R42, -RZ, R20.H0_H0 ;  /* 0x20000014ff2a7230 */ /* 0x000fc40000004100 */
[----:B------:R-:W-:Y:S01]  /*12b30*/  FFMA.FTZ R5, R5, R7, R61 ;  /* 0x0000000705057223 */ /* 0x000fe2000001003d */
[----:B------:R-:W-:Y:S02]  /*12b40*/  HADD2.F32 R58, -RZ, R20.H1_H1 ;  /* 0x30000014ff3a7230 */ /* 0x000fe40000004100 */
[----:B------:R-:W-:Y:S01]  /*12b50*/  FFMA.FTZ R21, R25, R21, R57 ;  /* 0x0000001519157223 */ /* 0x000fe20000010039 */
[----:B------:R-:W-:Y:S02]  /*12b60*/  HADD2.F32 R20, -RZ, R22.H0_H0 ;  /* 0x20000016ff147230 */ /* 0x000fe40000004100 */
[----:B------:R-:W-:Y:S02]  /*12b70*/  HADD2.F32 R7, -RZ, R44.H0_H0 ;  /* 0x2000002cff077230 */ /* 0x000fe40000004100 */
[----:B------:R-:W-:Y:S02]  /*12b80*/  HADD2.F32 R25, -RZ, R56.H0_H0 ;  /* 0x20000038ff197230 */ /* 0x000fe40000004100 */
[----:B------:R-:W-:-:S02]  /*12b90*/  HADD2.F32 R23, -RZ, R23.H1_H1 ;  /* 0x30000017ff177230 */ /* 0x000fc40000004100 */
[----:B------:R-:W-:Y:S02]  /*12ba0*/  HADD2.F32 R22, -RZ, R22.H1_H1 ;  /* 0x30000016ff167230 */ /* 0x000fe40000004100 */
[----:B------:R-:W-:Y:S02]  /*12bb0*/  HADD2.F32 R32, -RZ, R32.H1_H1 ;  /* 0x30000020ff207230 */ /* 0x000fe40000004100 */
[----:B------:R-:W-:Y:S02]  /*12bc0*/  HADD2.F32 R44, -RZ, R44.H1_H1 ;  /* 0x3000002cff2c7230 */ /* 0x000fe40000004100 */
[----:B------:R-:W-:Y:S02]  /*12bd0*/  HADD2.F32 R56, -RZ, R56.H1_H1 ;  /* 0x30000038ff387230 */ /* 0x000fe40000004100 */
[----:B------:R-:W-:Y:S01]  /*12be0*/  FFMA.FTZ R40, R40, R41, R62 ;  /* 0x0000002928287223 */ /* 0x000fe2000001003e */
[----:B------:R-:W-:Y:S01]  /*12bf0*/  FFMA.FTZ R23, R32, R23, R43 ;  /* 0x0000001720177223 */ /* 0x000fe2000001002b */
[----:B------:R-:W-:Y:S01]  /*12c00*/  FFMA.FTZ R7, R7, R42, R59 ;  /* 0x0000002a07077223 */ /* 0x000fe2000001003b */
[----:B------:R-:W-:Y:S01]  /*12c10*/  FFMA.FTZ R44, R44, R58, R60 ;  /* 0x0000003a2c2c7223 */ /* 0x000fe2000001003c */
[----:B------:R-:W-:Y:S01]  /*12c20*/  FFMA.FTZ R4, R25, R20, R4 ;  /* 0x0000001419047223 */ /* 0x000fe20000010004 */
[----:B------:R-:W-:Y:S01]  /*12c30*/  FFMA.FTZ R6, R56, R22, R6 ;  /* 0x0000001638067223 */ /* 0x000fe20000010006 */
[----:B------:R-:W-:-:S02]  /*12c40*/  F2FP.F16.F32.PACK_AB R5, R40, R5 ;  /* 0x000000052805723e */ /* 0x000fc400000000ff */
[----:B------:R-:W-:Y:S02]  /*12c50*/  F2FP.F16.F32.PACK_AB R7, R44, R7 ;  /* 0x000000072c07723e */ /* 0x000fe400000000ff */
[----:B------:R-:W-:Y:S02]  /*12c60*/  F2FP.F16.F32.PACK_AB R21, R23, R21 ;  /* 0x000000151715723e */ /* 0x000fe400000000ff */
[----:B------:R-:W-:Y:S02]  /*12c70*/  F2FP.F16.F32.PACK_AB R4, R6, R4 ;  /* 0x000000040604723e */ /* 0x000fe400000000ff */
[----:B------:R-:W-:Y:S02]  /*12c80*/  MOV R56, R7 ;  /* 0x0000000700387202 */ /* 0x000fe40000000f00 */
[----:B------:R-:W-:Y:S02]  /*12c90*/  MOV R57, R5 ;  /* 0x0000000500397202 */ /* 0x000fe40000000f00 */
[----:B------:R-:W-:-:S02]  /*12ca0*/  MOV R58, R4 ;  /* 0x00000004003a7202 */ /* 0x000fc40000000f00 */
[----:B------:R-:W-:Y:S02]  /*12cb0*/  MOV R59, R21 ;  /* 0x00000015003b7202 */ /* 0x000fe40000000f00 */
.L_x_1061:
[----:B------:R-:W-:Y:S05]  /*12cc0*/  BSYNC B0 ;  /* 0x0000000000007941 */ /* 0x000fea0003800000 */
.L_x_1060:
[----:B-----5:R3:W-:Y:S02]  /*12cd0*/  STS.128 [R243], R56 ;  /* 0x00000038f3007388 */ /* 0x0207e40000000c00 */
.L_x_1059:
[----:B------:R-:W-:Y:S05]  /*12ce0*/  BSYNC B1 ;  /* 0x0000000000017941 */ /* 0x000fea0003800000 */
.L_x_1058:
        /* <DEDUP_REMOVED lines=17> */
[----:B------:R-:W2:Y:S01]  /*12e00*/  LD.E.128 R40, desc[UR6][R40.64+0x80] ;  /* 0x0000800628287980 */ /* 0x000ea2000c101d00 */
[----:B------:R-:W-:-:S05]  /*12e10*/  LEA.HI.X R21, R5, R27, R4, 0x1, P0 ;  /* 0x0000001b05157211 */ /* 0x000fca00000f0c04 */
[----:B------:R1:W4:Y:S02]  /*12e20*/  LD.E.128 R4, desc[UR6][R20.64+0x80] ;  /* 0x0000800614047980 */ /* 0x000324000c101d00 */
[----:B-1----:R-:W-:Y:S02]  /*12e30*/  MOV R20, RZ ;  /* 0x000000ff00147202 */ /* 0x002fe40000000f00 */
[----:B------:R-:W-:-:S04]  /*12e40*/  @P1 IADD3 R20, -R3, RZ, RZ ;  /* 0x000000ff03141210 */ /* 0x000fc80007ffe1ff */
[----:B------:R-:W-:-:S04]  /*12e50*/  IADD3 R21, P0, R20, R8, RZ ;  /* 0x0000000814157210 */ /* 0x000fc80007f1e0ff */
[----:B------:R-:W-:Y:S02]  /*12e60*/  LEA.HI.X.SX32 R20, R20, R24, 0x1, P0 ;  /* 0x0000001814147211 */ /* 0x000fe400000f0eff */
[----:B------:R-:W-:-:S04]  /*12e70*/  LEA R22, P0, R21, R16, 0x1 ;  /* 0x0000001015167211 */ /* 0x000fc800078008ff */
[----:B------:R-:W-:-:S06]  /*12e80*/  LEA.HI.X R23, R21, R17, R20, 0x1, P0 ;  /* 0x0000001115177211 */ /* 0x000fcc00000f0c14 */
[----:B------:R-:W3:Y:S01]  /*12e90*/  LD.E.128 R20, desc[UR6][R22.64+0x80] ;  /* 0x0000800616147980 */ /* 0x000ee2000c101d00 */
[----:B-----5:R-:W-:Y:S02]  /*12ea0*/  MOV R25, R57 ;  /* 0x0000003900197202 */ /* 0x020fe40000000f00 */
[----:B------:R-:W-:Y:S02]  /*12eb0*/  MOV R44, R56 ;  /* 0x00000038002c7202 */ /* 0x000fe40000000f00 */
[----:B------:R-:W-:Y:S02]  /*12ec0*/  MOV R56, R58 ;  /* 0x0000003a00387202 */ /* 0x000fe40000000f00 */
[----:B------:R-:W-:Y:S02]  /*12ed0*/  MOV R32, R59 ;  /* 0x0000003b00207202 */ /* 0x000fe40000000f00 */
[----:B--2---:R-:W-:Y:S02]  /*12ee0*/  MOV R57, R41 ;  /* 0x0000002900397202 */ /* 0x004fe40000000f00 */
[----:B------:R-:W-:Y:S01]  /*12ef0*/  MOV R41, R42 ;  /* 0x0000002a00297202 */ /* 0x000fe20000000f00 */
[----:B----4-:R-:W-:-:S02]  /*12f00*/  HADD2.F32 R42, -RZ, R5.H0_H0 ;  /* 0x20000005ff2a7230 */ /* 0x010fc40000004100 */
        /* <DEDUP_REMOVED lines=33> */
[--C-:B---3--:R-:W-:Y:S02]  /*13120*/  HADD2.F32 R7, -RZ, R21.reuse.H0_H0 ;  /* 0x20000015ff077230 */ /* 0x108fe40000004100 */
        /* <DEDUP_REMOVED lines=29> */
.L_x_1065:
[----:B------:R-:W-:Y:S05]  /*13300*/  BSYNC B0 ;  /* 0x0000000000007941 */ /* 0x000fea0003800000 */
.L_x_1064:
[----:B-----5:R1:W-:Y:S02]  /*13310*/  STS.128 [R243+0x2000], R56 ;  /* 0x00200038f3007388 */ /* 0x0203e40000000c00 */
.L_x_1063:
[----:B------:R-:W-:Y:S05]  /*13320*/  BSYNC B1 ;  /* 0x0000000000017941 */ /* 0x000fea0003800000 */
.L_x_1062:
        /* <DEDUP_REMOVED lines=19> */
[----:B------:R2:W4:Y:S02]  /*13460*/  LD.E.128 R4, desc[UR6][R20.64+0x100] ;  /* 0x0001000614047980 */ /* 0x000524000c101d00 */
[----:B--2---:R-:W-:Y:S02]  /*13470*/  MOV R20, RZ ;  /* 0x000000ff00147202 */ /* 0x004fe40000000f00 */
[----:B------:R-:W-:-:S04]  /*13480*/  @P1 IADD3 R20, -R3, RZ, RZ ;  /* 0x000000ff03141210 */ /* 0x000fc80007ffe1ff */
[----:B------:R-:W-:-:S04]  /*13490*/  IADD3 R21, P0, R20, R8, RZ ;  /* 0x0000000814157210 */ /* 0x000fc80007f1e0ff */
[----:B------:R-:W-:Y:S02]  /*134a0*/  LEA.HI.X.SX32 R20, R20, R24, 0x1, P0 ;  /* 0x0000001814147211 */ /* 0x000fe400000f0eff */
[----:B------:R-:W-:-:S04]  /*134b0*/  LEA R22, P0, R21, R16, 0x1 ;  /* 0x0000001015167211 */ /* 0x000fc800078008ff */
[----:B------:R-:W-:-:S06]  /*134c0*/  LEA.HI.X R23, R21, R17, R20, 0x1, P0 ;  /* 0x0000001115177211 */ /* 0x000fcc00000f0c14 */
[----:B------:R-:W2:Y:S01]  /*134d0*/  LD.E.128 R20, desc[UR6][R22.64+0x100] ;  /* 0x0001000616147980 */ /* 0x000ea2000c101d00 */
[----:B-----5:R-:W-:Y:S02]  /*134e0*/  MOV R25, R57 ;  /* 0x0000003900197202 */ /* 0x020fe40000000f00 */
[----:B------:R-:W-:Y:S02]  /*134f0*/  MOV R44, R56 ;  /* 0x00000038002c7202 */ /* 0x000fe40000000f00 */
[----:B------:R-:W-:Y:S02]  /*13500*/  MOV R56, R58 ;  /* 0x0000003a00387202 */ /* 0x000fe40000000f00 */
[----:B------:R-:W-:Y:S02]  /*13510*/  MOV R32, R59 ;  /* 0x0000003b00207202 */ /* 0x000fe40000000f00 */
[----:B---3--:R-:W-:Y:S02]  /*13520*/  MOV R57, R41 ;  /* 0x0000002900397202 */ /* 0x008fe40000000f00 */
        /* <DEDUP_REMOVED lines=35> */
[--C-:B--2---:R-:W-:Y:S02]  /*13760*/  HADD2.F32 R7, -RZ, R21.reuse.H0_H0 ;  /* 0x20000015ff077230 */ /* 0x104fe40000004100 */
        /* <DEDUP_REMOVED lines=29> */
.L_x_1069:
[----:B------:R-:W-:Y:S05]  /*13940*/  BSYNC B0 ;  /* 0x0000000000007941 */ /* 0x000fea0003800000 */
.L_x_1068:
[----:B-----5:R3:W-:Y:S02]  /*13950*/  STS.128 [R243+0x4000], R56 ;  /* 0x00400038f3007388 */ /* 0x0207e40000000c00 */
.L_x_1067:
[----:B------:R-:W-:Y:S05]  /*13960*/  BSYNC B1 ;  /* 0x0000000000017941 */ /* 0x000fea0003800000 */
.L_x_1066:
[----:B------:R-:W-:-:S13]  /*13970*/  ISETP.GE.AND P0, PT, R9, R2, PT ;  /* 0x000000020900720c */ /* 0x000fda0003f06270 */
        /* <DEDUP_REMOVED lines=25> */
[----:B-1---5:R-:W-:Y:S02]  /*13b10*/  MOV R38, R56 ;  /* 0x0000003800267202 */ /* 0x022fe40000000f00 */
[----:B------:R-:W-:Y:S02]  /*13b20*/  MOV R32, R59 ;  /* 0x0000003b00207202 */ /* 0x000fe40000000f00 */
[----:B------:R-:W-:Y:S02]  /*13b30*/  MOV R25, R57 ;  /* 0x0000003900197202 */ /* 0x000fe40000000f00 */
[----:B------:R-:W-:Y:S02]  /*13b40*/  MOV R44, R58 ;  /* 0x0000003a002c7202 */ /* 0x000fe40000000f00 */
[----:B---3--:R-:W-:Y:S02]  /*13b50*/  MOV R39, R40 ;  /* 0x0000002800277202 */ /* 0x008fe40000000f00 */
[----:B------:R-:W-:Y:S01]  /*13b60*/  MOV R40, R42 ;  /* 0x0000002a00287202 */ /* 0x000fe20000000f00 */
[----:B----4-:R-:W-:-:S02]  /*13b70*/  HADD2.F32 R42, -RZ, R4.H0_H0 ;  /* 0x20000004ff2a7230 */ /* 0x010fc40000004100 */
[----:B------:R-:W-:Y:S02]  /*13b80*/  HADD2.F32 R56, -RZ, R4.H1_H1 ;  /* 0x30000004ff387230 */ /* 0x000fe40000004100 */
[----:B------:R-:W-:Y:S02]  /*13b90*/  HADD2.F32 R4, -RZ, R5.H0_H0 ;  /* 0x20000005ff047230 */ /* 0x000fe40000004100 */
[--C-:B------:R-:W-:Y:S02]  /*13ba0*/  HADD2.F32 R59, -RZ, R39.reuse.H0_H0 ;  /* 0x20000027ff3b7230 */ /* 0x100fe40000004100 */
[----:B------:R-:W-:Y:S02]  /*13bb0*/  HADD2.F32 R60, -RZ, R39.H1_H1 ;  /* 0x30000027ff3c7230 */ /* 0x000fe40000004100 */
[----:B------:R-:W-:Y:S01]  /*13bc0*/  @!P1 FADD.FTZ R42, -R42, -RZ ;  /* 0x800000ff2a2a9221 */ /* 0x000fe20000010100 */
[----:B------:R-:W-:Y:S02]  /*13bd0*/  HADD2.F32 R57, -RZ, R5.H1_H1 ;  /* 0x30000005ff397230 */ /* 0x000fe40000004100 */
[----:B------:R-:W-:Y:S01]  /*13be0*/  @!P1 FADD.FTZ R4, -R4, -RZ ;  /* 0x800000ff04049221 */ /* 0x000fe20000010100 */
[----:B------:R-:W-:-:S02]  /*13bf0*/  HADD2.F32 R39, -RZ, R41.H0_H0 ;  /* 0x20000029ff277230 */ /* 0x000fc40000004100 */
[--C-:B------:R-:W-:Y:S02]  /*13c00*/  HADD2.F32 R5, -RZ, R6.reuse.H0_H0 ;  /* 0x20000006ff057230 */ /* 0x100fe40000004100 */
[----:B------:R-:W-:Y:S02]  /*13c10*/  HADD2.F32 R58, -RZ, R6.H1_H1 ;  /* 0x30000006ff3a7230 */ /* 0x000fe40000004100 */
[--C-:B------:R-:W-:Y:S02]  /*13c20*/  HADD2.F32 R6, -RZ, R7.reuse.H0_H0 ;  /* 0x20000007ff067230 */ /* 0x100fe40000004100 */
[----:B------:R-:W-:Y:S02]  /*13c30*/  HADD2.F32 R7, -RZ, R7.H1_H1 ;  /* 0x30000007ff077230 */ /* 0x000fe40000004100 */
[----:B------:R-:W-:Y:S01]  /*13c40*/  FMUL.FTZ R59, R59, R42 ;  /* 0x0000002a3b3b7220 */ /* 0x000fe20000410000 */
[----:B------:R-:W-:Y:S01]  /*13c50*/  FMUL.FTZ R39, R39, R4 ;  /* 0x0000000427277220 */ /* 0x000fe20000410000 */
[----:B------:R-:W-:-:S02]  /*13c60*/  HADD2.F32 R42, -RZ, R40.H0_H0 ;  /* 0x20000028ff2a7230 */ /* 0x000fc40000004100 */
[----:B------:R-:W-:Y:S01]  /*13c70*/  @!P1 FADD.FTZ R5, -R5, -RZ ;  /* 0x800000ff05059221 */ /* 0x000fe20000010100 */
[--C-:B------:R-:W-:Y:S02]  /*13c80*/  HADD2.F32 R4, -RZ, R43.reuse.H0_H0 ;  /* 0x2000002bff047230 */ /* 0x100fe40000004100 */
[----:B------:R-:W-:Y:S01]  /*13c90*/  @!P1 FADD.FTZ R6, -R6, -RZ ;  /* 0x800000ff06069221 */ /* 0x000fe20000010100 */
[----:B------:R-:W-:Y:S02]  /*13ca0*/  HADD2.F32 R43, -RZ, R43.H1_H1 ;  /* 0x3000002bff2b7230 */ /* 0x000fe40000004100 */
[----:B------:R-:W-:Y:S01]  /*13cb0*/  @!P1 FADD.FTZ R7, -R7, -RZ ;  /* 0x800000ff07079221 */ /* 0x000fe20000010100 */
[----:B------:R-:W-:Y:S02]  /*13cc0*/  HADD2.F32 R40, -RZ, R40.H1_H1 ;  /* 0x30000028ff287230 */ /* 0x000fe40000004100 */
[----:B------:R-:W-:Y:S01]  /*13cd0*/  @!P1 FADD.FTZ R58, -R58, -RZ ;  /* 0x800000ff3a3a9221 */ /* 0x000fe20000010100 */
[----:B------:R-:W-:Y:S01]  /*13ce0*/  FMUL.FTZ R5, R42, R5 ;  /* 0x000000052a057220 */ /* 0x000fe20000410000 */
[----:B------:R-:W-:Y:S01]  /*13cf0*/  FMUL.FTZ R6, R4, R6 ;  /* 0x0000000604067220 */ /* 0x000fe20000410000 */
[----:B------:R-:W-:Y:S01]  /*13d00*/  FMUL.FTZ R7, R43, R7 ;  /* 0x000000072b077220 */ /* 0x000fe20000410000 */
[----:B------:R-:W-:-:S02]  /*13d10*/  HADD2.F32 R4, -RZ, R38.H0_H0 ;  /* 0x20000026ff047230 */ /* 0x000fc40000004100 */
[----:B------:R-:W-:Y:S01]  /*13d20*/  @!P1 FADD.FTZ R56, -R56, -RZ ;  /* 0x800000ff38389221 */ /* 0x000fe20000010100 */
[----:B------:R-:W-:Y:S02]  /*13d30*/  HADD2.F32 R42, -RZ, R38.H1_H1 ;  /* 0x30000026ff2a7230 */ /* 0x000fe40000004100 */
[----:B------:R-:W-:Y:S01]  /*13d40*/  FMUL.FTZ R58, R40, R58 ;  /* 0x0000003a283a7220 */ /* 0x000fe20000410000 */
[----:B------:R-:W-:Y:S02]  /*13d50*/  HADD2.F32 R41, -RZ, R41.H1_H1 ;  /* 0x30000029ff297230 */ /* 0x000fe40000004100 */
[----:B------:R-:W-:Y:S01]  /*13d60*/  @!P1 FADD.FTZ R57, -R57, -RZ ;  /* 0x800000ff39399221 */ /* 0x000fe20000010100 */
[----:B------:R-:W-:Y:S02]  /*13d70*/  HADD2.F32 R40, -RZ, R25.H0_H0 ;  /* 0x20000019ff287230 */ /* 0x000fe40000004100 */
[----:B------:R-:W-:Y:S01]  /*13d80*/  FMUL.FTZ R60, R60, R56 ;  /* 0x000000383c3c7220 */ /* 0x000fe20000410000 */
[----:B--2---:R-:W-:-:S02]  /*13d90*/  HADD2.F32 R38, -RZ, R20.H0_H0 ;  /* 0x20000014ff267230 */ /* 0x004fc40000004100 */
[----:B------:R-:W-:Y:S02]  /*13da0*/  HADD2.F32 R43, -RZ, R20.H1_H1 ;  /* 0x30000014ff2b7230 */ /* 0x000fe40000004100 */
[--C-:B------:R-:W-:Y:S02]  /*13db0*/  HADD2.F32 R20, -RZ, R21.reuse.H0_H0 ;  /* 0x20000015ff147230 */ /* 0x100fe40000004100 */
[----:B------:R-:W-:Y:S01]  /*13dc0*/  FMUL.FTZ R41, R41, R57 ;  /* 0x0000003929297220 */ /* 0x000fe20000410000 */
[----:B------:R-:W-:Y:S02]  /*13dd0*/  HADD2.F32 R56, -RZ, R21.H1_H1 ;  /* 0x30000015ff387230 */ /* 0x000fe40000004100 */
[----:B------:R-:W-:Y:S01]  /*13de0*/  FFMA.FTZ R4, R4, R38, R59 ;  /* 0x0000002604047223 */ /* 0x000fe2000001003b */
[--C-:B------:R-:W-:Y:S02]  /*13df0*/  HADD2.F32 R21, -RZ, R22.reuse.H0_H0 ;  /* 0x20000016ff157230 */ /* 0x100fe40000004100 */
[----:B------:R-:W-:Y:S01]  /*13e00*/  FFMA.FTZ R20, R40, R20, R39 ;  /* 0x0000001428147223 */ /* 0x000fe20000010027 */
[----:B------:R-:W-:-:S02]  /*13e10*/  HADD2.F32 R57, -RZ, R22.H1_H1 ;  /* 0x30000016ff397230 */ /* 0x000fc40000004100 */
[----:B------:R-:W-:Y:S02]  /*13e20*/  HADD2.F32 R38, -RZ, R25.H1_H1 ;  /* 0x30000019ff267230 */ /* 0x000fe40000004100 */
[--C-:B------:R-:W-:Y:S02]  /*13e30*/  HADD2.F32 R22, -RZ, R23.reuse.H0_H0 ;  /* 0x20000017ff167230 */ /* 0x100fe40000004100 */
[----:B------:R-:W-:Y:S02]  /*13e40*/  HADD2.F32 R25, -RZ, R44.H0_H0 ;  /* 0x2000002cff197230 */ /* 0x000fe40000004100 */
[----:B------:R-:W-:Y:S02]  /*13e50*/  HADD2.F32 R39, -RZ, R32.H0_H0 ;  /* 0x20000020ff277230 */ /* 0x000fe40000004100 */
[----:B------:R-:W-:Y:S02]  /*13e60*/  HADD2.F32 R23, -RZ, R23.H1_H1 ;  /* 0x30000017ff177230 */ /* 0x000fe40000004100 */
[----:B------:R-:W-:-:S02]  /*13e70*/  HADD2.F32 R44, -RZ, R44.H1_H1 ;  /* 0x3000002cff2c7230 */ /* 0x000fc40000004100 */
[----:B------:R-:W-:Y:S02]  /*13e80*/  HADD2.F32 R32, -RZ, R32.H1_H1 ;  /* 0x30000020ff207230 */ /* 0x000fe40000004100 */
[----:B------:R-:W-:Y:S01]  /*13e90*/  FFMA.FTZ R42, R42, R43, R60 ;  /* 0x0000002b2a2a7223 */ /* 0x000fe2000001003c */
[----:B------:R-:W-:Y:S01]  /*13ea0*/  FFMA.FTZ R38, R38, R56, R41 ;  /* 0x0000003826267223 */ /* 0x000fe20000010029 */
[----:B------:R-:W-:Y:S01]  /*13eb0*/  FFMA.FTZ R5, R25, R21, R5 ;  /* 0x0000001519057223 */ /* 0x000fe20000010005 */
[----:B------:R-:W-:Y:S01]  /*13ec0*/  FFMA.FTZ R44, R44, R57, R58 ;  /* 0x000000392c2c7223 */ /* 0x000fe2000001003a */
[----:B------:R-:W-:Y:S01]  /*13ed0*/  FFMA.FTZ R6, R39, R22, R6 ;  /* 0x0000001627067223 */ /* 0x000fe20000010006 */
[----:B------:R-:W-:Y:S01]  /*13ee0*/  FFMA.FTZ R7, R32, R23, R7 ;  /* 0x0000001720077223 */ /* 0x000fe20000010007 */
[----:B------:R-:W-:Y:S02]  /*13ef0*/  F2FP.F16.F32.PACK_AB R4, R42, R4 ;  /* 0x000000042a04723e */ /* 0x000fe400000000ff */
[----:B------:R-:W-:-:S02]  /*13f00*/  F2FP.F16.F32.PACK_AB R20, R38, R20 ;  /* 0x000000142614723e */ /* 0x000fc400000000ff */
[----:B------:R-:W-:Y:S02]  /*13f10*/  F2FP.F16.F32.PACK_AB R5, R44, R5 ;  /* 0x000000052c05723e */ /* 0x000fe400000000ff */
[----:B------:R-:W-:Y:S02]  /*13f20*/  F2FP.F16.F32.PACK_AB R6, R7, R6 ;  /* 0x000000060706723e */ /* 0x000fe400000000ff */
[----:B------:R-:W-:Y:S02]  /*13f30*/  MOV R56, R4 ;  /* 0x0000000400387202 */ /* 0x000fe40000000f00 */
[----:B------:R-:W-:Y:S02]  /*13f40*/  MOV R57, R20 ;  /* 0x0000001400397202 */ /* 0x000fe40000000f00 */
[----:B------:R-:W-:Y:S02]  /*13f50*/  MOV R58, R5 ;  /* 0x00000005003a7202 */ /* 0x000fe40000000f00 */
[----:B------:R-:W-:-:S02]  /*13f60*/  MOV R59, R6 ;  /* 0x00000006003b7202 */ /* 0x000fc40000000f00 */
.L_x_1071:
[----:B------:R-:W-:Y:S05]  /*13f70*/  BSYNC B0 ;  /* 0x0000000000007941 */ /* 0x000fea0003800000 */
.L_x_1070:
[----:B-----5:R3:W-:Y:S02]  /*13f80*/  STS.128 [R243+0x6000], R56 ;  /* 0x00600038f3007388 */ /* 0x0207e40000000c00 */
.L_x_1057:
[----:B------:R-:W-:Y:S05]  /*13f90*/  BSYNC B2 ;  /* 0x0000000000027941 */ /* 0x000fea0003800000 */
.L_x_1056:
[----:B------:R-:W-:Y:S01]  /*13fa0*/  VIADD R25, R160, 0x10 ;  /* 0x00000010a0197836 */ /* 0x000fe20000000000 */
[----:B------:R-:W-:Y:S04]  /*13fb0*/  BSSY B2, `(.L_x_1072) ;  /* 0x000019c000027945 */ /* 0x000fe80003800000 */
[----:B------:R-:W-:-:S04]  /*13fc0*/  ISETP.GE.AND P0, PT, R25, R12, PT ;  /* 0x0000000c1900720c */ /* 0x000fc80003f06270 */
[----:B------:R-:W-:-:S13]  /*13fd0*/  ISETP.LT.OR P0, PT, R45, -0x87, P0 ;  /* 0xffffff792d00780c */ /* 0x000fda0000701670 */
[----:B------:R-:W-:Y:S05]  /*13fe0*/  @P0 BRA `(.L_x_1073) ;  /* 0x0000001800600947 */ /* 0x000fea0003800000 */
        /* <DEDUP_REMOVED lines=10> */
[C---:B------:R-:W-:Y:S02]  /*14090*/  IADD3 R21, P1, R13.reuse, R8, RZ ;  /* 0x000000080d157210 */ /* 0x040fe40007f3e0ff */
[----:B------:R-:W-:Y:S02]  /*140a0*/  MOV R6, R3 ;  /* 0x0000000300067202 */ /* 0x000fe40000000f00 */
[----:B------:R-:W-:-:S05]  /*140b0*/  LEA.HI.X.SX32 R20, R13, R24, 0x1, P1 ;  /* 0x000000180d147211 */ /* 0x000fca00008f0eff */
        /* <DEDUP_REMOVED lines=86> */
.L_x_1077:
[----:B------:R-:W-:Y:S05]  /*14620*/  BSYNC B0 ;  /* 0x0000000000007941 */ /* 0x000fea0003800000 */
.L_x_1076:
[----:B-----5:R3:W-:Y:S02]  /*14630*/  STS.128 [R243+0x800], R56 ;  /* 0x00080038f3007388 */ /* 0x0207e40000000c00 */
.L_x_1075:
[----:B------:R-:W-:Y:S05]  /*14640*/  BSYNC B1 ;  /* 0x0000000000017941 */ /* 0x000fea0003800000 */
.L_x_1074:
        /* <DEDUP_REMOVED lines=9> */
[----:B------:R-:W-:Y:S02]  /*146e0*/  IADD3 R20, R13, 0x40, RZ ;  /* 0x000000400d147810 */ /* 0x000fe40007ffe0ff */
[----:B------:R-:W-:Y:S02]  /*146f0*/  MOV R4, RZ ;  /* 0x000000ff00047202 */ /* 0x000fe40000000f00 */
[C---:B------:R-:W-:Y:S02]  /*14700*/  IADD3 R21, P1, R20.reuse, R8, RZ ;  /* 0x0000000814157210 */ /* 0x040fe40007f3e0ff */
[----:B------:R-:W-:Y:S02]  /*14710*/  MOV R6, R3 ;  /* 0x0000000300067202 */ /* 0x000fe40000000f00 */
[----:B------:R-:W-:-:S03]  /*14720*/  LEA.HI.X.SX32 R20, R20, R24, 0x1, P1 ;  /* 0x0000001814147211 */ /* 0x000fc600008f0eff */
        /* <DEDUP_REMOVED lines=86> */
.L_x_1081:
[----:B------:R-:W-:Y:S05]  /*14c90*/  BSYNC B0 ;  /* 0x0000000000007941 */ /* 0x000fea0003800000 */
.L_x_1080:
[----:B-----5:R3:W-:Y:S02]  /*14ca0*/  STS.128 [R243+0x2800], R56 ;  /* 0x00280038f3007388 */ /* 0x0207e40000000c00 */
.L_x_1079:
[----:B------:R-:W-:Y:S05]  /*14cb0*/  BSYNC B1 ;  /* 0x0000000000017941 */ /* 0x000fea0003800000 */
.L_x_1078:
        /* <DEDUP_REMOVED lines=100> */
.L_x_1085:
[----:B------:R-:W-:Y:S05]  /*15300*/  BSYNC B0 ;  /* 0x0000000000007941 */ /* 0x000fea0003800000 */
.L_x_1084:
[----:B-----5:R3:W-:Y:S02]  /*15310*/  STS.128 [R243+0x4800], R56 ;  /* 0x00480038f3007388 */ /* 0x0207e40000000c00 */
.L_x_1083:
[----:B------:R-:W-:Y:S05]  /*15320*/  BSYNC B1 ;  /* 0x0000000000017941 */ /* 0x000fea0003800000 */
.L_x_1082:
[----:B------:R-:W-:-:S13]  /*15330*/  ISETP.GE.AND P0, PT, R9, R2, PT ;  /* 0x000000020900720c */ /* 0x000fda0003f06270 */
[----:B------:R1:W-:Y:S01]  /*15340*/  @P0 STS.128 [R243+0x6800], RZ ;  /* 0x006800fff3000388 */ /* 0x0003e20000000c00 */
[----:B------:R-:W-:Y:S05]  /*15350*/  @P0 BRA `(.L_x_1073) ;  /* 0x0000000400840947 */ /* 0x000fea0003800000 */
[----:B------:R1:W5:Y:S01]  /*15360*/  LD.E.128 R40, desc[UR6][R36.64+0x180] ;  /* 0x0001800624287980 */ /* 0x000362000c101d00 */
        /* <DEDUP_REMOVED lines=12> */
[----:B-1----:R-:W-:Y:S01]  /*15430*/  IMAD.WIDE R36, R6, 0x2, R36 ;  /* 0x0000000206247825 */ /* 0x002fe200078e0224 */
[----:B------:R-:W-:Y:S02]  /*15440*/  LEA.HI.X.SX32 R4, R4, R13, 0x1, P1 ;  /* 0x0000000d04047211 */ /* 0x000fe400008f0eff */
[C---:B------:R-:W-:Y:S02]  /*15450*/  LEA R22, P1, R5.reuse, R26, 0x1 ;  /* 0x0000001a05167211 */ /* 0x040fe400078208ff */
[----:B------:R-:W-:Y:S01]  /*15460*/  MOV R21, RZ ;  /* 0x000000ff00157202 */ /* 0x000fe20000000f00 */
[----:B--23--:R-:W2:Y:S01]  /*15470*/  LD.E.128 R36, desc[UR6][R36.64+0x180] ;  /* 0x0001800624247980 */ /* 0x00cea2000c101d00 */
[----:B------:R-:W-:Y:S02]  /*15480*/  LEA.HI.X R23, R5, R27, R4, 0x1, P1 ;  /* 0x0000001b05177211 */ /* 0x000fe400008f0c04 */
[----:B------:R-:W-:-:S03]  /*15490*/  @P0 IADD3 R21, -R3, RZ, RZ ;  /* 0x000000ff03150210 */ /* 0x000fc60007ffe1ff */
[----:B------:R1:W3:Y:S01]  /*154a0*/  LD.E.128 R4, desc[UR6][R22.64] ;  /* 0x0000000616047980 */ /* 0x0002e2000c101d00 */
[----:B------:R-:W-:-:S04]  /*154b0*/  IADD3 R20, P1, R21, R20, RZ ;  /* 0x0000001415147210 */ /* 0x000fc80007f3e0ff */
[----:B------:R-:W-:Y:S02]  /*154c0*/  LEA.HI.X.SX32 R13, R21, R13, 0x1, P1 ;  /* 0x0000000d150d7211 */ /* 0x000fe400008f0eff */
[----:B-1----:R-:W-:-:S04]  /*154d0*/  LEA R22, P1, R20, R16, 0x1 ;  /* 0x0000001014167211 */ /* 0x002fc800078208ff */
[----:B------:R-:W-:-:S06]  /*154e0*/  LEA.HI.X R23, R20, R17, R13, 0x1, P1 ;  /* 0x0000001114177211 */ /* 0x000fcc00008f0c0d */
[----:B------:R-:W4:Y:S01]  /*154f0*/  LD.E.128 R20, desc[UR6][R22.64] ;  /* 0x0000000616147980 */ /* 0x000f22000c101d00 */
[----:B-----5:R-:W-:Y:S02]  /*15500*/  MOV R13, R41 ;  /* 0x00000029000d7202 */ /* 0x020fe40000000f00 */
[----:B------:R-:W-:Y:S02]  /*15510*/  MOV R41, R42 ;  /* 0x0000002a00297202 */ /* 0x000fe40000000f00 */
[----:B------:R-:W-:Y:S02]  /*15520*/  MOV R32, R43 ;  /* 0x0000002b00207202 */ /* 0x000fe40000000f00 */
[----:B--2---:R-:W-:Y:S02]  /*15530*/  MOV R42, R37 ;  /* 0x00000025002a7202 */ /* 0x004fe40000000f00 */
[----:B------:R-:W-:Y:S01]  /*15540*/  MOV R37, R38 ;  /* 0x0000002600257202 */ /* 0x000fe20000000f00 */
[----:B---3--:R-:W-:-:S02]  /*15550*/  HADD2.F32 R38, -RZ, R4.H0_H0 ;  /* 0x20000004ff267230 */ /* 0x008fc40000004100 */
        /* <DEDUP_REMOVED lines=15> */
[----:B------:R-:W-:Y:S02]  /*15650*/  HADD2.F32 R4, -RZ, R39.H0_H0 ;  /* 0x20000027ff047230 */ /* 0x000fe40000004100 */
[----:B------:R-:W-:Y:S01]  /*15660*/  @!P0 FADD.FTZ R56, -R56, -RZ ;  /* 0x800000ff38388221 */ /* 0x000fe20000010100 */
[----:B------:R-:W-:Y:S02]  /*15670*/  HADD2.F32 R37, -RZ, R37.H1_H1 ;  /* 0x30000025ff257230 */ /* 0x000fe40000004100 */
[----:B------:R-:W-:Y:S01]  /*15680*/  @!P0 FADD.FTZ R7, -R7, -RZ ;  /* 0x800000ff07078221 */ /* 0x000fe20000010100 */
[----:B------:R-:W-:Y:S02]  /*15690*/  HADD2.F32 R39, -RZ, R39.H1_H1 ;  /* 0x30000027ff277230 */ /* 0x000fe40000004100 */
[----:B------:R-:W-:Y:S01]  /*156a0*/  @!P0 FADD.FTZ R5, -R5, -RZ ;  /* 0x800000ff05058221 */ /* 0x000fe20000010100 */
[----:B------:R-:W-:Y:S01]  /*156b0*/  @!P0 FADD.FTZ R6, -R6, -RZ ;  /* 0x800000ff06068221 */ /* 0x000fe20000010100 */
[----:B------:R-:W-:Y:S01]  /*156c0*/  FMUL.FTZ R56, R37, R56 ;  /* 0x0000003825387220 */ /* 0x000fe20000410000 */
[----:B------:R-:W-:Y:S01]  /*156d0*/  FMUL.FTZ R7, R39, R7 ;  /* 0x0000000727077220 */ /* 0x000fe20000410000 */
[----:B------:R-:W-:Y:S01]  /*156e0*/  FMUL.FTZ R5, R38, R5 ;  /* 0x0000000526057220 */ /* 0x000fe20000410000 */
[----:B----4-:R-:W-:-:S02]  /*156f0*/  HADD2.F32 R37, -RZ, R20.H0_H0 ;  /* 0x20000014ff257230 */ /* 0x010fc40000004100 */
[----:B------:R-:W-:Y:S01]  /*15700*/  @!P0 FADD.FTZ R43, -R43, -RZ ;  /* 0x800000ff2b2b8221 */ /* 0x000fe20000010100 */
[----:B------:R-:W-:Y:S02]  /*15710*/  HADD2.F32 R39, -RZ, R20.H1_H1 ;  /* 0x30000014ff277230 */ /* 0x000fe40000004100 */
[----:B------:R-:W-:Y:S01]  /*15720*/  FMUL.FTZ R6, R4, R6 ;  /* 0x0000000604067220 */ /* 0x000fe20000410000 */
[----:B------:R-:W-:Y:S02]  /*15730*/  HADD2.F32 R42, -RZ, R42.H1_H1 ;  /* 0x3000002aff2a7230 */ /* 0x000fe40000004100 */
[----:B------:R-:W-:Y:S01]  /*15740*/  @!P0 FADD.FTZ R44, -R44, -RZ ;  /* 0x800000ff2c2c8221 */ /* 0x000fe20000010100 */
[----:B------:R-:W-:Y:S02]  /*15750*/  HADD2.F32 R38, -RZ, R13.H0_H0 ;  /* 0x2000000dff267230 */ /* 0x000fe40000004100 */
[----:B------:R-:W-:Y:S02]  /*15760*/  HADD2.F32 R20, -RZ, R21.H0_H0 ;  /* 0x20000015ff147230 */ /* 0x000fe40000004100 */
[----:B------:R-:W-:-:S02]  /*15770*/  HADD2.F32 R4, -RZ, R40.H0_H0 ;  /* 0x20000028ff047230 */ /* 0x000fc40000004100 */
[----:B------:R-:W-:Y:S01]  /*15780*/  FMUL.FTZ R58, R58, R43 ;  /* 0x0000002b3a3a7220 */ /* 0x000fe20000410000 */
[----:B------:R-:W-:Y:S01]  /*15790*/  FMUL.FTZ R42, R42, R44 ;  /* 0x0000002c2a2a7220 */ /* 0x000fe20000410000 */
[----:B------:R-:W-:Y:S02]  /*157a0*/  HADD2.F32 R43, -RZ, R21.H1_H1 ;  /* 0x30000015ff2b7230 */ /* 0x000fe40000004100 */
[----:B------:R-:W-:Y:S01]  /*157b0*/  FFMA.FTZ R20, R38, R20, R36 ;  /* 0x0000001426147223 */ /* 0x000fe20000010024 */
[--C-:B------:R-:W-:Y:S02]  /*157c0*/  HADD2.F32 R21, -RZ, R22.reuse.H0_H0 ;  /* 0x20000016ff157230 */ /* 0x100fe40000004100 */
[----:B------:R-:W-:Y:S01]  /*157d0*/  FFMA.FTZ R4, R4, R37, R57 ;  /* 0x0000002504047223 */ /* 0x000fe20000010039 */
[----:B------:R-:W-:Y:S02]  /*157e0*/  HADD2.F32 R44, -RZ, R22.H1_H1 ;  /* 0x30000016ff2c7230 */ /* 0x000fe40000004100 */
[----:B------:R-:W-:-:S02]  /*157f0*/  HADD2.F32 R36, -RZ, R13.H1_H1 ;  /* 0x3000000dff247230 */ /* 0x000fc40000004100 */
[----:B------:R-:W-:Y:S02]  /*15800*/  HADD2.F32 R22, -RZ, R23.H0_H0 ;  /* 0x20000017ff167230 */ /* 0x000fe40000004100 */
[----:B------:R-:W-:Y:S02]  /*15810*/  HADD2.F32 R13, -RZ, R41.H0_H0 ;  /* 0x20000029ff0d7230 */ /* 0x000fe40000004100 */
[----:B------:R-:W-:Y:S02]  /*15820*/  HADD2.F32 R37, -RZ, R32.H0_H0 ;  /* 0x20000020ff257230 */ /* 0x000fe40000004100 */
[----:B------:R-:W-:Y:S02]  /*15830*/  HADD2.F32 R40, -RZ, R40.H1_H1 ;  /* 0x30000028ff287230 */ /* 0x000fe40000004100 */
        /* <DEDUP_REMOVED lines=17> */
.L_x_1087:
[----:B------:R-:W-:Y:S05]  /*15950*/  BSYNC B0 ;  /* 0x0000000000007941 */ /* 0x000fea0003800000 */
.L_x_1086:
[----:B-----5:R1:W-:Y:S02]  /*15960*/  STS.128 [R243+0x6800], R40 ;  /* 0x00680028f3007388 */ /* 0x0203e40000000c00 */
.L_x_1073:
[----:B------:R-:W-:Y:S05]  /*15970*/  BSYNC B2 ;  /* 0x0000000000027941 */ /* 0x000fea0003800000 */
.L_x_1072:
        /* <DEDUP_REMOVED lines=13> */
[-C--:B------:R-:W-:Y:S02]  /*15a50*/  ISETP.GE.AND P0, PT, R14, R3.reuse, PT ;  /* 0x000000030e00720c */ /* 0x080fe40003f06270 */
[----:B------:R-:W-:Y:S02]  /*15a60*/  SHF.L.U32 R13, R3, 0x5, RZ ;  /* 0x00000005030d7819 */ /* 0x000fe400000006ff */
        /* <DEDUP_REMOVED lines=9> */
[C---:B------:R-:W-:Y:S02]  /*15b00*/  LEA R22, P1, R5.reuse, R26, 0x1 ;  /* 0x0000001a05167211 */ /* 0x040fe400078208ff */
[----:B------:R-:W-:Y:S01]  /*15b10*/  MOV R21, RZ ;  /* 0x000000ff00157202 */ /* 0x000fe20000000f00 */
[----:B--23--:R-:W2:Y:S01]  /*15b20*/  LD.E.128 R36, desc[UR6][R36.64] ;  /* 0x0000000624247980 */ /* 0x00cea2000c101d00 */
[----:B------:R-:W-:Y:S02]  /*15b30*/  LEA.HI.X R23, R5, R27, R4, 0x1, P1 ;  /* 0x0000001b05177211 */ /* 0x000fe400008f0c04 */
[----:B------:R-:W-:-:S03]  /*15b40*/  @P0 IADD3 R21, -R3, RZ, RZ ;  /* 0x000000ff03150210 */ /* 0x000fc60007ffe1ff */
[----:B------:R3:W4:Y:S01]  /*15b50*/  LD.E.128 R4, desc[UR6][R22.64] ;  /* 0x0000000616047980 */ /* 0x000722000c101d00 */
[----:B------:R-:W-:-:S04]  /*15b60*/  IADD3 R20, P1, R21, R20, RZ ;  /* 0x0000001415147210 */ /* 0x000fc80007f3e0ff */
[----:B------:R-:W-:Y:S02]  /*15b70*/  LEA.HI.X.SX32 R13, R21, R13, 0x1, P1 ;  /* 0x0000000d150d7211 */ /* 0x000fe400008f0eff */
[----:B---3--:R-:W-:-:S04]  /*15b80*/  LEA R22, P1, R20, R16, 0x1 ;  /* 0x0000001014167211 */ /* 0x008fc800078208ff */
[----:B------:R-:W-:-:S06]  /*15b90*/  LEA.HI.X R23, R20, R17, R13, 0x1, P1 ;  /* 0x0000001114177211 */ /* 0x000fcc00008f0c0d */
[----:B------:R-:W3:Y:S01]  /*15ba0*/  LD.E.128 R20, desc[UR6][R22.64] ;  /* 0x0000000616147980 */ /* 0x000ee2000c101d00 */
[----:B-----5:R-:W-:Y:S02]  /*15bb0*/  MOV R13, R41 ;  /* 0x00000029000d7202 */ /* 0x020fe40000000f00 */
[----:B------:R-:W-:Y:S02]  /*15bc0*/  MOV R41, R40 ;  /* 0x0000002800297202 */ /* 0x000fe40000000f00 */
[----:B------:R-:W-:Y:S02]  /*15bd0*/  MOV R40, R43 ;  /* 0x0000002b00287202 */ /* 0x000fe40000000f00 */
[----:B--2---:R-:W-:Y:S02]  /*15be0*/  MOV R43, R37 ;  /* 0x00000025002b7202 */ /* 0x004fe40000000f00 */
        /* <DEDUP_REMOVED lines=24> */
[----:B------:R-:W-:-:S02]  /*15d70*/  HADD2.F32 R43, -RZ, R43.H1_H1 ;  /* 0x3000002bff2b7230 */ /* 0x000fc40000004100 */
[----:B------:R-:W-:Y:S01]  /*15d80*/  @!P0 FADD.FTZ R44, -R44, -RZ ;  /* 0x800000ff2c2c8221 */ /* 0x000fe20000010100 */
[----:B------:R-:W-:Y:S01]  /*15d90*/  FMUL.FTZ R57, R37, R57 ;  /* 0x0000003925397220 */ /* 0x000fe20000410000 */
[----:B------:R-:W-:Y:S01]  /*15da0*/  FMUL.FTZ R6, R4, R6 ;  /* 0x0000000604067220 */ /* 0x000fe20000410000 */
[----:B------:R-:W-:Y:S01]  /*15db0*/  FMUL.FTZ R7, R39, R7 ;  /* 0x0000000727077220 */ /* 0x000fe20000410000 */
[----:B------:R-:W-:Y:S01]  /*15dc0*/  @!P0 FADD.FTZ R56, -R56, -RZ ;  /* 0x800000ff38388221 */ /* 0x000fe20000010100 */
[----:B------:R-:W-:Y:S01]  /*15dd0*/  FMUL.FTZ R5, R38, R5 ;  /* 0x0000000526057220 */ /* 0x000fe20000410000 */
[----:B------:R-:W-:Y:S02]  /*15de0*/  HADD2.F32 R4, -RZ, R41.H0_H0 ;  /* 0x20000029ff047230 */ /* 0x000fe40000004100 */
[--C-:B---3--:R-:W-:Y:S02]  /*15df0*/  HADD2.F32 R37, -RZ, R20.reuse.H0_H0 ;  /* 0x20000014ff257230 */ /* 0x108fe40000004100 */
[----:B------:R-:W-:-:S02]  /*15e00*/  HADD2.F32 R39, -RZ, R20.H1_H1 ;  /* 0x30000014ff277230 */ /* 0x000fc40000004100 */
[----:B------:R-:W-:Y:S02]  /*15e10*/  HADD2.F32 R38, -RZ, R13.H0_H0 ;  /* 0x2000000dff267230 */ /* 0x000fe40000004100 */
[--C-:B------:R-:W-:Y:S02]  /*15e20*/  HADD2.F32 R20, -RZ, R21.reuse.H0_H0 ;  /* 0x20000015ff147230 */ /* 0x100fe40000004100 */
[----:B------:R-:W-:Y:S01]  /*15e30*/  FMUL.FTZ R59, R59, R44 ;  /* 0x0000002c3b3b7220 */ /* 0x000fe20000410000 */
[----:B------:R-:W-:Y:S01]  /*15e40*/  FMUL.FTZ R43, R43, R56 ;  /* 0x000000382b2b7220 */ /* 0x000fe20000410000 */
[----:B------:R-:W-:Y:S02]  /*15e50*/  HADD2.F32 R44, -RZ, R21.H1_H1 ;  /* 0x30000015ff2c7230 */ /* 0x000fe40000004100 */
[----:B------:R-:W-:Y:S01]  /*15e60*/  FFMA.FTZ R4, R4, R37, R58 ;  /* 0x0000002504047223 */ /* 0x000fe2000001003a */
[--C-:B------:R-:W-:Y:S02]  /*15e70*/  HADD2.F32 R21, -RZ, R22.reuse.H0_H0 ;  /* 0x20000016ff157230 */ /* 0x100fe40000004100 */
[----:B------:R-:W-:Y:S01]  /*15e80*/  FFMA.FTZ R20, R38, R20, R36 ;  /* 0x0000001426147223 */ /* 0x000fe20000010024 */
[----:B------:R-:W-:-:S02]  /*15e90*/  HADD2.F32 R56, -RZ, R22.H1_H1 ;  /* 0x30000016ff387230 */ /* 0x000fc40000004100 */
[----:B------:R-:W-:Y:S02]  /*15ea0*/  HADD2.F32 R22, -RZ, R23.H0_H0 ;  /* 0x20000017ff167230 */ /* 0x000fe40000004100 */
[--C-:B------:R-:W-:Y:S02]  /*15eb0*/  HADD2.F32 R37, -RZ, R40.reuse.H0_H0 ;  /* 0x20000028ff257230 */ /* 0x100fe40000004100 */
[----:B------:R-:W-:Y:S02]  /*15ec0*/  HADD2.F32 R41, -RZ, R41.H1_H1 ;  /* 0x30000029ff297230 */ /* 0x000fe40000004100 */
[----:B------:R-:W-:Y:S02]  /*15ed0*/  HADD2.F32 R23, -RZ, R23.H1_H1 ;  /* 0x30000017ff177230 */ /* 0x000fe40000004100 */
[----:B------:R-:W-:Y:S02]  /*15ee0*/  HADD2.F32 R36, -RZ, R13.H1_H1 ;  /* 0x3000000dff247230 */ /* 0x000fe40000004100 */
[----:B------:R-:W-:-:S02]  /*15ef0*/  HADD2.F32 R40, -RZ, R40.H1_H1 ;  /* 0x30000028ff287230 */ /* 0x000fc40000004100 */
[--C-:B------:R-:W-:Y:S02]  /*15f00*/  HADD2.F32 R13, -RZ, R42.reuse.H0_H0 ;  /* 0x2000002aff0d7230 */ /* 0x100fe40000004100 */
[----:B------:R-:W-:Y:S01]  /*15f10*/  FFMA.FTZ R39, R41, R39, R59 ;  /* 0x0000002729277223 */ /* 0x000fe2000001003b */
[----:B------:R-:W-:Y:S02]  /*15f20*/  HADD2.F32 R42, -RZ, R42.H1_H1 ;  /* 0x3000002aff2a7230 */ /* 0x000fe40000004100 */
        /* <DEDUP_REMOVED lines=12> */
.L_x_1093:
[----:B------:R-:W-:Y:S05]  /*15ff0*/  BSYNC B0 ;  /* 0x0000000000007941 */ /* 0x000fea0003800000 */
.L_x_1092:
[----:B-----5:R1:W-:Y:S02]  /*16000*/  STS.128 [R243+0x1000], R40 ;  /* 0x00100028f3007388 */ /* 0x0203e40000000c00 */
.L_x_1091:
[----:B------:R-:W-:Y:S05]  /*16010*/  BSYNC B1 ;  /* 0x0000000000017941 */ /* 0x000fea0003800000 */
.L_x_1090:
        /* <DEDUP_REMOVED lines=9> */
[----:B------:R-:W-:Y:S02]  /*160b0*/  LEA R13, R3, 0x40, 0x5 ;  /* 0x00000040030d7811 */ /* 0x000fe400078e28ff */
        /* <DEDUP_REMOVED lines=88> */
.L_x_1097:
[----:B------:R-:W-:Y:S05]  /*16640*/  BSYNC B0 ;  /* 0x0000000000007941 */ /* 0x000fea0003800000 */
.L_x_1096:
[----:B-----5:R1:W-:Y:S02]  /*16650*/  STS.128 [R243+0x3000], R40 ;  /* 0x00300028f3007388 */ /* 0x0203e40000000c00 */
.L_x_1095:
[----:B------:R-:W-:Y:S05]  /*16660*/  BSYNC B1 ;  /* 0x0000000000017941 */ /* 0x000fea0003800000 */
.L_x_1094:
        /* <DEDUP_REMOVED lines=98> */
.L_x_1101:
[----:B------:R-:W-:Y:S05]  /*16c90*/  BSYNC B0 ;  /* 0x0000000000007941 */ /* 0x000fea0003800000 */
.L_x_1100:
[----:B-----5:R1:W-:Y:S02]  /*16ca0*/  STS.128 [R243+0x5000], R40 ;  /* 0x00500028f3007388 */ /* 0x0203e40000000c00 */
.L_x_1099:
[----:B------:R-:W-:Y:S05]  /*16cb0*/  BSYNC B1 ;  /* 0x0000000000017941 */ /* 0x000fea0003800000 */
.L_x_1098:
[----:B------:R-:W-:-:S13]  /*16cc0*/  ISETP.GE.AND P0, PT, R9, R2, PT ;  /* 0x000000020900720c */ /* 0x000fda0003f06270 */
[----:B------:R1:W-:Y:S01]  /*16cd0*/  @P0 STS.128 [R243+0x7000], RZ ;  /* 0x007000fff3000388 */ /* 0x0003e20000000c00 */
[----:B------:R-:W-:Y:S05]  /*16ce0*/  @P0 BRA `(.L_x_1089) ;  /* 0x0000000400900947 */ /* 0x000fea0003800000 */
[----:B-123--:R1:W5:Y:S01]  /*16cf0*/  LD.E.128 R36, desc[UR6][R30.64+0x180] ;  /* 0x000180061e247980 */ /* 0x00e362000c101d00 */
        /* <DEDUP_REMOVED lines=16> */
[----:B------:R-:W2:Y:S01]  /*16e00*/  LD.E.128 R40, desc[UR6][R40.64+0x180] ;  /* 0x0001800628287980 */ /* 0x000ea2000c101d00 */
        /* <DEDUP_REMOVED lines=9> */
[----:B-1----:R-:W-:Y:S02]  /*16ea0*/  MOV R31, R36 ;  /* 0x00000024001f7202 */ /* 0x002fe40000000f00 */
[----:B------:R-:W-:Y:S02]  /*16eb0*/  MOV R37, R38 ;  /* 0x0000002600257202 */ /* 0x000fe40000000f00 */
[----:B------:R-:W-:Y:S02]  /*16ec0*/  MOV R30, R39 ;  /* 0x00000027001e7202 */ /* 0x000fe40000000f00 */
[----:B--2---:R-:W-:Y:S02]  /*16ed0*/  MOV R36, R40 ;  /* 0x0000002800247202 */ /* 0x004fe40000000f00 */
[----:B------:R-:W-:-:S02]  /*16ee0*/  MOV R38, R42 ;  /* 0x0000002a00267202 */ /* 0x000fc40000000f00 */
[----:B------:R-:W-:Y:S01]  /*16ef0*/  MOV R39, R41 ;  /* 0x0000002900277202 */ /* 0x000fe20000000f00 */
[--C-:B----4-:R-:W-:Y:S02]  /*16f00*/  HADD2.F32 R40, -RZ, R4.reuse.H0_H0 ;  /* 0x20000004ff287230 */ /* 0x110fe40000004100 */
[----:B------:R-:W-:Y:S02]  /*16f10*/  HADD2.F32 R42, -RZ, R4.H1_H1 ;  /* 0x30000004ff2a7230 */ /* 0x000fe40000004100 */
[--C-:B------:R-:W-:Y:S01]  /*16f20*/  HADD2.F32 R4, -RZ, R5.reuse.H0_H0 ;  /* 0x20000005ff047230 */ /* 0x100fe20000004100 */
[----:B------:R-:W-:Y:S01]  /*16f30*/  MOV R41, R43 ;  /* 0x0000002b00297202 */ /* 0x000fe20000000f00 */
[--C-:B------:R-:W-:Y:S02]  /*16f40*/  HADD2.F32 R56, -RZ, R36.reuse.H0_H0 ;  /* 0x20000024ff387230 */ /* 0x100fe40000004100 */
[----:B------:R-:W-:Y:S02]  /*16f50*/  HADD2.F32 R57, -RZ, R36.H1_H1 ;  /* 0x30000024ff397230 */ /* 0x000fe40000004100 */
[----:B------:R-:W-:Y:S01]  /*16f60*/  @!P0 FADD.FTZ R40, -R40, -RZ ;  /* 0x800000ff28288221 */ /* 0x000fe20000010100 */
[----:B------:R-:W-:-:S02]  /*16f70*/  HADD2.F32 R43, -RZ, R5.H1_H1 ;  /* 0x30000005ff2b7230 */ /* 0x000fc40000004100 */
[----:B------:R-:W-:Y:S01]  /*16f80*/  @!P0 FADD.FTZ R4, -R4, -RZ ;  /* 0x800000ff04048221 */ /* 0x000fe20000010100 */
[----:B------:R-:W-:Y:S02]  /*16f90*/  HADD2.F32 R36, -RZ, R39.H0_H0 ;  /* 0x20000027ff247230 */ /* 0x000fe40000004100 */
        /* <DEDUP_REMOVED lines=23> */
[--C-:B---3--:R-:W-:Y:S02]  /*17110*/  HADD2.F32 R31, -RZ, R20.reuse.H0_H0 ;  /* 0x20000014ff1f7230 */ /* 0x108fe40000004100 */
[----:B------:R-:W-:Y:S02]  /*17120*/  HADD2.F32 R41, -RZ, R20.H1_H1 ;  /* 0x30000014ff297230 */ /* 0x000fe40000004100 */
[----:B------:R-:W-:-:S02]  /*17130*/  HADD2.F32 R38, -RZ, R13.H0_H0 ;  /* 0x2000000dff267230 */ /* 0x000fc40000004100 */
        /* <DEDUP_REMOVED lines=8> */
[----:B------:R-:W-:Y:S02]  /*171c0*/  HADD2.F32 R31, -RZ, R13.H1_H1 ;  /* 0x3000000dff1f7230 */ /* 0x000fe40000004100 */
[----:B------:R-:W-:Y:S02]  /*171d0*/  HADD2.F32 R22, -RZ, R23.H0_H0 ;  /* 0x20000017ff167230 */ /* 0x000fe40000004100 */
        /* <DEDUP_REMOVED lines=19> */
.L_x_1103:
[----:B------:R-:W-:Y:S05]  /*17310*/  BSYNC B0 ;  /* 0x0000000000007941 */ /* 0x000fea0003800000 */
.L_x_1102:
[----:B-----5:R2:W-:Y:S02]  /*17320*/  STS.128 [R243+0x7000], R36 ;  /* 0x00700024f3007388 */ /* 0x0205e40000000c00 */
.L_x_1089:
[----:B------:R-:W-:Y:S05]  /*17330*/  BSYNC B2 ;  /* 0x0000000000027941 */ /* 0x000fea0003800000 */
.L_x_1088:
[----:B-1----:R-:W-:-:S05]  /*17340*/  VIADD R30, R160, 0x30 ;  /* 0x00000030a01e7836 */ /* 0x002fca0000000000 */
[----:B------:R-:W-:-:S04]  /*17350*/  ISETP.GE.AND P0, PT, R30, R12, PT ;  /* 0x0000000c1e00720c */ /* 0x000fc80003f06270 */
[----:B------:R-:W-:-:S13]  /*17360*/  ISETP.LT.OR P0, PT, R45, -0x187, P0 ;  /* 0xfffffe792d00780c */ /* 0x000fda0000701670 */
[----:B------:R-:W-:Y:S05]  /*17370*/  @P0 BRA `(.L_x_1041) ;  /* 0x0000002000d80947 */ /* 0x000fea0003800000 */
        /* <DEDUP_REMOVED lines=8> */
[-C--:B------:R-:W-:Y:S01]  /*17400*/  ISETP.GE.AND P0, PT, R14, R3.reuse, PT ;  /* 0x000000030e00720c */ /* 0x080fe20003f06270 */
[----:B------:R-:W-:Y:S01]  /*17410*/  IMAD R12, R3, 0x30, RZ ;  /* 0x00000030030c7824 */ /* 0x000fe200078e02ff */
[----:B------:R-:W-:Y:S02]  /*17420*/  MOV R4, RZ ;  /* 0x000000ff00047202 */ /* 0x000fe40000000f00 */
[----:B------:R-:W-:Y:S02]  /*17430*/  MOV R6, R3 ;  /* 0x0000000300067202 */ /* 0x000fe40000000f00 */
[----:B------:R-:W-:-:S04]  /*17440*/  IADD3 R13, P1, R12, R8, RZ ;  /* 0x000000080c0d7210 */ /* 0x000fc80007f3e0ff */
[----:B------:R-:W-:-:S03]  /*17450*/  LEA.HI.X.SX32 R12, R12, R24, 0x1, P1 ;  /* 0x000000180c0c7211 */ /* 0x000fc600008f0eff */
[C---:B------:R-:W-:Y:S02]  /*17460*/  @P0 IADD3 R4, -R3.reuse, RZ, RZ ;  /* 0x000000ff03040210 */ /* 0x040fe40007ffe1ff */
[----:B------:R-:W-:Y:S02]  /*17470*/  @P0 IADD3 R6, -R3, RZ, RZ ;  /* 0x000000ff03060210 */ /* 0x000fe40007ffe1ff */
[----:B------:R-:W-:-:S03]  /*17480*/  IADD3 R5, P1, R4, R13, RZ ;  /* 0x0000000d04057210 */ /* 0x000fc60007f3e0ff */
[----:B--2---:R-:W-:Y:S01]  /*17490*/  IMAD.WIDE R36, R6, 0x2, R28 ;  /* 0x0000000206247825 */ /* 0x004fe200078e021c */
[----:B------:R-:W-:Y:S02]  /*174a0*/  LEA.HI.X.SX32 R4, R4, R12, 0x1, P1 ;  /* 0x0000000c04047211 */ /* 0x000fe400008f0eff */
[----:B------:R-:W-:-:S03]  /*174b0*/  LEA R14, P1, R5, R26, 0x1 ;  /* 0x0000001a050e7211 */ /* 0x000fc600078208ff */
[----:B---3--:R-:W2:Y:S01]  /*174c0*/  LD.E.128 R36, desc[UR6][R36.64] ;  /* 0x0000000624247980 */ /* 0x008ea2000c101d00 */
[----:B------:R-:W-:-:S05]  /*174d0*/  LEA.HI.X R15, R5, R27, R4, 0x1, P1 ;  /* 0x0000001b050f7211 */ /* 0x000fca00008f0c04 */
[----:B------:R3:W4:Y:S02]  /*174e0*/  LD.E.128 R4, desc[UR6][R14.64] ;  /* 0x000000060e047980 */ /* 0x000724000c101d00 */
[----:B---3--:R-:W-:Y:S02]  /*174f0*/  MOV R14, RZ ;  /* 0x000000ff000e7202 */ /* 0x008fe40000000f00 */
        /* <DEDUP_REMOVED lines=38> */
[----:B------:R-:W-:Y:S01]  /*17760*/  FMUL.FTZ R42, R36, R42 ;  /* 0x0000002a242a7220 */ /* 0x000fe20000410000 */
[----:B------:R-:W-:Y:S02]  /*17770*/  HADD2.F32 R38, -RZ, R31.H1_H1 ;  /* 0x3000001fff267230 */ /* 0x000fe40000004100 */
[----:B------:R-:W-:Y:S01]  /*17780*/  @!P0 FADD.FTZ R40, -R40, -RZ ;  /* 0x800000ff28288221 */ /* 0x000fe20000010100 */
[----:B------:R-:W-:Y:S02]  /*17790*/  HADD2.F32 R36, -RZ, R21.H0_H0 ;  /* 0x20000015ff247230 */ /* 0x000fe40000004100 */
[----:B------:R-:W-:Y:S01]  /*177a0*/  @!P0 FADD.FTZ R41, -R41, -RZ ;  /* 0x800000ff29298221 */ /* 0x000fe20000010100 */
[----:B------:R-:W-:Y:S02]  /*177b0*/  HADD2.F32 R37, -RZ, R37.H1_H1 ;  /* 0x30000025ff257230 */ /* 0x000fe40000004100 */
[----:B------:R-:W-:Y:S01]  /*177c0*/  FMUL.FTZ R44, R44, R40 ;  /* 0x000000282c2c7220 */ /* 0x000fe20000410000 */
[----:B---3--:R-:W-:-:S02]  /*177d0*/  HADD2.F32 R31, -RZ, R12.H0_H0 ;  /* 0x2000000cff1f7230 */ /* 0x008fc40000004100 */
[----:B------:R-:W-:Y:S02]  /*177e0*/  HADD2.F32 R39, -RZ, R12.H1_H1 ;  /* 0x3000000cff277230 */ /* 0x000fe40000004100 */
[--C-:B------:R-:W-:Y:S02]  /*177f0*/  HADD2.F32 R12, -RZ, R13.reuse.H0_H0 ;  /* 0x2000000dff0c7230 */ /* 0x100fe40000004100 */
[----:B------:R-:W-:Y:S01]  /*17800*/  FMUL.FTZ R37, R37, R41 ;  /* 0x0000002925257220 */ /* 0x000fe20000410000 */
[----:B------:R-:W-:Y:S02]  /*17810*/  HADD2.F32 R40, -RZ, R13.H1_H1 ;  /* 0x3000000dff287230 */ /* 0x000fe40000004100 */
[----:B------:R-:W-:Y:S01]  /*17820*/  FFMA.FTZ R4, R4, R31, R43 ;  /* 0x0000001f04047223 */ /* 0x000fe2000001002b */
[----:B------:R-:W-:Y:S01]  /*17830*/  FFMA.FTZ R12, R36, R12, R22 ;  /* 0x0000000c240c7223 */ /* 0x000fe20000010016 */
[----:B------:R-:W-:Y:S02]  /*17840*/  HADD2.F32 R22, -RZ, R21.H1_H1 ;  /* 0x30000015ff167230 */ /* 0x000fe40000004100 */
[----:B------:R-:W-:-:S02]  /*17850*/  HADD2.F32 R13, -RZ, R14.H0_H0 ;  /* 0x2000000eff0d7230 */ /* 0x000fc40000004100 */
[----:B------:R-:W-:Y:S02]  /*17860*/  HADD2.F32 R41, -RZ, R14.H1_H1 ;  /* 0x3000000eff297230 */ /* 0x000fe40000004100 */
[--C-:B------:R-:W-:Y:S02]  /*17870*/  HADD2.F32 R21, -RZ, R23.reuse.H0_H0 ;  /* 0x20000017ff157230 */ /* 0x100fe40000004100 */
[----:B------:R-:W-:Y:S02]  /*17880*/  HADD2.F32 R31, -RZ, R23.H1_H1 ;  /* 0x30000017ff1f7230 */ /* 0x000fe40000004100 */
[--C-:B------:R-:W-:Y:S02]  /*17890*/  HADD2.F32 R14, -RZ, R15.reuse.H0_H0 ;  /* 0x2000000fff0e7230 */ /* 0x100fe40000004100 */
[----:B------:R-:W-:Y:S02]  /*178a0*/  HADD2.F32 R23, -RZ, R20.H0_H0 ;  /* 0x20000014ff177230 */ /* 0x000fe40000004100 */
        /* <DEDUP_REMOVED lines=16> */
.L_x_1107:
[----:B------:R-:W-:Y:S05]  /*179b0*/  BSYNC B0 ;  /* 0x0000000000007941 */ /* 0x000fea0003800000 */
.L_x_1106:
[----:B-----5:R1:W-:Y:S02]  /*179c0*/  STS.128 [R243+0x1800], R20 ;  /* 0x00180014f3007388 */ /* 0x0203e40000000c00 */
.L_x_1105:
[----:B------:R-:W-:Y:S05]  /*179d0*/  BSYNC B1 ;  /* 0x0000000000017941 */ /* 0x000fea0003800000 */
.L_x_1104:
        /* <DEDUP_REMOVED lines=9> */
[----:B------:R-:W-:Y:S02]  /*17a70*/  MOV R11, 0x30 ;  /* 0x00000030000b7802 */ /* 0x000fe40000000f00 */
[----:B------:R-:W-:Y:S02]  /*17a80*/  MOV R4, RZ ;  /* 0x000000ff00047202 */ /* 0x000fe40000000f00 */
[----:B------:R-:W-:Y:S01]  /*17a90*/  MOV R6, R3 ;  /* 0x0000000300067202 */ /* 0x000fe20000000f00 */
[----:B------:R-:W-:-:S05]  /*17aa0*/  IMAD R11, R3, R11, 0x40 ;  /* 0x00000040030b7424 */ /* 0x000fca00078e020b */
[----:B------:R-:W-:Y:S02]  /*17ab0*/  IADD3 R12, P1, R11, R8, RZ ;  /* 0x000000080b0c7210 */ /* 0x000fe40007f3e0ff */
[----:B------:R-:W-:Y:S02]  /*17ac0*/  @P0 IADD3 R4, -R3, RZ, RZ ;  /* 0x000000ff03040210 */ /* 0x000fe40007ffe1ff */
[----:B------:R-:W-:Y:S02]  /*17ad0*/  LEA.HI.X.SX32 R11, R11, R24, 0x1, P1 ;  /* 0x000000180b0b7211 */ /* 0x000fe400008f0eff */
[C---:B------:R-:W-:Y:S02]  /*17ae0*/  IADD3 R5, P1, R4.reuse, R12, RZ ;  /* 0x0000000c04057210 */ /* 0x040fe40007f3e0ff */
[----:B------:R-:W-:Y:S02]  /*17af0*/  @P0 IADD3 R6, -R3, RZ, RZ ;  /* 0x000000ff03060210 */ /* 0x000fe40007ffe1ff */
[----:B------:R-:W-:-:S02]  /*17b00*/  LEA.HI.X.SX32 R4, R4, R11, 0x1, P1 ;  /* 0x0000000b04047211 */ /* 0x000fc400008f0eff */
[----:B------:R-:W-:Y:S01]  /*17b10*/  LEA R14, P1, R5, R26, 0x1 ;  /* 0x0000001a050e7211 */ /* 0x000fe200078208ff */
[----:B--2---:R-:W-:-:S03]  /*17b20*/  IMAD.WIDE R36, R6, 0x2, R28 ;  /* 0x0000000206247825 */ /* 0x004fc600078e021c */
[----:B------:R-:W-:Y:S02]  /*17b30*/  LEA.HI.X R15, R5, R27, R4, 0x1, P1 ;  /* 0x0000001b050f7211 */ /* 0x000fe400008f0c04 */
[----:B------:R-:W-:Y:S01]  /*17b40*/  MOV R13, RZ ;  /* 0x000000ff000d7202 */ /* 0x000fe20000000f00 */
[----:B---3--:R-:W2:Y:S01]  /*17b50*/  LD.E.128 R36, desc[UR6][R36.64+0x80] ;  /* 0x0000800624247980 */ /* 0x008ea2000c101d00 */
        /* <DEDUP_REMOVED lines=10> */
[----:B------:R-:W-:Y:S02]  /*17c00*/  MOV R23, R22 ;  /* 0x0000001600177202 */ /* 0x000fe40000000f00 */
[----:B--2---:R-:W-:Y:S02]  /*17c10*/  MOV R22, R36 ;  /* 0x0000002400167202 */ /* 0x004fe40000000f00 */
[----:B------:R-:W-:-:S02]  /*17c20*/  MOV R31, R38 ;  /* 0x00000026001f7202 */ /* 0x000fc40000000f00 */
[----:B------:R-:W-:Y:S01]  /*17c30*/  MOV R36, R37 ;  /* 0x0000002500247202 */ /* 0x000fe20000000f00 */
[--C-:B----4-:R-:W-:Y:S01]  /*17c40*/  HADD2.F32 R37, -RZ, R4.reuse.H0_H0 ;  /* 0x20000004ff257230 */ /* 0x110fe20000004100 */
[----:B------:R-:W-:Y:S01]  /*17c50*/  MOV R38, R39 ;  /* 0x0000002700267202 */ /* 0x000fe20000000f00 */
[----:B------:R-:W-:Y:S02]  /*17c60*/  HADD2.F32 R39, -RZ, R4.H1_H1 ;  /* 0x30000004ff277230 */ /* 0x000fe40000004100 */
[----:B------:R-:W-:Y:S02]  /*17c70*/  HADD2.F32 R4, -RZ, R5.H0_H0 ;  /* 0x20000005ff047230 */ /* 0x000fe40000004100 */
[----:B------:R-:W-:Y:S01]  /*17c80*/  @!P0 FADD.FTZ R37, -R37, -RZ ;  /* 0x800000ff25258221 */ /* 0x000fe20000010100 */
[--C-:B------:R-:W-:Y:S02]  /*17c90*/  HADD2.F32 R42, -RZ, R22.reuse.H0_H0 ;  /* 0x20000016ff2a7230 */ /* 0x100fe40000004100 */
[----:B------:R-:W-:Y:S01]  /*17ca0*/  @!P0 FADD.FTZ R39, -R39, -RZ ;  /* 0x800000ff27278221 */ /* 0x000fe20000010100 */
[----:B------:R-:W-:-:S02]  /*17cb0*/  HADD2.F32 R43, -RZ, R22.H1_H1 ;  /* 0x30000016ff2b7230 */ /* 0x000fc40000004100 */
[----:B------:R-:W-:Y:S01]  /*17cc0*/  @!P0 FADD.FTZ R4, -R4, -RZ ;  /* 0x800000ff04048221 */ /* 0x000fe20000010100 */
[----:B------:R-:W-:Y:S02]  /*17cd0*/  HADD2.F32 R40, -RZ, R5.H1_H1 ;  /* 0x30000005ff287230 */ /* 0x000fe40000004100 */
[----:B------:R-:W-:Y:S01]  /*17ce0*/  FMUL.FTZ R42, R42, R37 ;  /* 0x000000252a2a7220 */ /* 0x000fe20000410000 */
[----:B------:R-:W-:Y:S02]  /*17cf0*/  HADD2.F32 R22, -RZ, R36.H0_H0 ;  /* 0x20000024ff167230 */ /* 0x000fe40000004100 */
[----:B------:R-:W-:Y:S01]  /*17d00*/  FMUL.FTZ R43, R43, R39 ;  /* 0x000000272b2b7220 */ /* 0x000fe20000410000 */
[--C-:B------:R-:W-:Y:S02]  /*17d10*/  HADD2.F32 R5, -RZ, R6.reuse.H0_H0 ;  /* 0x20000006ff057230 */ /* 0x100fe40000004100 */
[----:B------:R-:W-:Y:S01]  /*17d20*/  @!P0 FADD.FTZ R40, -R40, -RZ ;  /* 0x800000ff28288221 */ /* 0x000fe20000010100 */
[----:B------:R-:W-:-:S02]  /*17d30*/  HADD2.F32 R41, -RZ, R6.H1_H1 ;  /* 0x30000006ff297230 */ /* 0x000fc40000004100 */
[----:B------:R-:W-:Y:S01]  /*17d40*/  FMUL.FTZ R22, R22, R4 ;  /* 0x0000000416167220 */ /* 0x000fe20000410000 */
[--C-:B------:R-:W-:Y:S02]  /*17d50*/  HADD2.F32 R6, -RZ, R7.reuse.H0_H0 ;  /* 0x20000007ff067230 */ /* 0x100fe40000004100 */
[----:B------:R-:W-:Y:S01]  /*17d60*/  @!P0 FADD.FTZ R5, -R5, -RZ ;  /* 0x800000ff05058221 */ /* 0x000fe20000010100 */
[----:B------:R-:W-:Y:S02]  /*17d70*/  HADD2.F32 R7, -RZ, R7.H1_H1 ;  /* 0x30000007ff077230 */ /* 0x000fe40000004100 */
[----:B------:R-:W-:Y:S01]  /*17d80*/  @!P0 FADD.FTZ R41, -R41, -RZ ;  /* 0x800000ff29298221 */ /* 0x000fe20000010100 */
[----:B------:R-:W-:Y:S02]  /*17d90*/  HADD2.F32 R37, -RZ, R31.H0_H0 ;  /* 0x2000001fff257230 */ /* 0x000fe40000004100 */
[----:B------:R-:W-:Y:S01]  /*17da0*/  @!P0 FADD.FTZ R6, -R6, -RZ ;  /* 0x800000ff06068221 */ /* 0x000fe20000010100 */
[----:B------:R-:W-:-:S02]  /*17db0*/  HADD2.F32 R4, -RZ, R38.H0_H0 ;  /* 0x20000026ff047230 */ /* 0x000fc40000004100 */
[----:B------:R-:W-:Y:S01]  /*17dc0*/  @!P0 FADD.FTZ R7, -R7, -RZ ;  /* 0x800000ff07078221 */ /* 0x000fe20000010100 */
[----:B------:R-:W-:Y:S02]  /*17dd0*/  HADD2.F32 R38, -RZ, R38.H1_H1 ;  /* 0x30000026ff267230 */ /* 0x000fe40000004100 */
[----:B------:R-:W-:Y:S01]  /*17de0*/  FMUL.FTZ R5, R37, R5 ;  /* 0x0000000525057220 */ /* 0x000fe20000410000 */
[----:B------:R-:W-:Y:S02]  /*17df0*/  HADD2.F32 R31, -RZ, R31.H1_H1 ;  /* 0x3000001fff1f7230 */ /* 0x000fe40000004100 */
[----:B------:R-:W-:Y:S01]  /*17e00*/  FMUL.FTZ R6, R4, R6 ;  /* 0x0000000604067220 */ /* 0x000fe20000410000 */
[--C-:B------:R-:W-:Y:S02]  /*17e10*/  HADD2.F32 R4, -RZ, R21.reuse.H0_H0 ;  /* 0x20000015ff047230 */ /* 0x100fe40000004100 */
[----:B------:R-:W-:Y:S01]  /*17e20*/  FMUL.FTZ R7, R38, R7 ;  /* 0x0000000726077220 */ /* 0x000fe20000410000 */
[----:B------:R-:W-:-:S02]  /*17e30*/  HADD2.F32 R37, -RZ, R21.H1_H1 ;  /* 0x30000015ff257230 */ /* 0x000fc40000004100 */
[----:B------:R-:W-:Y:S01]  /*17e40*/  FMUL.FTZ R41, R31, R41 ;  /* 0x000000291f297220 */ /* 0x000fe20000410000 */
[----:B---3--:R-:W-:Y:S02]  /*17e50*/  HADD2.F32 R21, -RZ, R12.H0_H0 ;  /* 0x2000000cff157230 */ /* 0x008fe40000004100 */
[----:B------:R-:W-:Y:S02]  /*17e60*/  HADD2.F32 R36, -RZ, R36.H1_H1 ;  /* 0x30000024ff247230 */ /* 0x000fe40000004100 */
[----:B------:R-:W-:Y:S02]  /*17e70*/  HADD2.F32 R38, -RZ, R12.H1_H1 ;  /* 0x3000000cff267230 */ /* 0x000fe40000004100 */
[----:B------:R-:W-:Y:S01]  /*17e80*/  FFMA.FTZ R4, R4, R21, R42 ;  /* 0x0000001504047223 */ /* 0x000fe2000001002a */
[----:B------:R-:W-:Y:S02]  /*17e90*/  HADD2.F32 R31, -RZ, R11.H0_H0 ;  /* 0x2000000bff1f7230 */ /* 0x000fe40000004100 */
[----:B------:R-:W-:Y:S01]  /*17ea0*/  FMUL.FTZ R36, R36, R40 ;  /* 0x0000002824247220 */ /* 0x000fe20000410000 */
[----:B------:R-:W-:-:S02]  /*17eb0*/  HADD2.F32 R12, -RZ, R13.H0_H0 ;  /* 0x2000000dff0c7230 */ /* 0x000fc40000004100 */
[----:B------:R-:W-:Y:S01]  /*17ec0*/  FFMA.FTZ R37, R37, R38, R43 ;  /* 0x0000002625257223 */ /* 0x000fe2000001002b */
[----:B------:R-:W-:Y:S02]  /*17ed0*/  HADD2.F32 R39, -RZ, R13.H1_H1 ;  /* 0x3000000dff277230 */ /* 0x000fe40000004100 */
[----:B------:R-:W-:Y:S02]  /*17ee0*/  HADD2.F32 R21, -RZ, R11.H1_H1 ;  /* 0x3000000bff157230 */ /* 0x000fe40000004100 */
[----:B------:R-:W-:Y:S01]  /*17ef0*/  FFMA.FTZ R12, R31, R12, R22 ;  /* 0x0000000c1f0c7223 */ /* 0x000fe20000010016 */
[--C-:B------:R-:W-:Y:S01]  /*17f00*/  HADD2.F32 R13, -RZ, R14.reuse.H0_H0 ;  /* 0x2000000eff0d7230 */ /* 0x100fe20000004100 */
[----:B------:R-:W-:Y:S01]  /*17f10*/  F2FP.F16.F32.PACK_AB R4, R37, R4 ;  /* 0x000000042504723e */ /* 0x000fe200000000ff */
[----:B------:R-:W-:Y:S02]  /*17f20*/  HADD2.F32 R40, -RZ, R14.H1_H1 ;  /* 0x3000000eff287230 */ /* 0x000fe40000004100 */
[----:B------:R-:W-:Y:S01]  /*17f30*/  FFMA.FTZ R21, R21, R39, R36 ;  /* 0x0000002715157223 */ /* 0x000fe20000010024 */
[----:B------:R-:W-:-:S02]  /*17f40*/  HADD2.F32 R11, -RZ, R23.H0_H0 ;  /* 0x20000017ff0b7230 */ /* 0x000fc40000004100 */
[----:B------:R-:W-:Y:S02]  /*17f50*/  HADD2.F32 R14, -RZ, R15.H0_H0 ;  /* 0x2000000fff0e7230 */ /* 0x000fe40000004100 */
[----:B------:R-:W-:Y:S02]  /*17f60*/  HADD2.F32 R23, -RZ, R23.H1_H1 ;  /* 0x30000017ff177230 */ /* 0x000fe40000004100 */
[----:B------:R-:W-:Y:S01]  /*17f70*/  FFMA.FTZ R5, R11, R13, R5 ;  /* 0x0000000d0b057223 */ /* 0x000fe20000010005 */
[--C-:B------:R-:W-:Y:S01]  /*17f80*/  HADD2.F32 R22, -RZ, R20.reuse.H0_H0 ;  /* 0x20000014ff167230 */ /* 0x100fe20000004100 */
[----:B------:R-:W-:Y:S01]  /*17f90*/  F2FP.F16.F32.PACK_AB R21, R21, R12 ;  /* 0x0000000c1515723e */ /* 0x000fe200000000ff */
[----:B------:R-:W-:Y:S02]  /*17fa0*/  HADD2.F32 R15, -RZ, R15.H1_H1 ;  /* 0x3000000fff0f7230 */ /* 0x000fe40000004100 */
[----:B------:R-:W-:Y:S01]  /*17fb0*/  FFMA.FTZ R23, R23, R40, R41 ;  /* 0x0000002817177223 */ /* 0x000fe20000010029 */
[----:B------:R-:W-:-:S02]  /*17fc0*/  HADD2.F32 R20, -RZ, R20.H1_H1 ;  /* 0x30000014ff147230 */ /* 0x000fc40000004100 */
[----:B------:R-:W-:Y:S02]  /*17fd0*/  FFMA.FTZ R6, R22, R14, R6 ;  /* 0x0000000e16067223 */ /* 0x000fe40000010006 */
[----:B------:R-:W-:Y:S01]  /*17fe0*/  F2FP.F16.F32.PACK_AB R23, R23, R5 ;  /* 0x000000051717723e */ /* 0x000fe200000000ff */
[----:B------:R-:W-:Y:S01]  /*17ff0*/  FFMA.FTZ R7, R20, R15, R7 ;  /* 0x0000000f14077223 */ /* 0x000fe20000010007 */
[----:B------:R-:W-:Y:S02]  /*18000*/  MOV R20, R4 ;  /* 0x0000000400147202 */ /* 0x000fe40000000f00 */
[----:B------:R-:W-:Y:S02]  /*18010*/  MOV R22, R23 ;  /* 0x0000001700167202 */ /* 0x000fe40000000f00 */
[----:B------:R-:W-:-:S04]  /*18020*/  F2FP.F16.F32.PACK_AB R6, R7, R6 ;  /* 0x000000060706723e */ /* 0x000fc800000000ff */
[----:B------:R-:W-:Y:S02]  /*18030*/  MOV R23, R6 ;  /* 0x0000000600177202 */ /* 0x000fe40000000f00 */
.L_x_1111:
[----:B------:R-:W-:Y:S05]  /*18040*/  BSYNC B0 ;  /* 0x0000000000007941 */ /* 0x000fea0003800000 */
.L_x_1110:
[----:B-----5:R1:W-:Y:S02]  /*18050*/  STS.128 [R243+0x3800], R20 ;  /* 0x00380014f3007388 */ /* 0x0203e40000000c00 */
.L_x_1109:
[----:B------:R-:W-:Y:S05]  /*18060*/  BSYNC B1 ;  /* 0x0000000000017941 */ /* 0x000fea0003800000 */
.L_x_1108:
        /* <DEDUP_REMOVED lines=13> */
[C---:B------:R-:W-:Y:S02]  /*18140*/  IADD3 R11, P1, R10.reuse, R8, RZ ;  /* 0x000000080a0b7210 */ /* 0x040fe40007f3e0ff */
[C---:B------:R-:W-:Y:S02]  /*18150*/  @P0 IADD3 R4, -R3.reuse, RZ, RZ ;  /* 0x000000ff03040210 */ /* 0x040fe40007ffe1ff */
[----:B------:R-:W-:Y:S02]  /*18160*/  LEA.HI.X.SX32 R10, R10, R24, 0x1, P1 ;  /* 0x000000180a0a7211 */ /* 0x000fe400008f0eff */
[C---:B------:R-:W-:Y:S02]  /*18170*/  IADD3 R5, P1, R4.reuse, R11, RZ ;  /* 0x0000000b04057210 */ /* 0x040fe40007f3e0ff */
[----:B------:R-:W-:Y:S02]  /*18180*/  @P0 IADD3 R6, -R3, RZ, RZ ;  /* 0x000000ff03060210 */ /* 0x000fe40007ffe1ff */
[----:B------:R-:W-:-:S02]  /*18190*/  LEA.HI.X.SX32 R4, R4, R10, 0x1, P1 ;  /* 0x0000000a04047211 */ /* 0x000fc400008f0eff */
[----:B------:R-:W-:Y:S01]  /*181a0*/  LEA R12, P1, R5, R26, 0x1 ;  /* 0x0000001a050c7211 */ /* 0x000fe200078208ff */
[----:B--2---:R-:W-:-:S03]  /*181b0*/  IMAD.WIDE R36, R6, 0x2, R28 ;  /* 0x0000000206247825 */ /* 0x004fc600078e021c */
[----:B------:R-:W-:-:S03]  /*181c0*/  LEA.HI.X R13, R5, R27, R4, 0x1, P1 ;  /* 0x0000001b050d7211 */ /* 0x000fc600008f0c04 */
[----:B---3--:R-:W2:Y:S04]  /*181d0*/  LD.E.128 R36, desc[UR6][R36.64+0x100] ;  /* 0x0001000624247980 */ /* 0x008ea8000c101d00 */
        /* <DEDUP_REMOVED lines=10> */
[----:B--2---:R-:W-:Y:S02]  /*18280*/  MOV R21, R36 ;  /* 0x0000002400157202 */ /* 0x004fe40000000f00 */
[----:B------:R-:W-:Y:S02]  /*18290*/  MOV R23, R38 ;  /* 0x0000002600177202 */ /* 0x000fe40000000f00 */
[----:B------:R-:W-:Y:S01]  /*182a0*/  MOV R31, R37 ;  /* 0x00000025001f7202 */ /* 0x000fe20000000f00 */
[--C-:B----4-:R-:W-:Y:S01]  /*182b0*/  HADD2.F32 R36, -RZ, R4.reuse.H0_H0 ;  /* 0x20000004ff247230 */ /* 0x110fe20000004100 */
[----:B------:R-:W-:Y:S01]  /*182c0*/  MOV R37, R39 ;  /* 0x0000002700257202 */ /* 0x000fe20000000f00 */
[----:B------:R-:W-:-:S02]  /*182d0*/  HADD2.F32 R38, -RZ, R4.H1_H1 ;  /* 0x30000004ff267230 */ /* 0x000fc40000004100 */
[----:B------:R-:W-:Y:S02]  /*182e0*/  HADD2.F32 R4, -RZ, R5.H0_H0 ;  /* 0x20000005ff047230 */ /* 0x000fe40000004100 */
[----:B------:R-:W-:Y:S01]  /*182f0*/  @!P0 FADD.FTZ R36, -R36, -RZ ;  /* 0x800000ff24248221 */ /* 0x000fe20000010100 */
[--C-:B------:R-:W-:Y:S02]  /*18300*/  HADD2.F32 R41, -RZ, R21.reuse.H0_H0 ;  /* 0x20000015ff297230 */ /* 0x100fe40000004100 */
[----:B------:R-:W-:Y:S01]  /*18310*/  @!P0 FADD.FTZ R38, -R38, -RZ ;  /* 0x800000ff26268221 */ /* 0x000fe20000010100 */
[----:B------:R-:W-:Y:S02]  /*18320*/  HADD2.F32 R42, -RZ, R21.H1_H1 ;  /* 0x30000015ff2a7230 */ /* 0x000fe40000004100 */
[----:B------:R-:W-:Y:S01]  /*18330*/  @!P0 FADD.FTZ R4, -R4, -RZ ;  /* 0x800000ff04048221 */ /* 0x000fe20000010100 */
[----:B------:R-:W-:Y:S02]  /*18340*/  HADD2.F32 R39, -RZ, R5.H1_H1 ;  /* 0x30000005ff277230 */ /* 0x000fe40000004100 */
[----:B------:R-:W-:Y:S01]  /*18350*/  FMUL.FTZ R41, R41, R36 ;  /* 0x0000002429297220 */ /* 0x000fe20000410000 */
[----:B------:R-:W-:-:S02]  /*18360*/  HADD2.F32 R21, -RZ, R31.H0_H0 ;  /* 0x2000001fff157230 */ /* 0x000fc40000004100 */
[----:B------:R-:W-:Y:S01]  /*18370*/  FMUL.FTZ R42, R42, R38 ;  /* 0x000000262a2a7220 */ /* 0x000fe20000410000 */
[--C-:B------:R-:W-:Y:S02]  /*18380*/  HADD2.F32 R5, -RZ, R6.reuse.H0_H0 ;  /* 0x20000006ff057230 */ /* 0x100fe40000004100 */
[----:B------:R-:W-:Y:S01]  /*18390*/  @!P0 FADD.FTZ R39, -R39, -RZ ;  /* 0x800000ff27278221 */ /* 0x000fe20000010100 */
[----:B------:R-:W-:Y:S02]  /*183a0*/  HADD2.F32 R40, -RZ, R6.H1_H1 ;  /* 0x30000006ff287230 */ /* 0x000fe40000004100 */
[----:B------:R-:W-:Y:S01]  /*183b0*/  FMUL.FTZ R21, R21, R4 ;  /* 0x0000000415157220 */ /* 0x000fe20000410000 */
[--C-:B------:R-:W-:Y:S02]  /*183c0*/  HADD2.F32 R6, -RZ, R7.reuse.H0_H0 ;  /* 0x20000007ff067230 */ /* 0x100fe40000004100 */
[----:B------:R-:W-:Y:S01]  /*183d0*/  @!P0 FADD.FTZ R5, -R5, -RZ ;  /* 0x800000ff05058221 */ /* 0x000fe20000010100 */
[----:B------:R-:W-:-:S02]  /*183e0*/  HADD2.F32 R7, -RZ, R7.H1_H1 ;  /* 0x30000007ff077230 */ /* 0x000fc40000004100 */
[----:B------:R-:W-:Y:S01]  /*183f0*/  @!P0 FADD.FTZ R40, -R40, -RZ ;  /* 0x800000ff28288221 */ /* 0x000fe20000010100 */
[----:B------:R-:W-:Y:S02]  /*18400*/  HADD2.F32 R36, -RZ, R23.H0_H0 ;  /* 0x20000017ff247230 */ /* 0x000fe40000004100 */
[----:B------:R-:W-:Y:S01]  /*18410*/  @!P0 FADD.FTZ R6, -R6, -RZ ;  /* 0x800000ff06068221 */ /* 0x000fe20000010100 */
[--C-:B------:R-:W-:Y:S02]  /*18420*/  HADD2.F32 R4, -RZ, R37.reuse.H0_H0 ;  /* 0x20000025ff047230 */ /* 0x100fe40000004100 */
[----:B------:R-:W-:Y:S01]  /*18430*/  @!P0 FADD.FTZ R7, -R7, -RZ ;  /* 0x800000ff07078221 */ /* 0x000fe20000010100 */
[----:B------:R-:W-:Y:S02]  /*18440*/  HADD2.F32 R37, -RZ, R37.H1_H1 ;  /* 0x30000025ff257230 */ /* 0x000fe40000004100 */
[----:B------:R-:W-:Y:S01]  /*18450*/  FMUL.FTZ R5, R36, R5 ;  /* 0x0000000524057220 */ /* 0x000fe20000410000 */
[----:B------:R-:W-:-:S02]  /*18460*/  HADD2.F32 R23, -RZ, R23.H1_H1 ;  /* 0x30000017ff177230 */ /* 0x000fc40000004100 */
[----:B------:R-:W-:Y:S01]  /*18470*/  FMUL.FTZ R6, R4, R6 ;  /* 0x0000000604067220 */ /* 0x000fe20000410000 */
[--C-:B------:R-:W-:Y:S02]  /*18480*/  HADD2.F32 R4, -RZ, R20.reuse.H0_H0 ;  /* 0x20000014ff047230 */ /* 0x100fe40000004100 */
[----:B------:R-:W-:Y:S01]  /*18490*/  FMUL.FTZ R7, R37, R7 ;  /* 0x0000000725077220 */ /* 0x000fe20000410000 */
[----:B------:R-:W-:Y:S02]  /*184a0*/  HADD2.F32 R36, -RZ, R20.H1_H1 ;  /* 0x30000014ff247230 */ /* 0x000fe40000004100 */
[----:B------:R-:W-:Y:S01]  /*184b0*/  FMUL.FTZ R40, R23, R40 ;  /* 0x0000002817287220 */ /* 0x000fe20000410000 */
[----:B------:R-:W-:Y:S02]  /*184c0*/  HADD2.F32 R31, -RZ, R31.H1_H1 ;  /* 0x3000001fff1f7230 */ /* 0x000fe40000004100 */
[----:B------:R-:W-:-:S03]  /*184d0*/  HADD2.F32 R23, -RZ, R10.H0_H0 ;  /* 0x2000000aff177230 */ /* 0x000fc60000004100 */
[----:B------:R-:W-:Y:S01]  /*184e0*/  FMUL.FTZ R31, R31, R39 ;  /* 0x000000271f1f7220 */ /* 0x000fe20000410000 */
[--C-:B---3--:R-:W-:Y:S02]  /*184f0*/  HADD2.F32 R20, -RZ, R12.reuse.H0_H0 ;  /* 0x2000000cff147230 */ /* 0x108fe40000004100 */
[----:B------:R-:W-:Y:S02]  /*18500*/  HADD2.F32 R37, -RZ, R12.H1_H1 ;  /* 0x3000000cff257230 */ /* 0x000fe40000004100 */
[--C-:B------:R-:W-:Y:S02]  /*18510*/  HADD2.F32 R12, -RZ, R13.reuse.H0_H0 ;  /* 0x2000000dff0c7230 */ /* 0x100fe40000004100 */
[----:B------:R-:W-:Y:S01]  /*18520*/  FFMA.FTZ R4, R4, R20, R41 ;  /* 0x0000001404047223 */ /* 0x000fe20000010029 */
[----:B------:R-:W-:Y:S02]  /*18530*/  HADD2.F32 R38, -RZ, R13.H1_H1 ;  /* 0x3000000dff267230 */ /* 0x000fe40000004100 */
[----:B------:R-:W-:Y:S01]  /*18540*/  FFMA.FTZ R36, R36, R37, R42 ;  /* 0x0000002524247223 */ /* 0x000fe2000001002a */
[----:B------:R-:W-:-:S02]  /*18550*/  HADD2.F32 R13, -RZ, R14.H0_H0 ;  /* 0x2000000eff0d7230 */ /* 0x000fc40000004100 */
[----:B------:R-:W-:Y:S01]  /*18560*/  FFMA.FTZ R12, R23, R12, R21 ;  /* 0x0000000c170c7223 */ /* 0x000fe20000010015 */
[----:B------:R-:W-:Y:S02]  /*18570*/  HADD2.F32 R39, -RZ, R14.H1_H1 ;  /* 0x3000000eff277230 */ /* 0x000fe40000004100 */
[----:B------:R-:W-:Y:S01]  /*18580*/  HADD2.F32 R14, -RZ, R15.H0_H0 ;  /* 0x2000000fff0e7230 */ /* 0x000fe20000004100 */
[----:B------:R-:W-:Y:S01]  /*18590*/  F2FP.F16.F32.PACK_AB R4, R36, R4 ;  /* 0x000000042404723e */ /* 0x000fe200000000ff */
[----:B------:R-:W-:Y:S02]  /*185a0*/  HADD2.F32 R20, -RZ, R10.H1_H1 ;  /* 0x3000000aff147230 */ /* 0x000fe40000004100 */
[----:B------:R-:W-:Y:S02]  /*185b0*/  HADD2.F32 R21, -RZ, R11.H0_H0 ;  /* 0x2000000bff157230 */ /* 0x000fe40000004100 */
[----:B------:R-:W-:Y:S02]  /*185c0*/  HADD2.F32 R15, -RZ, R15.H1_H1 ;  /* 0x3000000fff0f7230 */ /* 0x000fe40000004100 */
[----:B------:R-:W-:Y:S01]  /*185d0*/  FFMA.FTZ R20, R20, R38, R31 ;  /* 0x0000002614147223 */ /* 0x000fe2000001001f */
[----:B------:R-:W-:-:S02]  /*185e0*/  HADD2.F32 R11, -RZ, R11.H1_H1 ;  /* 0x3000000bff0b7230 */ /* 0x000fc40000004100 */
[----:B------:R-:W-:Y:S01]  /*185f0*/  FFMA.FTZ R6, R21, R14, R6 ;  /* 0x0000000e15067223 */ /* 0x000fe20000010006 */
[--C-:B------:R-:W-:Y:S02]  /*18600*/  HADD2.F32 R10, -RZ, R22.reuse.H0_H0 ;  /* 0x20000016ff0a7230 */ /* 0x100fe40000004100 */
[----:B------:R-:W-:Y:S02]  /*18610*/  HADD2.F32 R22, -RZ, R22.H1_H1 ;  /* 0x30000016ff167230 */ /* 0x000fe40000004100 */
[----:B------:R-:W-:Y:S01]  /*18620*/  FFMA.FTZ R7, R11, R15, R7 ;  /* 0x0000000f0b077223 */ /* 0x000fe20000010007 */
[----:B------:R-:W-:Y:S01]  /*18630*/  F2FP.F16.F32.PACK_AB R20, R20, R12 ;  /* 0x0000000c1414723e */ /* 0x000fe200000000ff */
[----:B------:R-:W-:Y:S01]  /*18640*/  FFMA.FTZ R5, R10, R13, R5 ;  /* 0x0000000d0a057223 */ /* 0x000fe20000010005 */
[----:B------:R-:W-:Y:S02]  /*18650*/  FFMA.FTZ R22, R22, R39, R40 ;  /* 0x0000002716167223 */ /* 0x000fe40000010028 */
[----:B------:R-:W-:-:S02]  /*18660*/  F2FP.F16.F32.PACK_AB R6, R7, R6 ;  /* 0x000000060706723e */ /* 0x000fc400000000ff */
[----:B------:R-:W-:Y:S02]  /*18670*/  MOV R21, R20 ;  /* 0x0000001400157202 */ /* 0x000fe40000000f00 */
[----:B------:R-:W-:Y:S02]  /*18680*/  F2FP.F16.F32.PACK_AB R22, R22, R5 ;  /* 0x000000051616723e */ /* 0x000fe400000000ff */
[----:B------:R-:W-:Y:S02]  /*18690*/  MOV R20, R4 ;  /* 0x0000000400147202 */ /* 0x000fe40000000f00 */
[----:B------:R-:W-:Y:S02]  /*186a0*/  MOV R23, R6 ;  /* 0x0000000600177202 */ /* 0x000fe40000000f00 */
.L_x_1115:
[----:B------:R-:W-:Y:S05]  /*186b0*/  BSYNC B0 ;  /* 0x0000000000007941 */ /* 0x000fea0003800000 */
.L_x_1114:
[----:B-----5:R1:W-:Y:S02]  /*186c0*/  STS.128 [R243+0x5800], R20 ;  /* 0x00580014f3007388 */ /* 0x0203e40000000c00 */
.L_x_1113:
[----:B------:R-:W-:Y:S05]  /*186d0*/  BSYNC B1 ;  /* 0x0000000000017941 */ /* 0x000fea0003800000 */
.L_x_1112:
[----:B------:R-:W-:-:S13]  /*186e0*/  ISETP.GE.AND P0, PT, R9, R2, PT ;  /* 0x000000020900720c */ /* 0x000fda0003f06270 */
[----:B------:R1:W-:Y:S01]  /*186f0*/  @P0 STS.128 [R243+0x7800], RZ ;  /* 0x007800fff3000388 */ /* 0x0003e20000000c00 */
[----:B------:R-:W-:Y:S05]  /*18700*/  @P0 BRA `(.L_x_1041) ;  /* 0x0000000c00f40947 */ /* 0x000fea0003800000 */
[----:B------:R1:W5:Y:S01]  /*18710*/  LD.E.128 R12, desc[UR6][R28.64+0x180] ;  /* 0x000180061c0c7980 */ /* 0x000362000c101d00 */
[----:B------:R-:W-:Y:S01]  /*18720*/  ISETP.GE.AND P0, PT, R9, R0, PT ;  /* 0x000000000900720c */ /* 0x000fe20003f06270 */
[----:B------:R-:W-:Y:S01]  /*18730*/  BSSY B0, `(.L_x_1116) ;  /* 0x0000063000007945 */ /* 0x000fe20003800000 */
[----:B------:R-:W-:-:S05]  /*18740*/  IADD3 R6, P1, R28, 0x180, RZ ;  /* 0x000001801c067810 */ /* 0x000fca0007f3e0ff */
[----:B------:R-:W-:-:S06]  /*18750*/  IMAD.X R7, RZ, RZ, R29, P1 ;  /* 0x000000ffff077224 */ /* 0x000fcc00008e061d */
        /* <DEDUP_REMOVED lines=13> */
[----:B------:R-:W-:-:S03]  /*18830*/  IMAD.WIDE R6, R4, 0x2, R6 ;  /* 0x0000000204067825 */ /* 0x000fc600078e0206 */
[----:B------:R-:W-:Y:S02]  /*18840*/  LEA.HI.X R11, R2, R27, R0, 0x1, P1 ;  /* 0x0000001b020b7211 */ /* 0x000fe400008f0c00 */
[----:B------:R-:W-:Y:S01]  /*18850*/  MOV R0, RZ ;  /* 0x000000ff00007202 */ /* 0x000fe20000000f00 */
[----:B-1----:R-:W2:Y:S01]  /*18860*/  LD.E.128 R20, desc[UR6][R6.64] ;  /* 0x0000000606147980 */ /* 0x002ea2000c101d00 */
[----:B------:R-:W-:-:S04]  /*18870*/  @P0 IADD3 R0, -R3, RZ, RZ ;  /* 0x000000ff03000210 */ /* 0x000fc80007ffe1ff */
[----:B------:R-:W-:-:S04]  /*18880*/  IADD3 R8, P1, R0, R8, RZ ;  /* 0x0000000800087210 */ /* 0x000fc80007f3e0ff */
[----:B------:R-:W-:Y:S01]  /*18890*/  LEA.HI.X.SX32 R0, R0, R24, 0x1, P1 ;  /* 0x0000001800007211 */ /* 0x000fe200008f0eff */
[----:B------:R1:W3:Y:S02]  /*188a0*/  LD.E.128 R4, desc[UR6][R10.64] ;  /* 0x000000060a047980 */ /* 0x0002e4000c101d00 */
[----:B-1----:R-:W-:-:S04]  /*188b0*/  LEA R10, P1, R8, R16, 0x1 ;  /* 0x00000010080a7211 */ /* 0x002fc800078208ff */
[----:B------:R-:W-:-:S06]  /*188c0*/  LEA.HI.X R11, R8, R17, R0, 0x1, P1 ;  /* 0x00000011080b7211 */ /* 0x000fcc00008f0c00 */
[----:B------:R-:W4:Y:S01]  /*188d0*/  LD.E.128 R8, desc[UR6][R10.64] ;  /* 0x000000060a087980 */ /* 0x000f22000c101d00 */
[----:B-----5:R-:W-:Y:S02]  /*188e0*/  MOV R3, R12 ;  /* 0x0000000c00037202 */ /* 0x020fe40000000f00 */
[----:B------:R-:W-:Y:S02]  /*188f0*/  MOV R2, R15 ;  /* 0x0000000f00027202 */ /* 0x000fe40000000f00 */
[----:B------:R-:W-:Y:S02]  /*18900*/  MOV R0, R13 ;  /* 0x0000000d00007202 */ /* 0x000fe40000000f00 */
[----:B------:R-:W-:Y:S02]  /*18910*/  MOV R13, R14 ;  /* 0x0000000e000d7202 */ /* 0x000fe40000000f00 */
[----:B--2---:R-:W-:Y:S02]  /*18920*/  MOV R12, R20 ;  /* 0x00000014000c7202 */ /* 0x004fe40000000f00 */
[----:B------:R-:W-:-:S02]  /*18930*/  MOV R15, R21 ;  /* 0x00000015000f7202 */ /* 0x000fc40000000f00 */
[----:B------:R-:W-:Y:S01]  /*18940*/  MOV R17, R23 ;  /* 0x0000001700117202 */ /* 0x000fe20000000f00 */
[--C-:B------:R-:W-:Y:S01]  /*18950*/  HADD2.F32 R23, -RZ, R12.reuse.H0_H0 ;  /* 0x2000000cff177230 */ /* 0x100fe20000004100 */
[----:B------:R-:W-:Y:S01]  /*18960*/  MOV R14, R22 ;  /* 0x00000016000e7202 */ /* 0x000fe20000000f00 */
[----:B------:R-:W-:Y:S02]  /*18970*/  HADD2.F32 R24, -RZ, R12.H1_H1 ;  /* 0x3000000cff187230 */ /* 0x000fe40000004100 */
[--C-:B------:R-:W-:Y:S02]  /*18980*/  HADD2.F32 R12, -RZ, R15.reuse.H0_H0 ;  /* 0x2000000fff0c7230 */ /* 0x100fe40000004100 */
[----:B------:R-:W-:Y:S02]  /*18990*/  HADD2.F32 R15, -RZ, R15.H1_H1 ;  /* 0x3000000fff0f7230 */ /* 0x000fe40000004100 */
[--C-:B---3--:R-:W-:Y:S02]  /*189a0*/  HADD2.F32 R16, -RZ, R4.reuse.H0_H0 ;  /* 0x20000004ff107230 */ /* 0x108fe40000004100 */
[----:B------:R-:W-:-:S02]  /*189b0*/  HADD2.F32 R20, -RZ, R4.H1_H1 ;  /* 0x30000004ff147230 */ /* 0x000fc40000004100 */
[--C-:B------:R-:W-:Y:S02]  /*189c0*/  HADD2.F32 R4, -RZ, R5.reuse.H0_H0 ;  /* 0x20000005ff047230 */ /* 0x100fe40000004100 */
[----:B------:R-:W-:Y:S01]  /*189d0*/  @!P0 FADD.FTZ R16, -R16, -RZ ;  /* 0x800000ff10108221 */ /* 0x000fe20000010100 */
[----:B------:R-:W-:Y:S02]  /*189e0*/  HADD2.F32 R21, -RZ, R5.H1_H1 ;  /* 0x30000005ff157230 */ /* 0x000fe40000004100 */
[----:B------:R-:W-:Y:S01]  /*189f0*/  @!P0 FADD.FTZ R20, -R20, -RZ ;  /* 0x800000ff14148221 */ /* 0x000fe20000010100 */
[--C-:B------:R-:W-:Y:S02]  /*18a00*/  HADD2.F32 R5, -RZ, R6.reuse.H0_H0 ;  /* 0x20000006ff057230 */ /* 0x100fe40000004100 */
[----:B------:R-:W-:Y:S01]  /*18a10*/  @!P0 FADD.FTZ R4, -R4, -RZ ;  /* 0x800000ff04048221 */ /* 0x000fe20000010100 */
[----:B------:R-:W-:Y:S02]  /*18a20*/  HADD2.F32 R22, -RZ, R6.H1_H1 ;  /* 0x30000006ff167230 */ /* 0x000fe40000004100 */
[----:B------:R-:W-:Y:S01]  /*18a30*/  FMUL.FTZ R23, R23, R16 ;  /* 0x0000001017177220 */ /* 0x000fe20000410000 */
[----:B------:R-:W-:-:S02]  /*18a40*/  HADD2.F32 R6, -RZ, R7.H0_H0 ;  /* 0x20000007ff067230 */ /* 0x000fc40000004100 */
[----:B------:R-:W-:Y:S01]  /*18a50*/  FMUL.FTZ R12, R12, R4 ;  /* 0x000000040c0c7220 */ /* 0x000fe20000410000 */
[----:B------:R-:W-:Y:S02]  /*18a60*/  HADD2.F32 R7, -RZ, R7.H1_H1 ;  /* 0x30000007ff077230 */ /* 0x000fe40000004100 */
[----:B------:R-:W-:Y:S01]  /*18a70*/  @!P0 FADD.FTZ R5, -R5, -RZ ;  /* 0x800000ff05058221 */ /* 0x000fe20000010100 */
        /* <DEDUP_REMOVED lines=8> */
[----:B------:R-:W-:Y:S01]  /*18b00*/  FMUL.FTZ R6, R4, R6 ;  /* 0x0000000604067220 */ /* 0x000fe20000410000 */
[----:B------:R-:W-:Y:S01]  /*18b10*/  FMUL.FTZ R7, R17, R7 ;  /* 0x0000000711077220 */ /* 0x000fe20000410000 */
[--C-:B------:R-:W-:Y:S02]  /*18b20*/  HADD2.F32 R4, -RZ, R3.reuse.H0_H0 ;  /* 0x20000003ff047230 */ /* 0x100fe40000004100 */
[----:B------:R-:W-:Y:S01]  /*18b30*/  FMUL.FTZ R22, R14, R22 ;  /* 0x000000160e167220 */ /* 0x000fe20000410000 */
[----:B------:R-:W-:Y:S02]  /*18b40*/  HADD2.F32 R16, -RZ, R3.H1_H1 ;  /* 0x30000003ff107230 */ /* 0x000fe40000004100 */
[----:B------:R-:W-:Y:S01]  /*18b50*/  @!P0 FADD.FTZ R21, -R21, -RZ ;  /* 0x800000ff15158221 */ /* 0x000fe20000010100 */
[----:B------:R-:W-:-:S02]  /*18b60*/  HADD2.F32 R14, -RZ, R0.H0_H0 ;  /* 0x20000000ff0e7230 */ /* 0x000fc40000004100 */
[----:B------:R-:W-:Y:S01]  /*18b70*/  FMUL.FTZ R24, R24, R20 ;  /* 0x0000001418187220 */ /* 0x000fe20000410000 */
[----:B------:R-:W-:Y:S01]  /*18b80*/  FMUL.FTZ R15, R15, R21 ;  /* 0x000000150f0f7220 */ /* 0x000fe20000410000 */
[--C-:B----4-:R-:W-:Y:S02]  /*18b90*/  HADD2.F32 R3, -RZ, R8.reuse.H0_H0 ;  /* 0x20000008ff037230 */ /* 0x110fe40000004100 */
        /* <DEDUP_REMOVED lines=8> */
[----:B------:R-:W-:Y:S01]  /*18c20*/  HADD2.F32 R12, -RZ, R0.H1_H1 ;  /* 0x30000000ff0c7230 */ /* 0x000fe20000004100 */
[----:B------:R-:W-:Y:S01]  /*18c30*/  F2FP.F16.F32.PACK_AB R3, R16, R3 ;  /* 0x000000031003723e */ /* 0x000fe200000000ff */
[----:B------:R-:W-:Y:S02]  /*18c40*/  HADD2.F32 R10, -RZ, R11.H0_H0 ;  /* 0x2000000bff0a7230 */ /* 0x000fe40000004100 */
[----:B------:R-:W-:Y:S02]  /*18c50*/  HADD2.F32 R4, -RZ, R13.H0_H0 ;  /* 0x2000000dff047230 */ /* 0x000fe40000004100 */
[----:B------:R-:W-:Y:S01]  /*18c60*/  FFMA.FTZ R12, R12, R20, R15 ;  /* 0x000000140c0c7223 */ /* 0x000fe2000001000f */
[----:B------:R-:W-:-:S02]  /*18c70*/  HADD2.F32 R0, -RZ, R2.H0_H0 ;  /* 0x20000002ff007230 */ /* 0x000fc40000004100 */
[----:B------:R-:W-:Y:S02]  /*18c80*/  HADD2.F32 R11, -RZ, R11.H1_H1 ;  /* 0x3000000bff0b7230 */ /* 0x000fe40000004100 */
[----:B------:R-:W-:Y:S01]  /*18c90*/  FFMA.FTZ R4, R4, R9, R5 ;  /* 0x0000000904047223 */ /* 0x000fe20000010005 */
[----:B------:R-:W-:Y:S02]  /*18ca0*/  HADD2.F32 R2, -RZ, R2.H1_H1 ;  /* 0x30000002ff027230 */ /* 0x000fe40000004100 */
[----:B------:R-:W-:Y:S01]  /*18cb0*/  FFMA.FTZ R0, R0, R10, R6 ;  /* 0x0000000a00007223 */ /* 0x000fe20000010006 */
[----:B------:R-:W-:Y:S01]  /*18cc0*/  HADD2.F32 R13, -RZ, R13.H1_H1 ;  /* 0x3000000dff0d7230 */ /* 0x000fe20000004100 */
[----:B------:R-:W-:Y:S01]  /*18cd0*/  F2FP.F16.F32.PACK_AB R12, R12, R8 ;  /* 0x000000080c0c723e */ /* 0x000fe200000000ff */
[----:B------:R-:W-:-:S03]  /*18ce0*/  FFMA.FTZ R2, R2, R11, R7 ;  /* 0x0000000b02027223 */ /* 0x000fc60000010007 */
[----:B------:R-:W-:Y:S02]  /*18cf0*/  FFMA.FTZ R13, R13, R21, R22 ;  /* 0x000000150d0d7223 */ /* 0x000fe40000010016 */
[----:B------:R-:W-:-:S03]  /*18d00*/  F2FP.F16.F32.PACK_AB R0, R2, R0 ;  /* 0x000000000200723e */ /* 0x000fc600000000ff */
[----:B------:R-:W-:Y:S02]  /*18d10*/  F2FP.F16.F32.PACK_AB R4, R13, R4 ;  /* 0x000000040d04723e */ /* 0x000fe400000000ff */
[----:B------:R-:W-:Y:S02]  /*18d20*/  MOV R13, R12 ;  /* 0x0000000c000d7202 */ /* 0x000fe40000000f00 */
[----:B------:R-:W-:Y:S02]  /*18d30*/  MOV R12, R3 ;  /* 0x00000003000c7202 */ /* 0x000fe40000000f00 */
[----:B------:R-:W-:Y:S02]  /*18d40*/  MOV R14, R4 ;  /* 0x00000004000e7202 */ /* 0x000fe40000000f00 */
[----:B------:R-:W-:Y:S02]  /*18d50*/  MOV R15, R0 ;  /* 0x00000000000f7202 */ /* 0x000fe40000000f00 */
.L_x_1117:
[----:B------:R-:W-:Y:S05]  /*18d60*/  BSYNC B0 ;  /* 0x0000000000007941 */ /* 0x000fea0003800000 */
.L_x_1116:
[----:B-----5:R1:W-:Y:S01]  /*18d70*/  STS.128 [R243+0x7800], R12 ;  /* 0x0078000cf3007388 */ /* 0x0203e20000000c00 */
[----:B------:R-:W-:Y:S05]  /*18d80*/  BRA `(.L_x_1041) ;  /* 0x0000000800547947 */ /* 0x000fea0003800000 */
.L_x_991:
[----:B------:R-:W-:Y:S01]  /*18d90*/  IMAD.IADD R0, R241, 0x1, -R52 ;  /* 0x00000001f1007824 */ /* 0x000fe200078e0a34 */
[----:B------:R-:W-:Y:S01]  /*18da0*/  BSSY B0, `(.L_x_1118) ;  /* 0x0000029000007945 */ /* 0x000fe20003800000 */
[C---:B------:R-:W-:Y:S01]  /*18db0*/  VIADD R25, R160.reuse, 0x10 ;  /* 0x00000010a0197836 */ /* 0x040fe20000000000 */
[----:B------:R-:W-:Y:S01]  /*18dc0*/  ISETP.GE.AND P2, PT, R9, R154, PT ;  /* 0x0000009a0900720c */ /* 0x000fe20003f46270 */
[C---:B------:R-:W-:Y:S01]  /*18dd0*/  VIADD R32, R160.reuse, 0x20 ;  /* 0x00000020a0207836 */ /* 0x040fe20000000000 */
[CC--:B------:R-:W-:Y:S01]  /*18de0*/  ISETP.GE.AND P4, PT, R160.reuse, R0.reuse, PT ;  /* 0x00000000a000720c */ /* 0x0c0fe20003f86270 */
[----:B------:R-:W-:Y:S01]  /*18df0*/  VIADD R30, R160, 0x30 ;  /* 0x00000030a01e7836 */ /* 0x000fe20000000000 */
[-C--:B------:R-:W-:Y:S02]  /*18e00*/  ISETP.GE.AND P3, PT, R25, R0.reuse, PT ;  /* 0x000000001900720c */ /* 0x080fe40003f66270 */
[----:B------:R-:W-:Y:S02]  /*18e10*/  ISETP.GE.AND P5, PT, R32, R0, PT ;  /* 0x000000002000720c */ /* 0x000fe40003fa6270 */
[----:B------:R-:W-:-:S02]  /*18e20*/  ISETP.GE.AND P1, PT, R10, R154, PT ;  /* 0x0000009a0a00720c */ /* 0x000fc40003f26270 */
[----:B------:R-:W-:-:S05]  /*18e30*/  ISETP.GE.AND P0, PT, R11, R154, PT ;  /* 0x0000009a0b00720c */ /* 0x000fca0003f06270 */
[----:B------:R-:W-:Y:S08]  /*18e40*/  @P4 BRA `(.L_x_1119) ;  /* 0x0000000000784947 */ /* 0x000ff00003800000 */
[----:B------:R-:W-:-:S13]  /*18e50*/  ISETP.GE.AND P6, PT, R14, R154, PT ;  /* 0x0000009a0e00720c */ /* 0x000fda0003fc6270 */
[CC--:B-----5:R-:W-:Y:S01]  /*18e60*/  @!P6 LEA R10, P4, R166.reuse, R172.reuse, 0x1 ;  /* 0x000000aca60ae211 */ /* 0x0e0fe200078808ff */
[----:B------:R1:W-:Y:S03]  /*18e70*/  @P6 STS.128 [R243], RZ ;  /* 0x000000fff3006388 */ /* 0x0003e60000000c00 */
[C---:B------:R-:W-:Y:S02]  /*18e80*/  @!P6 LEA.HI.X R11, R166.reuse, R173, R169, 0x1, P4 ;  /* 0x000000ada60be211 */ /* 0x040fe400020f0ca9 */
[----:B------:R-:W-:-:S03]  /*18e90*/  @!P0 LEA R8, P4, R166, R172, 0x1 ;  /* 0x000000aca6088211 */ /* 0x000fc600078808ff */
[----:B------:R-:W-:Y:S01]  /*18ea0*/  @!PT LDS RZ, [RZ] ;  /* 0x00000000fffff984 */ /* 0x000fe20000000800 */
[----:B------:R-:W-:Y:S01]  /*18eb0*/  @!PT LDS RZ, [RZ] ;  /* 0x00000000fffff984 */ /* 0x000fe20000000800 */
[----:B------:R-:W-:Y:S01]  /*18ec0*/  @!PT LDS RZ, [RZ] ;  /* 0x00000000fffff984 */ /* 0x000fe20000000800 */
[----:B------:R1:W-:Y:S01]  /*18ed0*/  @!P6 LDGSTS.E.BYPASS.LTC128B.128 [R243], desc[UR6][R10.64] ;  /* 0x000000000af3efae */ /* 0x0003e2000b901d46 */
[CCC-:B------:R-:W-:Y:S02]  /*18ee0*/  @!P0 LEA.HI.X R9, R166.reuse, R173.reuse, R169.reuse, 0x1, P4 ;  /* 0x000000ada6098211 */ /* 0x1c0fe400020f0ca9 */
[C---:B------:R-:W-:Y:S01]  /*18ef0*/  @!P1 LEA R6, P4, R166.reuse, R172, 0x1 ;  /* 0x000000aca6069211 */ /* 0x040fe200078808ff */
[----:B------:R1:W-:Y:S03]  /*18f00*/  @P0 STS.128 [R243+0x2000], RZ ;  /* 0x002000fff3000388 */ /* 0x0003e60000000c00 */
[----:B------:R-:W-:Y:S01]  /*18f10*/  @!P1 LEA.HI.X R7, R166, R173, R169, 0x1, P4 ;  /* 0x000000ada6079211 */ /* 0x000fe200020f0ca9 */
        /* <DEDUP_REMOVED lines=11> */
[----:B-1----:R-:W-:-:S04]  /*18fd0*/  LEA R6, P4, R166, R172, 0x1 ;  /* 0x000000aca6067211 */ /* 0x002fc800078808ff */
[----:B------:R-:W-:-:S05]  /*18fe0*/  LEA.HI.X R7, R166, R173, R169, 0x1, P4 ;  /* 0x000000ada6077211 */ /* 0x000fca00020f0ca9 */
[----:B------:R-:W-:Y:S01]  /*18ff0*/  @!PT LDS RZ, [RZ] ;  /* 0x00000000fffff984 */ /* 0x000fe20000000800 */
[----:B------:R-:W-:Y:S01]  /*19000*/  @!PT LDS RZ, [RZ] ;  /* 0x00000000fffff984 */ /* 0x000fe20000000800 */
[----:B------:R-:W-:Y:S01]  /*19010*/  @!PT LDS RZ, [RZ] ;  /* 0x00000000fffff984 */ /* 0x000fe20000000800 */
[----:B------:R2:W-:Y:S04]  /*19020*/  LDGSTS.E.BYPASS.LTC128B.128 [R243+0x6000], desc[UR6][R6.64+0x180] ;  /* 0x0600018006f37fae */ /* 0x0005e8000b901d46 */
.L_x_1119:
[----:B------:R-:W-:Y:S05]  /*19030*/  BSYNC B0 ;  /* 0x0000000000007941 */ /* 0x000fea0003800000 */
.L_x_1118:
[----:B------:R-:W-:Y:S01]  /*19040*/  BSSY B0, `(.L_x_1120) ;  /* 0x0000023000007945 */ /* 0x000fe20003800000 */
[----:B------:R-:W-:-:S03]  /*19050*/  ISETP.GE.AND P6, PT, R30, R0, PT ;  /* 0x000000001e00720c */ /* 0x000fc60003fc6270 */
[----:B------:R-:W-:Y:S10]  /*19060*/  @P3 BRA `(.L_x_1121) ;  /* 0x0000000000803947 */ /* 0x000ff40003800000 */
[----:B------:R-:W-:Y:S02]  /*19070*/  ISETP.GE.AND P4, PT, R14, R154, PT ;  /* 0x0000009a0e00720c */ /* 0x000fe40003f86270 */
[----:B------:R-:W-:-:S05]  /*19080*/  IADD3 R5, P3, R5, R166, RZ ;  /* 0x000000a605057210 */ /* 0x000fca0007f7e0ff */
[----:B------:R-:W-:-:S06]  /*19090*/  IMAD.X R3, R3, 0x1, R169, P3 ;  /* 0x0000000103037824 */ /* 0x000fcc00018e06a9 */
[CC--:B-1---5:R-:W-:Y:S01]  /*190a0*/  @!P4 LEA R10, P3, R5.reuse, R172.reuse, 0x1 ;  /* 0x000000ac050ac211 */ /* 0x0e2fe200078608ff */
[----:B------:R3:W-:Y:S03]  /*190b0*/  @P4 STS.128 [R243+0x800], RZ ;  /* 0x000800fff3004388 */ /* 0x0007e60000000c00 */
[C---:B------:R-:W-:Y:S02]  /*190c0*/  @!P4 LEA.HI.X R11, R5.reuse, R173, R3, 0x1, P3 ;  /* 0x000000ad050bc211 */ /* 0x040fe400018f0c03 */
[----:B------:R-:W-:-:S03]  /*190d0*/  @!P0 LEA R8, P3, R5, R172, 0x1 ;  /* 0x000000ac05088211 */ /* 0x000fc600078608ff */
[----:B------:R-:W-:Y:S01]  /*190e0*/  @!PT LDS RZ, [RZ] ;  /* 0x00000000fffff984 */ /* 0x000fe20000000800 */
[----:B------:R-:W-:Y:S01]  /*190f0*/  @!PT LDS RZ, [RZ] ;  /* 0x00000000fffff984 */ /* 0x000fe20000000800 */
[----:B------:R-:W-:Y:S01]  /*19100*/  @!PT LDS RZ, [RZ] ;  /* 0x00000000fffff984 */ /* 0x000fe20000000800 */
[----:B------:R3:W-:Y:S01]  /*19110*/  @!P4 LDGSTS.E.BYPASS.LTC128B.128 [R243+0x800], desc[UR6][R10.64] ;  /* 0x008000000af3cfae */ /* 0x0007e2000b901d46 */
[CCC-:B------:R-:W-:Y:S02]  /*19120*/  @!P0 LEA.HI.X R9, R5.reuse, R173.reuse, R3.reuse, 0x1, P3 ;  /* 0x000000ad05098211 */ /* 0x1c0fe400018f0c03 */
[C---:B--2---:R-:W-:Y:S01]  /*19130*/  @!P1 LEA R6, P3, R5.reuse, R172, 0x1 ;  /* 0x000000ac05069211 */ /* 0x044fe200078608ff */
        /* <DEDUP_REMOVED lines=13> */
[----:B------:R-:W-:-:S04]  /*19210*/  LEA R2, P3, R5, R172, 0x1 ;  /* 0x000000ac05027211 */ /* 0x000fc800078608ff */
[----:B------:R-:W-:-:S05]  /*19220*/  LEA.HI.X R3, R5, R173, R3, 0x1, P3 ;  /* 0x000000ad05037211 */ /* 0x000fca00018f0c03 */
[----:B------:R-:W-:Y:S01]  /*19230*/  @!PT LDS RZ, [RZ] ;  /* 0x00000000fffff984 */ /* 0x000fe20000000800 */
[----:B------:R-:W-:Y:S01]  /*19240*/  @!PT LDS RZ, [RZ] ;  /* 0x00000000fffff984 */ /* 0x000fe20000000800 */
[----:B------:R-:W-:Y:S01]  /*19250*/  @!PT LDS RZ, [RZ] ;  /* 0x00000000fffff984 */ /* 0x000fe20000000800 */
[----:B------:R4:W-:Y:S04]  /*19260*/  LDGSTS.E.BYPASS.LTC128B.128 [R243+0x6800], desc[UR6][R2.64+0x180] ;  /* 0x0680018002f37fae */ /* 0x0009e8000b901d46 */
.L_x_1121:
[----:B------:R-:W-:Y:S05]  /*19270*/  BSYNC B0 ;  /* 0x0000000000007941 */ /* 0x000fea0003800000 */
.L_x_1120:
[----:B------:R-:W-:Y:S04]  /*19280*/  BSSY B0, `(.L_x_1122) ;  /* 0x0000022000007945 */ /* 0x000fe80003800000 */
[----:B------:R-:W-:Y:S05]  /*19290*/  @P5 BRA `(.L_x_1123) ;  /* 0x0000000000805947 */ /* 0x000fea0003800000 */
[----:B------:R-:W-:Y:S02]  /*192a0*/  ISETP.GE.AND P5, PT, R14, R154, PT ;  /* 0x0000009a0e00720c */ /* 0x000fe40003fa6270 */
[----:B----4-:R-:W-:-:S04]  /*192b0*/  LEA R2, P3, R170, R166, 0x5 ;  /* 0x000000a6aa027211 */ /* 0x010fc800078628ff */
[----:B------:R-:W-:Y:S02]  /*192c0*/  LEA.HI.X R0, R170, R169, R171, 0x5, P3 ;  /* 0x000000a9aa007211 */ /* 0x000fe400018f2cab */
[----:B-123-5:R-:W-:-:S04]  /*192d0*/  @!P0 LEA R6, P4, R2, R172, 0x1 ;  /* 0x000000ac02068211 */ /* 0x02efc800078808ff */
[C---:B------:R-:W-:Y:S01]  /*192e0*/  @!P0 LEA.HI.X R7, R2.reuse, R173, R0, 0x1, P4 ;  /* 0x000000ad02078211 */ /* 0x040fe200020f0c00 */
[----:B------:R1:W-:Y:S01]  /*192f0*/  @P5 STS.128 [R243+0x1000], RZ ;  /* 0x001000fff3005388 */ /* 0x0003e20000000c00 */
[----:B------:R-:W-:-:S04]  /*19300*/  @!P5 LEA R8, P3, R2, R172, 0x1 ;  /* 0x000000ac0208d211 */ /* 0x000fc800078608ff */
        /* <DEDUP_REMOVED lines=25> */
.L_x_1123:
[----:B------:R-:W-:Y:S05]  /*194a0*/  BSYNC B0 ;  /* 0x0000000000007941 */ /* 0x000fea0003800000 */
.L_x_1122:
[----:B------:R-:W-:Y:S05]  /*194b0*/  @P6 BRA `(.L_x_1041) ;  /* 0x0000000000886947 */ /* 0x000fea0003800000 */
[----:B------:R-:W-:Y:S01]  /*194c0*/  ISETP.GE.AND P5, PT, R14, R154, PT ;  /* 0x0000009a0e00720c */ /* 0x000fe20003fa6270 */
[----:B------:R-:W-:Y:S02]  /*194d0*/  IMAD.MOV.U32 R167, RZ, RZ, R169 ;  /* 0x000000ffffa77224 */ /* 0x000fe400078e00a9 */
[----:B------:R-:W-:Y:S02]  /*194e0*/  IMAD R0, R171, 0x30, RZ ;  /* 0x00000030ab007824 */ /* 0x000fe400078e02ff */
[----:B------:R-:W-:-:S04]  /*194f0*/  IMAD.WIDE.U32 R170, R170, 0x30, R166 ;  /* 0x00000030aaaa7825 */ /* 0x000fc800078e00a6 */
[----:B------:R-:W-:Y:S01]  /*19500*/  IMAD.IADD R0, R0, 0x1, R171 ;  /* 0x0000000100007824 */ /* 0x000fe200078e02ab */
[CC--:B-1---5:R-:W-:Y:S02]  /*19510*/  @!P0 LEA R4, P4, R170.reuse, R172.reuse, 0x1 ;  /* 0x000000acaa048211 */ /* 0x0e2fe400078808ff */
[CC--:B----4-:R-:W-:Y:S01]  /*19520*/  @!P1 LEA R2, P3, R170.reuse, R172.reuse, 0x1 ;  /* 0x000000acaa029211 */ /* 0x0d0fe200078608ff */
[----:B------:R1:W-:Y:S01]  /*19530*/  @P5 STS.128 [R243+0x1800], RZ ;  /* 0x001800fff3005388 */ /* 0x0003e20000000c00 */
[C---:B--23--:R-:W-:Y:S02]  /*19540*/  @!P5 LEA R6, P6, R170.reuse, R172, 0x1 ;  /* 0x000000acaa06d211 */ /* 0x04cfe400078c08ff */
[CCC-:B------:R-:W-:Y:S02]  /*19550*/  @!P0 LEA.HI.X R5, R170.reuse, R173.reuse, R0.reuse, 0x1, P4 ;  /* 0x000000adaa058211 */ /* 0x1c0fe400020f0c00 */
[CCC-:B------:R-:W-:Y:S02]  /*19560*/  @!P5 LEA.HI.X R7, R170.reuse, R173.reuse, R0.reuse, 0x1, P6 ;  /* 0x000000adaa07d211 */ /* 0x1c0fe400030f0c00 */
[----:B------:R-:W-:-:S03]  /*19570*/  @!P1 LEA.HI.X R3, R170, R173, R0, 0x1, P3 ;  /* 0x000000adaa039211 */ /* 0x000fc600018f0c00 */
        /* <DEDUP_REMOVED lines=22> */
.L_x_1041:
[----:B------:R-:W-:Y:S05]  /*196e0*/  BSYNC B3 ;  /* 0x0000000000037941 */ /* 0x000fea0003800000 */
.L_x_990:
[----:B------:R-:W-:Y:S01]  /*196f0*/  VIADD R246, R165, 0xffffffff ;  /* 0xffffffffa5f67836 */ /* 0x000fe20000000000 */
[----:B------:R-:W-:Y:S01]  /*19700*/  BSSY B0, `(.L_x_1124) ;  /* 0x0000029000007945 */ /* 0x000fe20003800000 */
[----:B-1--4-:R-:W-:Y:S01]  /*19710*/  IMAD.SHL.U32 R2, R54, 0x40, RZ ;  /* 0x0000004036027824 */ /* 0x012fe200078e00ff */
[----:B------:R-:W-:Y:S01]  /*19720*/  LOP3.LUT R247, R153, 0xff, RZ, 0xc0, !PT ;  /* 0x000000ff99f77812 */ /* 0x000fe200078ec0ff */
[----:B------:R-:W-:-:S04]  /*19730*/  IMAD.SHL.U32 R3, R246, 0x40, RZ ;  /* 0x00000040f6037824 */ /* 0x000fc800078e00ff */
[----:B------:R-:W-:-:S05]  /*19740*/  IMAD.IADD R0, R53, 0x1, -R3 ;  /* 0x0000000135007824 */ /* 0x000fca00078e0a03 */
[-C--:B------:R-:W-:Y:S02]  /*19750*/  ISETP.GE.AND P1, PT, R160, R0.reuse, PT ;  /* 0x00000000a000720c */ /* 0x080fe40003f26270 */
[-C--:B------:R-:W-:Y:S02]  /*19760*/  ISETP.GE.AND P5, PT, R25, R0.reuse, PT ;  /* 0x000000001900720c */ /* 0x080fe40003fa6270 */
[-C--:B------:R-:W-:Y:S02]  /*19770*/  ISETP.GE.AND P4, PT, R32, R0.reuse, PT ;  /* 0x000000002000720c */ /* 0x080fe40003f86270 */
[----:B------:R-:W-:-:S07]  /*19780*/  ISETP.GE.AND P0, PT, R30, R0, PT ;  /* 0x000000001e00720c */ /* 0x000fce0003f06270 */
[----:B------:R-:W-:Y:S06]  /*19790*/  @P1 BRA `(.L_x_1125) ;  /* 0x00000000007c1947 */ /* 0x000fec0003800000 */
[C---:B------:R-:W-:Y:S02]  /*197a0*/  LOP3.LUT R4, R247.reuse, 0x1, RZ, 0xc0, !PT ;  /* 0x00000001f7047812 */ /* 0x040fe400078ec0ff */
[----:B------:R-:W-:Y:S02]  /*197b0*/  R2P PR, R247, 0xe ;  /* 0x0000000ef7007804 */ /* 0x000fe40000000000 */
[----:B------:R-:W-:-:S11]  /*197c0*/  ISETP.NE.U32.AND P6, PT, R4, 0x1, PT ;  /* 0x000000010400780c */ /* 0x000fd60003fc5070 */
[----:B---3--:R-:W-:Y:S01]  /*197d0*/  @P1 IMAD.MOV.U32 R8, RZ, RZ, R236 ;  /* 0x000000ffff081224 */ /* 0x008fe200078e00ec */
[-C--:B--2---:R-:W-:Y:S01]  /*197e0*/  @P2 MOV R6, R236.reuse ;  /* 0x000000ec00062202 */ /* 0x084fe20000000f00 */
[--C-:B------:R-:W-:Y:S01]  /*197f0*/  @!P6 IMAD.MOV.U32 R5, RZ, RZ, R235.reuse ;  /* 0x000000ffff05e224 */ /* 0x100fe200078e00eb */
[-C--:B------:R-:W-:Y:S01]  /*19800*/  @!P6 MOV R4, R236.reuse ;  /* 0x000000ec0004e202 */ /* 0x080fe20000000f00 */
[--C-:B------:R-:W-:Y:S02]  /*19810*/  @P1 IMAD.MOV.U32 R9, RZ, RZ, R235.reuse ;  /* 0x000000ffff091224 */ /* 0x100fe400078e00eb */
[--C-:B------:R-:W-:Y:S02]  /*19820*/  @P2 IMAD.MOV.U32 R7, RZ, RZ, R235.reuse ;  /* 0x000000ffff072224 */ /* 0x100fe400078e00eb */
        /* <DEDUP_REMOVED lines=8> */
[----:B------:R4:W-:Y:S04]  /*198b0*/  @P1 LDGSTS.E.BYPASS.LTC128B.128 [R243+0xa000], desc[UR6][R8.64+0x80] ;  /* 0x0a00008008f31fae */ /* 0x0009e8000b901d46 */
[----:B------:R4:W-:Y:S04]  /*198c0*/  @!P1 STS.128 [R243+0xa000], RZ ;  /* 0x00a000fff3009388 */ /* 0x0009e80000000c00 */
[----:B------:R-:W-:Y:S01]  /*198d0*/  @!PT LDS RZ, [RZ] ;  /* 0x00000000fffff984 */ /* 0x000fe20000000800 */
[----:B------:R-:W-:Y:S01]  /*198e0*/  @!PT LDS RZ, [RZ] ;  /* 0x00000000fffff984 */ /* 0x000fe20000000800 */
[----:B------:R-:W-:Y:S01]  /*198f0*/  @!PT LDS RZ, [RZ] ;  /* 0x00000000fffff984 */ /* 0x000fe20000000800 */
[----:B------:R4:W-:Y:S04]  /*19900*/  @P2 LDGSTS.E.BYPASS.LTC128B.128 [R243+0xc000], desc[UR6][R6.64+0x100] ;  /* 0x0c00010006f32fae */ /* 0x0009e8000b901d46 */
[----:B------:R4:W-:Y:S01]  /*19910*/  @!P2 STS.128 [R243+0xc000], RZ ;  /* 0x00c000fff300a388 */ /* 0x0009e20000000c00 */
[----:B-1----:R-:W-:Y:S01]  /*19920*/  @P3 MOV R4, R236 ;  /* 0x000000ec00043202 */ /* 0x002fe20000000f00 */
[----:B------:R-:W-:-:S05]  /*19930*/  @P3 IMAD.MOV.U32 R5, RZ, RZ, R235 ;  /* 0x000000ffff053224 */ /* 0x000fca00078e00eb */
[----:B------:R-:W-:Y:S01]  /*19940*/  @!PT LDS RZ, [RZ] ;  /* 0x00000000fffff984 */ /* 0x000fe20000000800 */
[----:B------:R-:W-:Y:S01]  /*19950*/  @!PT LDS RZ, [RZ] ;  /* 0x00000000fffff984 */ /* 0x000fe20000000800 */
[----:B------:R-:W-:Y:S01]  /*19960*/  @!PT LDS RZ, [RZ] ;  /* 0x00000000fffff984 */ /* 0x000fe20000000800 */
[----:B------:R4:W-:Y:S04]  /*19970*/  @P3 LDGSTS.E.BYPASS.LTC128B.128 [R243+0xe000], desc[UR6][R4.64+0x180] ;  /* 0x0e00018004f33fae */ /* 0x0009e8000b901d46 */
[----:B------:R4:W-:Y:S02]  /*19980*/  @!P3 STS.128 [R243+0xe000], RZ ;  /* 0x00e000fff300b388 */ /* 0x0009e40000000c00 */
.L_x_1125:
[----:B------:R-:W-:Y:S05]  /*19990*/  BSYNC B0 ;  /* 0x0000000000007941 */ /* 0x000fea0003800000 */
.L_x_1124:
[----:B------:R-:W-:Y:S04]  /*199a0*/  BSSY B0, `(.L_x_1126) ;  /* 0x0000025000007945 */ /* 0x000fe80003800000 */
[----:B------:R-:W-:Y:S05]  /*199b0*/  @P5 BRA `(.L_x_1127) ;  /* 0x00000000008c5947 */ /* 0x000fea0003800000 */
[C---:B----4-:R-:W-:Y:S02]  /*199c0*/  LOP3.LUT R4, R247.reuse, 0x1, RZ, 0xc0, !PT ;  /* 0x00000001f7047812 */ /* 0x050fe400078ec0ff */
[C---:B------:R-:W-:Y:S02]  /*199d0*/  LOP3.LUT P5, RZ, R247.reuse, 0x2, RZ, 0xc0, !PT ;  /* 0x00000002f7ff7812 */ /* 0x040fe400078ac0ff */
[----:B------:R-:W-:Y:S02]  /*199e0*/  ISETP.NE.U32.AND P6, PT, R4, 0x1, PT ;  /* 0x000000010400780c */ /* 0x000fe40003fc5070 */
[----:B------:R-:W-:Y:S02]  /*199f0*/  LOP3.LUT P3, RZ, R247, 0x4, RZ, 0xc0, !PT ;  /* 0x00000004f7ff7812 */ /* 0x000fe4000786c0ff */
[----:B------:R-:W-:-:S05]  /*19a00*/  IADD3 R5, P1, R233, R156, RZ ;  /* 0x0000009ce9057210 */ /* 0x000fca0007f3e0ff */
[----:B------:R-:W-:Y:S02]  /*19a10*/  IMAD.X R4, R234, 0x1, R159, P1 ;  /* 0x00000001ea047824 */ /* 0x000fe400008e069f */
[----:B---3--:R-:W-:Y:S02]  /*19a20*/  @P5 LEA R10, P1, R5, R162, 0x1 ;  /* 0x000000a2050a5211 */ /* 0x008fe400078208ff */
[----:B------:R-:W-:Y:S02]  /*19a30*/  @!P6 LEA R12, P2, R233, R236, 0x1 ;  /* 0x000000ece90ce211 */ /* 0x000fe400078408ff */
[----:B------:R-:W-:Y:S02]  /*19a40*/  @P5 LEA.HI.X R11, R5, R163, R4, 0x1, P1 ;  /* 0x000000a3050b5211 */ /* 0x000fe400008f0c04 */
[----:B------:R-:W-:Y:S02]  /*19a50*/  @!P6 LEA.HI.X R13, R233, R235, R234, 0x1, P2 ;  /* 0x000000ebe90de211 */ /* 0x000fe400010f0cea */
[----:B------:R-:W-:-:S02]  /*19a60*/  LOP3.LUT P2, RZ, R247, 0x8, RZ, 0xc0, !PT ;  /* 0x00000008f7ff7812 */ /* 0x000fc4000784c0ff */
[CC--:B------:R-:W-:Y:S01]  /*19a70*/  @P3 LEA R8, P1, R5.reuse, R162.reuse, 0x1 ;  /* 0x000000a205083211 */ /* 0x0c0fe200078208ff */
[----:B------:R-:W-:Y:S01]  /*19a80*/  @!PT LDS RZ, [RZ] ;  /* 0x00000000fffff984 */ /* 0x000fe20000000800 */
[----:B------:R-:W-:Y:S01]  /*19a90*/  @!PT LDS RZ, [RZ] ;  /* 0x00000000fffff984 */ /* 0x000fe20000000800 */
[----:B------:R-:W-:Y:S01]  /*19aa0*/  @!PT LDS RZ, [RZ] ;  /* 0x00000000fffff984 */ /* 0x000fe20000000800 */
[----:B------:R1:W-:Y:S03]  /*19ab0*/  @!P6 LDGSTS.E.BYPASS.LTC128B.128 [R243+0x8800], desc[UR6][R12.64] ;  /* 0x088000000cf3efae */ /* 0x0003e6000b901d46 */
[C---:B------:R-:W-:Y:S01]  /*19ac0*/  @P3 LEA.HI.X R9, R5.reuse, R163, R4, 0x1, P1 ;  /* 0x000000a305093211 */ /* 0x040fe200008f0c04 */
[----:B------:R1:W-:Y:S04]  /*19ad0*/  @P6 STS.128 [R243+0x8800], RZ ;  /* 0x008800fff3006388 */ /* 0x0003e80000000c00 */
[----:B------:R-:W-:Y:S01]  /*19ae0*/  @!PT LDS RZ, [RZ] ;  /* 0x00000000fffff984 */ /* 0x000fe20000000800 */
[----:B------:R-:W-:Y:S01]  /*19af0*/  @!PT LDS RZ, [RZ] ;  /* 0x00000000fffff984 */ /* 0x000fe20000000800 */
[----:B------:R-:W-:Y:S01]  /*19b00*/  @!PT LDS RZ, [RZ] ;  /* 0x00000000fffff984 */ /* 0x000fe20000000800 */
[----:B------:R1:W-:Y:S02]  /*19b10*/  @P5 LDGSTS.E.BYPASS.LTC128B.128 [R243+0xa800], desc[UR6][R10.64+0x80] ;  /* 0x0a8000800af35fae */ /* 0x0003e4000b901d46 */
[----:B--2---:R-:W-:-:S02]  /*19b20*/  @P2 LEA R6, P1, R5, R162, 0x1 ;  /* 0x000000a205062211 */ /* 0x004fc400078208ff */
[----:B------:R1:W-:Y:S02]  /*19b30*/  @!P5 STS.128 [R243+0xa800], RZ ;  /* 0x00a800fff300d388 */ /* 0x0003e40000000c00 */
[----:B------:R-:W-:Y:S02]  /*19b40*/  @P2 LEA.HI.X R7, R5, R163, R4, 0x1, P1 ;  /* 0x000000a305072211 */ /* 0x000fe400008f0c04 */
        /* <DEDUP_REMOVED lines=9> */
[----:B------:R1:W-:Y:S02]  /*19be0*/  @!P2 STS.128 [R243+0xe800], RZ ;  /* 0x00e800fff300a388 */ /* 0x0003e40000000c00 */
.L_x_1127:
[----:B------:R-:W-:Y:S05]  /*19bf0*/  BSYNC B0 ;  /* 0x0000000000007941 */ /* 0x000fea0003800000 */
.L_x_1126:
[----:B------:R-:W-:Y:S04]  /*19c00*/  BSSY B0, `(.L_x_1128) ;  /* 0x0000027000007945 */ /* 0x000fe80003800000 */
[----:B------:R-:W-:Y:S05]  /*19c10*/  @P4 BRA `(.L_x_1129) ;  /* 0x0000000000944947 */ /* 0x000fea0003800000 */
[C---:B----4-:R-:W-:Y:S02]  /*19c20*/  LOP3.LUT R4, R247.reuse, 0x1, RZ, 0xc0, !PT ;  /* 0x00000001f7047812 */ /* 0x050fe400078ec0ff */
[C---:B------:R-:W-:Y:S02]  /*19c30*/  LOP3.LUT P5, RZ, R247.reuse, 0x2, RZ, 0xc0, !PT ;  /* 0x00000002f7ff7812 */ /* 0x040fe400078ac0ff */
[----:B------:R-:W-:Y:S01]  /*19c40*/  ISETP.NE.U32.AND P6, PT, R4, 0x1, PT ;  /* 0x000000010400780c */ /* 0x000fe20003fc5070 */
[C---:B------:R-:W-:Y:S01]  /*19c50*/  IMAD.SHL.U32 R4, R48.reuse, 0x20, RZ ;  /* 0x0000002030047824 */ /* 0x040fe200078e00ff */
[C---:B------:R-:W-:Y:S02]  /*19c60*/  LOP3.LUT P4, RZ, R247.reuse, 0x4, RZ, 0xc0, !PT ;  /* 0x00000004f7ff7812 */ /* 0x040fe4000788c0ff */
[----:B------:R-:W-:Y:S02]  /*19c70*/  LOP3.LUT P2, RZ, R247, 0x8, RZ, 0xc0, !PT ;  /* 0x00000008f7ff7812 */ /* 0x000fe4000784c0ff */
[----:B------:R-:W-:-:S02]  /*19c80*/  SHF.L.U64.HI R5, R48, 0x5, R49 ;  /* 0x0000000530057819 */ /* 0x000fc40000010231 */
[----:B-123--:R-:W-:-:S05]  /*19c90*/  LEA R6, P1, R48, R156, 0x5 ;  /* 0x0000009c30067211 */ /* 0x00efca00078228ff */
[----:B------:R-:W-:-:S04]  /*19ca0*/  @!P6 LEA R8, P3, R4, R236, 0x1 ;  /* 0x000000ec0408e211 */ /* 0x000fc800078608ff */
[----:B------:R-:W-:Y:S02]  /*19cb0*/  @!P6 LEA.HI.X R9, R4, R235, R5, 0x1, P3 ;  /* 0x000000eb0409e211 */ /* 0x000fe400018f0c05 */
[----:B------:R-:W-:Y:S02]  /*19cc0*/  LEA.HI.X R4, R48, R159, R49, 0x5, P1 ;  /* 0x0000009f30047211 */ /* 0x000fe400008f2c31 */
[CC--:B------:R-:W-:Y:S01]  /*19cd0*/  @P5 LEA R14, P1, R6.reuse, R162.reuse, 0x1 ;  /* 0x000000a2060e5211 */ /* 0x0c0fe200078208ff */
[----:B------:R-:W-:Y:S01]  /*19ce0*/  @!PT LDS RZ, [RZ] ;  /* 0x00000000fffff984 */ /* 0x000fe20000000800 */
[----:B------:R-:W-:Y:S01]  /*19cf0*/  @!PT LDS RZ, [RZ] ;  /* 0x00000000fffff984 */ /* 0x000fe20000000800 */
[----:B------:R-:W-:Y:S01]  /*19d00*/  @!PT LDS RZ, [RZ] ;  /* 0x00000000fffff984 */ /* 0x000fe20000000800 */
[----:B------:R1:W-:Y:S01]  /*19d10*/  @!P6 LDGSTS.E.BYPASS.LTC128B.128 [R243+0x9000], desc[UR6][R8.64] ;  /* 0x0900000008f3efae */ /* 0x0003e2000b901d46 */
[CC--:B------:R-:W-:Y:S02]  /*19d20*/  @P4 LEA R12, P3, R6.reuse, R162.reuse, 0x1 ;  /* 0x000000a2060c4211 */ /* 0x0c0fe400078608ff */
[C---:B------:R-:W-:Y:S01]  /*19d30*/  @P5 LEA.HI.X R15, R6.reuse, R163, R4, 0x1, P1 ;  /* 0x000000a3060f5211 */ /* 0x040fe200008f0c04 */
[----:B------:R1:W-:Y:S01]  /*19d40*/  @P6 STS.128 [R243+0x9000], RZ ;  /* 0x009000fff3006388 */ /* 0x0003e20000000c00 */
[----:B------:R-:W-:-:S02]  /*19d50*/  @P2 LEA R10, P1, R6, R162, 0x1 ;  /* 0x000000a2060a2211 */ /* 0x000fc400078208ff */
[CCC-:B------:R-:W-:Y:S01]  /*19d60*/  @P4 LEA.HI.X R13, R6.reuse, R163.reuse, R4.reuse, 0x1, P3 ;  /* 0x000000a3060d4211 */ /* 0x1c0fe200018f0c04 */
[----:B------:R-:W-:Y:S01]  /*19d70*/  @!PT LDS RZ, [RZ] ;  /* 0x00000000fffff984 */ /* 0x000fe20000000800 */
[----:B------:R-:W-:Y:S01]  /*19d80*/  @!PT LDS RZ, [RZ] ;  /* 0x00000000fffff984 */ /* 0x000fe20000000800 */
[----:B------:R-:W-:Y:S01]  /*19d90*/  @!PT LDS RZ, [RZ] ;  /* 0x00000000fffff984 */ /* 0x000fe20000000800 */
[----:B------:R1:W-:Y:S01]  /*19da0*/  @P5 LDGSTS.E.BYPASS.LTC128B.128 [R243+0xb000], desc[UR6][R14.64+0x80] ;  /* 0x0b0000800ef35fae */ /* 0x0003e2000b901d46 */
[----:B------:R-:W-:-:S03]  /*19db0*/  @P2 LEA.HI.X R11, R6, R163, R4, 0x1, P1 ;  /* 0x000000a3060b2211 */ /* 0x000fc600008f0c04 */
[----:B------:R1:W-:Y:S04]  /*19dc0*/  @!P5 STS.128 [R243+0xb000], RZ ;  /* 0x00b000fff300d388 */ /* 0x0003e80000000c00 */
        /* <DEDUP_REMOVED lines=10> */
.L_x_1129:
[----:B------:R-:W-:Y:S05]  /*19e70*/  BSYNC B0 ;  /* 0x0000000000007941 */ /* 0x000fea0003800000 */
.L_x_1128:
[----:B------:R-:W-:Y:S04]  /*19e80*/  BSSY B0, `(.L_x_1130) ;  /* 0x000002a000007945 */ /* 0x000fe80003800000 */
[----:B------:R-:W-:Y:S05]  /*19e90*/  @P0 BRA `(.L_x_1131) ;  /* 0x0000000000a00947 */ /* 0x000fea0003800000 */
[C---:B----4-:R-:W-:Y:S01]  /*19ea0*/  LOP3.LUT R4, R247.reuse, 0x1, RZ, 0xc0, !PT ;  /* 0x00000001f7047812 */ /* 0x050fe200078ec0ff */
[----:B------:R-:W-:Y:S01]  /*19eb0*/  IMAD.MOV.U32 R158, RZ, RZ, R156 ;  /* 0x000000ffff9e7224 */ /* 0x000fe200078e009c */
[----:B------:R-:W-:Y:S02]  /*19ec0*/  LOP3.LUT P4, RZ, R247, 0x2, RZ, 0xc0, !PT ;  /* 0x00000002f7ff7812 */ /* 0x000fe4000788c0ff */
[----:B------:R-:W-:Y:S01]  /*19ed0*/  ISETP.NE.U32.AND P5, PT, R4, 0x1, PT ;  /* 0x000000010400780c */ /* 0x000fe20003fa5070 */
[----:B------:R-:W-:Y:S01]  /*19ee0*/  IMAD R4, R49, 0x30, RZ ;  /* 0x0000003031047824 */ /* 0x000fe200078e02ff */
[C---:B------:R-:W-:Y:S01]  /*19ef0*/  LOP3.LUT P3, RZ, R247.reuse, 0x4, RZ, 0xc0, !PT ;  /* 0x00000004f7ff7812 */ /* 0x040fe2000786c0ff */
[----:B------:R-:W-:Y:S01]  /*19f00*/  IMAD.WIDE.U32 R158, R48, 0x30, R158 ;  /* 0x00000030309e7825 */ /* 0x000fe200078e009e */
[----:B------:R-:W-:-:S03]  /*19f10*/  LOP3.LUT P1, RZ, R247, 0x8, RZ, 0xc0, !PT ;  /* 0x00000008f7ff7812 */ /* 0x000fc6000782c0ff */
[----:B------:R-:W-:-:S04]  /*19f20*/  IMAD.IADD R4, R159, 0x1, R4 ;  /* 0x000000019f047824 */ /* 0x000fc800078e0204 */
[CC--:B-1-3--:R-:W-:Y:S02]  /*19f30*/  @P4 LEA R10, P6, R158.reuse, R162.reuse, 0x1 ;  /* 0x000000a29e0a4211 */ /* 0x0cafe400078c08ff */
[----:B--2---:R-:W-:Y:S02]  /*19f40*/  @!P5 IMAD.MOV.U32 R6, RZ, RZ, R236 ;  /* 0x000000ffff06d224 */ /* 0x004fe400078e00ec */
[----:B------:R-:W-:Y:S01]  /*19f50*/  @!P5 IMAD.MOV.U32 R7, RZ, RZ, R235 ;  /* 0x000000ffff07d224 */ /* 0x000fe200078e00eb */
[CC--:B------:R-:W-:Y:S01]  /*19f60*/  @P3 LEA R8, P2, R158.reuse, R162.reuse, 0x1 ;  /* 0x000000a29e083211 */ /* 0x0c0fe200078408ff */
[----:B------:R-:W-:Y:S01]  /*19f70*/  @!P5 IMAD R49, R49, 0x60, RZ ;  /* 0x000000603131d824 */ /* 0x000fe200078e02ff */
[----:B------:R-:W-:Y:S01]  /*19f80*/  @P1 LEA R12, P0, R158, R162, 0x1 ;  /* 0x000000a29e0c1211 */ /* 0x000fe200078008ff */
[----:B------:R-:W-:Y:S01]  /*19f90*/  @!P5 IMAD.WIDE.U32 R6, R48, 0x60, R6 ;  /* 0x000000603006d825 */ /* 0x000fe200078e0006 */
[CCC-:B------:R-:W-:Y:S02]  /*19fa0*/  @P4 LEA.HI.X R11, R158.reuse, R163.reuse, R4.reuse, 0x1, P6 ;  /* 0x000000a39e0b4211 */ /* 0x1c0fe400030f0c04 */
[CCC-:B------:R-:W-:Y:S01]  /*19fb0*/  @P3 LEA.HI.X R9, R158.reuse, R163.reuse, R4.reuse, 0x1, P2 ;  /* 0x000000a39e093211 */ /* 0x1c0fe200010f0c04 */
[----:B------:R-:W-:Y:S01]  /*19fc0*/  @!P5 IMAD.IADD R7, R49, 0x1, R7 ;  /* 0x000000013107d824 */ /* 0x000fe200078e0207 */
[----:B------:R-:W-:-:S04]  /*19fd0*/  @P1 LEA.HI.X R13, R158, R163, R4, 0x1, P0 ;  /* 0x000000a39e0d1211 */ /* 0x000fc800000f0c04 */
        /* <DEDUP_REMOVED lines=20> */
.L_x_1131:
[----:B------:R-:W-:Y:S05]  /*1a120*/  BSYNC B0 ;  /* 0x0000000000007941 */ /* 0x000fea0003800000 */
.L_x_1130:
[----:B------:R-:W0:Y:S01]  /*1a130*/  LDGDEPBAR ;  /* 0x00000000000079af */ /* 0x000e220000000000 */
[----:B----4-:R-:W-:Y:S01]  /*1a140*/  IMAD.SHL.U32 R4, R160, 0x8, RZ ;  /* 0x00000008a0047824 */ /* 0x010fe200078e00ff */
[----:B------:R-:W-:Y:S01]  /*1a150*/  LOP3.LUT R2, R2, 0x1c0, RZ, 0xc0, !PT ;  /* 0x000001c002027812 */ /* 0x000fe200078ec0ff */
[----:B------:R-:W-:Y:S01]  /*1a160*/  IMAD R226, R51, 0x400, R35 ;  /* 0x0000040033e27824 */ /* 0x000fe200078e0223 */
[----:B------:R-:W-:Y:S02]  /*1a170*/  ISETP.GE.AND P1, PT, R160, R0, PT ;  /* 0x00000000a000720c */ /* 0x000fe40003f26270 */
[----:B------:R-:W-:Y:S02]  /*1a180*/  LOP3.LUT R4, R2, 0x8, R4, 0xf8, !PT ;  /* 0x0000000802047812 */ /* 0x000fe400078ef804 */
[----:B------:R-:W-:Y:S02]  /*1a190*/  SHF.R.U32.HI R225, RZ, 0x3, R2 ;  /* 0x00000003ffe17819 */ /* 0x000fe40000011602 */
[----:B------:R4:W5:Y:S01]  /*1a1a0*/  LD.E R2, desc[UR6][R18.64+0x188] ;  /* 0x0001880612027980 */ /* 0x000962000c101900 */
[----:B------:R-:W-:Y:S01]  /*1a1b0*/  BSSY B0, `(.L_x_1132) ;  /* 0x000002e000007945 */ /* 0x000fe20003800000 */
[----:B------:R-:W-:-:S02]  /*1a1c0*/  LOP3.LUT R225, R4, R225, RZ, 0x3c, !PT ;  /* 0x000000e104e17212 */ /* 0x000fc400078e3cff */
[-C--:B------:R-:W-:Y:S02]  /*1a1d0*/  ISETP.GE.AND P6, PT, R25, R0.reuse, PT ;  /* 0x000000001900720c */ /* 0x080fe40003fc6270 */
[-C--:B------:R-:W-:Y:S01]  /*1a1e0*/  ISETP.GE.AND P4, PT, R32, R0.reuse, PT ;  /* 0x000000002000720c */ /* 0x080fe20003f86270 */
[----:B------:R-:W-:Y:S01]  /*1a1f0*/  IMAD R225, R55, 0x200, R225 ;  /* 0x0000020037e17824 */ /* 0x000fe200078e02e1 */
[----:B------:R-:W-:Y:S02]  /*1a200*/  ISETP.GE.AND P0, PT, R30, R0, PT ;  /* 0x000000001e00720c */ /* 0x000fe40003f06270 */
[----:B------:R-:W-:Y:S02]  /*1a210*/  LEA R226, R226, UR4, 0x1 ;  /* 0x00000004e2e27c11 */ /* 0x000fe4000f8e08ff */
[----:B------:R-:W-:Y:S01]  /*1a220*/  LEA R225, R225, UR4, 0x1 ;  /* 0x00000004e1e17c11 */ /* 0x000fe2000f8e08ff */
[----:B------:R-:W-:-:S04]  /*1a230*/  DEPBAR.LE SB0, 0x0 ;  /* 0x000080000000791a */ /* 0x000fc80000000000 */
[----:B------:R-:W-:Y:S06]  /*1a240*/  BAR.SYNC.DEFER_BLOCKING 0x0 ;  /* 0x0000000000007b1d */ /* 0x000fec0000010000 */
[----:B------:R4:W-:Y:S04]  /*1a250*/  @P1 STS.128 [R243+0x10000], RZ ;  /* 0x010000fff3001388 */ /* 0x0009e80000000c00 */
[----:B------:R4:W-:Y:S04]  /*1a260*/  @P1 STS.128 [R243+0x12000], RZ ;  /* 0x012000fff3001388 */ /* 0x0009e80000000c00 */
[----:B------:R4:W-:Y:S04]  /*1a270*/  @P1 STS.128 [R243+0x14000], RZ ;  /* 0x014000fff3001388 */ /* 0x0009e80000000c00 */
[----:B------:R4:W-:Y:S01]  /*1a280*/  @P1 STS.128 [R243+0x16000], RZ ;  /* 0x016000fff3001388 */ /* 0x0009e20000000c00 */
[----:B------:R-:W-:Y:S05]  /*1a290*/  @P1 BRA `(.L_x_1133) ;  /* 0x00000000007c1947 */ /* 0x000fea0003800000 */
[C---:B------:R-:W-:Y:S02]  /*1a2a0*/  LOP3.LUT R0, R247.reuse, 0x1, RZ, 0xc0, !PT ;  /* 0x00000001f7007812 */ /* 0x040fe400078ec0ff */
[----:B------:R-:W-:Y:S02]  /*1a2b0*/  R2P PR, R247, 0xe ;  /* 0x0000000ef7007804 */ /* 0x000fe40000000000 */
[----:B------:R-:W-:-:S11]  /*1a2c0*/  ISETP.NE.U32.AND P5, PT, R0, 0x1, PT ;  /* 0x000000010000780c */ /* 0x000fd60003fa5070 */
[----:B-1-3--:R-:W-:Y:S01]  /*1a2d0*/  @P1 IMAD.MOV.U32 R8, RZ, RZ, R189 ;  /* 0x000000ffff081224 */ /* 0x00afe200078e00bd */
        /* <DEDUP_REMOVED lines=27> */
.L_x_1133:
[----:B------:R-:W-:Y:S05]  /*1a490*/  BSYNC B0 ;  /* 0x0000000000007941 */ /* 0x000fea0003800000 */
.L_x_1132:
[----:B------:R1:W-:Y:S01]  /*1a4a0*/  @P6 STS.128 [R243+0x10800], RZ ;  /* 0x010800fff3006388 */ /* 0x0003e20000000c00 */
[----:B------:R-:W-:Y:S03]  /*1a4b0*/  BSSY B0, `(.L_x_1134) ;  /* 0x0000026000007945 */ /* 0x000fe60003800000 */
[----:B------:R1:W-:Y:S04]  /*1a4c0*/  @P6 STS.128 [R243+0x12800], RZ ;  /* 0x012800fff3006388 */ /* 0x0003e80000000c00 */
[----:B------:R1:W-:Y:S04]  /*1a4d0*/  @P6 STS.128 [R243+0x14800], RZ ;  /* 0x014800fff3006388 */ /* 0x0003e80000000c00 */
[----:B------:R1:W-:Y:S01]  /*1a4e0*/  @P6 STS.128 [R243+0x16800], RZ ;  /* 0x016800fff3006388 */ /* 0x0003e20000000c00 */
[----:B------:R-:W-:Y:S05]  /*1a4f0*/  @P6 BRA `(.L_x_1135) ;  /* 0x0000000000846947 */ /* 0x000fea0003800000 */
[C---:B------:R-:W-:Y:S02]  /*1a500*/  LOP3.LUT R0, R247.reuse, 0x1, RZ, 0xc0, !PT ;  /* 0x00000001f7007812 */ /* 0x040fe400078ec0ff */
[C---:B------:R-:W-:Y:S02]  /*1a510*/  LOP3.LUT P5, RZ, R247.reuse, 0x2, RZ, 0xc0, !PT ;  /* 0x00000002f7ff7812 */ /* 0x040fe400078ac0ff */
[----:B------:R-:W-:Y:S02]  /*1a520*/  ISETP.NE.U32.AND P6, PT, R0, 0x1, PT ;  /* 0x000000010000780c */ /* 0x000fe40003fc5070 */
[C---:B------:R-:W-:Y:S02]  /*1a530*/  LOP3.LUT P3, RZ, R247.reuse, 0x4, RZ, 0xc0, !PT ;  /* 0x00000004f7ff7812 */ /* 0x040fe4000786c0ff */
[----:B------:R-:W-:-:S09]  /*1a540*/  LOP3.LUT P2, RZ, R247, 0x8, RZ, 0xc0, !PT ;  /* 0x00000008f7ff7812 */ /* 0x000fd2000784c0ff */
[----:B-1-3--:R-:W-:-:S04]  /*1a550*/  @!P6 LEA R10, P1, R231, R189, 0x1 ;  /* 0x000000bde70ae211 */ /* 0x00afc800078208ff */
[C---:B------:R-:W-:Y:S02]  /*1a560*/  @!P6 LEA.HI.X R11, R231.reuse, R188, R232, 0x1, P1 ;  /* 0x000000bce70be211 */ /* 0x040fe400008f0ce8 */
[----:B--2---:R-:W-:-:S03]  /*1a570*/  @P5 LEA R8, P1, R231, R189, 0x1 ;  /* 0x000000bde7085211 */ /* 0x004fc600078208ff */
[----:B------:R-:W-:Y:S01]  /*1a580*/  @!PT LDS RZ, [RZ] ;  /* 0x00000000fffff984 */ /* 0x000fe20000000800 */
[----:B------:R-:W-:Y:S01]  /*1a590*/  @!PT LDS RZ, [RZ] ;  /* 0x00000000fffff984 */ /* 0x000fe20000000800 */
[----:B------:R-:W-:Y:S01]  /*1a5a0*/  @!PT LDS RZ, [RZ] ;  /* 0x00000000fffff984 */ /* 0x000fe20000000800 */
[----:B------:R1:W-:Y:S01]  /*1a5b0*/  @!P6 LDGSTS.E.BYPASS.LTC128B.128 [R243+0x10800], desc[UR6][R10.64] ;  /* 0x108000000af3efae */ /* 0x0003e2000b901d46 */
[CCC-:B------:R-:W-:Y:S02]  /*1a5c0*/  @P5 LEA.HI.X R9, R231.reuse, R188.reuse, R232.reuse, 0x1, P1 ;  /* 0x000000bce7095211 */ /* 0x1c0fe400008f0ce8 */
[CC--:B------:R-:W-:Y:S01]  /*1a5d0*/  @P3 LEA R6, P1, R231.reuse, R189.reuse, 0x1 ;  /* 0x000000bde7063211 */ /* 0x0c0fe200078208ff */
[----:B------:R1:W-:Y:S03]  /*1a5e0*/  @P6 STS.128 [R243+0x10800], RZ ;  /* 0x010800fff3006388 */ /* 0x0003e60000000c00 */
[C---:B------:R-:W-:Y:S01]  /*1a5f0*/  @P3 LEA.HI.X R7, R231.reuse, R188, R232, 0x1, P1 ;  /* 0x000000bce7073211 */ /* 0x040fe200008f0ce8 */
[----:B------:R-:W-:Y:S01]  /*1a600*/  @!PT LDS RZ, [RZ] ;  /* 0x00000000fffff984 */ /* 0x000fe20000000800 */
[----:B------:R-:W-:Y:S01]  /*1a610*/  @!PT LDS RZ, [RZ] ;  /* 0x00000000fffff984 */ /* 0x000fe20000000800 */
[----:B------:R-:W-:Y:S01]  /*1a620*/  @!PT LDS RZ, [RZ] ;  /* 0x00000000fffff984 */ /* 0x000fe20000000800 */
[----:B------:R1:W-:Y:S01]  /*1a630*/  @P5 LDGSTS.E.BYPASS.LTC128B.128 [R243+0x12800], desc[UR6][R8.64+0x80] ;  /* 0x1280008008f35fae */ /* 0x0003e2000b901d46 */
[----:B------:R-:W-:-:S03]  /*1a640*/  @P2 LEA R4, P1, R231, R189, 0x1 ;  /* 0x000000bde7042211 */ /* 0x000fc600078208ff */
[----:B------:R1:W-:Y:S01]  /*1a650*/  @!P5 STS.128 [R243+0x12800], RZ ;  /* 0x012800fff300d388 */ /* 0x0003e20000000c00 */
[----:B------:R-:W-:-:S03]  /*1a660*/  @P2 LEA.HI.X R5, R231, R188, R232, 0x1, P1 ;  /* 0x000000bce7052211 */ /* 0x000fc600008f0ce8 */
        /* <DEDUP_REMOVED lines=10> */
.L_x_1135:
[----:B------:R-:W-:Y:S05]  /*1a710*/  BSYNC B0 ;  /* 0x0000000000007941 */ /* 0x000fea0003800000 */
.L_x_1134:
        /* <DEDUP_REMOVED lines=8> */
[----:B------:R-:W-:Y:S01]  /*1a7a0*/  ISETP.NE.U32.AND P6, PT, R0, 0x1, PT ;  /* 0x000000010000780c */ /* 0x000fe20003fc5070 */
[C---:B------:R-:W-:Y:S01]  /*1a7b0*/  IMAD.SHL.U32 R0, R46.reuse, 0x20, RZ ;  /* 0x000000202e007824 */ /* 0x040fe200078e00ff */
[C---:B------:R-:W-:Y:S02]  /*1a7c0*/  LOP3.LUT P4, RZ, R247.reuse, 0x4, RZ, 0xc0, !PT ;  /* 0x00000004f7ff7812 */ /* 0x040fe4000788c0ff */
[----:B------:R-:W-:Y:S02]  /*1a7d0*/  LOP3.LUT P2, RZ, R247, 0x8, RZ, 0xc0, !PT ;  /* 0x00000008f7ff7812 */ /* 0x000fe4000784c0ff */
[----:B-12---:R-:W-:-:S05]  /*1a7e0*/  SHF.L.U64.HI R4, R46, 0x5, R47 ;  /* 0x000000052e047819 */ /* 0x006fca000001022f */
[CC--:B---3--:R-:W-:Y:S02]  /*1a7f0*/  @P5 LEA R10, P1, R0.reuse, R189.reuse, 0x1 ;  /* 0x000000bd000a5211 */ /* 0x0c8fe400078208ff */
[CC--:B------:R-:W-:Y:S02]  /*1a800*/  @!P6 LEA R12, P3, R0.reuse, R189.reuse, 0x1 ;  /* 0x000000bd000ce211 */ /* 0x0c0fe400078608ff */
[CCC-:B------:R-:W-:Y:S02]  /*1a810*/  @P5 LEA.HI.X R11, R0.reuse, R188.reuse, R4.reuse, 0x1, P1 ;  /* 0x000000bc000b5211 */ /* 0x1c0fe400008f0c04 */
[CCC-:B------:R-:W-:Y:S02]  /*1a820*/  @!P6 LEA.HI.X R13, R0.reuse, R188.reuse, R4.reuse, 0x1, P3 ;  /* 0x000000bc000de211 */ /* 0x1c0fe400018f0c04 */
[CC--:B------:R-:W-:Y:S02]  /*1a830*/  @P4 LEA R8, P3, R0.reuse, R189.reuse, 0x1 ;  /* 0x000000bd00084211 */ /* 0x0c0fe400078608ff */
[C---:B------:R-:W-:Y:S01]  /*1a840*/  @P2 LEA R6, P1, R0.reuse, R189, 0x1 ;  /* 0x000000bd00062211 */ /* 0x040fe200078208ff */
[----:B------:R-:W-:Y:S01]  /*1a850*/  @!PT LDS RZ, [RZ] ;  /* 0x00000000fffff984 */ /* 0x000fe20000000800 */
[----:B------:R-:W-:Y:S01]  /*1a860*/  @!PT LDS RZ, [RZ] ;  /* 0x00000000fffff984 */ /* 0x000fe20000000800 */
[----:B------:R-:W-:Y:S01]  /*1a870*/  @!PT LDS RZ, [RZ] ;  /* 0x00000000fffff984 */ /* 0x000fe20000000800 */
[----:B------:R1:W-:Y:S01]  /*1a880*/  @!P6 LDGSTS.E.BYPASS.LTC128B.128 [R243+0x11000], desc[UR6][R12.64] ;  /* 0x110000000cf3efae */ /* 0x0003e2000b901d46 */
[----:B------:R-:W-:-:S02]  /*1a890*/  @P4 LEA.HI.X R9, R0, R188, R4, 0x1, P3 ;  /* 0x000000bc00094211 */ /* 0x000fc400018f0c04 */
[----:B------:R-:W-:Y:S01]  /*1a8a0*/  @P2 LEA.HI.X R7, R0, R188, R4, 0x1, P1 ;  /* 0x000000bc00072211 */ /* 0x000fe200008f0c04 */
        /* <DEDUP_REMOVED lines=16> */
.L_x_1137:
[----:B------:R-:W-:Y:S05]  /*1a9b0*/  BSYNC B0 ;  /* 0x0000000000007941 */ /* 0x000fea0003800000 */
.L_x_1136:
[----:B------:R1:W-:Y:S01]  /*1a9c0*/  @P0 STS.128 [R243+0x11800], RZ ;  /* 0x011800fff3000388 */ /* 0x0003e20000000c00 */
[----:B------:R-:W-:Y:S03]  /*1a9d0*/  BSSY B0, `(.L_x_1138) ;  /* 0x0000034000007945 */ /* 0x000fe60003800000 */
[----:B------:R1:W-:Y:S04]  /*1a9e0*/  @P0 STS.128 [R243+0x13800], RZ ;  /* 0x013800fff3000388 */ /* 0x0003e80000000c00 */
[----:B------:R1:W-:Y:S04]  /*1a9f0*/  @P0 STS.128 [R243+0x15800], RZ ;  /* 0x015800fff3000388 */ /* 0x0003e80000000c00 */
[----:B------:R1:W-:Y:S01]  /*1aa00*/  @P0 STS.128 [R243+0x17800], RZ ;  /* 0x017800fff3000388 */ /* 0x0003e20000000c00 */
[----:B------:R-:W-:Y:S05]  /*1aa10*/  @P0 BRA `(.L_x_1139) ;  /* 0x0000000000bc0947 */ /* 0x000fea0003800000 */
[C---:B------:R-:W-:Y:S02]  /*1aa20*/  R2P PR, R247.reuse, 0xe ;  /* 0x0000000ef7007804 */ /* 0x040fe40000000000 */
[----:B------:R-:W-:-:S04]  /*1aa30*/  LOP3.LUT R0, R247, 0x1, RZ, 0xc0, !PT ;  /* 0x00000001f7007812 */ /* 0x000fc800078ec0ff */
[----:B------:R-:W-:-:S07]  /*1aa40*/  ISETP.NE.U32.AND P0, PT, R0, 0x1, PT ;  /* 0x000000010000780c */ /* 0x000fce0003f05070 */
[----:B-123--:R-:W-:Y:S01]  /*1aa50*/  @P1 MOV R8, R189 ;  /* 0x000000bd00081202 */ /* 0x00efe20000000f00 */
[--C-:B------:R-:W-:Y:S01]  /*1aa60*/  @P2 IMAD.MOV.U32 R6, RZ, RZ, R189.reuse ;  /* 0x000000ffff062224 */ /* 0x100fe200078e00bd */
[-C--:B------:R-:W-:Y:S01]  /*1aa70*/  @P1 MOV R9, R188.reuse ;  /* 0x000000bc00091202 */ /* 0x080fe20000000f00 */
[----:B------:R-:W-:Y:S01]  /*1aa80*/  @P3 IMAD.MOV.U32 R4, RZ, RZ, R189 ;  /* 0x000000ffff043224 */ /* 0x000fe200078e00bd */
[-C--:B------:R-:W-:Y:S01]  /*1aa90*/  @P2 MOV R7, R188.reuse ;  /* 0x000000bc00072202 */ /* 0x080fe20000000f00 */
[----:B------:R-:W-:Y:S01]  /*1aaa0*/  @P3 IMAD R0, R47, 0x60, RZ ;  /* 0x000000602f003824 */ /* 0x000fe200078e02ff */
[----:B------:R-:W-:Y:S01]  /*1aab0*/  @P3 MOV R5, R188 ;  /* 0x000000bc00053202 */ /* 0x000fe20000000f00 */
[----:B------:R-:W-:-:S04]  /*1aac0*/  @P1 IMAD.WIDE.U32 R10, R46, 0x60, R8 ;  /* 0x000000602e0a1825 */ /* 0x000fc800078e0008 */
[----:B------:R-:W-:-:S04]  /*1aad0*/  @P2 IMAD.WIDE.U32 R8, R46, 0x60, R6 ;  /* 0x000000602e082825 */ /* 0x000fc800078e0006 */
[----:B------:R-:W-:Y:S01]  /*1aae0*/  @P3 IMAD.WIDE.U32 R6, R46, 0x60, R4 ;  /* 0x000000602e063825 */ /* 0x000fe200078e0004 */
[----:B------:R-:W-:-:S03]  /*1aaf0*/  @!P0 MOV R4, R189 ;  /* 0x000000bd00048202 */ /* 0x000fc60000000f00 */
[----:B------:R-:W-:Y:S02]  /*1ab00*/  @!P0 IMAD.MOV.U32 R5, RZ, RZ, R188 ;  /* 0x000000ffff058224 */ /* 0x000fe400078e00bc */
[----:B------:R-:W-:Y:S02]  /*1ab10*/  @P3 IMAD.IADD R0, R0, 0x1, R7 ;  /* 0x0000000100003824 */ /* 0x000fe400078e0207 */
[----:B------:R-:W-:-:S03]  /*1ab20*/  @!P0 IMAD.WIDE.U32 R12, R46, 0x60, R4 ;  /* 0x000000602e0c8825 */ /* 0x000fc600078e0004 */
[----:B------:R-:W-:Y:S01]  /*1ab30*/  @P3 MOV R7, R0 ;  /* 0x0000000000073202 */ /* 0x000fe20000000f00 */
[C---:B------:R-:W-:Y:S02]  /*1ab40*/  @P1 IMAD R5, R47.reuse, 0x60, RZ ;  /* 0x000000602f051824 */ /* 0x040fe400078e02ff */
[C---:B------:R-:W-:Y:S02]  /*1ab50*/  @P2 IMAD R4, R47.reuse, 0x60, RZ ;  /* 0x000000602f042824 */ /* 0x040fe400078e02ff */
[----:B------:R-:W-:Y:S01]  /*1ab60*/  @!P0 IMAD R47, R47, 0x60, RZ ;  /* 0x000000602f2f8824 */ /* 0x000fe200078e02ff */
[----:B------:R-:W-:Y:S02]  /*1ab70*/  @P1 IADD3 R5, R5, R11, RZ ;  /* 0x0000000b05051210 */ /* 0x000fe40007ffe0ff */
[----:B------:R-:W-:Y:S02]  /*1ab80*/  @P2 IADD3 R4, R4, R9, RZ ;  /* 0x0000000904042210 */ /* 0x000fe40007ffe0ff */
[----:B------:R-:W-:-:S02]  /*1ab90*/  @!P0 IADD3 R13, R47, R13, RZ ;  /* 0x0000000d2f0d8210 */ /* 0x000fc40007ffe0ff */
[----:B------:R-:W-:Y:S01]  /*1aba0*/  @P1 MOV R11, R5 ;  /* 0x00000005000b1202 */ /* 0x000fe20000000f00 */
[----:B------:R-:W-:Y:S01]  /*1abb0*/  @P2 IMAD.MOV.U32 R5, RZ, RZ, R4 ;  /* 0x000000ffff052224 */ /* 0x000fe200078e0004 */
[----:B------:R-:W-:Y:S01]  /*1abc0*/  @P2 MOV R4, R8 ;  /* 0x0000000800042202 */ /* 0x000fe20000000f00 */
        /* <DEDUP_REMOVED lines=20> */
.L_x_1139:
[----:B------:R-:W-:Y:S05]  /*1ad10*/  BSYNC B0 ;  /* 0x0000000000007941 */ /* 0x000fea0003800000 */
.L_x_1138:
[----:B-1----:R-:W-:Y:S01]  /*1ad20*/  LDSM.16.M88.4 R12, [R226] ;  /* 0x00000000e20c783b */ /* 0x002fe20000000200 */
[----:B------:R-:W-:Y:S01]  /*1ad30*/  R2P PR, R54, 0x6 ;  /* 0x0000000636007804 */ /* 0x000fe20000000000 */
[----:B------:R-:W-:Y:S01]  /*1ad40*/  VIADD R0, R225, 0x8000 ;  /* 0x00008000e1007836 */ /* 0x000fe20000000000 */
[----:B------:R-:W-:Y:S01]  /*1ad50*/  ISETP.GE.AND P5, PT, R165, 0x2, PT ;  /* 0x00000002a500780c */ /* 0x000fe20003fa6270 */
[----:B---3--:R-:W1:Y:S01]  /*1ad60*/  LDSM.16.M88.4 R40, [R225+0x8000] ;  /* 0x00800000e128783b */ /* 0x008e620000000200 */
[----:B------:R-:W-:Y:S01]  /*1ad70*/  VIADD R223, R225, 0x8020 ;  /* 0x00008020e1df7836 */ /* 0x000fe20000000000 */
[----:B------:R-:W-:Y:S01]  /*1ad80*/  ISETP.NE.U32.AND P0, PT, R244, RZ, PT ;  /* 0x000000fff400720c */ /* 0x000fe20003f05070 */
[--C-:B------:R-:W-:Y:S01]  /*1ad90*/  IMAD R224, R34, 0x2, R226.reuse ;  /* 0x0000000222e07824 */ /* 0x100fe200078e02e2 */
[----:B------:R-:W3:Y:S01]  /*1ada0*/  LDSM.16.M88.4 R28, [R225+0x8800] ;  /* 0x00880000e11c783b */ /* 0x000ee20000000200 */
[----:B------:R-:W-:Y:S01]  /*1adb0*/  IMAD R222, R33, 0x2, R226 ;  /* 0x0000000221de7824 */ /* 0x000fe200078e02e2 */
[----:B------:R-:W-:Y:S01]  /*1adc0*/  BSSY B1, `(.L_x_1140) ;  /* 0x00001b3000017945 */ /* 0x000fe20003800000 */
[----:B------:R-:W-:Y:S01]  /*1add0*/  ISETP.NE.AND.EX P0, PT, R245, RZ, PT, P0 ;  /* 0x000000fff500720c */ /* 0x000fe20003f05300 */
[----:B-----5:R-:W4:Y:S01]  /*1ade0*/  LDSM.16.M88.4 R20, [R225+0x9000] ;  /* 0x00900000e114783b */ /* 0x020f220000000200 */
[----:B------:R-:W-:-:S02]  /*1adf0*/  LEA R221, R33, R224, 0x1 ;  /* 0x000000e021dd7211 */ /* 0x000fc400078e08ff */
[----:B------:R-:W-:Y:S01]  /*1ae00*/  @P1 IADD3 R223, R0, -0x20, RZ ;  /* 0xffffffe000df1810 */ /* 0x000fe20007ffe0ff */
[----:B------:R-:W4:Y:S01]  /*1ae10*/  LDSM.16.M88.4 R72, [R225+0x9800] ;  /* 0x00980000e148783b */ /* 0x000f220000000200 */
[----:B------:R-:W-:Y:S02]  /*1ae20*/  IMAD.MOV.U32 R0, RZ, RZ, 0x40 ;  /* 0x00000040ff007424 */ /* 0x000fe400078e00ff */
[C---:B------:R-:W-:Y:S01]  /*1ae30*/  IADD3 R218, R223.reuse, 0x1000, RZ ;  /* 0x00001000dfda7810 */ /* 0x040fe20007ffe0ff */
[----:B--2---:R-:W-:Y:S01]  /*1ae40*/  LDSM.16.M88.4 R4, [R224] ;  /* 0x00000000e004783b */ /* 0x004fe20000000200 */
[C---:B------:R-:W-:Y:S01]  /*1ae50*/  VIADD R219, R223.reuse, 0x800 ;  /* 0x00000800dfdb7836 */ /* 0x040fe20000000000 */
[----:B------:R-:W-:Y:S01]  /*1ae60*/  SEL R0, R0, 0xffffffc0, !P2 ;  /* 0xffffffc000007807 */ /* 0x000fe20005000000 */
[C---:B------:R-:W-:Y:S01]  /*1ae70*/  VIADD R217, R223.reuse, 0x1800 ;  /* 0x00001800dfd97836 */ /* 0x040fe20000000000 */
[----:B------:R-:W2:Y:S01]  /*1ae80*/  LDSM.16.M88.4 R68, [R223] ;  /* 0x00000000df44783b */ /* 0x000ea20000000200 */
[C---:B------:R-:W-:Y:S01]  /*1ae90*/  VIADD R215, R223.reuse, 0x2000 ;  /* 0x00002000dfd77836 */ /* 0x040fe20000000000 */
[----:B------:R-:W-:Y:S01]  /*1aea0*/  IADD3 R214, R223, 0x2800, RZ ;  /* 0x00002800dfd67810 */ /* 0x000fe20007ffe0ff */
[----:B------:R-:W-:Y:S01]  /*1aeb0*/  IMAD.IADD R220, R225, 0x1, R0 ;  /* 0x00000001e1dc7824 */ /* 0x000fe200078e0200 */
[----:B------:R-:W2:Y:S01]  /*1aec0*/  LDSM.16.M88.4 R64, [R223+0x800] ;  /* 0x00080000df40783b */ /* 0x000ea20000000200 */
[----:B------:R-:W-:Y:S01]  /*1aed0*/  IMAD.IADD R216, R0, 0x1, R223 ;  /* 0x0000000100d87824 */ /* 0x000fe200078e02df */
[----:B------:R-:W-:Y:S01]  /*1aee0*/  SHF.R.S32.HI R0, RZ, 0x1f, R50 ;  /* 0x0000001fff007819 */ /* 0x000fe20000011432 */
[C---:B------:R-:W-:Y:S01]  /*1aef0*/  VIADD R213, R223.reuse, 0x3000 ;  /* 0x00003000dfd57836 */ /* 0x040fe20000000000 */
[----:B------:R-:W2:Y:S01]  /*1af00*/  LDSM.16.M88.4 R8, [R223+0x1000] ;  /* 0x00100000df08783b */ /* 0x000ea20000000200 */
[C---:B------:R-:W-:Y:S01]  /*1af10*/  VIADD R212, R223.reuse, 0x3800 ;  /* 0x00003800dfd47836 */ /* 0x040fe20000000000 */
[----:B------:R-:W-:Y:S01]  /*1af20*/  LEA.HI R0, R0, R50, RZ, 0x2 ;  /* 0x0000003200007211 */ /* 0x000fe200078f10ff */
[C---:B------:R-:W-:Y:S01]  /*1af30*/  VIADD R210, R223.reuse, 0x4800 ;  /* 0x00004800dfd27836 */ /* 0x040fe20000000000 */
[----:B------:R-:W2:Y:S01]  /*1af40*/  LDSM.16.M88.4 R88, [R223+0x1800] ;  /* 0x00180000df58783b */ /* 0x000ea20000000200 */
[C---:B------:R-:W-:Y:S01]  /*1af50*/  IADD3 R211, R223.reuse, 0x4000, RZ ;  /* 0x00004000dfd37810 */ /* 0x040fe20007ffe0ff */
[C---:B------:R-:W-:Y:S01]  /*1af60*/  VIADD R209, R223.reuse, 0x5000 ;  /* 0x00005000dfd17836 */ /* 0x040fe20000000000 */
[----:B------:R-:W-:Y:S01]  /*1af70*/  SHF.R.S32.HI R0, RZ, 0x2, R0 ;  /* 0x00000002ff007819 */ /* 0x000fe20000011400 */
[----:B------:R-:W-:Y:S01]  /*1af80*/  LDSM.16.M88.4 R80, [R222] ;  /* 0x00000000de50783b */ /* 0x000fe20000000200 */
[C---:B------:R-:W-:Y:S01]  /*1af90*/  IADD3 R208, R223.reuse, 0x5800, RZ ;  /* 0x00005800dfd07810 */ /* 0x040fe20007ffe0ff */
[C---:B------:R-:W-:Y:S01]  /*1afa0*/  VIADD R207, R223.reuse, 0x6000 ;  /* 0x00006000dfcf7836 */ /* 0x040fe20000000000 */
[----:B------:R-:W-:Y:S01]  /*1afb0*/  IADD3 R205, R223, 0x7000, RZ ;  /* 0x00007000dfcd7810 */ /* 0x000fe20007ffe0ff */
[----:B-1----:R-:W-:Y:S01]  /*1afc0*/  HMMA.16816.F32 R56, R12, R40, RZ ;  /* 0x000000280c38723c */ /* 0x002fe200000018ff */
[----:B------:R-:W1:Y:S01]  /*1afd0*/  LDSM.16.M88.4 R60, [R220+0x8000] ;  /* 0x00800000dc3c783b */ /* 0x000e620000000200 */
[----:B------:R-:W-:-:S02]  /*1afe0*/  IMAD R51, R51, 0x10, R0 ;  /* 0x0000001033337824 */ /* 0x000fc400078e0200 */
[----:B------:R-:W-:Y:S01]  /*1aff0*/  VIADD R206, R223, 0x6800 ;  /* 0x00006800dfce7836 */ /* 0x000fe20000000000 */
[----:B------:R-:W1:Y:S01]  /*1b000*/  LDSM.16.M88.4 R76, [R220+0x8800] ;  /* 0x00880000dc4c783b */ /* 0x000e620000000200 */
[C---:B------:R-:W-:Y:S01]  /*1b010*/  HMMA.16816.F32 R40, R12.reuse, R42, RZ ;  /* 0x0000002a0c28723c */ /* 0x040fe200000018ff */
[----:B------:R-:W-:Y:S01]  /*1b020*/  IADD3 R51, R51, 0x1, R52 ;  /* 0x0000000133337810 */ /* 0x000fe20007ffe034 */
[----:B------:R-:W-:Y:S01]  /*1b030*/  VIADD R204, R223, 0x7800 ;  /* 0x00007800dfcc7836 */ /* 0x000fe20000000000 */
[----:B------:R-:W-:Y:S02]  /*1b040*/  LDSM.16.M88.4 R92, [R216+0x1800] ;  /* 0x00180000d85c783b */ /* 0x000fe40000000200 */
[----:B------:R-:W-:Y:S01]  /*1b050*/  IADD3 R51, R53, R51, -R241 ;  /* 0x0000003335337210 */ /* 0x000fe20007ffe8f1 */
[----:B---3--:R-:W-:Y:S01]  /*1b060*/  HMMA.16816.F32 R36, R12, R28, RZ ;  /* 0x0000001c0c24723c */ /* 0x008fe200000018ff */
[----:B------:R-:W-:Y:S02]  /*1b070*/  LDSM.16.M88.4 R96, [R216+0x5000] ;  /* 0x00500000d860783b */ /* 0x000fe40000000200 */
[----:B------:R-:W-:-:S02]  /*1b080*/  IADD3 R2, R2, R51, RZ ;  /* 0x0000003302027210 */ /* 0x000fc40007ffe0ff */
[----:B------:R-:W0:Y:S01]  /*1b090*/  LDGDEPBAR ;  /* 0x00000000000079af */ /* 0x000e220000000000 */
[----:B----4-:R-:W-:Y:S01]  /*1b0a0*/  HMMA.16816.F32 R24, R12, R20, RZ ;  /* 0x000000140c18723c */ /* 0x010fe200000018ff */
[C---:B------:R-:W-:Y:S02]  /*1b0b0*/  VIMNMX R0, R2.reuse, R53, PT ;  /* 0x0000003502007248 */ /* 0x040fe40003fe0100 */
[----:B------:R-:W-:-:S03]  /*1b0c0*/  VIADDMNMX R2, R2, 0x8, R53, PT ;  /* 0x0000000802027846 */ /* 0x000fc60003800135 */
[C---:B------:R-:W-:Y:S06]  /*1b0d0*/  HMMA.16816.F32 R28, R12.reuse, R30, RZ ;  /* 0x0000001e0c1c723c */ /* 0x040fec00000018ff */
[C---:B------:R-:W-:Y:S06]  /*1b0e0*/  HMMA.16816.F32 R20, R12.reuse, R22, RZ ;  /* 0x000000160c14723c */ /* 0x040fec00000018ff */
[C---:B------:R-:W-:Y:S06]  /*1b0f0*/  HMMA.16816.F32 R84, R12.reuse, R72, RZ ;  /* 0x000000480c54723c */ /* 0x040fec00000018ff */
[----:B------:R-:W-:Y:S01]  /*1b100*/  HMMA.16816.F32 R12, R12, R74, RZ ;  /* 0x0000004a0c0c723c */ /* 0x000fe200000018ff */
[----:B------:R-:W3:Y:S05]  /*1b110*/  LDSM.16.M88.4 R72, [R220+0x9000] ;  /* 0x00900000dc48783b */ /* 0x000eea0000000200 */
[C---:B--2---:R-:W-:Y:S06]  /*1b120*/  HMMA.16816.F32 R56, R4.reuse, R68, R56 ;  /* 0x000000440438723c */ /* 0x044fec0000001838 */
[C---:B------:R-:W-:Y:S01]  /*1b130*/  HMMA.16816.F32 R40, R4.reuse, R70, R40 ;  /* 0x000000460428723c */ /* 0x040fe20000001828 */
[----:B------:R-:W2:Y:S05]  /*1b140*/  LDSM.16.M88.4 R68, [R220+0x9800] ;  /* 0x00980000dc44783b */ /* 0x000eaa0000000200 */
[C---:B------:R-:W-:Y:S06]  /*1b150*/  HMMA.16816.F32 R36, R4.reuse, R64, R36 ;  /* 0x000000400424723c */ /* 0x040fec0000001824 */
[C---:B------:R-:W-:Y:S01]  /*1b160*/  HMMA.16816.F32 R28, R4.reuse, R66, R28 ;  /* 0x00000042041c723c */ /* 0x040fe2000000181c */
[----:B------:R-:W-:Y:S05]  /*1b170*/  LDSM.16.M88.4 R64, [R216] ;  /* 0x00000000d840783b */ /* 0x000fea0000000200 */
[C---:B------:R-:W-:Y:S06]  /*1b180*/  HMMA.16816.F32 R24, R4.reuse, R8, R24 ;  /* 0x000000080418723c */ /* 0x040fec0000001818 */
[C---:B------:R-:W-:Y:S01]  /*1b190*/  HMMA.16816.F32 R20, R4.reuse, R10, R20 ;  /* 0x0000000a0414723c */ /* 0x040fe20000001814 */
[----:B------:R-:W4:Y:S05]  /*1b1a0*/  LDSM.16.M88.4 R8, [R221] ;  /* 0x00000000dd08783b */ /* 0x000f2a0000000200 */
[C---:B------:R-:W-:Y:S06]  /*1b1b0*/  HMMA.16816.F32 R84, R4.reuse, R88, R84 ;  /* 0x000000580454723c */ /* 0x040fec0000001854 */
[----:B------:R-:W-:Y:S01]  /*1b1c0*/  HMMA.16816.F32 R12, R4, R90, R12 ;  /* 0x0000005a040c723c */ /* 0x000fe2000000180c */
[----:B------:R-:W4:Y:S04]  /*1b1d0*/  LDSM.16.M88.4 R4, [R216+0x800] ;  /* 0x00080000d804783b */ /* 0x000f280000000200 */
[----:B------:R-:W-:Y:S01]  /*1b1e0*/  LDSM.16.M88.4 R88, [R225+0xa000] ;  /* 0x00a00000e158783b */ /* 0x000fe20000000200 */
[C---:B-1----:R-:W-:Y:S06]  /*1b1f0*/  HMMA.16816.F32 R56, R80.reuse, R60, R56 ;  /* 0x0000003c5038723c */ /* 0x042fec0000001838 */
[C---:B------:R-:W-:Y:S01]  /*1b200*/  HMMA.16816.F32 R40, R80.reuse, R62, R40 ;  /* 0x0000003e5028723c */ /* 0x040fe20000001828 */
[----:B------:R-:W1:Y:S05]  /*1b210*/  LDSM.16.M88.4 R60, [R216+0x1000] ;  /* 0x00100000d83c783b */ /* 0x000e6a0000000200 */
[C---:B------:R-:W-:Y:S06]  /*1b220*/  HMMA.16816.F32 R36, R80.reuse, R76, R36 ;  /* 0x0000004c5024723c */ /* 0x040fec0000001824 */
[C---:B------:R-:W-:Y:S01]  /*1b230*/  HMMA.16816.F32 R28, R80.reuse, R78, R28 ;  /* 0x0000004e501c723c */ /* 0x040fe2000000181c */
[----:B------:R-:W-:Y:S05]  /*1b240*/  LDSM.16.M88.4 R76, [R225+0xa800] ;  /* 0x00a80000e14c783b */ /* 0x000fea0000000200 */
[C---:B---3--:R-:W-:Y:S06]  /*1b250*/  HMMA.16816.F32 R24, R80.reuse, R72, R24 ;  /* 0x000000485018723c */ /* 0x048fec0000001818 */
[C---:B------:R-:W-:Y:S01]  /*1b260*/  HMMA.16816.F32 R20, R80.reuse, R74, R20 ;  /* 0x0000004a5014723c */ /* 0x040fe20000001814 */
[----:B------:R-:W-:Y:S05]  /*1b270*/  LDSM.16.M88.4 R72, [R225+0xb000] ;  /* 0x00b00000e148783b */ /* 0x000fea0000000200 */
[C---:B--2---:R-:W-:Y:S06]  /*1b280*/  HMMA.16816.F32 R84, R80.reuse, R68, R84 ;  /* 0x000000445054723c */ /* 0x044fec0000001854 */
[----:B------:R-:W-:Y:S01]  /*1b290*/  HMMA.16816.F32 R80, R80, R70, R12 ;  /* 0x000000465050723c */ /* 0x000fe2000000180c */
[----:B------:R-:W2:Y:S04]  /*1b2a0*/  LDSM.16.M88.4 R12, [R226+0x2000] ;  /* 0x00200000e20c783b */ /* 0x000ea80000000200 */
[----:B------:R-:W-:Y:S01]  /*1b2b0*/  LDSM.16.M88.4 R68, [R223+0x2000] ;  /* 0x00200000df44783b */ /* 0x000fe20000000200 */
[C---:B----4-:R-:W-:Y:S06]  /*1b2c0*/  HMMA.16816.F32 R56, R8.reuse, R64, R56 ;  /* 0x000000400838723c */ /* 0x050fec0000001838 */
[C---:B------:R-:W-:Y:S01]  /*1b2d0*/  HMMA.16816.F32 R40, R8.reuse, R66, R40 ;  /* 0x000000420828723c */ /* 0x040fe20000001828 */
[----:B------:R-:W3:Y:S05]  /*1b2e0*/  LDSM.16.M88.4 R64, [R225+0xb800] ;  /* 0x00b80000e140783b */ /* 0x000eea0000000200 */
[C---:B------:R-:W-:Y:S06]  /*1b2f0*/  HMMA.16816.F32 R36, R8.reuse, R4, R36 ;  /* 0x000000040824723c */ /* 0x040fec0000001824 */
[C---:B------:R-:W-:Y:S01]  /*1b300*/  HMMA.16816.F32 R28, R8.reuse, R6, R28 ;  /* 0x00000006081c723c */ /* 0x040fe2000000181c */
[----:B------:R-:W4:Y:S05]  /*1b310*/  LDSM.16.M88.4 R4, [R224+0x2000] ;  /* 0x00200000e004783b */ /* 0x000f2a0000000200 */
[C---:B------:R-:W-:Y:S06]  /*1b320*/  HMMA.16816.F32 R84, R8.reuse, R92, R84 ;  /* 0x0000005c0854723c */ /* 0x040fec0000001854 */
[C---:B------:R-:W-:Y:S01]  /*1b330*/  HMMA.16816.F32 R80, R8.reuse, R94, R80 ;  /* 0x0000005e0850723c */ /* 0x040fe20000001850 */
[----:B------:R-:W-:Y:S05]  /*1b340*/  LDSM.16.M88.4 R92, [R223+0x3800] ;  /* 0x00380000df5c783b */ /* 0x000fea0000000200 */
[C---:B-1----:R-:W-:Y:S06]  /*1b350*/  HMMA.16816.F32 R24, R8.reuse, R60, R24 ;  /* 0x0000003c0818723c */ /* 0x042fec0000001818 */
[----:B------:R-:W-:Y:S01]  /*1b360*/  HMMA.16816.F32 R20, R8, R62, R20 ;  /* 0x0000003e0814723c */ /* 0x000fe20000001814 */
[----:B------:R-:W1:Y:S04]  /*1b370*/  LDSM.16.M88.4 R60, [R223+0x2800] ;  /* 0x00280000df3c783b */ /* 0x000e680000000200 */
[----:B------:R-:W1:Y:S01]  /*1b380*/  LDSM.16.M88.4 R8, [R223+0x3000] ;  /* 0x00300000df08783b */ /* 0x000e620000000200 */
        /* <DEDUP_REMOVED lines=12> */
[----:B------:R-:W3:Y:S01]  /*1b450*/  LDSM.16.M88.4 R12, [R220+0xb000] ;  /* 0x00b00000dc0c783b */ /* 0x000ee20000000200 */
[C---:B----4-:R-:W-:Y:S06]  /*1b460*/  HMMA.16816.F32 R56, R4.reuse, R68, R56 ;  /* 0x000000440438723c */ /* 0x050fec0000001838 */
[C---:B------:R-:W-:Y:S01]  /*1b470*/  HMMA.16816.F32 R40, R4.reuse, R70, R40 ;  /* 0x000000460428723c */ /* 0x040fe20000001828 */
[----:B------:R-:W-:Y:S05]  /*1b480*/  LDSM.16.M88.4 R68, [R221+0x2000] ;  /* 0x00200000dd44783b */ /* 0x000fea0000000200 */
[C---:B-1----:R-:W-:Y:S06]  /*1b490*/  HMMA.16816.F32 R36, R4.reuse, R60, R36 ;  /* 0x0000003c0424723c */ /* 0x042fec0000001824 */
[C---:B------:R-:W-:Y:S01]  /*1b4a0*/  HMMA.16816.F32 R28, R4.reuse, R62, R28 ;  /* 0x0000003e041c723c */ /* 0x040fe2000000181c */
[----:B------:R-:W1:Y:S05]  /*1b4b0*/  LDSM.16.M88.4 R60, [R216+0x2000] ;  /* 0x00200000d83c783b */ /* 0x000e6a0000000200 */
[C---:B------:R-:W-:Y:S06]  /*1b4c0*/  HMMA.16816.F32 R24, R4.reuse, R8, R24 ;  /* 0x000000080418723c */ /* 0x040fec0000001818 */
[C---:B------:R-:W-:Y:S01]  /*1b4d0*/  HMMA.16816.F32 R20, R4.reuse, R10, R20 ;  /* 0x0000000a0414723c */ /* 0x040fe20000001814 */
[----:B------:R-:W4:Y:S05]  /*1b4e0*/  LDSM.16.M88.4 R8, [R216+0x2800] ;  /* 0x00280000d808783b */ /* 0x000f2a0000000200 */
[C---:B------:R-:W-:Y:S06]  /*1b4f0*/  HMMA.16816.F32 R84, R4.reuse, R92, R84 ;  /* 0x0000005c0454723c */ /* 0x040fec0000001854 */
[----:B------:R-:W-:Y:S01]  /*1b500*/  HMMA.16816.F32 R80, R4, R94, R80 ;  /* 0x0000005e0450723c */ /* 0x000fe20000001850 */
[----:B------:R-:W4:Y:S04]  /*1b510*/  LDSM.16.M88.4 R4, [R216+0x3000] ;  /* 0x00300000d804783b */ /* 0x000f280000000200 */
[----:B------:R-:W-:Y:S01]  /*1b520*/  LDSM.16.M88.4 R92, [R220+0xd000] ;  /* 0x00d00000dc5c783b */ /* 0x000fe20000000200 */
[C---:B--2---:R-:W-:Y:S06]  /*1b530*/  HMMA.16816.F32 R56, R64.reuse, R76, R56 ;  /* 0x0000004c4038723c */ /* 0x044fec0000001838 */
[C---:B------:R-:W-:Y:S01]  /*1b540*/  HMMA.16816.F32 R40, R64.reuse, R78, R40 ;  /* 0x0000004e4028723c */ /* 0x040fe20000001828 */
[----:B------:R-:W-:Y:S05]  /*1b550*/  LDSM.16.M88.4 R76, [R226+0x4000] ;  /* 0x00400000e24c783b */ /* 0x000fea0000000200 */
[C---:B---3--:R-:W-:Y:S06]  /*1b560*/  HMMA.16816.F32 R36, R64.reuse, R72, R36 ;  /* 0x000000484024723c */ /* 0x048fec0000001824 */
[C---:B------:R-:W-:Y:S01]  /*1b570*/  HMMA.16816.F32 R28, R64.reuse, R74, R28 ;  /* 0x0000004a401c723c */ /* 0x040fe2000000181c */
[----:B------:R-:W2:Y:S05]  /*1b580*/  LDSM.16.M88.4 R72, [R216+0x3800] ;  /* 0x00380000d848783b */ /* 0x000eaa0000000200 */
[C---:B------:R-:W-:Y:S06]  /*1b590*/  HMMA.16816.F32 R24, R64.reuse, R12, R24 ;  /* 0x0000000c4018723c */ /* 0x040fec0000001818 */
[C---:B------:R-:W-:Y:S01]  /*1b5a0*/  HMMA.16816.F32 R20, R64.reuse, R14, R20 ;  /* 0x0000000e4014723c */ /* 0x040fe20000001814 */
[----:B------:R-:W3:Y:S05]  /*1b5b0*/  LDSM.16.M88.4 R12, [R225+0xc000] ;  /* 0x00c00000e10c783b */ /* 0x000eea0000000200 */
[C---:B------:R-:W-:Y:S06]  /*1b5c0*/  HMMA.16816.F32 R84, R64.reuse, R88, R84 ;  /* 0x000000584054723c */ /* 0x040fec0000001854 */
[----:B------:R-:W-:Y:S01]  /*1b5d0*/  HMMA.16816.F32 R80, R64, R90, R80 ;  /* 0x0000005a4050723c */ /* 0x000fe20000001850 */
[----:B------:R-:W-:Y:S04]  /*1b5e0*/  LDSM.16.M88.4 R64, [R225+0xc800] ;  /* 0x00c80000e140783b */ /* 0x000fe80000000200 */
[----:B------:R-:W-:Y:S01]  /*1b5f0*/  LDSM.16.M88.4 R88, [R225+0xd800] ;  /* 0x00d80000e158783b */ /* 0x000fe20000000200 */
[C---:B-1----:R-:W-:Y:S06]  /*1b600*/  HMMA.16816.F32 R56, R68.reuse, R60, R56 ;  /* 0x0000003c4438723c */ /* 0x042fec0000001838 */
[C---:B------:R-:W-:Y:S01]  /*1b610*/  HMMA.16816.F32 R40, R68.reuse, R62, R40 ;  /* 0x0000003e4428723c */ /* 0x040fe20000001828 */
[----:B------:R-:W1:Y:S05]  /*1b620*/  LDSM.16.M88.4 R60, [R225+0xd000] ;  /* 0x00d00000e13c783b */ /* 0x000e6a0000000200 */
[C---:B----4-:R-:W-:Y:S06]  /*1b630*/  HMMA.16816.F32 R36, R68.reuse, R8, R36 ;  /* 0x000000084424723c */ /* 0x050fec0000001824 */
[C---:B------:R-:W-:Y:S01]  /*1b640*/  HMMA.16816.F32 R28, R68.reuse, R10, R28 ;  /* 0x0000000a441c723c */ /* 0x040fe2000000181c */
[----:B------:R-:W-:Y:S05]  /*1b650*/  LDSM.16.M88.4 R8, [R223+0x4000] ;  /* 0x00400000df08783b */ /* 0x000fea0000000200 */
[C---:B------:R-:W-:Y:S06]  /*1b660*/  HMMA.16816.F32 R24, R68.reuse, R4, R24 ;  /* 0x000000044418723c */ /* 0x040fec0000001818 */
[C---:B------:R-:W-:Y:S01]  /*1b670*/  HMMA.16816.F32 R20, R68.reuse, R6, R20 ;  /* 0x000000064414723c */ /* 0x040fe20000001814 */
[----:B------:R-:W4:Y:S05]  /*1b680*/  LDSM.16.M88.4 R4, [R224+0x4000] ;  /* 0x00400000e004783b */ /* 0x000f2a0000000200 */
[C---:B--2---:R-:W-:Y:S06]  /*1b690*/  HMMA.16816.F32 R84, R68.reuse, R72, R84 ;  /* 0x000000484454723c */ /* 0x044fec0000001854 */
[----:B------:R-:W-:Y:S01]  /*1b6a0*/  HMMA.16816.F32 R80, R68, R74, R80 ;  /* 0x0000004a4450723c */ /* 0x000fe20000001850 */
[----:B------:R-:W2:Y:S04]  /*1b6b0*/  LDSM.16.M88.4 R68, [R223+0x5000] ;  /* 0x00500000df44783b */ /* 0x000ea80000000200 */
[----:B------:R-:W2:Y:S01]  /*1b6c0*/  LDSM.16.M88.4 R72, [R223+0x4800] ;  /* 0x00480000df48783b */ /* 0x000ea20000000200 */
[C---:B---3--:R-:W-:Y:S06]  /*1b6d0*/  HMMA.16816.F32 R56, R76.reuse, R12, R56 ;  /* 0x0000000c4c38723c */ /* 0x048fec0000001838 */
[C---:B------:R-:W-:Y:S01]  /*1b6e0*/  HMMA.16816.F32 R40, R76.reuse, R14, R40 ;  /* 0x0000000e4c28723c */ /* 0x040fe20000001828 */
[----:B------:R-:W3:Y:S05]  /*1b6f0*/  LDSM.16.M88.4 R12, [R223+0x5800] ;  /* 0x00580000df0c783b */ /* 0x000eea0000000200 */
[C---:B-1----:R-:W-:Y:S06]  /*1b700*/  HMMA.16816.F32 R24, R76.reuse, R60, R24 ;  /* 0x0000003c4c18723c */ /* 0x042fec0000001818 */
[C---:B------:R-:W-:Y:S01]  /*1b710*/  HMMA.16816.F32 R20, R76.reuse, R62, R20 ;  /* 0x0000003e4c14723c */ /* 0x040fe20000001814 */
[----:B------:R-:W-:Y:S05]  /*1b720*/  LDSM.16.M88.4 R60, [R220+0xc000] ;  /* 0x00c00000dc3c783b */ /* 0x000fea0000000200 */
[C---:B------:R-:W-:Y:S06]  /*1b730*/  HMMA.16816.F32 R36, R76.reuse, R64, R36 ;  /* 0x000000404c24723c */ /* 0x040fec0000001824 */
[C---:B------:R-:W-:Y:S01]  /*1b740*/  HMMA.16816.F32 R28, R76.reuse, R66, R28 ;  /* 0x000000424c1c723c */ /* 0x040fe2000000181c */
[----:B------:R-:W1:Y:S05]  /*1b750*/  LDSM.16.M88.4 R64, [R222+0x4000] ;  /* 0x00400000de40783b */ /* 0x000e6a0000000200 */
[C---:B------:R-:W-:Y:S06]  /*1b760*/  HMMA.16816.F32 R84, R76.reuse, R88, R84 ;  /* 0x000000584c54723c */ /* 0x040fec0000001854 */
[----:B------:R-:W-:Y:S01]  /*1b770*/  HMMA.16816.F32 R80, R76, R90, R80 ;  /* 0x0000005a4c50723c */ /* 0x000fe20000001850 */
[----:B------:R-:W-:Y:S04]  /*1b780*/  LDSM.16.M88.4 R76, [R221+0x4000] ;  /* 0x00400000dd4c783b */ /* 0x000fe80000000200 */
[----:B------:R-:W-:Y:S01]  /*1b790*/  LDSM.16.M88.4 R88, [R216+0x5800] ;  /* 0x00580000d858783b */ /* 0x000fe20000000200 */
[C---:B----4-:R-:W-:Y:S06]  /*1b7a0*/  HMMA.16816.F32 R56, R4.reuse, R8, R56 ;  /* 0x000000080438723c */ /* 0x050fec0000001838 */
[C---:B------:R-:W-:Y:S01]  /*1b7b0*/  HMMA.16816.F32 R40, R4.reuse, R10, R40 ;  /* 0x0000000a0428723c */ /* 0x040fe20000001828 */
[----:B------:R-:W4:Y:S05]  /*1b7c0*/  LDSM.16.M88.4 R8, [R220+0xc800] ;  /* 0x00c80000dc08783b */ /* 0x000f2a0000000200 */
        /* <DEDUP_REMOVED lines=8> */
[----:B------:R-:W3:Y:S04]  /*1b850*/  LDSM.16.M88.4 R12, [R216+0x4000] ;  /* 0x00400000d80c783b */ /* 0x000ee80000000200 */
[----:B------:R-:W3:Y:S01]  /*1b860*/  LDSM.16.M88.4 R4, [R216+0x4800] ;  /* 0x00480000d804783b */ /* 0x000ee20000000200 */
[C---:B-1----:R-:W-:Y:S06]  /*1b870*/  HMMA.16816.F32 R56, R64.reuse, R60, R56 ;  /* 0x0000003c4038723c */ /* 0x042fec0000001838 */
[C---:B------:R-:W-:Y:S01]  /*1b880*/  HMMA.16816.F32 R40, R64.reuse, R62, R40 ;  /* 0x0000003e4028723c */ /* 0x040fe20000001828 */
[----:B------:R-:W-:Y:S05]  /*1b890*/  LDSM.16.M88.4 R60, [R226+0x6000] ;  /* 0x00600000e23c783b */ /* 0x000fea0000000200 */
[C---:B----4-:R-:W-:Y:S06]  /*1b8a0*/  HMMA.16816.F32 R36, R64.reuse, R8, R36 ;  /* 0x000000084024723c */ /* 0x050fec0000001824 */
[C---:B------:R-:W-:Y:S01]  /*1b8b0*/  HMMA.16816.F32 R28, R64.reuse, R10, R28 ;  /* 0x0000000a401c723c */ /* 0x040fe2000000181c */
[----:B------:R-:W1:Y:S05]  /*1b8c0*/  LDSM.16.M88.4 R8, [R225+0xe000] ;  /* 0x00e00000e108783b */ /* 0x000e6a0000000200 */
[C---:B------:R-:W-:Y:S06]  /*1b8d0*/  HMMA.16816.F32 R24, R64.reuse, R92, R24 ;  /* 0x0000005c4018723c */ /* 0x040fec0000001818 */
[C---:B------:R-:W-:Y:S01]  /*1b8e0*/  HMMA.16816.F32 R20, R64.reuse, R94, R20 ;  /* 0x0000005e4014723c */ /* 0x040fe20000001814 */
[----:B------:R-:W-:Y:S05]  /*1b8f0*/  LDSM.16.M88.4 R92, [R224+0x6000] ;  /* 0x00600000e05c783b */ /* 0x000fea0000000200 */
[C---:B--2---:R-:W-:Y:S06]  /*1b900*/  HMMA.16816.F32 R84, R64.reuse, R68, R84 ;  /* 0x000000444054723c */ /* 0x044fec0000001854 */
[----:B------:R-:W-:Y:S01]  /*1b910*/  HMMA.16816.F32 R80, R64, R70, R80 ;  /* 0x000000464050723c */ /* 0x000fe20000001850 */
[----:B------:R-:W2:Y:S04]  /*1b920*/  LDSM.16.M88.4 R68, [R225+0xf000] ;  /* 0x00f00000e144783b */ /* 0x000ea80000000200 */
[----:B------:R-:W4:Y:S01]  /*1b930*/  LDSM.16.M88.4 R64, [R225+0xf800] ;  /* 0x00f80000e140783b */ /* 0x000f220000000200 */
[C---:B---3--:R-:W-:Y:S06]  /*1b940*/  HMMA.16816.F32 R56, R76.reuse, R12, R56 ;  /* 0x0000000c4c38723c */ /* 0x048fec0000001838 */
[C---:B------:R-:W-:Y:S01]  /*1b950*/  HMMA.16816.F32 R40, R76.reuse, R14, R40 ;  /* 0x0000000e4c28723c */ /* 0x040fe20000001828 */
[----:B------:R-:W3:Y:S05]  /*1b960*/  LDSM.16.M88.4 R12, [R223+0x6000] ;  /* 0x00600000df0c783b */ /* 0x000eea0000000200 */
[C---:B------:R-:W-:Y:S06]  /*1b970*/  HMMA.16816.F32 R36, R76.reuse, R4, R36 ;  /* 0x000000044c24723c */ /* 0x040fec0000001824 */
[C---:B------:R-:W-:Y:S01]  /*1b980*/  HMMA.16816.F32 R28, R76.reuse, R6, R28 ;  /* 0x000000064c1c723c */ /* 0x040fe2000000181c */
[----:B------:R-:W3:Y:S05]  /*1b990*/  LDSM.16.M88.4 R4, [R223+0x6800] ;  /* 0x00680000df04783b */ /* 0x000eea0000000200 */
[C---:B------:R-:W-:Y:S06]  /*1b9a0*/  HMMA.16816.F32 R24, R76.reuse, R96, R24 ;  /* 0x000000604c18723c */ /* 0x040fec0000001818 */
[C---:B------:R-:W-:Y:S06]  /*1b9b0*/  HMMA.16816.F32 R20, R76.reuse, R98, R20 ;  /* 0x000000624c14723c */ /* 0x040fec0000001814 */
[C---:B------:R-:W-:Y:S06]  /*1b9c0*/  HMMA.16816.F32 R84, R76.reuse, R88, R84 ;  /* 0x000000584c54723c */ /* 0x040fec0000001854 */
[----:B------:R-:W-:Y:S01]  /*1b9d0*/  HMMA.16816.F32 R80, R76, R90, R80 ;  /* 0x0000005a4c50723c */ /* 0x000fe20000001850 */
[----:B------:R-:W-:Y:S04]  /*1b9e0*/  LDSM.16.M88.4 R88, [R223+0x7800] ;  /* 0x00780000df58783b */ /* 0x000fe80000000200 */
[----:B------:R-:W-:Y:S01]  /*1b9f0*/  LDSM.16.M88.4 R76, [R222+0x6000] ;  /* 0x00600000de4c783b */ /* 0x000fe20000000200 */
        /* <DEDUP_REMOVED lines=8> */
[----:B------:R-:W2:Y:S05]  /*1ba80*/  LDSM.16.M88.4 R68, [R220+0xe800] ;  /* 0x00e80000dc44783b */ /* 0x000eaa0000000200 */
[C---:B----4-:R-:W-:Y:S06]  /*1ba90*/  HMMA.16816.F32 R84, R60.reuse, R64, R84 ;  /* 0x000000403c54723c */ /* 0x050fec0000001854 */
[----:B------:R-:W-:Y:S01]  /*1baa0*/  HMMA.16816.F32 R80, R60, R66, R80 ;  /* 0x000000423c50723c */ /* 0x000fe20000001850 */
[----:B------:R-:W4:Y:S04]  /*1bab0*/  LDSM.16.M88.4 R64, [R220+0xf000] ;  /* 0x00f00000dc40783b */ /* 0x000f280000000200 */
[----:B------:R-:W4:Y:S01]  /*1bac0*/  LDSM.16.M88.4 R60, [R220+0xf800] ;  /* 0x00f80000dc3c783b */ /* 0x000f220000000200 */
[C---:B---3--:R-:W-:Y:S06]  /*1bad0*/  HMMA.16816.F32 R56, R92.reuse, R12, R56 ;  /* 0x0000000c5c38723c */ /* 0x048fec0000001838 */
[C---:B------:R-:W-:Y:S01]  /*1bae0*/  HMMA.16816.F32 R40, R92.reuse, R14, R40 ;  /* 0x0000000e5c28723c */ /* 0x040fe20000001828 */
[----:B------:R-:W-:Y:S05]  /*1baf0*/  LDSM.16.M88.4 R12, [R216+0x6000] ;  /* 0x00600000d80c783b */ /* 0x000fea0000000200 */
[C---:B------:R-:W-:Y:S06]  /*1bb00*/  HMMA.16816.F32 R36, R92.reuse, R4, R36 ;  /* 0x000000045c24723c */ /* 0x040fec0000001824 */
[C---:B------:R-:W-:Y:S01]  /*1bb10*/  HMMA.16816.F32 R28, R92.reuse, R6, R28 ;  /* 0x000000065c1c723c */ /* 0x040fe2000000181c */
[----:B------:R-:W-:Y:S05]  /*1bb20*/  LDSM.16.M88.4 R4, [R221+0x6000] ;  /* 0x00600000dd04783b */ /* 0x000fea0000000200 */
[C---:B-1----:R-:W-:Y:S06]  /*1bb30*/  HMMA.16816.F32 R24, R92.reuse, R8, R24 ;  /* 0x000000085c18723c */ /* 0x042fec0000001818 */
[C---:B------:R-:W-:Y:S01]  /*1bb40*/  HMMA.16816.F32 R20, R92.reuse, R10, R20 ;  /* 0x0000000a5c14723c */ /* 0x040fe20000001814 */
[----:B------:R-:W1:Y:S05]  /*1bb50*/  LDSM.16.M88.4 R8, [R216+0x6800] ;  /* 0x00680000d808783b */ /* 0x000e6a0000000200 */
[C---:B------:R-:W-:Y:S06]  /*1bb60*/  HMMA.16816.F32 R84, R92.reuse, R88, R84 ;  /* 0x000000585c54723c */ /* 0x040fec0000001854 */
[----:B------:R-:W-:Y:S06]  /*1bb70*/  HMMA.16816.F32 R80, R92, R90, R80 ;  /* 0x0000005a5c50723c */ /* 0x000fec0000001850 */
[C---:B------:R-:W-:Y:S06]  /*1bb80*/  HMMA.16816.F32 R56, R76.reuse, R72, R56 ;  /* 0x000000484c38723c */ /* 0x040fec0000001838 */
[C---:B------:R-:W-:Y:S01]  /*1bb90*/  HMMA.16816.F32 R40, R76.reuse, R74, R40 ;  /* 0x0000004a4c28723c */ /* 0x040fe20000001828 */
[----:B------:R-:W3:Y:S05]  /*1bba0*/  LDSM.16.M88.4 R72, [R216+0x7000] ;  /* 0x00700000d848783b */ /* 0x000eea0000000200 */
[----:B--2---:R-:W-:Y:S01]  /*1bbb0*/  HMMA.16816.F32 R88, R76, R68, R36 ;  /* 0x000000444c58723c */ /* 0x004fe20000001824 */
[----:B------:R-:W2:Y:S01]  /*1bbc0*/  LDSM.16.M88.4 R36, [R216+0x7800] ;  /* 0x00780000d824783b */ /* 0x000ea20000000200 */
[----:B------:R-:W-:-:S04]  /*1bbd0*/  DEPBAR.LE SB0, 0x0 ;  /* 0x000080000000791a */ /* 0x000fc80000000000 */
[C---:B------:R-:W-:Y:S06]  /*1bbe0*/  HMMA.16816.F32 R28, R76.reuse, R70, R28 ;  /* 0x000000464c1c723c */ /* 0x040fec000000181c */
[C---:B----4-:R-:W-:Y:S06]  /*1bbf0*/  HMMA.16816.F32 R24, R76.reuse, R64, R24 ;  /* 0x000000404c18723c */ /* 0x050fec0000001818 */
[C---:B------:R-:W-:Y:S06]  /*1bc00*/  HMMA.16816.F32 R20, R76.reuse, R66, R20 ;  /* 0x000000424c14723c */ /* 0x040fec0000001814 */
[C---:B------:R-:W-:Y:S06]  /*1bc10*/  HMMA.16816.F32 R84, R76.reuse, R60, R84 ;  /* 0x0000003c4c54723c */ /* 0x040fec0000001854 */
[----:B------:R-:W-:Y:S06]  /*1bc20*/  HMMA.16816.F32 R80, R76, R62, R80 ;  /* 0x0000003e4c50723c */ /* 0x000fec0000001850 */
[C---:B-1----:R-:W-:Y:S06]  /*1bc30*/  HMMA.16816.F32 R88, R4.reuse, R8, R88 ;  /* 0x000000080458723c */ /* 0x042fec0000001858 */
[C---:B------:R-:W-:Y:S06]  /*1bc40*/  HMMA.16816.F32 R56, R4.reuse, R12, R56 ;  /* 0x0000000c0438723c */ /* 0x040fec0000001838 */
[C---:B------:R-:W-:Y:S06]  /*1bc50*/  HMMA.16816.F32 R40, R4.reuse, R14, R40 ;  /* 0x0000000e0428723c */ /* 0x040fec0000001828 */
[C---:B------:R-:W-:Y:S06]  /*1bc60*/  HMMA.16816.F32 R8, R4.reuse, R10, R28 ;  /* 0x0000000a0408723c */ /* 0x040fec000000181c */
[C---:B---3--:R-:W-:Y:S06]  /*1bc70*/  HMMA.16816.F32 R24, R4.reuse, R72, R24 ;  /* 0x000000480418723c */ /* 0x048fec0000001818 */
[C---:B------:R-:W-:Y:S06]  /*1bc80*/  HMMA.16816.F32 R20, R4.reuse, R74, R20 ;  /* 0x0000004a0414723c */ /* 0x040fec0000001814 */
[C---:B--2---:R-:W-:Y:S06]  /*1bc90*/  HMMA.16816.F32 R84, R4.reuse, R36, R84 ;  /* 0x000000240454723c */ /* 0x044fec0000001854 */
[----:B------:R-:W-:Y:S07]  /*1bca0*/  HMMA.16816.F32 R80, R4, R38, R80 ;  /* 0x000000260450723c */ /* 0x000fee0000001850 */
[----:B------:R-:W-:-:S05]  /*1bcb0*/  IMAD.SHL.U32 R4, R45, 0x2, RZ ;  /* 0x000000022d047824 */ /* 0x000fca00078e00ff */
[----:B------:R-:W-:Y:S01]  /*1bcc0*/  LOP3.LUT R4, R4, 0x6, RZ, 0xc0, !PT ;  /* 0x0000000604047812 */ /* 0x000fe200078ec0ff */
[----:B------:R-:W-:Y:S06]  /*1bcd0*/  BAR.SYNC.DEFER_BLOCKING 0x0 ;  /* 0x0000000000007b1d */ /* 0x000fec0000010000 */
[----:B------:R-:W-:Y:S05]  /*1bce0*/  @!P5 BRA `(.L_x_1141) ;  /* 0x0000000c0000d947 */ /* 0x000fea0003800000 */
[----:B------:R-:W-:Y:S04]  /*1bcf0*/  BSSY B0, `(.L_x_1142) ;  /* 0x0000042000007945 */ /* 0x000fe80003800000 */
[----:B------:R-:W-:Y:S05]  /*1bd00*/  @!P0 BRA `(.L_x_1143) ;  /* 0x0000000000f48947 */ /* 0x000fea0003800000 */
[----:B------:R-:W2:Y:S01]  /*1bd10*/  LD.E R7, desc[UR6][R18.64+0x170] ;  /* 0x0001700612077980 */ /* 0x000ea2000c101900 */
[----:B------:R-:W-:Y:S02]  /*1bd20*/  IADD3 R15, R3, -0x40, RZ ;  /* 0xffffffc0030f7810 */ /* 0x000fe40007ffe0ff */
[----:B------:R-:W-:Y:S02]  /*1bd30*/  IABS R12, R3 ;  /* 0x00000003000c7213 */ /* 0x000fe40000000000 */
[----:B------:R-:W-:Y:S02]  /*1bd40*/  IABS R5, R15 ;  /* 0x0000000f00057213 */ /* 0x000fe40000000000 */
[-C--:B--2---:R-:W-:Y:S02]  /*1bd50*/  IABS R13, R7.reuse ;  /* 0x00000007000d7213 */ /* 0x084fe40000000000 */
[-C--:B------:R-:W-:Y:S02]  /*1bd60*/  IABS R6, R7.reuse ;  /* 0x0000000700067213 */ /* 0x080fe40000000000 */
[----:B------:R-:W1:Y:S01]  /*1bd70*/  I2F.RP R28, R13 ;  /* 0x0000000d001c7306 */ /* 0x000e620000209400 */
[----:B------:R-:W-:-:S02]  /*1bd80*/  LOP3.LUT R15, R15, R7, RZ, 0x3c, !PT ;  /* 0x000000070f0f7212 */ /* 0x000fc400078e3cff */
[----:B------:R-:W-:Y:S02]  /*1bd90*/  IADD3 R6, RZ, -R6, RZ ;  /* 0x80000006ff067210 */ /* 0x000fe40007ffe0ff */
[----:B------:R-:W-:-:S03]  /*1bda0*/  ISETP.GE.AND P1, PT, R15, RZ, PT ;  /* 0x000000ff0f00720c */ /* 0x000fc60003f26270 */
[----:B-1----:R-:W1:Y:S02]  /*1bdb0*/  MUFU.RCP R28, R28 ;  /* 0x0000001c001c7308 */ /* 0x002e640000001000 */
[----:B-1----:R-:W-:-:S06]  /*1bdc0*/  VIADD R28, R28, 0xffffffe ;  /* 0x0ffffffe1c1c7836 */ /* 0x002fcc0000000000 */
[----:B------:R-:W1:Y:S02]  /*1bdd0*/  F2I.FTZ.U32.TRUNC.NTZ R29, R28 ;  /* 0x0000001c001d7305 */ /* 0x000e64000021f000 */
[----:B-1----:R-:W-:Y:S02]  /*1bde0*/  IMAD.MOV R16, RZ, RZ, -R29 ;  /* 0x000000ffff107224 */ /* 0x002fe400078e0a1d */
[----:B------:R-:W-:Y:S02]  /*1bdf0*/  IMAD.MOV.U32 R28, RZ, RZ, RZ ;  /* 0x000000ffff1c7224 */ /* 0x000fe400078e00ff */
[----:B------:R-:W-:-:S04]  /*1be00*/  IMAD R16, R16, R13, RZ ;  /* 0x0000000d10107224 */ /* 0x000fc800078e02ff */
[----:B------:R-:W-:-:S06]  /*1be10*/  IMAD.HI.U32 R16, R29, R16, R28 ;  /* 0x000000101d107227 */ /* 0x000fcc00078e001c */
[----:B------:R-:W-:-:S04]  /*1be20*/  IMAD.HI.U32 R14, R16, R5, RZ ;  /* 0x00000005100e7227 */ /* 0x000fc800078e00ff */
[----:B------:R-:W-:Y:S02]  /*1be30*/  IMAD R5, R14, R6, R5 ;  /* 0x000000060e057224 */ /* 0x000fe400078e0205 */
[----:B------:R-:W-:-:S03]  /*1be40*/  IMAD.HI.U32 R16, R16, R12, RZ ;  /* 0x0000000c10107227 */ /* 0x000fc600078e00ff */
[----:B------:R-:W-:Y:S01]  /*1be50*/  ISETP.GT.U32.AND P2, PT, R13, R5, PT ;  /* 0x000000050d00720c */ /* 0x000fe20003f44070 */
[----:B------:R-:W-:-:S05]  /*1be60*/  IMAD R6, R16, R6, R12 ;  /* 0x0000000610067224 */ /* 0x000fca00078e020c */
[----:B------:R-:W-:-:S07]  /*1be70*/  ISETP.GT.U32.AND P3, PT, R13, R6, PT ;  /* 0x000000060d00720c */ /* 0x000fce0003f64070 */
[----:B------:R-:W-:Y:S01]  /*1be80*/  @!P2 IMAD.IADD R5, R5, 0x1, -R13 ;  /* 0x000000010505a824 */ /* 0x000fe200078e0a0d */
[----:B------:R-:W-:Y:S02]  /*1be90*/  @!P2 IADD3 R14, R14, 0x1, RZ ;  /* 0x000000010e0ea810 */ /* 0x000fe40007ffe0ff */
[----:B------:R-:W-:Y:S02]  /*1bea0*/  ISETP.NE.AND P2, PT, R7, RZ, PT ;  /* 0x000000ff0700720c */ /* 0x000fe40003f45270 */
[-C--:B------:R-:W-:Y:S01]  /*1beb0*/  ISETP.GE.U32.AND P4, PT, R5, R13.reuse, PT ;  /* 0x0000000d0500720c */ /* 0x080fe20003f86070 */
[----:B------:R-:W-:Y:S01]  /*1bec0*/  @!P3 VIADD R16, R16, 0x1 ;  /* 0x000000011010b836 */ /* 0x000fe20000000000 */
[----:B------:R-:W-:Y:S02]  /*1bed0*/  @!P3 IADD3 R6, R6, -R13, RZ ;  /* 0x8000000d0606b210 */ /* 0x000fe40007ffe0ff */
[----:B------:R-:W-:Y:S02]  /*1bee0*/  LOP3.LUT R5, R3, R7, RZ, 0x3c, !PT ;  /* 0x0000000703057212 */ /* 0x000fe400078e3cff */
[----:B------:R-:W-:-:S02]  /*1bef0*/  ISETP.GE.U32.AND P6, PT, R6, R13, PT ;  /* 0x0000000d0600720c */ /* 0x000fc40003fc6070 */
[----:B------:R-:W-:Y:S02]  /*1bf00*/  ISETP.GE.AND P3, PT, R5, RZ, PT ;  /* 0x000000ff0500720c */ /* 0x000fe40003f66270 */
[----:B------:R-:W-:-:S03]  /*1bf10*/  LOP3.LUT R5, RZ, R7, RZ, 0x33, !PT ;  /* 0x00000007ff057212 */ /* 0x000fc600078e33ff */
[----:B------:R-:W-:-:S04]  /*1bf20*/  @P4 VIADD R14, R14, 0x1 ;  /* 0x000000010e0e4836 */ /* 0x000fc80000000000 */
[----:B------:R-:W-:Y:S02]  /*1bf30*/  IMAD.MOV.U32 R6, RZ, RZ, R14 ;  /* 0x000000ffff067224 */ /* 0x000fe400078e000e */
[----:B------:R-:W-:Y:S01]  /*1bf40*/  @P6 IADD3 R16, R16, 0x1, RZ ;  /* 0x0000000110106810 */ /* 0x000fe20007ffe0ff */
[----:B------:R-:W2:Y:S02]  /*1bf50*/  LD.E.64 R14, desc[UR6][R18.64+0x38] ;  /* 0x00003806120e7980 */ /* 0x000ea4000c101b00 */
[----:B------:R-:W-:Y:S02]  /*1bf60*/  @!P1 IADD3 R6, -R6, RZ, RZ ;  /* 0x000000ff06069210 */ /* 0x000fe40007ffe1ff */
[----:B------:R-:W-:Y:S02]  /*1bf70*/  @!P3 IMAD.MOV R16, RZ, RZ, -R16 ;  /* 0x000000ffff10b224 */ /* 0x000fe400078e0a10 */
[----:B------:R-:W-:-:S03]  /*1bf80*/  SEL R6, R5, R6, !P2 ;  /* 0x0000000605067207 */ /* 0x000fc60005000000 */
[----:B------:R-:W-:Y:S02]  /*1bf90*/  SEL R5, R5, R16, !P2 ;  /* 0x0000001005057207 */ /* 0x000fe40005000000 */
[----:B------:R-:W-:-:S04]  /*1bfa0*/  IMAD.WIDE R12, R6, 0x4, R244 ;  /* 0x00000004060c7825 */ /* 0x000fc800078e02f4 */
[C---:B------:R-:W-:Y:S02]  /*1bfb0*/  IMAD.WIDE R16, R5.reuse, 0x4, R244 ;  /* 0x0000000405107825 */ /* 0x040fe400078e02f4 */
[----:B------:R-:W3:Y:S04]  /*1bfc0*/  LD.E R12, desc[UR6][R12.64] ;  /* 0x000000060c0c7980 */ /* 0x000ee8000c101900 */
[----:B------:R-:W3:Y:S04]  /*1bfd0*/  LD.E R13, desc[UR6][R16.64] ;  /* 0x00000006100d7980 */ /* 0x000ee8000c101900 */
[----:B------:R-:W4:Y:S01]  /*1bfe0*/  LD.E.64 R16, desc[UR6][R18.64+0x20] ;  /* 0x0000200612107980 */ /* 0x000f22000c101b00 */
[----:B------:R-:W-:-:S05]  /*1bff0*/  IADD3 R5, R5, -R6, RZ ;  /* 0x8000000605057210 */ /* 0x000fca0007ffe0ff */
[----:B------:R-:W-:-:S05]  /*1c000*/  IMAD R7, R7, R5, -0x40 ;  /* 0xffffffc007077424 */ /* 0x000fca00078e0205 */
[----:B------:R-:W-:Y:S01]  /*1c010*/  SHF.R.S32.HI R6, RZ, 0x1f, R7 ;  /* 0x0000001fff067819 */ /* 0x000fe20000011407 */
[-C--:B--2---:R-:W-:Y:S02]  /*1c020*/  IMAD R5, R15, R7.reuse, RZ ;  /* 0x000000070f057224 */ /* 0x084fe400078e02ff */
[----:B------:R-:W-:-:S04]  /*1c030*/  IMAD.WIDE.U32 R28, R14, R7, RZ ;  /* 0x000000070e1c7225 */ /* 0x000fc800078e00ff */
[----:B------:R-:W-:-:S05]  /*1c040*/  IMAD R6, R14, R6, R5 ;  /* 0x000000060e067224 */ /* 0x000fca00078e0205 */
[----:B------:R-:W-:Y:S01]  /*1c050*/  IADD3 R29, R29, R6, RZ ;  /* 0x000000061d1d7210 */ /* 0x000fe20007ffe0ff */
[----:B---3--:R-:W-:-:S05]  /*1c060*/  IMAD.IADD R12, R12, 0x1, -R13 ;  /* 0x000000010c0c7824 */ /* 0x008fca00078e0a0d */
[----:B------:R-:W-:Y:S01]  /*1c070*/  SHF.R.S32.HI R7, RZ, 0x1f, R12 ;  /* 0x0000001fff077819 */ /* 0x000fe2000001140c */
[----:B----4-:R-:W-:Y:S02]  /*1c080*/  IMAD R5, R17, R12, RZ ;  /* 0x0000000c11057224 */ /* 0x010fe400078e02ff */
[----:B------:R-:W-:-:S04]  /*1c090*/  IMAD.WIDE.U32 R12, R12, R16, R28 ;  /* 0x000000100c0c7225 */ /* 0x000fc800078e001c */
[----:B------:R-:W-:Y:S01]  /*1c0a0*/  IMAD R5, R16, R7, R5 ;  /* 0x0000000710057224 */ /* 0x000fe200078e0205 */
[----:B------:R-:W-:-:S03]  /*1c0b0*/  MOV R7, R12 ;  /* 0x0000000c00077202 */ /* 0x000fc60000000f00 */
[----:B------:R-:W-:Y:S01]  /*1c0c0*/  IMAD.IADD R5, R13, 0x1, R5 ;  /* 0x000000010d057824 */ /* 0x000fe200078e0205 */
[----:B------:R-:W-:Y:S05]  /*1c0d0*/  BRA `(.L_x_1144) ;  /* 0x00000000000c7947 */ /* 0x000fea0003800000 */
.L_x_1143:
[----:B------:R-:W2:Y:S02]  /*1c0e0*/  LD.E R7, desc[UR6][R18.64+0x38] ;  /* 0x0000380612077980 */ /* 0x000ea4000c101900 */
[----:B--2---:R-:W-:-:S04]  /*1c0f0*/  LEA R7, -R7, RZ, 0x6 ;  /* 0x000000ff07077211 */ /* 0x004fc800078e31ff */
[----:B------:R-:W-:Y:S02]  /*1c100*/  SHF.R.S32.HI R5, RZ, 0x1f, R7 ;  /* 0x0000001fff057819 */ /* 0x000fe40000011407 */
.L_x_1144:
[----:B------:R-:W-:Y:S05]  /*1c110*/  BSYNC B0 ;  /* 0x0000000000007941 */ /* 0x000fea0003800000 */
.L_x_1142:
[C---:B------:R-:W-:Y:S02]  /*1c120*/  LOP3.LUT P6, RZ, R247.reuse, 0x1, RZ, 0xc0, !PT ;  /* 0x00000001f7ff7812 */ /* 0x040fe400078cc0ff */
[----:B------:R-:W-:Y:S02]  /*1c130*/  LOP3.LUT P4, RZ, R247, 0x2, RZ, 0xc0, !PT ;  /* 0x00000002f7ff7812 */ /* 0x000fe4000788c0ff */
[C---:B------:R-:W-:Y:S02]  /*1c140*/  LEA R46, P2, R7.reuse, R236, 0x1 ;  /* 0x000000ec072e7211 */ /* 0x040fe400078408ff */
[----:B------:R-:W-:Y:S02]  /*1c150*/  IADD3 R6, P1, R7, R233, RZ ;  /* 0x000000e907067210 */ /* 0x000fe40007f3e0ff */
[----:B------:R-:W-:Y:S02]  /*1c160*/  LOP3.LUT P3, RZ, R247, 0x4, RZ, 0xc0, !PT ;  /* 0x00000004f7ff7812 */ /* 0x000fe4000786c0ff */
[----:B------:R-:W-:Y:S01]  /*1c170*/  LEA.HI.X R47, R7, R235, R5, 0x1, P2 ;  /* 0x000000eb072f7211 */ /* 0x000fe200010f0c05 */
[----:B------:R-:W-:Y:S01]  /*1c180*/  IMAD.X R5, R5, 0x1, R234, P1 ;  /* 0x0000000105057824 */ /* 0x000fe200008e06ea */
[----:B------:R-:W-:-:S02]  /*1c190*/  LOP3.LUT P2, RZ, R247, 0x8, RZ, 0xc0, !PT ;  /* 0x00000008f7ff7812 */ /* 0x000fc4000784c0ff */
[CC--:B------:R-:W-:Y:S01]  /*1c1a0*/  @P6 LEA R44, P1, R6.reuse, R236.reuse, 0x1 ;  /* 0x000000ec062c6211 */ /* 0x0c0fe200078208ff */
[----:B------:R-:W-:Y:S01]  /*1c1b0*/  @P4 IMAD.MOV.U32 R7, RZ, RZ, R47 ;  /* 0x000000ffff074224 */ /* 0x000fe200078e002f */
[----:B------:R-:W-:Y:S01]  /*1c1c0*/  @!PT LDS RZ, [RZ] ;  /* 0x00000000fffff984 */ /* 0x000fe20000000800 */
[----:B------:R-:W-:Y:S01]  /*1c1d0*/  @!PT LDS RZ, [RZ] ;  /* 0x00000000fffff984 */ /* 0x000fe20000000800 */
[----:B------:R-:W-:Y:S01]  /*1c1e0*/  @!PT LDS RZ, [RZ] ;  /* 0x00000000fffff984 */ /* 0x000fe20000000800 */
[----:B------:R-:W-:Y:S02]  /*1c1f0*/  @P6 LDGSTS.E.BYPASS.LTC128B.128 [R243+0x8000], desc[UR6][R46.64] ;  /* 0x080000002ef36fae */ /* 0x000fe4000b901d46 */
[CCC-:B------:R-:W-:Y:S02]  /*1c200*/  @P6 LEA.HI.X R45, R6.reuse, R235.reuse, R5.reuse, 0x1, P1 ;  /* 0x000000eb062d6211 */ /* 0x1c0fe400008f0c05 */
[C---:B------:R-:W-:Y:S01]  /*1c210*/  @P4 LEA R36, P1, R6.reuse, R236, 0x1 ;  /* 0x000000ec06244211 */ /* 0x040fe200078208ff */
[----:B------:R1:W-:Y:S03]  /*1c220*/  @!P6 STS.128 [R243+0x8000], RZ ;  /* 0x008000fff300e388 */ /* 0x0003e60000000c00 */
[----:B------:R-:W-:-:S02]  /*1c230*/  @P4 LEA.HI.X R37, R6, R235, R5, 0x1, P1 ;  /* 0x000000eb06254211 */ /* 0x000fc400008f0c05 */
[----:B------:R-:W-:-:S04]  /*1c240*/  @P3 LEA R30, P1, R6, R236, 0x1 ;  /* 0x000000ec061e3211 */ /* 0x000fc800078208ff */
[C---:B------:R-:W-:Y:S02]  /*1c250*/  @P3 LEA.HI.X R31, R6.reuse, R235, R5, 0x1, P1 ;  /* 0x000000eb061f3211 */ /* 0x040fe400008f0c05 */
[----:B------:R-:W-:-:S04]  /*1c260*/  @P2 LEA R28, P1, R6, R236, 0x1 ;  /* 0x000000ec061c2211 */ /* 0x000fc800078208ff */
[C---:B------:R-:W-:Y:S02]  /*1c270*/  @P2 LEA.HI.X R29, R6.reuse, R235, R5, 0x1, P1 ;  /* 0x000000eb061d2211 */ /* 0x040fe400008f0c05 */
[----:B------:R-:W-:-:S05]  /*1c280*/  IADD3 R6, P1, R6, R233, RZ ;  /* 0x000000e906067210 */ /* 0x000fca0007f3e0ff */
[----:B------:R-:W-:Y:S01]  /*1c290*/  IMAD.X R5, R5, 0x1, R234, P1 ;  /* 0x0000000105057824 */ /* 0x000fe200008e06ea */
[----:B------:R-:W-:-:S04]  /*1c2a0*/  @P6 LEA R38, P1, R6, R236, 0x1 ;  /* 0x000000ec06266211 */ /* 0x000fc800078208ff */
[C---:B------:R-:W-:Y:S02]  /*1c2b0*/  @P6 LEA.HI.X R39, R6.reuse, R235, R5, 0x1, P1 ;  /* 0x000000eb06276211 */ /* 0x040fe400008f0c05 */
[----:B------:R-:W-:-:S04]  /*1c2c0*/  @P4 LEA R16, P1, R6, R236, 0x1 ;  /* 0x000000ec06104211 */ /* 0x000fc800078208ff */
[C---:B------:R-:W-:Y:S02]  /*1c2d0*/  @P4 LEA.HI.X R17, R6.reuse, R235, R5, 0x1, P1 ;  /* 0x000000eb06114211 */ /* 0x040fe400008f0c05 */
        /* <DEDUP_REMOVED lines=12> */
[----:B------:R-:W-:Y:S01]  /*1c3a0*/  @P2 LEA R54, P1, R6, R236, 0x1 ;  /* 0x000000ec06362211 */ /* 0x000fe200078208ff */
[----:B------:R-:W-:-:S03]  /*1c3b0*/  IMAD.MOV.U32 R236, RZ, RZ, R46 ;  /* 0x000000ffffec7224 */ /* 0x000fc600078e002e */
[----:B------:R-:W-:Y:S01]  /*1c3c0*/  @P2 LEA.HI.X R55, R6, R235, R5, 0x1, P1 ;  /* 0x000000eb06372211 */ /* 0x000fe200008f0c05 */
[----:B------:R-:W-:Y:S02]  /*1c3d0*/  @P4 IMAD.MOV.U32 R6, RZ, RZ, R46 ;  /* 0x000000ffff064224 */ /* 0x000fe400078e002e */
[----:B------:R-:W-:-:S03]  /*1c3e0*/  IMAD.MOV.U32 R235, RZ, RZ, R47 ;  /* 0x000000ffffeb7224 */ /* 0x000fc600078e002f */
[----:B------:R-:W-:Y:S01]  /*1c3f0*/  @!PT LDS RZ, [RZ] ;  /* 0x00000000fffff984 */ /* 0x000fe20000000800 */
[----:B------:R-:W-:Y:S01]  /*1c400*/  @!PT LDS RZ, [RZ] ;  /* 0x00000000fffff984 */ /* 0x000fe20000000800 */
[----:B------:R-:W-:Y:S01]  /*1c410*/  @!PT LDS RZ, [RZ] ;  /* 0x00000000fffff984 */ /* 0x000fe20000000800 */
[----:B------:R2:W-:Y:S04]  /*1c420*/  @P4 LDGSTS.E.BYPASS.LTC128B.128 [R243+0xa000], desc[UR6][R6.64+0x80] ;  /* 0x0a00008006f34fae */ /* 0x0005e8000b901d46 */
[----:B------:R1:W-:Y:S01]  /*1c430*/  @!P4 STS.128 [R243+0xa000], RZ ;  /* 0x00a000fff300c388 */ /* 0x0003e20000000c00 */
[----:B--2---:R-:W-:Y:S02]  /*1c440*/  @P3 IMAD.MOV.U32 R6, RZ, RZ, R46 ;  /* 0x000000ffff063224 */ /* 0x004fe400078e002e */
[----:B------:R-:W-:-:S05]  /*1c450*/  @P3 IMAD.MOV.U32 R7, RZ, RZ, R47 ;  /* 0x000000ffff073224 */ /* 0x000fca00078e002f */
        /* <DEDUP_REMOVED lines=72> */
[----:B------:R-:W0:Y:S02]  /*1c8e0*/  LDGDEPBAR ;  /* 0x00000000000079af */ /* 0x000e240000000000 */
.L_x_1141:
[----:B------:R-:W-:Y:S05]  /*1c8f0*/  BSYNC B1 ;  /* 0x0000000000017941 */ /* 0x000fea0003800000 */
.L_x_1140:
[----:B-1----:R1:W2:Y:S01]  /*1c900*/  LD.E R29, desc[UR6][R18.64+0xdc] ;  /* 0x0000dc06121d7980 */ /* 0x0022a2000c101900 */
[----:B------:R-:W-:Y:S01]  /*1c910*/  IMAD.IADD R3, R3, 0x1, R4 ;  /* 0x0000000103037824 */ /* 0x000fe200078e0204 */
[----:B------:R-:W-:-:S03]  /*1c920*/  LEA R230, R35, UR4, 0x1 ;  /* 0x0000000423e67c11 */ /* 0x000fc6000f8e08ff */
[C---:B------:R-:W-:Y:S02]  /*1c930*/  VIADD R4, R3.reuse, 0x1 ;  /* 0x0000000103047836 */ /* 0x040fe40000000000 */
[C---:B------:R-:W-:Y:S01]  /*1c940*/  VIADD R5, R3.reuse, 0x8 ;  /* 0x0000000803057836 */ /* 0x040fe20000000000 */
[----:B------:R-:W-:Y:S01]  /*1c950*/  LDSM.16.MT88.4 R156, [R230+0x10000] ;  /* 0x01000000e69c783b */ /* 0x000fe20000004200 */
[C---:B------:R-:W-:Y:S01]  /*1c960*/  VIADD R12, R3.reuse, 0x18 ;  /* 0x00000018030c7836 */ /* 0x040fe20000000000 */
[C---:B------:R-:W-:Y:S01]  /*1c970*/  ISETP.GE.AND P6, PT, R4.reuse, R0, PT ;  /* 0x000000000400720c */ /* 0x040fe20003fc6270 */
[C---:B------:R-:W-:Y:S01]  /*1c980*/  VIADD R14, R3.reuse, 0x19 ;  /* 0x00000019030e7836 */ /* 0x040fe20000000000 */
[----:B------:R-:W-:Y:S01]  /*1c990*/  ISETP.GE.AND P2, PT, R4, R2, PT ;  /* 0x000000020400720c */ /* 0x000fe20003f46270 */
[----:B------:R-:W-:Y:S01]  /*1c9a0*/  VIADD R4, R3, 0x9 ;  /* 0x0000000903047836 */ /* 0x000fe20000000000 */
[----:B------:R-:W-:Y:S01]  /*1c9b0*/  ISETP.GE.AND P1, PT, R5, R0, PT ;  /* 0x000000000500720c */ /* 0x000fe20003f26270 */
[----:B------:R-:W-:Y:S01]  /*1c9c0*/  VIADD R15, R3, 0x20 ;  /* 0x00000020030f7836 */ /* 0x000fe20000000000 */
[----:B------:R-:W-:Y:S01]  /*1c9d0*/  ISETP.GE.AND P3, PT, R5, R2, PT ;  /* 0x000000020500720c */ /* 0x000fe20003f66270 */
[C---:B------:R-:W-:Y:S01]  /*1c9e0*/  VIADD R5, R3.reuse, 0x10 ;  /* 0x0000001003057836 */ /* 0x040fe20000000000 */
[----:B------:R-:W-:Y:S01]  /*1c9f0*/  FSEL R40, R40, -INF , !P1 ;  /* 0xff80000028287808 */ /* 0x000fe20004800000 */
[C---:B------:R-:W-:Y:S01]  /*1ca00*/  VIADD R16, R3.reuse, 0x30 ;  /* 0x0000003003107836 */ /* 0x040fe20000000000 */
[----:B------:R-:W-:Y:S01]  /*1ca10*/  ISETP.GE.AND P4, PT, R4, R0, PT ;  /* 0x000000000400720c */ /* 0x000fe20003f86270 */
[--C-:B------:R-:W-:Y:S01]  /*1ca20*/  IMAD R229, R34, 0x2, R230.reuse ;  /* 0x0000000222e57824 */ /* 0x100fe200078e02e6 */
[----:B------:R-:W-:Y:S01]  /*1ca30*/  ISETP.GE.AND P1, PT, R4, R2, PT ;  /* 0x000000020400720c */ /* 0x000fe20003f26270 */
[----:B------:R-:W-:Y:S01]  /*1ca40*/  VIADD R4, R3, 0x11 ;  /* 0x0000001103047836 */ /* 0x000fe20000000000 */
[----:B------:R-:W-:Y:S01]  /*1ca50*/  FSEL R7, R42, -INF , !P3 ;  /* 0xff8000002a077808 */ /* 0x000fe20005800000 */
[----:B------:R-:W-:Y:S01]  /*1ca60*/  IMAD R228, R33, 0x2, R230 ;  /* 0x0000000221e47824 */ /* 0x000fe200078e02e6 */
[----:B------:R-:W-:Y:S01]  /*1ca70*/  ISETP.GE.AND P3, PT, R5, R0, PT ;  /* 0x000000000500720c */ /* 0x000fe20003f66270 */
[----:B------:R-:W-:Y:S01]  /*1ca80*/  IMAD R227, R33, 0x2, R229 ;  /* 0x0000000221e37824 */ /* 0x000fe200078e02e5 */
[----:B------:R-:W-:Y:S01]  /*1ca90*/  FSEL R41, R41, -INF , !P4 ;  /* 0xff80000029297808 */ /* 0x000fe20006000000 */
[----:B------:R-:W-:Y:S01]  /*1caa0*/  LDSM.16.MT88.4 R64, [R230+0x12000] ;  /* 0x01200000e640783b */ /* 0x000fe20000004200 */
[----:B------:R-:W-:-:S02]  /*1cab0*/  FSEL R6, R43, -INF , !P1 ;  /* 0xff8000002b067808 */ /* 0x000fc40004800000 */
[----:B------:R-:W-:Y:S01]  /*1cac0*/  ISETP.GE.AND P4, PT, R5, R2, PT ;  /* 0x000000020500720c */ /* 0x000fe20003f86270 */
[----:B------:R-:W-:Y:S01]  /*1cad0*/  LDSM.16.MT88.4 R48, [R228+0x10000] ;  /* 0x01000000e430783b */ /* 0x000fe20000004200 */
[----:B------:R-:W-:Y:S02]  /*1cae0*/  ISETP.GE.AND P1, PT, R4, R0, PT ;  /* 0x000000000400720c */ /* 0x000fe40003f26270 */
[----:B------:R-:W-:Y:S01]  /*1caf0*/  FSEL R5, R88, -INF , !P3 ;  /* 0xff80000058057808 */ /* 0x000fe20005800000 */
[----:B------:R-:W-:Y:S01]  /*1cb00*/  LDSM.16.MT88.4 R72, [R229+0x12000] ;  /* 0x01200000e548783b */ /* 0x000fe20000004200 */
[----:B------:R-:W-:Y:S02]  /*1cb10*/  FSEL R57, R57, -INF , !P6 ;  /* 0xff80000039397808 */ /* 0x000fe40007000000 */
[----:B------:R-:W-:Y:S01]  /*1cb20*/  ISETP.GE.AND P3, PT, R4, R2, PT ;  /* 0x000000020400720c */ /* 0x000fe20003f66270 */
[----:B------:R-:W-:Y:S01]  /*1cb30*/  LDSM.16.MT88.4 R96, [R230+0x14000] ;  /* 0x01400000e660783b */ /* 0x000fe20000004200 */
[----:B------:R-:W-:-:S02]  /*1cb40*/  ISETP.GE.AND P6, PT, R3, R0, PT ;  /* 0x000000000300720c */ /* 0x000fc40003fc6270 */
[----:B------:R-:W-:Y:S01]  /*1cb50*/  FSEL R13, R90, -INF , !P4 ;  /* 0xff8000005a0d7808 */ /* 0x000fe20006000000 */
[----:B------:R-:W-:Y:S01]  /*1cb60*/  LDSM.16.MT88.4 R104, [R229+0x14000] ;  /* 0x01400000e568783b */ /* 0x000fe20000004200 */
[----:B------:R-:W-:Y:S02]  /*1cb70*/  FSEL R4, R89, -INF , !P1 ;  /* 0xff80000059047808 */ /* 0x000fe40004800000 */
[C---:B------:R-:W-:Y:S01]  /*1cb80*/  ISETP.GE.AND P4, PT, R12.reuse, R0, PT ;  /* 0x000000000c00720c */ /* 0x040fe20003f86270 */
[----:B------:R-:W-:Y:S01]  /*1cb90*/  LDSM.16.MT88.4 R112, [R228+0x14000] ;  /* 0x01400000e470783b */ /* 0x000fe20000004200 */
[----:B------:R-:W-:Y:S02]  /*1cba0*/  ISETP.GE.AND P1, PT, R12, R2, PT ;  /* 0x000000020c00720c */ /* 0x000fe40003f26270 */
[----:B------:R-:W-:Y:S01]  /*1cbb0*/  FSEL R56, R56, -INF , !P6 ;  /* 0xff80000038387808 */ /* 0x000fe20007000000 */
[----:B------:R-:W-:Y:S01]  /*1cbc0*/  LDSM.16.MT88.4 R120, [R227+0x14000] ;  /* 0x01400000e378783b */ /* 0x000fe20000004200 */
[----:B------:R-:W-:-:S02]  /*1cbd0*/  FSEL R12, R91, -INF , !P3 ;  /* 0xff8000005b0c7808 */ /* 0x000fc40005800000 */
[----:B------:R-:W-:Y:S01]  /*1cbe0*/  FSEL R59, R59, -INF , !P2 ;  /* 0xff8000003b3b7808 */ /* 0x000fe20005000000 */
[----:B------:R-:W-:Y:S01]  /*1cbf0*/  LDSM.16.MT88.4 R88, [R227+0x12000] ;  /* 0x01200000e358783b */ /* 0x000fe20000004200 */
[----:B------:R-:W-:Y:S02]  /*1cc00*/  ISETP.GE.AND P3, PT, R14, R2, PT ;  /* 0x000000020e00720c */ /* 0x000fe40003f66270 */
[----:B------:R-:W-:Y:S01]  /*1cc10*/  FSEL R8, R8, -INF , !P4 ;  /* 0xff80000008087808 */ /* 0x000fe20006000000 */
[----:B------:R-:W-:Y:S01]  /*1cc20*/  LDSM.16.MT88.4 R128, [R230+0x16000] ;  /* 0x01600000e680783b */ /* 0x000fe20000004200 */
[----:B------:R-:W-:Y:S02]  /*1cc30*/  FSEL R10, R10, -INF , !P1 ;  /* 0xff8000000a0a7808 */ /* 0x000fe40004800000 */
[-C--:B------:R-:W-:Y:S01]  /*1cc40*/  ISETP.GE.AND P2, PT, R14, R0.reuse, PT ;  /* 0x000000000e00720c */ /* 0x080fe20003f46270 */
[----:B------:R-:W-:Y:S01]  /*1cc50*/  VIADD R14, R3, 0x21 ;  /* 0x00000021030e7836 */ /* 0x000fe20000000000 */
[C---:B------:R-:W-:Y:S01]  /*1cc60*/  ISETP.GE.AND P4, PT, R15.reuse, R0, PT ;  /* 0x000000000f00720c */ /* 0x040fe20003f86270 */
[----:B------:R-:W-:Y:S01]  /*1cc70*/  LDSM.16.MT88.4 R152, [R229+0x16000] ;  /* 0x01600000e598783b */ /* 0x000fe20000004200 */
[----:B------:R-:W-:-:S02]  /*1cc80*/  ISETP.GE.AND P1, PT, R15, R2, PT ;  /* 0x000000020f00720c */ /* 0x000fc40003f26270 */
[----:B------:R-:W-:Y:S01]  /*1cc90*/  FMNMX.FTZ R15, R56, R57, !PT ;  /* 0x00000039380f7209 */ /* 0x000fe20007810000 */
[----:B------:R-:W-:Y:S01]  /*1cca0*/  LDSM.16.MT88.4 R148, [R228+0x16000] ;  /* 0x01600000e494783b */ /* 0x000fe20000004200 */
[----:B------:R-:W-:Y:S02]  /*1ccb0*/  FSEL R11, R11, -INF , !P3 ;  /* 0xff8000000b0b7808 */ /* 0x000fe40005800000 */
[----:B------:R-:W-:Y:S02]  /*1ccc0*/  ISETP.GE.AND P3, PT, R3, R2, PT ;  /* 0x000000020300720c */ /* 0x000fe40003f66270 */
[----:B------:R-:W-:Y:S02]  /*1ccd0*/  FSEL R9, R9, -INF , !P2 ;  /* 0xff80000009097808 */ /* 0x000fe40005000000 */
[----:B------:R-:W-:Y:S02]  /*1cce0*/  FMNMX.FTZ R15, R40, R15, !PT ;  /* 0x0000000f280f7209 */ /* 0x000fe40007810000 */
[----:B------:R-:W-:-:S02]  /*1ccf0*/  ISETP.GE.AND P6, PT, R14, R0, PT ;  /* 0x000000000e00720c */ /* 0x000fc40003fc6270 */
[----:B------:R-:W-:Y:S01]  /*1cd00*/  ISETP.GE.AND P2, PT, R14, R2, PT ;  /* 0x000000020e00720c */ /* 0x000fe20003f46270 */
[----:B------:R-:W-:Y:S01]  /*1cd10*/  VIADD R14, R3, 0x28 ;  /* 0x00000028030e7836 */ /* 0x000fe20000000000 */
[----:B------:R-:W-:Y:S02]  /*1cd20*/  FSEL R58, R58, -INF , !P3 ;  /* 0xff8000003a3a7808 */ /* 0x000fe40005800000 */
[----:B------:R-:W-:Y:S02]  /*1cd30*/  FMNMX.FTZ R15, R41, R15, !PT ;  /* 0x0000000f290f7209 */ /* 0x000fe40007810000 */
[----:B------:R-:W-:Y:S02]  /*1cd40*/  FSEL R178, R24, -INF , !P4 ;  /* 0xff80000018b27808 */ /* 0x000fe40006000000 */
[----:B------:R-:W-:Y:S02]  /*1cd50*/  FSEL R182, R26, -INF , !P1 ;  /* 0xff8000001ab67808 */ /* 0x000fe40004800000 */
[----:B------:R-:W-:-:S02]  /*1cd60*/  ISETP.GE.AND P4, PT, R14, R0, PT ;  /* 0x000000000e00720c */ /* 0x000fc40003f86270 */
[----:B------:R-:W-:Y:S02]  /*1cd70*/  ISETP.GE.AND P1, PT, R14, R2, PT ;  /* 0x000000020e00720c */ /* 0x000fe40003f26270 */
[----:B------:R-:W-:Y:S02]  /*1cd80*/  FMNMX.FTZ R17, R58, R59, !PT ;  /* 0x0000003b3a117209 */ /* 0x000fe40007810000 */
[----:B------:R-:W-:Y:S01]  /*1cd90*/  FMNMX.FTZ R14, R5, R15, !PT ;  /* 0x0000000f050e7209 */ /* 0x000fe20007810000 */
[----:B------:R-:W-:Y:S01]  /*1cda0*/  VIADD R15, R3, 0x29 ;  /* 0x00000029030f7836 */ /* 0x000fe20000000000 */
[----:B------:R-:W-:Y:S02]  /*1cdb0*/  FMNMX.FTZ R17, R7, R17, !PT ;  /* 0x0000001107117209 */ /* 0x000fe40007810000 */
[----:B------:R-:W-:Y:S02]  /*1cdc0*/  FMNMX.FTZ R14, R4, R14, !PT ;  /* 0x0000000e040e7209 */ /* 0x000fe40007810000 */
[----:B------:R-:W-:-:S02]  /*1cdd0*/  FMNMX.FTZ R17, R6, R17, !PT ;  /* 0x0000001106117209 */ /* 0x000fc40007810000 */
[----:B-1----:R-:W-:Y:S01]  /*1cde0*/  FMNMX.FTZ R18, R8, R14, !PT ;  /* 0x0000000e08127209 */ /* 0x002fe20007810000 */
        /* <DEDUP_REMOVED lines=10> */
[----:B------:R-:W-:Y:S01]  /*1ce90*/  ISETP.GE.AND P3, PT, R15, R2, PT ;  /* 0x000000020f00720c */ /* 0x000fe20003f66270 */
[----:B------:R-:W-:Y:S01]  /*1cea0*/  VIADD R15, R3, 0x31 ;  /* 0x00000031030f7836 */ /* 0x000fe20000000000 */
[----:B------:R-:W-:Y:S01]  /*1ceb0*/  FSEL R183, R27, -INF , !P2 ;  /* 0xff8000001bb77808 */ /* 0x000fe20005000000 */
[----:B------:R-:W-:Y:S01]  /*1cec0*/  VIADD R3, R3, 0x39 ;  /* 0x0000003903037836 */ /* 0x000fe20000000000 */
[----:B------:R-:W-:Y:S01]  /*1ced0*/  FMNMX.FTZ R17, R11, R17, !PT ;  /* 0x000000110b117209 */ /* 0x000fe20007810000 */
[----:B------:R-:W-:Y:S01]  /*1cee0*/  LDSM.16.MT88.4 R24, [R227+0x10800] ;  /* 0x01080000e318783b */ /* 0x000fe20000004200 */
[----:B------:R-:W-:-:S02]  /*1cef0*/  ISETP.GE.AND P2, PT, R16, R0, PT ;  /* 0x000000001000720c */ /* 0x000fc40003f46270 */
[----:B------:R-:W-:Y:S02]  /*1cf00*/  FSEL R181, R21, -INF , !P6 ;  /* 0xff80000015b57808 */ /* 0x000fe40007000000 */
[----:B------:R-:W-:Y:S02]  /*1cf10*/  FMNMX.FTZ R18, R180, R18, !PT ;  /* 0x00000012b4127209 */ /* 0x000fe40007810000 */
        /* <DEDUP_REMOVED lines=9> */
[----:B------:R-:W-:-:S02]  /*1cfb0*/  ISETP.GE.AND P1, PT, R16, R2, PT ;  /* 0x000000021000720c */ /* 0x000fc40003f26270 */
[----:B------:R-:W-:Y:S02]  /*1cfc0*/  FSEL R185, R23, -INF , !P3 ;  /* 0xff80000017b97808 */ /* 0x000fe40005800000 */
[----:B------:R-:W-:Y:S01]  /*1cfd0*/  FMNMX.FTZ R17, R184, R17, !PT ;  /* 0x00000011b8117209 */ /* 0x000fe20007810000 */
[----:B------:R-:W-:Y:S01]  /*1cfe0*/  LDSM.16.MT88.4 R20, [R230+0x12800] ;  /* 0x01280000e614783b */ /* 0x000fe20000004200 */
[----:B------:R-:W-:Y:S02]  /*1cff0*/  ISETP.GE.AND P4, PT, R3, R0, PT ;  /* 0x000000000300720c */ /* 0x000fe40003f86270 */
[----:B------:R-:W-:Y:S02]  /*1d000*/  FSEL R192, R80, -INF , !P2 ;  /* 0xff80000050c07808 */ /* 0x000fe40005000000 */
[----:B------:R-:W-:Y:S02]  /*1d010*/  FMNMX.FTZ R18, R193, R18, !PT ;  /* 0x00000012c1127209 */ /* 0x000fe40007810000 */
[----:B------:R-:W-:-:S02]  /*1d020*/  ISETP.GE.AND P2, PT, R15, R2, PT ;  /* 0x000000020f00720c */ /* 0x000fc40003f46270 */
[----:B------:R-:W-:Y:S02]  /*1d030*/  FSEL R187, R86, -INF , !P1 ;  /* 0xff80000056bb7808 */ /* 0x000fe40004800000 */
[----:B------:R-:W-:Y:S02]  /*1d040*/  FMNMX.FTZ R17, R185, R17, !PT ;  /* 0x00000011b9117209 */ /* 0x000fe40007810000 */
[----:B------:R-:W-:Y:S02]  /*1d050*/  FSEL R191, R81, -INF , !P4 ;  /* 0xff80000051bf7808 */ /* 0x000fe40006000000 */
[----:B------:R-:W-:Y:S02]  /*1d060*/  FMNMX.FTZ R18, R192, R18, !PT ;  /* 0x00000012c0127209 */ /* 0x000fe40007810000 */
[----:B------:R-:W-:Y:S02]  /*1d070*/  ISETP.GE.AND P1, PT, R14, R2, PT ;  /* 0x000000020e00720c */ /* 0x000fe40003f26270 */
[----:B------:R-:W-:-:S02]  /*1d080*/  FSEL R186, R87, -INF , !P2 ;  /* 0xff80000057ba7808 */ /* 0x000fc40005000000 */
[----:B------:R-:W-:Y:S02]  /*1d090*/  FMNMX.FTZ R17, R187, R17, !PT ;  /* 0x00000011bb117209 */ /* 0x000fe40007810000 */
[----:B------:R-:W-:Y:S02]  /*1d0a0*/  FMNMX.FTZ R16, R191, R18, !PT ;  /* 0x00000012bf107209 */ /* 0x000fe40007810000 */
[----:B------:R-:W-:Y:S02]  /*1d0b0*/  ISETP.GE.AND P2, PT, R3, R2, PT ;  /* 0x000000020300720c */ /* 0x000fe40003f46270 */
[----:B------:R-:W-:Y:S01]  /*1d0c0*/  FSEL R31, R82, -INF , !P1 ;  /* 0xff800000521f7808 */ /* 0x000fe20004800000 */
[----:B------:R-:W1:Y:S01]  /*1d0d0*/  SHFL.BFLY PT, R15, R16, 0x2, 0x1f ;  /* 0x0c401f00100f7f89 */ /* 0x000e6200000e0000 */
[----:B------:R-:W-:Y:S02]  /*1d0e0*/  FMNMX.FTZ R17, R186, R17, !PT ;  /* 0x00000011ba117209 */ /* 0x000fe40007810000 */
[----:B------:R-:W-:-:S02]  /*1d0f0*/  FSEL R30, R83, -INF , !P2 ;  /* 0xff800000531e7808 */ /* 0x000fc40005000000 */
[----:B------:R-:W-:Y:S01]  /*1d100*/  FMNMX.FTZ R3, R31, R17, !PT ;  /* 0x000000111f037209 */ /* 0x000fe20007810000 */
[----:B------:R-:W-:Y:S03]  /*1d110*/  LDSM.16.MT88.4 R80, [R228+0x12000] ;  /* 0x01200000e450783b */ /* 0x000fe60000004200 */
[----:B------:R-:W-:-:S05]  /*1d120*/  FMNMX.FTZ R3, R30, R3, !PT ;  /* 0x000000031e037209 */ /* 0x000fca0007810000 */
[----:B------:R-:W3:Y:S01]  /*1d130*/  SHFL.BFLY PT, R14, R3, 0x2, 0x1f ;  /* 0x0c401f00030e7f89 */ /* 0x000ee200000e0000 */
[----:B-1----:R-:W-:-:S03]  /*1d140*/  FMNMX.FTZ R15, R16, R15, !PT ;  /* 0x0000000f100f7209 */ /* 0x002fc60007810000 */
[----:B------:R-:W-:Y:S04]  /*1d150*/  LDSM.16.MT88.4 R16, [R230+0x10800] ;  /* 0x01080000e610783b */ /* 0x000fe80000004200 */
[----:B------:R-:W1:Y:S01]  /*1d160*/  SHFL.BFLY PT, R164, R15, 0x1, 0x1f ;  /* 0x0c201f000fa47f89 */ /* 0x000e6200000e0000 */
[----:B---3--:R-:W-:-:S05]  /*1d170*/  FMNMX.FTZ R14, R3, R14, !PT ;  /* 0x0000000e030e7209 */ /* 0x008fca0007810000 */
[----:B------:R-:W3:Y:S01]  /*1d180*/  SHFL.BFLY PT, R3, R14, 0x1, 0x1f ;  /* 0x0c201f000e037f89 */ /* 0x000ee200000e0000 */
[----:B-1----:R-:W-:-:S04]  /*1d190*/  FMNMX.FTZ R164, R15, R164, !PT ;  /* 0x000000a40fa47209 */ /* 0x002fc80007810000 */
[----:B------:R-:W-:Y:S02]  /*1d1a0*/  FSETP.NEU.FTZ.AND P1, PT, R164, -INF , PT ;  /* 0xff800000a400780b */ /* 0x000fe40003f3d000 */
[----:B---3--:R-:W-:Y:S01]  /*1d1b0*/  FMNMX.FTZ R3, R14, R3, !PT ;  /* 0x000000030e037209 */ /* 0x008fe20007810000 */
[----:B--2---:R-:W-:-:S04]  /*1d1c0*/  FMUL.FTZ R190, R29, R164 ;  /* 0x000000a41dbe7220 */ /* 0x004fc80000410000 */
[----:B------:R-:W-:Y:S01]  /*1d1d0*/  FMUL.FTZ R28, R29, R3 ;  /* 0x000000031d1c7220 */ /* 0x000fe20000410000 */
[----:B------:R-:W-:Y:S02]  /*1d1e0*/  FSEL R190, R190, RZ, P1 ;  /* 0x000000ffbebe7208 */ /* 0x000fe40000800000 */
[----:B------:R-:W-:-:S03]  /*1d1f0*/  FSETP.NEU.FTZ.AND P1, PT, R3, -INF , PT ;  /* 0xff8000000300780b */ /* 0x000fc60003f3d000 */
[-CC-:B------:R-:W-:Y:S01]  /*1d200*/  FFMA.FTZ R172, R40, R29.reuse, -R190.reuse ;  /* 0x0000001d28ac7223 */ /* 0x180fe200000108be */
[-CC-:B------:R-:W-:Y:S01]  /*1d210*/  FFMA.FTZ R170, R41, R29.reuse, -R190.reuse ;  /* 0x0000001d29aa7223 */ /* 0x180fe200000108be */
[----:B------:R-:W-:Y:S01]  /*1d220*/  FSEL R28, R28, RZ, P1 ;  /* 0x000000ff1c1c7208 */ /* 0x000fe20000800000 */
[----:B------:R-:W1:Y:S01]  /*1d230*/  LDSM.16.MT88.4 R40, [R229+0x10000] ;  /* 0x01000000e528783b */ /* 0x000e620000004200 */
[-CC-:B------:R-:W-:Y:S01]  /*1d240*/  FFMA.FTZ R175, R56, R29.reuse, -R190.reuse ;  /* 0x0000001d38af7223 */ /* 0x180fe200000108be */
[-CC-:B------:R-:W-:Y:S01]  /*1d250*/  FFMA.FTZ R174, R57, R29.reuse, -R190.reuse ;  /* 0x0000001d39ae7223 */ /* 0x180fe200000108be */
[-C--:B------:R-:W-:Y:S01]  /*1d260*/  FFMA.FTZ R169, R5, R29.reuse, -R190 ;  /* 0x0000001d05a97223 */ /* 0x080fe200000108be */
[-CC-:B------:R-:W-:Y:S01]  /*1d270*/  FFMA.FTZ R176, R58, R29.reuse, -R28.reuse ;  /* 0x0000001d3ab07223 */ /* 0x180fe2000001081c */
[-CC-:B------:R-:W-:Y:S01]  /*1d280*/  FFMA.FTZ R177, R59, R29.reuse, -R28.reuse ;  /* 0x0000001d3bb17223 */ /* 0x180fe2000001081c */
[-CC-:B------:R-:W-:Y:S01]  /*1d290*/  FFMA.FTZ R173, R7, R29.reuse, -R28.reuse ;  /* 0x0000001d07ad7223 */ /* 0x180fe2000001081c */
[-C--:B------:R-:W-:Y:S01]  /*1d2a0*/  FFMA.FTZ R171, R6, R29.reuse, -R28 ;  /* 0x0000001d06ab7223 */ /* 0x080fe2000001081c */
[----:B------:R-:W2:Y:S01]  /*1d2b0*/  LDSM.16.MT88.4 R56, [R227+0x10000] ;  /* 0x01000000e338783b */ /* 0x000ea20000004200 */
[-C--:B------:R-:W-:Y:S01]  /*1d2c0*/  FFMA.FTZ R167, R4, R29.reuse, -R190 ;  /* 0x0000001d04a77223 */ /* 0x080fe200000108be */
[----:B------:R-:W-:Y:S01]  /*1d2d0*/  MUFU.EX2 R175, R175 ;  /* 0x000000af00af7308 */ /* 0x000fe20000000800 */
[-CC-:B------:R-:W-:Y:S01]  /*1d2e0*/  FFMA.FTZ R168, R13, R29.reuse, -R28.reuse ;  /* 0x0000001d0da87223 */ /* 0x180fe2000001081c */
[----:B------:R-:W3:Y:S01]  /*1d2f0*/  LDSM.16.MT88.4 R4, [R227+0x16000] ;  /* 0x01600000e304783b */ /* 0x000ee20000004200 */
[-C--:B------:R-:W-:Y:S01]  /*1d300*/  FFMA.FTZ R35, R12, R29.reuse, -R28 ;  /* 0x0000001d0c237223 */ /* 0x080fe2000001081c */
[-CC-:B------:R-:W-:Y:S01]  /*1d310*/  FFMA.FTZ R166, R8, R29.reuse, -R190.reuse ;  /* 0x0000001d08a67223 */ /* 0x180fe200000108be */
[-C--:B------:R-:W-:Y:S01]  /*1d320*/  FFMA.FTZ R33, R9, R29.reuse, -R190 ;  /* 0x0000001d09217223 */ /* 0x080fe200000108be */
[----:B------:R-:W4:Y:S01]  /*1d330*/  LDSM.16.MT88.4 R12, [R229+0x10800] ;  /* 0x01080000e50c783b */ /* 0x000f220000004200 */
[-CC-:B------:R-:W-:Y:S01]  /*1d340*/  FFMA.FTZ R34, R10, R29.reuse, -R28.reuse ;  /* 0x0000001d0a227223 */ /* 0x180fe2000001081c */
[----:B------:R-:W5:Y:S01]  /*1d350*/  MUFU.EX2 R174, R174 ;  /* 0x000000ae00ae7308 */ /* 0x000f620000000800 */
[-C--:B------:R-:W-:Y:S01]  /*1d360*/  FFMA.FTZ R32, R11, R29.reuse, -R28 ;  /* 0x0000001d0b207223 */ /* 0x080fe2000001081c */
[-CC-:B------:R-:W-:Y:S01]  /*1d370*/  FFMA.FTZ R178, R178, R29.reuse, -R190.reuse ;  /* 0x0000001db2b27223 */ /* 0x180fe200000108be */
[----:B------:R-:W4:Y:S01]  /*1d380*/  LDSM.16.MT88.4 R8, [R228+0x10800] ;  /* 0x01080000e408783b */ /* 0x000f220000004200 */
[-CC-:B------:R-:W-:Y:S01]  /*1d390*/  FFMA.FTZ R179, R179, R29.reuse, -R190.reuse ;  /* 0x0000001db3b37223 */ /* 0x180fe200000108be */
[-CC-:B------:R-:W-:Y:S01]  /*1d3a0*/  FFMA.FTZ R180, R180, R29.reuse, -R190.reuse ;  /* 0x0000001db4b47223 */ /* 0x180fe200000108be */
[-C--:B------:R-:W-:Y:S01]  /*1d3b0*/  FFMA.FTZ R181, R181, R29.reuse, -R190 ;  /* 0x0000001db5b57223 */ /* 0x080fe200000108be */
[-CC-:B------:R-:W-:Y:S01]  /*1d3c0*/  FFMA.FTZ R182, R182, R29.reuse, -R28.reuse ;  /* 0x0000001db6b67223 */ /* 0x180fe2000001081c */
[----:B------:R-:W1:Y:S01]  /*1d3d0*/  MUFU.EX2 R172, R172 ;  /* 0x000000ac00ac7308 */ /* 0x000e620000000800 */
[-CC-:B------:R-:W-:Y:S01]  /*1d3e0*/  FFMA.FTZ R183, R183, R29.reuse, -R28.reuse ;  /* 0x0000001db7b77223 */ /* 0x180fe2000001081c */
[-CC-:B------:R-:W-:Y:S01]  /*1d3f0*/  FFMA.FTZ R184, R184, R29.reuse, -R28.reuse ;  /* 0x0000001db8b87223 */ /* 0x180fe2000001081c */
[-C--:B------:R-:W-:Y:S01]  /*1d400*/  FFMA.FTZ R185, R185, R29.reuse, -R28 ;  /* 0x0000001db9b97223 */ /* 0x080fe2000001081c */
[-CC-:B------:R-:W-:Y:S01]  /*1d410*/  FFMA.FTZ R194, R194, R29.reuse, -R190.reuse ;  /* 0x0000001dc2c27223 */ /* 0x180fe200000108be */
[-CC-:B------:R-:W-:Y:S01]  /*1d420*/  FFMA.FTZ R193, R193, R29.reuse, -R190.reuse ;  /* 0x0000001dc1c17223 */ /* 0x180fe200000108be */
[-CC-:B------:R-:W-:Y:S01]  /*1d430*/  FFMA.FTZ R192, R192, R29.reuse, -R190.reuse ;  /* 0x0000001dc0c07223 */ /* 0x180fe200000108be */
[----:B------:R-:W-:Y:S01]  /*1d440*/  FFMA.FTZ R249, R191, R29, -R190 ;  /* 0x0000001dbff97223 */ /* 0x000fe200000108be */
[----:B------:R-:W2:Y:S01]  /*1d450*/  MUFU.EX2 R170, R170 ;  /* 0x000000aa00aa7308 */ /* 0x000ea20000000800 */
[----:B-----5:R-:W-:Y:S01]  /*1d460*/  F2FP.F16.F32.PACK_AB R144, R174, R175 ;  /* 0x000000afae90723e */ /* 0x020fe200000000ff */
[-CC-:B------:R-:W-:Y:S01]  /*1d470*/  FFMA.FTZ R187, R187, R29.reuse, -R28.reuse ;  /* 0x0000001dbbbb7223 */ /* 0x180fe2000001081c */
[-CC-:B------:R-:W-:Y:S01]  /*1d480*/  FFMA.FTZ R186, R186, R29.reuse, -R28.reuse ;  /* 0x0000001dbaba7223 */ /* 0x180fe2000001081c */
[-CC-:B------:R-:W-:Y:S01]  /*1d490*/  FFMA.FTZ R190, R31, R29.reuse, -R28.reuse ;  /* 0x0000001d1fbe7223 */ /* 0x180fe2000001081c */
[----:B------:R-:W-:Y:S01]  /*1d4a0*/  FFMA.FTZ R248, R30, R29, -R28 ;  /* 0x0000001d1ef87223 */ /* 0x000fe2000001081c */
[----:B------:R-:W-:Y:S01]  /*1d4b0*/  FADD.FTZ R174, R175, R174 ;  /* 0x000000aeafae7221 */ /* 0x000fe20000010000 */
[----:B------:R-:W-:Y:S01]  /*1d4c0*/  LDSM.16.MT88.4 R28, [R229+0x15800] ;  /* 0x01580000e51c783b */ /* 0x000fe20000004200 */
[----:B------:R-:W-:Y:S02]  /*1d4d0*/  MUFU.EX2 R176, R176 ;  /* 0x000000b000b07308 */ /* 0x000fe40000000800 */
[----:B-1----:R-:W-:-:S06]  /*1d4e0*/  FADD.FTZ R174, R172, R174 ;  /* 0x000000aeacae7221 */ /* 0x002fcc0000010000 */
[----:B------:R-:W1:Y:S01]  /*1d4f0*/  MUFU.EX2 R177, R177 ;  /* 0x000000b100b17308 */ /* 0x000e620000000800 */
[C---:B--2---:R-:W-:Y:S01]  /*1d500*/  F2FP.F16.F32.PACK_AB R146, R170.reuse, R172 ;  /* 0x000000acaa92723e */ /* 0x044fe200000000ff */
[----:B------:R-:W-:-:S06]  /*1d510*/  FADD.FTZ R174, R170, R174 ;  /* 0x000000aeaaae7221 */ /* 0x000fcc0000010000 */
[----:B------:R-:W2:Y:S08]  /*1d520*/  MUFU.EX2 R173, R173 ;  /* 0x000000ad00ad7308 */ /* 0x000eb00000000800 */
[----:B------:R-:W5:Y:S01]  /*1d530*/  MUFU.EX2 R171, R171 ;  /* 0x000000ab00ab7308 */ /* 0x000f620000000800 */
[----:B-1----:R-:W-:Y:S01]  /*1d540*/  F2FP.F16.F32.PACK_AB R145, R177, R176 ;  /* 0x000000b0b191723e */ /* 0x002fe200000000ff */
[----:B------:R-:W-:-:S06]  /*1d550*/  FADD.FTZ R176, R176, R177 ;  /* 0x000000b1b0b07221 */ /* 0x000fcc0000010000 */
[----:B------:R-:W1:Y:S01]  /*1d560*/  MUFU.EX2 R169, R169 ;  /* 0x000000a900a97308 */ /* 0x000e620000000800 */
[----:B--2---:R-:W-:-:S07]  /*1d570*/  FADD.FTZ R176, R173, R176 ;  /* 0x000000b0adb07221 */ /* 0x004fce0000010000 */
[----:B------:R-:W2:Y:S01]  /*1d580*/  MUFU.EX2 R167, R167 ;  /* 0x000000a700a77308 */ /* 0x000ea20000000800 */
[C---:B-----5:R-:W-:Y:S01]  /*1d590*/  F2FP.F16.F32.PACK_AB R147, R171.reuse, R173 ;  /* 0x000000adab93723e */ /* 0x060fe200000000ff */
[----:B------:R-:W-:-:S06]  /*1d5a0*/  FADD.FTZ R176, R171, R176 ;  /* 0x000000b0abb07221 */ /* 0x000fcc0000010000 */
[----:B------:R-:W-:Y:S01]  /*1d5b0*/  HMMA.16816.F32 R160, R144, R156, RZ ;  /* 0x0000009c90a0723c */ /* 0x000fe200000018ff */
[----:B------:R-:W-:Y:S01]  /*1d5c0*/  MUFU.EX2 R166, R166 ;  /* 0x000000a600a67308 */ /* 0x000fe20000000800 */
[----:B-1----:R-:W-:-:S04]  /*1d5d0*/  FADD.FTZ R174, R169, R174 ;  /* 0x000000aea9ae7221 */ /* 0x002fc80000010000 */
[C---:B------:R-:W-:Y:S03]  /*1d5e0*/  HMMA.16816.F32 R36, R144.reuse, R40, RZ ;  /* 0x000000289024723c */ /* 0x040fe600000018ff */
[----:B------:R-:W-:Y:S01]  /*1d5f0*/  MUFU.EX2 R33, R33 ;  /* 0x0000002100217308 */ /* 0x000fe20000000800 */
[----:B--2---:R-:W-:Y:S02]  /*1d600*/  FADD.FTZ R174, R167, R174 ;  /* 0x000000aea7ae7221 */ /* 0x004fe40000010000 */
[C---:B------:R-:W-:Y:S05]  /*1d610*/  HMMA.16816.F32 R156, R144.reuse, R158, RZ ;  /* 0x0000009e909c723c */ /* 0x040fea00000018ff */
[----:B------:R-:W1:Y:S01]  /*1d620*/  MUFU.EX2 R168, R168 ;  /* 0x000000a800a87308 */ /* 0x000e620000000800 */
[C---:B------:R-:W-:Y:S06]  /*1d630*/  HMMA.16816.F32 R40, R144.reuse, R42, RZ ;  /* 0x0000002a9028723c */ /* 0x040fec00000018ff */
[C---:B------:R-:W-:Y:S01]  /*1d640*/  HMMA.16816.F32 R44, R144.reuse, R48, RZ ;  /* 0x00000030902c723c */ /* 0x040fe200000018ff */
[----:B------:R-:W2:Y:S05]  /*1d650*/  MUFU.EX2 R35, R35 ;  /* 0x0000002300237308 */ /* 0x000eaa0000000800 */
[----:B------:R-:W-:Y:S03]  /*1d660*/  HMMA.16816.F32 R48, R144, R50, RZ ;  /* 0x000000329030723c */ /* 0x000fe600000018ff */
[----:B------:R-:W-:Y:S01]  /*1d670*/  MUFU.EX2 R34, R34 ;  /* 0x0000002200227308 */ /* 0x000fe20000000800 */
[----:B-1----:R-:W-:-:S02]  /*1d680*/  FADD.FTZ R176, R168, R176 ;  /* 0x000000b0a8b07221 */ /* 0x002fc40000010000 */
[C---:B------:R-:W-:Y:S05]  /*1d690*/  HMMA.16816.F32 R52, R144.reuse, R56, RZ ;  /* 0x000000389034723c */ /* 0x040fea00000018ff */
[----:B------:R-:W1:Y:S01]  /*1d6a0*/  MUFU.EX2 R32, R32 ;  /* 0x0000002000207308 */ /* 0x000e620000000800 */
[----:B------:R-:W-:Y:S01]  /*1d6b0*/  HMMA.16816.F32 R60, R144, R64, RZ ;  /* 0x00000040903c723c */ /* 0x000fe200000018ff */
[----:B--2---:R-:W-:-:S05]  /*1d6c0*/  FADD.FTZ R176, R35, R176 ;  /* 0x000000b023b07221 */ /* 0x004fca0000010000 */
[C---:B------:R-:W-:Y:S01]  /*1d6d0*/  HMMA.16816.F32 R68, R144.reuse, R72, RZ ;  /* 0x000000489044723c */ /* 0x040fe200000018ff */
[----:B------:R-:W-:Y:S05]  /*1d6e0*/  MUFU.EX2 R178, R178 ;  /* 0x000000b200b27308 */ /* 0x000fea0000000800 */
[C---:B------:R-:W-:Y:S03]  /*1d6f0*/  HMMA.16816.F32 R76, R144.reuse, R80, RZ ;  /* 0x00000050904c723c */ /* 0x040fe600000018ff */
[----:B------:R-:W2:Y:S03]  /*1d700*/  MUFU.EX2 R179, R179 ;  /* 0x000000b300b37308 */ /* 0x000ea60000000800 */
        /* <DEDUP_REMOVED lines=14> */
[C---:B------:R-:W-:Y:S05]  /*1d7f0*/  HMMA.16816.F32 R56, R144.reuse, R58, RZ ;  /* 0x0000003a9038723c */ /* 0x040fea00000018ff */
[----:B------:R-:W5:Y:S01]  /*1d800*/  MUFU.EX2 R194, R194 ;  /* 0x000000c200c27308 */ /* 0x000f620000000800 */
[C---:B------:R-:W-:Y:S06]  /*1d810*/  HMMA.16816.F32 R64, R144.reuse, R66, RZ ;  /* 0x000000429040723c */ /* 0x040fec00000018ff */
[C---:B------:R-:W-:Y:S01]  /*1d820*/  HMMA.16816.F32 R72, R144.reuse, R74, RZ ;  /* 0x0000004a9048723c */ /* 0x040fe200000018ff */
[----:B------:R-:W-:Y:S05]  /*1d830*/  MUFU.EX2 R193, R193 ;  /* 0x000000c100c17308 */ /* 0x000fea0000000800 */
[C---:B------:R-:W-:Y:S03]  /*1d840*/  HMMA.16816.F32 R80, R144.reuse, R82, RZ ;  /* 0x000000529050723c */ /* 0x040fe600000018ff */
[----:B------:R-:W-:Y:S03]  /*1d850*/  MUFU.EX2 R192, R192 ;  /* 0x000000c000c07308 */ /* 0x000fe60000000800 */
[C---:B------:R-:W-:Y:S05]  /*1d860*/  HMMA.16816.F32 R88, R144.reuse, R90, RZ ;  /* 0x0000005a9058723c */ /* 0x040fea00000018ff */
[----:B------:R-:W-:Y:S01]  /*1d870*/  MUFU.EX2 R249, R249 ;  /* 0x000000f900f97308 */ /* 0x000fe20000000800 */
[C---:B------:R-:W-:Y:S06]  /*1d880*/  HMMA.16816.F32 R96, R144.reuse, R98, RZ ;  /* 0x000000629060723c */ /* 0x040fec00000018ff */
[C---:B------:R-:W-:Y:S01]  /*1d890*/  HMMA.16816.F32 R104, R144.reuse, R106, RZ ;  /* 0x0000006a9068723c */ /* 0x040fe200000018ff */
[----:B------:R-:W5:Y:S05]  /*1d8a0*/  MUFU.EX2 R187, R187 ;  /* 0x000000bb00bb7308 */ /* 0x000f6a0000000800 */
[C---:B------:R-:W-:Y:S03]  /*1d8b0*/  HMMA.16816.F32 R112, R144.reuse, R114, RZ ;  /* 0x000000729070723c */ /* 0x040fe600000018ff */
[----:B------:R-:W5:Y:S03]  /*1d8c0*/  MUFU.EX2 R186, R186 ;  /* 0x000000ba00ba7308 */ /* 0x000f660000000800 */
[C---:B------:R-:W-:Y:S05]  /*1d8d0*/  HMMA.16816.F32 R120, R144.reuse, R122, RZ ;  /* 0x0000007a9078723c */ /* 0x040fea00000018ff */
[----:B------:R-:W5:Y:S01]  /*1d8e0*/  MUFU.EX2 R190, R190 ;  /* 0x000000be00be7308 */ /* 0x000f620000000800 */
[C---:B------:R-:W-:Y:S06]  /*1d8f0*/  HMMA.16816.F32 R128, R144.reuse, R130, RZ ;  /* 0x000000829080723c */ /* 0x040fec00000018ff */
[C---:B------:R-:W-:Y:S01]  /*1d900*/  HMMA.16816.F32 R152, R144.reuse, R154, RZ ;  /* 0x0000009a9098723c */ /* 0x040fe200000018ff */
[----:B------:R-:W5:Y:S05]  /*1d910*/  MUFU.EX2 R248, R248 ;  /* 0x000000f800f87308 */ /* 0x000f6a0000000800 */
[C---:B------:R-:W-:Y:S06]  /*1d920*/  HMMA.16816.F32 R148, R144.reuse, R150, RZ ;  /* 0x000000969094723c */ /* 0x040fec00000018ff */
[C---:B---3--:R-:W-:Y:S06]  /*1d930*/  HMMA.16816.F32 R140, R144.reuse, R4, RZ ;  /* 0x00000004908c723c */ /* 0x048fec00000018ff */
[----:B------:R-:W-:Y:S01]  /*1d940*/  HMMA.16816.F32 R144, R144, R6, RZ ;  /* 0x000000069090723c */ /* 0x000fe200000018ff */
[----:B------:R-:W-:-:S02]  /*1d950*/  F2FP.F16.F32.PACK_AB R4, R167, R169 ;  /* 0x000000a9a704723e */ /* 0x000fc400000000ff */
[----:B------:R-:W-:-:S04]  /*1d960*/  F2FP.F16.F32.PACK_AB R5, R35, R168 ;  /* 0x000000a82305723e */ /* 0x000fc800000000ff */
[C---:B------:R-:W-:Y:S01]  /*1d970*/  F2FP.F16.F32.PACK_AB R6, R33.reuse, R166 ;  /* 0x000000a62106723e */ /* 0x040fe200000000ff */
[----:B------:R-:W-:Y:S01]  /*1d980*/  FADD.FTZ R166, R166, R174 ;  /* 0x000000aea6a67221 */ /* 0x000fe20000010000 */
[----:B-1----:R-:W-:Y:S01]  /*1d990*/  F2FP.F16.F32.PACK_AB R7, R32, R34 ;  /* 0x000000222007723e */ /* 0x002fe200000000ff */
[----:B------:R-:W-:Y:S02]  /*1d9a0*/  FADD.FTZ R34, R34, R176 ;  /* 0x000000b022227221 */ /* 0x000fe40000010000 */
[----:B------:R-:W-:Y:S02]  /*1d9b0*/  FADD.FTZ R166, R33, R166 ;  /* 0x000000a621a67221 */ /* 0x000fe40000010000 */
[----:B------:R-:W-:Y:S02]  /*1d9c0*/  FADD.FTZ R34, R32, R34 ;  /* 0x0000002220227221 */ /* 0x000fe40000010000 */
[C---:B------:R-:W-:Y:S06]  /*1d9d0*/  HMMA.16816.F32 R160, R4.reuse, R16, R160 ;  /* 0x0000001004a0723c */ /* 0x040fec00000018a0 */
[C---:B------:R-:W-:Y:S01]  /*1d9e0*/  HMMA.16816.F32 R156, R4.reuse, R18, R156 ;  /* 0x00000012049c723c */ /* 0x040fe2000000189c */
[----:B------:R-:W1:Y:S05]  /*1d9f0*/  LDSM.16.MT88.4 R16, [R229+0x12800] ;  /* 0x01280000e510783b */ /* 0x000e6a0000004200 */
[C---:B----4-:R-:W-:Y:S06]  /*1da00*/  HMMA.16816.F32 R36, R4.reuse, R12, R36 ;  /* 0x0000000c0424723c */ /* 0x050fec0000001824 */
[C---:B------:R-:W-:Y:S01]  /*1da10*/  HMMA.16816.F32 R40, R4.reuse, R14, R40 ;  /* 0x0000000e0428723c */ /* 0x040fe20000001828 */
[----:B------:R-:W3:Y:S05]  /*1da20*/  LDSM.16.MT88.4 R12, [R228+0x12800] ;  /* 0x01280000e40c783b */ /* 0x000eea0000004200 */
[C---:B------:R-:W-:Y:S06]  /*1da30*/  HMMA.16816.F32 R44, R4.reuse, R8, R44 ;  /* 0x00000008042c723c */ /* 0x040fec000000182c */
[C---:B------:R-:W-:Y:S01]  /*1da40*/  HMMA.16816.F32 R48, R4.reuse, R10, R48 ;  /* 0x0000000a0430723c */ /* 0x040fe20000001830 */
[----:B------:R-:W4:Y:S05]  /*1da50*/  LDSM.16.MT88.4 R8, [R227+0x12800] ;  /* 0x01280000e308783b */ /* 0x000f2a0000004200 */
[C---:B------:R-:W-:Y:S06]  /*1da60*/  HMMA.16816.F32 R60, R4.reuse, R20, R60 ;  /* 0x00000014043c723c */ /* 0x040fec000000183c */
        /* <DEDUP_REMOVED lines=26> */
[C---:B-----5:R-:W-:Y:S06]  /*1dc10*/  HMMA.16816.F32 R92, R4.reuse, R24, R92 ;  /* 0x00000018045c723c */ /* 0x060fec000000185c */
[C---:B------:R-:W-:Y:S01]  /*1dc20*/  HMMA.16816.F32 R96, R4.reuse, R26, R96 ;  /* 0x0000001a0460723c */ /* 0x040fe20000001860 */
[----:B------:R-:W-:Y:S05]  /*1dc30*/  LDSM.16.MT88.4 R24, [R228+0x11000] ;  /* 0x01100000e418783b */ /* 0x000fea0000004200 */
[C---:B--2---:R-:W-:Y:S06]  /*1dc40*/  HMMA.16816.F32 R132, R4.reuse, R20, R132 ;  /* 0x000000140484723c */ /* 0x044fec0000001884 */
[C---:B------:R-:W-:Y:S01]  /*1dc50*/  HMMA.16816.F32 R152, R4.reuse, R22, R152 ;  /* 0x000000160498723c */ /* 0x040fe20000001898 */
[----:B------:R-:W2:Y:S05]  /*1dc60*/  LDSM.16.MT88.4 R20, [R229+0x11000] ;  /* 0x01100000e514783b */ /* 0x000eaa0000004200 */
[C---:B-1----:R-:W-:Y:S06]  /*1dc70*/  HMMA.16816.F32 R136, R4.reuse, R16, R136 ;  /* 0x000000100488723c */ /* 0x042fec0000001888 */
[C---:B------:R-:W-:Y:S01]  /*1dc80*/  HMMA.16816.F32 R148, R4.reuse, R18, R148 ;  /* 0x000000120494723c */ /* 0x040fe20000001894 */
[----:B------:R-:W1:Y:S05]  /*1dc90*/  LDSM.16.MT88.4 R16, [R227+0x11000] ;  /* 0x01100000e310783b */ /* 0x000e6a0000004200 */
[C---:B---3--:R-:W-:Y:S06]  /*1dca0*/  HMMA.16816.F32 R140, R4.reuse, R12, R140 ;  /* 0x0000000c048c723c */ /* 0x048fec000000188c */
[----:B------:R-:W-:Y:S01]  /*1dcb0*/  HMMA.16816.F32 R144, R4, R14, R144 ;  /* 0x0000000e0490723c */ /* 0x000fe20000001890 */
[----:B------:R-:W-:Y:S06]  /*1dcc0*/  LDSM.16.MT88.4 R12, [R229+0x13000] ;  /* 0x01300000e50c783b */ /* 0x000fec0000004200 */
[----:B------:R-:W-:Y:S01]  /*1dcd0*/  F2FP.F16.F32.PACK_AB R4, R179, R178 ;  /* 0x000000b2b304723e */ /* 0x000fe200000000ff */
[----:B------:R-:W-:Y:S01]  /*1dce0*/  FADD.FTZ R178, R178, R166 ;  /* 0x000000a6b2b27221 */ /* 0x000fe20000010000 */
[----:B------:R-:W-:-:S02]  /*1dcf0*/  F2FP.F16.F32.PACK_AB R6, R181, R180 ;  /* 0x000000b4b506723e */ /* 0x000fc400000000ff */
[----:B------:R-:W-:Y:S01]  /*1dd00*/  F2FP.F16.F32.PACK_AB R5, R183, R182 ;  /* 0x000000b6b705723e */ /* 0x000fe200000000ff */
[----:B------:R-:W-:Y:S01]  /*1dd10*/  FADD.FTZ R182, R182, R34 ;  /* 0x00000022b6b67221 */ /* 0x000fe20000010000 */
[----:B------:R-:W-:Y:S01]  /*1dd20*/  F2FP.F16.F32.PACK_AB R7, R185, R184 ;  /* 0x000000b8b907723e */ /* 0x000fe200000000ff */
[----:B------:R-:W-:Y:S02]  /*1dd30*/  FADD.FTZ R178, R179, R178 ;  /* 0x000000b2b3b27221 */ /* 0x000fe40000010000 */
[----:B------:R-:W-:Y:S02]  /*1dd40*/  FADD.FTZ R182, R183, R182 ;  /* 0x000000b6b7b67221 */ /* 0x000fe40000010000 */
[----:B------:R-:W-:Y:S02]  /*1dd50*/  FADD.FTZ R180, R180, R178 ;  /* 0x000000b2b4b47221 */ /* 0x000fe40000010000 */
[----:B----4-:R-:W-:Y:S01]  /*1dd60*/  HMMA.16816.F32 R160, R4, R8, R160 ;  /* 0x0000000804a0723c */ /* 0x010fe200000018a0 */
[----:B------:R-:W-:Y:S01]  /*1dd70*/  FADD.FTZ R184, R184, R182 ;  /* 0x000000b6b8b87221 */ /* 0x000fe20000010000 */
[----:B------:R-:W-:-:S03]  /*1dd80*/  FADD.FTZ R180, R181, R180 ;  /* 0x000000b4b5b47221 */ /* 0x000fc60000010000 */
[----:B------:R-:W-:Y:S01]  /*1dd90*/  FADD.FTZ R184, R185, R184 ;  /* 0x000000b8b9b87221 */ /* 0x000fe20000010000 */
[----:B------:R-:W-:Y:S01]  /*1dda0*/  HMMA.16816.F32 R156, R4, R10, R156 ;  /* 0x0000000a049c723c */ /* 0x000fe2000000189c */
[----:B------:R-:W3:Y:S01]  /*1ddb0*/  LDSM.16.MT88.4 R8, [R230+0x13000] ;  /* 0x01300000e608783b */ /* 0x000ee20000004200 */
[----:B------:R-:W-:Y:S01]  /*1ddc0*/  FADD.FTZ R180, R194, R180 ;  /* 0x000000b4c2b47221 */ /* 0x000fe20000010000 */
[----:B------:R-:W-:-:S03]  /*1ddd0*/  FADD.FTZ R184, R187, R184 ;  /* 0x000000b8bbb87221 */ /* 0x000fc60000010000 */
[----:B--2---:R-:W-:Y:S01]  /*1dde0*/  HMMA.16816.F32 R36, R4, R20, R36 ;  /* 0x000000140424723c */ /* 0x004fe20000001824 */
[----:B------:R-:W-:Y:S01]  /*1ddf0*/  FADD.FTZ R180, R193, R180 ;  /* 0x000000b4c1b47221 */ /* 0x000fe20000010000 */
[----:B------:R-:W-:-:S03]  /*1de00*/  FADD.FTZ R184, R186, R184 ;  /* 0x000000b8bab87221 */ /* 0x000fc60000010000 */
[----:B------:R-:W-:Y:S01]  /*1de10*/  FADD.FTZ R180, R192, R180 ;  /* 0x000000b4c0b47221 */ /* 0x000fe20000010000 */
[----:B------:R-:W-:Y:S01]  /*1de20*/  HMMA.16816.F32 R40, R4, R22, R40 ;  /* 0x000000160428723c */ /* 0x000fe20000001828 */
[----:B------:R-:W2:Y:S01]  /*1de30*/  LDSM.16.MT88.4 R20, [R228+0x13000] ;  /* 0x01300000e414783b */ /* 0x000ea20000004200 */
[----:B------:R-:W-:-:S04]  /*1de40*/  FADD.FTZ R184, R190, R184 ;  /* 0x000000b8beb87221 */ /* 0x000fc80000010000 */
[C---:B------:R-:W-:Y:S06]  /*1de50*/  HMMA.16816.F32 R44, R4.reuse, R24, R44 ;  /* 0x00000018042c723c */ /* 0x040fec000000182c */
[C---:B------:R-:W-:Y:S01]  /*1de60*/  HMMA.16816.F32 R48, R4.reuse, R26, R48 ;  /* 0x0000001a0430723c */ /* 0x040fe20000001830 */
[----:B------:R-:W4:Y:S05]  /*1de70*/  LDSM.16.MT88.4 R24, [R227+0x13000] ;  /* 0x01300000e318783b */ /* 0x000f2a0000004200 */
[C---:B-1----:R-:W-:Y:S06]  /*1de80*/  HMMA.16816.F32 R52, R4.reuse, R16, R52 ;  /* 0x000000100434723c */ /* 0x042fec0000001834 */
[C---:B------:R-:W-:Y:S01]  /*1de90*/  HMMA.16816.F32 R56, R4.reuse, R18, R56 ;  /* 0x000000120438723c */ /* 0x040fe20000001838 */
[----:B------:R-:W-:Y:S05]  /*1dea0*/  LDSM.16.MT88.4 R16, [R229+0x15000] ;  /* 0x01500000e510783b */ /* 0x000fea0000004200 */
[C---:B---3--:R-:W-:Y:S06]  /*1deb0*/  HMMA.16816.F32 R60, R4.reuse, R8, R60 ;  /* 0x00000008043c723c */ /* 0x048fec000000183c */
[C---:B------:R-:W-:Y:S01]  /*1dec0*/  HMMA.16816.F32 R64, R4.reuse, R10, R64 ;  /* 0x0000000a0440723c */ /* 0x040fe20000001840 */
[----:B------:R-:W1:Y:S05]  /*1ded0*/  LDSM.16.MT88.4 R8, [R230+0x15000] ;  /* 0x01500000e608783b */ /* 0x000e6a0000004200 */
        /* <DEDUP_REMOVED lines=8> */
[----:B------:R-:W-:Y:S05]  /*1df60*/  LDSM.16.MT88.4 R24, [R227+0x17000] ;  /* 0x01700000e318783b */ /* 0x000fea0000004200 */
[C---:B-1----:R-:W-:Y:S06]  /*1df70*/  HMMA.16816.F32 R92, R4.reuse, R8, R92 ;  /* 0x00000008045c723c */ /* 0x042fec000000185c */
[C---:B------:R-:W-:Y:S01]  /*1df80*/  HMMA.16816.F32 R96, R4.reuse, R10, R96 ;  /* 0x0000000a0460723c */ /* 0x040fe20000001860 */
[----:B------:R-:W1:Y:S05]  /*1df90*/  LDSM.16.MT88.4 R8, [R230+0x17000] ;  /* 0x01700000e608783b */ /* 0x000e6a0000004200 */
[C---:B------:R-:W-:Y:S06]  /*1dfa0*/  HMMA.16816.F32 R100, R4.reuse, R16, R100 ;  /* 0x000000100464723c */ /* 0x040fec0000001864 */
[C---:B------:R-:W-:Y:S01]  /*1dfb0*/  HMMA.16816.F32 R104, R4.reuse, R18, R104 ;  /* 0x000000120468723c */ /* 0x040fe20000001868 */
[----:B------:R-:W4:Y:S05]  /*1dfc0*/  LDSM.16.MT88.4 R16, [R229+0x17000] ;  /* 0x01700000e510783b */ /* 0x000f2a0000004200 */
[C---:B---3--:R-:W-:Y:S06]  /*1dfd0*/  HMMA.16816.F32 R108, R4.reuse, R12, R108 ;  /* 0x0000000c046c723c */ /* 0x048fec000000186c */
[C---:B------:R-:W-:Y:S01]  /*1dfe0*/  HMMA.16816.F32 R112, R4.reuse, R14, R112 ;  /* 0x0000000e0470723c */ /* 0x040fe20000001870 */
[----:B------:R-:W3:Y:S05]  /*1dff0*/  LDSM.16.MT88.4 R12, [R228+0x17000] ;  /* 0x01700000e40c783b */ /* 0x000eea0000004200 */
[C---:B--2---:R-:W-:Y:S06]  /*1e000*/  HMMA.16816.F32 R116, R4.reuse, R20, R116 ;  /* 0x000000140474723c */ /* 0x044fec0000001874 */
[C---:B------:R-:W-:Y:S01]  /*1e010*/  HMMA.16816.F32 R120, R4.reuse, R22, R120 ;  /* 0x000000160478723c */ /* 0x040fe20000001878 */
[----:B------:R-:W-:Y:S05]  /*1e020*/  LDSM.16.MT88.4 R20, [R229+0x11800] ;  /* 0x01180000e514783b */ /* 0x000fea0000004200 */
[C---:B-1----:R-:W-:Y:S06]  /*1e030*/  HMMA.16816.F32 R124, R4.reuse, R8, R124 ;  /* 0x00000008047c723c */ /* 0x042fec000000187c */
[C---:B------:R-:W-:Y:S01]  /*1e040*/  HMMA.16816.F32 R128, R4.reuse, R10, R128 ;  /* 0x0000000a0480723c */ /* 0x040fe20000001880 */
[----:B------:R-:W1:Y:S05]  /*1e050*/  LDSM.16.MT88.4 R8, [R230+0x11800] ;  /* 0x01180000e608783b */ /* 0x000e6a0000004200 */
[C---:B----4-:R-:W-:Y:S06]  /*1e060*/  HMMA.16816.F32 R132, R4.reuse, R16, R132 ;  /* 0x000000100484723c */ /* 0x050fec0000001884 */
[C---:B------:R-:W-:Y:S01]  /*1e070*/  HMMA.16816.F32 R152, R4.reuse, R18, R152 ;  /* 0x000000120498723c */ /* 0x040fe20000001898 */
[----:B------:R-:W2:Y:S05]  /*1e080*/  LDSM.16.MT88.4 R16, [R228+0x11800] ;  /* 0x01180000e410783b */ /* 0x000eaa0000004200 */
[C---:B---3--:R-:W-:Y:S06]  /*1e090*/  HMMA.16816.F32 R136, R4.reuse, R12, R136 ;  /* 0x0000000c0488723c */ /* 0x048fec0000001888 */
[C---:B------:R-:W-:Y:S01]  /*1e0a0*/  HMMA.16816.F32 R148, R4.reuse, R14, R148 ;  /* 0x0000000e0494723c */ /* 0x040fe20000001894 */
[----:B------:R-:W3:Y:S05]  /*1e0b0*/  LDSM.16.MT88.4 R12, [R227+0x11800] ;  /* 0x01180000e30c783b */ /* 0x000eea0000004200 */
[C---:B------:R-:W-:Y:S06]  /*1e0c0*/  HMMA.16816.F32 R140, R4.reuse, R24, R140 ;  /* 0x00000018048c723c */ /* 0x040fec000000188c */
[----:B------:R-:W-:Y:S01]  /*1e0d0*/  HMMA.16816.F32 R144, R4, R26, R144 ;  /* 0x0000001a0490723c */ /* 0x000fe20000001890 */
[----:B------:R-:W-:Y:S06]  /*1e0e0*/  LDSM.16.MT88.4 R24, [R230+0x13800] ;  /* 0x01380000e618783b */ /* 0x000fec0000004200 */
[----:B------:R-:W-:-:S02]  /*1e0f0*/  F2FP.F16.F32.PACK_AB R4, R193, R194 ;  /* 0x000000c2c104723e */ /* 0x000fc400000000ff */
[C---:B------:R-:W-:Y:S01]  /*1e100*/  F2FP.F16.F32.PACK_AB R6, R249.reuse, R192 ;  /* 0x000000c0f906723e */ /* 0x040fe200000000ff */
[----:B------:R-:W-:Y:S01]  /*1e110*/  FADD.FTZ R249, R249, R180 ;  /* 0x000000b4f9f97221 */ /* 0x000fe20000010000 */
[----:B------:R-:W-:Y:S02]  /*1e120*/  F2FP.F16.F32.PACK_AB R5, R186, R187 ;  /* 0x000000bbba05723e */ /* 0x000fe400000000ff */
[C---:B------:R-:W-:Y:S01]  /*1e130*/  F2FP.F16.F32.PACK_AB R7, R248.reuse, R190 ;  /* 0x000000bef807723e */ /* 0x040fe200000000ff */
[----:B------:R-:W-:-:S06]  /*1e140*/  FADD.FTZ R248, R248, R184 ;  /* 0x000000b8f8f87221 */ /* 0x000fcc0000010000 */
[C---:B-1----:R-:W-:Y:S06]  /*1e150*/  HMMA.16816.F32 R160, R4.reuse, R8, R160 ;  /* 0x0000000804a0723c */ /* 0x042fec00000018a0 */
[C---:B------:R-:W-:Y:S01]  /*1e160*/  HMMA.16816.F32 R156, R4.reuse, R10, R156 ;  /* 0x0000000a049c723c */ /* 0x040fe2000000189c */
[----:B------:R-:W1:Y:S05]  /*1e170*/  LDSM.16.MT88.4 R8, [R229+0x13800] ;  /* 0x01380000e508783b */ /* 0x000e6a0000004200 */
[C---:B------:R-:W-:Y:S06]  /*1e180*/  HMMA.16816.F32 R36, R4.reuse, R20, R36 ;  /* 0x000000140424723c */ /* 0x040fec0000001824 */
[C---:B------:R-:W-:Y:S01]  /*1e190*/  HMMA.16816.F32 R40, R4.reuse, R22, R40 ;  /* 0x000000160428723c */ /* 0x040fe20000001828 */
[----:B------:R-:W4:Y:S05]  /*1e1a0*/  LDSM.16.MT88.4 R20, [R228+0x13800] ;  /* 0x01380000e414783b */ /* 0x000f2a0000004200 */
[C---:B--2---:R-:W-:Y:S06]  /*1e1b0*/  HMMA.16816.F32 R44, R4.reuse, R16, R44 ;  /* 0x00000010042c723c */ /* 0x044fec000000182c */
[C---:B------:R-:W-:Y:S01]  /*1e1c0*/  HMMA.16816.F32 R48, R4.reuse, R18, R48 ;  /* 0x000000120430723c */ /* 0x040fe20000001830 */
[----:B------:R-:W2:Y:S05]  /*1e1d0*/  LDSM.16.MT88.4 R16, [R227+0x13800] ;  /* 0x01380000e310783b */ /* 0x000eaa0000004200 */
[C---:B---3--:R-:W-:Y:S06]  /*1e1e0*/  HMMA.16816.F32 R52, R4.reuse, R12, R52 ;  /* 0x0000000c0434723c */ /* 0x048fec0000001834 */
[C---:B------:R-:W-:Y:S01]  /*1e1f0*/  HMMA.16816.F32 R56, R4.reuse, R14, R56 ;  /* 0x0000000e0438723c */ /* 0x040fe20000001838 */
[----:B------:R-:W3:Y:S05]  /*1e200*/  LDSM.16.MT88.4 R12, [R230+0x15800] ;  /* 0x01580000e60c783b */ /* 0x000eea0000004200 */
[C---:B-1----:R-:W-:Y:S06]  /*1e210*/  HMMA.16816.F32 R68, R4.reuse, R8, R68 ;  /* 0x000000080444723c */ /* 0x042fec0000001844 */
[C---:B------:R-:W-:Y:S01]  /*1e220*/  HMMA.16816.F32 R72, R4.reuse, R10, R72 ;  /* 0x0000000a0448723c */ /* 0x040fe20000001848 */
[----:B------:R-:W1:Y:S05]  /*1e230*/  LDSM.16.MT88.4 R8, [R228+0x15800] ;  /* 0x01580000e408783b */ /* 0x000e6a0000004200 */
[C---:B------:R-:W-:Y:S06]  /*1e240*/  HMMA.16816.F32 R60, R4.reuse, R24, R60 ;  /* 0x00000018043c723c */ /* 0x040fec000000183c */
[C---:B------:R-:W-:Y:S01]  /*1e250*/  HMMA.16816.F32 R64, R4.reuse, R26, R64 ;  /* 0x0000001a0440723c */ /* 0x040fe20000001840 */
[----:B------:R-:W5:Y:S05]  /*1e260*/  LDSM.16.MT88.4 R24, [R227+0x15800] ;  /* 0x01580000e318783b */ /* 0x000f6a0000004200 */
[C---:B----4-:R-:W-:Y:S06]  /*1e270*/  HMMA.16816.F32 R76, R4.reuse, R20, R76 ;  /* 0x00000014044c723c */ /* 0x050fec000000184c */
        /* <DEDUP_REMOVED lines=12> */
[C---:B------:R-:W-:Y:S06]  /*1e340*/  HMMA.16816.F32 R104, R4.reuse, R30, R104 ;  /* 0x0000001e0468723c */ /* 0x040fec0000001868 */
[C---:B-----5:R-:W-:Y:S06]  /*1e350*/  HMMA.16816.F32 R116, R4.reuse, R24, R116 ;  /* 0x000000180474723c */ /* 0x060fec0000001874 */
[C---:B------:R-:W-:Y:S06]  /*1e360*/  HMMA.16816.F32 R120, R4.reuse, R26, R120 ;  /* 0x0000001a0478723c */ /* 0x040fec0000001878 */
[C---:B----4-:R-:W-:Y:S06]  /*1e370*/  HMMA.16816.F32 R124, R4.reuse, R20, R124 ;  /* 0x00000014047c723c */ /* 0x050fec000000187c */
[C---:B------:R-:W-:Y:S06]  /*1e380*/  HMMA.16816.F32 R128, R4.reuse, R22, R128 ;  /* 0x000000160480723c */ /* 0x040fec0000001880 */
[C---:B--2---:R-:W-:Y:S06]  /*1e390*/  HMMA.16816.F32 R132, R4.reuse, R16, R132 ;  /* 0x000000100484723c */ /* 0x044fec0000001884 */
[C---:B------:R-:W-:Y:S06]  /*1e3a0*/  HMMA.16816.F32 R152, R4.reuse, R18, R152 ;  /* 0x000000120498723c */ /* 0x040fec0000001898 */
[C---:B---3--:R-:W-:Y:S06]  /*1e3b0*/  HMMA.16816.F32 R136, R4.reuse, R12, R136 ;  /* 0x0000000c0488723c */ /* 0x048fec0000001888 */
[C---:B------:R-:W-:Y:S06]  /*1e3c0*/  HMMA.16816.F32 R148, R4.reuse, R14, R148 ;  /* 0x0000000e0494723c */ /* 0x040fec0000001894 */
[C---:B-1----:R-:W-:Y:S06]  /*1e3d0*/  HMMA.16816.F32 R140, R4.reuse, R8, R140 ;  /* 0x00000008048c723c */ /* 0x042fec000000188c */
[----:B------:R-:W-:Y:S01]  /*1e3e0*/  HMMA.16816.F32 R144, R4, R10, R144 ;  /* 0x0000000a0490723c */ /* 0x000fe20000001890 */
[----:B------:R-:W-:-:S08]  /*1e3f0*/  NOP ;  /* 0x0000000000007918 */ /* 0x000fd00000000000 */
[----:B------:R-:W-:-:S15]  /*1e400*/  @!P5 BRA `(.L_x_1145) ;  /* 0x0000004c0080d947 */ /* 0x000fde0003800000 */
[----:B------:R-:W1:Y:S01]  /*1e410*/  LDC.64 R196, c[0x0][0x198] ;  /* 0x00006600ffc47b82 */ /* 0x000e620000000a00 */
[----:B------:R-:W-:-:S04]  /*1e420*/  DEPBAR.LE SB0, 0x0 ;  /* 0x000080000000791a */ /* 0x000fc80000000000 */
[----:B------:R-:W-:Y:S05]  /*1e430*/  WARPSYNC.ALL ;  /* 0x0000000000007948 */ /* 0x000fea0003800000 */
[----:B------:R-:W2:Y:S01]  /*1e440*/  LDC.64 R166, c[0x0][0x208] ;  /* 0x00008200ffa67b82 */ /* 0x000ea20000000a00 */
[----:B------:R-:W-:Y:S01]  /*1e450*/  BSSY B0, `(.L_x_1146) ;  /* 0x000004e000007945 */ /* 0x000fe20003800000 */
[----:B------:R-:W-:-:S06]  /*1e460*/  IADD3 R246, R165, -0x2, RZ ;  /* 0xfffffffea5f67810 */ /* 0x000fcc0007ffe0ff */
[----:B------:R-:W-:Y:S06]  /*1e470*/  BAR.SYNC.DEFER_BLOCKING 0x0 ;  /* 0x0000000000007b1d */ /* 0x000fec0000010000 */
[----:B------:R-:W-:Y:S05]  /*1e480*/  @!P0 BRA `(.L_x_1147) ;  /* 0x0000000400148947 */ /* 0x000fea0003800000 */
[----:B--2---:R-:W-:Y:S02]  /*1e490*/  R2UR UR4, R166 ;  /* 0x00000000a60472ca */ /* 0x004fe400000e0000 */
[----:B------:R-:W-:-:S13]  /*1e4a0*/  R2UR UR5, R167 ;  /* 0x00000000a70572ca */ /* 0x000fda00000e0000 */
[----:B-1----:R-:W2:Y:S01]  /*1e4b0*/  LD.E R11, desc[UR4][R196.64+0x170] ;  /* 0x00017004c40b7980 */ /* 0x002ea2000c101900 */
[----:B------:R-:W-:Y:S01]  /*1e4c0*/  IMAD.SHL.U32 R4, R246, 0x40, RZ ;  /* 0x00000040f6047824 */ /* 0x000fe200078e00ff */
[----:B------:R-:W-:Y:S02]  /*1e4d0*/  R2UR UR10, R166 ;  /* 0x00000000a60a72ca */ /* 0x000fe400000e0000 */
[----:B------:R-:W-:Y:S02]  /*1e4e0*/  R2UR UR11, R167 ;  /* 0x00000000a70b72ca */ /* 0x000fe400000e0000 */
[----:B------:R-:W-:Y:S02]  /*1e4f0*/  IABS R5, R4 ;  /* 0x0000000400057213 */ /* 0x000fe40000000000 */
[----:B------:R-:W-:Y:S02]  /*1e500*/  IADD3 R12, R4, 0x40, RZ ;  /* 0x00000040040c7810 */ /* 0x000fe40007ffe0ff */
[----:B------:R-:W-:-:S02]  /*1e510*/  R2UR UR12, R166 ;  /* 0x00000000a60c72ca */ /* 0x000fc400000e0000 */
[----:B------:R-:W-:Y:S02]  /*1e520*/  IABS R7, R12 ;  /* 0x0000000c00077213 */ /* 0x000fe40000000000 */
[C---:B------:R-:W-:Y:S02]  /*1e530*/  R2UR UR13, R167.reuse ;  /* 0x00000000a70d72ca */ /* 0x040fe400000e0000 */
[----:B------:R-:W-:Y:S02]  /*1e540*/  R2UR UR8, R166 ;  /* 0x00000000a60872ca */ /* 0x000fe400000e0000 */
[----:B------:R-:W-:Y:S02]  /*1e550*/  R2UR UR9, R167 ;  /* 0x00000000a70972ca */ /* 0x000fe400000e0000 */
[-C--:B--2---:R-:W-:Y:S02]  /*1e560*/  IABS R8, R11.reuse ;  /* 0x0000000b00087213 */ /* 0x084fe40000000000 */
[----:B------:R-:W-:-:S02]  /*1e570*/  IABS R6, R11 ;  /* 0x0000000b00067213 */ /* 0x000fc40000000000 */
[----:B------:R-:W1:Y:S01]  /*1e580*/  I2F.RP R14, R8 ;  /* 0x00000008000e7306 */ /* 0x000e620000209400 */
[-C--:B------:R-:W-:Y:S02]  /*1e590*/  LOP3.LUT R4, R4, R11.reuse, RZ, 0x3c, !PT ;  /* 0x0000000b04047212 */ /* 0x080fe400078e3cff */
[----:B------:R-:W-:Y:S01]  /*1e5a0*/  IMAD.MOV R6, RZ, RZ, -R6 ;  /* 0x000000ffff067224 */ /* 0x000fe200078e0a06 */
[----:B------:R-:W-:Y:S02]  /*1e5b0*/  LOP3.LUT R12, R12, R11, RZ, 0x3c, !PT ;  /* 0x0000000b0c0c7212 */ /* 0x000fe400078e3cff */
[----:B------:R-:W-:Y:S02]  /*1e5c0*/  ISETP.GE.AND P1, PT, R4, RZ, PT ;  /* 0x000000ff0400720c */ /* 0x000fe40003f26270 */
[----:B------:R-:W-:Y:S01]  /*1e5d0*/  ISETP.GE.AND P3, PT, R12, RZ, PT ;  /* 0x000000ff0c00720c */ /* 0x000fe20003f66270 */
        /* <DEDUP_REMOVED lines=13> */
[----:B------:R-:W-:Y:S02]  /*1e6b0*/  @!P2 IMAD.IADD R5, R5, 0x1, -R8 ;  /* 0x000000010505a824 */ /* 0x000fe400078e0a08 */
[----:B------:R-:W-:Y:S01]  /*1e6c0*/  @!P2 VIADD R9, R9, 0x1 ;  /* 0x000000010909a836 */ /* 0x000fe20000000000 */
[----:B------:R-:W-:Y:S02]  /*1e6d0*/  ISETP.NE.AND P2, PT, R11, RZ, PT ;  /* 0x000000ff0b00720c */ /* 0x000fe40003f45270 */
[-C--:B------:R-:W-:Y:S01]  /*1e6e0*/  ISETP.GE.U32.AND P5, PT, R5, R8.reuse, PT ;  /* 0x000000080500720c */ /* 0x080fe20003fa6070 */
[----:B------:R-:W-:Y:S01]  /*1e6f0*/  @!P4 VIADD R10, R10, 0x1 ;  /* 0x000000010a0ac836 */ /* 0x000fe20000000000 */
[----:B------:R-:W-:-:S04]  /*1e700*/  @!P4 IADD3 R6, R6, -R8, RZ ;  /* 0x800000080606c210 */ /* 0x000fc80007ffe0ff */
[----:B------:R-:W-:Y:S02]  /*1e710*/  ISETP.GE.U32.AND P6, PT, R6, R8, PT ;  /* 0x000000080600720c */ /* 0x000fe40003fc6070 */
[----:B------:R-:W-:-:S05]  /*1e720*/  LOP3.LUT R6, RZ, R11, RZ, 0x33, !PT ;  /* 0x0000000bff067212 */ /* 0x000fca00078e33ff */
[----:B------:R-:W-:-:S04]  /*1e730*/  @P5 VIADD R9, R9, 0x1 ;  /* 0x0000000109095836 */ /* 0x000fc80000000000 */
[----:B------:R-:W-:Y:S02]  /*1e740*/  IMAD.MOV.U32 R7, RZ, RZ, R9 ;  /* 0x000000ffff077224 */ /* 0x000fe400078e0009 */
[----:B------:R-:W-:Y:S01]  /*1e750*/  @P6 IADD3 R10, R10, 0x1, RZ ;  /* 0x000000010a0a6810 */ /* 0x000fe20007ffe0ff */
[----:B------:R-:W2:Y:S01]  /*1e760*/  LD.E.64 R8, desc[UR4][R196.64+0x40] ;  /* 0x00004004c4087980 */ /* 0x000ea2000c101b00 */
[----:B------:R-:W-:Y:S02]  /*1e770*/  @!P1 IMAD.MOV R7, RZ, RZ, -R7 ;  /* 0x000000ffff079224 */ /* 0x000fe400078e0a07 */
[----:B------:R-:W-:-:S03]  /*1e780*/  @!P3 IADD3 R10, -R10, RZ, RZ ;  /* 0x000000ff0a0ab210 */ /* 0x000fc60007ffe1ff */
[C---:B------:R-:W-:Y:S02]  /*1e790*/  SEL R7, R6.reuse, R7, !P2 ;  /* 0x0000000706077207 */ /* 0x040fe40005000000 */
[----:B------:R-:W-:-:S03]  /*1e7a0*/  SEL R6, R6, R10, !P2 ;  /* 0x0000000a06067207 */ /* 0x000fc60005000000 */
[----:B------:R-:W-:-:S04]  /*1e7b0*/  IMAD.WIDE R4, R7, 0x4, R244 ;  /* 0x0000000407047825 */ /* 0x000fc800078e02f4 */
[C---:B------:R-:W-:Y:S02]  /*1e7c0*/  IMAD.WIDE R12, R6.reuse, 0x4, R244 ;  /* 0x00000004060c7825 */ /* 0x040fe400078e02f4 */
[----:B------:R-:W3:Y:S04]  /*1e7d0*/  LD.E R4, desc[UR10][R4.64] ;  /* 0x0000000a04047980 */ /* 0x000ee8000c101900 */
[----:B------:R-:W3:Y:S04]  /*1e7e0*/  LD.E R5, desc[UR12][R12.64] ;  /* 0x0000000c0c057980 */ /* 0x000ee8000c101900 */
[----:B------:R-:W4:Y:S01]  /*1e7f0*/  LD.E.64 R12, desc[UR8][R196.64+0x28] ;  /* 0x00002808c40c7980 */ /* 0x000f22000c101b00 */
[----:B------:R-:W-:-:S04]  /*1e800*/  IMAD.IADD R6, R6, 0x1, -R7 ;  /* 0x0000000106067824 */ /* 0x000fc800078e0a07 */
        /* <DEDUP_REMOVED lines=8> */
[----:B----4-:R-:W-:-:S04]  /*1e890*/  IMAD R5, R13, R4, RZ ;  /* 0x000000040d057224 */ /* 0x010fc800078e02ff */
[----:B------:R-:W-:Y:S02]  /*1e8a0*/  IMAD R5, R12, R7, R5 ;  /* 0x000000070c057224 */ /* 0x000fe400078e0205 */
[----:B------:R-:W-:-:S04]  /*1e8b0*/  IMAD.WIDE.U32 R6, R4, R12, R10 ;  /* 0x0000000c04067225 */ /* 0x000fc800078e000a */
[----:B------:R-:W-:Y:S01]  /*1e8c0*/  IMAD.IADD R5, R7, 0x1, R5 ;  /* 0x0000000107057824 */ /* 0x000fe200078e0205 */
[----:B------:R-:W-:Y:S05]  /*1e8d0*/  BRA `(.L_x_1148) ;  /* 0x0000000000147947 */ /* 0x000fea0003800000 */
.L_x_1147:
[----:B--2---:R-:W-:Y:S02]  /*1e8e0*/  R2UR UR4, R166 ;  /* 0x00000000a60472ca */ /* 0x004fe400000e0000 */
[----:B------:R-:W-:-:S13]  /*1e8f0*/  R2UR UR5, R167 ;  /* 0x00000000a70572ca */ /* 0x000fda00000e0000 */
[----:B-1----:R-:W2:Y:S02]  /*1e900*/  LD.E R6, desc[UR4][R196.64+0x40] ;  /* 0x00004004c4067980 */ /* 0x002ea4000c101900 */
[----:B--2---:R-:W-:-:S05]  /*1e910*/  IMAD.U32 R6, R6, -0x40, RZ ;  /* 0xffffffc006067824 */ /* 0x004fca00078e00ff */
[----:B------:R-:W-:Y:S02]  /*1e920*/  SHF.R.S32.HI R5, RZ, 0x1f, R6 ;  /* 0x0000001fff057819 */ /* 0x000fe40000011406 */
.L_x_1148:
[----:B------:R-:W-:Y:S05]  /*1e930*/  BSYNC B0 ;  /* 0x0000000000007941 */ /* 0x000fea0003800000 */
.L_x_1146:
[C---:B------:R-:W-:Y:S01]  /*1e940*/  LOP3.LUT P3, RZ, R247.reuse, 0x1, RZ, 0xc0, !PT ;  /* 0x00000001f7ff7812 */ /* 0x040fe2000786c0ff */
[----:B------:R-:W-:Y:S01]  /*1e950*/  BSSY B1, `(.L_x_1149) ;  /* 0x000029f000017945 */ /* 0x000fe20003800000 */
[C---:B------:R-:W-:Y:S02]  /*1e960*/  LOP3.LUT P6, RZ, R247.reuse, 0x2, RZ, 0xc0, !PT ;  /* 0x00000002f7ff7812 */ /* 0x040fe400078cc0ff */
[C---:B------:R-:W-:Y:S02]  /*1e970*/  LOP3.LUT P5, RZ, R247.reuse, 0x4, RZ, 0xc0, !PT ;  /* 0x00000004f7ff7812 */ /* 0x040fe400078ac0ff */
[C---:B------:R-:W-:Y:S02]  /*1e980*/  LEA R198, P2, R6.reuse, R189, 0x1 ;  /* 0x000000bd06c67211 */ /* 0x040fe400078408ff */
[----:B------:R-:W-:Y:S02]  /*1e990*/  IADD3 R4, P1, R6, R231, RZ ;  /* 0x000000e706047210 */ /* 0x000fe40007f3e0ff */
[----:B------:R-:W-:-:S02]  /*1e9a0*/  LOP3.LUT P4, RZ, R247, 0x8, RZ, 0xc0, !PT ;  /* 0x00000008f7ff7812 */ /* 0x000fc4000788c0ff */
[-C--:B------:R-:W-:Y:S01]  /*1e9b0*/  LEA.HI.X R199, R6, R188.reuse, R5, 0x1, P2 ;  /* 0x000000bc06c77211 */ /* 0x080fe200010f0c05 */
[----:B------:R-:W-:Y:S01]  /*1e9c0*/  IMAD.X R5, R5, 0x1, R232, P1 ;  /* 0x0000000105057824 */ /* 0x000fe200008e06e8 */
[CC--:B------:R-:W-:Y:S02]  /*1e9d0*/  @P3 LEA R14, P2, R4.reuse, R189.reuse, 0x1 ;  /* 0x000000bd040e3211 */ /* 0x0c0fe400078408ff */
[CC--:B------:R-:W-:Y:S02]  /*1e9e0*/  @P6 LEA R12, P1, R4.reuse, R189.reuse, 0x1 ;  /* 0x000000bd040c6211 */ /* 0x0c0fe400078208ff */
[CCC-:B------:R-:W-:Y:S02]  /*1e9f0*/  @P3 LEA.HI.X R15, R4.reuse, R188.reuse, R5.reuse, 0x1, P2 ;  /* 0x000000bc040f3211 */ /* 0x1c0fe400010f0c05 */
[C---:B------:R-:W-:Y:S02]  /*1ea00*/  @P5 LEA R10, P2, R4.reuse, R189, 0x1 ;  /* 0x000000bd040a5211 */ /* 0x040fe400078408ff */
[----:B------:R-:W-:-:S02]  /*1ea10*/  @P6 LEA.HI.X R13, R4, R188, R5, 0x1, P1 ;  /* 0x000000bc040d6211 */ /* 0x000fc400008f0c05 */
[CCC-:B------:R-:W-:Y:S02]  /*1ea20*/  @P5 LEA.HI.X R11, R4.reuse, R188.reuse, R5.reuse, 0x1, P2 ;  /* 0x000000bc040b5211 */ /* 0x1c0fe400010f0c05 */
[C---:B------:R-:W-:Y:S02]  /*1ea30*/  @P4 LEA R8, P1, R4.reuse, R189, 0x1 ;  /* 0x000000bd04084211 */ /* 0x040fe400078208ff */
[C---:B------:R-:W-:Y:S02]  /*1ea40*/  IADD3 R6, P2, R4.reuse, R231, RZ ;  /* 0x000000e704067210 */ /* 0x040fe40007f5e0ff */
[----:B------:R-:W-:Y:S02]  /*1ea50*/  @P4 LEA.HI.X R9, R4, R188, R5, 0x1, P1 ;  /* 0x000000bc04094211 */ /* 0x000fe400008f0c05 */
[CC--:B------:R-:W-:Y:S01]  /*1ea60*/  @P6 LEA R20, P1, R6.reuse, R189.reuse, 0x1 ;  /* 0x000000bd06146211 */ /* 0x0c0fe200078208ff */
[----:B------:R-:W-:Y:S01]  /*1ea70*/  IMAD.X R5, R5, 0x1, R232, P2 ;  /* 0x0000000105057824 */ /* 0x000fe200010e06e8 */
[----:B------:R-:W-:-:S02]  /*1ea80*/  @P3 LEA R22, P2, R6, R189, 0x1 ;  /* 0x000000bd06163211 */ /* 0x000fc400078408ff */
[----:B------:R-:W-:Y:S02]  /*1ea90*/  @P3 R2UR UR10, R166 ;  /* 0x00000000a60a32ca */ /* 0x000fe400000e0000 */
[CCC-:B------:R-:W-:Y:S02]  /*1eaa0*/  @P3 LEA.HI.X R23, R6.reuse, R188.reuse, R5.reuse, 0x1, P2 ;  /* 0x000000bc06173211 */ /* 0x1c0fe400010f0c05 */
[CC--:B------:R-:W-:Y:S02]  /*1eab0*/  @P5 LEA R18, P2, R6.reuse, R189.reuse, 0x1 ;  /* 0x000000bd06125211 */ /* 0x0c0fe400078408ff */
[CCC-:B------:R-:W-:Y:S02]  /*1eac0*/  @P6 LEA.HI.X R21, R6.reuse, R188.reuse, R5.reuse, 0x1, P1 ;  /* 0x000000bc06156211 */ /* 0x1c0fe400008f0c05 */
[C---:B------:R-:W-:Y:S02]  /*1ead0*/  @P5 LEA.HI.X R19, R6.reuse, R188, R5, 0x1, P2 ;  /* 0x000000bc06135211 */ /* 0x040fe400010f0c05 */
[----:B------:R-:W-:-:S02]  /*1eae0*/  @P4 LEA R16, P1, R6, R189, 0x1 ;  /* 0x000000bd06104211 */ /* 0x000fc400078208ff */
[C---:B------:R-:W-:Y:S02]  /*1eaf0*/  IADD3 R4, P2, R6.reuse, R231, RZ ;  /* 0x000000e706047210 */ /* 0x040fe40007f5e0ff */
[----:B------:R-:W-:Y:S02]  /*1eb00*/  @P4 LEA.HI.X R17, R6, R188, R5, 0x1, P1 ;  /* 0x000000bc06114211 */ /* 0x000fe400008f0c05 */
[----:B------:R-:W-:Y:S01]  /*1eb10*/  @P3 R2UR UR11, R167 ;  /* 0x00000000a70b32ca */ /* 0x000fe200000e0000 */
[----:B------:R-:W-:Y:S01]  /*1eb20*/  IMAD.X R5, R5, 0x1, R232, P2 ;  /* 0x0000000105057824 */ /* 0x000fe200010e06e8 */
[CC--:B------:R-:W-:Y:S02]  /*1eb30*/  @P3 LEA R26, P2, R4.reuse, R189.reuse, 0x1 ;  /* 0x000000bd041a3211 */ /* 0x0c0fe400078408ff */
[----:B------:R-:W-:Y:S02]  /*1eb40*/  @P6 LEA R24, P1, R4, R189, 0x1 ;  /* 0x000000bd04186211 */ /* 0x000fe400078208ff */
[----:B------:R-:W-:-:S02]  /*1eb50*/  @P6 R2UR UR8, R166 ;  /* 0x00000000a60862ca */ /* 0x000fc400000e0000 */
[----:B------:R-:W-:Y:S02]  /*1eb60*/  @P6 R2UR UR9, R167 ;  /* 0x00000000a70962ca */ /* 0x000fe400000e0000 */
[CCC-:B------:R-:W-:Y:S02]  /*1eb70*/  @P3 LEA.HI.X R27, R4.reuse, R188.reuse, R5.reuse, 0x1, P2 ;  /* 0x000000bc041b3211 */ /* 0x1c0fe400010f0c05 */
[C---:B------:R-:W-:Y:S01]  /*1eb80*/  @P6 LEA.HI.X R25, R4.reuse, R188, R5, 0x1, P1 ;  /* 0x000000bc04196211 */ /* 0x040fe200008f0c05 */
[----:B------:R-:W-:Y:S01]  /*1eb90*/  @!PT LDS RZ, [RZ] ;  /* 0x00000000fffff984 */ /* 0x000fe20000000800 */
[----:B------:R-:W-:Y:S01]  /*1eba0*/  @!PT LDS RZ, [RZ] ;  /* 0x00000000fffff984 */ /* 0x000fe20000000800 */
[----:B------:R-:W-:Y:S01]  /*1ebb0*/  @!PT LDS RZ, [RZ] ;  /* 0x00000000fffff984 */ /* 0x000fe20000000800 */
[----:B------:R-:W-:Y:S01]  /*1ebc0*/  @P3 LDGSTS.E.BYPASS.LTC128B.128 [R243+0x10000], desc[UR10][R198.64] ;  /* 0x10000000c6f33fae */ /* 0x000fe2000b901d4a */
[CC--:B------:R-:W-:Y:S02]  /*1ebd0*/  @P5 LEA R6, P2, R4.reuse, R189.reuse, 0x1 ;  /* 0x000000bd04065211 */ /* 0x0c0fe400078408ff */
[----:B------:R-:W-:Y:S01]  /*1ebe0*/  @P4 LEA R28, P1, R4, R189, 0x1 ;  /* 0x000000bd041c4211 */ /* 0x000fe200078208ff */
[----:B------:R-:W-:Y:S01]  /*1ebf0*/  @!P3 STS.128 [R243+0x10000], RZ ;  /* 0x010000fff300b388 */ /* 0x000fe20000000c00 */
[----:B------:R-:W-:-:S02]  /*1ec00*/  @P5 R2UR UR4, R166 ;  /* 0x00000000a60452ca */ /* 0x000fc400000e0000 */
[C---:B------:R-:W-:Y:S02]  /*1ec10*/  @P5 R2UR UR5, R167.reuse ;  /* 0x00000000a70552ca */ /* 0x040fe400000e0000 */
[CCC-:B------:R-:W-:Y:S02]  /*1ec20*/  @P5 LEA.HI.X R7, R4.reuse, R188.reuse, R5.reuse, 0x1, P2 ;  /* 0x000000bc04075211 */ /* 0x1c0fe400010f0c05 */
[----:B------:R-:W-:Y:S01]  /*1ec30*/  @P4 LEA.HI.X R29, R4, R188, R5, 0x1, P1 ;  /* 0x000000bc041d4211 */ /* 0x000fe200008f0c05 */
[----:B------:R-:W-:Y:S01]  /*1ec40*/  @P6 IMAD.MOV.U32 R4, RZ, RZ, R198 ;  /* 0x000000ffff046224 */ /* 0x000fe200078e00c6 */
[C---:B------:R-:W-:Y:S01]  /*1ec50*/  @P4 R2UR UR12, R166.reuse ;  /* 0x00000000a60c42ca */ /* 0x040fe200000e0000 */
[----:B------:R-:W-:Y:S01]  /*1ec60*/  @P6 IMAD.MOV.U32 R5, RZ, RZ, R199 ;  /* 0x000000ffff056224 */ /* 0x000fe200078e00c7 */
[----:B------:R-:W-:Y:S02]  /*1ec70*/  @P4 R2UR UR13, R167 ;  /* 0x00000000a70d42ca */ /* 0x000fe400000e0000 */
[----:B------:R-:W-:-:S02]  /*1ec80*/  @P4 R2UR UR14, R166 ;  /* 0x00000000a60e42ca */ /* 0x000fc400000e0000 */
[----:B------:R-:W-:Y:S01]  /*1ec90*/  @!PT LDS RZ, [RZ] ;  /* 0x00000000fffff984 */ /* 0x000fe20000000800 */
[----:B------:R-:W-:Y:S01]  /*1eca0*/  @!PT LDS RZ, [RZ] ;  /* 0x00000000fffff984 */ /* 0x000fe20000000800 */
[----:B------:R-:W-:Y:S01]  /*1ecb0*/  @!PT LDS RZ, [RZ] ;  /* 0x00000000fffff984 */ /* 0x000fe20000000800 */
[----:B------:R1:W-:Y:S01]  /*1ecc0*/  @P6 LDGSTS.E.BYPASS.LTC128B.128 [R243+0x12000], desc[UR8][R4.64+0x80] ;  /* 0x1200008004f36fae */ /* 0x0003e2000b901d48 */
[----:B------:R-:W-:-:S03]  /*1ecd0*/  @P4 R2UR UR15, R167 ;  /* 0x00000000a70f42ca */ /* 0x000fc600000e0000 */
[----:B------:R-:W-:Y:S01]  /*1ece0*/  @!P6 STS.128 [R243+0x12000], RZ ;  /* 0x012000fff300e388 */ /* 0x000fe20000000c00 */
[----:B-1----:R-:W-:Y:S02]  /*1ecf0*/  @P5 IMAD.MOV.U32 R4, RZ, RZ, R198 ;  /* 0x000000ffff045224 */ /* 0x002fe400078e00c6 */
[----:B------:R-:W-:-:S05]  /*1ed00*/  @P5 IMAD.MOV.U32 R5, RZ, RZ, R199 ;  /* 0x000000ffff055224 */ /* 0x000fca00078e00c7 */
[----:B------:R-:W-:Y:S01]  /*1ed10*/  @!PT LDS RZ, [RZ] ;  /* 0x00000000fffff984 */ /* 0x000fe20000000800 */
[----:B------:R-:W-:Y:S01]  /*1ed20*/  @!PT LDS RZ, [RZ] ;  /* 0x00000000fffff984 */ /* 0x000fe20000000800 */
[----:B------:R-:W-:Y:S01]  /*1ed30*/  @!PT LDS RZ, [RZ] ;  /* 0x00000000fffff984 */ /* 0x000fe20000000800 */
[----:B------:R1:W-:Y:S04]  /*1ed40*/  @P5 LDGSTS.E.BYPASS.LTC128B.128 [R243+0x14000], desc[UR4][R4.64+0x100] ;  /* 0x1400010004f35fae */ /* 0x0003e8000b901d44 */
[----:B------:R-:W-:Y:S01]  /*1ed50*/  @!P5 STS.128 [R243+0x14000], RZ ;  /* 0x014000fff300d388 */ /* 0x000fe20000000c00 */
[----:B-1----:R-:W-:Y:S02]  /*1ed60*/  @P4 IMAD.MOV.U32 R4, RZ, RZ, R198 ;  /* 0x000000ffff044224 */ /* 0x002fe400078e00c6 */
[----:B------:R-:W-:-:S05]  /*1ed70*/  @P4 IMAD.MOV.U32 R5, RZ, RZ, R199 ;  /* 0x000000ffff054224 */ /* 0x000fca00078e00c7 */
[----:B------:R-:W-:Y:S01]  /*1ed80*/  @!PT LDS RZ, [RZ] ;  /* 0x00000000fffff984 */ /* 0x000fe20000000800 */
[----:B------:R-:W-:Y:S01]  /*1ed90*/  @!PT LDS RZ, [RZ] ;  /* 0x00000000fffff984 */ /* 0x000fe20000000800 */
[----:B------:R-:W-:Y:S01]  /*1eda0*/  @!PT LDS RZ, [RZ] ;  /* 0x00000000fffff984 */ /* 0x000fe20000000800 */
[----:B------:R-:W-:Y:S04]  /*1edb0*/  @P4 LDGSTS.E.BYPASS.LTC128B.128 [R243+0x16000], desc[UR12][R4.64+0x180] ;  /* 0x1600018004f34fae */ /* 0x000fe8000b901d4c */
[----:B------:R-:W-:Y:S04]  /*1edc0*/  @!P4 STS.128 [R243+0x16000], RZ ;  /* 0x016000fff300c388 */ /* 0x000fe80000000c00 */
        /* <DEDUP_REMOVED lines=18> */
[----:B------:R-:W-:Y:S01]  /*1eef0*/  @P4 LDGSTS.E.BYPASS.LTC128B.128 [R243+0x16800], desc[UR12][R8.64+0x180] ;  /* 0x1680018008f34fae */ /* 0x000fe2000b901d4c */
[----:B------:R-:W-:-:S02]  /*1ef00*/  @P3 R2UR UR12, R166 ;  /* 0x00000000a60c32ca */ /* 0x000fc400000e0000 */
[C---:B------:R-:W-:Y:S01]  /*1ef10*/  @P3 R2UR UR13, R167.reuse ;  /* 0x00000000a70d32ca */ /* 0x040fe200000e0000 */
[----:B------:R-:W-:Y:S04]  /*1ef20*/  @!P4 STS.128 [R243+0x16800], RZ ;  /* 0x016800fff300c388 */ /* 0x000fe80000000c00 */
[----:B------:R-:W-:Y:S01]  /*1ef30*/  @!PT LDS RZ, [RZ] ;  /* 0x00000000fffff984 */ /* 0x000fe20000000800 */
[----:B------:R-:W-:Y:S01]  /*1ef40*/  @!PT LDS RZ, [RZ] ;  /* 0x00000000fffff984 */ /* 0x000fe20000000800 */
[----:B------:R-:W-:Y:S01]  /*1ef50*/  @!PT LDS RZ, [RZ] ;  /* 0x00000000fffff984 */ /* 0x000fe20000000800 */
[----:B------:R-:W-:Y:S01]  /*1ef60*/  @P3 LDGSTS.E.BYPASS.LTC128B.128 [R243+0x11000], desc[UR10][R22.64] ;  /* 0x1100000016f33fae */ /* 0x000fe2000b901d4a */
[C---:B------:R-:W-:Y:S02]  /*1ef70*/  @P6 R2UR UR10, R166.reuse ;  /* 0x00000000a60a62ca */ /* 0x040fe400000e0000 */
[----:B------:R-:W-:Y:S01]  /*1ef80*/  @P6 R2UR UR11, R167 ;  /* 0x00000000a70b62ca */ /* 0x000fe200000e0000 */
        /* <DEDUP_REMOVED lines=12> */
[----:B------:R-:W-:Y:S02]  /*1f050*/  @P4 R2UR UR4, R166 ;  /* 0x00000000a60442ca */ /* 0x000fe400000e0000 */
[----:B------:R-:W-:Y:S01]  /*1f060*/  @P4 R2UR UR5, R167 ;  /* 0x00000000a70542ca */ /* 0x000fe200000e0000 */
        /* <DEDUP_REMOVED lines=14> */
[----:B------:R1:W-:Y:S04]  /*1f150*/  @P6 LDGSTS.E.BYPASS.LTC128B.128 [R243+0x13800], desc[UR10][R24.64+0x80] ;  /* 0x1380008018f36fae */ /* 0x0003e8000b901d4a */
        /* <DEDUP_REMOVED lines=11> */
[----:B------:R-:W-:Y:S04]  /*1f210*/  LDSM.16.M88.4 R172, [R225+0x8800] ;  /* 0x00880000e1ac783b */ /* 0x000fe80000000200 */
[----:B-1----:R-:W1:Y:S04]  /*1f220*/  LDSM.16.M88.4 R24, [R226] ;  /* 0x00000000e218783b */ /* 0x002e680000000200 */
[----:B------:R-:W-:Y:S04]  /*1f230*/  LDSM.16.M88.4 R32, [R225+0x9000] ;  /* 0x00900000e120783b */ /* 0x000fe80000000200 */
[----:B--2---:R-:W2:Y:S04]  /*1f240*/  LDSM.16.M88.4 R4, [R225+0x8000] ;  /* 0x00800000e104783b */ /* 0x004ea80000000200 */
[----:B------:R-:W3:Y:S04]  /*1f250*/  LDSM.16.M88.4 R180, [R225+0x9800] ;  /* 0x00980000e1b4783b */ /* 0x000ee80000000200 */
[----:B------:R-:W-:Y:S04]  /*1f260*/  LDSM.16.M88.4 R20, [R224] ;  /* 0x00000000e014783b */ /* 0x000fe80000000200 */
[----:B------:R-:W4:Y:S04]  /*1f270*/  LDSM.16.M88.4 R12, [R219] ;  /* 0x00000000db0c783b */ /* 0x000f280000000200 */
[----:B------:R-:W5:Y:S04]  /*1f280*/  LDSM.16.M88.4 R16, [R223] ;  /* 0x00000000df10783b */ /* 0x000f680000000200 */
[----:B------:R-:W5:Y:S04]  /*1f290*/  LDSM.16.M88.4 R188, [R218] ;  /* 0x00000000dabc783b */ /* 0x000f680000000200 */
[----:B------:R-:W5:Y:S04]  /*1f2a0*/  LDSM.16.M88.4 R184, [R217] ;  /* 0x00000000d9b8783b */ /* 0x000f680000000200 */
[----:B------:R-:W-:Y:S01]  /*1f2b0*/  LDSM.16.M88.4 R192, [R220+0x9000] ;  /* 0x00900000dcc0783b */ /* 0x000fe20000000200 */
[C---:B-1----:R-:W-:Y:S03]  /*1f2c0*/  HMMA.16816.F32 R176, R24.reuse, R172, RZ ;  /* 0x000000ac18b0723c */ /* 0x042fe600000018ff */
[----:B------:R-:W0:Y:S03]  /*1f2d0*/  LDGDEPBAR ;  /* 0x00000000000079af */ /* 0x000e260000000000 */
[C---:B------:R-:W-:Y:S06]  /*1f2e0*/  HMMA.16816.F32 R172, R24.reuse, R174, RZ ;  /* 0x000000ae18ac723c */ /* 0x040fec00000018ff */
[C---:B--2---:R-:W-:Y:S06]  /*1f2f0*/  HMMA.16816.F32 R8, R24.reuse, R4, RZ ;  /* 0x000000041808723c */ /* 0x044fec00000018ff */
[C---:B------:R-:W-:Y:S06]  /*1f300*/  HMMA.16816.F32 R4, R24.reuse, R6, RZ ;  /* 0x000000061804723c */ /* 0x040fec00000018ff */
[C---:B------:R-:W-:Y:S06]  /*1f310*/  HMMA.16816.F32 R168, R24.reuse, R32, RZ ;  /* 0x0000002018a8723c */ /* 0x040fec00000018ff */
[C---:B------:R-:W-:Y:S06]  /*1f320*/  HMMA.16816.F32 R32, R24.reuse, R34, RZ ;  /* 0x000000221820723c */ /* 0x040fec00000018ff */
[C---:B---3--:R-:W-:Y:S06]  /*1f330*/  HMMA.16816.F32 R28, R24.reuse, R180, RZ ;  /* 0x000000b4181c723c */ /* 0x048fec00000018ff */
[----:B------:R-:W-:Y:S01]  /*1f340*/  HMMA.16816.F32 R24, R24, R182, RZ ;  /* 0x000000b61818723c */ /* 0x000fe200000018ff */
[----:B------:R-:W-:Y:S05]  /*1f350*/  LDSM.16.M88.4 R180, [R222] ;  /* 0x00000000deb4783b */ /* 0x000fea0000000200 */
[C---:B----4-:R-:W-:Y:S06]  /*1f360*/  HMMA.16816.F32 R176, R20.reuse, R12, R176 ;  /* 0x0000000c14b0723c */ /* 0x050fec00000018b0 */
[C---:B------:R-:W-:Y:S01]  /*1f370*/  HMMA.16816.F32 R172, R20.reuse, R14, R172 ;  /* 0x0000000e14ac723c */ /* 0x040fe200000018ac */
[----:B------:R-:W1:Y:S05]  /*1f380*/  LDSM.16.M88.4 R12, [R220+0x8800] ;  /* 0x00880000dc0c783b */ /* 0x000e6a0000000200 */
[C---:B-----5:R-:W-:Y:S06]  /*1f390*/  HMMA.16816.F32 R8, R20.reuse, R16, R8 ;  /* 0x000000101408723c */ /* 0x060fec0000001808 */
[C---:B------:R-:W-:Y:S01]  /*1f3a0*/  HMMA.16816.F32 R4, R20.reuse, R18, R4 ;  /* 0x000000121404723c */ /* 0x040fe20000001804 */
[----:B------:R-:W2:Y:S05]  /*1f3b0*/  LDSM.16.M88.4 R16, [R220+0x8000] ;  /* 0x00800000dc10783b */ /* 0x000eaa0000000200 */
[C---:B------:R-:W-:Y:S06]  /*1f3c0*/  HMMA.16816.F32 R168, R20.reuse, R188, R168 ;  /* 0x000000bc14a8723c */ /* 0x040fec00000018a8 */
[C---:B------:R-:W-:Y:S01]  /*1f3d0*/  HMMA.16816.F32 R32, R20.reuse, R190, R32 ;  /* 0x000000be1420723c */ /* 0x040fe20000001820 */
[----:B------:R-:W-:Y:S05]  /*1f3e0*/  LDSM.16.M88.4 R188, [R221] ;  /* 0x00000000ddbc783b */ /* 0x000fea0000000200 */
[C---:B------:R-:W-:Y:S06]  /*1f3f0*/  HMMA.16816.F32 R28, R20.reuse, R184, R28 ;  /* 0x000000b8141c723c */ /* 0x040fec000000181c */
[----:B------:R-:W-:Y:S01]  /*1f400*/  HMMA.16816.F32 R24, R20, R186, R24 ;  /* 0x000000ba1418723c */ /* 0x000fe20000001818 */
[----:B------:R-:W3:Y:S04]  /*1f410*/  LDSM.16.M88.4 R20, [R216] ;  /* 0x00000000d814783b */ /* 0x000ee80000000200 */
[----:B------:R-:W-:Y:S01]  /*1f420*/  LDSM.16.M88.4 R184, [R220+0x9800] ;  /* 0x00980000dcb8783b */ /* 0x000fe20000000200 */
        /* <DEDUP_REMOVED lines=8> */
[----:B------:R-:W4:Y:S05]  /*1f4b0*/  LDSM.16.M88.4 R192, [R216+0x1800] ;  /* 0x00180000d8c0783b */ /* 0x000f2a0000000200 */
[C---:B---3--:R-:W-:Y:S06]  /*1f4c0*/  HMMA.16816.F32 R8, R188.reuse, R20, R8 ;  /* 0x00000014bc08723c */ /* 0x048fec0000001808 */
[C---:B------:R-:W-:Y:S01]  /*1f4d0*/  HMMA.16816.F32 R4, R188.reuse, R22, R4 ;  /* 0x00000016bc04723c */ /* 0x040fe20000001804 */
[----:B------:R-:W-:Y:S05]  /*1f4e0*/  LDSM.16.M88.4 R20, [R225+0xb000] ;  /* 0x00b00000e114783b */ /* 0x000fea0000000200 */
[C---:B-1----:R-:W-:Y:S06]  /*1f4f0*/  HMMA.16816.F32 R168, R188.reuse, R12, R168 ;  /* 0x0000000cbca8723c */ /* 0x042fec00000018a8 */
[----:B------:R-:W-:Y:S01]  /*1f500*/  HMMA.16816.F32 R32, R188, R14, R32 ;  /* 0x0000000ebc20723c */ /* 0x000fe20000001820 */
[----:B------:R-:W1:Y:S05]  /*1f510*/  LDSM.16.M88.4 R12, [R226+0x2000] ;  /* 0x00200000e20c783b */ /* 0x000e6a0000000200 */
[C---:B------:R-:W-:Y:S06]  /*1f520*/  HMMA.16816.F32 R28, R180.reuse, R184, R28 ;  /* 0x000000b8b41c723c */ /* 0x040fec000000181c */
[----:B------:R-:W-:Y:S01]  /*1f530*/  HMMA.16816.F32 R24, R180, R186, R24 ;  /* 0x000000bab418723c */ /* 0x000fe20000001818 */
[----:B------:R-:W3:Y:S04]  /*1f540*/  LDSM.16.M88.4 R184, [R225+0xa000] ;  /* 0x00a00000e1b8783b */ /* 0x000ee80000000200 */
[----:B------:R-:W5:Y:S01]  /*1f550*/  LDSM.16.M88.4 R180, [R225+0xa800] ;  /* 0x00a80000e1b4783b */ /* 0x000f620000000200 */
[C---:B--2---:R-:W-:Y:S06]  /*1f560*/  HMMA.16816.F32 R176, R188.reuse, R16, R176 ;  /* 0x00000010bcb0723c */ /* 0x044fec00000018b0 */
[C---:B------:R-:W-:Y:S01]  /*1f570*/  HMMA.16816.F32 R172, R188.reuse, R18, R172 ;  /* 0x00000012bcac723c */ /* 0x040fe200000018ac */
[----:B------:R-:W2:Y:S05]  /*1f580*/  LDSM.16.M88.4 R16, [R225+0xb800] ;  /* 0x00b80000e110783b */ /* 0x000eaa0000000200 */
[C---:B----4-:R-:W-:Y:S06]  /*1f590*/  HMMA.16816.F32 R28, R188.reuse, R192, R28 ;  /* 0x000000c0bc1c723c */ /* 0x050fec000000181c */
[----:B------:R-:W-:Y:S01]  /*1f5a0*/  HMMA.16816.F32 R24, R188, R194, R24 ;  /* 0x000000c2bc18723c */ /* 0x000fe20000001818 */
[----:B------:R-:W-:Y:S04]  /*1f5b0*/  LDSM.16.M88.4 R192, [R215] ;  /* 0x00000000d7c0783b */ /* 0x000fe80000000200 */
[----:B------:R-:W-:Y:S01]  /*1f5c0*/  LDSM.16.M88.4 R188, [R214] ;  /* 0x00000000d6bc783b */ /* 0x000fe20000000200 */
[C---:B-1----:R-:W-:Y:S06]  /*1f5d0*/  HMMA.16816.F32 R168, R12.reuse, R20, R168 ;  /* 0x000000140ca8723c */ /* 0x042fec00000018a8 */
[C---:B------:R-:W-:Y:S01]  /*1f5e0*/  HMMA.16816.F32 R32, R12.reuse, R22, R32 ;  /* 0x000000160c20723c */ /* 0x040fe20000001820 */
[----:B------:R-:W1:Y:S05]  /*1f5f0*/  LDSM.16.M88.4 R20, [R224+0x2000] ;  /* 0x00200000e014783b */ /* 0x000e6a0000000200 */
[C---:B---3--:R-:W-:Y:S06]  /*1f600*/  HMMA.16816.F32 R8, R12.reuse, R184, R8 ;  /* 0x000000b80c08723c */ /* 0x048fec0000001808 */
[C---:B------:R-:W-:Y:S01]  /*1f610*/  HMMA.16816.F32 R4, R12.reuse, R186, R4 ;  /* 0x000000ba0c04723c */ /* 0x040fe20000001804 */
[----:B------:R-:W3:Y:S05]  /*1f620*/  LDSM.16.M88.4 R184, [R213] ;  /* 0x00000000d5b8783b */ /* 0x000eea0000000200 */
[C---:B-----5:R-:W-:Y:S06]  /*1f630*/  HMMA.16816.F32 R176, R12.reuse, R180, R176 ;  /* 0x000000b40cb0723c */ /* 0x060fec00000018b0 */
[C---:B------:R-:W-:Y:S01]  /*1f640*/  HMMA.16816.F32 R172, R12.reuse, R182, R172 ;  /* 0x000000b60cac723c */ /* 0x040fe200000018ac */
[----:B------:R-:W4:Y:S05]  /*1f650*/  LDSM.16.M88.4 R180, [R212] ;  /* 0x00000000d4b4783b */ /* 0x000f2a0000000200 */
[C---:B--2---:R-:W-:Y:S06]  /*1f660*/  HMMA.16816.F32 R28, R12.reuse, R16, R28 ;  /* 0x000000100c1c723c */ /* 0x044fec000000181c */
[----:B------:R-:W-:Y:S01]  /*1f670*/  HMMA.16816.F32 R24, R12, R18, R24 ;  /* 0x000000120c18723c */ /* 0x000fe20000001818 */
[----:B------:R-:W-:Y:S04]  /*1f680*/  LDSM.16.M88.4 R16, [R222+0x2000] ;  /* 0x00200000de10783b */ /* 0x000fe80000000200 */
[----:B------:R-:W2:Y:S01]  /*1f690*/  LDSM.16.M88.4 R12, [R220+0xa000] ;  /* 0x00a00000dc0c783b */ /* 0x000ea20000000200 */
[C---:B-1----:R-:W-:Y:S06]  /*1f6a0*/  HMMA.16816.F32 R8, R20.reuse, R192, R8 ;  /* 0x000000c01408723c */ /* 0x042fec0000001808 */
[C---:B------:R-:W-:Y:S01]  /*1f6b0*/  HMMA.16816.F32 R4, R20.reuse, R194, R4 ;  /* 0x000000c21404723c */ /* 0x040fe20000001804 */
[----:B------:R-:W-:Y:S05]  /*1f6c0*/  LDSM.16.M88.4 R192, [R216+0x2800] ;  /* 0x00280000d8c0783b */ /* 0x000fea0000000200 */
[C---:B------:R-:W-:Y:S06]  /*1f6d0*/  HMMA.16816.F32 R176, R20.reuse, R188, R176 ;  /* 0x000000bc14b0723c */ /* 0x040fec00000018b0 */
[C---:B------:R-:W-:Y:S01]  /*1f6e0*/  HMMA.16816.F32 R172, R20.reuse, R190, R172 ;  /* 0x000000be14ac723c */ /* 0x040fe200000018ac */
[----:B------:R-:W1:Y:S05]  /*1f6f0*/  LDSM.16.M88.4 R188, [R220+0xa800] ;  /* 0x00a80000dcbc783b */ /* 0x000e6a0000000200 */
[C---:B---3--:R-:W-:Y:S06]  /*1f700*/  HMMA.16816.F32 R168, R20.reuse, R184, R168 ;  /* 0x000000b814a8723c */ /* 0x048fec00000018a8 */
[C---:B------:R-:W-:Y:S01]  /*1f710*/  HMMA.16816.F32 R32, R20.reuse, R186, R32 ;  /* 0x000000ba1420723c */ /* 0x040fe20000001820 */
[----:B------:R-:W3:Y:S05]  /*1f720*/  LDSM.16.M88.4 R184, [R220+0xb000] ;  /* 0x00b00000dcb8783b */ /* 0x000eea0000000200 */
[C---:B----4-:R-:W-:Y:S06]  /*1f730*/  HMMA.16816.F32 R28, R20.reuse, R180, R28 ;  /* 0x000000b4141c723c */ /* 0x050fec000000181c */
[----:B------:R-:W-:Y:S01]  /*1f740*/  HMMA.16816.F32 R24, R20, R182, R24 ;  /* 0x000000b61418723c */ /* 0x000fe20000001818 */
[----:B------:R-:W4:Y:S04]  /*1f750*/  LDSM.16.M88.4 R20, [R220+0xb800] ;  /* 0x00b80000dc14783b */ /* 0x000f280000000200 */
[----:B------:R-:W-:Y:S01]  /*1f760*/  LDSM.16.M88.4 R180, [R221+0x2000] ;  /* 0x00200000ddb4783b */ /* 0x000fe20000000200 */
[C---:B--2---:R-:W-:Y:S06]  /*1f770*/  HMMA.16816.F32 R8, R16.reuse, R12, R8 ;  /* 0x0000000c1008723c */ /* 0x044fec0000001808 */
[C---:B------:R-:W-:Y:S01]  /*1f780*/  HMMA.16816.F32 R4, R16.reuse, R14, R4 ;  /* 0x0000000e1004723c */ /* 0x040fe20000001804 */
[----:B------:R-:W2:Y:S05]  /*1f790*/  LDSM.16.M88.4 R12, [R216+0x2000] ;  /* 0x00200000d80c783b */ /* 0x000eaa0000000200 */
[C---:B-1----:R-:W-:Y:S06]  /*1f7a0*/  HMMA.16816.F32 R176, R16.reuse, R188, R176 ;  /* 0x000000bc10b0723c */ /* 0x042fec00000018b0 */
[C---:B------:R-:W-:Y:S01]  /*1f7b0*/  HMMA.16816.F32 R172, R16.reuse, R190, R172 ;  /* 0x000000be10ac723c */ /* 0x040fe200000018ac */
[----:B------:R-:W1:Y:S05]  /*1f7c0*/  LDSM.16.M88.4 R188, [R216+0x3000] ;  /* 0x00300000d8bc783b */ /* 0x000e6a0000000200 */
[C---:B---3--:R-:W-:Y:S06]  /*1f7d0*/  HMMA.16816.F32 R168, R16.reuse, R184, R168 ;  /* 0x000000b810a8723c */ /* 0x048fec00000018a8 */
[C---:B------:R-:W-:Y:S01]  /*1f7e0*/  HMMA.16816.F32 R32, R16.reuse, R186, R32 ;  /* 0x000000ba1020723c */ /* 0x040fe20000001820 */
[----:B------:R-:W3:Y:S05]  /*1f7f0*/  LDSM.16.M88.4 R184, [R216+0x3800] ;  /* 0x00380000d8b8783b */ /* 0x000eea0000000200 */
[C---:B----4-:R-:W-:Y:S06]  /*1f800*/  HMMA.16816.F32 R28, R16.reuse, R20, R28 ;  /* 0x00000014101c723c */ /* 0x050fec000000181c */
[----:B------:R-:W-:Y:S01]  /*1f810*/  HMMA.16816.F32 R24, R16, R22, R24 ;  /* 0x000000161018723c */ /* 0x000fe20000001818 */
[----:B------:R-:W-:Y:S04]  /*1f820*/  LDSM.16.M88.4 R20, [R226+0x4000] ;  /* 0x00400000e214783b */ /* 0x000fe80000000200 */
[----:B------:R-:W4:Y:S01]  /*1f830*/  LDSM.16.M88.4 R16, [R225+0xc000] ;  /* 0x00c00000e110783b */ /* 0x000f220000000200 */
[C---:B--2---:R-:W-:Y:S06]  /*1f840*/  HMMA.16816.F32 R8, R180.reuse, R12, R8 ;  /* 0x0000000cb408723c */ /* 0x044fec0000001808 */
[C---:B------:R-:W-:Y:S01]  /*1f850*/  HMMA.16816.F32 R4, R180.reuse, R14, R4 ;  /* 0x0000000eb404723c */ /* 0x040fe20000001804 */
[----:B------:R-:W2:Y:S05]  /*1f860*/  LDSM.16.M88.4 R12, [R225+0xc800] ;  /* 0x00c80000e10c783b */ /* 0x000eaa0000000200 */
[C---:B------:R-:W-:Y:S06]  /*1f870*/  HMMA.16816.F32 R176, R180.reuse, R192, R176 ;  /* 0x000000c0b4b0723c */ /* 0x040fec00000018b0 */
[C---:B------:R-:W-:Y:S01]  /*1f880*/  HMMA.16816.F32 R172, R180.reuse, R194, R172 ;  /* 0x000000c2b4ac723c */ /* 0x040fe200000018ac */
[----:B------:R-:W-:Y:S05]  /*1f890*/  LDSM.16.M88.4 R192, [R209] ;  /* 0x00000000d1c0783b */ /* 0x000fea0000000200 */
[C---:B-1----:R-:W-:Y:S06]  /*1f8a0*/  HMMA.16816.F32 R168, R180.reuse, R188, R168 ;  /* 0x000000bcb4a8723c */ /* 0x042fec00000018a8 */
[C---:B------:R-:W-:Y:S01]  /*1f8b0*/  HMMA.16816.F32 R32, R180.reuse, R190, R32 ;  /* 0x000000beb420723c */ /* 0x040fe20000001820 */
[----:B------:R-:W1:Y:S05]  /*1f8c0*/  LDSM.16.M88.4 R188, [R225+0xd000] ;  /* 0x00d00000e1bc783b */ /* 0x000e6a0000000200 */
[C---:B---3--:R-:W-:Y:S06]  /*1f8d0*/  HMMA.16816.F32 R28, R180.reuse, R184, R28 ;  /* 0x000000b8b41c723c */ /* 0x048fec000000181c */
[----:B------:R-:W-:Y:S01]  /*1f8e0*/  HMMA.16816.F32 R24, R180, R186, R24 ;  /* 0x000000bab418723c */ /* 0x000fe20000001818 */
[----:B------:R-:W3:Y:S04]  /*1f8f0*/  LDSM.16.M88.4 R184, [R225+0xd800] ;  /* 0x00d80000e1b8783b */ /* 0x000ee80000000200 */
[----:B------:R-:W-:Y:S01]  /*1f900*/  LDSM.16.M88.4 R180, [R224+0x4000] ;  /* 0x00400000e0b4783b */ /* 0x000fe20000000200 */
[C---:B----4-:R-:W-:Y:S06]  /*1f910*/  HMMA.16816.F32 R8, R20.reuse, R16, R8 ;  /* 0x000000101408723c */ /* 0x050fec0000001808 */
[C---:B------:R-:W-:Y:S01]  /*1f920*/  HMMA.16816.F32 R4, R20.reuse, R18, R4 ;  /* 0x000000121404723c */ /* 0x040fe20000001804 */
[----:B------:R-:W4:Y:S05]  /*1f930*/  LDSM.16.M88.4 R16, [R211] ;  /* 0x00000000d310783b */ /* 0x000f2a0000000200 */
[C---:B--2---:R-:W-:Y:S06]  /*1f940*/  HMMA.16816.F32 R176, R20.reuse, R12, R176 ;  /* 0x0000000c14b0723c */ /* 0x044fec00000018b0 */
[C---:B------:R-:W-:Y:S01]  /*1f950*/  HMMA.16816.F32 R172, R20.reuse, R14, R172 ;  /* 0x0000000e14ac723c */ /* 0x040fe200000018ac */
[----:B------:R-:W2:Y:S05]  /*1f960*/  LDSM.16.M88.4 R12, [R210] ;  /* 0x00000000d20c783b */ /* 0x000eaa0000000200 */
[C---:B-1----:R-:W-:Y:S06]  /*1f970*/  HMMA.16816.F32 R168, R20.reuse, R188, R168 ;  /* 0x000000bc14a8723c */ /* 0x042fec00000018a8 */
[C---:B------:R-:W-:Y:S01]  /*1f980*/  HMMA.16816.F32 R32, R20.reuse, R190, R32 ;  /* 0x000000be1420723c */ /* 0x040fe20000001820 */
[----:B------:R-:W-:Y:S05]  /*1f990*/  LDSM.16.M88.4 R188, [R222+0x4000] ;  /* 0x00400000debc783b */ /* 0x000fea0000000200 */
[C---:B---3--:R-:W-:Y:S06]  /*1f9a0*/  HMMA.16816.F32 R28, R20.reuse, R184, R28 ;  /* 0x000000b8141c723c */ /* 0x048fec000000181c */
[----:B------:R-:W-:Y:S01]  /*1f9b0*/  HMMA.16816.F32 R24, R20, R186, R24 ;  /* 0x000000ba1418723c */ /* 0x000fe20000001818 */
[----:B------:R-:W1:Y:S04]  /*1f9c0*/  LDSM.16.M88.4 R184, [R208] ;  /* 0x00000000d0b8783b */ /* 0x000e680000000200 */
[----:B------:R-:W-:Y:S01]  /*1f9d0*/  LDSM.16.M88.4 R20, [R220+0xc000] ;  /* 0x00c00000dc14783b */ /* 0x000fe20000000200 */
[C---:B----4-:R-:W-:Y:S06]  /*1f9e0*/  HMMA.16816.F32 R8, R180.reuse, R16, R8 ;  /* 0x00000010b408723c */ /* 0x050fec0000001808 */
[C---:B------:R-:W-:Y:S01]  /*1f9f0*/  HMMA.16816.F32 R4, R180.reuse, R18, R4 ;  /* 0x00000012b404723c */ /* 0x040fe20000001804 */
[----:B------:R-:W3:Y:S05]  /*1fa00*/  LDSM.16.M88.4 R16, [R220+0xc800] ;  /* 0x00c80000dc10783b */ /* 0x000eea0000000200 */
[C---:B--2---:R-:W-:Y:S06]  /*1fa10*/  HMMA.16816.F32 R176, R180.reuse, R12, R176 ;  /* 0x0000000cb4b0723c */ /* 0x044fec00000018b0 */
[C---:B------:R-:W-:Y:S01]  /*1fa20*/  HMMA.16816.F32 R172, R180.reuse, R14, R172 ;  /* 0x0000000eb4ac723c */ /* 0x040fe200000018ac */
[----:B------:R-:W2:Y:S05]  /*1fa30*/  LDSM.16.M88.4 R12, [R220+0xd000] ;  /* 0x00d00000dc0c783b */ /* 0x000eaa0000000200 */
[C---:B------:R-:W-:Y:S06]  /*1fa40*/  HMMA.16816.F32 R168, R180.reuse, R192, R168 ;  /* 0x000000c0b4a8723c */ /* 0x040fec00000018a8 */
[C---:B------:R-:W-:Y:S01]  /*1fa50*/  HMMA.16816.F32 R32, R180.reuse, R194, R32 ;  /* 0x000000c2b420723c */ /* 0x040fe20000001820 */
[----:B------:R-:W4:Y:S05]  /*1fa60*/  LDSM.16.M88.4 R192, [R220+0xd800] ;  /* 0x00d80000dcc0783b */ /* 0x000f2a0000000200 */
[C---:B-1----:R-:W-:Y:S06]  /*1fa70*/  HMMA.16816.F32 R28, R180.reuse, R184, R28 ;  /* 0x000000b8b41c723c */ /* 0x042fec000000181c */
[----:B------:R-:W-:Y:S01]  /*1fa80*/  HMMA.16816.F32 R24, R180, R186, R24 ;  /* 0x000000bab418723c */ /* 0x000fe20000001818 */
[----:B------:R-:W-:Y:S04]  /*1fa90*/  LDSM.16.M88.4 R184, [R216+0x4000] ;  /* 0x00400000d8b8783b */ /* 0x000fe80000000200 */
[----:B------:R-:W-:Y:S01]  /*1faa0*/  LDSM.16.M88.4 R180, [R216+0x4800] ;  /* 0x00480000d8b4783b */ /* 0x000fe20000000200 */
[C---:B---3--:R-:W-:Y:S06]  /*1fab0*/  HMMA.16816.F32 R176, R188.reuse, R16, R176 ;  /* 0x00000010bcb0723c */ /* 0x048fec00000018b0 */
        /* <DEDUP_REMOVED lines=8> */
[C---:B----4-:R-:W-:Y:S06]  /*1fb40*/  HMMA.16816.F32 R28, R188.reuse, R192, R28 ;  /* 0x000000c0bc1c723c */ /* 0x050fec000000181c */
        /* <DEDUP_REMOVED lines=8> */
[----:B------:R-:W3:Y:S05]  /*1fbd0*/  LDSM.16.M88.4 R184, [R225+0xe800] ;  /* 0x00e80000e1b8783b */ /* 0x000eea0000000200 */
[C---:B------:R-:W-:Y:S06]  /*1fbe0*/  HMMA.16816.F32 R176, R12.reuse, R180, R176 ;  /* 0x000000b40cb0723c */ /* 0x040fec00000018b0 */
[C---:B------:R-:W-:Y:S01]  /*1fbf0*/  HMMA.16816.F32 R172, R12.reuse, R182, R172 ;  /* 0x000000b60cac723c */ /* 0x040fe200000018ac */
[----:B------:R-:W4:Y:S05]  /*1fc00*/  LDSM.16.M88.4 R180, [R225+0xf000] ;  /* 0x00f00000e1b4783b */ /* 0x000f2a0000000200 */
[C---:B--2---:R-:W-:Y:S06]  /*1fc10*/  HMMA.16816.F32 R28, R12.reuse, R20, R28 ;  /* 0x000000140c1c723c */ /* 0x044fec000000181c */
[----:B------:R-:W-:Y:S01]  /*1fc20*/  HMMA.16816.F32 R24, R12, R22, R24 ;  /* 0x000000160c18723c */ /* 0x000fe20000001818 */
[----:B------:R-:W2:Y:S04]  /*1fc30*/  LDSM.16.M88.4 R20, [R225+0xf800] ;  /* 0x00f80000e114783b */ /* 0x000ea80000000200 */
[----:B------:R-:W5:Y:S01]  /*1fc40*/  LDSM.16.M88.4 R12, [R207] ;  /* 0x00000000cf0c783b */ /* 0x000f620000000200 */
[C---:B-1----:R-:W-:Y:S06]  /*1fc50*/  HMMA.16816.F32 R8, R16.reuse, R188, R8 ;  /* 0x000000bc1008723c */ /* 0x042fec0000001808 */
[C---:B------:R-:W-:Y:S01]  /*1fc60*/  HMMA.16816.F32 R4, R16.reuse, R190, R4 ;  /* 0x000000be1004723c */ /* 0x040fe20000001804 */
[----:B------:R-:W1:Y:S05]  /*1fc70*/  LDSM.16.M88.4 R188, [R206] ;  /* 0x00000000cebc783b */ /* 0x000e6a0000000200 */
[C---:B---3--:R-:W-:Y:S06]  /*1fc80*/  HMMA.16816.F32 R176, R16.reuse, R184, R176 ;  /* 0x000000b810b0723c */ /* 0x048fec00000018b0 */
[C---:B------:R-:W-:Y:S01]  /*1fc90*/  HMMA.16816.F32 R172, R16.reuse, R186, R172 ;  /* 0x000000ba10ac723c */ /* 0x040fe200000018ac */
[----:B------:R-:W3:Y:S05]  /*1fca0*/  LDSM.16.M88.4 R184, [R205] ;  /* 0x00000000cdb8783b */ /* 0x000eea0000000200 */
[C---:B----4-:R-:W-:Y:S06]  /*1fcb0*/  HMMA.16816.F32 R168, R16.reuse, R180, R168 ;  /* 0x000000b410a8723c */ /* 0x050fec00000018a8 */
[C---:B------:R-:W-:Y:S01]  /*1fcc0*/  HMMA.16816.F32 R32, R16.reuse, R182, R32 ;  /* 0x000000b61020723c */ /* 0x040fe20000001820 */
[----:B------:R-:W4:Y:S05]  /*1fcd0*/  LDSM.16.M88.4 R180, [R204] ;  /* 0x00000000ccb4783b */ /* 0x000f2a0000000200 */
[C---:B--2---:R-:W-:Y:S06]  /*1fce0*/  HMMA.16816.F32 R28, R16.reuse, R20, R28 ;  /* 0x00000014101c723c */ /* 0x044fec000000181c */
[----:B------:R-:W-:Y:S01]  /*1fcf0*/  HMMA.16816.F32 R24, R16, R22, R24 ;  /* 0x000000161018723c */ /* 0x000fe20000001818 */
[----:B------:R-:W-:Y:S04]  /*1fd00*/  LDSM.16.M88.4 R20, [R222+0x6000] ;  /* 0x00600000de14783b */ /* 0x000fe80000000200 */
[----:B------:R-:W2:Y:S01]  /*1fd10*/  LDSM.16.M88.4 R16, [R220+0xe000] ;  /* 0x00e00000dc10783b */ /* 0x000ea20000000200 */
[C---:B-----5:R-:W-:Y:S06]  /*1fd20*/  HMMA.16816.F32 R8, R192.reuse, R12, R8 ;  /* 0x0000000cc008723c */ /* 0x060fec0000001808 */
[C---:B------:R-:W-:Y:S01]  /*1fd30*/  HMMA.16816.F32 R4, R192.reuse, R14, R4 ;  /* 0x0000000ec004723c */ /* 0x040fe20000001804 */
[----:B------:R-:W5:Y:S05]  /*1fd40*/  LDSM.16.M88.4 R12, [R220+0xe800] ;  /* 0x00e80000dc0c783b */ /* 0x000f6a0000000200 */
[C---:B-1----:R-:W-:Y:S06]  /*1fd50*/  HMMA.16816.F32 R176, R192.reuse, R188, R176 ;  /* 0x000000bcc0b0723c */ /* 0x042fec00000018b0 */
[C---:B------:R-:W-:Y:S01]  /*1fd60*/  HMMA.16816.F32 R172, R192.reuse, R190, R172 ;  /* 0x000000bec0ac723c */ /* 0x040fe200000018ac */
[----:B------:R-:W-:Y:S05]  /*1fd70*/  LDSM.16.M88.4 R188, [R221+0x6000] ;  /* 0x00600000ddbc783b */ /* 0x000fea0000000200 */
[C---:B---3--:R-:W-:Y:S06]  /*1fd80*/  HMMA.16816.F32 R168, R192.reuse, R184, R168 ;  /* 0x000000b8c0a8723c */ /* 0x048fec00000018a8 */
[C---:B------:R-:W-:Y:S01]  /*1fd90*/  HMMA.16816.F32 R32, R192.reuse, R186, R32 ;  /* 0x000000bac020723c */ /* 0x040fe20000001820 */
[----:B------:R-:W1:Y:S05]  /*1fda0*/  LDSM.16.M88.4 R184, [R216+0x6000] ;  /* 0x00600000d8b8783b */ /* 0x000e6a0000000200 */
[----:B----4-:R-:W-:Y:S06]  /*1fdb0*/  HMMA.16816.F32 R28, R192, R180, R28 ;  /* 0x000000b4c01c723c */ /* 0x010fec000000181c */
[C---:B--2---:R-:W-:Y:S06]  /*1fdc0*/  HMMA.16816.F32 R8, R20.reuse, R16, R8 ;  /* 0x000000101408723c */ /* 0x044fec0000001808 */
[----:B------:R-:W-:Y:S01]  /*1fdd0*/  HMMA.16816.F32 R4, R20, R18, R4 ;  /* 0x000000121404723c */ /* 0x000fe20000001804 */
[----:B------:R-:W2:Y:S05]  /*1fde0*/  LDSM.16.M88.4 R16, [R220+0xf800] ;  /* 0x00f80000dc10783b */ /* 0x000eaa0000000200 */
[----:B------:R-:W-:Y:S01]  /*1fdf0*/  HMMA.16816.F32 R24, R192, R182, R24 ;  /* 0x000000b6c018723c */ /* 0x000fe20000001818 */
[----:B------:R-:W3:Y:S01]  /*1fe00*/  LDSM.16.M88.4 R180, [R220+0xf000] ;  /* 0x00f00000dcb4783b */ /* 0x000ee20000000200 */
[----:B------:R-:W4:Y:S04]  /*1fe10*/  S2R R192, SR_TID.X ;  /* 0x0000000000c07919 */ /* 0x000f280000002100 */
[C---:B-----5:R-:W-:Y:S06]  /*1fe20*/  HMMA.16816.F32 R176, R20.reuse, R12, R176 ;  /* 0x0000000c14b0723c */ /* 0x060fec00000018b0 */
[----:B------:R-:W-:Y:S01]  /*1fe30*/  HMMA.16816.F32 R172, R20, R14, R172 ;  /* 0x0000000e14ac723c */ /* 0x000fe200000018ac */
[----:B------:R-:W5:Y:S05]  /*1fe40*/  LDSM.16.M88.4 R12, [R216+0x6800] ;  /* 0x00680000d80c783b */ /* 0x000f6a0000000200 */
[C---:B-1----:R-:W-:Y:S06]  /*1fe50*/  HMMA.16816.F32 R8, R188.reuse, R184, R8 ;  /* 0x000000b8bc08723c */ /* 0x042fec0000001808 */
[----:B------:R-:W-:Y:S06]  /*1fe60*/  HMMA.16816.F32 R4, R188, R186, R4 ;  /* 0x000000babc04723c */ /* 0x000fec0000001804 */
[----:B--2---:R-:W-:Y:S01]  /*1fe70*/  HMMA.16816.F32 R28, R20, R16, R28 ;  /* 0x00000010141c723c */ /* 0x004fe2000000181c */
[----:B----4-:R-:W-:-:S05]  /*1fe80*/  IMAD.SHL.U32 R192, R192, 0x2, RZ ;  /* 0x00000002c0c07824 */ /* 0x010fca00078e00ff */
[C---:B------:R-:W-:Y:S01]  /*1fe90*/  HMMA.16816.F32 R24, R20.reuse, R18, R24 ;  /* 0x000000121418723c */ /* 0x040fe20000001818 */
[----:B------:R-:W1:Y:S05]  /*1fea0*/  LDSM.16.M88.4 R16, [R216+0x7000] ;  /* 0x00700000d810783b */ /* 0x000e6a0000000200 */
[C---:B---3--:R-:W-:Y:S06]  /*1feb0*/  HMMA.16816.F32 R168, R20.reuse, R180, R168 ;  /* 0x000000b414a8723c */ /* 0x048fec00000018a8 */
[----:B------:R-:W-:Y:S01]  /*1fec0*/  HMMA.16816.F32 R32, R20, R182, R32 ;  /* 0x000000b61420723c */ /* 0x000fe20000001820 */
[----:B------:R-:W2:Y:S01]  /*1fed0*/  LDSM.16.M88.4 R20, [R216+0x7800] ;  /* 0x00780000d814783b */ /* 0x000ea20000000200 */
[----:B------:R-:W-:Y:S01]  /*1fee0*/  LOP3.LUT R180, R192, 0x6, RZ, 0xc0, !PT ;  /* 0x00000006c0b47812 */ /* 0x000fe200078ec0ff */
[----:B------:R-:W-:-:S04]  /*1fef0*/  DEPBAR.LE SB0, 0x0 ;  /* 0x000080000000791a */ /* 0x000fc80000000000 */
[----:B------:R-:W-:Y:S01]  /*1ff00*/  IMAD R180, R246, 0x40, R180 ;  /* 0x00000040f6b47824 */ /* 0x000fe200078e02b4 */
[----:B-----5:R-:W-:Y:S03]  /*1ff10*/  HMMA.16816.F32 R176, R188, R12, R176 ;  /* 0x0000000cbcb0723c */ /* 0x020fe600000018b0 */
[----:B------:R-:W-:-:S03]  /*1ff20*/  VIADD R181, R180, 0x1 ;  /* 0x00000001b4b57836 */ /* 0x000fc60000000000 */
[C---:B------:R-:W-:Y:S01]  /*1ff30*/  HMMA.16816.F32 R172, R188.reuse, R14, R172 ;  /* 0x0000000ebcac723c */ /* 0x040fe200000018ac */
[C---:B------:R-:W-:Y:S01]  /*1ff40*/  VIADD R12, R180.reuse, 0x8 ;  /* 0x00000008b40c7836 */ /* 0x040fe20000000000 */
[C---:B------:R-:W-:Y:S01]  /*1ff50*/  ISETP.GE.AND P1, PT, R181.reuse, R0, PT ;  /* 0x00000000b500720c */ /* 0x040fe20003f26270 */
[----:B------:R-:W-:Y:S01]  /*1ff60*/  VIADD R13, R180, 0x10 ;  /* 0x00000010b40d7836 */ /* 0x000fe20000000000 */
[----:B------:R-:W-:Y:S01]  /*1ff70*/  BAR.SYNC.DEFER_BLOCKING 0x0 ;  /* 0x0000000000007b1d */ /* 0x000fe20000010000 */
[----:B------:R-:W-:Y:S02]  /*1ff80*/  ISETP.GE.AND P3, PT, R181, R2, PT ;  /* 0x00000002b500720c */ /* 0x000fe40003f66270 */
[----:B------:R-:W-:Y:S02]  /*1ff90*/  FSEL R9, R9, -INF , !P1 ;  /* 0xff80000009097808 */ /* 0x000fe40004800000 */
[C---:B------:R-:W-:Y:S02]  /*1ffa0*/  ISETP.GE.AND P2, PT, R12.reuse, R0, PT ;  /* 0x000000000c00720c */ /* 0x040fe40003f46270 */
[----:B------:R-:W-:Y:S01]  /*1ffb0*/  ISETP.GE.AND P1, PT, R12, R2, PT ;  /* 0x000000020c00720c */ /* 0x000fe20003f26270 */
[----:B------:R-:W-:Y:S01]  /*1ffc0*/  VIADD R12, R180, 0x9 ;  /* 0x00000009b40c7836 */ /* 0x000fe20000000000 */
[----:B------:R-:W-:Y:S01]  /*1ffd0*/  FSEL R11, R11, -INF , !P3 ;  /* 0xff8000000b0b7808 */ /* 0x000fe20005800000 */
[----:B-1----:R-:W-:Y:S01]  /*1ffe0*/  HMMA.16816.F32 R168, R188, R16, R168 ;  /* 0x00000010bca8723c */ /* 0x002fe200000018a8 */
[----:B------:R-:W-:-:S02]  /*1fff0*/  FSEL R4, R4, -INF , !P2 ;  /* 0xff80000004047808 */ /* 0x000fc40005000000 */
[C---:B------:R-:W-:Y:S02]  /*20000*/  ISETP.GE.AND P3, PT, R12.reuse, R0, PT ;  /* 0x000000000c00720c */ /* 0x040fe40003f66270 */
[----:B------:R-:W-:Y:S01]  /*20010*/  ISETP.GE.AND P2, PT, R12, R2, PT ;  /* 0x000000020c00720c */ /* 0x000fe20003f46270 */
[----:B------:R-:W-:Y:S01]  /*20020*/  VIADD R12, R180, 0x11 ;  /* 0x00000011b40c7836 */ /* 0x000fe20000000000 */
[----:B------:R-:W-:Y:S01]  /*20030*/  FSEL R6, R6, -INF , !P1 ;  /* 0xff80000006067808 */ /* 0x000fe20004800000 */
[C---:B------:R-:W-:Y:S01]  /*20040*/  HMMA.16816.F32 R32, R188.reuse, R18, R32 ;  /* 0x00000012bc20723c */ /* 0x040fe20000001820 */
[----:B------:R-:W-:Y:S02]  /*20050*/  ISETP.GE.AND P1, PT, R13, R0, PT ;  /* 0x000000000d00720c */ /* 0x000fe40003f26270 */
[----:B------:R-:W-:Y:S02]  /*20060*/  FSEL R5, R5, -INF , !P3 ;  /* 0xff80000005057808 */ /* 0x000fe40005800000 */
[----:B------:R-:W-:Y:S01]  /*20070*/  ISETP.GE.AND P3, PT, R13, R2, PT ;  /* 0x000000020d00720c */ /* 0x000fe20003f66270 */
[----:B------:R-:W-:Y:S01]  /*20080*/  VIADD R13, R180, 0x18 ;  /* 0x00000018b40d7836 */ /* 0x000fe20000000000 */
[----:B------:R-:W-:Y:S01]  /*20090*/  FSEL R7, R7, -INF , !P2 ;  /* 0xff80000007077808 */ /* 0x000fe20005000000 */
[----:B--2---:R-:W-:Y:S01]  /*200a0*/  HMMA.16816.F32 R28, R188, R20, R28 ;  /* 0x00000014bc1c723c */ /* 0x004fe2000000181c */
[----:B------:R-:W-:-:S02]  /*200b0*/  FSEL R176, R176, -INF , !P1 ;  /* 0xff800000b0b07808 */ /* 0x000fc40004800000 */
[C---:B------:R-:W-:Y:S02]  /*200c0*/  ISETP.GE.AND P2, PT, R12.reuse, R0, PT ;  /* 0x000000000c00720c */ /* 0x040fe40003f46270 */
[----:B------:R-:W-:Y:S01]  /*200d0*/  ISETP.GE.AND P1, PT, R12, R2, PT ;  /* 0x000000020c00720c */ /* 0x000fe20003f26270 */
[----:B------:R-:W-:Y:S01]  /*200e0*/  VIADD R12, R180, 0x19 ;  /* 0x00000019b40c7836 */ /* 0x000fe20000000000 */
[----:B------:R-:W-:Y:S01]  /*200f0*/  FSEL R182, R178, -INF , !P3 ;  /* 0xff800000b2b67808 */ /* 0x000fe20005800000 */
[----:B------:R-:W-:Y:S01]  /*20100*/  HMMA.16816.F32 R24, R188, R22, R24 ;  /* 0x00000016bc18723c */ /* 0x000fe20000001818 */
[----:B------:R-:W-:Y:S02]  /*20110*/  FSEL R177, R177, -INF , !P2 ;  /* 0xff800000b1b17808 */ /* 0x000fe40005000000 */
[C---:B------:R-:W-:Y:S02]  /*20120*/  ISETP.GE.AND P3, PT, R13.reuse, R0, PT ;  /* 0x000000000d00720c */ /* 0x040fe40003f66270 */
[----:B------:R-:W-:Y:S01]  /*20130*/  ISETP.GE.AND P2, PT, R13, R2, PT ;  /* 0x000000020d00720c */ /* 0x000fe20003f46270 */
[----:B------:R-:W-:Y:S01]  /*20140*/  VIADD R13, R180, 0x20 ;  /* 0x00000020b40d7836 */ /* 0x000fe20000000000 */
[----:B------:R-:W-:Y:S01]  /*20150*/  FSEL R183, R179, -INF , !P1 ;  /* 0xff800000b3b77808 */ /* 0x000fe20004800000 */
[----:B------:R-:W-:Y:S01]  /*20160*/  IMAD.MOV.U32 R189, RZ, RZ, R198 ;  /* 0x000000ffffbd7224 */ /* 0x000fe200078e00c6 */
[----:B------:R-:W-:Y:S01]  /*20170*/  ISETP.GE.AND P1, PT, R12, R0, PT ;  /* 0x000000000c00720c */ /* 0x000fe20003f26270 */
[----:B------:R-:W-:Y:S01]  /*20180*/  IMAD.MOV.U32 R188, RZ, RZ, R199 ;  /* 0x000000ffffbc7224 */ /* 0x000fe200078e00c7 */
[----:B------:R-:W-:-:S02]  /*20190*/  FSEL R178, R172, -INF , !P3 ;  /* 0xff800000acb27808 */ /* 0x000fc40005800000 */
[----:B------:R-:W-:Y:S01]  /*201a0*/  ISETP.GE.AND P3, PT, R12, R2, PT ;  /* 0x000000020c00720c */ /* 0x000fe20003f66270 */
[----:B------:R-:W-:Y:S01]  /*201b0*/  VIADD R12, R180, 0x21 ;  /* 0x00000021b40c7836 */ /* 0x000fe20000000000 */
        /* <DEDUP_REMOVED lines=8> */
[----:B------:R-:W-:Y:S01]  /*20240*/  ISETP.GE.AND P2, PT, R12, R2, PT ;  /* 0x000000020c00720c */ /* 0x000fe20003f46270 */
[----:B------:R-:W-:Y:S01]  /*20250*/  VIADD R12, R180, 0x29 ;  /* 0x00000029b40c7836 */ /* 0x000fe20000000000 */
[----:B------:R-:W-:Y:S02]  /*20260*/  FSEL R185, R170, -INF , !P1 ;  /* 0xff800000aab97808 */ /* 0x000fe40004800000 */
[----:B------:R-:W-:Y:S02]  /*20270*/  ISETP.GE.AND P1, PT, R13, R0, PT ;  /* 0x000000000d00720c */ /* 0x000fe40003f26270 */
        /* <DEDUP_REMOVED lines=16> */
[----:B------:R-:W-:Y:S02]  /*20380*/  FSEL R174, R29, -INF , !P1 ;  /* 0xff8000001dae7808 */ /* 0x000fe40004800000 */
[-C--:B------:R-:W-:Y:S02]  /*20390*/  ISETP.GE.AND P1, PT, R13, R2.reuse, PT ;  /* 0x000000020d00720c */ /* 0x080fe40003f26270 */
[----:B------:R-:W-:Y:S01]  /*203a0*/  ISETP.GE.AND P3, PT, R12, R2, PT ;  /* 0x000000020c00720c */ /* 0x000fe20003f66270 */
[----:B------:R-:W-:Y:S01]  /*203b0*/  VIADD R12, R180, 0x39 ;  /* 0x00000039b40c7836 */ /* 0x000fe20000000000 */
[----:B------:R-:W-:Y:S02]  /*203c0*/  FSEL R29, R26, -INF , !P1 ;  /* 0xff8000001a1d7808 */ /* 0x000fe40004800000 */
[----:B------:R-:W-:Y:S02]  /*203d0*/  FSEL R170, R30, -INF , !P2 ;  /* 0xff8000001eaa7808 */ /* 0x000fe40005000000 */
[----:B------:R-:W-:-:S02]  /*203e0*/  ISETP.GE.AND P1, PT, R165, 0x3, PT ;  /* 0x00000003a500780c */ /* 0x000fc40003f26270 */
[-C--:B------:R-:W-:Y:S02]  /*203f0*/  ISETP.GE.AND P2, PT, R13, R0.reuse, PT ;  /* 0x000000000d00720c */ /* 0x080fe40003f46270 */
[----:B------:R-:W-:Y:S02]  /*20400*/  FSEL R169, R31, -INF , !P3 ;  /* 0xff8000001fa97808 */ /* 0x000fe40005800000 */
[----:B------:R-:W-:Y:S02]  /*20410*/  FSEL R173, R24, -INF , !P2 ;  /* 0xff80000018ad7808 */ /* 0x000fe40005000000 */
[-C--:B------:R-:W-:Y:S02]  /*20420*/  ISETP.GE.AND P3, PT, R180, R0.reuse, PT ;  /* 0x00000000b400720c */ /* 0x080fe40003f66270 */
[----:B------:R-:W-:Y:S02]  /*20430*/  ISETP.GE.AND P2, PT, R12, R0, PT ;  /* 0x000000000c00720c */ /* 0x000fe40003f46270 */
[----:B------:R-:W-:-:S02]  /*20440*/  FSEL R8, R8, -INF , !P3 ;  /* 0xff80000008087808 */ /* 0x000fc40005800000 */
[----:B------:R-:W-:Y:S02]  /*20450*/  FSEL R171, R25, -INF , !P2 ;  /* 0xff80000019ab7808 */ /* 0x000fe40005000000 */
[-C--:B------:R-:W-:Y:S02]  /*20460*/  ISETP.GE.AND P3, PT, R180, R2.reuse, PT ;  /* 0x00000002b400720c */ /* 0x080fe40003f66270 */
[----:B------:R-:W-:Y:S02]  /*20470*/  ISETP.GE.AND P2, PT, R12, R2, PT ;  /* 0x000000020c00720c */ /* 0x000fe40003f46270 */
[----:B------:R-:W-:Y:S02]  /*20480*/  FSEL R10, R10, -INF , !P3 ;  /* 0xff8000000a0a7808 */ /* 0x000fe40005800000 */
[----:B------:R-:W-:Y:S01]  /*20490*/  FSEL R28, R27, -INF , !P2 ;  /* 0xff8000001b1c7808 */ /* 0x000fe20005000000 */
[----:B------:R-:W-:Y:S05]  /*204a0*/  @!P1 BRA `(.L_x_1150) ;  /* 0x0000000c00a49947 */ /* 0x000fea0003800000 */
[----:B------:R-:W-:Y:S04]  /*204b0*/  BSSY B0, `(.L_x_1151) ;  /* 0x000004d000007945 */ /* 0x000fe80003800000 */
[----:B------:R-:W-:Y:S05]  /*204c0*/  @!P0 BRA `(.L_x_1152) ;  /* 0x0000000400188947 */ /* 0x000fea0003800000 */
[----:B------:R-:W-:Y:S02]  /*204d0*/  R2UR UR4, R166 ;  /* 0x00000000a60472ca */ /* 0x000fe400000e0000 */
[----:B------:R-:W-:-:S13]  /*204e0*/  R2UR UR5, R167 ;  /* 0x00000000a70572ca */ /* 0x000fda00000e0000 */
[----:B------:R-:W2:Y:S01]  /*204f0*/  LD.E R18, desc[UR4][R196.64+0x170] ;  /* 0x00017004c4127980 */ /* 0x000ea2000c101900 */
[----:B------:R-:W-:Y:S01]  /*20500*/  IMAD.SHL.U32 R2, R246, 0x40, RZ ;  /* 0x00000040f6027824 */ /* 0x000fe200078e00ff */
[----:B------:R-:W-:Y:S02]  /*20510*/  R2UR UR12, R166 ;  /* 0x00000000a60c72ca */ /* 0x000fe400000e0000 */
[----:B------:R-:W-:Y:S01]  /*20520*/  R2UR UR13, R167 ;  /* 0x00000000a70d72ca */ /* 0x000fe200000e0000 */
[----:B------:R-:W-:Y:S01]  /*20530*/  VIADD R15, R2, 0xffffffc0 ;  /* 0xffffffc0020f7836 */ /* 0x000fe20000000000 */
[----:B------:R-:W-:Y:S02]  /*20540*/  IABS R13, R2 ;  /* 0x00000002000d7213 */ /* 0x000fe40000000000 */
[----:B------:R-:W-:Y:S02]  /*20550*/  R2UR UR10, R166 ;  /* 0x00000000a60a72ca */ /* 0x000fe400000e0000 */
[----:B------:R-:W-:-:S02]  /*20560*/  IABS R0, R15 ;  /* 0x0000000f00007213 */ /* 0x000fc40000000000 */
[C---:B------:R-:W-:Y:S02]  /*20570*/  R2UR UR11, R167.reuse ;  /* 0x00000000a70b72ca */ /* 0x040fe400000e0000 */
[----:B------:R-:W-:Y:S02]  /*20580*/  R2UR UR8, R166 ;  /* 0x00000000a60872ca */ /* 0x000fe400000e0000 */
[----:B------:R-:W-:Y:S02]  /*20590*/  R2UR UR9, R167 ;  /* 0x00000000a70972ca */ /* 0x000fe400000e0000 */
[-C--:B--2---:R-:W-:Y:S02]  /*205a0*/  IABS R14, R18.reuse ;  /* 0x00000012000e7213 */ /* 0x084fe40000000000 */
[-C--:B------:R-:W-:Y:S02]  /*205b0*/  IABS R12, R18.reuse ;  /* 0x00000012000c7213 */ /* 0x080fe40000000000 */
[----:B------:R-:W1:Y:S01]  /*205c0*/  I2F.RP R22, R14 ;  /* 0x0000000e00167306 */ /* 0x000e620000209400 */
[----:B------:R-:W-:-:S02]  /*205d0*/  LOP3.LUT R2, R2, R18, RZ, 0x3c, !PT ;  /* 0x0000001202027212 */ /* 0x000fc400078e3cff */
[----:B------:R-:W-:Y:S01]  /*205e0*/  IMAD.MOV R12, RZ, RZ, -R12 ;  /* 0x000000ffff0c7224 */ /* 0x000fe200078e0a0c */
[----:B------:R-:W-:-:S04]  /*205f0*/  LOP3.LUT R15, R15, R18, RZ, 0x3c, !PT ;  /* 0x000000120f0f7212 */ /* 0x000fc800078e3cff */
[----:B-1----:R-:W1:Y:S02]  /*20600*/  MUFU.RCP R22, R22 ;  /* 0x0000001600167308 */ /* 0x002e640000001000 */
[----:B-1----:R-:W-:-:S06]  /*20610*/  VIADD R22, R22, 0xffffffe ;  /* 0x0ffffffe16167836 */ /* 0x002fcc0000000000 */
[----:B------:R-:W1:Y:S02]  /*20620*/  F2I.FTZ.U32.TRUNC.NTZ R23, R22 ;  /* 0x0000001600177305 */ /* 0x000e64000021f000 */
[----:B-1----:R-:W-:Y:S01]  /*20630*/  IMAD.MOV R17, RZ, RZ, -R23 ;  /* 0x000000ffff117224 */ /* 0x002fe200078e0a17 */
[----:B------:R-:W-:-:S03]  /*20640*/  MOV R22, RZ ;  /* 0x000000ff00167202 */ /* 0x000fc60000000f00 */
        /* <DEDUP_REMOVED lines=8> */
[-C--:B------:R-:W-:Y:S01]  /*206d0*/  @!P2 IADD3 R13, R13, -R14.reuse, RZ ;  /* 0x8000000e0d0da210 */ /* 0x080fe20007ffe0ff */
[----:B------:R-:W-:Y:S01]  /*206e0*/  @!P2 VIADD R16, R16, 0x1 ;  /* 0x000000011010a836 */ /* 0x000fe20000000000 */
[----:B------:R-:W-:Y:S02]  /*206f0*/  ISETP.GE.AND P2, PT, R2, RZ, PT ;  /* 0x000000ff0200720c */ /* 0x000fe40003f46270 */
[-C--:B------:R-:W-:Y:S02]  /*20700*/  ISETP.GE.U32.AND P0, PT, R13, R14.reuse, PT ;  /* 0x0000000e0d00720c */ /* 0x080fe40003f06070 */
[----:B------:R-:W-:Y:S02]  /*20710*/  @!P1 IMAD.IADD R0, R0, 0x1, -R14 ;  /* 0x0000000100009824 */ /* 0x000fe400078e0a0e */
[----:B------:R-:W-:Y:S01]  /*20720*/  @!P1 VIADD R17, R17, 0x1 ;  /* 0x0000000111119836 */ /* 0x000fe20000000000 */
[----:B------:R-:W-:Y:S02]  /*20730*/  ISETP.NE.AND P1, PT, R18, RZ, PT ;  /* 0x000000ff1200720c */ /* 0x000fe40003f25270 */
[----:B------:R-:W-:-:S02]  /*20740*/  ISETP.GE.U32.AND P3, PT, R0, R14, PT ;  /* 0x0000000e0000720c */ /* 0x000fc40003f66070 */
[----:B------:R-:W-:-:S04]  /*20750*/  LOP3.LUT R0, RZ, R18, RZ, 0x33, !PT ;  /* 0x00000012ff007212 */ /* 0x000fc800078e33ff */
[----:B------:R-:W-:Y:S02]  /*20760*/  @P0 IADD3 R16, R16, 0x1, RZ ;  /* 0x0000000110100810 */ /* 0x000fe40007ffe0ff */
[----:B------:R-:W-:Y:S02]  /*20770*/  ISETP.GE.AND P0, PT, R15, RZ, PT ;  /* 0x000000ff0f00720c */ /* 0x000fe40003f06270 */
[----:B------:R-:W-:Y:S01]  /*20780*/  MOV R12, R16 ;  /* 0x00000010000c7202 */ /* 0x000fe20000000f00 */
[----:B------:R-:W2:Y:S02]  /*20790*/  LD.E.64 R14, desc[UR4][R196.64+0x38] ;  /* 0x00003804c40e7980 */ /* 0x000ea4000c101b00 */
[----:B------:R-:W-:Y:S02]  /*207a0*/  @P3 VIADD R17, R17, 0x1 ;  /* 0x0000000111113836 */ /* 0x000fe40000000000 */
[----:B------:R-:W-:Y:S02]  /*207b0*/  @!P2 IMAD.MOV R12, RZ, RZ, -R12 ;  /* 0x000000ffff0ca224 */ /* 0x000fe400078e0a0c */
[----:B------:R-:W-:-:S03]  /*207c0*/  IMAD.MOV.U32 R13, RZ, RZ, R17 ;  /* 0x000000ffff0d7224 */ /* 0x000fc600078e0011 */
[----:B------:R-:W-:Y:S02]  /*207d0*/  SEL R12, R0, R12, !P1 ;  /* 0x0000000c000c7207 */ /* 0x000fe40004800000 */
[----:B------:R-:W-:-:S03]  /*207e0*/  @!P0 IADD3 R13, -R13, RZ, RZ ;  /* 0x000000ff0d0d8210 */ /* 0x000fc60007ffe1ff */
[----:B------:R-:W-:Y:S01]  /*207f0*/  IMAD.WIDE R22, R12, 0x4, R244 ;  /* 0x000000040c167825 */ /* 0x000fe200078e02f4 */
[----:B------:R-:W-:-:S04]  /*20800*/  SEL R13, R0, R13, !P1 ;  /* 0x0000000d000d7207 */ /* 0x000fc80004800000 */
[----:B------:R-:W3:Y:S01]  /*20810*/  LD.E R2, desc[UR12][R22.64] ;  /* 0x0000000c16027980 */ /* 0x000ee2000c101900 */
[----:B------:R-:W-:-:S05]  /*20820*/  IMAD.WIDE R16, R13, 0x4, R244 ;  /* 0x000000040d107825 */ /* 0x000fca00078e02f4 */
        /* <DEDUP_REMOVED lines=13> */
[----:B------:R-:W-:-:S04]  /*20900*/  IMAD R13, R16, R13, R2 ;  /* 0x0000000d100d7224 */ /* 0x000fc800078e0202 */
[----:B------:R-:W-:Y:S01]  /*20910*/  IMAD.IADD R13, R15, 0x1, R13 ;  /* 0x000000010f0d7824 */ /* 0x000fe200078e020d */
[----:B------:R-:W-:Y:S05]  /*20920*/  BRA `(.L_x_1153) ;  /* 0x0000000000147947 */ /* 0x000fea0003800000 */
.L_x_1152:
[----:B------:R-:W-:Y:S02]  /*20930*/  R2UR UR4, R166 ;  /* 0x00000000a60472ca */ /* 0x000fe400000e0000 */
[----:B------:R-:W-:-:S13]  /*20940*/  R2UR UR5, R167 ;  /* 0x00000000a70572ca */ /* 0x000fda00000e0000 */
[----:B------:R-:W2:Y:S02]  /*20950*/  LD.E R14, desc[UR4][R196.64+0x38] ;  /* 0x00003804c40e7980 */ /* 0x000ea4000c101900 */
[----:B--2---:R-:W-:-:S05]  /*20960*/  IMAD.U32 R14, R14, -0x40, RZ ;  /* 0xffffffc00e0e7824 */ /* 0x004fca00078e00ff */
[----:B------:R-:W-:Y:S02]  /*20970*/  SHF.R.S32.HI R13, RZ, 0x1f, R14 ;  /* 0x0000001fff0d7819 */ /* 0x000fe4000001140e */
.L_x_1153:
[----:B------:R-:W-:Y:S05]  /*20980*/  BSYNC B0 ;  /* 0x0000000000007941 */ /* 0x000fea0003800000 */
.L_x_1151:
[-C--:B------:R-:W-:Y:S02]  /*20990*/  @P6 IADD3 R12, P0, R14, R233.reuse, RZ ;  /* 0x000000e90e0c6210 */ /* 0x080fe40007f1e0ff */
[----:B------:R-:W-:Y:S02]  /*209a0*/  LOP3.LUT R2, R247, 0x1, RZ, 0xc0, !PT ;  /* 0x00000001f7027812 */ /* 0x000fe400078ec0ff */
[----:B------:R-:W-:Y:S01]  /*209b0*/  @P6 LEA R30, P2, R12, R236, 0x1 ;  /* 0x000000ec0c1e6211 */ /* 0x000fe200078408ff */
[----:B------:R-:W-:Y:S01]  /*209c0*/  @P6 IMAD.X R0, R13, 0x1, R234, P0 ;  /* 0x000000010d006824 */ /* 0x000fe200000e06ea */
[-C--:B------:R-:W-:Y:S02]  /*209d0*/  @P5 IADD3 R15, P0, R14, R233.reuse, RZ ;  /* 0x000000e90e0f5210 */ /* 0x080fe40007f1e0ff */
[----:B------:R-:W-:Y:S02]  /*209e0*/  ISETP.NE.U32.AND P3, PT, R2, 0x1, PT ;  /* 0x000000010200780c */ /* 0x000fe40003f65070 */
[----:B------:R-:W-:-:S02]  /*209f0*/  @P4 IADD3 R2, P1, R14, R233, RZ ;  /* 0x000000e90e024210 */ /* 0x000fc40007f3e0ff */
[-C--:B------:R-:W-:Y:S01]  /*20a00*/  @P6 LEA.HI.X R31, R12, R235.reuse, R0, 0x1, P2 ;  /* 0x000000eb0c1f6211 */ /* 0x080fe200010f0c00 */
[--C-:B------:R-:W-:Y:S01]  /*20a10*/  @P5 IMAD.X R12, R13, 0x1, R234.reuse, P0 ;  /* 0x000000010d0c5824 */ /* 0x100fe200000e06ea */
[-C--:B------:R-:W-:Y:S01]  /*20a20*/  @P5 LEA R26, P0, R15, R236.reuse, 0x1 ;  /* 0x000000ec0f1a5211 */ /* 0x080fe200078008ff */
[----:B------:R-:W-:Y:S01]  /*20a30*/  @P4 IMAD.X R0, R13, 0x1, R234, P1 ;  /* 0x000000010d004824 */ /* 0x000fe200008e06ea */
[C---:B------:R-:W-:Y:S02]  /*20a40*/  @P4 LEA R24, P1, R2.reuse, R236, 0x1 ;  /* 0x000000ec02184211 */ /* 0x040fe400078208ff */
[----:B------:R-:W-:Y:S02]  /*20a50*/  @P5 LEA.HI.X R27, R15, R235, R12, 0x1, P0 ;  /* 0x000000eb0f1b5211 */ /* 0x000fe400000f0c0c */
[----:B------:R-:W-:Y:S02]  /*20a60*/  IADD3 R12, P2, P0, R233, R233, R14 ;  /* 0x000000e9e90c7210 */ /* 0x000fe4000785e00e */
[----:B------:R-:W-:-:S02]  /*20a70*/  @P4 LEA.HI.X R25, R2, R235, R0, 0x1, P1 ;  /* 0x000000eb02194211 */ /* 0x000fc400008f0c00 */
[--C-:B------:R-:W-:Y:S02]  /*20a80*/  IADD3.X R2, R234, R234, R13.reuse, P2, P0 ;  /* 0x000000eaea027210 */ /* 0x100fe400017e040d */
[-C--:B------:R-:W-:Y:S02]  /*20a90*/  LEA R34, P1, R14, R236.reuse, 0x1 ;  /* 0x000000ec0e227211 */ /* 0x080fe400078208ff */
[CC--:B------:R-:W-:Y:S02]  /*20aa0*/  @!P3 LEA R32, P0, R12.reuse, R236.reuse, 0x1 ;  /* 0x000000ec0c20b211 */ /* 0x0c0fe400078008ff */
[----:B------:R-:W-:Y:S02]  /*20ab0*/  @P6 LEA R22, P2, R12, R236, 0x1 ;  /* 0x000000ec0c166211 */ /* 0x000fe400078408ff */
[-C--:B------:R-:W-:Y:S02]  /*20ac0*/  LEA.HI.X R35, R14, R235.reuse, R13, 0x1, P1 ;  /* 0x000000eb0e237211 */ /* 0x080fe400008f0c0d */
[----:B------:R-:W-:-:S02]  /*20ad0*/  @!P3 LEA.HI.X R33, R12, R235, R2, 0x1, P0 ;  /* 0x000000eb0c21b211 */ /* 0x000fc400000f0c02 */
[C-C-:B------:R-:W-:Y:S01]  /*20ae0*/  @P6 LEA.HI.X R23, R12.reuse, R235, R2.reuse, 0x1, P2 ;  /* 0x000000eb0c176211 */ /* 0x140fe200010f0c02 */
[----:B------:R-:W-:Y:S01]  /*20af0*/  @P6 IMAD.MOV.U32 R15, RZ, RZ, R35 ;  /* 0x000000ffff0f6224 */ /* 0x000fe200078e0023 */
[CC--:B------:R-:W-:Y:S02]  /*20b00*/  @P5 LEA R18, P1, R12.reuse, R236.reuse, 0x1 ;  /* 0x000000ec0c125211 */ /* 0x0c0fe400078208ff */
[C---:B------:R-:W-:Y:S02]  /*20b10*/  @P4 LEA R16, P0, R12.reuse, R236, 0x1 ;  /* 0x000000ec0c104211 */ /* 0x040fe400078008ff */
[C---:B------:R-:W-:Y:S02]  /*20b20*/  IADD3 R0, P2, R12.reuse, R233, RZ ;  /* 0x000000e90c007210 */ /* 0x040fe40007f5e0ff */
[CCC-:B------:R-:W-:Y:S02]  /*20b30*/  @P5 LEA.HI.X R19, R12.reuse, R235.reuse, R2.reuse, 0x1, P1 ;  /* 0x000000eb0c135211 */ /* 0x1c0fe400008f0c02 */
[----:B------:R-:W-:Y:S01]  /*20b40*/  @P4 LEA.HI.X R17, R12, R235, R2, 0x1, P0 ;  /* 0x000000eb0c114211 */ /* 0x000fe200000f0c02 */
[----:B------:R-:W-:Y:S01]  /*20b50*/  IMAD.X R2, R2, 0x1, R234, P2 ;  /* 0x0000000102027824 */ /* 0x000fe200010e06ea */
[----:B------:R-:W-:-:S02]  /*20b60*/  @!P3 IADD3 R14, P1, R14, R233, RZ ;  /* 0x000000e90e0eb210 */ /* 0x000fc40007f3e0ff */
[----:B------:R-:W-:Y:S02]  /*20b70*/  @!P3 R2UR UR8, R166 ;  /* 0x00000000a608b2ca */ /* 0x000fe400000e0000 */
[----:B------:R-:W-:Y:S01]  /*20b80*/  @!P3 R2UR UR9, R167 ;  /* 0x00000000a709b2ca */ /* 0x000fe200000e0000 */
[----:B------:R-:W-:Y:S01]  /*20b90*/  @!P3 IMAD.X R13, R13, 0x1, R234, P1 ;  /* 0x000000010d0db824 */ /* 0x000fe200008e06ea */
[----:B------:R-:W-:Y:S02]  /*20ba0*/  @P6 LEA R202, P2, R0, R236, 0x1 ;  /* 0x000000ec00ca6211 */ /* 0x000fe400078408ff */
[----:B------:R-:W-:Y:S02]  /*20bb0*/  @P6 R2UR UR4, R166 ;  /* 0x00000000a60462ca */ /* 0x000fe400000e0000 */
[----:B------:R-:W-:Y:S02]  /*20bc0*/  @P6 R2UR UR5, R167 ;  /* 0x00000000a70562ca */ /* 0x000fe400000e0000 */
[----:B------:R-:W-:-:S02]  /*20bd0*/  @P6 LEA.HI.X R203, R0, R235, R2, 0x1, P2 ;  /* 0x000000eb00cb6211 */ /* 0x000fc400010f0c02 */
[----:B------:R-:W-:Y:S02]  /*20be0*/  @!P3 LEA R12, P2, R14, R236, 0x1 ;  /* 0x000000ec0e0cb211 */ /* 0x000fe400078408ff */
[----:B------:R-:W-:Y:S01]  /*20bf0*/  @P5 R2UR UR12, R166 ;  /* 0x00000000a60c52ca */ /* 0x000fe200000e0000 */
[----:B------:R-:W-:Y:S01]  /*20c00*/  @!PT LDS RZ, [RZ] ;  /* 0x00000000fffff984 */ /* 0x000fe20000000800 */
[----:B------:R-:W-:Y:S01]  /*20c10*/  @!PT LDS RZ, [RZ] ;  /* 0x00000000fffff984 */ /* 0x000fe20000000800 */
[----:B------:R-:W-:Y:S01]  /*20c20*/  @!PT LDS RZ, [RZ] ;  /* 0x00000000fffff984 */ /* 0x000fe20000000800 */
[----:B------:R-:W-:Y:S01]  /*20c30*/  @!P3 LDGSTS.E.BYPASS.LTC128B.128 [R243+0x8000], desc[UR8][R34.64] ;  /* 0x0800000022f3bfae */ /* 0x000fe2000b901d48 */
[C---:B------:R-:W-:Y:S02]  /*20c40*/  @P5 R2UR UR13, R167.reuse ;  /* 0x00000000a70d52ca */ /* 0x040fe400000e0000 */
[----:B------:R-:W-:Y:S01]  /*20c50*/  @!P3 LEA.HI.X R13, R14, R235, R13, 0x1, P2 ;  /* 0x000000eb0e0db211 */ /* 0x000fe200010f0c0d */
[----:B------:R-:W-:Y:S01]  /*20c60*/  @P6 IMAD.MOV.U32 R14, RZ, RZ, R34 ;  /* 0x000000ffff0e6224 */ /* 0x000fe200078e0022 */
[----:B------:R1:W-:Y:S01]  /*20c70*/  @P3 STS.128 [R243+0x8000], RZ ;  /* 0x008000fff3003388 */ /* 0x0003e20000000c00 */
[C---:B------:R-:W-:Y:S02]  /*20c80*/  @P4 R2UR UR10, R166.reuse ;  /* 0x00000000a60a42ca */ /* 0x040fe400000e0000 */
[----:B------:R-:W-:Y:S01]  /*20c90*/  @P4 R2UR UR11, R167 ;  /* 0x00000000a70b42ca */ /* 0x000fe200000e0000 */
[----:B------:R-:W-:Y:S01]  /*20ca0*/  @!PT LDS RZ, [RZ] ;  /* 0x00000000fffff984 */ /* 0x000fe20000000800 */
[----:B------:R-:W-:Y:S01]  /*20cb0*/  @!PT LDS RZ, [RZ] ;  /* 0x00000000fffff984 */ /* 0x000fe20000000800 */
[----:B------:R-:W-:Y:S01]  /*20cc0*/  @!PT LDS RZ, [RZ] ;  /* 0x00000000fffff984 */ /* 0x000fe20000000800 */
[----:B------:R2:W-:Y:S01]  /*20cd0*/  @P6 LDGSTS.E.BYPASS.LTC128B.128 [R243+0xa000], desc[UR4][R14.64+0x80] ;  /* 0x0a0000800ef36fae */ /* 0x0005e2000b901d44 */
[----:B------:R-:W-:-:S02]  /*20ce0*/  @P4 R2UR UR14, R166 ;  /* 0x00000000a60e42ca */ /* 0x000fc400000e0000 */
[----:B------:R-:W-:Y:S01]  /*20cf0*/  @P4 R2UR UR15, R167 ;  /* 0x00000000a70f42ca */ /* 0x000fe200000e0000 */
[----:B------:R1:W-:Y:S01]  /*20d00*/  @!P6 STS.128 [R243+0xa000], RZ ;  /* 0x00a000fff300e388 */ /* 0x0003e20000000c00 */
[CC--:B------:R-:W-:Y:S02]  /*20d10*/  @!P3 LEA R194, P0, R0.reuse, R236.reuse, 0x1 ;  /* 0x000000ec00c2b211 */ /* 0x0c0fe400078008ff */
[CC--:B------:R-:W-:Y:S02]  /*20d20*/  @P5 LEA R200, P1, R0.reuse, R236.reuse, 0x1 ;  /* 0x000000ec00c85211 */ /* 0x0c0fe400078208ff */
[CC--:B------:R-:W-:Y:S02]  /*20d30*/  @!P3 LEA.HI.X R195, R0.reuse, R235.reuse, R2, 0x1, P0 ;  /* 0x000000eb00c3b211 */ /* 0x0c0fe400000f0c02 */
[C---:B------:R-:W-:Y:S01]  /*20d40*/  @P4 LEA R198, P0, R0.reuse, R236, 0x1 ;  /* 0x000000ec00c64211 */ /* 0x040fe200078008ff */
[----:B------:R-:W-:Y:S01]  /*20d50*/  IMAD.MOV.U32 R236, RZ, RZ, R34 ;  /* 0x000000ffffec7224 */ /* 0x000fe200078e0022 */
[----:B------:R-:W-:-:S02]  /*20d60*/  @P5 LEA.HI.X R201, R0, R235, R2, 0x1, P1 ;  /* 0x000000eb00c95211 */ /* 0x000fc400008f0c02 */
[----:B------:R-:W-:Y:S01]  /*20d70*/  @P4 LEA.HI.X R199, R0, R235, R2, 0x1, P0 ;  /* 0x000000eb00c74211 */ /* 0x000fe200000f0c02 */
[--C-:B------:R-:W-:Y:S02]  /*20d80*/  IMAD.MOV.U32 R235, RZ, RZ, R35.reuse ;  /* 0x000000ffffeb7224 */ /* 0x100fe400078e0023 */
[----:B--2---:R-:W-:Y:S02]  /*20d90*/  @P5 IMAD.MOV.U32 R14, RZ, RZ, R34 ;  /* 0x000000ffff0e5224 */ /* 0x004fe400078e0022 */
[----:B------:R-:W-:-:S05]  /*20da0*/  @P5 IMAD.MOV.U32 R15, RZ, RZ, R35 ;  /* 0x000000ffff0f5224 */ /* 0x000fca00078e0023 */
[----:B------:R-:W-:Y:S01]  /*20db0*/  @!PT LDS RZ, [RZ] ;  /* 0x00000000fffff984 */ /* 0x000fe20000000800 */
[----:B------:R-:W-:Y:S01]  /*20dc0*/  @!PT LDS RZ, [RZ] ;  /* 0x00000000fffff984 */ /* 0x000fe20000000800 */
[----:B------:R-:W-:Y:S01]  /*20dd0*/  @!PT LDS RZ, [RZ] ;  /* 0x00000000fffff984 */ /* 0x000fe20000000800 */
[----:B------:R2:W-:Y:S01]  /*20de0*/  @P5 LDGSTS.E.BYPASS.LTC128B.128 [R243+0xc000], desc[UR12][R14.64+0x100] ;  /* 0x0c0001000ef35fae */ /* 0x0005e2000b901d4c */
[----:B------:R-:W-:Y:S02]  /*20df0*/  @P4 R2UR UR12, R166 ;  /* 0x00000000a60c42ca */ /* 0x000fe400000e0000 */
[----:B------:R-:W-:Y:S01]  /*20e00*/  @P4 R2UR UR13, R167 ;  /* 0x00000000a70d42ca */ /* 0x000fe200000e0000 */
[----:B------:R1:W-:Y:S01]  /*20e10*/  @!P5 STS.128 [R243+0xc000], RZ ;  /* 0x00c000fff300d388 */ /* 0x0003e20000000c00 */
[----:B--2---:R-:W-:Y:S02]  /*20e20*/  @P4 IMAD.MOV.U32 R14, RZ, RZ, R34 ;  /* 0x000000ffff0e4224 */ /* 0x004fe400078e0022 */
[----:B------:R-:W-:-:S05]  /*20e30*/  @P4 IMAD.MOV.U32 R15, RZ, RZ, R35 ;  /* 0x000000ffff0f4224 */ /* 0x000fca00078e0023 */
[----:B------:R-:W-:Y:S01]  /*20e40*/  @!PT LDS RZ, [RZ] ;  /* 0x00000000fffff984 */ /* 0x000fe20000000800 */
[----:B------:R-:W-:Y:S01]  /*20e50*/  @!PT LDS RZ, [RZ] ;  /* 0x00000000fffff984 */ /* 0x000fe20000000800 */
[----:B------:R-:W-:Y:S01]  /*20e60*/  @!PT LDS RZ, [RZ] ;  /* 0x00000000fffff984 */ /* 0x000fe20000000800 */
[----:B------:R1:W-:Y:S01]  /*20e70*/  @P4 LDGSTS.E.BYPASS.LTC128B.128 [R243+0xe000], desc[UR10][R14.64+0x180] ;  /* 0x0e0001800ef34fae */ /* 0x0003e2000b901d4a */
[C---:B------:R-:W-:Y:S02]  /*20e80*/  @!P3 R2UR UR10, R166.reuse ;  /* 0x00000000a60ab2ca */ /* 0x040fe400000e0000 */
[C---:B------:R-:W-:Y:S01]  /*20e90*/  @!P3 R2UR UR11, R167.reuse ;  /* 0x00000000a70bb2ca */ /* 0x040fe200000e0000 */
[----:B------:R1:W-:Y:S04]  /*20ea0*/  @!P4 STS.128 [R243+0xe000], RZ ;  /* 0x00e000fff300c388 */ /* 0x0003e80000000c00 */
[----:B------:R-:W-:Y:S01]  /*20eb0*/  @!PT LDS RZ, [RZ] ;  /* 0x00000000fffff984 */ /* 0x000fe20000000800 */
[----:B------:R-:W-:Y:S01]  /*20ec0*/  @!PT LDS RZ, [RZ] ;  /* 0x00000000fffff984 */ /* 0x000fe20000000800 */
[----:B------:R-:W-:Y:S01]  /*20ed0*/  @!PT LDS RZ, [RZ] ;  /* 0x00000000fffff984 */ /* 0x000fe20000000800 */
[----:B------:R1:W-:Y:S01]  /*20ee0*/  @!P3 LDGSTS.E.BYPASS.LTC128B.128 [R243+0x8800], desc[UR8][R12.64] ;  /* 0x088000000cf3bfae */ /* 0x0003e2000b901d48 */
[C---:B------:R-:W-:Y:S02]  /*20ef0*/  @P6 R2UR UR8, R166.reuse ;  /* 0x00000000a60862ca */ /* 0x040fe400000e0000 */
[----:B------:R-:W-:Y:S01]  /*20f00*/  @P6 R2UR UR9, R167 ;  /* 0x00000000a70962ca */ /* 0x000fe200000e0000 */
[----:B------:R1:W-:Y:S04]  /*20f10*/  @P3 STS.128 [R243+0x8800], RZ ;  /* 0x008800fff3003388 */ /* 0x0003e80000000c00 */
[----:B------:R-:W-:Y:S01]  /*20f20*/  @!PT LDS RZ, [RZ] ;  /* 0x00000000fffff984 */ /* 0x000fe20000000800 */
[----:B------:R-:W-:Y:S01]  /*20f30*/  @!PT LDS RZ, [RZ] ;  /* 0x00000000fffff984 */ /* 0x000fe20000000800 */
[----:B------:R-:W-:Y:S01]  /*20f40*/  @!PT LDS RZ, [RZ] ;  /* 0x00000000fffff984 */ /* 0x000fe20000000800 */
[----:B------:R1:W-:Y:S01]  /*20f50*/  @P6 LDGSTS.E.BYPASS.LTC128B.128 [R243+0xa800], desc[UR4][R30.64+0x80] ;  /* 0x0a8000801ef36fae */ /* 0x0003e2000b901d44 */
[----:B------:R-:W-:-:S02]  /*20f60*/  @P5 R2UR UR4, R166 ;  /* 0x00000000a60452ca */ /* 0x000fc400000e0000 */
[----:B------:R-:W-:Y:S01]  /*20f70*/  @P5 R2UR UR5, R167 ;  /* 0x00000000a70552ca */ /* 0x000fe200000e0000 */
[----:B------:R1:W-:-:S12]  /*20f80*/  @!P6 STS.128 [R243+0xa800], RZ ;  /* 0x00a800fff300e388 */ /* 0x0003d80000000c00 */
        /* <DEDUP_REMOVED lines=8> */
[----:B------:R1:W-:Y:S01]  /*21010*/  @P4 LDGSTS.E.BYPASS.LTC128B.128 [R243+0xe800], desc[UR12][R24.64+0x180] ;  /* 0x0e80018018f34fae */ /* 0x0003e2000b901d4c */
[C---:B------:R-:W-:Y:S02]  /*21020*/  @!P3 R2UR UR12, R166.reuse ;  /* 0x00000000a60cb2ca */ /* 0x040fe400000e0000 */
[----:B------:R-:W-:Y:S01]  /*21030*/  @!P3 R2UR UR13, R167 ;  /* 0x00000000a70db2ca */ /* 0x000fe200000e0000 */
[----:B------:R1:W-:Y:S04]  /*21040*/  @!P4 STS.128 [R243+0xe800], RZ ;  /* 0x00e800fff300c388 */ /* 0x0003e80000000c00 */
[----:B------:R-:W-:Y:S01]  /*21050*/  @!PT LDS RZ, [RZ] ;  /* 0x00000000fffff984 */ /* 0x000fe20000000800 */
[----:B------:R-:W-:Y:S01]  /*21060*/  @!PT LDS RZ, [RZ] ;  /* 0x00000000fffff984 */ /* 0x000fe20000000800 */
[----:B------:R-:W-:Y:S01]  /*21070*/  @!PT LDS RZ, [RZ] ;  /* 0x00000000fffff984 */ /* 0x000fe20000000800 */
[----:B------:R1:W-:Y:S01]  /*21080*/  @!P3 LDGSTS.E.BYPASS.LTC128B.128 [R243+0x9000], desc[UR10][R32.64] ;  /* 0x0900000020f3bfae */ /* 0x0003e2000b901d4a */
[----:B------:R-:W-:-:S02]  /*21090*/  @P6 R2UR UR10, R166 ;  /* 0x00000000a60a62ca */ /* 0x000fc400000e0000 */
[C---:B------:R-:W-:Y:S01]  /*210a0*/  @P6 R2UR UR11, R167.reuse ;  /* 0x00000000a70b62ca */ /* 0x040fe200000e0000 */
[----:B------:R1:W-:Y:S04]  /*210b0*/  @P3 STS.128 [R243+0x9000], RZ ;  /* 0x009000fff3003388 */ /* 0x0003e80000000c00 */
[----:B------:R-:W-:Y:S01]  /*210c0*/  @!PT LDS RZ, [RZ] ;  /* 0x00000000fffff984 */ /* 0x000fe20000000800 */
[----:B------:R-:W-:Y:S01]  /*210d0*/  @!PT LDS RZ, [RZ] ;  /* 0x00000000fffff984 */ /* 0x000fe20000000800 */
[----:B------:R-:W-:Y:S01]  /*210e0*/  @!PT LDS RZ, [RZ] ;  /* 0x00000000fffff984 */ /* 0x000fe20000000800 */
[----:B------:R1:W-:Y:S01]  /*210f0*/  @P6 LDGSTS.E.BYPASS.LTC128B.128 [R243+0xb000], desc[UR8][R22.64+0x80] ;  /* 0x0b00008016f36fae */ /* 0x0003e2000b901d48 */
[C---:B------:R-:W-:Y:S02]  /*21100*/  @P5 R2UR UR8, R166.reuse ;  /* 0x00000000a60852ca */ /* 0x040fe400000e0000 */
[----:B------:R-:W-:Y:S01]  /*21110*/  @P5 R2UR UR9, R167 ;  /* 0x00000000a70952ca */ /* 0x000fe200000e0000 */
[----:B------:R1:W-:Y:S04]  /*21120*/  @!P6 STS.128 [R243+0xb000], RZ ;  /* 0x00b000fff300e388 */ /* 0x0003e80000000c00 */
[----:B------:R-:W-:Y:S01]  /*21130*/  @!PT LDS RZ, [RZ] ;  /* 0x00000000fffff984 */ /* 0x000fe20000000800 */
[----:B------:R-:W-:Y:S01]  /*21140*/  @!PT LDS RZ, [RZ] ;  /* 0x00000000fffff984 */ /* 0x000fe20000000800 */
[----:B------:R-:W-:Y:S01]  /*21150*/  @!PT LDS RZ, [RZ] ;  /* 0x00000000fffff984 */ /* 0x000fe20000000800 */
[----:B------:R1:W-:Y:S01]  /*21160*/  @P5 LDGSTS.E.BYPASS.LTC128B.128 [R243+0xd000], desc[UR4][R18.64+0x100] ;  /* 0x0d00010012f35fae */ /* 0x0003e2000b901d44 */
[----:B------:R-:W-:-:S02]  /*21170*/  @P4 R2UR UR4, R166 ;  /* 0x00000000a60442ca */ /* 0x000fc400000e0000 */
[----:B------:R-:W-:Y:S01]  /*21180*/  @P4 R2UR UR5, R167 ;  /* 0x00000000a70542ca */ /* 0x000fe200000e0000 */
        /* <DEDUP_REMOVED lines=27> */
.L_x_1150:
[----:B------:R-:W-:Y:S05]  /*21340*/  BSYNC B1 ;  /* 0x0000000000017941 */ /* 0x000fea0003800000 */
.L_x_1149:
[----:B------:R-:W-:Y:S01]  /*21350*/  R2UR UR4, R166 ;  /* 0x00000000a60472ca */ /* 0x000fe200000e0000 */
[----:B-1----:R-:W-:Y:S01]  /*21360*/  LDSM.16.MT88.4 R16, [R230+0x10000] ;  /* 0x01000000e610783b */ /* 0x002fe20000004200 */
[----:B------:R-:W-:Y:S02]  /*21370*/  R2UR UR5, R167 ;  /* 0x00000000a70572ca */ /* 0x000fe400000e0000 */
[----:B------:R-:W-:Y:S01]  /*21380*/  FMNMX.FTZ R13, R164, R8, !PT ;  /* 0x00000008a40d7209 */ /* 0x000fe20007810000 */
[----:B------:R-:W-:Y:S10]  /*21390*/  LDSM.16.MT88.4 R24, [R227+0x10800] ;  /* 0x01080000e318783b */ /* 0x000ff40000004200 */
[----:B------:R-:W2:Y:S01]  /*213a0*/  LD.E R31, desc[UR4][R196.64+0xdc] ;  /* 0x0000dc04c41f7980 */ /* 0x000ea2000c101900 */
        /* <DEDUP_REMOVED lines=29> */
[----:B------:R-:W-:-:S03]  /*21580*/  FMNMX.FTZ R12, R29, R12, !PT ;  /* 0x0000000c1d0c7209 */ /* 0x000fc60007810000 */
[----:B------:R-:W1:Y:S01]  /*21590*/  SHFL.BFLY PT, R2, R13, 0x2, 0x1f ;  /* 0x0c401f000d027f89 */ /* 0x000e6200000e0000 */
[----:B------:R-:W-:-:S05]  /*215a0*/  FMNMX.FTZ R12, R28, R12, !PT ;  /* 0x0000000c1c0c7209 */ /* 0x000fca0007810000 */
[----:B------:R-:W3:Y:S01]  /*215b0*/  SHFL.BFLY PT, R0, R12, 0x2, 0x1f ;  /* 0x0c401f000c007f89 */ /* 0x000ee200000e0000 */
[----:B-1----:R-:W-:-:S05]  /*215c0*/  FMNMX.FTZ R2, R13, R2, !PT ;  /* 0x000000020d027209 */ /* 0x002fca0007810000 */
[----:B------:R-:W1:Y:S01]  /*215d0*/  SHFL.BFLY PT, R167, R2, 0x1, 0x1f ;  /* 0x0c201f0002a77f89 */ /* 0x000e6200000e0000 */
[----:B---3--:R-:W-:-:S03]  /*215e0*/  FMNMX.FTZ R0, R12, R0, !PT ;  /* 0x000000000c007209 */ /* 0x008fc60007810000 */
[----:B------:R-:W-:Y:S04]  /*215f0*/  LDSM.16.MT88.4 R12, [R229+0x10000] ;  /* 0x01000000e50c783b */ /* 0x000fe80000004200 */
[----:B------:R-:W3:Y:S01]  /*21600*/  SHFL.BFLY PT, R166, R0, 0x1, 0x1f ;  /* 0x0c201f0000a67f89 */ /* 0x000ee200000e0000 */
[----:B-1----:R-:W-:-:S04]  /*21610*/  FMNMX.FTZ R167, R2, R167, !PT ;  /* 0x000000a702a77209 */ /* 0x002fc80007810000 */
[----:B------:R-:W-:Y:S02]  /*21620*/  FSETP.NEU.FTZ.AND P1, PT, R167, -INF , PT ;  /* 0xff800000a700780b */ /* 0x000fe40003f3d000 */
[----:B---3--:R-:W-:-:S04]  /*21630*/  FMNMX.FTZ R166, R0, R166, !PT ;  /* 0x000000a600a67209 */ /* 0x008fc80007810000 */
[----:B------:R-:W-:Y:S01]  /*21640*/  FSETP.NEU.FTZ.AND P0, PT, R166, -INF , PT ;  /* 0xff800000a600780b */ /* 0x000fe20003f1d000 */
[C---:B--2---:R-:W-:Y:S01]  /*21650*/  FMUL.FTZ R172, R31.reuse, R167 ;  /* 0x000000a71fac7220 */ /* 0x044fe20000410000 */
[----:B------:R-:W-:-:S04]  /*21660*/  FMUL.FTZ R30, R31, R166 ;  /* 0x000000a61f1e7220 */ /* 0x000fc80000410000 */
[----:B------:R-:W-:Y:S02]  /*21670*/  FSEL R172, R172, RZ, P1 ;  /* 0x000000ffacac7208 */ /* 0x000fe40000800000 */
[----:B------:R-:W-:-:S03]  /*21680*/  FSEL R30, R30, RZ, P0 ;  /* 0x000000ff1e1e7208 */ /* 0x000fc60000000000 */
[-CC-:B------:R-:W-:Y:S01]  /*21690*/  FFMA.FTZ R33, R5, R31.reuse, -R172.reuse ;  /* 0x0000001f05217223 */ /* 0x180fe200000108ac */
[----:B------:R-:W-:Y:S01]  /*216a0*/  FSEL R5, R166, RZ, P0 ;  /* 0x000000ffa6057208 */ /* 0x000fe20000000000 */
[-CC-:B------:R-:W-:Y:S01]  /*216b0*/  FFMA.FTZ R34, R4, R31.reuse, -R172.reuse ;  /* 0x0000001f04227223 */ /* 0x180fe200000108ac */
[----:B------:R-:W-:Y:S01]  /*216c0*/  FSEL R4, R167, RZ, P1 ;  /* 0x000000ffa7047208 */ /* 0x000fe20000800000 */
[-CC-:B------:R-:W-:Y:S01]  /*216d0*/  FFMA.FTZ R165, R8, R31.reuse, -R172.reuse ;  /* 0x0000001f08a57223 */ /* 0x180fe200000108ac */
[-C--:B------:R-:W-:Y:S01]  /*216e0*/  FFMA.FTZ R35, R9, R31.reuse, -R172 ;  /* 0x0000001f09237223 */ /* 0x080fe200000108ac */
[----:B------:R-:W-:Y:S01]  /*216f0*/  FADD.FTZ R5, R3, -R5 ;  /* 0x8000000503057221 */ /* 0x000fe20000010000 */
[-CC-:B------:R-:W-:Y:S01]  /*21700*/  FFMA.FTZ R32, R10, R31.reuse, -R30.reuse ;  /* 0x0000001f0a207223 */ /* 0x180fe2000001081e */
[-C--:B------:R-:W-:Y:S01]  /*21710*/  FFMA.FTZ R2, R11, R31.reuse, -R30 ;  /* 0x0000001f0b027223 */ /* 0x080fe2000001081e */
[----:B------:R-:W-:Y:S01]  /*21720*/  FADD.FTZ R4, R164, -R4 ;  /* 0x80000004a4047221 */ /* 0x000fe20000010000 */
[----:B------:R-:W1:Y:S01]  /*21730*/  LDSM.16.MT88.4 R8, [R228+0x10000] ;  /* 0x01000000e408783b */ /* 0x000e620000004200 */
[-CC-:B------:R-:W-:Y:S01]  /*21740*/  FFMA.FTZ R0, R6, R31.reuse, -R30.reuse ;  /* 0x0000001f06007223 */ /* 0x180fe2000001081e */
[--C-:B------:R-:W-:Y:S01]  /*21750*/  FFMA.FTZ R164, R7, R31, -R30.reuse ;  /* 0x0000001f07a47223 */ /* 0x100fe2000001081e */
[C---:B------:R-:W-:Y:S01]  /*21760*/  FMUL.FTZ R3, R31.reuse, R5 ;  /* 0x000000051f037220 */ /* 0x040fe20000410000 */
[----:B------:R-:W-:Y:S01]  /*21770*/  FMUL.FTZ R4, R31, R4 ;  /* 0x000000041f047220 */ /* 0x000fe20000410000 */
[----:B------:R-:W-:Y:S01]  /*21780*/  MUFU.EX2 R165, R165 ;  /* 0x000000a500a57308 */ /* 0x000fe20000000800 */
[-C--:B------:R-:W-:Y:S01]  /*21790*/  FFMA.FTZ R183, R183, R31.reuse, -R30 ;  /* 0x0000001fb7b77223 */ /* 0x080fe2000001081e */
[-C--:B------:R-:W-:Y:S01]  /*217a0*/  FFMA.FTZ R180, R179, R31.reuse, -R172 ;  /* 0x0000001fb3b47223 */ /* 0x080fe200000108ac */
[-CC-:B------:R-:W-:Y:S01]  /*217b0*/  FFMA.FTZ R179, R182, R31.reuse, -R30.reuse ;  /* 0x0000001fb6b37223 */ /* 0x180fe2000001081e */
[-C--:B------:R-:W-:Y:S01]  /*217c0*/  FFMA.FTZ R182, R181, R31.reuse, -R30 ;  /* 0x0000001fb5b67223 */ /* 0x080fe2000001081e */
[-CC-:B------:R-:W-:Y:S01]  /*217d0*/  FFMA.FTZ R176, R176, R31.reuse, -R172.reuse ;  /* 0x0000001fb0b07223 */ /* 0x180fe200000108ac */
[-CC-:B------:R-:W-:Y:S01]  /*217e0*/  FFMA.FTZ R177, R177, R31.reuse, -R172.reuse ;  /* 0x0000001fb1b17223 */ /* 0x180fe200000108ac */
[-CC-:B------:R-:W-:Y:S01]  /*217f0*/  FFMA.FTZ R178, R178, R31.reuse, -R172.reuse ;  /* 0x0000001fb2b27223 */ /* 0x180fe200000108ac */
[----:B------:R-:W-:Y:S01]  /*21800*/  MUFU.EX2 R35, R35 ;  /* 0x0000002300237308 */ /* 0x000fe20000000800 */
[-CC-:B------:R-:W-:Y:S01]  /*21810*/  FFMA.FTZ R193, R193, R31.reuse, -R172.reuse ;  /* 0x0000001fc1c17223 */ /* 0x180fe200000108ac */
[-CC-:B------:R-:W-:Y:S01]  /*21820*/  FFMA.FTZ R192, R192, R31.reuse, -R172.reuse ;  /* 0x0000001fc0c07223 */ /* 0x180fe200000108ac */
[-CC-:B------:R-:W-:Y:S01]  /*21830*/  FFMA.FTZ R191, R191, R31.reuse, -R172.reuse ;  /* 0x0000001fbfbf7223 */ /* 0x180fe200000108ac */
[-C--:B------:R-:W-:Y:S01]  /*21840*/  FFMA.FTZ R190, R190, R31.reuse, -R172 ;  /* 0x0000001fbebe7223 */ /* 0x080fe200000108ac */
[-CC-:B------:R-:W-:Y:S01]  /*21850*/  FFMA.FTZ R185, R185, R31.reuse, -R30.reuse ;  /* 0x0000001fb9b97223 */ /* 0x180fe2000001081e */
[-CC-:B------:R-:W-:Y:S01]  /*21860*/  FFMA.FTZ R187, R187, R31.reuse, -R30.reuse ;  /* 0x0000001fbbbb7223 */ /* 0x180fe2000001081e */
[-CC-:B------:R-:W-:Y:S01]  /*21870*/  FFMA.FTZ R186, R186, R31.reuse, -R30.reuse ;  /* 0x0000001fbaba7223 */ /* 0x180fe2000001081e */
[----:B------:R-:W-:Y:S01]  /*21880*/  MUFU.EX2 R34, R34 ;  /* 0x0000002200227308 */ /* 0x000fe20000000800 */
[-C--:B------:R-:W-:Y:S01]  /*21890*/  FFMA.FTZ R184, R184, R31.reuse, -R30 ;  /* 0x0000001fb8b87223 */ /* 0x080fe2000001081e */
[-CC-:B------:R-:W-:Y:S01]  /*218a0*/  FFMA.FTZ R175, R175, R31.reuse, -R172.reuse ;  /* 0x0000001fafaf7223 */ /* 0x180fe200000108ac */
[-CC-:B------:R-:W-:Y:S01]  /*218b0*/  FFMA.FTZ R174, R174, R31.reuse, -R172.reuse ;  /* 0x0000001faeae7223 */ /* 0x180fe200000108ac */
[-CC-:B------:R-:W-:Y:S01]  /*218c0*/  FFMA.FTZ R173, R173, R31.reuse, -R172.reuse ;  /* 0x0000001fadad7223 */ /* 0x180fe200000108ac */
[-C--:B------:R-:W-:Y:S01]  /*218d0*/  FFMA.FTZ R171, R171, R31.reuse, -R172 ;  /* 0x0000001fabab7223 */ /* 0x080fe200000108ac */
[-CC-:B------:R-:W-:Y:S01]  /*218e0*/  FFMA.FTZ R170, R170, R31.reuse, -R30.reuse ;  /* 0x0000001faaaa7223 */ /* 0x180fe2000001081e */
[-CC-:B------:R-:W-:Y:S01]  /*218f0*/  FFMA.FTZ R169, R169, R31.reuse, -R30.reuse ;  /* 0x0000001fa9a97223 */ /* 0x180fe2000001081e */
[----:B------:R-:W2:Y:S01]  /*21900*/  MUFU.EX2 R33, R33 ;  /* 0x0000002100217308 */ /* 0x000ea20000000800 */
[-CC-:B------:R-:W-:Y:S01]  /*21910*/  FFMA.FTZ R172, R29, R31.reuse, -R30.reuse ;  /* 0x0000001f1dac7223 */ /* 0x180fe2000001081e */
[----:B------:R-:W-:-:S06]  /*21920*/  FFMA.FTZ R194, R28, R31, -R30 ;  /* 0x0000001f1cc27223 */ /* 0x000fcc000001081e */
[----:B------:R-:W-:Y:S08]  /*21930*/  MUFU.EX2 R32, R32 ;  /* 0x0000002000207308 */ /* 0x000ff00000000800 */
[----:B------:R-:W3:Y:S01]  /*21940*/  MUFU.EX2 R2, R2 ;  /* 0x0000000200027308 */ /* 0x000ee20000000800 */
[----:B--2---:R-:W-:-:S07]  /*21950*/  F2FP.F16.F32.PACK_AB R6, R33, R34 ;  /* 0x000000222106723e */ /* 0x004fce00000000ff */
[----:B------:R-:W-:Y:S08]  /*21960*/  MUFU.EX2 R0, R0 ;  /* 0x0000000000007308 */ /* 0x000ff00000000800 */
[----:B------:R-:W2:Y:S01]  /*21970*/  MUFU.EX2 R164, R164 ;  /* 0x000000a400a47308 */ /* 0x000ea20000000800 */
[----:B---3--:R-:W-:-:S07]  /*21980*/  F2FP.F16.F32.PACK_AB R5, R2, R32 ;  /* 0x000000200205723e */ /* 0x008fce00000000ff */
[----:B------:R3:W4:Y:S08]  /*21990*/  MUFU.EX2 R168, R4 ;  /* 0x0000000400a87308 */ /* 0x0007300000000800 */
[----:B------:R-:W5:Y:S01]  /*219a0*/  MUFU.EX2 R3, R3 ;  /* 0x0000000300037308 */ /* 0x000f620000000800 */
[----:B--2---:R-:W-:-:S07]  /*219b0*/  F2FP.F16.F32.PACK_AB R7, R164, R0 ;  /* 0x00000000a407723e */ /* 0x004fce00000000ff */
[----:B------:R2:W-:Y:S01]  /*219c0*/  MUFU.EX2 R181, R183 ;  /* 0x000000b700b57308 */ /* 0x0005e20000000800 */
[----:B---3--:R-:W-:Y:S01]  /*219d0*/  F2FP.F16.F32.PACK_AB R4, R35, R165 ;  /* 0x000000a52304723e */ /* 0x008fe200000000ff */
[-C--:B----4-:R-:W-:Y:S01]  /*219e0*/  FMUL.FTZ R160, R160, R168.reuse ;  /* 0x000000a8a0a07220 */ /* 0x090fe20000410000 */
        /* <DEDUP_REMOVED lines=145> */
[----:B------:R-:W-:Y:S01]  /*22300*/  FMUL.FTZ R151, R151, R3 ;  /* 0x0000000397977220 */ /* 0x000fe20000410000 */
[----:B--2---:R-:W-:Y:S01]  /*22310*/  FFMA.FTZ R183, R20, R31, -R30 ;  /* 0x0000001f14b77223 */ /* 0x004fe2000001081e */
[----:B------:R-:W2:Y:S01]  /*22320*/  MUFU.EX2 R176, R176 ;  /* 0x000000b000b07308 */ /* 0x000ea20000000800 */
        /* <DEDUP_REMOVED lines=8> */
[----:B------:R-:W-:Y:S01]  /*223b0*/  MUFU.EX2 R177, R177 ;  /* 0x000000b100b17308 */ /* 0x000fe20000000800 */
[-C--:B------:R-:W-:Y:S01]  /*223c0*/  FMUL.FTZ R147, R147, R3.reuse ;  /* 0x0000000393937220 */ /* 0x080fe20000410000 */
[----:B------:R-:W-:Y:S01]  /*223d0*/  LDSM.16.MT88.4 R20, [R228+0x10800] ;  /* 0x01080000e414783b */ /* 0x000fe20000004200 */
[----:B------:R-:W-:Y:S01]  /*223e0*/  FFMA.FTZ R165, R249, R168, R165 ;  /* 0x000000a8f9a57223 */ /* 0x000fe200000100a5 */
[----:B------:R-:W-:Y:S01]  /*223f0*/  FFMA.FTZ R3, R248, R3, R32 ;  /* 0x00000003f8037223 */ /* 0x000fe20000010020 */
[C---:B------:R-:W-:Y:S01]  /*22400*/  HMMA.16816.F32 R104, R4.reuse, R18, R104 ;  /* 0x000000120468723c */ /* 0x040fe20000001868 */
[----:B------:R-:W3:Y:S01]  /*22410*/  LDSM.16.MT88.4 R16, [R230+0x16000] ;  /* 0x01600000e610783b */ /* 0x000ee20000004200 */
[----:B------:R-:W-:Y:S01]  /*22420*/  FADD.FTZ R165, R35, R165 ;  /* 0x000000a523a57221 */ /* 0x000fe20000010000 */
[----:B------:R-:W-:Y:S01]  /*22430*/  MUFU.EX2 R178, R178 ;  /* 0x000000b200b27308 */ /* 0x000fe20000000800 */
[----:B------:R-:W-:Y:S01]  /*22440*/  FADD.FTZ R3, R2, R3 ;  /* 0x0000000302037221 */ /* 0x000fe20000010000 */
[----:B------:R-:W-:Y:S01]  /*22450*/  LDSM.16.MT88.4 R28, [R229+0x13800] ;  /* 0x01380000e51c783b */ /* 0x000fe20000004200 */
[----:B----4-:R-:W-:Y:S01]  /*22460*/  HMMA.16816.F32 R108, R4, R12, R108 ;  /* 0x0000000c046c723c */ /* 0x010fe2000000186c */
[----:B------:R-:W-:Y:S01]  /*22470*/  FADD.FTZ R165, R34, R165 ;  /* 0x000000a522a57221 */ /* 0x000fe20000010000 */
[----:B------:R-:W-:-:S03]  /*22480*/  FADD.FTZ R3, R0, R3 ;  /* 0x0000000300037221 */ /* 0x000fc60000010000 */
[----:B------:R-:W-:Y:S01]  /*22490*/  MUFU.EX2 R180, R180 ;  /* 0x000000b400b47308 */ /* 0x000fe20000000800 */
[C---:B------:R-:W-:Y:S01]  /*224a0*/  HMMA.16816.F32 R112, R4.reuse, R14, R112 ;  /* 0x0000000e0470723c */ /* 0x040fe20000001870 */
[----:B------:R-:W4:Y:S01]  /*224b0*/  LDSM.16.MT88.4 R12, [R229+0x16000] ;  /* 0x01600000e50c783b */ /* 0x000f220000004200 */
[----:B------:R-:W-:Y:S01]  /*224c0*/  FADD.FTZ R165, R33, R165 ;  /* 0x000000a521a57221 */ /* 0x000fe20000010000 */
[----:B------:R-:W-:Y:S01]  /*224d0*/  FADD.FTZ R3, R164, R3 ;  /* 0x00000003a4037221 */ /* 0x000fe20000010000 */
[----:B------:R-:W-:Y:S02]  /*224e0*/  MOV R164, R167 ;  /* 0x000000a700a47202 */ /* 0x000fe40000000f00 */
[----:B-1----:R-:W-:Y:S01]  /*224f0*/  HMMA.16816.F32 R116, R4, R8, R116 ;  /* 0x000000080474723c */ /* 0x002fe20000001874 */
[----:B------:R-:W1:Y:S01]  /*22500*/  MUFU.EX2 R179, R179 ;  /* 0x000000b300b37308 */ /* 0x000e620000000800 */
[----:B--2---:R-:W-:-:S04]  /*22510*/  FADD.FTZ R165, R176, R165 ;  /* 0x000000a5b0a57221 */ /* 0x004fc80000010000 */
[C---:B------:R-:W-:Y:S01]  /*22520*/  HMMA.16816.F32 R120, R4.reuse, R10, R120 ;  /* 0x0000000a0478723c */ /* 0x040fe20000001878 */
[----:B------:R-:W2:Y:S02]  /*22530*/  LDSM.16.MT88.4 R8, [R228+0x16000] ;  /* 0x01600000e408783b */ /* 0x000ea40000004200 */
[----:B------:R-:W-:Y:S08]  /*22540*/  MUFU.EX2 R182, R182 ;  /* 0x000000b600b67308 */ /* 0x000ff00000000800 */
[----:B------:R-:W5:Y:S01]  /*22550*/  MUFU.EX2 R183, R183 ;  /* 0x000000b700b77308 */ /* 0x000f620000000800 */
[----:B-1----:R-:W-:Y:S01]  /*22560*/  FADD.FTZ R3, R179, R3 ;  /* 0x00000003b3037221 */ /* 0x002fe20000010000 */
[C---:B---3--:R-:W-:Y:S06]  /*22570*/  HMMA.16816.F32 R124, R4.reuse, R16, R124 ;  /* 0x00000010047c723c */ /* 0x048fec000000187c */
[----:B------:R-:W1:Y:S01]  /*22580*/  MUFU.EX2 R193, R193 ;  /* 0x000000c100c17308 */ /* 0x000e620000000800 */
[C---:B------:R-:W-:Y:S01]  /*22590*/  HMMA.16816.F32 R128, R4.reuse, R18, R128 ;  /* 0x000000120480723c */ /* 0x040fe20000001880 */
[----:B------:R-:W3:Y:S06]  /*225a0*/  LDSM.16.MT88.4 R16, [R227+0x16000] ;  /* 0x01600000e310783b */ /* 0x000eec0000004200 */
[----:B------:R-:W-:Y:S01]  /*225b0*/  MUFU.EX2 R192, R192 ;  /* 0x000000c000c07308 */ /* 0x000fe20000000800 */
[C---:B----4-:R-:W-:Y:S06]  /*225c0*/  HMMA.16816.F32 R132, R4.reuse, R12, R132 ;  /* 0x0000000c0484723c */ /* 0x050fec0000001884 */
[C---:B------:R-:W-:Y:S01]  /*225d0*/  HMMA.16816.F32 R152, R4.reuse, R14, R152 ;  /* 0x0000000e0498723c */ /* 0x040fe20000001898 */
[----:B------:R-:W4:Y:S01]  /*225e0*/  LDSM.16.MT88.4 R12, [R230+0x10800] ;  /* 0x01080000e60c783b */ /* 0x000f220000004200 */
[----:B------:R-:W-:Y:S04]  /*225f0*/  MUFU.EX2 R191, R191 ;  /* 0x000000bf00bf7308 */ /* 0x000fe80000000800 */
[C---:B--2---:R-:W-:Y:S04]  /*22600*/  HMMA.16816.F32 R136, R4.reuse, R8, R136 ;  /* 0x000000080488723c */ /* 0x044fe80000001888 */
[----:B------:R-:W-:Y:S02]  /*22610*/  MUFU.EX2 R190, R190 ;  /* 0x000000be00be7308 */ /* 0x000fe40000000800 */
[C---:B------:R-:W-:Y:S01]  /*22620*/  HMMA.16816.F32 R148, R4.reuse, R10, R148 ;  /* 0x0000000a0494723c */ /* 0x040fe20000001894 */
[----:B------:R-:W2:Y:S05]  /*22630*/  LDSM.16.MT88.4 R8, [R229+0x10800] ;  /* 0x01080000e508783b */ /* 0x000eaa0000004200 */
[----:B------:R-:W1:Y:S08]  /*22640*/  MUFU.EX2 R185, R185 ;  /* 0x000000b900b97308 */ /* 0x000e700000000800 */
[----:B------:R-:W2:Y:S01]  /*22650*/  MUFU.EX2 R187, R187 ;  /* 0x000000bb00bb7308 */ /* 0x000ea20000000800 */
[C---:B---3--:R-:W-:Y:S07]  /*22660*/  HMMA.16816.F32 R140, R4.reuse, R16, R140 ;  /* 0x00000010048c723c */ /* 0x048fee000000188c */
[----:B------:R-:W-:Y:S01]  /*22670*/  MUFU.EX2 R186, R186 ;  /* 0x000000ba00ba7308 */ /* 0x000fe20000000800 */
[----:B------:R-:W-:Y:S01]  /*22680*/  HMMA.16816.F32 R144, R4, R18, R144 ;  /* 0x000000120490723c */ /* 0x000fe20000001890 */
[----:B------:R-:W3:Y:S06]  /*22690*/  LDSM.16.MT88.4 R16, [R228+0x12800] ;  /* 0x01280000e410783b */ /* 0x000eec0000004200 */
[----:B------:R-:W-:Y:S01]  /*226a0*/  F2FP.F16.F32.PACK_AB R4, R177, R176 ;  /* 0x000000b0b104723e */ /* 0x000fe200000000ff */
[----:B------:R-:W3:Y:S01]  /*226b0*/  MUFU.EX2 R184, R184 ;  /* 0x000000b800b87308 */ /* 0x000ee20000000800 */
[----:B------:R-:W-:Y:S01]  /*226c0*/  F2FP.F16.F32.PACK_AB R5, R181, R179 ;  /* 0x000000b3b505723e */ /* 0x000fe200000000ff */
[----:B------:R-:W-:Y:S01]  /*226d0*/  FADD.FTZ R177, R177, R165 ;  /* 0x000000a5b1b17221 */ /* 0x000fe20000010000 */
[----:B------:R-:W-:Y:S01]  /*226e0*/  F2FP.F16.F32.PACK_AB R6, R180, R178 ;  /* 0x000000b2b406723e */ /* 0x000fe200000000ff */
[----:B------:R-:W-:Y:S01]  /*226f0*/  FADD.FTZ R181, R181, R3 ;  /* 0x00000003b5b57221 */ /* 0x000fe20000010000 */
[----:B-----5:R-:W-:Y:S01]  /*22700*/  F2FP.F16.F32.PACK_AB R7, R183, R182 ;  /* 0x000000b6b707723e */ /* 0x020fe200000000ff */
[----:B------:R-:W-:Y:S01]  /*22710*/  FADD.FTZ R177, R178, R177 ;  /* 0x000000b1b2b17221 */ /* 0x000fe20000010000 */
[----:B------:R-:W-:Y:S01]  /*22720*/  MOV R3, R166 ;  /* 0x000000a600037202 */ /* 0x000fe20000000f00 */
[----:B------:R-:W5:Y:S01]  /*22730*/  MUFU.EX2 R175, R175 ;  /* 0x000000af00af7308 */ /* 0x000f620000000800 */
[----:B------:R-:W-:Y:S01]  /*22740*/  FADD.FTZ R181, R182, R181 ;  /* 0x000000b5b6b57221 */ /* 0x000fe20000010000 */
[----:B------:R-:W-:-:S02]  /*22750*/  FADD.FTZ R180, R180, R177 ;  /* 0x000000b1b4b47221 */ /* 0x000fc40000010000 */
[C---:B----4-:R-:W-:Y:S01]  /*22760*/  HMMA.16816.F32 R160, R4.reuse, R12, R160 ;  /* 0x0000000c04a0723c */ /* 0x050fe200000018a0 */
[----:B------:R-:W-:Y:S01]  /*22770*/  FADD.FTZ R183, R183, R181 ;  /* 0x000000b5b7b77221 */ /* 0x000fe20000010000 */
[----:B-1----:R-:W-:Y:S02]  /*22780*/  FADD.FTZ R180, R193, R180 ;  /* 0x000000b4c1b47221 */ /* 0x002fe40000010000 */
[----:B------:R-:W-:Y:S01]  /*22790*/  MUFU.EX2 R174, R174 ;  /* 0x000000ae00ae7308 */ /* 0x000fe20000000800 */
[----:B------:R-:W-:Y:S01]  /*227a0*/  FADD.FTZ R183, R185, R183 ;  /* 0x000000b7b9b77221 */ /* 0x000fe20000010000 */
[C---:B------:R-:W-:Y:S01]  /*227b0*/  HMMA.16816.F32 R156, R4.reuse, R14, R156 ;  /* 0x0000000e049c723c */ /* 0x040fe2000000189c */
[----:B------:R-:W1:Y:S05]  /*227c0*/  LDSM.16.MT88.4 R12, [R230+0x12800] ;  /* 0x01280000e60c783b */ /* 0x000e6a0000004200 */
[C---:B--2---:R-:W-:Y:S01]  /*227d0*/  HMMA.16816.F32 R36, R4.reuse, R8, R36 ;  /* 0x000000080424723c */ /* 0x044fe20000001824 */
[----:B------:R-:W-:Y:S05]  /*227e0*/  MUFU.EX2 R173, R173 ;  /* 0x000000ad00ad7308 */ /* 0x000fea0000000800 */
[C---:B------:R-:W-:Y:S01]  /*227f0*/  HMMA.16816.F32 R40, R4.reuse, R10, R40 ;  /* 0x0000000a0428723c */ /* 0x040fe20000001828 */
[----:B------:R-:W2:Y:S02]  /*22800*/  LDSM.16.MT88.4 R8, [R229+0x12800] ;  /* 0x01280000e508783b */ /* 0x000ea40000004200 */
[----:B------:R-:W-:Y:S03]  /*22810*/  MUFU.EX2 R171, R171 ;  /* 0x000000ab00ab7308 */ /* 0x000fe60000000800 */
[C---:B------:R-:W-:Y:S05]  /*22820*/  HMMA.16816.F32 R44, R4.reuse, R20, R44 ;  /* 0x00000014042c723c */ /* 0x040fea000000182c */
[----:B------:R-:W4:Y:S01]  /*22830*/  MUFU.EX2 R170, R170 ;  /* 0x000000aa00aa7308 */ /* 0x000f220000000800 */
[C---:B------:R-:W-:Y:S01]  /*22840*/  HMMA.16816.F32 R48, R4.reuse, R22, R48 ;  /* 0x000000160430723c */ /* 0x040fe20000001830 */
[----:B------:R-:W5:Y:S05]  /*22850*/  LDSM.16.MT88.4 R20, [R227+0x12800] ;  /* 0x01280000e314783b */ /* 0x000f6a0000004200 */
[C---:B---3--:R-:W-:Y:S01]  /*22860*/  HMMA.16816.F32 R76, R4.reuse, R16, R76 ;  /* 0x00000010044c723c */ /* 0x048fe2000000184c */
[----:B------:R-:W3:Y:S05]  /*22870*/  MUFU.EX2 R169, R169 ;  /* 0x000000a900a97308 */ /* 0x000eea0000000800 */
[C---:B------:R-:W-:Y:S01]  /*22880*/  HMMA.16816.F32 R80, R4.reuse, R18, R80 ;  /* 0x000000120450723c */ /* 0x040fe20000001850 */
[----:B------:R-:W4:Y:S02]  /*22890*/  LDSM.16.MT88.4 R16, [R228+0x14800] ;  /* 0x01480000e410783b */ /* 0x000f240000004200 */
[----:B------:R-:W3:Y:S03]  /*228a0*/  MUFU.EX2 R172, R172 ;  /* 0x000000ac00ac7308 */ /* 0x000ee60000000800 */
[C---:B-1----:R-:W-:Y:S05]  /*228b0*/  HMMA.16816.F32 R60, R4.reuse, R12, R60 ;  /* 0x0000000c043c723c */ /* 0x042fea000000183c */
[----:B------:R-:W1:Y:S01]  /*228c0*/  MUFU.EX2 R194, R194 ;  /* 0x000000c200c27308 */ /* 0x000e620000000800 */
[C---:B------:R-:W-:Y:S01]  /*228d0*/  HMMA.16816.F32 R64, R4.reuse, R14, R64 ;  /* 0x0000000e0440723c */ /* 0x040fe20000001840 */
[----:B------:R-:W3:Y:S05]  /*228e0*/  LDSM.16.MT88.4 R12, [R230+0x14800] ;  /* 0x01480000e60c783b */ /* 0x000eea0000004200 */
[C---:B--2---:R-:W-:Y:S06]  /*228f0*/  HMMA.16816.F32 R68, R4.reuse, R8, R68 ;  /* 0x000000080444723c */ /* 0x044fec0000001844 */
[C---:B------:R-:W-:Y:S01]  /*22900*/  HMMA.16816.F32 R72, R4.reuse, R10, R72 ;  /* 0x0000000a0448723c */ /* 0x040fe20000001848 */
[----:B------:R-:W2:Y:S05]  /*22910*/  LDSM.16.MT88.4 R8, [R229+0x14800] ;  /* 0x01480000e508783b */ /* 0x000eaa0000004200 */
        /* <DEDUP_REMOVED lines=12> */
[C---:B-----5:R-:W-:Y:S06]  /*229e0*/  HMMA.16816.F32 R116, R4.reuse, R20, R116 ;  /* 0x000000140474723c */ /* 0x060fec0000001874 */
[C---:B------:R-:W-:Y:S01]  /*229f0*/  HMMA.16816.F32 R120, R4.reuse, R22, R120 ;  /* 0x000000160478723c */ /* 0x040fe20000001878 */
[----:B------:R-:W4:Y:S05]  /*22a00*/  LDSM.16.MT88.4 R20, [R227+0x16800] ;  /* 0x01680000e314783b */ /* 0x000f2a0000004200 */
[C---:B------:R-:W-:Y:S06]  /*22a10*/  HMMA.16816.F32 R52, R4.reuse, R24, R52 ;  /* 0x000000180434723c */ /* 0x040fec0000001834 */
        /* <DEDUP_REMOVED lines=11> */
[C---:B----4-:R-:W-:Y:S06]  /*22ad0*/  HMMA.16816.F32 R140, R4.reuse, R20, R140 ;  /* 0x00000014048c723c */ /* 0x050fec000000188c */
[----:B------:R-:W-:Y:S01]  /*22ae0*/  HMMA.16816.F32 R144, R4, R22, R144 ;  /* 0x000000160490723c */ /* 0x000fe20000001890 */
[----:B------:R-:W-:Y:S06]  /*22af0*/  LDSM.16.MT88.4 R20, [R228+0x13000] ;  /* 0x01300000e414783b */ /* 0x000fec0000004200 */
[C---:B------:R-:W-:Y:S01]  /*22b00*/  F2FP.F16.F32.PACK_AB R4, R192.reuse, R193 ;  /* 0x000000c1c004723e */ /* 0x040fe200000000ff */
[----:B------:R-:W-:Y:S01]  /*22b10*/  FADD.FTZ R192, R192, R180 ;  /* 0x000000b4c0c07221 */ /* 0x000fe20000010000 */
[C---:B------:R-:W-:Y:S01]  /*22b20*/  F2FP.F16.F32.PACK_AB R5, R187.reuse, R185 ;  /* 0x000000b9bb05723e */ /* 0x040fe200000000ff */
[----:B------:R-:W-:Y:S01]  /*22b30*/  FADD.FTZ R187, R187, R183 ;  /* 0x000000b7bbbb7221 */ /* 0x000fe20000010000 */
[----:B------:R-:W-:Y:S01]  /*22b40*/  F2FP.F16.F32.PACK_AB R6, R190, R191 ;  /* 0x000000bfbe06723e */ /* 0x000fe200000000ff */
[----:B------:R-:W-:Y:S01]  /*22b50*/  FADD.FTZ R192, R191, R192 ;  /* 0x000000c0bfc07221 */ /* 0x000fe20000010000 */
[----:B------:R-:W-:Y:S01]  /*22b60*/  F2FP.F16.F32.PACK_AB R7, R184, R186 ;  /* 0x000000bab807723e */ /* 0x000fe200000000ff */
[----:B------:R-:W-:-:S02]  /*22b70*/  FADD.FTZ R187, R186, R187 ;  /* 0x000000bbbabb7221 */ /* 0x000fc40000010000 */
[----:B------:R-:W-:Y:S02]  /*22b80*/  FADD.FTZ R190, R190, R192 ;  /* 0x000000c0bebe7221 */ /* 0x000fe40000010000 */
[----:B------:R-:W-:Y:S02]  /*22b90*/  FADD.FTZ R184, R184, R187 ;  /* 0x000000bbb8b87221 */ /* 0x000fe40000010000 */
[----:B---3--:R-:W-:Y:S01]  /*22ba0*/  HMMA.16816.F32 R160, R4, R12, R160 ;  /* 0x0000000c04a0723c */ /* 0x008fe200000018a0 */
        /* <DEDUP_REMOVED lines=10> */
[----:B-1----:R-:W-:Y:S01]  /*22c50*/  FADD.FTZ R248, R194, R184 ;  /* 0x000000b8c2f87221 */ /* 0x002fe20000010000 */
[C---:B------:R-:W-:Y:S01]  /*22c60*/  HMMA.16816.F32 R40, R4.reuse, R10, R40 ;  /* 0x0000000a0428723c */ /* 0x040fe20000001828 */
[----:B------:R-:W1:Y:S05]  /*22c70*/  LDSM.16.MT88.4 R8, [R229+0x13000] ;  /* 0x01300000e508783b */ /* 0x000e6a0000004200 */
[C---:B-----5:R-:W-:Y:S06]  /*22c80*/  HMMA.16816.F32 R44, R4.reuse, R16, R44 ;  /* 0x00000010042c723c */ /* 0x060fec000000182c */
[C---:B------:R-:W-:Y:S01]  /*22c90*/  HMMA.16816.F32 R48, R4.reuse, R18, R48 ;  /* 0x000000120430723c */ /* 0x040fe20000001830 */
[----:B------:R-:W-:Y:S05]  /*22ca0*/  LDSM.16.MT88.4 R16, [R230+0x15000] ;  /* 0x01500000e610783b */ /* 0x000fea0000004200 */
[C---:B------:R-:W-:Y:S06]  /*22cb0*/  HMMA.16816.F32 R52, R4.reuse, R24, R52 ;  /* 0x000000180434723c */ /* 0x040fec0000001834 */
[C---:B------:R-:W-:Y:S01]  /*22cc0*/  HMMA.16816.F32 R56, R4.reuse, R26, R56 ;  /* 0x0000001a0438723c */ /* 0x040fe20000001838 */
[----:B------:R-:W2:Y:S05]  /*22cd0*/  LDSM.16.MT88.4 R24, [R227+0x13000] ;  /* 0x01300000e318783b */ /* 0x000eaa0000004200 */
[C---:B---3--:R-:W-:Y:S06]  /*22ce0*/  HMMA.16816.F32 R60, R4.reuse, R12, R60 ;  /* 0x0000000c043c723c */ /* 0x048fec000000183c */
[C---:B------:R-:W-:Y:S01]  /*22cf0*/  HMMA.16816.F32 R64, R4.reuse, R14, R64 ;  /* 0x0000000e0440723c */ /* 0x040fe20000001840 */
[----:B------:R-:W-:Y:S05]  /*22d00*/  LDSM.16.MT88.4 R12, [R228+0x15000] ;  /* 0x01500000e40c783b */ /* 0x000fea0000004200 */
[C---:B-1----:R-:W-:Y:S06]  /*22d10*/  HMMA.16816.F32 R68, R4.reuse, R8, R68 ;  /* 0x000000080444723c */ /* 0x042fec0000001844 */
[C---:B------:R-:W-:Y:S01]  /*22d20*/  HMMA.16816.F32 R72, R4.reuse, R10, R72 ;  /* 0x0000000a0448723c */ /* 0x040fe20000001848 */
[----:B------:R-:W1:Y:S05]  /*22d30*/  LDSM.16.MT88.4 R8, [R229+0x15000] ;  /* 0x01500000e508783b */ /* 0x000e6a0000004200 */
[C---:B------:R-:W-:Y:S06]  /*22d40*/  HMMA.16816.F32 R76, R4.reuse, R20, R76 ;  /* 0x00000014044c723c */ /* 0x040fec000000184c */
[C---:B------:R-:W-:Y:S01]  /*22d50*/  HMMA.16816.F32 R80, R4.reuse, R22, R80 ;  /* 0x000000160450723c */ /* 0x040fe20000001850 */
[----:B------:R-:W3:Y:S05]  /*22d60*/  LDSM.16.MT88.4 R20, [R227+0x15000] ;  /* 0x01500000e314783b */ /* 0x000eea0000004200 */
[C---:B--2---:R-:W-:Y:S06]  /*22d70*/  HMMA.16816.F32 R84, R4.reuse, R24, R84 ;  /* 0x000000180454723c */ /* 0x044fec0000001854 */
[C---:B------:R-:W-:Y:S01]  /*22d80*/  HMMA.16816.F32 R88, R4.reuse, R26, R88 ;  /* 0x0000001a0458723c */ /* 0x040fe20000001858 */
[----:B------:R-:W-:Y:S05]  /*22d90*/  LDSM.16.MT88.4 R24, [R227+0x17000] ;  /* 0x01700000e318783b */ /* 0x000fea0000004200 */
[C---:B------:R-:W-:Y:S06]  /*22da0*/  HMMA.16816.F32 R92, R4.reuse, R16, R92 ;  /* 0x00000010045c723c */ /* 0x040fec000000185c */
[C---:B------:R-:W-:Y:S01]  /*22db0*/  HMMA.16816.F32 R96, R4.reuse, R18, R96 ;  /* 0x000000120460723c */ /* 0x040fe20000001860 */
[----:B------:R-:W2:Y:S05]  /*22dc0*/  LDSM.16.MT88.4 R16, [R230+0x17000] ;  /* 0x01700000e610783b */ /* 0x000eaa0000004200 */
        /* <DEDUP_REMOVED lines=11> */
[----:B------:R-:W2:Y:S05]  /*22e80*/  LDSM.16.MT88.4 R16, [R229+0x11800] ;  /* 0x01180000e510783b */ /* 0x000eaa0000004200 */
[C---:B-1----:R-:W-:Y:S06]  /*22e90*/  HMMA.16816.F32 R132, R4.reuse, R8, R132 ;  /* 0x000000080484723c */ /* 0x042fec0000001884 */
[C---:B------:R-:W-:Y:S01]  /*22ea0*/  HMMA.16816.F32 R152, R4.reuse, R10, R152 ;  /* 0x0000000a0498723c */ /* 0x040fe20000001898 */
[----:B------:R-:W1:Y:S05]  /*22eb0*/  LDSM.16.MT88.4 R8, [R228+0x11800] ;  /* 0x01180000e408783b */ /* 0x000e6a0000004200 */
[C---:B----4-:R-:W-:Y:S06]  /*22ec0*/  HMMA.16816.F32 R136, R4.reuse, R12, R136 ;  /* 0x0000000c0488723c */ /* 0x050fec0000001888 */
[C---:B------:R-:W-:Y:S01]  /*22ed0*/  HMMA.16816.F32 R148, R4.reuse, R14, R148 ;  /* 0x0000000e0494723c */ /* 0x040fe20000001894 */
[----:B------:R-:W4:Y:S05]  /*22ee0*/  LDSM.16.MT88.4 R12, [R227+0x11800] ;  /* 0x01180000e30c783b */ /* 0x000f2a0000004200 */
[C---:B------:R-:W-:Y:S06]  /*22ef0*/  HMMA.16816.F32 R140, R4.reuse, R24, R140 ;  /* 0x00000018048c723c */ /* 0x040fec000000188c */
[----:B------:R-:W-:Y:S01]  /*22f00*/  HMMA.16816.F32 R144, R4, R26, R144 ;  /* 0x0000001a0490723c */ /* 0x000fe20000001890 */
[----:B------:R-:W-:Y:S06]  /*22f10*/  LDSM.16.MT88.4 R24, [R230+0x13800] ;  /* 0x01380000e618783b */ /* 0x000fec0000004200 */
[----:B------:R-:W-:-:S02]  /*22f20*/  F2FP.F16.F32.PACK_AB R4, R174, R175 ;  /* 0x000000afae04723e */ /* 0x000fc400000000ff */
[----:B------:R-:W-:Y:S02]  /*22f30*/  F2FP.F16.F32.PACK_AB R5, R169, R170 ;  /* 0x000000aaa905723e */ /* 0x000fe400000000ff */
[----:B------:R-:W-:Y:S02]  /*22f40*/  F2FP.F16.F32.PACK_AB R6, R171, R173 ;  /* 0x000000adab06723e */ /* 0x000fe400000000ff */
[----:B------:R-:W-:-:S07]  /*22f50*/  F2FP.F16.F32.PACK_AB R7, R194, R172 ;  /* 0x000000acc207723e */ /* 0x000fce00000000ff */
        /* <DEDUP_REMOVED lines=12> */
[C---:B---3--:R-:W-:Y:S06]  /*23020*/  HMMA.16816.F32 R76, R4.reuse, R20, R76 ;  /* 0x00000014044c723c */ /* 0x048fec000000184c */
[C---:B------:R-:W-:Y:S01]  /*23030*/  HMMA.16816.F32 R80, R4.reuse, R22, R80 ;  /* 0x000000160450723c */ /* 0x040fe20000001850 */
[----:B------:R-:W3:Y:S05]  /*23040*/  LDSM.16.MT88.4 R20, [R227+0x15800] ;  /* 0x01580000e314783b */ /* 0x000eea0000004200 */
        /* <DEDUP_REMOVED lines=16> */
[C---:B------:R-:W-:Y:S06]  /*23150*/  HMMA.16816.F32 R72, R4.reuse, R30, R72 ;  /* 0x0000001e0448723c */ /* 0x040fec0000001848 */
[C---:B-----5:R-:W-:Y:S06]  /*23160*/  HMMA.16816.F32 R108, R4.reuse, R24, R108 ;  /* 0x00000018046c723c */ /* 0x060fec000000186c */
[C---:B------:R-:W-:Y:S06]  /*23170*/  HMMA.16816.F32 R112, R4.reuse, R26, R112 ;  /* 0x0000001a0470723c */ /* 0x040fec0000001870 */
[C---:B--2---:R-:W-:Y:S06]  /*23180*/  HMMA.16816.F32 R124, R4.reuse, R16, R124 ;  /* 0x00000010047c723c */ /* 0x044fec000000187c */
[C---:B------:R-:W-:Y:S06]  /*23190*/  HMMA.16816.F32 R128, R4.reuse, R18, R128 ;  /* 0x000000120480723c */ /* 0x040fec0000001880 */
[C---:B-1----:R-:W-:Y:S06]  /*231a0*/  HMMA.16816.F32 R132, R4.reuse, R8, R132 ;  /* 0x000000080484723c */ /* 0x042fec0000001884 */
[C---:B------:R-:W-:Y:S06]  /*231b0*/  HMMA.16816.F32 R152, R4.reuse, R10, R152 ;  /* 0x0000000a0498723c */ /* 0x040fec0000001898 */
[C---:B----4-:R-:W-:Y:S06]  /*231c0*/  HMMA.16816.F32 R136, R4.reuse, R12, R136 ;  /* 0x0000000c0488723c */ /* 0x050fec0000001888 */
[C---:B------:R-:W-:Y:S06]  /*231d0*/  HMMA.16816.F32 R148, R4.reuse, R14, R148 ;  /* 0x0000000e0494723c */ /* 0x040fec0000001894 */
[C---:B---3--:R-:W-:Y:S06]  /*231e0*/  HMMA.16816.F32 R140, R4.reuse, R20, R140 ;  /* 0x00000014048c723c */ /* 0x048fec000000188c */
[----:B------:R-:W-:-:S15]  /*231f0*/  HMMA.16816.F32 R144, R4, R22, R144 ;  /* 0x000000160490723c */ /* 0x000fde0000001890 */
[----:B------:R-:W-:-:S09]  /*23200*/  NOP ;  /* 0x0000000000007918 */ /* 0x000fd20000000000 */
.L_x_1145:
[----:B------:R-:W-:-:S13]  /*23210*/  ISETP.GE.AND P0, PT, R246, 0x1, PT ;  /* 0x00000001f600780c */ /* 0x000fda0003f06270 */
[----:B------:R-:W-:Y:S05]  /*23220*/  @!P0 BRA `(.L_x_1154) ;  /* 0x0000004800188947 */ /* 0x000fea0003800000 */
[----:B------:R-:W-:Y:S02]  /*23230*/  MOV R0, R3 ;  /* 0x0000000300007202 */ /* 0x000fe40000000f00 */
[----:B------:R-:W-:-:S07]  /*23240*/  MOV R2, R164 ;  /* 0x000000a400027202 */ /* 0x000fce0000000f00 */
.L_x_1163:
[----:B------:R-:W1:Y:S01]  /*23250*/  LDC.64 R166, c[0x0][0x208] ;  /* 0x00008200ffa67b82 */ /* 0x000e620000000a00 */
[----:B------:R-:W-:Y:S04]  /*23260*/  DEPBAR.LE SB0, 0x0 ;  /* 0x000080000000791a */ /* 0x000fe80000000000 */
[----:B------:R-:W-:Y:S05]  /*23270*/  WARPSYNC.ALL ;  /* 0x0000000000007948 */ /* 0x000fea0003800000 */
[----:B------:R-:W2:Y:S08]  /*23280*/  LDC.64 R164, c[0x0][0x198] ;  /* 0x00006600ffa47b82 */ /* 0x000eb00000000a00 */
[----:B------:R-:W-:Y:S01]  /*23290*/  BAR.SYNC.DEFER_BLOCKING 0x0 ;  /* 0x0000000000007b1d */ /* 0x000fe20000010000 */
[----:B------:R-:W-:Y:S04]  /*232a0*/  ISETP.NE.U32.AND P0, PT, R244, RZ, PT ;  /* 0x000000fff400720c */ /* 0x000fe80003f05070 */
[----:B------:R-:W-:Y:S01]  /*232b0*/  ISETP.NE.AND.EX P0, PT, R245, RZ, PT, P0 ;  /* 0x000000fff500720c */ /* 0x000fe20003f05300 */
[----:B------:R-:W-:Y:S11]  /*232c0*/  BSSY B0, `(.L_x_1155) ;  /* 0x000004f000007945 */ /* 0x000ff60003800000 */
[----:B------:R-:W-:Y:S01]  /*232d0*/  @!UPT UIADD3 URZ, URZ, URZ, URZ ;  /* 0x0000003f3f3ff290 */ /* 0x000fe2000fffe03f */
[----:B------:R-:W-:Y:S05]  /*232e0*/  @!P0 BRA `(.L_x_1156) ;  /* 0x0000000400188947 */ /* 0x000fea0003800000 */
[----:B------:R-:W-:Y:S01]  /*232f0*/  IMAD.SHL.U32 R11, R246, 0x40, RZ ;  /* 0x00000040f60b7824 */ /* 0x000fe200078e00ff */
[C---:B-1----:R-:W-:Y:S02]  /*23300*/  R2UR UR4, R166.reuse ;  /* 0x00000000a60472ca */ /* 0x042fe400000e0000 */
[----:B------:R-:W-:Y:S01]  /*23310*/  R2UR UR5, R167 ;  /* 0x00000000a70572ca */ /* 0x000fe200000e0000 */
[----:B------:R-:W-:Y:S01]  /*23320*/  VIADD R3, R11, 0xffffffc0 ;  /* 0xffffffc00b037836 */ /* 0x000fe20000000000 */
[C---:B------:R-:W-:Y:S02]  /*23330*/  R2UR UR10, R166.reuse ;  /* 0x00000000a60a72ca */ /* 0x040fe400000e0000 */
[C---:B------:R-:W-:Y:S02]  /*23340*/  R2UR UR11, R167.reuse ;  /* 0x00000000a70b72ca */ /* 0x040fe400000e0000 */
[----:B------:R-:W-:Y:S02]  /*23350*/  IABS R4, R3 ;  /* 0x0000000300047213 */ /* 0x000fe40000000000 */
[C---:B------:R-:W-:Y:S02]  /*23360*/  R2UR UR12, R166.reuse ;  /* 0x00000000a60c72ca */ /* 0x040fe400000e0000 */
[C---:B------:R-:W-:Y:S02]  /*23370*/  R2UR UR13, R167.reuse ;  /* 0x00000000a70d72ca */ /* 0x040fe400000e0000 */
[----:B------:R-:W-:Y:S01]  /*23380*/  R2UR UR8, R166 ;  /* 0x00000000a60872ca */ /* 0x000fe200000e0000 */
[----:B--2---:R-:W2:Y:S01]  /*23390*/  LD.E R10, desc[UR4][R164.64+0x170] ;  /* 0x00017004a40a7980 */ /* 0x004ea2000c101900 */
[----:B------:R-:W-:Y:S03]  /*233a0*/  R2UR UR9, R167 ;  /* 0x00000000a70972ca */ /* 0x000fe600000e0000 */
[----:B------:R-:W3:Y:S10]  /*233b0*/  LD.E.64 R12, desc[UR4][R164.64+0x40] ;  /* 0x00004004a40c7980 */ /* 0x000ef4000c101b00 */
[----:B------:R-:W4:Y:S01]  /*233c0*/  LD.E.64 R14, desc[UR8][R164.64+0x28] ;  /* 0x00002808a40e7980 */ /* 0x000f22000c101b00 */
[-C--:B--2---:R-:W-:Y:S02]  /*233d0*/  IABS R7, R10.reuse ;  /* 0x0000000a00077213 */ /* 0x084fe40000000000 */
[-C--:B------:R-:W-:Y:S02]  /*233e0*/  IABS R5, R10.reuse ;  /* 0x0000000a00057213 */ /* 0x080fe40000000000 */
[----:B------:R-:W1:Y:S01]  /*233f0*/  I2F.RP R8, R7 ;  /* 0x0000000700087306 */ /* 0x000e620000209400 */
[-C--:B------:R-:W-:Y:S02]  /*23400*/  LOP3.LUT R3, R3, R10.reuse, RZ, 0x3c, !PT ;  /* 0x0000000a03037212 */ /* 0x080fe400078e3cff */
[----:B------:R-:W-:Y:S02]  /*23410*/  IMAD.MOV R5, RZ, RZ, -R5 ;  /* 0x000000ffff057224 */ /* 0x000fe400078e0a05 */
[----:B------:R-:W-:Y:S02]  /*23420*/  ISETP.GE.AND P0, PT, R3, RZ, PT ;  /* 0x000000ff0300720c */ /* 0x000fe40003f06270 */
[----:B------:R-:W-:Y:S03]  /*23430*/  LOP3.LUT R3, RZ, R10, RZ, 0x33, !PT ;  /* 0x0000000aff037212 */ /* 0x000fe600078e33ff */
[----:B-1----:R-:W1:Y:S02]  /*23440*/  MUFU.RCP R8, R8 ;  /* 0x0000000800087308 */ /* 0x002e640000001000 */
[----:B-1----:R-:W-:Y:S08]  /*23450*/  VIADD R8, R8, 0xffffffe ;  /* 0x0ffffffe08087836 */ /* 0x002ff00000000000 */
[----:B------:R-:W1:Y:S02]  /*23460*/  F2I.FTZ.U32.TRUNC.NTZ R9, R8 ;  /* 0x0000000800097305 */ /* 0x000e64000021f000 */
[--C-:B-1----:R-:W-:Y:S02]  /*23470*/  IMAD.MOV R6, RZ, RZ, -R9.reuse ;  /* 0x000000ffff067224 */ /* 0x102fe400078e0a09 */
[----:B------:R-:W-:Y:S02]  /*23480*/  IMAD.MOV.U32 R8, RZ, RZ, RZ ;  /* 0x000000ffff087224 */ /* 0x000fe400078e00ff */
[----:B------:R-:W-:Y:S04]  /*23490*/  IMAD R6, R6, R7, RZ ;  /* 0x0000000706067224 */ /* 0x000fe800078e02ff */
[----:B------:R-:W-:Y:S01]  /*234a0*/  IMAD.HI.U32 R9, R9, R6, R8 ;  /* 0x0000000609097227 */ /* 0x000fe200078e0008 */
[----:B------:R-:W-:Y:S02]  /*234b0*/  IABS R6, R11 ;  /* 0x0000000b00067213 */ /* 0x000fe40000000000 */
[----:B------:R-:W-:Y:S03]  /*234c0*/  LOP3.LUT R11, R11, R10, RZ, 0x3c, !PT ;  /* 0x0000000a0b0b7212 */ /* 0x000fe600078e3cff */
[C---:B------:R-:W-:Y:S04]  /*234d0*/  IMAD.HI.U32 R8, R9.reuse, R4, RZ ;  /* 0x0000000409087227 */ /* 0x040fe800078e00ff */
[----:B------:R-:W-:Y:S04]  /*234e0*/  IMAD.HI.U32 R9, R9, R6, RZ ;  /* 0x0000000609097227 */ /* 0x000fe800078e00ff */
[-C--:B------:R-:W-:Y:S02]  /*234f0*/  IMAD R4, R8, R5.reuse, R4 ;  /* 0x0000000508047224 */ /* 0x080fe400078e0204 */
[----:B------:R-:W-:Y:S03]  /*23500*/  IMAD R6, R9, R5, R6 ;  /* 0x0000000509067224 */ /* 0x000fe600078e0206 */
[C---:B------:R-:W-:Y:S02]  /*23510*/  ISETP.GT.U32.AND P1, PT, R7.reuse, R4, PT ;  /* 0x000000040700720c */ /* 0x040fe40003f24070 */
[----:B------:R-:W-:Y:S11]  /*23520*/  ISETP.GT.U32.AND P2, PT, R7, R6, PT ;  /* 0x000000060700720c */ /* 0x000ff60003f44070 */
[--C-:B------:R-:W-:Y:S02]  /*23530*/  @!P1 IMAD.IADD R4, R4, 0x1, -R7.reuse ;  /* 0x0000000104049824 */ /* 0x100fe400078e0a07 */
[----:B------:R-:W-:Y:S01]  /*23540*/  @!P2 IMAD.IADD R6, R6, 0x1, -R7 ;  /* 0x000000010606a824 */ /* 0x000fe200078e0a07 */
[----:B------:R-:W-:Y:S01]  /*23550*/  @!P2 IADD3 R9, R9, 0x1, RZ ;  /* 0x000000010909a810 */ /* 0x000fe20007ffe0ff */
[----:B------:R-:W-:Y:S01]  /*23560*/  @!P1 VIADD R8, R8, 0x1 ;  /* 0x0000000108089836 */ /* 0x000fe20000000000 */
[-C--:B------:R-:W-:Y:S02]  /*23570*/  ISETP.GE.U32.AND P3, PT, R4, R7.reuse, PT ;  /* 0x000000070400720c */ /* 0x080fe40003f66070 */
[----:B------:R-:W-:Y:S02]  /*23580*/  ISETP.GE.U32.AND P4, PT, R6, R7, PT ;  /* 0x000000070600720c */ /* 0x000fe40003f86070 */
[----:B------:R-:W-:Y:S02]  /*23590*/  ISETP.GE.AND P1, PT, R11, RZ, PT ;  /* 0x000000ff0b00720c */ /* 0x000fe40003f26270 */
[----:B------:R-:W-:Y:S07]  /*235a0*/  ISETP.NE.AND P2, PT, R10, RZ, PT ;  /* 0x000000ff0a00720c */ /* 0x000fee0003f45270 */
[----:B------:R-:W-:Y:S02]  /*235b0*/  @P3 VIADD R8, R8, 0x1 ;  /* 0x0000000108083836 */ /* 0x000fe40000000000 */
[----:B------:R-:W-:Y:S02]  /*235c0*/  @P4 VIADD R9, R9, 0x1 ;  /* 0x0000000109094836 */ /* 0x000fe40000000000 */
[----:B------:R-:W-:Y:S02]  /*235d0*/  @!P0 IMAD.MOV R8, RZ, RZ, -R8 ;  /* 0x000000ffff088224 */ /* 0x000fe400078e0a08 */
[----:B------:R-:W-:Y:S03]  /*235e0*/  @!P1 IMAD.MOV R9, RZ, RZ, -R9 ;  /* 0x000000ffff099224 */ /* 0x000fe600078e0a09 */
[C---:B------:R-:W-:Y:S02]  /*235f0*/  SEL R8, R3.reuse, R8, !P2 ;  /* 0x0000000803087207 */ /* 0x040fe40005000000 */
[----:B------:R-:W-:Y:S02]  /*23600*/  SEL R9, R3, R9, !P2 ;  /* 0x0000000903097207 */ /* 0x000fe40005000000 */
[CC--:B------:R-:W-:Y:S02]  /*23610*/  LEA R6, P1, R8.reuse, R244.reuse, 0x2 ;  /* 0x000000f408067211 */ /* 0x0c0fe400078210ff */
[C---:B------:R-:W-:Y:S02]  /*23620*/  LEA R4, P0, R9.reuse, R244, 0x2 ;  /* 0x000000f409047211 */ /* 0x040fe400078010ff */
[-C--:B------:R-:W-:Y:S02]  /*23630*/  LEA.HI.X.SX32 R7, R8, R245.reuse, 0x2, P1 ;  /* 0x000000f508077211 */ /* 0x080fe400008f16ff */
[C---:B------:R-:W-:Y:S02]  /*23640*/  LEA.HI.X.SX32 R5, R9.reuse, R245, 0x2, P0 ;  /* 0x000000f509057211 */ /* 0x040fe400000f16ff */
[----:B------:R-:W-:Y:S01]  /*23650*/  IADD3 R8, R9, -R8, RZ ;  /* 0x8000000809087210 */ /* 0x000fe20007ffe0ff */
[----:B------:R1:W2:Y:S04]  /*23660*/  LD.E R3, desc[UR10][R6.64] ;  /* 0x0000000a06037980 */ /* 0x0002a8000c101900 */
[----:B------:R-:W-:Y:S01]  /*23670*/  IMAD R10, R10, R8, -0x40 ;  /* 0xffffffc00a0a7424 */ /* 0x000fe200078e0208 */
[----:B------:R3:W2:Y:S04]  /*23680*/  LD.E R4, desc[UR12][R4.64] ;  /* 0x0000000c04047980 */ /* 0x0006a8000c101900 */
[----:B-1----:R-:W-:Y:S01]  /*23690*/  SHF.R.S32.HI R6, RZ, 0x1f, R10 ;  /* 0x0000001fff067819 */ /* 0x002fe2000001140a */
[-C--:B---3--:R-:W-:Y:S02]  /*236a0*/  IMAD R5, R13, R10.reuse, RZ ;  /* 0x0000000a0d057224 */ /* 0x088fe400078e02ff */
[C---:B------:R-:W-:Y:S04]  /*236b0*/  IMAD.WIDE.U32 R10, R12.reuse, R10, RZ ;  /* 0x0000000a0c0a7225 */ /* 0x040fe800078e00ff */
[----:B------:R-:W-:Y:S04]  /*236c0*/  IMAD R5, R12, R6, R5 ;  /* 0x000000060c057224 */ /* 0x000fe800078e0205 */
[----:B------:R-:W-:Y:S02]  /*236d0*/  IMAD.IADD R11, R11, 0x1, R5 ;  /* 0x000000010b0b7824 */ /* 0x000fe400078e0205 */
[----:B--2---:R-:W-:Y:S04]  /*236e0*/  IMAD.IADD R3, R3, 0x1, -R4 ;  /* 0x0000000103037824 */ /* 0x004fe800078e0a04 */
[----:B----4-:R-:W-:Y:S01]  /*236f0*/  IMAD R4, R15, R3, RZ ;  /* 0x000000030f047224 */ /* 0x010fe200078e02ff */
[----:B------:R-:W-:Y:S01]  /*23700*/  SHF.R.S32.HI R5, RZ, 0x1f, R3 ;  /* 0x0000001fff057819 */ /* 0x000fe20000011403 */
[----:B------:R-:W-:Y:S04]  /*23710*/  IMAD.WIDE.U32 R10, R3, R14, R10 ;  /* 0x0000000e030a7225 */ /* 0x000fe800078e000a */
[----:B------:R-:W-:Y:S04]  /*23720*/  IMAD R4, R14, R5, R4 ;  /* 0x000000050e047224 */ /* 0x000fe800078e0204 */
[----:B------:R-:W-:Y:S01]  /*23730*/  IMAD.IADD R4, R11, 0x1, R4 ;  /* 0x000000010b047824 */ /* 0x000fe200078e0204 */
[----:B------:R-:W-:Y:S05]  /*23740*/  BRA `(.L_x_1157) ;  /* 0x0000000000187947 */ /* 0x000fea0003800000 */
.L_x_1156:
[----:B-1----:R-:W-:Y:S02]  /*23750*/  R2UR UR4, R166 ;  /* 0x00000000a60472ca */ /* 0x002fe400000e0000 */
[----:B------:R-:W-:Y:S11]  /*23760*/  R2UR UR5, R167 ;  /* 0x00000000a70572ca */ /* 0x000ff600000e0000 */
[----:B------:R-:W-:Y:S02]  /*23770*/  @!UPT UIADD3 URZ, URZ, URZ, URZ ;  /* 0x0000003f3f3ff290 */ /* 0x000fe4000fffe03f */
[----:B--2---:R-:W2:Y:S02]  /*23780*/  LD.E R10, desc[UR4][R164.64+0x40] ;  /* 0x00004004a40a7980 */ /* 0x004ea4000c101900 */
[----:B--2---:R-:W-:Y:S05]  /*23790*/  IMAD.U32 R10, R10, -0x40, RZ ;  /* 0xffffffc00a0a7824 */ /* 0x004fea00078e00ff */
[----:B------:R-:W-:Y:S02]  /*237a0*/  SHF.R.S32.HI R4, RZ, 0x1f, R10 ;  /* 0x0000001fff047819 */ /* 0x000fe4000001140a */
.L_x_1157:
[----:B------:R-:W-:Y:S05]  /*237b0*/  BSYNC B0 ;  /* 0x0000000000007941 */ /* 0x000fea0003800000 */
.L_x_1155:
[C---:B------:R-:W-:Y:S01]  /*237c0*/  LOP3.LUT P6, RZ, R247.reuse, 0x1, RZ, 0xc0, !PT ;  /* 0x00000001f7ff7812 */ /* 0x040fe200078cc0ff */
[----:B------:R-:W-:Y:S01]  /*237d0*/  BSSY B1, `(.L_x_1158) ;  /* 0x000023b000017945 */ /* 0x000fe20003800000 */
[C---:B------:R-:W-:Y:S02]  /*237e0*/  LOP3.LUT P5, RZ, R247.reuse, 0x2, RZ, 0xc0, !PT ;  /* 0x00000002f7ff7812 */ /* 0x040fe400078ac0ff */
[C---:B------:R-:W-:Y:S02]  /*237f0*/  LOP3.LUT P4, RZ, R247.reuse, 0x4, RZ, 0xc0, !PT ;  /* 0x00000004f7ff7812 */ /* 0x040fe4000788c0ff */
[C---:B------:R-:W-:Y:S02]  /*23800*/  LEA R250, P1, R10.reuse, R189, 0x1 ;  /* 0x000000bd0afa7211 */ /* 0x040fe400078208ff */
[----:B------:R-:W-:Y:S02]  /*23810*/  LOP3.LUT P3, RZ, R247, 0x8, RZ, 0xc0, !PT ;  /* 0x00000008f7ff7812 */ /* 0x000fe4000786c0ff */
[CC--:B------:R-:W-:Y:S02]  /*23820*/  LEA.HI.X R251, R10.reuse, R188.reuse, R4, 0x1, P1 ;  /* 0x000000bc0afb7211 */ /* 0x0c0fe400008f0c04 */
[----:B------:R-:W-:Y:S02]  /*23830*/  IADD3 R3, P0, R10, R231, RZ ;  /* 0x000000e70a037210 */ /* 0x000fe40007f1e0ff */
[----:B------:R-:W-:Y:S02]  /*23840*/  @P6 R2UR UR4, R166 ;  /* 0x00000000a60462ca */ /* 0x000fe400000e0000 */
[C---:B------:R-:W-:Y:S01]  /*23850*/  @P6 R2UR UR5, R167.reuse ;  /* 0x00000000a70562ca */ /* 0x040fe200000e0000 */
[----:B------:R-:W-:Y:S01]  /*23860*/  IMAD.X R4, R4, 0x1, R232, P0 ;  /* 0x0000000104047824 */ /* 0x000fe200000e06e8 */
[C---:B------:R-:W-:Y:S02]  /*23870*/  @P5 R2UR UR8, R166.reuse ;  /* 0x00000000a60852ca */ /* 0x040fe400000e0000 */
[C---:B------:R-:W-:Y:S02]  /*23880*/  @P5 R2UR UR9, R167.reuse ;  /* 0x00000000a70952ca */ /* 0x040fe400000e0000 */
[C---:B------:R-:W-:Y:S02]  /*23890*/  @P3 R2UR UR12, R166.reuse ;  /* 0x00000000a60c32ca */ /* 0x040fe400000e0000 */
[C---:B------:R-:W-:Y:S02]  /*238a0*/  @P3 R2UR UR13, R167.reuse ;  /* 0x00000000a70d32ca */ /* 0x040fe400000e0000 */
[C---:B------:R-:W-:Y:S02]  /*238b0*/  @P6 R2UR UR10, R166.reuse ;  /* 0x00000000a60a62ca */ /* 0x040fe400000e0000 */
[C---:B------:R-:W-:Y:S01]  /*238c0*/  @P6 R2UR UR11, R167.reuse ;  /* 0x00000000a70b62ca */ /* 0x040fe200000e0000 */
[----:B------:R-:W-:Y:S01]  /*238d0*/  @!PT LDS RZ, [RZ] ;  /* 0x00000000fffff984 */ /* 0x000fe20000000800 */
[----:B------:R-:W-:Y:S01]  /*238e0*/  @!PT LDS RZ, [RZ] ;  /* 0x00000000fffff984 */ /* 0x000fe20000000800 */
[----:B------:R-:W-:Y:S01]  /*238f0*/  @!PT LDS RZ, [RZ] ;  /* 0x00000000fffff984 */ /* 0x000fe20000000800 */
[----:B------:R-:W-:Y:S01]  /*23900*/  @P6 LDGSTS.E.BYPASS.LTC128B.128 [R243+0x10000], desc[UR4][R250.64] ;  /* 0x10000000faf36fae */ /* 0x000fe2000b901d44 */
[----:B------:R-:W-:Y:S02]  /*23910*/  @P4 R2UR UR4, R166 ;  /* 0x00000000a60442ca */ /* 0x000fe400000e0000 */
[----:B------:R-:W-:Y:S01]  /*23920*/  @P4 R2UR UR5, R167 ;  /* 0x00000000a70542ca */ /* 0x000fe200000e0000 */
[----:B------:R-:W-:Y:S01]  /*23930*/  @!P6 STS.128 [R243+0x10000], RZ ;  /* 0x010000fff300e388 */ /* 0x000fe20000000c00 */
[CC--:B------:R-:W-:Y:S02]  /*23940*/  @P6 LEA R12, P0, R3.reuse, R189.reuse, 0x1 ;  /* 0x000000bd030c6211 */ /* 0x0c0fe400078008ff */
[CC--:B------:R-:W-:Y:S01]  /*23950*/  @P5 LEA R10, P2, R3.reuse, R189.reuse, 0x1 ;  /* 0x000000bd030a5211 */ /* 0x0c0fe200078408ff */
[----:B------:R-:W-:Y:S01]  /*23960*/  @!PT LDS RZ, [RZ] ;  /* 0x00000000fffff984 */ /* 0x000fe20000000800 */
[----:B------:R-:W-:Y:S01]  /*23970*/  @!PT LDS RZ, [RZ] ;  /* 0x00000000fffff984 */ /* 0x000fe20000000800 */
[----:B------:R-:W-:Y:S01]  /*23980*/  @!PT LDS RZ, [RZ] ;  /* 0x00000000fffff984 */ /* 0x000fe20000000800 */
[----:B------:R-:W-:Y:S01]  /*23990*/  @P5 LDGSTS.E.BYPASS.LTC128B.128 [R243+0x12000], desc[UR8][R250.64+0x80] ;  /* 0x12000080faf35fae */ /* 0x000fe2000b901d48 */
[CCC-:B------:R-:W-:Y:S02]  /*239a0*/  @P6 LEA.HI.X R13, R3.reuse, R188.reuse, R4.reuse, 0x1, P0 ;  /* 0x000000bc030d6211 */ /* 0x1c0fe400000f0c04 */
[CCC-:B------:R-:W-:Y:S01]  /*239b0*/  @P5 LEA.HI.X R11, R3.reuse, R188.reuse, R4.reuse, 0x1, P2 ;  /* 0x000000bc030b5211 */ /* 0x1c0fe200010f0c04 */
[----:B------:R-:W-:Y:S01]  /*239c0*/  @!P5 STS.128 [R243+0x12000], RZ ;  /* 0x012000fff300d388 */ /* 0x000fe20000000c00 */
[CC--:B------:R-:W-:Y:S02]  /*239d0*/  @P4 LEA R8, P1, R3.reuse, R189.reuse, 0x1 ;  /* 0x000000bd03084211 */ /* 0x0c0fe400078208ff */
[C---:B------:R-:W-:Y:S01]  /*239e0*/  @P3 LEA R6, P0, R3.reuse, R189, 0x1 ;  /* 0x000000bd03063211 */ /* 0x040fe200078008ff */
[----:B------:R-:W-:Y:S01]  /*239f0*/  @!PT LDS RZ, [RZ] ;  /* 0x00000000fffff984 */ /* 0x000fe20000000800 */
[----:B------:R-:W-:Y:S01]  /*23a00*/  @!PT LDS RZ, [RZ] ;  /* 0x00000000fffff984 */ /* 0x000fe20000000800 */
[----:B------:R-:W-:Y:S01]  /*23a10*/  @!PT LDS RZ, [RZ] ;  /* 0x00000000fffff984 */ /* 0x000fe20000000800 */
[----:B------:R-:W-:Y:S01]  /*23a20*/  @P4 LDGSTS.E.BYPASS.LTC128B.128 [R243+0x14000], desc[UR4][R250.64+0x100] ;  /* 0x14000100faf34fae */ /* 0x000fe2000b901d44 */
[CCC-:B------:R-:W-:Y:S02]  /*23a30*/  @P4 LEA.HI.X R9, R3.reuse, R188.reuse, R4.reuse, 0x1, P1 ;  /* 0x000000bc03094211 */ /* 0x1c0fe400008f0c04 */
[C---:B------:R-:W-:Y:S01]  /*23a40*/  IADD3 R5, P2, R3.reuse, R231, RZ ;  /* 0x000000e703057210 */ /* 0x040fe20007f5e0ff */
[----:B------:R-:W-:Y:S01]  /*23a50*/  @!P4 STS.128 [R243+0x14000], RZ ;  /* 0x014000fff300c388 */ /* 0x000fe20000000c00 */
[-C--:B------:R-:W-:Y:S02]  /*23a60*/  @P3 LEA.HI.X R7, R3, R188.reuse, R4, 0x1, P0 ;  /* 0x000000bc03073211 */ /* 0x080fe400000f0c04 */
[CC--:B------:R-:W-:Y:S01]  /*23a70*/  @P6 LEA R20, P0, R5.reuse, R189.reuse, 0x1 ;  /* 0x000000bd05146211 */ /* 0x0c0fe200078008ff */
[----:B------:R-:W-:Y:S01]  /*23a80*/  @!PT LDS RZ, [RZ] ;  /* 0x00000000fffff984 */ /* 0x000fe20000000800 */
[----:B------:R-:W-:Y:S01]  /*23a90*/  @!PT LDS RZ, [RZ] ;  /* 0x00000000fffff984 */ /* 0x000fe20000000800 */
[----:B------:R-:W-:Y:S01]  /*23aa0*/  @!PT LDS RZ, [RZ] ;  /* 0x00000000fffff984 */ /* 0x000fe20000000800 */
[----:B------:R-:W-:Y:S01]  /*23ab0*/  @P3 LDGSTS.E.BYPASS.LTC128B.128 [R243+0x16000], desc[UR12][R250.64+0x180] ;  /* 0x16000180faf33fae */ /* 0x000fe2000b901d4c */
[----:B------:R-:W-:Y:S01]  /*23ac0*/  IMAD.X R4, R4, 0x1, R232, P2 ;  /* 0x0000000104047824 */ /* 0x000fe200010e06e8 */
[CC--:B------:R-:W-:Y:S02]  /*23ad0*/  @P5 LEA R18, P2, R5.reuse, R189.reuse, 0x1 ;  /* 0x000000bd05125211 */ /* 0x0c0fe400078408ff */
[----:B------:R-:W-:Y:S01]  /*23ae0*/  @!P3 STS.128 [R243+0x16000], RZ ;  /* 0x016000fff300b388 */ /* 0x000fe20000000c00 */
[CC--:B------:R-:W-:Y:S02]  /*23af0*/  @P4 LEA R16, P1, R5.reuse, R189.reuse, 0x1 ;  /* 0x000000bd05104211 */ /* 0x0c0fe400078208ff */
[CCC-:B------:R-:W-:Y:S01]  /*23b00*/  @P6 LEA.HI.X R21, R5.reuse, R188.reuse, R4.reuse, 0x1, P0 ;  /* 0x000000bc05156211 */ /* 0x1c0fe200000f0c04 */
[----:B------:R-:W-:Y:S01]  /*23b10*/  @!PT LDS RZ, [RZ] ;  /* 0x00000000fffff984 */ /* 0x000fe20000000800 */
[----:B------:R-:W-:Y:S01]  /*23b20*/  @!PT LDS RZ, [RZ] ;  /* 0x00000000fffff984 */ /* 0x000fe20000000800 */
[----:B------:R-:W-:Y:S01]  /*23b30*/  @!PT LDS RZ, [RZ] ;  /* 0x00000000fffff984 */ /* 0x000fe20000000800 */
[----:B------:R-:W-:Y:S01]  /*23b40*/  @P6 LDGSTS.E.BYPASS.LTC128B.128 [R243+0x10800], desc[UR10][R12.64] ;  /* 0x108000000cf36fae */ /* 0x000fe2000b901d4a */
[CCC-:B------:R-:W-:Y:S02]  /*23b50*/  @P5 LEA.HI.X R19, R5.reuse, R188.reuse, R4.reuse, 0x1, P2 ;  /* 0x000000bc05135211 */ /* 0x1c0fe400010f0c04 */
[-CC-:B------:R-:W-:Y:S01]  /*23b60*/  @P4 LEA.HI.X R17, R5, R188.reuse, R4.reuse, 0x1, P1 ;  /* 0x000000bc05114211 */ /* 0x180fe200008f0c04 */
[----:B------:R-:W-:Y:S01]  /*23b70*/  @!P6 STS.128 [R243+0x10800], RZ ;  /* 0x010800fff300e388 */ /* 0x000fe20000000c00 */
[----:B------:R-:W-:Y:S02]  /*23b80*/  @P3 R2UR UR14, R166 ;  /* 0x00000000a60e32ca */ /* 0x000fe400000e0000 */
[----:B------:R-:W-:Y:S01]  /*23b90*/  @P3 R2UR UR15, R167 ;  /* 0x00000000a70f32ca */ /* 0x000fe200000e0000 */
[----:B------:R-:W-:Y:S01]  /*23ba0*/  @!PT LDS RZ, [RZ] ;  /* 0x00000000fffff984 */ /* 0x000fe20000000800 */
[----:B------:R-:W-:Y:S01]  /*23bb0*/  @!PT LDS RZ, [RZ] ;  /* 0x00000000fffff984 */ /* 0x000fe20000000800 */
[----:B------:R-:W-:Y:S01]  /*23bc0*/  @!PT LDS RZ, [RZ] ;  /* 0x00000000fffff984 */ /* 0x000fe20000000800 */
[----:B------:R-:W-:Y:S01]  /*23bd0*/  @P5 LDGSTS.E.BYPASS.LTC128B.128 [R243+0x12800], desc[UR8][R10.64+0x80] ;  /* 0x128000800af35fae */ /* 0x000fe2000b901d48 */
[C---:B------:R-:W-:Y:S02]  /*23be0*/  @P3 LEA R14, P0, R5.reuse, R189, 0x1 ;  /* 0x000000bd050e3211 */ /* 0x040fe400078008ff */
[C---:B------:R-:W-:Y:S01]  /*23bf0*/  IADD3 R3, P2, R5.reuse, R231, RZ ;  /* 0x000000e705037210 */ /* 0x040fe20007f5e0ff */
[----:B------:R-:W-:Y:S01]  /*23c00*/  @!P5 STS.128 [R243+0x12800], RZ ;  /* 0x012800fff300d388 */ /* 0x000fe20000000c00 */
[-C--:B------:R-:W-:Y:S02]  /*23c10*/  @P3 LEA.HI.X R15, R5, R188.reuse, R4, 0x1, P0 ;  /* 0x000000bc050f3211 */ /* 0x080fe400000f0c04 */
[CC--:B------:R-:W-:Y:S01]  /*23c20*/  @P6 LEA R26, P0, R3.reuse, R189.reuse, 0x1 ;  /* 0x000000bd031a6211 */ /* 0x0c0fe200078008ff */
[----:B------:R-:W-:Y:S01]  /*23c30*/  @!PT LDS RZ, [RZ] ;  /* 0x00000000fffff984 */ /* 0x000fe20000000800 */
[----:B------:R-:W-:Y:S01]  /*23c40*/  @!PT LDS RZ, [RZ] ;  /* 0x00000000fffff984 */ /* 0x000fe20000000800 */
[----:B------:R-:W-:Y:S01]  /*23c50*/  @!PT LDS RZ, [RZ] ;  /* 0x00000000fffff984 */ /* 0x000fe20000000800 */
[----:B------:R1:W-:Y:S01]  /*23c60*/  @P4 LDGSTS.E.BYPASS.LTC128B.128 [R243+0x14800], desc[UR4][R8.64+0x100] ;  /* 0x1480010008f34fae */ /* 0x0003e2000b901d44 */
[----:B------:R-:W-:Y:S01]  /*23c70*/  IMAD.X R4, R4, 0x1, R232, P2 ;  /* 0x0000000104047824 */ /* 0x000fe200010e06e8 */
[CC--:B------:R-:W-:Y:S02]  /*23c80*/  @P5 LEA R24, P2, R3.reuse, R189.reuse, 0x1 ;  /* 0x000000bd03185211 */ /* 0x0c0fe400078408ff */
[----:B------:R-:W-:Y:S01]  /*23c90*/  @!P4 STS.128 [R243+0x14800], RZ ;  /* 0x014800fff300c388 */ /* 0x000fe20000000c00 */
[CC--:B------:R-:W-:Y:S02]  /*23ca0*/  @P4 LEA R22, P1, R3.reuse, R189.reuse, 0x1 ;  /* 0x000000bd03164211 */ /* 0x0c0fe400078208ff */
[-CC-:B------:R-:W-:Y:S01]  /*23cb0*/  @P6 LEA.HI.X R27, R3, R188.reuse, R4.reuse, 0x1, P0 ;  /* 0x000000bc031b6211 */ /* 0x180fe200000f0c04 */
[----:B------:R-:W-:Y:S01]  /*23cc0*/  @!PT LDS RZ, [RZ] ;  /* 0x00000000fffff984 */ /* 0x000fe20000000800 */
[----:B------:R-:W-:Y:S01]  /*23cd0*/  @!PT LDS RZ, [RZ] ;  /* 0x00000000fffff984 */ /* 0x000fe20000000800 */
[----:B------:R-:W-:Y:S01]  /*23ce0*/  @!PT LDS RZ, [RZ] ;  /* 0x00000000fffff984 */ /* 0x000fe20000000800 */
[----:B------:R-:W-:Y:S01]  /*23cf0*/  @P3 LDGSTS.E.BYPASS.LTC128B.128 [R243+0x16800], desc[UR12][R6.64+0x180] ;  /* 0x1680018006f33fae */ /* 0x000fe2000b901d4c */
[C---:B------:R-:W-:Y:S02]  /*23d00*/  @P6 R2UR UR12, R166.reuse ;  /* 0x00000000a60c62ca */ /* 0x040fe400000e0000 */
[----:B------:R-:W-:Y:S01]  /*23d10*/  @P6 R2UR UR13, R167 ;  /* 0x00000000a70d62ca */ /* 0x000fe200000e0000 */
[----:B------:R-:W-:Y:S01]  /*23d20*/  @!P3 STS.128 [R243+0x16800], RZ ;  /* 0x016800fff300b388 */ /* 0x000fe20000000c00 */
[CCC-:B------:R-:W-:Y:S02]  /*23d30*/  @P5 LEA.HI.X R25, R3.reuse, R188.reuse, R4.reuse, 0x1, P2 ;  /* 0x000000bc03195211 */ /* 0x1c0fe400010f0c04 */
        /* <DEDUP_REMOVED lines=8> */
[----:B------:R-:W-:Y:S03]  /*23dc0*/  @P3 LEA R28, P0, R3, R189, 0x1 ;  /* 0x000000bd031c3211 */ /* 0x000fe600078008ff */
[----:B------:R-:W-:Y:S01]  /*23dd0*/  @!PT LDS RZ, [RZ] ;  /* 0x00000000fffff984 */ /* 0x000fe20000000800 */
[----:B------:R-:W-:Y:S01]  /*23de0*/  @!PT LDS RZ, [RZ] ;  /* 0x00000000fffff984 */ /* 0x000fe20000000800 */
[----:B------:R-:W-:Y:S01]  /*23df0*/  @!PT LDS RZ, [RZ] ;  /* 0x00000000fffff984 */ /* 0x000fe20000000800 */
[----:B------:R-:W-:Y:S01]  /*23e00*/  @P5 LDGSTS.E.BYPASS.LTC128B.128 [R243+0x13000], desc[UR8][R18.64+0x80] ;  /* 0x1300008012f35fae */ /* 0x000fe2000b901d48 */
[----:B------:R-:W-:Y:S02]  /*23e10*/  @P4 R2UR UR8, R166 ;  /* 0x00000000a60842ca */ /* 0x000fe400000e0000 */
[----:B------:R-:W-:Y:S01]  /*23e20*/  @P4 R2UR UR9, R167 ;  /* 0x00000000a70942ca */ /* 0x000fe200000e0000 */
[----:B------:R-:W-:Y:S01]  /*23e30*/  @!P5 STS.128 [R243+0x13000], RZ ;  /* 0x013000fff300d388 */ /* 0x000fe20000000c00 */
[----:B------:R-:W-:Y:S02]  /*23e40*/  @P3 LEA.HI.X R29, R3, R188, R4, 0x1, P0 ;  /* 0x000000bc031d3211 */ /* 0x000fe400000f0c04 */
[----:B------:R-:W-:Y:S01]  /*23e50*/  ISETP.GE.AND P0, PT, R246, 0x2, PT ;  /* 0x00000002f600780c */ /* 0x000fe20003f06270 */
[----:B------:R-:W-:Y:S01]  /*23e60*/  @!PT LDS RZ, [RZ] ;  /* 0x00000000fffff984 */ /* 0x000fe20000000800 */
[----:B------:R-:W-:Y:S01]  /*23e70*/  @!PT LDS RZ, [RZ] ;  /* 0x00000000fffff984 */ /* 0x000fe20000000800 */
[----:B------:R-:W-:Y:S01]  /*23e80*/  @!PT LDS RZ, [RZ] ;  /* 0x00000000fffff984 */ /* 0x000fe20000000800 */
[----:B------:R2:W-:Y:S01]  /*23e90*/  @P4 LDGSTS.E.BYPASS.LTC128B.128 [R243+0x15000], desc[UR4][R16.64+0x100] ;  /* 0x1500010010f34fae */ /* 0x0005e2000b901d44 */
        /* <DEDUP_REMOVED lines=28> */
[----:B------:R-:W-:Y:S04]  /*24060*/  LDSM.16.M88.4 R32, [R226] ;  /* 0x00000000e220783b */ /* 0x000fe80000000200 */
[----:B-1----:R-:W1:Y:S04]  /*24070*/  LDSM.16.M88.4 R8, [R225+0x8000] ;  /* 0x00800000e108783b */ /* 0x002e680000000200 */
[----:B--2---:R-:W2:Y:S04]  /*24080*/  LDSM.16.M88.4 R16, [R225+0x8800] ;  /* 0x00880000e110783b */ /* 0x004ea80000000200 */
[----:B---3--:R-:W4:Y:S04]  /*24090*/  LDSM.16.M88.4 R24, [R225+0x9000] ;  /* 0x00900000e118783b */ /* 0x008f280000000200 */
[----:B------:R-:W5:Y:S04]  /*240a0*/  LDSM.16.M88.4 R168, [R225+0x9800] ;  /* 0x00980000e1a8783b */ /* 0x000f680000000200 */
[----:B------:R-:W0:Y:S04]  /*240b0*/  LDGDEPBAR ;  /* 0x00000000000079af */ /* 0x000e280000000000 */
[----:B------:R-:W-:Y:S04]  /*240c0*/  LDSM.16.M88.4 R172, [R224] ;  /* 0x00000000e0ac783b */ /* 0x000fe80000000200 */
[----:B------:R-:W3:Y:S04]  /*240d0*/  LDSM.16.M88.4 R176, [R223] ;  /* 0x00000000dfb0783b */ /* 0x000ee80000000200 */
[----:B------:R-:W3:Y:S04]  /*240e0*/  LDSM.16.M88.4 R180, [R219] ;  /* 0x00000000dbb4783b */ /* 0x000ee80000000200 */
[----:B------:R-:W3:Y:S04]  /*240f0*/  LDSM.16.M88.4 R184, [R218] ;  /* 0x00000000dab8783b */ /* 0x000ee80000000200 */
[----:B------:R-:W3:Y:S01]  /*24100*/  LDSM.16.M88.4 R188, [R217] ;  /* 0x00000000d9bc783b */ /* 0x000ee20000000200 */
[C---:B-1----:R-:W-:Y:S03]  /*24110*/  HMMA.16816.F32 R4, R32.reuse, R8, RZ ;  /* 0x000000082004723c */ /* 0x042fe600000018ff */
[----:B------:R-:W-:Y:S04]  /*24120*/  LDSM.16.M88.4 R192, [R222] ;  /* 0x00000000dec0783b */ /* 0x000fe80000000200 */
[----:B------:R-:W1:Y:S01]  /*24130*/  LDSM.16.M88.4 R196, [R220+0x8000] ;  /* 0x00800000dcc4783b */ /* 0x000e620000000200 */
[C---:B------:R-:W-:Y:S03]  /*24140*/  HMMA.16816.F32 R8, R32.reuse, R10, RZ ;  /* 0x0000000a2008723c */ /* 0x040fe600000018ff */
[----:B------:R-:W1:Y:S03]  /*24150*/  LDSM.16.M88.4 R200, [R220+0x8800] ;  /* 0x00880000dcc8783b */ /* 0x000e660000000200 */
[C---:B--2---:R-:W-:Y:S06]  /*24160*/  HMMA.16816.F32 R12, R32.reuse, R16, RZ ;  /* 0x00000010200c723c */ /* 0x044fec00000018ff */
[C---:B------:R-:W-:Y:S06]  /*24170*/  HMMA.16816.F32 R16, R32.reuse, R18, RZ ;  /* 0x000000122010723c */ /* 0x040fec00000018ff */
[C---:B----4-:R-:W-:Y:S06]  /*24180*/  HMMA.16816.F32 R20, R32.reuse, R24, RZ ;  /* 0x000000182014723c */ /* 0x050fec00000018ff */
[C---:B------:R-:W-:Y:S06]  /*24190*/  HMMA.16816.F32 R24, R32.reuse, R26, RZ ;  /* 0x0000001a2018723c */ /* 0x040fec00000018ff */
[C---:B-----5:R-:W-:Y:S06]  /*241a0*/  HMMA.16816.F32 R28, R32.reuse, R168, RZ ;  /* 0x000000a8201c723c */ /* 0x060fec00000018ff */
[----:B------:R-:W-:Y:S01]  /*241b0*/  HMMA.16816.F32 R32, R32, R170, RZ ;  /* 0x000000aa2020723c */ /* 0x000fe200000018ff */
        /* <DEDUP_REMOVED lines=12> */
[----:B------:R-:W5:Y:S04]  /*24280*/  LDSM.16.M88.4 R172, [R216+0x800] ;  /* 0x00080000d8ac783b */ /* 0x000f680000000200 */
[----:B------:R-:W5:Y:S01]  /*24290*/  LDSM.16.M88.4 R188, [R216+0x1000] ;  /* 0x00100000d8bc783b */ /* 0x000f620000000200 */
[C---:B-1----:R-:W-:Y:S06]  /*242a0*/  HMMA.16816.F32 R4, R192.reuse, R196, R4 ;  /* 0x000000c4c004723c */ /* 0x042fec0000001804 */
[C---:B------:R-:W-:Y:S01]  /*242b0*/  HMMA.16816.F32 R8, R192.reuse, R198, R8 ;  /* 0x000000c6c008723c */ /* 0x040fe20000001808 */
[----:B------:R-:W-:Y:S05]  /*242c0*/  LDSM.16.M88.4 R196, [R226+0x2000] ;  /* 0x00200000e2c4783b */ /* 0x000fea0000000200 */
[C---:B------:R-:W-:Y:S06]  /*242d0*/  HMMA.16816.F32 R12, R192.reuse, R200, R12 ;  /* 0x000000c8c00c723c */ /* 0x040fec000000180c */
[C---:B------:R-:W-:Y:S01]  /*242e0*/  HMMA.16816.F32 R16, R192.reuse, R202, R16 ;  /* 0x000000cac010723c */ /* 0x040fe20000001810 */
[----:B------:R-:W-:Y:S05]  /*242f0*/  LDSM.16.M88.4 R200, [R225+0xa000] ;  /* 0x00a00000e1c8783b */ /* 0x000fea0000000200 */
[C---:B--2---:R-:W-:Y:S06]  /*24300*/  HMMA.16816.F32 R20, R192.reuse, R168, R20 ;  /* 0x000000a8c014723c */ /* 0x044fec0000001814 */
[C---:B------:R-:W-:Y:S01]  /*24310*/  HMMA.16816.F32 R24, R192.reuse, R170, R24 ;  /* 0x000000aac018723c */ /* 0x040fe20000001818 */
[----:B------:R-:W1:Y:S05]  /*24320*/  LDSM.16.M88.4 R168, [R216+0x1800] ;  /* 0x00180000d8a8783b */ /* 0x000e6a0000000200 */
        /* <DEDUP_REMOVED lines=10> */
[C---:B------:R-:W-:Y:S06]  /*243d0*/  HMMA.16816.F32 R20, R180.reuse, R188, R20 ;  /* 0x000000bcb414723c */ /* 0x040fec0000001814 */
[C---:B------:R-:W-:Y:S01]  /*243e0*/  HMMA.16816.F32 R24, R180.reuse, R190, R24 ;  /* 0x000000beb418723c */ /* 0x040fe20000001818 */
[----:B------:R-:W-:Y:S05]  /*243f0*/  LDSM.16.M88.4 R188, [R213] ;  /* 0x00000000d5bc783b */ /* 0x000fea0000000200 */
[C---:B-1----:R-:W-:Y:S06]  /*24400*/  HMMA.16816.F32 R28, R180.reuse, R168, R28 ;  /* 0x000000a8b41c723c */ /* 0x042fec000000181c */
[----:B------:R-:W-:Y:S01]  /*24410*/  HMMA.16816.F32 R32, R180, R170, R32 ;  /* 0x000000aab420723c */ /* 0x000fe20000001820 */
[----:B------:R-:W1:Y:S04]  /*24420*/  LDSM.16.M88.4 R168, [R224+0x2000] ;  /* 0x00200000e0a8783b */ /* 0x000e680000000200 */
[----:B------:R-:W5:Y:S01]  /*24430*/  LDSM.16.M88.4 R180, [R214] ;  /* 0x00000000d6b4783b */ /* 0x000f620000000200 */
[C---:B------:R-:W-:Y:S06]  /*24440*/  HMMA.16816.F32 R4, R196.reuse, R200, R4 ;  /* 0x000000c8c404723c */ /* 0x040fec0000001804 */
[C---:B------:R-:W-:Y:S01]  /*24450*/  HMMA.16816.F32 R8, R196.reuse, R202, R8 ;  /* 0x000000cac408723c */ /* 0x040fe20000001808 */
[----:B------:R-:W5:Y:S05]  /*24460*/  LDSM.16.M88.4 R200, [R212] ;  /* 0x00000000d4c8783b */ /* 0x000f6a0000000200 */
[C---:B--2---:R-:W-:Y:S06]  /*24470*/  HMMA.16816.F32 R12, R196.reuse, R176, R12 ;  /* 0x000000b0c40c723c */ /* 0x044fec000000180c */
        /* <DEDUP_REMOVED lines=11> */
[----:B------:R-:W1:Y:S05]  /*24530*/  LDSM.16.M88.4 R172, [R220+0xb800] ;  /* 0x00b80000dcac783b */ /* 0x000e6a0000000200 */
[C---:B-----5:R-:W-:Y:S06]  /*24540*/  HMMA.16816.F32 R12, R168.reuse, R180, R12 ;  /* 0x000000b4a80c723c */ /* 0x060fec000000180c */
[C---:B------:R-:W-:Y:S01]  /*24550*/  HMMA.16816.F32 R16, R168.reuse, R182, R16 ;  /* 0x000000b6a810723c */ /* 0x040fe20000001810 */
[----:B------:R-:W-:Y:S05]  /*24560*/  LDSM.16.M88.4 R180, [R221+0x2000] ;  /* 0x00200000ddb4783b */ /* 0x000fea0000000200 */
[C---:B------:R-:W-:Y:S06]  /*24570*/  HMMA.16816.F32 R20, R168.reuse, R188, R20 ;  /* 0x000000bca814723c */ /* 0x040fec0000001814 */
[C---:B------:R-:W-:Y:S01]  /*24580*/  HMMA.16816.F32 R24, R168.reuse, R190, R24 ;  /* 0x000000bea818723c */ /* 0x040fe20000001818 */
[----:B------:R-:W5:Y:S05]  /*24590*/  LDSM.16.M88.4 R188, [R216+0x2000] ;  /* 0x00200000d8bc783b */ /* 0x000f6a0000000200 */
[C---:B------:R-:W-:Y:S06]  /*245a0*/  HMMA.16816.F32 R28, R168.reuse, R200, R28 ;  /* 0x000000c8a81c723c */ /* 0x040fec000000181c */
[----:B------:R-:W-:Y:S01]  /*245b0*/  HMMA.16816.F32 R32, R168, R202, R32 ;  /* 0x000000caa820723c */ /* 0x000fe20000001820 */
[----:B------:R-:W5:Y:S04]  /*245c0*/  LDSM.16.M88.4 R168, [R216+0x2800] ;  /* 0x00280000d8a8783b */ /* 0x000f680000000200 */
        /* <DEDUP_REMOVED lines=10> */
[C---:B-1----:R-:W-:Y:S06]  /*24670*/  HMMA.16816.F32 R28, R176.reuse, R172, R28 ;  /* 0x000000acb01c723c */ /* 0x042fec000000181c */
[----:B------:R-:W-:Y:S01]  /*24680*/  HMMA.16816.F32 R32, R176, R174, R32 ;  /* 0x000000aeb020723c */ /* 0x000fe20000001820 */
[----:B------:R-:W-:Y:S04]  /*24690*/  LDSM.16.M88.4 R172, [R225+0xd000] ;  /* 0x00d00000e1ac783b */ /* 0x000fe80000000200 */
[----:B------:R-:W-:Y:S01]  /*246a0*/  LDSM.16.M88.4 R176, [R225+0xd800] ;  /* 0x00d80000e1b0783b */ /* 0x000fe20000000200 */
[C---:B-----5:R-:W-:Y:S06]  /*246b0*/  HMMA.16816.F32 R4, R180.reuse, R188, R4 ;  /* 0x000000bcb404723c */ /* 0x060fec0000001804 */
[C---:B------:R-:W-:Y:S01]  /*246c0*/  HMMA.16816.F32 R8, R180.reuse, R190, R8 ;  /* 0x000000beb408723c */ /* 0x040fe20000001808 */
[----:B------:R-:W-:Y:S05]  /*246d0*/  LDSM.16.M88.4 R188, [R224+0x4000] ;  /* 0x00400000e0bc783b */ /* 0x000fea0000000200 */
[C---:B------:R-:W-:Y:S06]  /*246e0*/  HMMA.16816.F32 R12, R180.reuse, R168, R12 ;  /* 0x000000a8b40c723c */ /* 0x040fec000000180c */
[C---:B------:R-:W-:Y:S01]  /*246f0*/  HMMA.16816.F32 R16, R180.reuse, R170, R16 ;  /* 0x000000aab410723c */ /* 0x040fe20000001810 */
[----:B------:R-:W1:Y:S05]  /*24700*/  LDSM.16.M88.4 R168, [R225+0xc800] ;  /* 0x00c80000e1a8783b */ /* 0x000e6a0000000200 */
[C---:B------:R-:W-:Y:S06]  /*24710*/  HMMA.16816.F32 R20, R180.reuse, R200, R20 ;  /* 0x000000c8b414723c */ /* 0x040fec0000001814 */
[C---:B------:R-:W-:Y:S01]  /*24720*/  HMMA.16816.F32 R24, R180.reuse, R202, R24 ;  /* 0x000000cab418723c */ /* 0x040fe20000001818 */
[----:B------:R-:W4:Y:S05]  /*24730*/  LDSM.16.M88.4 R200, [R211] ;  /* 0x00000000d3c8783b */ /* 0x000f2a0000000200 */
[C---:B--2---:R-:W-:Y:S06]  /*24740*/  HMMA.16816.F32 R28, R180.reuse, R184, R28 ;  /* 0x000000b8b41c723c */ /* 0x044fec000000181c */
[----:B------:R-:W-:Y:S01]  /*24750*/  HMMA.16816.F32 R32, R180, R186, R32 ;  /* 0x000000bab420723c */ /* 0x000fe20000001820 */
[----:B------:R-:W2:Y:S04]  /*24760*/  LDSM.16.M88.4 R180, [R210] ;  /* 0x00000000d2b4783b */ /* 0x000ea80000000200 */
[----:B------:R-:W5:Y:S01]  /*24770*/  LDSM.16.M88.4 R184, [R209] ;  /* 0x00000000d1b8783b */ /* 0x000f620000000200 */
[C---:B---3--:R-:W-:Y:S06]  /*24780*/  HMMA.16816.F32 R4, R192.reuse, R196, R4 ;  /* 0x000000c4c004723c */ /* 0x048fec0000001804 */
[C---:B------:R-:W-:Y:S01]  /*24790*/  HMMA.16816.F32 R8, R192.reuse, R198, R8 ;  /* 0x000000c6c008723c */ /* 0x040fe20000001808 */
[----:B------:R-:W3:Y:S05]  /*247a0*/  LDSM.16.M88.4 R196, [R208] ;  /* 0x00000000d0c4783b */ /* 0x000eea0000000200 */
        /* <DEDUP_REMOVED lines=8> */
[----:B------:R-:W1:Y:S04]  /*24830*/  LDSM.16.M88.4 R176, [R220+0xc800] ;  /* 0x00c80000dcb0783b */ /* 0x000e680000000200 */
[----:B------:R-:W1:Y:S01]  /*24840*/  LDSM.16.M88.4 R192, [R220+0xd000] ;  /* 0x00d00000dcc0783b */ /* 0x000e620000000200 */
[C---:B----4-:R-:W-:Y:S06]  /*24850*/  HMMA.16816.F32 R4, R188.reuse, R200, R4 ;  /* 0x000000c8bc04723c */ /* 0x050fec0000001804 */
[C---:B------:R-:W-:Y:S01]  /*24860*/  HMMA.16816.F32 R8, R188.reuse, R202, R8 ;  /* 0x000000cabc08723c */ /* 0x040fe20000001808 */
[----:B------:R-:W4:Y:S05]  /*24870*/  LDSM.16.M88.4 R200, [R220+0xd800] ;  /* 0x00d80000dcc8783b */ /* 0x000f2a0000000200 */
[C---:B--2---:R-:W-:Y:S06]  /*24880*/  HMMA.16816.F32 R12, R188.reuse, R180, R12 ;  /* 0x000000b4bc0c723c */ /* 0x044fec000000180c */
[C---:B------:R-:W-:Y:S01]  /*24890*/  HMMA.16816.F32 R16, R188.reuse, R182, R16 ;  /* 0x000000b6bc10723c */ /* 0x040fe20000001810 */
[----:B------:R-:W-:Y:S05]  /*248a0*/  LDSM.16.M88.4 R180, [R221+0x4000] ;  /* 0x00400000ddb4783b */ /* 0x000fea0000000200 */
[C---:B-----5:R-:W-:Y:S06]  /*248b0*/  HMMA.16816.F32 R20, R188.reuse, R184, R20 ;  /* 0x000000b8bc14723c */ /* 0x060fec0000001814 */
[C---:B------:R-:W-:Y:S01]  /*248c0*/  HMMA.16816.F32 R24, R188.reuse, R186, R24 ;  /* 0x000000babc18723c */ /* 0x040fe20000001818 */
[----:B------:R-:W2:Y:S05]  /*248d0*/  LDSM.16.M88.4 R184, [R216+0x4000] ;  /* 0x00400000d8b8783b */ /* 0x000eaa0000000200 */
[C---:B---3--:R-:W-:Y:S06]  /*248e0*/  HMMA.16816.F32 R28, R188.reuse, R196, R28 ;  /* 0x000000c4bc1c723c */ /* 0x048fec000000181c */
[----:B------:R-:W-:Y:S01]  /*248f0*/  HMMA.16816.F32 R32, R188, R198, R32 ;  /* 0x000000c6bc20723c */ /* 0x000fe20000001820 */
[----:B------:R-:W3:Y:S04]  /*24900*/  LDSM.16.M88.4 R188, [R216+0x4800] ;  /* 0x00480000d8bc783b */ /* 0x000ee80000000200 */
[----:B------:R-:W5:Y:S01]  /*24910*/  LDSM.16.M88.4 R196, [R216+0x5000] ;  /* 0x00500000d8c4783b */ /* 0x000f620000000200 */
[C---:B-1----:R-:W-:Y:S06]  /*24920*/  HMMA.16816.F32 R4, R168.reuse, R172, R4 ;  /* 0x000000aca804723c */ /* 0x042fec0000001804 */
[C---:B------:R-:W-:Y:S01]  /*24930*/  HMMA.16816.F32 R8, R168.reuse, R174, R8 ;  /* 0x000000aea808723c */ /* 0x040fe20000001808 */
[----:B------:R-:W1:Y:S05]  /*24940*/  LDSM.16.M88.4 R172, [R216+0x5800] ;  /* 0x00580000d8ac783b */ /* 0x000e6a0000000200 */
[C---:B------:R-:W-:Y:S06]  /*24950*/  HMMA.16816.F32 R12, R168.reuse, R176, R12 ;  /* 0x000000b0a80c723c */ /* 0x040fec000000180c */
[C---:B------:R-:W-:Y:S01]  /*24960*/  HMMA.16816.F32 R16, R168.reuse, R178, R16 ;  /* 0x000000b2a810723c */ /* 0x040fe20000001810 */
[----:B------:R-:W-:Y:S05]  /*24970*/  LDSM.16.M88.4 R176, [R226+0x6000] ;  /* 0x00600000e2b0783b */ /* 0x000fea0000000200 */
[C---:B------:R-:W-:Y:S06]  /*24980*/  HMMA.16816.F32 R20, R168.reuse, R192, R20 ;  /* 0x000000c0a814723c */ /* 0x040fec0000001814 */
[C---:B------:R-:W-:Y:S01]  /*24990*/  HMMA.16816.F32 R24, R168.reuse, R194, R24 ;  /* 0x000000c2a818723c */ /* 0x040fe20000001818 */
[----:B------:R-:W1:Y:S05]  /*249a0*/  LDSM.16.M88.4 R192, [R225+0xe000] ;  /* 0x00e00000e1c0783b */ /* 0x000e6a0000000200 */
[C---:B----4-:R-:W-:Y:S06]  /*249b0*/  HMMA.16816.F32 R28, R168.reuse, R200, R28 ;  /* 0x000000c8a81c723c */ /* 0x050fec000000181c */
[----:B------:R-:W-:Y:S01]  /*249c0*/  HMMA.16816.F32 R32, R168, R202, R32 ;  /* 0x000000caa820723c */ /* 0x000fe20000001820 */
[----:B------:R-:W4:Y:S04]  /*249d0*/  LDSM.16.M88.4 R168, [R225+0xe800] ;  /* 0x00e80000e1a8783b */ /* 0x000f280000000200 */
[----:B------:R-:W4:Y:S01]  /*249e0*/  LDSM.16.M88.4 R200, [R225+0xf000] ;  /* 0x00f00000e1c8783b */ /* 0x000f220000000200 */
[C---:B--2---:R-:W-:Y:S06]  /*249f0*/  HMMA.16816.F32 R4, R180.reuse, R184, R4 ;  /* 0x000000b8b404723c */ /* 0x044fec0000001804 */
[C---:B------:R-:W-:Y:S01]  /*24a00*/  HMMA.16816.F32 R8, R180.reuse, R186, R8 ;  /* 0x000000bab408723c */ /* 0x040fe20000001808 */
[----:B------:R-:W2:Y:S05]  /*24a10*/  LDSM.16.M88.4 R184, [R225+0xf800] ;  /* 0x00f80000e1b8783b */ /* 0x000eaa0000000200 */
[C---:B---3--:R-:W-:Y:S06]  /*24a20*/  HMMA.16816.F32 R12, R180.reuse, R188, R12 ;  /* 0x000000bcb40c723c */ /* 0x048fec000000180c */
[C---:B------:R-:W-:Y:S01]  /*24a30*/  HMMA.16816.F32 R16, R180.reuse, R190, R16 ;  /* 0x000000beb410723c */ /* 0x040fe20000001810 */
[----:B------:R-:W-:Y:S05]  /*24a40*/  LDSM.16.M88.4 R188, [R224+0x6000] ;  /* 0x00600000e0bc783b */ /* 0x000fea0000000200 */
[C---:B-----5:R-:W-:Y:S06]  /*24a50*/  HMMA.16816.F32 R20, R180.reuse, R196, R20 ;  /* 0x000000c4b414723c */ /* 0x060fec0000001814 */
[C---:B------:R-:W-:Y:S01]  /*24a60*/  HMMA.16816.F32 R24, R180.reuse, R198, R24 ;  /* 0x000000c6b418723c */ /* 0x040fe20000001818 */
[----:B------:R-:W3:Y:S05]  /*24a70*/  LDSM.16.M88.4 R196, [R207] ;  /* 0x00000000cfc4783b */ /* 0x000eea0000000200 */
[C---:B-1----:R-:W-:Y:S06]  /*24a80*/  HMMA.16816.F32 R28, R180.reuse, R172, R28 ;  /* 0x000000acb41c723c */ /* 0x042fec000000181c */
[----:B------:R-:W-:Y:S01]  /*24a90*/  HMMA.16816.F32 R32, R180, R174, R32 ;  /* 0x000000aeb420723c */ /* 0x000fe20000001820 */
[----:B------:R-:W-:Y:S04]  /*24aa0*/  LDSM.16.M88.4 R172, [R205] ;  /* 0x00000000cdac783b */ /* 0x000fe80000000200 */
[----:B------:R-:W-:Y:S01]  /*24ab0*/  LDSM.16.M88.4 R180, [R204] ;  /* 0x00000000ccb4783b */ /* 0x000fe20000000200 */
[C---:B------:R-:W-:Y:S06]  /*24ac0*/  HMMA.16816.F32 R4, R176.reuse, R192, R4 ;  /* 0x000000c0b004723c */ /* 0x040fec0000001804 */
[C---:B------:R-:W-:Y:S01]  /*24ad0*/  HMMA.16816.F32 R8, R176.reuse, R194, R8 ;  /* 0x000000c2b008723c */ /* 0x040fe20000001808 */
[----:B------:R-:W-:Y:S05]  /*24ae0*/  LDSM.16.M88.4 R192, [R222+0x6000] ;  /* 0x00600000dec0783b */ /* 0x000fea0000000200 */
[C---:B----4-:R-:W-:Y:S06]  /*24af0*/  HMMA.16816.F32 R12, R176.reuse, R168, R12 ;  /* 0x000000a8b00c723c */ /* 0x050fec000000180c */
[C---:B------:R-:W-:Y:S01]  /*24b00*/  HMMA.16816.F32 R16, R176.reuse, R170, R16 ;  /* 0x000000aab010723c */ /* 0x040fe20000001810 */
[----:B------:R-:W1:Y:S05]  /*24b10*/  LDSM.16.M88.4 R168, [R206] ;  /* 0x00000000cea8783b */ /* 0x000e6a0000000200 */
[C---:B------:R-:W-:Y:S06]  /*24b20*/  HMMA.16816.F32 R20, R176.reuse, R200, R20 ;  /* 0x000000c8b014723c */ /* 0x040fec0000001814 */
[C---:B------:R-:W-:Y:S01]  /*24b30*/  HMMA.16816.F32 R24, R176.reuse, R202, R24 ;  /* 0x000000cab018723c */ /* 0x040fe20000001818 */
[----:B------:R-:W4:Y:S05]  /*24b40*/  LDSM.16.M88.4 R200, [R220+0xe000] ;  /* 0x00e00000dcc8783b */ /* 0x000f2a0000000200 */
[C---:B--2---:R-:W-:Y:S06]  /*24b50*/  HMMA.16816.F32 R28, R176.reuse, R184, R28 ;  /* 0x000000b8b01c723c */ /* 0x044fec000000181c */
[----:B------:R-:W-:Y:S01]  /*24b60*/  HMMA.16816.F32 R32, R176, R186, R32 ;  /* 0x000000bab020723c */ /* 0x000fe20000001820 */
[----:B------:R-:W2:Y:S04]  /*24b70*/  LDSM.16.M88.4 R176, [R220+0xe800] ;  /* 0x00e80000dcb0783b */ /* 0x000ea80000000200 */
[----:B------:R-:W5:Y:S01]  /*24b80*/  LDSM.16.M88.4 R184, [R220+0xf000] ;  /* 0x00f00000dcb8783b */ /* 0x000f620000000200 */
        /* <DEDUP_REMOVED lines=15> */
[----:B------:R-:W4:Y:S01]  /*24c80*/  LDSM.16.M88.4 R200, [R216+0x7800] ;  /* 0x00780000d8c8783b */ /* 0x000f220000000200 */
[----:B------:R-:W-:Y:S04]  /*24c90*/  DEPBAR.LE SB0, 0x0 ;  /* 0x000080000000791a */ /* 0x000fe80000000000 */
[C---:B--2---:R-:W-:Y:S01]  /*24ca0*/  HMMA.16816.F32 R12, R192.reuse, R176, R12 ;  /* 0x000000b0c00c723c */ /* 0x044fe2000000180c */
[----:B------:R-:W-:Y:S05]  /*24cb0*/  BAR.SYNC.DEFER_BLOCKING 0x0 ;  /* 0x0000000000007b1d */ /* 0x000fea0000010000 */
[C---:B------:R-:W-:Y:S06]  /*24cc0*/  HMMA.16816.F32 R16, R192.reuse, R178, R16 ;  /* 0x000000b2c010723c */ /* 0x040fec0000001810 */
[C---:B-----5:R-:W-:Y:S06]  /*24cd0*/  HMMA.16816.F32 R20, R192.reuse, R184, R20 ;  /* 0x000000b8c014723c */ /* 0x060fec0000001814 */
[C---:B------:R-:W-:Y:S06]  /*24ce0*/  HMMA.16816.F32 R24, R192.reuse, R186, R24 ;  /* 0x000000bac018723c */ /* 0x040fec0000001818 */
[C---:B---3--:R-:W-:Y:S06]  /*24cf0*/  HMMA.16816.F32 R28, R192.reuse, R196, R28 ;  /* 0x000000c4c01c723c */ /* 0x048fec000000181c */
[----:B------:R-:W-:Y:S06]  /*24d00*/  HMMA.16816.F32 R32, R192, R198, R32 ;  /* 0x000000c6c020723c */ /* 0x000fec0000001820 */
[C---:B-1----:R-:W-:Y:S06]  /*24d10*/  HMMA.16816.F32 R4, R168.reuse, R172, R4 ;  /* 0x000000aca804723c */ /* 0x042fec0000001804 */
[C---:B------:R-:W-:Y:S06]  /*24d20*/  HMMA.16816.F32 R8, R168.reuse, R174, R8 ;  /* 0x000000aea808723c */ /* 0x040fec0000001808 */
[C---:B------:R-:W-:Y:S06]  /*24d30*/  HMMA.16816.F32 R12, R168.reuse, R180, R12 ;  /* 0x000000b4a80c723c */ /* 0x040fec000000180c */
[C---:B------:R-:W-:Y:S06]  /*24d40*/  HMMA.16816.F32 R16, R168.reuse, R182, R16 ;  /* 0x000000b6a810723c */ /* 0x040fec0000001810 */
[C---:B------:R-:W-:Y:S06]  /*24d50*/  HMMA.16816.F32 R20, R168.reuse, R188, R20 ;  /* 0x000000bca814723c */ /* 0x040fec0000001814 */
[C---:B------:R-:W-:Y:S05]  /*24d60*/  HMMA.16816.F32 R24, R168.reuse, R190, R24 ;  /* 0x000000bea818723c */ /* 0x040fea0000001818 */
[----:B------:R-:W-:Y:S01]  /*24d70*/  IMAD.MOV.U32 R189, RZ, RZ, R250 ;  /* 0x000000ffffbd7224 */ /* 0x000fe200078e00fa */
[C---:B----4-:R-:W-:Y:S05]  /*24d80*/  HMMA.16816.F32 R28, R168.reuse, R200, R28 ;  /* 0x000000c8a81c723c */ /* 0x050fea000000181c */
[----:B------:R-:W-:Y:S01]  /*24d90*/  IMAD.MOV.U32 R188, RZ, RZ, R251 ;  /* 0x000000ffffbc7224 */ /* 0x000fe200078e00fb */
[----:B------:R-:W-:Y:S01]  /*24da0*/  HMMA.16816.F32 R32, R168, R202, R32 ;  /* 0x000000caa820723c */ /* 0x000fe20000001820 */
[----:B------:R-:W-:Y:S11]  /*24db0*/  @!UPT UIADD3 URZ, URZ, URZ, URZ ;  /* 0x0000003f3f3ff290 */ /* 0x000ff6000fffe03f */
[----:B------:R-:W-:Y:S01]  /*24dc0*/  @!UPT UIADD3 URZ, URZ, URZ, URZ ;  /* 0x0000003f3f3ff290 */ /* 0x000fe2000fffe03f */
[----:B------:R-:W-:Y:S11]  /*24dd0*/  @!P0 BRA `(.L_x_1159) ;  /* 0x0000000c00688947 */ /* 0x000ff60003800000 */
[----:B------:R-:W-:Y:S01]  /*24de0*/  ISETP.NE.U32.AND P0, PT, R244, RZ, PT ;  /* 0x000000fff400720c */ /* 0x000fe20003f05070 */
[----:B------:R-:W-:Y:S03]  /*24df0*/  BSSY B0, `(.L_x_1160) ;  /* 0x0000051000007945 */ /* 0x000fe60003800000 */
[----:B------:R-:W-:Y:S11]  /*24e00*/  ISETP.NE.AND.EX P0, PT, R245, RZ, PT, P0 ;  /* 0x000000fff500720c */ /* 0x000ff60003f05300 */
[----:B------:R-:W-:Y:S02]  /*24e10*/  @!UPT UIADD3 URZ, URZ, URZ, URZ ;  /* 0x0000003f3f3ff290 */ /* 0x000fe4000fffe03f */
[----:B------:R-:W-:Y:S05]  /*24e20*/  @!P0 BRA `(.L_x_1161) ;  /* 0x00000004001c8947 */ /* 0x000fea0003800000 */
[----:B------:R-:W-:Y:S01]  /*24e30*/  IMAD.SHL.U32 R175, R246, 0x40, RZ ;  /* 0x00000040f6af7824 */ /* 0x000fe200078e00ff */
[C---:B------:R-:W-:Y:S02]  /*24e40*/  R2UR UR4, R166.reuse ;  /* 0x00000000a60472ca */ /* 0x040fe400000e0000 */
[----:B------:R-:W-:Y:S01]  /*24e50*/  R2UR UR5, R167 ;  /* 0x00000000a70572ca */ /* 0x000fe200000e0000 */
[C---:B------:R-:W-:Y:S01]  /*24e60*/  VIADD R172, R175.reuse, 0xffffff80 ;  /* 0xffffff80afac7836 */ /* 0x040fe20000000000 */
[C---:B------:R-:W-:Y:S01]  /*24e70*/  R2UR UR10, R166.reuse ;  /* 0x00000000a60a72ca */ /* 0x040fe200000e0000 */
[----:B------:R-:W-:Y:S01]  /*24e80*/  VIADD R175, R175, 0xffffffc0 ;  /* 0xffffffc0afaf7836 */ /* 0x000fe20000000000 */
[C---:B------:R-:W-:Y:S02]  /*24e90*/  R2UR UR11, R167.reuse ;  /* 0x00000000a70b72ca */ /* 0x040fe400000e0000 */
[----:B------:R-:W-:Y:S02]  /*24ea0*/  IABS R168, R172 ;  /* 0x000000ac00a87213 */ /* 0x000fe40000000000 */
[----:B------:R-:W-:Y:S02]  /*24eb0*/  IABS R3, R175 ;  /* 0x000000af00037213 */ /* 0x000fe40000000000 */
[C---:B------:R-:W-:Y:S02]  /*24ec0*/  R2UR UR12, R166.reuse ;  /* 0x00000000a60c72ca */ /* 0x040fe400000e0000 */
[C---:B------:R-:W-:Y:S01]  /*24ed0*/  R2UR UR13, R167.reuse ;  /* 0x00000000a70d72ca */ /* 0x040fe200000e0000 */
[----:B------:R-:W2:Y:S01]  /*24ee0*/  LD.E R174, desc[UR4][R164.64+0x170] ;  /* 0x00017004a4ae7980 */ /* 0x000ea2000c101900 */
[----:B------:R-:W-:Y:S02]  /*24ef0*/  R2UR UR8, R166 ;  /* 0x00000000a60872ca */ /* 0x000fe400000e0000 */
[----:B------:R-:W-:Y:S02]  /*24f00*/  R2UR UR9, R167 ;  /* 0x00000000a70972ca */ /* 0x000fe400000e0000 */
[-C--:B--2---:R-:W-:Y:S02]  /*24f10*/  IABS R170, R174.reuse ;  /* 0x000000ae00aa7213 */ /* 0x084fe40000000000 */
[-C--:B------:R-:W-:Y:S02]  /*24f20*/  IABS R169, R174.reuse ;  /* 0x000000ae00a97213 */ /* 0x080fe40000000000 */
[----:B------:R-:W1:Y:S01]  /*24f30*/  I2F.RP R176, R170 ;  /* 0x000000aa00b07306 */ /* 0x000e620000209400 */
[-C--:B------:R-:W-:Y:S02]  /*24f40*/  LOP3.LUT R172, R172, R174.reuse, RZ, 0x3c, !PT ;  /* 0x000000aeacac7212 */ /* 0x080fe400078e3cff */
[----:B------:R-:W-:Y:S01]  /*24f50*/  IMAD.MOV R169, RZ, RZ, -R169 ;  /* 0x000000ffffa97224 */ /* 0x000fe200078e0aa9 */
[----:B------:R-:W-:Y:S06]  /*24f60*/  LOP3.LUT R175, R175, R174, RZ, 0x3c, !PT ;  /* 0x000000aeafaf7212 */ /* 0x000fec00078e3cff */
[----:B-1----:R-:W1:Y:S02]  /*24f70*/  MUFU.RCP R176, R176 ;  /* 0x000000b000b07308 */ /* 0x002e640000001000 */
[----:B-1----:R-:W-:Y:S08]  /*24f80*/  VIADD R176, R176, 0xffffffe ;  /* 0x0ffffffeb0b07836 */ /* 0x002ff00000000000 */
[----:B------:R-:W1:Y:S02]  /*24f90*/  F2I.FTZ.U32.TRUNC.NTZ R177, R176 ;  /* 0x000000b000b17305 */ /* 0x000e64000021f000 */
[--C-:B-1----:R-:W-:Y:S02]  /*24fa0*/  IMAD.MOV R173, RZ, RZ, -R177.reuse ;  /* 0x000000ffffad7224 */ /* 0x102fe400078e0ab1 */
[----:B------:R-:W-:Y:S02]  /*24fb0*/  IMAD.MOV.U32 R176, RZ, RZ, RZ ;  /* 0x000000ffffb07224 */ /* 0x000fe400078e00ff */
[----:B------:R-:W-:Y:S04]  /*24fc0*/  IMAD R173, R173, R170, RZ ;  /* 0x000000aaadad7224 */ /* 0x000fe800078e02ff */
[----:B------:R-:W-:Y:S02]  /*24fd0*/  IMAD.HI.U32 R173, R177, R173, R176 ;  /* 0x000000adb1ad7227 */ /* 0x000fe400078e00b0 */
[----:B------:R-:W2:Y:S04]  /*24fe0*/  LD.E.64 R176, desc[UR4][R164.64+0x38] ;  /* 0x00003804a4b07980 */ /* 0x000ea8000c101b00 */
[----:B------:R-:W-:Y:S04]  /*24ff0*/  IMAD.HI.U32 R171, R173, R168, RZ ;  /* 0x000000a8adab7227 */ /* 0x000fe800078e00ff */
[----:B------:R-:W-:Y:S02]  /*25000*/  IMAD R168, R171, R169, R168 ;  /* 0x000000a9aba87224 */ /* 0x000fe400078e02a8 */
[----:B------:R-:W-:Y:S03]  /*25010*/  IMAD.HI.U32 R173, R173, R3, RZ ;  /* 0x00000003adad7227 */ /* 0x000fe600078e00ff */
[C---:B------:R-:W-:Y:S01]  /*25020*/  ISETP.GT.U32.AND P2, PT, R170.reuse, R168, PT ;  /* 0x000000a8aa00720c */ /* 0x040fe20003f44070 */
[----:B------:R-:W-:Y:S05]  /*25030*/  IMAD R3, R173, R169, R3 ;  /* 0x000000a9ad037224 */ /* 0x000fea00078e0203 */
[----:B------:R-:W-:Y:S07]  /*25040*/  ISETP.GT.U32.AND P0, PT, R170, R3, PT ;  /* 0x00000003aa00720c */ /* 0x000fee0003f04070 */
[--C-:B------:R-:W-:Y:S01]  /*25050*/  @!P2 IMAD.IADD R168, R168, 0x1, -R170.reuse ;  /* 0x00000001a8a8a824 */ /* 0x100fe200078e0aaa */
[----:B------:R-:W-:Y:S04]  /*25060*/  @!P2 IADD3 R171, R171, 0x1, RZ ;  /* 0x00000001ababa810 */ /* 0x000fe80007ffe0ff */
[-C--:B------:R-:W-:Y:S01]  /*25070*/  ISETP.GE.U32.AND P1, PT, R168, R170.reuse, PT ;  /* 0x000000aaa800720c */ /* 0x080fe20003f26070 */
[----:B------:R-:W-:Y:S02]  /*25080*/  @!P0 IMAD.IADD R3, R3, 0x1, -R170 ;  /* 0x0000000103038824 */ /* 0x000fe400078e0aaa */
[----:B------:R-:W-:Y:S01]  /*25090*/  @!P0 VIADD R173, R173, 0x1 ;  /* 0x00000001adad8836 */ /* 0x000fe20000000000 */
[----:B------:R-:W-:Y:S02]  /*250a0*/  ISETP.GE.AND P0, PT, R172, RZ, PT ;  /* 0x000000ffac00720c */ /* 0x000fe40003f06270 */
[----:B------:R-:W-:Y:S02]  /*250b0*/  ISETP.GE.U32.AND P2, PT, R3, R170, PT ;  /* 0x000000aa0300720c */ /* 0x000fe40003f46070 */
[----:B------:R-:W-:Y:S05]  /*250c0*/  LOP3.LUT R3, RZ, R174, RZ, 0x33, !PT ;  /* 0x000000aeff037212 */ /* 0x000fea00078e33ff */
[----:B------:R-:W-:Y:S01]  /*250d0*/  @P1 VIADD R171, R171, 0x1 ;  /* 0x00000001abab1836 */ /* 0x000fe20000000000 */
[----:B------:R-:W-:Y:S03]  /*250e0*/  ISETP.GE.AND P1, PT, R175, RZ, PT ;  /* 0x000000ffaf00720c */ /* 0x000fe60003f26270 */
[----:B------:R-:W-:Y:S02]  /*250f0*/  @!P0 IMAD.MOV R171, RZ, RZ, -R171 ;  /* 0x000000ffffab8224 */ /* 0x000fe400078e0aab */
[----:B------:R-:W-:Y:S01]  /*25100*/  @P2 VIADD R173, R173, 0x1 ;  /* 0x00000001adad2836 */ /* 0x000fe20000000000 */
[C---:B------:R-:W-:Y:S04]  /*25110*/  ISETP.NE.AND P2, PT, R174.reuse, RZ, PT ;  /* 0x000000ffae00720c */ /* 0x040fe80003f45270 */
[----:B------:R-:W-:Y:S03]  /*25120*/  SEL R171, R3, R171, !P2 ;  /* 0x000000ab03ab7207 */ /* 0x000fe60005000000 */
[----:B------:R-:W-:Y:S01]  /*25130*/  @!P1 IMAD.MOV R173, RZ, RZ, -R173 ;  /* 0x000000ffffad9224 */ /* 0x000fe200078e0aad */
[CC--:B------:R-:W-:Y:S04]  /*25140*/  LEA R178, P1, R171.reuse, R244.reuse, 0x2 ;  /* 0x000000f4abb27211 */ /* 0x0c0fe800078210ff */
[----:B------:R-:W-:Y:S02]  /*25150*/  LEA.HI.X.SX32 R179, R171, R245, 0x2, P1 ;  /* 0x000000f5abb37211 */ /* 0x000fe400008f16ff */
[----:B------:R-:W-:Y:S03]  /*25160*/  SEL R173, R3, R173, !P2 ;  /* 0x000000ad03ad7207 */ /* 0x000fe60005000000 */
[----:B------:R-:W3:Y:S01]  /*25170*/  LD.E R3, desc[UR10][R178.64] ;  /* 0x0000000ab2037980 */ /* 0x000ee2000c101900 */
[C---:B------:R-:W-:Y:S02]  /*25180*/  LEA R168, P0, R173.reuse, R244, 0x2 ;  /* 0x000000f4ada87211 */ /* 0x040fe400078010ff */
[C---:B------:R-:W-:Y:S02]  /*25190*/  IADD3 R171, R173.reuse, -R171, RZ ;  /* 0x800000abadab7210 */ /* 0x040fe40007ffe0ff */
[----:B------:R-:W-:Y:S03]  /*251a0*/  LEA.HI.X.SX32 R169, R173, R245, 0x2, P0 ;  /* 0x000000f5ada97211 */ /* 0x000fe600000f16ff */
[----:B------:R-:W-:Y:S02]  /*251b0*/  IMAD R174, R174, R171, -0x40 ;  /* 0xffffffc0aeae7424 */ /* 0x000fe400078e02ab */
[----:B------:R2:W3:Y:S03]  /*251c0*/  LD.E R168, desc[UR12][R168.64] ;  /* 0x0000000ca8a87980 */ /* 0x0004e6000c101900 */
[----:B------:R-:W-:Y:S01]  /*251d0*/  SHF.R.S32.HI R170, RZ, 0x1f, R174 ;  /* 0x0000001fffaa7819 */ /* 0x000fe200000114ae */
[----:B------:R-:W4:Y:S01]  /*251e0*/  LD.E.64 R178, desc[UR8][R164.64+0x20] ;  /* 0x00002008a4b27980 */ /* 0x000f22000c101b00 */
[-C--:B--2---:R-:W-:Y:S02]  /*251f0*/  IMAD R169, R177, R174.reuse, RZ ;  /* 0x000000aeb1a97224 */ /* 0x084fe400078e02ff */
[C---:B------:R-:W-:Y:S04]  /*25200*/  IMAD.WIDE.U32 R174, R176.reuse, R174, RZ ;  /* 0x000000aeb0ae7225 */ /* 0x040fe800078e00ff */
[----:B------:R-:W-:Y:S04]  /*25210*/  IMAD R169, R176, R170, R169 ;  /* 0x000000aab0a97224 */ /* 0x000fe800078e02a9 */
[----:B------:R-:W-:Y:S02]  /*25220*/  IMAD.IADD R175, R175, 0x1, R169 ;  /* 0x00000001afaf7824 */ /* 0x000fe400078e02a9 */
[----:B---3--:R-:W-:Y:S05]  /*25230*/  IMAD.IADD R3, R3, 0x1, -R168 ;  /* 0x0000000103037824 */ /* 0x008fea00078e0aa8 */
[----:B------:R-:W-:Y:S01]  /*25240*/  SHF.R.S32.HI R169, RZ, 0x1f, R3 ;  /* 0x0000001fffa97819 */ /* 0x000fe20000011403 */
[----:B----4-:R-:W-:Y:S02]  /*25250*/  IMAD R168, R179, R3, RZ ;  /* 0x00000003b3a87224 */ /* 0x010fe400078e02ff */
[----:B------:R-:W-:Y:S04]  /*25260*/  IMAD.WIDE.U32 R174, R3, R178, R174 ;  /* 0x000000b203ae7225 */ /* 0x000fe800078e00ae */
[----:B------:R-:W-:Y:S04]  /*25270*/  IMAD R168, R178, R169, R168 ;  /* 0x000000a9b2a87224 */ /* 0x000fe800078e02a8 */
[----:B------:R-:W-:Y:S01]  /*25280*/  IMAD.IADD R168, R175, 0x1, R168 ;  /* 0x00000001afa87824 */ /* 0x000fe200078e02a8 */
[----:B------:R-:W-:Y:S05]  /*25290*/  BRA `(.L_x_1162) ;  /* 0x0000000000187947 */ /* 0x000fea0003800000 */
.L_x_1161:
[----:B------:R-:W-:Y:S02]  /*252a0*/  R2UR UR4, R166 ;  /* 0x00000000a60472ca */ /* 0x000fe400000e0000 */
[----:B------:R-:W-:Y:S11]  /*252b0*/  R2UR UR5, R167 ;  /* 0x00000000a70572ca */ /* 0x000ff600000e0000 */
[----:B------:R-:W-:Y:S02]  /*252c0*/  @!UPT UIADD3 URZ, URZ, URZ, URZ ;  /* 0x0000003f3f3ff290 */ /* 0x000fe4000fffe03f */
[----:B------:R-:W2:Y:S02]  /*252d0*/  LD.E R174, desc[UR4][R164.64+0x38] ;  /* 0x00003804a4ae7980 */ /* 0x000ea4000c101900 */
[----:B--2---:R-:W-:Y:S05]  /*252e0*/  IMAD.U32 R174, R174, -0x40, RZ ;  /* 0xffffffc0aeae7824 */ /* 0x004fea00078e00ff */
[----:B------:R-:W-:Y:S02]  /*252f0*/  SHF.R.S32.HI R168, RZ, 0x1f, R174 ;  /* 0x0000001fffa87819 */ /* 0x000fe400000114ae */
.L_x_1162:
[----:B------:R-:W-:Y:S05]  /*25300*/  BSYNC B0 ;  /* 0x0000000000007941 */ /* 0x000fea0003800000 */
.L_x_1160:
[----:B------:R-:W-:Y:S02]  /*25310*/  @P6 R2UR UR4, R166 ;  /* 0x00000000a60462ca */ /* 0x000fe400000e0000 */
[C---:B------:R-:W-:Y:S02]  /*25320*/  @P6 R2UR UR5, R167.reuse ;  /* 0x00000000a70562ca */ /* 0x040fe400000e0000 */
[-C--:B------:R-:W-:Y:S02]  /*25330*/  LEA R178, P1, R174, R236.reuse, 0x1 ;  /* 0x000000ecaeb27211 */ /* 0x080fe400078208ff */
[----:B------:R-:W-:Y:S02]  /*25340*/  @P5 R2UR UR8, R166 ;  /* 0x00000000a60852ca */ /* 0x000fe400000e0000 */
[----:B------:R-:W-:Y:S02]  /*25350*/  LEA.HI.X R179, R174, R235, R168, 0x1, P1 ;  /* 0x000000ebaeb37211 */ /* 0x000fe400008f0ca8 */
[C---:B------:R-:W-:Y:S02]  /*25360*/  @P5 R2UR UR9, R167.reuse ;  /* 0x00000000a70952ca */ /* 0x040fe400000e0000 */
[C---:B------:R-:W-:Y:S02]  /*25370*/  @P3 R2UR UR12, R166.reuse ;  /* 0x00000000a60c32ca */ /* 0x040fe400000e0000 */
[C---:B------:R-:W-:Y:S01]  /*25380*/  @P3 R2UR UR13, R167.reuse ;  /* 0x00000000a70d32ca */ /* 0x040fe200000e0000 */
[----:B------:R-:W-:Y:S01]  /*25390*/  @!PT LDS RZ, [RZ] ;  /* 0x00000000fffff984 */ /* 0x000fe20000000800 */
[----:B------:R-:W-:Y:S01]  /*253a0*/  @!PT LDS RZ, [RZ] ;  /* 0x00000000fffff984 */ /* 0x000fe20000000800 */
[----:B------:R-:W-:Y:S01]  /*253b0*/  @!PT LDS RZ, [RZ] ;  /* 0x00000000fffff984 */ /* 0x000fe20000000800 */
[----:B------:R1:W-:Y:S01]  /*253c0*/  @P6 LDGSTS.E.BYPASS.LTC128B.128 [R243+0x8000], desc[UR4][R178.64] ;  /* 0x08000000b2f36fae */ /* 0x0003e2000b901d44 */
[C---:B------:R-:W-:Y:S02]  /*253d0*/  @P4 R2UR UR4, R166.reuse ;  /* 0x00000000a60442ca */ /* 0x040fe400000e0000 */
[C---:B------:R-:W-:Y:S01]  /*253e0*/  @P4 R2UR UR5, R167.reuse ;  /* 0x00000000a70542ca */ /* 0x040fe200000e0000 */
[----:B------:R1:W-:Y:S01]  /*253f0*/  @!P6 STS.128 [R243+0x8000], RZ ;  /* 0x008000fff300e388 */ /* 0x0003e20000000c00 */
[C---:B------:R-:W-:Y:S02]  /*25400*/  @P6 R2UR UR10, R166.reuse ;  /* 0x00000000a60a62ca */ /* 0x040fe400000e0000 */
[C---:B------:R-:W-:Y:S01]  /*25410*/  @P6 R2UR UR11, R167.reuse ;  /* 0x00000000a70b62ca */ /* 0x040fe200000e0000 */
[----:B------:R-:W-:Y:S01]  /*25420*/  @!PT LDS RZ, [RZ] ;  /* 0x00000000fffff984 */ /* 0x000fe20000000800 */
[----:B------:R-:W-:Y:S01]  /*25430*/  @!PT LDS RZ, [RZ] ;  /* 0x00000000fffff984 */ /* 0x000fe20000000800 */
[----:B------:R-:W-:Y:S01]  /*25440*/  @!PT LDS RZ, [RZ] ;  /* 0x00000000fffff984 */ /* 0x000fe20000000800 */
[----:B------:R1:W-:Y:S01]  /*25450*/  @P5 LDGSTS.E.BYPASS.LTC128B.128 [R243+0xa000], desc[UR8][R178.64+0x80] ;  /* 0x0a000080b2f35fae */ /* 0x0003e2000b901d48 */
[----:B------:R-:W-:Y:S02]  /*25460*/  @P3 R2UR UR14, R166 ;  /* 0x00000000a60e32ca */ /* 0x000fe400000e0000 */
[----:B------:R-:W-:Y:S01]  /*25470*/  @P3 R2UR UR15, R167 ;  /* 0x00000000a70f32ca */ /* 0x000fe200000e0000 */
[----:B------:R1:W-:Y:S01]  /*25480*/  @!P5 STS.128 [R243+0xa000], RZ ;  /* 0x00a000fff300d388 */ /* 0x0003e20000000c00 */
[----:B------:R-:W-:Y:S03]  /*25490*/  IADD3 R3, P0, R174, R233, RZ ;  /* 0x000000e9ae037210 */ /* 0x000fe60007f1e0ff */
[----:B------:R-:W-:Y:S01]  /*254a0*/  @!PT LDS RZ, [RZ] ;  /* 0x00000000fffff984 */ /* 0x000fe20000000800 */
[----:B------:R-:W-:Y:S01]  /*254b0*/  @!PT LDS RZ, [RZ] ;  /* 0x00000000fffff984 */ /* 0x000fe20000000800 */
[----:B------:R-:W-:Y:S01]  /*254c0*/  @!PT LDS RZ, [RZ] ;  /* 0x00000000fffff984 */ /* 0x000fe20000000800 */
[----:B------:R1:W-:Y:S01]  /*254d0*/  @P4 LDGSTS.E.BYPASS.LTC128B.128 [R243+0xc000], desc[UR4][R178.64+0x100] ;  /* 0x0c000100b2f34fae */ /* 0x0003e2000b901d44 */
[CC--:B------:R-:W-:Y:S01]  /*254e0*/  @P5 LEA R174, P2, R3.reuse, R236.reuse, 0x1 ;  /* 0x000000ec03ae5211 */ /* 0x0c0fe200078408ff */
[----:B------:R-:W-:Y:S01]  /*254f0*/  IMAD.X R168, R168, 0x1, R234, P0 ;  /* 0x00000001a8a87824 */ /* 0x000fe200000e06ea */
[CC--:B------:R-:W-:Y:S01]  /*25500*/  @P6 LEA R176, P0, R3.reuse, R236.reuse, 0x1 ;  /* 0x000000ec03b06211 */ /* 0x0c0fe200078008ff */
[----:B------:R1:W-:Y:S01]  /*25510*/  @!P4 STS.128 [R243+0xc000], RZ ;  /* 0x00c000fff300c388 */ /* 0x0003e20000000c00 */
[CC--:B------:R-:W-:Y:S02]  /*25520*/  @P4 LEA R172, P1, R3.reuse, R236.reuse, 0x1 ;  /* 0x000000ec03ac4211 */ /* 0x0c0fe400078208ff */
[CCC-:B------:R-:W-:Y:S01]  /*25530*/  @P6 LEA.HI.X R177, R3.reuse, R235.reuse, R168.reuse, 0x1, P0 ;  /* 0x000000eb03b16211 */ /* 0x1c0fe200000f0ca8 */
[----:B------:R-:W-:Y:S01]  /*25540*/  @!PT LDS RZ, [RZ] ;  /* 0x00000000fffff984 */ /* 0x000fe20000000800 */
[----:B------:R-:W-:Y:S01]  /*25550*/  @!PT LDS RZ, [RZ] ;  /* 0x00000000fffff984 */ /* 0x000fe20000000800 */
[----:B------:R-:W-:Y:S01]  /*25560*/  @!PT LDS RZ, [RZ] ;  /* 0x00000000fffff984 */ /* 0x000fe20000000800 */
[----:B------:R1:W-:Y:S01]  /*25570*/  @P3 LDGSTS.E.BYPASS.LTC128B.128 [R243+0xe000], desc[UR12][R178.64+0x180] ;  /* 0x0e000180b2f33fae */ /* 0x0003e2000b901d4c */
[CCC-:B------:R-:W-:Y:S02]  /*25580*/  @P5 LEA.HI.X R175, R3.reuse, R235.reuse, R168.reuse, 0x1, P2 ;  /* 0x000000eb03af5211 */ /* 0x1c0fe400010f0ca8 */
[C-C-:B------:R-:W-:Y:S01]  /*25590*/  @P4 LEA.HI.X R173, R3.reuse, R235, R168.reuse, 0x1, P1 ;  /* 0x000000eb03ad4211 */ /* 0x140fe200008f0ca8 */
[----:B------:R1:W-:Y:S01]  /*255a0*/  @!P3 STS.128 [R243+0xe000], RZ ;  /* 0x00e000fff300b388 */ /* 0x0003e20000000c00 */
[CC--:B------:R-:W-:Y:S02]  /*255b0*/  @P3 LEA R170, P0, R3.reuse, R236.reuse, 0x1 ;  /* 0x000000ec03aa3211 */ /* 0x0c0fe400078008ff */
[C---:B------:R-:W-:Y:S01]  /*255c0*/  IADD3 R169, P2, R3.reuse, R233, RZ ;  /* 0x000000e903a97210 */ /* 0x040fe20007f5e0ff */
[----:B------:R-:W-:Y:S01]  /*255d0*/  @!PT LDS RZ, [RZ] ;  /* 0x00000000fffff984 */ /* 0x000fe20000000800 */
[----:B------:R-:W-:Y:S01]  /*255e0*/  @!PT LDS RZ, [RZ] ;  /* 0x00000000fffff984 */ /* 0x000fe20000000800 */
[----:B------:R-:W-:Y:S01]  /*255f0*/  @!PT LDS RZ, [RZ] ;  /* 0x00000000fffff984 */ /* 0x000fe20000000800 */
[----:B------:R1:W-:Y:S01]  /*25600*/  @P6 LDGSTS.E.BYPASS.LTC128B.128 [R243+0x8800], desc[UR10][R176.64] ;  /* 0x08800000b0f36fae */ /* 0x0003e2000b901d4a */
[-C--:B------:R-:W-:Y:S02]  /*25610*/  @P3 LEA.HI.X R171, R3, R235.reuse, R168, 0x1, P0 ;  /* 0x000000eb03ab3211 */ /* 0x080fe400000f0ca8 */
[CC--:B------:R-:W-:Y:S01]  /*25620*/  @P6 LEA R186, P0, R169.reuse, R236.reuse, 0x1 ;  /* 0x000000eca9ba6211 */ /* 0x0c0fe200078008ff */
[----:B------:R1:W-:Y:S01]  /*25630*/  @!P6 STS.128 [R243+0x8800], RZ ;  /* 0x008800fff300e388 */ /* 0x0003e20000000c00 */
[CC--:B------:R-:W-:Y:S01]  /*25640*/  @P4 LEA R182, P1, R169.reuse, R236.reuse, 0x1 ;  /* 0x000000eca9b64211 */ /* 0x0c0fe200078208ff */
[----:B------:R-:W-:Y:S01]  /*25650*/  IMAD.X R168, R168, 0x1, R234, P2 ;  /* 0x00000001a8a87824 */ /* 0x000fe200010e06ea */
[CC--:B------:R-:W-:Y:S01]  /*25660*/  @P5 LEA R184, P2, R169.reuse, R236.reuse, 0x1 ;  /* 0x000000eca9b85211 */ /* 0x0c0fe200078408ff */
[----:B------:R-:W-:Y:S01]  /*25670*/  @!PT LDS RZ, [RZ] ;  /* 0x00000000fffff984 */ /* 0x000fe20000000800 */
[----:B------:R-:W-:Y:S01]  /*25680*/  @!PT LDS RZ, [RZ] ;  /* 0x00000000fffff984 */ /* 0x000fe20000000800 */
[----:B------:R-:W-:Y:S01]  /*25690*/  @!PT LDS RZ, [RZ] ;  /* 0x00000000fffff984 */ /* 0x000fe20000000800 */
[----:B------:R1:W-:Y:S03]  /*256a0*/  @P5 LDGSTS.E.BYPASS.LTC128B.128 [R243+0xa800], desc[UR8][R174.64+0x80] ;  /* 0x0a800080aef35fae */ /* 0x0003e6000b901d48 */
[CCC-:B------:R-:W-:Y:S01]  /*256b0*/  @P6 LEA.HI.X R187, R169.reuse, R235.reuse, R168.reuse, 0x1, P0 ;  /* 0x000000eba9bb6211 */ /* 0x1c0fe200000f0ca8 */
[----:B------:R1:W-:Y:S01]  /*256c0*/  @!P5 STS.128 [R243+0xa800], RZ ;  /* 0x00a800fff300d388 */ /* 0x0003e20000000c00 */
[CCC-:B------:R-:W-:Y:S02]  /*256d0*/  @P5 LEA.HI.X R185, R169.reuse, R235.reuse, R168.reuse, 0x1, P2 ;  /* 0x000000eba9b95211 */ /* 0x1c0fe400010f0ca8 */
[C-C-:B------:R-:W-:Y:S01]  /*256e0*/  @P4 LEA.HI.X R183, R169.reuse, R235, R168.reuse, 0x1, P1 ;  /* 0x000000eba9b74211 */ /* 0x140fe200008f0ca8 */
[----:B------:R-:W-:Y:S01]  /*256f0*/  @!PT LDS RZ, [RZ] ;  /* 0x00000000fffff984 */ /* 0x000fe20000000800 */
[----:B------:R-:W-:Y:S01]  /*25700*/  @!PT LDS RZ, [RZ] ;  /* 0x00000000fffff984 */ /* 0x000fe20000000800 */
[----:B------:R-:W-:Y:S01]  /*25710*/  @!PT LDS RZ, [RZ] ;  /* 0x00000000fffff984 */ /* 0x000fe20000000800 */
[----:B------:R1:W-:Y:S01]  /*25720*/  @P4 LDGSTS.E.BYPASS.LTC128B.128 [R243+0xc800], desc[UR4][R172.64+0x100] ;  /* 0x0c800100acf34fae */ /* 0x0003e2000b901d44 */
[CC--:B------:R-:W-:Y:S02]  /*25730*/  @P3 LEA R180, P0, R169.reuse, R236.reuse, 0x1 ;  /* 0x000000eca9b43211 */ /* 0x0c0fe400078008ff */
[C---:B------:R-:W-:Y:S01]  /*25740*/  IADD3 R3, P2, R169.reuse, R233, RZ ;  /* 0x000000e9a9037210 */ /* 0x040fe20007f5e0ff */
[----:B------:R1:W-:Y:S01]  /*25750*/  @!P4 STS.128 [R243+0xc800], RZ ;  /* 0x00c800fff300c388 */ /* 0x0003e20000000c00 */
[-C--:B------:R-:W-:Y:S02]  /*25760*/  @P3 LEA.HI.X R181, R169, R235.reuse, R168, 0x1, P0 ;  /* 0x000000eba9b53211 */ /* 0x080fe400000f0ca8 */
[-C--:B------:R-:W-:Y:S01]  /*25770*/  @P6 LEA R194, P0, R3, R236.reuse, 0x1 ;  /* 0x000000ec03c26211 */ /* 0x080fe200078008ff */
[----:B------:R-:W-:Y:S01]  /*25780*/  @!PT LDS RZ, [RZ] ;  /* 0x00000000fffff984 */ /* 0x000fe20000000800 */
[----:B------:R-:W-:Y:S01]  /*25790*/  @!PT LDS RZ, [RZ] ;  /* 0x00000000fffff984 */ /* 0x000fe20000000800 */
[----:B------:R-:W-:Y:S01]  /*257a0*/  @!PT LDS RZ, [RZ] ;  /* 0x00000000fffff984 */ /* 0x000fe20000000800 */
[----:B------:R1:W-:Y:S01]  /*257b0*/  @P3 LDGSTS.E.BYPASS.LTC128B.128 [R243+0xe800], desc[UR12][R170.64+0x180] ;  /* 0x0e800180aaf33fae */ /* 0x0003e2000b901d4c */
[----:B------:R-:W-:Y:S01]  /*257c0*/  @P6 R2UR UR12, R166 ;  /* 0x00000000a60c62ca */ /* 0x000fe200000e0000 */
[----:B------:R-:W-:Y:S01]  /*257d0*/  IMAD.X R168, R168, 0x1, R234, P2 ;  /* 0x00000001a8a87824 */ /* 0x000fe200010e06ea */
[----:B------:R-:W-:Y:S01]  /*257e0*/  @P6 R2UR UR13, R167 ;  /* 0x00000000a70d62ca */ /* 0x000fe200000e0000 */
[----:B------:R1:W-:Y:S01]  /*257f0*/  @!P3 STS.128 [R243+0xe800], RZ ;  /* 0x00e800fff300b388 */ /* 0x0003e20000000c00 */
[CC--:B------:R-:W-:Y:S02]  /*25800*/  @P5 LEA R192, P2, R3.reuse, R236.reuse, 0x1 ;  /* 0x000000ec03c05211 */ /* 0x0c0fe400078408ff */
[-CC-:B------:R-:W-:Y:S01]  /*25810*/  @P6 LEA.HI.X R195, R3, R235.reuse, R168.reuse, 0x1, P0 ;  /* 0x000000eb03c36211 */ /* 0x180fe200000f0ca8 */
[----:B------:R-:W-:Y:S01]  /*25820*/  @!PT LDS RZ, [RZ] ;  /* 0x00000000fffff984 */ /* 0x000fe20000000800 */
[----:B------:R-:W-:Y:S01]  /*25830*/  @!PT LDS RZ, [RZ] ;  /* 0x00000000fffff984 */ /* 0x000fe20000000800 */
[----:B------:R-:W-:Y:S01]  /*25840*/  @!PT LDS RZ, [RZ] ;  /* 0x00000000fffff984 */ /* 0x000fe20000000800 */
[----:B------:R1:W-:Y:S01]  /*25850*/  @P6 LDGSTS.E.BYPASS.LTC128B.128 [R243+0x9000], desc[UR10][R186.64] ;  /* 0x09000000baf36fae */ /* 0x0003e2000b901d4a */
[C---:B------:R-:W-:Y:S02]  /*25860*/  @P5 R2UR UR10, R166.reuse ;  /* 0x00000000a60a52ca */ /* 0x040fe400000e0000 */
[----:B------:R-:W-:Y:S01]  /*25870*/  @P5 R2UR UR11, R167 ;  /* 0x00000000a70b52ca */ /* 0x000fe200000e0000 */
[----:B------:R1:W-:Y:S01]  /*25880*/  @!P6 STS.128 [R243+0x9000], RZ ;  /* 0x009000fff300e388 */ /* 0x0003e20000000c00 */
[CCC-:B------:R-:W-:Y:S02]  /*25890*/  @P5 LEA.HI.X R193, R3.reuse, R235.reuse, R168.reuse, 0x1, P2 ;  /* 0x000000eb03c15211 */ /* 0x1c0fe400010f0ca8 */
[-C--:B------:R-:W-:Y:S01]  /*258a0*/  @P4 LEA R190, P1, R3, R236.reuse, 0x1 ;  /* 0x000000ec03be4211 */ /* 0x080fe200078208ff */
[----:B------:R-:W-:Y:S01]  /*258b0*/  @!PT LDS RZ, [RZ] ;  /* 0x00000000fffff984 */ /* 0x000fe20000000800 */
[----:B------:R-:W-:Y:S01]  /*258c0*/  @!PT LDS RZ, [RZ] ;  /* 0x00000000fffff984 */ /* 0x000fe20000000800 */
[----:B------:R-:W-:Y:S01]  /*258d0*/  @!PT LDS RZ, [RZ] ;  /* 0x00000000fffff984 */ /* 0x000fe20000000800 */
[----:B------:R1:W-:Y:S01]  /*258e0*/  @P5 LDGSTS.E.BYPASS.LTC128B.128 [R243+0xb000], desc[UR8][R184.64+0x80] ;  /* 0x0b000080b8f35fae */ /* 0x0003e2000b901d48 */
[C---:B------:R-:W-:Y:S02]  /*258f0*/  @P4 R2UR UR8, R166.reuse ;  /* 0x00000000a60842ca */ /* 0x040fe400000e0000 */
[----:B------:R-:W-:Y:S01]  /*25900*/  @P4 R2UR UR9, R167 ;  /* 0x00000000a70942ca */ /* 0x000fe200000e0000 */
[----:B------:R1:W-:Y:S01]  /*25910*/  @!P5 STS.128 [R243+0xb000], RZ ;  /* 0x00b000fff300d388 */ /* 0x0003e20000000c00 */
[CC--:B------:R-:W-:Y:S02]  /*25920*/  @P4 LEA.HI.X R191, R3.reuse, R235.reuse, R168, 0x1, P1 ;  /* 0x000000eb03bf4211 */ /* 0x0c0fe400008f0ca8 */
[----:B------:R-:W-:Y:S01]  /*25930*/  @P3 LEA R196, P0, R3, R236, 0x1 ;  /* 0x000000ec03c43211 */ /* 0x000fe200078008ff */
[----:B------:R-:W-:Y:S01]  /*25940*/  @!PT LDS RZ, [RZ] ;  /* 0x00000000fffff984 */ /* 0x000fe20000000800 */
[----:B------:R-:W-:Y:S01]  /*25950*/  @!PT LDS RZ, [RZ] ;  /* 0x00000000fffff984 */ /* 0x000fe20000000800 */
[----:B------:R-:W-:Y:S01]  /*25960*/  @!PT LDS RZ, [RZ] ;  /* 0x00000000fffff984 */ /* 0x000fe20000000800 */
[----:B------:R1:W-:Y:S01]  /*25970*/  @P4 LDGSTS.E.BYPASS.LTC128B.128 [R243+0xd000], desc[UR4][R182.64+0x100] ;  /* 0x0d000100b6f34fae */ /* 0x0003e2000b901d44 */
[----:B------:R-:W-:Y:S01]  /*25980*/  @P3 R2UR UR4, R166 ;  /* 0x00000000a60432ca */ /* 0x000fe200000e0000 */
[----:B------:R-:W-:Y:S01]  /*25990*/  IMAD.MOV.U32 R236, RZ, RZ, R178 ;  /* 0x000000ffffec7224 */ /* 0x000fe200078e00b2 */
[----:B------:R-:W-:Y:S01]  /*259a0*/  @P3 R2UR UR5, R167 ;  /* 0x00000000a70532ca */ /* 0x000fe200000e0000 */
[----:B------:R1:W-:Y:S01]  /*259b0*/  @!P4 STS.128 [R243+0xd000], RZ ;  /* 0x00d000fff300c388 */ /* 0x0003e20000000c00 */
[----:B------:R-:W-:Y:S01]  /*259c0*/  @P3 LEA.HI.X R197, R3, R235, R168, 0x1, P0 ;  /* 0x000000eb03c53211 */ /* 0x000fe200000f0ca8 */
[----:B------:R-:W-:Y:S02]  /*259d0*/  IMAD.MOV.U32 R235, RZ, RZ, R179 ;  /* 0x000000ffffeb7224 */ /* 0x000fe400078e00b3 */
        /* <DEDUP_REMOVED lines=26> */
.L_x_1159:
[----:B------:R-:W-:Y:S05]  /*25b80*/  BSYNC B1 ;  /* 0x0000000000017941 */ /* 0x000fea0003800000 */
.L_x_1158:
[----:B------:R-:W-:Y:S01]  /*25b90*/  R2UR UR4, R166 ;  /* 0x00000000a60472ca */ /* 0x000fe200000e0000 */
[----:B-1----:R-:W-:Y:S01]  /*25ba0*/  LDSM.16.MT88.4 R168, [R230+0x10000] ;  /* 0x01000000e6a8783b */ /* 0x002fe20000004200 */
[----:B------:R-:W-:Y:S02]  /*25bb0*/  R2UR UR5, R167 ;  /* 0x00000000a70572ca */ /* 0x000fe400000e0000 */
        /* <DEDUP_REMOVED lines=8> */
[----:B------:R1:W2:Y:S01]  /*25c40*/  LD.E R165, desc[UR4][R164.64+0xdc] ;  /* 0x0000dc04a4a57980 */ /* 0x0002a2000c101900 */
        /* <DEDUP_REMOVED lines=28> */
[----:B-1----:R-:W1:Y:S08]  /*25e10*/  SHFL.BFLY PT, R164, R167, 0x2, 0x1f ;  /* 0x0c401f00a7a47f89 */ /* 0x002e7000000e0000 */
[----:B------:R-:W3:Y:S01]  /*25e20*/  SHFL.BFLY PT, R166, R3, 0x2, 0x1f ;  /* 0x0c401f0003a67f89 */ /* 0x000ee200000e0000 */
[----:B-1----:R-:W-:Y:S02]  /*25e30*/  FMNMX.FTZ R167, R167, R164, !PT ;  /* 0x000000a4a7a77209 */ /* 0x002fe40007810000 */
[----:B---3--:R-:W-:Y:S05]  /*25e40*/  FMNMX.FTZ R166, R3, R166, !PT ;  /* 0x000000a603a67209 */ /* 0x008fea0007810000 */
[----:B------:R-:W1:Y:S08]  /*25e50*/  SHFL.BFLY PT, R164, R167, 0x1, 0x1f ;  /* 0x0c201f00a7a47f89 */ /* 0x000e7000000e0000 */
[----:B------:R-:W3:Y:S01]  /*25e60*/  SHFL.BFLY PT, R3, R166, 0x1, 0x1f ;  /* 0x0c201f00a6037f89 */ /* 0x000ee200000e0000 */
[----:B-1----:R-:W-:Y:S02]  /*25e70*/  FMNMX.FTZ R164, R167, R164, !PT ;  /* 0x000000a4a7a47209 */ /* 0x002fe40007810000 */
[----:B---3--:R-:W-:Y:S03]  /*25e80*/  FMNMX.FTZ R3, R166, R3, !PT ;  /* 0x00000003a6037209 */ /* 0x008fe60007810000 */
[C---:B------:R-:W-:Y:S01]  /*25e90*/  FADD.FTZ R2, -R164.reuse, R2 ;  /* 0x00000002a4027221 */ /* 0x040fe20000010100 */
[----:B------:R-:W-:Y:S01]  /*25ea0*/  FSETP.NEU.FTZ.AND P0, PT, R164, -INF , PT ;  /* 0xff800000a400780b */ /* 0x000fe20003f1d000 */
[----:B------:R-:W-:Y:S01]  /*25eb0*/  FADD.FTZ R0, -R3, R0 ;  /* 0x0000000003007221 */ /* 0x000fe20000010100 */
[C---:B--2---:R-:W-:Y:S01]  /*25ec0*/  FMUL.FTZ R197, R165.reuse, R164 ;  /* 0x000000a4a5c57220 */ /* 0x044fe20000410000 */
[C---:B------:R-:W-:Y:S01]  /*25ed0*/  FMUL.FTZ R196, R165.reuse, R3 ;  /* 0x00000003a5c47220 */ /* 0x040fe20000410000 */
[C---:B------:R-:W-:Y:S01]  /*25ee0*/  FMUL.FTZ R2, R165.reuse, R2 ;  /* 0x00000002a5027220 */ /* 0x040fe20000410000 */
[----:B------:R-:W-:Y:S02]  /*25ef0*/  FMUL.FTZ R0, R165, R0 ;  /* 0x00000000a5007220 */ /* 0x000fe40000410000 */
[----:B------:R-:W-:Y:S02]  /*25f00*/  FSEL R197, R197, RZ, P0 ;  /* 0x000000ffc5c57208 */ /* 0x000fe40000000000 */
[----:B------:R-:W-:Y:S01]  /*25f10*/  FSETP.NEU.FTZ.AND P0, PT, R3, -INF , PT ;  /* 0xff8000000300780b */ /* 0x000fe20003f1d000 */
[----:B------:R-:W1:Y:S02]  /*25f20*/  MUFU.EX2 R2, R2 ;  /* 0x0000000200027308 */ /* 0x000e640000000800 */
[-CC-:B------:R-:W-:Y:S01]  /*25f30*/  FFMA.FTZ R191, R4, R165.reuse, -R197.reuse ;  /* 0x000000a504bf7223 */ /* 0x180fe200000108c5 */
[----:B------:R-:W-:Y:S01]  /*25f40*/  FSEL R196, R196, RZ, P0 ;  /* 0x000000ffc4c47208 */ /* 0x000fe20000000000 */
[-CC-:B------:R-:W-:Y:S01]  /*25f50*/  FFMA.FTZ R166, R5, R165.reuse, -R197.reuse ;  /* 0x000000a505a67223 */ /* 0x180fe200000108c5 */
[-CC-:B------:R-:W-:Y:S01]  /*25f60*/  FFMA.FTZ R190, R8, R165.reuse, -R197.reuse ;  /* 0x000000a508be7223 */ /* 0x180fe200000108c5 */
[-CC-:B------:R-:W-:Y:S01]  /*25f70*/  FFMA.FTZ R192, R9, R165.reuse, -R197.reuse ;  /* 0x000000a509c07223 */ /* 0x180fe200000108c5 */
[-CC-:B------:R-:W-:Y:S01]  /*25f80*/  FFMA.FTZ R252, R32, R165.reuse, -R197.reuse ;  /* 0x000000a520fc7223 */ /* 0x180fe200000108c5 */
[-CC-:B------:R-:W-:Y:S01]  /*25f90*/  FFMA.FTZ R194, R6, R165.reuse, -R196.reuse ;  /* 0x000000a506c27223 */ /* 0x180fe200000108c4 */
[-CC-:B------:R-:W-:Y:S01]  /*25fa0*/  FFMA.FTZ R167, R7, R165.reuse, -R196.reuse ;  /* 0x000000a507a77223 */ /* 0x180fe200000108c4 */
[-CC-:B------:R-:W-:Y:S01]  /*25fb0*/  FFMA.FTZ R193, R10, R165.reuse, -R196.reuse ;  /* 0x000000a50ac17223 */ /* 0x180fe200000108c4 */
[-CC-:B------:R-:W-:Y:S01]  /*25fc0*/  FFMA.FTZ R195, R11, R165.reuse, -R196.reuse ;  /* 0x000000a50bc37223 */ /* 0x180fe200000108c4 */
[----:B------:R-:W2:Y:S01]  /*25fd0*/  MUFU.EX2 R0, R0 ;  /* 0x0000000000007308 */ /* 0x000ea20000000800 */
[-CC-:B------:R-:W-:Y:S01]  /*25fe0*/  FFMA.FTZ R34, R34, R165.reuse, -R196.reuse ;  /* 0x000000a522227223 */ /* 0x180fe200000108c4 */
[-CC-:B------:R-:W-:Y:S01]  /*25ff0*/  FFMA.FTZ R198, R12, R165.reuse, -R197.reuse ;  /* 0x000000a50cc67223 */ /* 0x180fe200000108c5 */
[-CC-:B------:R-:W-:Y:S01]  /*26000*/  FFMA.FTZ R199, R13, R165.reuse, -R197.reuse ;  /* 0x000000a50dc77223 */ /* 0x180fe200000108c5 */
[--C-:B------:R-:W-:Y:S01]  /*26010*/  FFMA.FTZ R200, R14, R165, -R196.reuse ;  /* 0x000000a50ec87223 */ /* 0x100fe200000108c4 */
[C---:B-1----:R-:W-:Y:S01]  /*26020*/  FMUL.FTZ R4, R2.reuse, R160 ;  /* 0x000000a002047220 */ /* 0x042fe20000410000 */
        /* <DEDUP_REMOVED lines=10> */
[----:B------:R-:W1:Y:S01]  /*260d0*/  MUFU.EX2 R166, R166 ;  /* 0x000000a600a67308 */ /* 0x000e620000000800 */
[C---:B--2---:R-:W-:Y:S01]  /*260e0*/  FMUL.FTZ R6, R0.reuse, R162 ;  /* 0x000000a200067220 */ /* 0x044fe20000410000 */
[C---:B------:R-:W-:Y:S01]  /*260f0*/  FMUL.FTZ R7, R0.reuse, R163 ;  /* 0x000000a300077220 */ /* 0x040fe20000410000 */
[C---:B------:R-:W-:Y:S01]  /*26100*/  FMUL.FTZ R10, R0.reuse, R158 ;  /* 0x0000009e000a7220 */ /* 0x040fe20000410000 */
[C---:B------:R-:W-:Y:S01]  /*26110*/  FMUL.FTZ R11, R0.reuse, R159 ;  /* 0x0000009f000b7220 */ /* 0x040fe20000410000 */
[C---:B------:R-:W-:Y:S01]  /*26120*/  FMUL.FTZ R38, R0.reuse, R38 ;  /* 0x0000002600267220 */ /* 0x040fe20000410000 */
[----:B------:R-:W2:Y:S01]  /*26130*/  LDSM.16.MT88.4 R156, [R227+0x10000] ;  /* 0x01000000e39c783b */ /* 0x000ea20000004200 */
[C---:B------:R-:W-:Y:S03]  /*26140*/  FMUL.FTZ R39, R0.reuse, R39 ;  /* 0x0000002700277220 */ /* 0x040fe60000410000 */
[----:B------:R-:W-:Y:S01]  /*26150*/  MUFU.EX2 R194, R194 ;  /* 0x000000c200c27308 */ /* 0x000fe20000000800 */
[C---:B------:R-:W-:Y:S01]  /*26160*/  FMUL.FTZ R42, R0.reuse, R42 ;  /* 0x0000002a002a7220 */ /* 0x040fe20000410000 */
[C---:B------:R-:W-:Y:S01]  /*26170*/  FMUL.FTZ R43, R0.reuse, R43 ;  /* 0x0000002b002b7220 */ /* 0x040fe20000410000 */
[C---:B------:R-:W-:Y:S01]  /*26180*/  FMUL.FTZ R46, R0.reuse, R46 ;  /* 0x0000002e002e7220 */ /* 0x040fe20000410000 */
[----:B------:R-:W-:Y:S01]  /*26190*/  FMUL.FTZ R47, R0, R47 ;  /* 0x0000002f002f7220 */ /* 0x000fe20000410000 */
[C---:B------:R-:W-:Y:S01]  /*261a0*/  FMUL.FTZ R48, R2.reuse, R48 ;  /* 0x0000003002307220 */ /* 0x040fe20000410000 */
[----:B------:R-:W-:Y:S01]  /*261b0*/  FMUL.FTZ R49, R2, R49 ;  /* 0x0000003102317220 */ /* 0x000fe20000410000 */
[----:B------:R-:W-:Y:S03]  /*261c0*/  FMUL.FTZ R50, R0, R50 ;  /* 0x0000003200327220 */ /* 0x000fe60000410000 */
[----:B------:R-:W3:Y:S01]  /*261d0*/  MUFU.EX2 R167, R167 ;  /* 0x000000a700a77308 */ /* 0x000ee20000000800 */
[----:B-1----:R-:W-:Y:S01]  /*261e0*/  F2FP.F16.F32.PACK_AB R160, R166, R191 ;  /* 0x000000bfa6a0723e */ /* 0x002fe200000000ff */
        /* <DEDUP_REMOVED lines=14> */
[----:B------:R-:W1:Y:S01]  /*262d0*/  MUFU.EX2 R192, R192 ;  /* 0x000000c000c07308 */ /* 0x000e620000000800 */
        /* <DEDUP_REMOVED lines=15> */
[----:B------:R-:W3:Y:S01]  /*263d0*/  MUFU.EX2 R195, R195 ;  /* 0x000000c300c37308 */ /* 0x000ee20000000800 */
        /* <DEDUP_REMOVED lines=16> */
[----:B---3--:R-:W-:Y:S01]  /*264e0*/  F2FP.F16.F32.PACK_AB R163, R195, R193 ;  /* 0x000000c1c3a3723e */ /* 0x008fe200000000ff */
[----:B------:R-:W-:Y:S01]  /*264f0*/  FMUL.FTZ R89, R2, R89 ;  /* 0x0000005902597220 */ /* 0x000fe20000410000 */
[C---:B------:R-:W-:Y:S01]  /*26500*/  FMUL.FTZ R90, R0.reuse, R90 ;  /* 0x0000005a005a7220 */ /* 0x040fe20000410000 */
[----:B------:R-:W-:Y:S01]  /*26510*/  FMUL.FTZ R91, R0, R91 ;  /* 0x0000005b005b7220 */ /* 0x000fe20000410000 */
[C---:B------:R-:W-:Y:S01]  /*26520*/  FMUL.FTZ R92, R2.reuse, R92 ;  /* 0x0000005c025c7220 */ /* 0x040fe20000410000 */
[----:B------:R-:W-:Y:S01]  /*26530*/  FMUL.FTZ R93, R2, R93 ;  /* 0x0000005d025d7220 */ /* 0x000fe20000410000 */
[C---:B------:R-:W-:Y:S01]  /*26540*/  FMUL.FTZ R94, R0.reuse, R94 ;  /* 0x0000005e005e7220 */ /* 0x040fe20000410000 */
[C---:B------:R-:W-:Y:S01]  /*26550*/  HMMA.16816.F32 R4, R160.reuse, R168, R4 ;  /* 0x000000a8a004723c */ /* 0x040fe20000001804 */
[----:B------:R-:W-:Y:S04]  /*26560*/  MUFU.EX2 R198, R198 ;  /* 0x000000c600c67308 */ /* 0x000fe80000000800 */
[----:B------:R-:W-:Y:S01]  /*26570*/  FMUL.FTZ R95, R0, R95 ;  /* 0x0000005f005f7220 */ /* 0x000fe20000410000 */
[C---:B------:R-:W-:Y:S01]  /*26580*/  HMMA.16816.F32 R8, R160.reuse, R170, R8 ;  /* 0x000000aaa008723c */ /* 0x040fe20000001808 */
[----:B------:R-:W1:Y:S04]  /*26590*/  LDSM.16.MT88.4 R168, [R230+0x12000] ;  /* 0x01200000e6a8783b */ /* 0x000e680000004200 */
[----:B------:R-:W3:Y:S01]  /*265a0*/  MUFU.EX2 R199, R199 ;  /* 0x000000c700c77308 */ /* 0x000ee20000000800 */
[----:B------:R-:W-:Y:S01]  /*265b0*/  ISETP.GT.AND P0, PT, R246, 0x1, PT ;  /* 0x00000001f600780c */ /* 0x000fe20003f04270 */
[C---:B------:R-:W-:Y:S01]  /*265c0*/  FMUL.FTZ R96, R2.reuse, R96 ;  /* 0x0000006002607220 */ /* 0x040fe20000410000 */
[C---:B------:R-:W-:Y:S03]  /*265d0*/  HMMA.16816.F32 R36, R160.reuse, R172, R36 ;  /* 0x000000aca024723c */ /* 0x040fe60000001824 */
[----:B------:R-:W-:Y:S03]  /*265e0*/  FMUL.FTZ R97, R2, R97 ;  /* 0x0000006102617220 */ /* 0x000fe60000410000 */
[C---:B------:R-:W-:Y:S01]  /*265f0*/  HMMA.16816.F32 R40, R160.reuse, R174, R40 ;  /* 0x000000aea028723c */ /* 0x040fe20000001828 */
[----:B------:R-:W4:Y:S01]  /*26600*/  LDSM.16.MT88.4 R172, [R229+0x12000] ;  /* 0x01200000e5ac783b */ /* 0x000f220000004200 */
[----:B------:R-:W-:Y:S03]  /*26610*/  MUFU.EX2 R200, R200 ;  /* 0x000000c800c87308 */ /* 0x000fe60000000800 */
[C---:B------:R-:W-:Y:S01]  /*26620*/  FMUL.FTZ R98, R0.reuse, R98 ;  /* 0x0000006200627220 */ /* 0x040fe20000410000 */
[C---:B------:R-:W-:Y:S06]  /*26630*/  HMMA.16816.F32 R44, R160.reuse, R176, R44 ;  /* 0x000000b0a02c723c */ /* 0x040fec000000182c */
[----:B------:R-:W-:Y:S01]  /*26640*/  MUFU.EX2 R252, R252 ;  /* 0x000000fc00fc7308 */ /* 0x000fe20000000800 */
[----:B------:R-:W-:Y:S01]  /*26650*/  FMUL.FTZ R99, R0, R99 ;  /* 0x0000006300637220 */ /* 0x000fe20000410000 */
[C---:B------:R-:W-:Y:S01]  /*26660*/  HMMA.16816.F32 R48, R160.reuse, R178, R48 ;  /* 0x000000b2a030723c */ /* 0x040fe20000001830 */
[----:B------:R-:W-:Y:S02]  /*26670*/  LDSM.16.MT88.4 R176, [R228+0x10800] ;  /* 0x01080000e4b0783b */ /* 0x000fe40000004200 */
[C---:B------:R-:W-:Y:S03]  /*26680*/  FMUL.FTZ R100, R2.reuse, R100 ;  /* 0x0000006402647220 */ /* 0x040fe60000410000 */
[C---:B--2---:R-:W-:Y:S05]  /*26690*/  HMMA.16816.F32 R52, R160.reuse, R156, R52 ;  /* 0x0000009ca034723c */ /* 0x044fea0000001834 */
[----:B------:R-:W-:Y:S01]  /*266a0*/  FMUL.FTZ R101, R2, R101 ;  /* 0x0000006502657220 */ /* 0x000fe20000410000 */
[C---:B------:R-:W-:Y:S01]  /*266b0*/  HMMA.16816.F32 R56, R160.reuse, R158, R56 ;  /* 0x0000009ea038723c */ /* 0x040fe20000001838 */
[----:B------:R-:W2:Y:S04]  /*266c0*/  LDSM.16.MT88.4 R156, [R228+0x12000] ;  /* 0x01200000e49c783b */ /* 0x000ea80000004200 */
[C---:B------:R-:W-:Y:S01]  /*266d0*/  FMUL.FTZ R102, R0.reuse, R102 ;  /* 0x0000006600667220 */ /* 0x040fe20000410000 */
[C---:B-1----:R-:W-:Y:S05]  /*266e0*/  HMMA.16816.F32 R60, R160.reuse, R168, R60 ;  /* 0x000000a8a03c723c */ /* 0x042fea000000183c */
[----:B------:R-:W-:Y:S01]  /*266f0*/  FMUL.FTZ R103, R0, R103 ;  /* 0x0000006700677220 */ /* 0x000fe20000410000 */
[C---:B------:R-:W-:Y:S01]  /*26700*/  HMMA.16816.F32 R64, R160.reuse, R170, R64 ;  /* 0x000000aaa040723c */ /* 0x040fe20000001840 */
[----:B------:R-:W1:Y:S04]  /*26710*/  LDSM.16.MT88.4 R168, [R227+0x12000] ;  /* 0x01200000e3a8783b */ /* 0x000e680000004200 */
[C---:B------:R-:W-:Y:S01]  /*26720*/  FMUL.FTZ R104, R2.reuse, R104 ;  /* 0x0000006802687220 */ /* 0x040fe20000410000 */
[C---:B----4-:R-:W-:Y:S05]  /*26730*/  HMMA.16816.F32 R68, R160.reuse, R172, R68 ;  /* 0x000000aca044723c */ /* 0x050fea0000001844 */
[----:B------:R-:W-:Y:S01]  /*26740*/  FMUL.FTZ R105, R2, R105 ;  /* 0x0000006902697220 */ /* 0x000fe20000410000 */
[C---:B------:R-:W-:Y:S01]  /*26750*/  HMMA.16816.F32 R72, R160.reuse, R174, R72 ;  /* 0x000000aea048723c */ /* 0x040fe20000001848 */
[----:B------:R-:W4:Y:S04]  /*26760*/  LDSM.16.MT88.4 R172, [R230+0x14000] ;  /* 0x01400000e6ac783b */ /* 0x000f280000004200 */
        /* <DEDUP_REMOVED lines=10> */
[C---:B--2---:R-:W-:Y:S03]  /*26810*/  HMMA.16816.F32 R76, R160.reuse, R156, R76 ;  /* 0x0000009ca04c723c */ /* 0x044fe6000000184c */
[C---:B------:R-:W-:Y:S01]  /*26820*/  FMUL.FTZ R116, R2.reuse, R116 ;  /* 0x0000007402747220 */ /* 0x040fe20000410000 */
[----:B------:R-:W-:Y:S01]  /*26830*/  FMUL.FTZ R117, R2, R117 ;  /* 0x0000007502757220 */ /* 0x000fe20000410000 */
[C---:B------:R-:W-:Y:S01]  /*26840*/  FMUL.FTZ R118, R0.reuse, R118 ;  /* 0x0000007600767220 */ /* 0x040fe20000410000 */
[C---:B------:R-:W-:Y:S01]  /*26850*/  HMMA.16816.F32 R80, R160.reuse, R158, R80 ;  /* 0x0000009ea050723c */ /* 0x040fe20000001850 */
[----:B------:R-:W2:Y:S04]  /*26860*/  LDSM.16.MT88.4 R156, [R229+0x14000] ;  /* 0x01400000e59c783b */ /* 0x000ea80000004200 */
[----:B------:R-:W-:Y:S01]  /*26870*/  FMUL.FTZ R119, R0, R119 ;  /* 0x0000007700777220 */ /* 0x000fe20000410000 */
[C---:B-1----:R-:W-:Y:S05]  /*26880*/  HMMA.16816.F32 R84, R160.reuse, R168, R84 ;  /* 0x000000a8a054723c */ /* 0x042fea0000001854 */
[C---:B------:R-:W-:Y:S01]  /*26890*/  FMUL.FTZ R120, R2.reuse, R120 ;  /* 0x0000007802787220 */ /* 0x040fe20000410000 */
[C---:B------:R-:W-:Y:S01]  /*268a0*/  HMMA.16816.F32 R88, R160.reuse, R170, R88 ;  /* 0x000000aaa058723c */ /* 0x040fe20000001858 */
[----:B------:R-:W1:Y:S04]  /*268b0*/  LDSM.16.MT88.4 R168, [R228+0x14000] ;  /* 0x01400000e4a8783b */ /* 0x000e680000004200 */
[----:B------:R-:W-:Y:S01]  /*268c0*/  FMUL.FTZ R121, R2, R121 ;  /* 0x0000007902797220 */ /* 0x000fe20000410000 */
[C---:B----4-:R-:W-:Y:S05]  /*268d0*/  HMMA.16816.F32 R92, R160.reuse, R172, R92 ;  /* 0x000000aca05c723c */ /* 0x050fea000000185c */
[C---:B------:R-:W-:Y:S01]  /*268e0*/  FMUL.FTZ R122, R0.reuse, R122 ;  /* 0x0000007a007a7220 */ /* 0x040fe20000410000 */
[C---:B------:R-:W-:Y:S01]  /*268f0*/  HMMA.16816.F32 R96, R160.reuse, R174, R96 ;  /* 0x000000aea060723c */ /* 0x040fe20000001860 */
[----:B------:R-:W4:Y:S04]  /*26900*/  LDSM.16.MT88.4 R172, [R227+0x14000] ;  /* 0x01400000e3ac783b */ /* 0x000f280000004200 */
        /* <DEDUP_REMOVED lines=13> */
[C---:B------:R-:W-:Y:S01]  /*269e0*/  FMUL.FTZ R135, R0.reuse, R135 ;  /* 0x0000008700877220 */ /* 0x040fe20000410000 */
[C---:B------:R-:W-:Y:S01]  /*269f0*/  HMMA.16816.F32 R104, R160.reuse, R158, R104 ;  /* 0x0000009ea068723c */ /* 0x040fe20000001868 */
[----:B------:R-:W2:Y:S04]  /*26a00*/  LDSM.16.MT88.4 R156, [R230+0x16000] ;  /* 0x01600000e69c783b */ /* 0x000ea80000004200 */
[--C-:B------:R-:W-:Y:S01]  /*26a10*/  FFMA.FTZ R201, R15, R165, -R196.reuse ;  /* 0x000000a50fc97223 */ /* 0x100fe200000108c4 */
[C---:B-1----:R-:W-:Y:S05]  /*26a20*/  HMMA.16816.F32 R108, R160.reuse, R168, R108 ;  /* 0x000000a8a06c723c */ /* 0x042fea000000186c */
[----:B------:R-:W-:Y:S01]  /*26a30*/  FMUL.FTZ R15, R0, R155 ;  /* 0x0000009b000f7220 */ /* 0x000fe20000410000 */
[C---:B------:R-:W-:Y:S01]  /*26a40*/  HMMA.16816.F32 R112, R160.reuse, R170, R112 ;  /* 0x000000aaa070723c */ /* 0x040fe20000001870 */
[----:B------:R-:W1:Y:S01]  /*26a50*/  LDSM.16.MT88.4 R168, [R229+0x16000] ;  /* 0x01600000e5a8783b */ /* 0x000e620000004200 */
[----:B------:R-:W5:Y:S03]  /*26a60*/  MUFU.EX2 R201, R201 ;  /* 0x000000c900c97308 */ /* 0x000f660000000800 */
[C---:B------:R-:W-:Y:S01]  /*26a70*/  FMUL.FTZ R136, R2.reuse, R136 ;  /* 0x0000008802887220 */ /* 0x040fe20000410000 */
[C---:B----4-:R-:W-:Y:S03]  /*26a80*/  HMMA.16816.F32 R116, R160.reuse, R172, R116 ;  /* 0x000000aca074723c */ /* 0x050fe60000001874 */
[----:B------:R-:W-:Y:S02]  /*26a90*/  LDSM.16.MT88.4 R152, [R230+0x10800] ;  /* 0x01080000e698783b */ /* 0x000fe40000004200 */
[----:B------:R-:W-:Y:S01]  /*26aa0*/  FMUL.FTZ R137, R2, R137 ;  /* 0x0000008902897220 */ /* 0x000fe20000410000 */
[C---:B------:R-:W-:Y:S05]  /*26ab0*/  HMMA.16816.F32 R120, R160.reuse, R174, R120 ;  /* 0x000000aea078723c */ /* 0x040fea0000001878 */
[----:B------:R-:W4:Y:S01]  /*26ac0*/  LDSM.16.MT88.4 R172, [R228+0x16000] ;  /* 0x01600000e4ac783b */ /* 0x000f220000004200 */
[C---:B------:R-:W-:Y:S01]  /*26ad0*/  FMUL.FTZ R138, R0.reuse, R138 ;  /* 0x0000008a008a7220 */ /* 0x040fe20000410000 */
[----:B------:R-:W-:Y:S01]  /*26ae0*/  FMUL.FTZ R139, R0, R139 ;  /* 0x0000008b008b7220 */ /* 0x000fe20000410000 */
[-CC-:B------:R-:W-:Y:S03]  /*26af0*/  FFMA.FTZ R202, R16, R165.reuse, -R197.reuse ;  /* 0x000000a510ca7223 */ /* 0x180fe600000108c5 */
[-C--:B------:R-:W-:Y:S01]  /*26b00*/  FFMA.FTZ R203, R17, R165.reuse, -R197 ;  /* 0x000000a511cb7223 */ /* 0x080fe200000108c5 */
[-CC-:B------:R-:W-:Y:S01]  /*26b10*/  FFMA.FTZ R250, R18, R165.reuse, -R196.reuse ;  /* 0x000000a512fa7223 */ /* 0x180fe200000108c4 */
[----:B------:R-:W-:Y:S01]  /*26b20*/  FFMA.FTZ R251, R19, R165, -R196 ;  /* 0x000000a513fb7223 */ /* 0x000fe200000108c4 */
[C---:B------:R-:W-:Y:S01]  /*26b30*/  FMUL.FTZ R16, R2.reuse, R148 ;  /* 0x0000009402107220 */ /* 0x040fe20000410000 */
[----:B---3--:R-:W-:Y:S01]  /*26b40*/  F2FP.F16.F32.PACK_AB R148, R199, R198 ;  /* 0x000000c6c794723e */ /* 0x008fe200000000ff */
[----:B------:R-:W-:Y:S01]  /*26b50*/  FMUL.FTZ R17, R2, R149 ;  /* 0x0000009502117220 */ /* 0x000fe20000410000 */
[C---:B--2---:R-:W-:Y:S01]  /*26b60*/  HMMA.16816.F32 R124, R160.reuse, R156, R124 ;  /* 0x0000009ca07c723c */ /* 0x044fe2000000187c */
[----:B------:R-:W-:Y:S02]  /*26b70*/  MUFU.EX2 R202, R202 ;  /* 0x000000ca00ca7308 */ /* 0x000fe40000000800 */
[----:B-----5:R-:W-:Y:S01]  /*26b80*/  F2FP.F16.F32.PACK_AB R149, R201, R200 ;  /* 0x000000c8c995723e */ /* 0x020fe200000000ff */
[C---:B------:R-:W-:Y:S01]  /*26b90*/  FMUL.FTZ R18, R0.reuse, R150 ;  /* 0x0000009600127220 */ /* 0x040fe20000410000 */
[----:B------:R-:W-:Y:S01]  /*26ba0*/  FMUL.FTZ R19, R0, R151 ;  /* 0x0000009700137220 */ /* 0x000fe20000410000 */
[C---:B------:R-:W-:Y:S01]  /*26bb0*/  HMMA.16816.F32 R128, R160.reuse, R158, R128 ;  /* 0x0000009ea080723c */ /* 0x040fe20000001880 */
[----:B------:R-:W2:Y:S04]  /*26bc0*/  LDSM.16.MT88.4 R156, [R227+0x16000] ;  /* 0x01600000e39c783b */ /* 0x000ea80000004200 */
[----:B------:R-:W3:Y:S01]  /*26bd0*/  MUFU.EX2 R203, R203 ;  /* 0x000000cb00cb7308 */ /* 0x000ee20000000800 */
[C---:B------:R-:W-:Y:S01]  /*26be0*/  FMUL.FTZ R140, R2.reuse, R140 ;  /* 0x0000008c028c7220 */ /* 0x040fe20000410000 */
[C---:B-1----:R-:W-:Y:S08]  /*26bf0*/  HMMA.16816.F32 R132, R160.reuse, R168, R132 ;  /* 0x000000a8a084723c */ /* 0x042ff00000001884 */
[----:B------:R-:W-:Y:S01]  /*26c00*/  MUFU.EX2 R250, R250 ;  /* 0x000000fa00fa7308 */ /* 0x000fe20000000800 */
[C---:B------:R-:W-:Y:S01]  /*26c10*/  HMMA.16816.F32 R12, R160.reuse, R170, R12 ;  /* 0x000000aaa00c723c */ /* 0x040fe2000000180c */
[----:B------:R-:W1:Y:S02]  /*26c20*/  LDSM.16.MT88.4 R168, [R229+0x10800] ;  /* 0x01080000e5a8783b */ /* 0x000e640000004200 */
[----:B------:R-:W-:Y:S01]  /*26c30*/  FMUL.FTZ R141, R2, R141 ;  /* 0x0000008d028d7220 */ /* 0x000fe20000410000 */
[C---:B------:R-:W-:Y:S05]  /*26c40*/  FMUL.FTZ R142, R0.reuse, R142 ;  /* 0x0000008e008e7220 */ /* 0x040fea0000410000 */
[----:B------:R-:W5:Y:S02]  /*26c50*/  MUFU.EX2 R251, R251 ;  /* 0x000000fb00fb7308 */ /* 0x000f640000000800 */
[----:B---3--:R-:W-:Y:S01]  /*26c60*/  F2FP.F16.F32.PACK_AB R150, R203, R202 ;  /* 0x000000cacb96723e */ /* 0x008fe200000000ff */
[C---:B----4-:R-:W-:Y:S03]  /*26c70*/  HMMA.16816.F32 R136, R160.reuse, R172, R136 ;  /* 0x000000aca088723c */ /* 0x050fe60000001888 */
[----:B------:R-:W-:Y:S01]  /*26c80*/  FMUL.FTZ R143, R0, R143 ;  /* 0x0000008f008f7220 */ /* 0x000fe20000410000 */
[C---:B------:R-:W-:Y:S01]  /*26c90*/  FMUL.FTZ R144, R2.reuse, R144 ;  /* 0x0000009002907220 */ /* 0x040fe20000410000 */
[----:B------:R-:W-:Y:S01]  /*26ca0*/  FMUL.FTZ R145, R2, R145 ;  /* 0x0000009102917220 */ /* 0x000fe20000410000 */
[C---:B------:R-:W-:Y:S01]  /*26cb0*/  HMMA.16816.F32 R16, R160.reuse, R174, R16 ;  /* 0x000000aea010723c */ /* 0x040fe20000001810 */
[----:B------:R-:W3:Y:S04]  /*26cc0*/  LDSM.16.MT88.4 R172, [R227+0x10800] ;  /* 0x01080000e3ac783b */ /* 0x000ee80000004200 */
[C---:B------:R-:W-:Y:S01]  /*26cd0*/  FMUL.FTZ R146, R0.reuse, R146 ;  /* 0x0000009200927220 */ /* 0x040fe20000410000 */
[----:B------:R-:W-:Y:S01]  /*26ce0*/  FMUL.FTZ R147, R0, R147 ;  /* 0x0000009300937220 */ /* 0x000fe20000410000 */
[----:B------:R-:W-:Y:S01]  /*26cf0*/  FFMA.FTZ R191, R2, R249, R191 ;  /* 0x000000f902bf7223 */ /* 0x000fe200000100bf */
[----:B-----5:R-:W-:Y:S03]  /*26d00*/  F2FP.F16.F32.PACK_AB R151, R251, R250 ;  /* 0x000000fafb97723e */ /* 0x020fe600000000ff */
[----:B------:R-:W-:Y:S01]  /*26d10*/  MOV R2, R164 ;  /* 0x000000a400027202 */ /* 0x000fe20000000f00 */
[----:B------:R-:W-:Y:S01]  /*26d20*/  FFMA.FTZ R194, R0, R248, R194 ;  /* 0x000000f800c27223 */ /* 0x000fe200000100c2 */
[C---:B--2---:R-:W-:Y:S03]  /*26d30*/  HMMA.16816.F32 R140, R160.reuse, R156, R140 ;  /* 0x0000009ca08c723c */ /* 0x044fe6000000188c */
[----:B------:R-:W-:Y:S01]  /*26d40*/  FADD.FTZ R191, R166, R191 ;  /* 0x000000bfa6bf7221 */ /* 0x000fe20000010000 */
[----:B------:R-:W-:Y:S01]  /*26d50*/  FADD.FTZ R194, R167, R194 ;  /* 0x000000c2a7c27221 */ /* 0x000fe20000010000 */
[----:B------:R-:W-:Y:S01]  /*26d60*/  IADD3 R0, R246, -0x1, RZ ;  /* 0xfffffffff6007810 */ /* 0x000fe20007ffe0ff */
[----:B------:R-:W-:Y:S01]  /*26d70*/  HMMA.16816.F32 R144, R160, R158, R144 ;  /* 0x0000009ea090723c */ /* 0x000fe20000001890 */
[----:B------:R-:W2:Y:S04]  /*26d80*/  LDSM.16.MT88.4 R156, [R229+0x12800] ;  /* 0x01280000e59c783b */ /* 0x000ea80000004200 */
        /* <DEDUP_REMOVED lines=16> */
[C---:B---3--:R-:W-:Y:S05]  /*26e90*/  HMMA.16816.F32 R52, R148.reuse, R172, R52 ;  /* 0x000000ac9434723c */ /* 0x048fea0000001834 */
[----:B------:R-:W-:Y:S01]  /*26ea0*/  FADD.FTZ R192, R199, R192 ;  /* 0x000000c0c7c07221 */ /* 0x000fe20000010000 */
[C---:B------:R-:W-:Y:S01]  /*26eb0*/  HMMA.16816.F32 R56, R148.reuse, R174, R56 ;  /* 0x000000ae9438723c */ /* 0x040fe20000001838 */
[----:B------:R-:W3:Y:S04]  /*26ec0*/  LDSM.16.MT88.4 R172, [R228+0x14800] ;  /* 0x01480000e4ac783b */ /* 0x000ee80000004200 */
[----:B------:R-:W-:Y:S01]  /*26ed0*/  FADD.FTZ R200, R201, R200 ;  /* 0x000000c8c9c87221 */ /* 0x000fe20000010000 */
[C---:B------:R-:W-:Y:S05]  /*26ee0*/  HMMA.16816.F32 R60, R148.reuse, R180, R60 ;  /* 0x000000b4943c723c */ /* 0x040fea000000183c */
[----:B------:R-:W-:Y:S01]  /*26ef0*/  FADD.FTZ R202, R202, R192 ;  /* 0x000000c0caca7221 */ /* 0x000fe20000010000 */
[C---:B------:R-:W-:Y:S05]  /*26f00*/  HMMA.16816.F32 R64, R148.reuse, R182, R64 ;  /* 0x000000b69440723c */ /* 0x040fea0000001840 */
[-CC-:B------:R-:W-:Y:S01]  /*26f10*/  FFMA.FTZ R180, R20, R165.reuse, -R197.reuse ;  /* 0x000000a514b47223 */ /* 0x180fe200000108c5 */
[C---:B--2---:R-:W-:Y:S05]  /*26f20*/  HMMA.16816.F32 R68, R148.reuse, R156, R68 ;  /* 0x0000009c9444723c */ /* 0x044fea0000001844 */
[-CC-:B------:R-:W-:Y:S01]  /*26f30*/  FFMA.FTZ R181, R21, R165.reuse, -R197.reuse ;  /* 0x000000a515b57223 */ /* 0x180fe200000108c5 */
[C---:B------:R-:W-:Y:S01]  /*26f40*/  HMMA.16816.F32 R72, R148.reuse, R158, R72 ;  /* 0x0000009e9448723c */ /* 0x040fe20000001848 */
[----:B------:R-:W2:Y:S01]  /*26f50*/  LDSM.16.MT88.4 R156, [R227+0x14800] ;  /* 0x01480000e39c783b */ /* 0x000ea20000004200 */
[----:B------:R-:W3:Y:S03]  /*26f60*/  MUFU.EX2 R180, R180 ;  /* 0x000000b400b47308 */ /* 0x000ee60000000800 */
[-CC-:B------:R-:W-:Y:S01]  /*26f70*/  FFMA.FTZ R182, R22, R165.reuse, -R196.reuse ;  /* 0x000000a516b67223 */ /* 0x180fe200000108c4 */
[C---:B----4-:R-:W-:Y:S06]  /*26f80*/  HMMA.16816.F32 R76, R148.reuse, R160, R76 ;  /* 0x000000a0944c723c */ /* 0x050fec000000184c */
[----:B------:R-:W-:Y:S01]  /*26f90*/  MUFU.EX2 R181, R181 ;  /* 0x000000b500b57308 */ /* 0x000fe20000000800 */
[-C--:B------:R-:W-:Y:S01]  /*26fa0*/  FFMA.FTZ R183, R23, R165.reuse, -R196 ;  /* 0x000000a517b77223 */ /* 0x080fe200000108c4 */
[C---:B------:R-:W-:Y:S01]  /*26fb0*/  HMMA.16816.F32 R80, R148.reuse, R162, R80 ;  /* 0x000000a29450723c */ /* 0x040fe20000001850 */
[----:B------:R-:W-:Y:S02]  /*26fc0*/  LDSM.16.MT88.4 R160, [R229+0x16800] ;  /* 0x01680000e5a0783b */ /* 0x000fe40000004200 */
[----:B------:R-:W-:Y:S03]  /*26fd0*/  FADD.FTZ R200, R250, R200 ;  /* 0x000000c8fac87221 */ /* 0x000fe60000010000 */
[C---:B------:R-:W-:Y:S02]  /*26fe0*/  HMMA.16816.F32 R84, R148.reuse, R184, R84 ;  /* 0x000000b89454723c */ /* 0x040fe40000001854 */
[----:B------:R-:W4:Y:S01]  /*26ff0*/  MUFU.EX2 R182, R182 ;  /* 0x000000b600b67308 */ /* 0x000f220000000800 */
[----:B------:R-:W-:Y:S02]  /*27000*/  LDSM.16.MT88.4 R20, [R228+0x16800] ;  /* 0x01680000e414783b */ /* 0x000fe40000004200 */
[----:B------:R-:W-:Y:S01]  /*27010*/  FADD.FTZ R202, R203, R202 ;  /* 0x000000cacbca7221 */ /* 0x000fe20000010000 */
[C---:B------:R-:W-:Y:S06]  /*27020*/  HMMA.16816.F32 R88, R148.reuse, R186, R88 ;  /* 0x000000ba9458723c */ /* 0x040fec0000001858 */
[----:B------:R-:W4:Y:S01]  /*27030*/  MUFU.EX2 R183, R183 ;  /* 0x000000b700b77308 */ /* 0x000f220000000800 */
[-CC-:B------:R-:W-:Y:S01]  /*27040*/  FFMA.FTZ R184, R24, R165.reuse, -R197.reuse ;  /* 0x000000a518b87223 */ /* 0x180fe200000108c5 */
[C---:B-----5:R-:W-:Y:S03]  /*27050*/  HMMA.16816.F32 R92, R148.reuse, R152, R92 ;  /* 0x00000098945c723c */ /* 0x060fe6000000185c */
[-C--:B------:R-:W-:Y:S03]  /*27060*/  FFMA.FTZ R185, R25, R165.reuse, -R197 ;  /* 0x000000a519b97223 */ /* 0x080fe600000108c5 */
[C---:B------:R-:W-:Y:S01]  /*27070*/  HMMA.16816.F32 R96, R148.reuse, R154, R96 ;  /* 0x0000009a9460723c */ /* 0x040fe20000001860 */
[----:B------:R-:W5:Y:S01]  /*27080*/  LDSM.16.MT88.4 R152, [R230+0x16800] ;  /* 0x01680000e698783b */ /* 0x000f620000004200 */
[----:B------:R-:W-:Y:S03]  /*27090*/  MUFU.EX2 R184, R184 ;  /* 0x000000b800b87308 */ /* 0x000fe60000000800 */
[-CC-:B------:R-:W-:Y:S01]  /*270a0*/  FFMA.FTZ R186, R26, R165.reuse, -R196.reuse ;  /* 0x000000a51aba7223 */ /* 0x180fe200000108c4 */
[C---:B-1----:R-:W-:Y:S06]  /*270b0*/  HMMA.16816.F32 R100, R148.reuse, R168, R100 ;  /* 0x000000a89464723c */ /* 0x042fec0000001864 */
[----:B------:R-:W1:Y:S01]  /*270c0*/  MUFU.EX2 R185, R185 ;  /* 0x000000b900b97308 */ /* 0x000e620000000800 */
[----:B------:R-:W-:Y:S01]  /*270d0*/  FFMA.FTZ R187, R27, R165, -R196 ;  /* 0x000000a51bbb7223 */ /* 0x000fe200000108c4 */
[C---:B------:R-:W-:Y:S01]  /*270e0*/  HMMA.16816.F32 R104, R148.reuse, R170, R104 ;  /* 0x000000aa9468723c */ /* 0x040fe20000001868 */
[----:B------:R-:W1:Y:S02]  /*270f0*/  LDSM.16.MT88.4 R168, [R227+0x16800] ;  /* 0x01680000e3a8783b */ /* 0x000e640000004200 */
[----:B------:R-:W-:Y:S03]  /*27100*/  FADD.FTZ R251, R251, R200 ;  /* 0x000000c8fbfb7221 */ /* 0x000fe60000010000 */
[C---:B---3--:R-:W-:Y:S02]  /*27110*/  HMMA.16816.F32 R108, R148.reuse, R172, R108 ;  /* 0x000000ac946c723c */ /* 0x048fe4000000186c */
[----:B------:R-:W-:Y:S01]  /*27120*/  MUFU.EX2 R186, R186 ;  /* 0x000000ba00ba7308 */ /* 0x000fe20000000800 */
[----:B------:R-:W-:Y:S02]  /*27130*/  LDSM.16.MT88.4 R24, [R227+0x11000] ;  /* 0x01100000e318783b */ /* 0x000fe40000004200 */
[----:B------:R-:W-:Y:S01]  /*27140*/  FADD.FTZ R202, R180, R202 ;  /* 0x000000cab4ca7221 */ /* 0x000fe20000010000 */
[C---:B------:R-:W-:Y:S06]  /*27150*/  HMMA.16816.F32 R112, R148.reuse, R174, R112 ;  /* 0x000000ae9470723c */ /* 0x040fec0000001870 */
[----:B------:R-:W3:Y:S01]  /*27160*/  MUFU.EX2 R187, R187 ;  /* 0x000000bb00bb7308 */ /* 0x000ee20000000800 */
[----:B------:R-:W3:Y:S01]  /*27170*/  LDSM.16.MT88.4 R172, [R230+0x11000] ;  /* 0x01100000e6ac783b */ /* 0x000ee20000004200 */
[C---:B--2---:R-:W-:Y:S03]  /*27180*/  HMMA.16816.F32 R116, R148.reuse, R156, R116 ;  /* 0x0000009c9474723c */ /* 0x044fe60000001874 */
[----:B----4-:R-:W-:Y:S03]  /*27190*/  FADD.FTZ R251, R182, R251 ;  /* 0x000000fbb6fb7221 */ /* 0x010fe60000010000 */
[C---:B------:R-:W-:Y:S01]  /*271a0*/  HMMA.16816.F32 R120, R148.reuse, R158, R120 ;  /* 0x0000009e9478723c */ /* 0x040fe20000001878 */
[----:B------:R-:W2:Y:S04]  /*271b0*/  LDSM.16.MT88.4 R156, [R228+0x11000] ;  /* 0x01100000e49c783b */ /* 0x000ea80000004200 */
[----:B------:R-:W-:Y:S01]  /*271c0*/  FADD.FTZ R251, R183, R251 ;  /* 0x000000fbb7fb7221 */ /* 0x000fe20000010000 */
[C---:B-----5:R-:W-:Y:S05]  /*271d0*/  HMMA.16816.F32 R124, R148.reuse, R152, R124 ;  /* 0x00000098947c723c */ /* 0x060fea000000187c */
[----:B------:R-:W-:Y:S01]  /*271e0*/  MOV R246, R0 ;  /* 0x0000000000f67202 */ /* 0x000fe20000000f00 */
[C---:B------:R-:W-:Y:S01]  /*271f0*/  HMMA.16816.F32 R128, R148.reuse, R154, R128 ;  /* 0x0000009a9480723c */ /* 0x040fe20000001880 */
[----:B------:R-:W4:Y:S04]  /*27200*/  LDSM.16.MT88.4 R152, [R230+0x13000] ;  /* 0x01300000e698783b */ /* 0x000f280000004200 */
[----:B------:R-:W-:Y:S01]  /*27210*/  MOV R0, R3 ;  /* 0x0000000300007202 */ /* 0x000fe20000000f00 */
[C---:B------:R-:W-:Y:S06]  /*27220*/  HMMA.16816.F32 R132, R148.reuse, R160, R132 ;  /* 0x000000a09484723c */ /* 0x040fec0000001884 */
[C---:B------:R-:W-:Y:S01]  /*27230*/  HMMA.16816.F32 R12, R148.reuse, R162, R12 ;  /* 0x000000a2940c723c */ /* 0x040fe2000000180c */
[----:B------:R-:W-:Y:S05]  /*27240*/  LDSM.16.MT88.4 R160, [R228+0x13000] ;  /* 0x01300000e4a0783b */ /* 0x000fea0000004200 */
[C---:B------:R-:W-:Y:S06]  /*27250*/  HMMA.16816.F32 R136, R148.reuse, R20, R136 ;  /* 0x000000149488723c */ /* 0x040fec0000001888 */
[C---:B------:R-:W-:Y:S05]  /*27260*/  HMMA.16816.F32 R16, R148.reuse, R22, R16 ;  /* 0x000000169410723c */ /* 0x040fea0000001810 */
[----:B------:R-:W-:Y:S01]  /*27270*/  F2FP.F16.F32.PACK_AB R20, R181, R180 ;  /* 0x000000b4b514723e */ /* 0x000fe200000000ff */
[C---:B-1----:R-:W-:Y:S05]  /*27280*/  HMMA.16816.F32 R140, R148.reuse, R168, R140 ;  /* 0x000000a8948c723c */ /* 0x042fea000000188c */
[----:B------:R-:W-:Y:S01]  /*27290*/  F2FP.F16.F32.PACK_AB R21, R183, R182 ;  /* 0x000000b6b715723e */ /* 0x000fe200000000ff */
[----:B------:R-:W-:Y:S01]  /*272a0*/  HMMA.16816.F32 R144, R148, R170, R144 ;  /* 0x000000aa9490723c */ /* 0x000fe20000001890 */
[----:B------:R-:W1:Y:S04]  /*272b0*/  LDSM.16.MT88.4 R148, [R229+0x13000] ;  /* 0x01300000e594783b */ /* 0x000e680000004200 */
[----:B------:R-:W-:Y:S01]  /*272c0*/  F2FP.F16.F32.PACK_AB R22, R185, R184 ;  /* 0x000000b8b916723e */ /* 0x000fe200000000ff */
[----:B------:R-:W-:Y:S01]  /*272d0*/  FADD.FTZ R181, R181, R202 ;  /* 0x000000cab5b57221 */ /* 0x000fe20000010000 */
[C---:B---3--:R-:W-:Y:S01]  /*272e0*/  F2FP.F16.F32.PACK_AB R23, R187.reuse, R186 ;  /* 0x000000babb17723e */ /* 0x048fe200000000ff */
[----:B------:R-:W-:Y:S01]  /*272f0*/  FADD.FTZ R186, R186, R251 ;  /* 0x000000fbbaba7221 */ /* 0x000fe20000010000 */
[----:B------:R-:W3:Y:S02]  /*27300*/  LDSM.16.MT88.4 R168, [R227+0x13000] ;  /* 0x01300000e3a8783b */ /* 0x000ee40000004200 */
[----:B------:R-:W-:Y:S01]  /*27310*/  FADD.FTZ R181, R184, R181 ;  /* 0x000000b5b8b57221 */ /* 0x000fe20000010000 */
[----:B------:R-:W-:Y:S02]  /*27320*/  FADD.FTZ R186, R187, R186 ;  /* 0x000000babbba7221 */ /* 0x000fe40000010000 */
[C---:B------:R-:W-:Y:S05]  /*27330*/  HMMA.16816.F32 R4, R20.reuse, R172, R4 ;  /* 0x000000ac1404723c */ /* 0x040fea0000001804 */
[----:B------:R-:W-:Y:S01]  /*27340*/  FADD.FTZ R181, R185, R181 ;  /* 0x000000b5b9b57221 */ /* 0x000fe20000010000 */
        /* <DEDUP_REMOVED lines=10> */
[----:B------:R-:W5:Y:S05]  /*273f0*/  LDSM.16.MT88.4 R24, [R227+0x15000] ;  /* 0x01500000e318783b */ /* 0x000f6a0000004200 */
[C---:B----4-:R-:W-:Y:S06]  /*27400*/  HMMA.16816.F32 R60, R20.reuse, R152, R60 ;  /* 0x00000098143c723c */ /* 0x050fec000000183c */
[C---:B------:R-:W-:Y:S01]  /*27410*/  HMMA.16816.F32 R64, R20.reuse, R154, R64 ;  /* 0x0000009a1440723c */ /* 0x040fe20000001840 */
[----:B------:R-:W-:Y:S05]  /*27420*/  LDSM.16.MT88.4 R152, [R229+0x17000] ;  /* 0x01700000e598783b */ /* 0x000fea0000004200 */
[C---:B-1----:R-:W-:Y:S06]  /*27430*/  HMMA.16816.F32 R68, R20.reuse, R148, R68 ;  /* 0x000000941444723c */ /* 0x042fec0000001844 */
[C---:B------:R-:W-:Y:S01]  /*27440*/  HMMA.16816.F32 R72, R20.reuse, R150, R72 ;  /* 0x000000961448723c */ /* 0x040fe20000001848 */
[----:B------:R-:W1:Y:S05]  /*27450*/  LDSM.16.MT88.4 R148, [R230+0x17000] ;  /* 0x01700000e694783b */ /* 0x000e6a0000004200 */
[C---:B------:R-:W-:Y:S01]  /*27460*/  HMMA.16816.F32 R76, R20.reuse, R160, R76 ;  /* 0x000000a0144c723c */ /* 0x040fe2000000184c */
[----:B------:R4:W4:Y:S05]  /*27470*/  MUFU.EX2 R161, R34 ;  /* 0x0000002200a17308 */ /* 0x00092a0000000800 */
[C---:B------:R-:W-:Y:S06]  /*27480*/  HMMA.16816.F32 R80, R20.reuse, R162, R80 ;  /* 0x000000a21450723c */ /* 0x040fec0000001850 */
[C---:B---3--:R-:W-:Y:S06]  /*27490*/  HMMA.16816.F32 R84, R20.reuse, R168, R84 ;  /* 0x000000a81454723c */ /* 0x048fec0000001854 */
[C---:B------:R-:W-:Y:S01]  /*274a0*/  HMMA.16816.F32 R88, R20.reuse, R170, R88 ;  /* 0x000000aa1458723c */ /* 0x040fe20000001858 */
[----:B------:R-:W-:Y:S05]  /*274b0*/  LDSM.16.MT88.4 R168, [R229+0x11800] ;  /* 0x01180000e5a8783b */ /* 0x000fea0000004200 */
[C---:B--2---:R-:W-:Y:S06]  /*274c0*/  HMMA.16816.F32 R92, R20.reuse, R156, R92 ;  /* 0x0000009c145c723c */ /* 0x044fec000000185c */
[C---:B------:R-:W-:Y:S01]  /*274d0*/  HMMA.16816.F32 R96, R20.reuse, R158, R96 ;  /* 0x0000009e1460723c */ /* 0x040fe20000001860 */
[----:B------:R-:W2:Y:S05]  /*274e0*/  LDSM.16.MT88.4 R156, [R228+0x17000] ;  /* 0x01700000e49c783b */ /* 0x000eaa0000004200 */
[C---:B------:R-:W-:Y:S06]  /*274f0*/  HMMA.16816.F32 R100, R20.reuse, R172, R100 ;  /* 0x000000ac1464723c */ /* 0x040fec0000001864 */
[C---:B------:R-:W-:Y:S01]  /*27500*/  HMMA.16816.F32 R104, R20.reuse, R174, R104 ;  /* 0x000000ae1468723c */ /* 0x040fe20000001868 */
[----:B------:R-:W-:Y:S05]  /*27510*/  LDSM.16.MT88.4 R172, [R230+0x13800] ;  /* 0x01380000e6ac783b */ /* 0x000fea0000004200 */
[C---:B------:R-:W-:Y:S06]  /*27520*/  HMMA.16816.F32 R108, R20.reuse, R176, R108 ;  /* 0x000000b0146c723c */ /* 0x040fec000000186c */
[C---:B------:R-:W-:Y:S05]  /*27530*/  HMMA.16816.F32 R112, R20.reuse, R178, R112 ;  /* 0x000000b21470723c */ /* 0x040fea0000001870 */
[-CC-:B------:R-:W-:Y:S01]  /*27540*/  FFMA.FTZ R176, R28, R165.reuse, -R197.reuse ;  /* 0x000000a51cb07223 */ /* 0x180fe200000108c5 */
[C---:B-----5:R-:W-:Y:S05]  /*27550*/  HMMA.16816.F32 R116, R20.reuse, R24, R116 ;  /* 0x000000181474723c */ /* 0x060fea0000001874 */
[-CC-:B------:R-:W-:Y:S01]  /*27560*/  FFMA.FTZ R177, R29, R165.reuse, -R197.reuse ;  /* 0x000000a51db17223 */ /* 0x180fe200000108c5 */
[C---:B------:R-:W-:Y:S01]  /*27570*/  HMMA.16816.F32 R120, R20.reuse, R26, R120 ;  /* 0x0000001a1478723c */ /* 0x040fe20000001878 */
[----:B------:R-:W3:Y:S01]  /*27580*/  LDSM.16.MT88.4 R24, [R227+0x17000] ;  /* 0x01700000e318783b */ /* 0x000ee20000004200 */
[----:B------:R-:W-:Y:S03]  /*27590*/  MUFU.EX2 R176, R176 ;  /* 0x000000b000b07308 */ /* 0x000fe60000000800 */
[-C--:B------:R-:W-:Y:S01]  /*275a0*/  FFMA.FTZ R197, R33, R165.reuse, -R197 ;  /* 0x000000a521c57223 */ /* 0x080fe200000108c5 */
[C---:B-1----:R-:W-:Y:S06]  /*275b0*/  HMMA.16816.F32 R124, R20.reuse, R148, R124 ;  /* 0x00000094147c723c */ /* 0x042fec000000187c */
[----:B------:R-:W1:Y:S01]  /*275c0*/  MUFU.EX2 R177, R177 ;  /* 0x000000b100b17308 */ /* 0x000e620000000800 */
[-CC-:B------:R-:W-:Y:S01]  /*275d0*/  FFMA.FTZ R178, R30, R165.reuse, -R196.reuse ;  /* 0x000000a51eb27223 */ /* 0x180fe200000108c4 */
[C---:B------:R-:W-:Y:S01]  /*275e0*/  HMMA.16816.F32 R128, R20.reuse, R150, R128 ;  /* 0x000000961480723c */ /* 0x040fe20000001880 */
[----:B------:R-:W5:Y:S02]  /*275f0*/  LDSM.16.MT88.4 R148, [R230+0x11800] ;  /* 0x01180000e694783b */ /* 0x000f640000004200 */
[-CC-:B------:R-:W-:Y:S03]  /*27600*/  FFMA.FTZ R179, R31, R165.reuse, -R196.reuse ;  /* 0x000000a51fb37223 */ /* 0x180fe600000108c4 */
[C---:B------:R-:W-:Y:S02]  /*27610*/  HMMA.16816.F32 R132, R20.reuse, R152, R132 ;  /* 0x000000981484723c */ /* 0x040fe40000001884 */
[----:B------:R-:W-:Y:S03]  /*27620*/  MUFU.EX2 R178, R178 ;  /* 0x000000b200b27308 */ /* 0x000fe60000000800 */
[----:B------:R-:W-:Y:S01]  /*27630*/  FFMA.FTZ R196, R35, R165, -R196 ;  /* 0x000000a523c47223 */ /* 0x000fe200000108c4 */
[C---:B------:R-:W-:Y:S01]  /*27640*/  HMMA.16816.F32 R12, R20.reuse, R154, R12 ;  /* 0x0000009a140c723c */ /* 0x040fe2000000180c */
[----:B----4-:R-:W4:Y:S05]  /*27650*/  LDSM.16.MT88.4 R32, [R228+0x11800] ;  /* 0x01180000e420783b */ /* 0x010f2a0000004200 */
[----:B------:R-:W3:Y:S01]  /*27660*/  MUFU.EX2 R179, R179 ;  /* 0x000000b300b37308 */ /* 0x000ee20000000800 */
[----:B------:R-:W-:Y:S01]  /*27670*/  MOV R165, R161 ;  /* 0x000000a100a57202 */ /* 0x000fe20000000f00 */
[C---:B--2---:R-:W-:Y:S01]  /*27680*/  HMMA.16816.F32 R136, R20.reuse, R156, R136 ;  /* 0x0000009c1488723c */ /* 0x044fe20000001888 */
[----:B------:R-:W2:Y:S07]  /*27690*/  LDSM.16.MT88.4 R152, [R227+0x11800] ;  /* 0x01180000e398783b */ /* 0x000eae0000004200 */
[----:B------:R-:W5:Y:S01]  /*276a0*/  MUFU.EX2 R197, R197 ;  /* 0x000000c500c57308 */ /* 0x000f620000000800 */
[C---:B------:R-:W-:Y:S03]  /*276b0*/  HMMA.16816.F32 R16, R20.reuse, R158, R16 ;  /* 0x0000009e1410723c */ /* 0x040fe60000001810 */
[----:B-1----:R-:W-:Y:S03]  /*276c0*/  F2FP.F16.F32.PACK_AB R28, R177, R176 ;  /* 0x000000b0b11c723e */ /* 0x002fe600000000ff */
[C---:B---3--:R-:W-:Y:S03]  /*276d0*/  HMMA.16816.F32 R140, R20.reuse, R24, R140 ;  /* 0x00000018148c723c */ /* 0x048fe6000000188c */
[----:B------:R-:W1:Y:S02]  /*276e0*/  MUFU.EX2 R196, R196 ;  /* 0x000000c400c47308 */ /* 0x000e640000000800 */
[----:B------:R-:W-:Y:S01]  /*276f0*/  F2FP.F16.F32.PACK_AB R29, R179, R178 ;  /* 0x000000b2b31d723e */ /* 0x000fe200000000ff */
[----:B------:R-:W-:Y:S01]  /*27700*/  HMMA.16816.F32 R144, R20, R26, R144 ;  /* 0x0000001a1490723c */ /* 0x000fe20000001890 */
[----:B------:R-:W3:Y:S04]  /*27710*/  LDSM.16.MT88.4 R20, [R229+0x13800] ;  /* 0x01380000e514783b */ /* 0x000ee80000004200 */
[----:B-----5:R-:W-:Y:S01]  /*27720*/  F2FP.F16.F32.PACK_AB R30, R197, R252 ;  /* 0x000000fcc51e723e */ /* 0x020fe200000000ff */
[----:B------:R-:W-:Y:S01]  /*27730*/  FADD.FTZ R176, R176, R181 ;  /* 0x000000b5b0b07221 */ /* 0x000fe20000010000 */
[----:B------:R-:W-:Y:S02]  /*27740*/  FADD.FTZ R186, R178, R186 ;  /* 0x000000bab2ba7221 */ /* 0x000fe40000010000 */
[----:B------:R-:W-:Y:S02]  /*27750*/  LDSM.16.MT88.4 R24, [R230+0x15800] ;  /* 0x01580000e618783b */ /* 0x000fe40000004200 */
[----:B------:R-:W-:Y:S01]  /*27760*/  FADD.FTZ R176, R177, R176 ;  /* 0x000000b0b1b07221 */ /* 0x000fe20000010000 */
[----:B-1----:R-:W-:Y:S01]  /*27770*/  F2FP.F16.F32.PACK_AB R31, R196, R165 ;  /* 0x000000a5c41f723e */ /* 0x002fe200000000ff */
[----:B------:R-:W-:Y:S02]  /*27780*/  FADD.FTZ R186, R179, R186 ;  /* 0x000000bab3ba7221 */ /* 0x000fe40000010000 */
[----:B------:R-:W-:Y:S02]  /*27790*/  FADD.FTZ R176, R252, R176 ;  /* 0x000000b0fcb07221 */ /* 0x000fe40000010000 */
[----:B------:R-:W-:Y:S02]  /*277a0*/  FADD.FTZ R186, R165, R186 ;  /* 0x000000baa5ba7221 */ /* 0x000fe40000010000 */
[C---:B------:R-:W-:Y:S01]  /*277b0*/  HMMA.16816.F32 R160, R28.reuse, R148, R4 ;  /* 0x000000941ca0723c */ /* 0x040fe20000001804 */
[----:B------:R-:W1:Y:S04]  /*277c0*/  LDSM.16.MT88.4 R4, [R228+0x13800] ;  /* 0x01380000e404783b */ /* 0x000e680000004200 */
[----:B------:R-:W-:Y:S01]  /*277d0*/  FADD.FTZ R249, R197, R176 ;  /* 0x000000b0c5f97221 */ /* 0x000fe20000010000 */
[C---:B------:R-:W-:Y:S03]  /*277e0*/  HMMA.16816.F32 R156, R28.reuse, R150, R8 ;  /* 0x000000961c9c723c */ /* 0x040fe60000001808 */
[----:B------:R-:W5:Y:S02]  /*277f0*/  LDSM.16.MT88.4 R8, [R227+0x13800] ;  /* 0x01380000e308783b */ /* 0x000f640000004200 */
[----:B------:R-:W-:Y:S01]  /*27800*/  FADD.FTZ R248, R196, R186 ;  /* 0x000000bac4f87221 */ /* 0x000fe20000010000 */
[C---:B------:R-:W-:Y:S05]  /*27810*/  HMMA.16816.F32 R36, R28.reuse, R168, R36 ;  /* 0x000000a81c24723c */ /* 0x040fea0000001824 */
[----:B------:R-:W5:Y:S01]  /*27820*/  LDSM.16.MT88.4 R148, [R229+0x15800] ;  /* 0x01580000e594783b */ /* 0x000f620000004200 */
[C---:B------:R-:W-:Y:S06]  /*27830*/  HMMA.16816.F32 R40, R28.reuse, R170, R40 ;  /* 0x000000aa1c28723c */ /* 0x040fec0000001828 */
[C---:B----4-:R-:W-:Y:S01]  /*27840*/  HMMA.16816.F32 R44, R28.reuse, R32, R44 ;  /* 0x000000201c2c723c */ /* 0x050fe2000000182c */
[----:B------:R-:W-:Y:S05]  /*27850*/  LDSM.16.MT88.4 R168, [R227+0x15800] ;  /* 0x01580000e3a8783b */ /* 0x000fea0000004200 */
[C---:B------:R-:W-:Y:S03]  /*27860*/  HMMA.16816.F32 R48, R28.reuse, R34, R48 ;  /* 0x000000221c30723c */ /* 0x040fe60000001830 */
[----:B------:R-:W4:Y:S03]  /*27870*/  LDSM.16.MT88.4 R32, [R228+0x15800] ;  /* 0x01580000e420783b */ /* 0x000f260000004200 */
[C---:B--2---:R-:W-:Y:S06]  /*27880*/  HMMA.16816.F32 R52, R28.reuse, R152, R52 ;  /* 0x000000981c34723c */ /* 0x044fec0000001834 */
[C---:B------:R-:W-:Y:S01]  /*27890*/  HMMA.16816.F32 R56, R28.reuse, R154, R56 ;  /* 0x0000009a1c38723c */ /* 0x040fe20000001838 */
[----:B------:R-:W2:Y:S05]  /*278a0*/  LDSM.16.MT88.4 R152, [R230+0x17800] ;  /* 0x01780000e698783b */ /* 0x000eaa0000004200 */
[C---:B------:R-:W-:Y:S06]  /*278b0*/  HMMA.16816.F32 R60, R28.reuse, R172, R60 ;  /* 0x000000ac1c3c723c */ /* 0x040fec000000183c */
[C---:B------:R-:W-:Y:S06]  /*278c0*/  HMMA.16816.F32 R64, R28.reuse, R174, R64 ;  /* 0x000000ae1c40723c */ /* 0x040fec0000001840 */
[C---:B---3--:R-:W-:Y:S06]  /*278d0*/  HMMA.16816.F32 R68, R28.reuse, R20, R68 ;  /* 0x000000141c44723c */ /* 0x048fec0000001844 */
[C---:B------:R-:W-:Y:S06]  /*278e0*/  HMMA.16816.F32 R72, R28.reuse, R22, R72 ;  /* 0x000000161c48723c */ /* 0x040fec0000001848 */
[C---:B-1----:R-:W-:Y:S06]  /*278f0*/  HMMA.16816.F32 R76, R28.reuse, R4, R76 ;  /* 0x000000041c4c723c */ /* 0x042fec000000184c */
[C---:B------:R-:W-:Y:S01]  /*27900*/  HMMA.16816.F32 R80, R28.reuse, R6, R80 ;  /* 0x000000061c50723c */ /* 0x040fe20000001850 */
[----:B------:R-:W1:Y:S05]  /*27910*/  LDSM.16.MT88.4 R4, [R229+0x17800] ;  /* 0x01780000e504783b */ /* 0x000e6a0000004200 */
[C---:B-----5:R-:W-:Y:S06]  /*27920*/  HMMA.16816.F32 R84, R28.reuse, R8, R84 ;  /* 0x000000081c54723c */ /* 0x060fec0000001854 */
[C---:B------:R-:W-:Y:S01]  /*27930*/  HMMA.16816.F32 R88, R28.reuse, R10, R88 ;  /* 0x0000000a1c58723c */ /* 0x040fe20000001858 */
[----:B------:R-:W-:Y:S05]  /*27940*/  LDSM.16.MT88.4 R8, [R227+0x17800] ;  /* 0x01780000e308783b */ /* 0x000fea0000004200 */
[C---:B------:R-:W-:Y:S06]  /*27950*/  HMMA.16816.F32 R92, R28.reuse, R24, R92 ;  /* 0x000000181c5c723c */ /* 0x040fec000000185c */
[C---:B------:R-:W-:Y:S06]  /*27960*/  HMMA.16816.F32 R96, R28.reuse, R26, R96 ;  /* 0x0000001a1c60723c */ /* 0x040fec0000001860 */
[C---:B------:R-:W-:Y:S06]  /*27970*/  HMMA.16816.F32 R100, R28.reuse, R148, R100 ;  /* 0x000000941c64723c */ /* 0x040fec0000001864 */
[C---:B------:R-:W-:Y:S01]  /*27980*/  HMMA.16816.F32 R104, R28.reuse, R150, R104 ;  /* 0x000000961c68723c */ /* 0x040fe20000001868 */
[----:B------:R-:W3:Y:S05]  /*27990*/  LDSM.16.MT88.4 R148, [R228+0x17800] ;  /* 0x01780000e494783b */ /* 0x000eea0000004200 */
[C---:B----4-:R-:W-:Y:S06]  /*279a0*/  HMMA.16816.F32 R108, R28.reuse, R32, R108 ;  /* 0x000000201c6c723c */ /* 0x050fec000000186c */
        /* <DEDUP_REMOVED lines=14> */
.L_x_1154:
[----:B------:R-:W1:Y:S08]  /*27a90*/  LDC.64 R8, c[0x0][0x208] ;  /* 0x00008200ff087b82 */ /* 0x000e700000000a00 */
[----:B------:R-:W2:Y:S01]  /*27aa0*/  LDC.64 R10, c[0x0][0x198] ;  /* 0x00006600ff0a7b82 */ /* 0x000ea20000000a00 */
[----:B-1----:R-:W-:Y:S02]  /*27ab0*/  R2UR UR4, R8 ;  /* 0x00000000080472ca */ /* 0x002fe400000e0000 */
[----:B------:R-:W-:-:S13]  /*27ac0*/  R2UR UR5, R9 ;  /* 0x00000000090572ca */ /* 0x000fda00000e0000 */
[----:B--2---:R1:W5:Y:S01]  /*27ad0*/  LD.E R5, desc[UR4][R10.64+0xd8] ;  /* 0x0000d8040a057980 */ /* 0x004362000c101900 */
[----:B------:R-:W-:-:S03]  /*27ae0*/  UMOV UR4, 0xffffffff ;  /* 0xffffffff00047882 */ /* 0x000fc60000000000 */
[----:B------:R-:W-:Y:S05]  /*27af0*/  BRA.DIV UR4, `(.L_x_1164) ;  /* 0x0000002204f07947 */ /* 0x000fea000b800000 */
[----:B------:R-:W2:Y:S04]  /*27b00*/  SHFL.BFLY PT, R2, R249, 0x2, 0x1f ;  /* 0x0c401f00f9027f89 */ /* 0x000ea800000e0000 */
[----:B------:R-:W3:Y:S01]  /*27b10*/  SHFL.BFLY PT, R0, R248, 0x2, 0x1f ;  /* 0x0c401f00f8007f89 */ /* 0x000ee200000e0000 */
[----:B--2---:R-:W-:Y:S01]  /*27b20*/  FADD.FTZ R249, R2, R249 ;  /* 0x000000f902f97221 */ /* 0x004fe20000010000 */
[----:B---3--:R-:W-:-:S04]  /*27b30*/  FADD.FTZ R248, R0, R248 ;  /* 0x000000f800f87221 */ /* 0x008fc80000010000 */
[----:B------:R-:W2:Y:S04]  /*27b40*/  SHFL.BFLY PT, R7, R249, 0x1, 0x1f ;  /* 0x0c201f00f9077f89 */ /* 0x000ea800000e0000 */
[----:B------:R3:W4:Y:S01]  /*27b50*/  SHFL.BFLY PT, R0, R248, 0x1, 0x1f ;  /* 0x0c201f00f8007f89 */ /* 0x00072200000e0000 */
[----:B--2---:R-:W-:-:S07]  /*27b60*/  FADD.FTZ R7, R249, R7 ;  /* 0x00000007f9077221 */ /* 0x004fce0000010000 */
.L_x_1180:
[----:B------:R-:W2:Y:S01]  /*27b70*/  S2R R6, SR_TID.X ;  /* 0x0000000000067919 */ /* 0x000ea20000002100 */
[----:B----4-:R-:W-:Y:S01]  /*27b80*/  FADD.FTZ R0, R248, R0 ;  /* 0x00000000f8007221 */ /* 0x010fe20000010000 */
[----:B------:R-:W4:Y:S01]  /*27b90*/  S2UR UR4, SR_CgaCtaId ;  /* 0x00000000000479c3 */ /* 0x000f220000008800 */
[----:B------:R-:W-:Y:S01]  /*27ba0*/  FSETP.NE.FTZ.AND P4, PT, R7, RZ, PT ;  /* 0x000000ff0700720b */ /* 0x000fe20003f95000 */
[----:B------:R-:W-:Y:S01]  /*27bb0*/  UMOV UR5, 0x400 ;  /* 0x0000040000057882 */ /* 0x000fe20000000000 */
[----:B------:R-:W-:Y:S02]  /*27bc0*/  MOV R2, 0x3f800000 ;  /* 0x3f80000000027802 */ /* 0x000fe40000000f00 */
[----:B------:R-:W-:Y:S02]  /*27bd0*/  FSETP.NE.FTZ.AND P3, PT, R0, RZ, PT ;  /* 0x000000ff0000720b */ /* 0x000fe40003f75000 */
[----:B------:R-:W-:Y:S02]  /*27be0*/  MOV R4, 0x3f800000 ;  /* 0x3f80000000047802 */ /* 0x000fe40000000f00 */
[----:B------:R-:W-:-:S02]  /*27bf0*/  R2UR UR10, R8 ;  /* 0x00000000080a72ca */ /* 0x000fc400000e0000 */
[----:B------:R-:W-:-:S03]  /*27c00*/  R2UR UR11, R9 ;  /* 0x00000000090b72ca */ /* 0x000fc600000e0000 */
[----:B------:R-:W1:Y:S08]  /*27c10*/  @P4 MUFU.RCP R2, R7 ;  /* 0x0000000700024308 */ /* 0x000e700000001000 */
[----:B------:R-:W3:Y:S01]  /*27c20*/  @P3 MUFU.RCP R4, R0 ;  /* 0x0000000000043308 */ /* 0x000ee20000001000 */
[----:B----4-:R-:W-:Y:S01]  /*27c30*/  ULEA UR4, UR4, UR5, 0x18 ;  /* 0x0000000504047291 */ /* 0x010fe2000f8ec03f */
[----:B------:R-:W-:-:S02]  /*27c40*/  R2UR UR5, R9 ;  /* 0x00000000090572ca */ /* 0x000fc400000e0000 */
[----:B--2---:R-:W-:Y:S01]  /*27c50*/  SHF.R.S32.HI R12, RZ, 0x1f, R6 ;  /* 0x0000001fff0c7819 */ /* 0x004fe20000011406 */
[C---:B-1----:R-:W-:Y:S01]  /*27c60*/  FMUL.FTZ R160, R2.reuse, R160 ;  /* 0x000000a002a07220 */ /* 0x042fe20000410000 */
[C---:B------:R-:W-:Y:S01]  /*27c70*/  FMUL.FTZ R161, R2.reuse, R161 ;  /* 0x000000a102a17220 */ /* 0x040fe20000410000 */
[----:B------:R-:W-:Y:S01]  /*27c80*/  FMUL.FTZ R156, R2, R156 ;  /* 0x0000009c029c7220 */ /* 0x000fe20000410000 */
[----:B------:R-:W-:Y:S01]  /*27c90*/  LEA.HI R13, R12, R6, RZ, 0x2 ;  /* 0x000000060c0d7211 */ /* 0x000fe200078f10ff */
[C---:B------:R-:W-:Y:S01]  /*27ca0*/  FMUL.FTZ R157, R2.reuse, R157 ;  /* 0x0000009d029d7220 */ /* 0x040fe20000410000 */
[C---:B------:R-:W-:Y:S01]  /*27cb0*/  FMUL.FTZ R36, R2.reuse, R36 ;  /* 0x0000002402247220 */ /* 0x040fe20000410000 */
[----:B------:R-:W-:Y:S01]  /*27cc0*/  FMUL.FTZ R37, R2, R37 ;  /* 0x0000002502257220 */ /* 0x000fe20000410000 */
[--C-:B------:R-:W-:Y:S01]  /*27cd0*/  SHF.R.S32.HI R15, RZ, 0x2, R13.reuse ;  /* 0x00000002ff0f7819 */ /* 0x100fe2000001140d */
[C---:B---3--:R-:W-:Y:S01]  /*27ce0*/  FMUL.FTZ R163, R4.reuse, R163 ;  /* 0x000000a304a37220 */ /* 0x048fe20000410000 */
[----:B------:R-:W-:Y:S01]  /*27cf0*/  SHF.R.S32.HI R14, RZ, 0x1f, R13 ;  /* 0x0000001fff0e7819 */ /* 0x000fe2000001140d */
[C---:B------:R-:W-:Y:S01]  /*27d00*/  FMUL.FTZ R162, R4.reuse, R162 ;  /* 0x000000a204a27220 */ /* 0x040fe20000410000 */
[----:B------:R-:W-:Y:S01]  /*27d10*/  LOP3.LUT R13, R13, 0x3ffffffc, RZ, 0xc0, !PT ;  /* 0x3ffffffc0d0d7812 */ /* 0x000fe200078ec0ff */
[----:B------:R-:W-:Y:S01]  /*27d20*/  FMUL.FTZ R159, R4, R159 ;  /* 0x0000009f049f7220 */ /* 0x000fe20000410000 */
[----:B------:R-:W-:Y:S01]  /*27d30*/  LEA.HI R14, R14, R15, RZ, 0x3 ;  /* 0x0000000f0e0e7211 */ /* 0x000fe200078f18ff */
[C---:B------:R-:W-:Y:S01]  /*27d40*/  FMUL.FTZ R158, R4.reuse, R158 ;  /* 0x0000009e049e7220 */ /* 0x040fe20000410000 */
[----:B------:R-:W-:Y:S01]  /*27d50*/  IADD3 R13, -R13, R6, RZ ;  /* 0x000000060d0d7210 */ /* 0x000fe20007ffe1ff */
[----:B------:R-:W-:Y:S01]  /*27d60*/  FMUL.FTZ R39, R4, R39 ;  /* 0x0000002704277220 */ /* 0x000fe20000410000 */
[----:B------:R-:W-:Y:S01]  /*27d70*/  LOP3.LUT R14, R14, 0xfffffff8, RZ, 0xc0, !PT ;  /* 0xfffffff80e0e7812 */ /* 0x000fe200078ec0ff */
[----:B------:R-:W-:Y:S01]  /*27d80*/  FMUL.FTZ R38, R4, R38 ;  /* 0x0000002604267220 */ /* 0x000fe20000410000 */
[C---:B------:R-:W-:Y:S01]  /*27d90*/  FMUL.FTZ R40, R2.reuse, R40 ;  /* 0x0000002802287220 */ /* 0x040fe20000410000 */
[----:B------:R-:W-:Y:S01]  /*27da0*/  FMUL.FTZ R41, R2, R41 ;  /* 0x0000002902297220 */ /* 0x000fe20000410000 */
[----:B------:R-:W-:Y:S01]  /*27db0*/  IADD3 R15, R15, -R14, RZ ;  /* 0x8000000e0f0f7210 */ /* 0x000fe20007ffe0ff */
[----:B------:R-:W-:Y:S01]  /*27dc0*/  FMUL.FTZ R43, R4, R43 ;  /* 0x0000002b042b7220 */ /* 0x000fe20000410000 */
[----:B------:R-:W-:Y:S01]  /*27dd0*/  LEA.HI R14, R12, R6, RZ, 0x5 ;  /* 0x000000060c0e7211 */ /* 0x000fe200078f28ff */
[----:B------:R-:W-:Y:S01]  /*27de0*/  FMUL.FTZ R42, R4, R42 ;  /* 0x0000002a042a7220 */ /* 0x000fe20000410000 */
[----:B------:R-:W-:Y:S01]  /*27df0*/  SHF.L.U32 R17, R15, 0x6, RZ ;  /* 0x000000060f117819 */ /* 0x000fe200000006ff */
[C---:B------:R-:W-:Y:S01]  /*27e00*/  FMUL.FTZ R44, R2.reuse, R44 ;  /* 0x0000002c022c7220 */ /* 0x040fe20000410000 */
[----:B------:R-:W-:Y:S01]  /*27e10*/  SHF.R.S32.HI R16, RZ, 0x5, R14 ;  /* 0x00000005ff107819 */ /* 0x000fe2000001140e */
[----:B------:R-:W-:Y:S01]  /*27e20*/  FMUL.FTZ R45, R2, R45 ;  /* 0x0000002d022d7220 */ /* 0x000fe20000410000 */
[----:B------:R-:W-:Y:S01]  /*27e30*/  LOP3.LUT R17, R17, 0x1c0, RZ, 0xc0, !PT ;  /* 0x000001c011117812 */ /* 0x000fe200078ec0ff */
[C---:B------:R-:W-:Y:S01]  /*27e40*/  FMUL.FTZ R47, R4.reuse, R47 ;  /* 0x0000002f042f7220 */ /* 0x040fe20000410000 */
[----:B------:R-:W-:Y:S01]  /*27e50*/  LOP3.LUT R18, R15, 0x1, RZ, 0xc0, !PT ;  /* 0x000000010f127812 */ /* 0x000fe200078ec0ff */
[----:B------:R-:W-:Y:S01]  /*27e60*/  FMUL.FTZ R46, R4, R46 ;  /* 0x0000002e042e7220 */ /* 0x000fe20000410000 */
[----:B------:R-:W-:Y:S01]  /*27e70*/  LEA R13, R16, R13, 0x9 ;  /* 0x0000000d100d7211 */ /* 0x000fe200078e48ff */
[C---:B------:R-:W-:Y:S01]  /*27e80*/  FMUL.FTZ R48, R2.reuse, R48 ;  /* 0x0000003002307220 */ /* 0x040fe20000410000 */
[----:B------:R-:W-:Y:S01]  /*27e90*/  LEA.HI R17, R17, R17, RZ, 0x1d ;  /* 0x0000001111117211 */ /* 0x000fe200078fe8ff */
[----:B------:R-:W-:Y:S01]  /*27ea0*/  FMUL.FTZ R49, R2, R49 ;  /* 0x0000003102317220 */ /* 0x000fe20000410000 */
[----:B------:R-:W-:Y:S01]  /*27eb0*/  ISETP.NE.U32.AND P0, PT, R18, 0x1, PT ;  /* 0x000000011200780c */ /* 0x000fe20003f05070 */
[C---:B------:R-:W-:Y:S01]  /*27ec0*/  FMUL.FTZ R51, R4.reuse, R51 ;  /* 0x0000003304337220 */ /* 0x040fe20000410000 */
[----:B------:R-:W-:Y:S01]  /*27ed0*/  LEA R13, R13, R17, 0x1 ;  /* 0x000000110d0d7211 */ /* 0x000fe200078e08ff */
[----:B------:R-:W-:Y:S01]  /*27ee0*/  FMUL.FTZ R50, R4, R50 ;  /* 0x0000003204327220 */ /* 0x000fe20000410000 */
[----:B------:R-:W-:Y:S01]  /*27ef0*/  R2P PR, R15, 0x6 ;  /* 0x000000060f007804 */ /* 0x000fe20000000000 */
[C---:B------:R-:W-:Y:S01]  /*27f00*/  FMUL.FTZ R52, R2.reuse, R52 ;  /* 0x0000003402347220 */ /* 0x040fe20000410000 */
[----:B------:R-:W-:Y:S01]  /*27f10*/  LEA R13, R13, UR4, 0x1 ;  /* 0x000000040d0d7c11 */ /* 0x000fe2000f8e08ff */
[----:B------:R-:W-:Y:S01]  /*27f20*/  FMUL.FTZ R53, R2, R53 ;  /* 0x0000003502357220 */ /* 0x000fe20000410000 */
[----:B------:R-:W-:Y:S01]  /*27f30*/  MOV R15, 0x20 ;  /* 0x00000020000f7802 */ /* 0x000fe20000000f00 */
[C---:B------:R-:W-:Y:S01]  /*27f40*/  FMUL.FTZ R55, R4.reuse, R55 ;  /* 0x0000003704377220 */ /* 0x040fe20000410000 */
[----:B------:R-:W-:Y:S01]  /*27f50*/  MOV R18, 0x40 ;  /* 0x0000004000127802 */ /* 0x000fe20000000f00 */
[----:B------:R-:W-:Y:S01]  /*27f60*/  FMUL.FTZ R54, R4, R54 ;  /* 0x0000003604367220 */ /* 0x000fe20000410000 */
[----:B------:R-:W-:Y:S01]  /*27f70*/  IADD3 R17, R13, -0x10, RZ ;  /* 0xfffffff00d117810 */ /* 0x000fe20007ffe0ff */
[C---:B------:R-:W-:Y:S01]  /*27f80*/  FMUL.FTZ R56, R2.reuse, R56 ;  /* 0x0000003802387220 */ /* 0x040fe20000410000 */
[----:B------:R-:W-:Y:S01]  /*27f90*/  SEL R15, R15, 0xffffffe0, !P1 ;  /* 0xffffffe00f0f7807 */ /* 0x000fe20004800000 */
[----:B------:R-:W-:Y:S01]  /*27fa0*/  FMUL.FTZ R57, R2, R57 ;  /* 0x0000003902397220 */ /* 0x000fe20000410000 */
[----:B------:R-:W-:Y:S01]  /*27fb0*/  @P0 IADD3 R17, R13, 0x10, RZ ;  /* 0x000000100d110810 */ /* 0x000fe20007ffe0ff */
[C---:B------:R-:W-:Y:S01]  /*27fc0*/  FMUL.FTZ R59, R4.reuse, R59 ;  /* 0x0000003b043b7220 */ /* 0x040fe20000410000 */
[----:B------:R-:W-:Y:S01]  /*27fd0*/  F2FP.F16.F32.PACK_AB R160, R161, R160 ;  /* 0x000000a0a1a0723e */ /* 0x000fe200000000ff */
[----:B------:R-:W-:Y:S01]  /*27fe0*/  FMUL.FTZ R58, R4, R58 ;  /* 0x0000003a043a7220 */ /* 0x000fe20000410000 */
[----:B------:R-:W-:Y:S01]  /*27ff0*/  F2FP.F16.F32.PACK_AB R162, R163, R162 ;  /* 0x000000a2a3a2723e */ /* 0x000fe200000000ff */
[----:B------:R-:W-:Y:S01]  /*28000*/  FMUL.FTZ R60, R2, R60 ;  /* 0x0000003c023c7220 */ /* 0x000fe20000410000 */
[----:B------:R-:W-:Y:S01]  /*28010*/  SEL R18, R18, 0xffffffc0, !P2 ;  /* 0xffffffc012127807 */ /* 0x000fe20005000000 */
[----:B------:R-:W-:Y:S01]  /*28020*/  FMUL.FTZ R61, R2, R61 ;  /* 0x0000003d023d7220 */ /* 0x000fe20000410000 */
[----:B------:R-:W-:Y:S01]  /*28030*/  F2FP.F16.F32.PACK_AB R156, R157, R156 ;  /* 0x0000009c9d9c723e */ /* 0x000fe200000000ff */
[C---:B------:R-:W-:Y:S01]  /*28040*/  FMUL.FTZ R63, R4.reuse, R63 ;  /* 0x0000003f043f7220 */ /* 0x040fe20000410000 */
[----:B------:R-:W-:Y:S01]  /*28050*/  F2FP.F16.F32.PACK_AB R158, R159, R158 ;  /* 0x0000009e9f9e723e */ /* 0x000fe200000000ff */
[----:B------:R-:W-:Y:S01]  /*28060*/  FMUL.FTZ R62, R4, R62 ;  /* 0x0000003e043e7220 */ /* 0x000fe20000410000 */
[----:B------:R-:W-:Y:S01]  /*28070*/  F2FP.F16.F32.PACK_AB R36, R37, R36 ;  /* 0x000000242524723e */ /* 0x000fe200000000ff */
[C---:B------:R-:W-:Y:S01]  /*28080*/  FMUL.FTZ R64, R2.reuse, R64 ;  /* 0x0000004002407220 */ /* 0x040fe20000410000 */
[----:B------:R-:W-:Y:S01]  /*28090*/  F2FP.F16.F32.PACK_AB R38, R39, R38 ;  /* 0x000000262726723e */ /* 0x000fe200000000ff */
[----:B------:R-:W-:Y:S01]  /*280a0*/  FMUL.FTZ R65, R2, R65 ;  /* 0x0000004102417220 */ /* 0x000fe20000410000 */
[----:B------:R-:W-:Y:S01]  /*280b0*/  IADD3 R19, R13, R15, RZ ;  /* 0x0000000f0d137210 */ /* 0x000fe20007ffe0ff */
[C---:B------:R-:W-:Y:S01]  /*280c0*/  FMUL.FTZ R67, R4.reuse, R67 ;  /* 0x0000004304437220 */ /* 0x040fe20000410000 */
[----:B------:R-:W-:Y:S01]  /*280d0*/  F2FP.F16.F32.PACK_AB R40, R41, R40 ;  /* 0x000000282928723e */ /* 0x000fe200000000ff */
[----:B------:R-:W-:Y:S01]  /*280e0*/  FMUL.FTZ R66, R4, R66 ;  /* 0x0000004204427220 */ /* 0x000fe20000410000 */
[----:B------:R-:W-:Y:S01]  /*280f0*/  F2FP.F16.F32.PACK_AB R42, R43, R42 ;  /* 0x0000002a2b2a723e */ /* 0x000fe200000000ff */
[C---:B------:R-:W-:Y:S01]  /*28100*/  FMUL.FTZ R68, R2.reuse, R68 ;  /* 0x0000004402447220 */ /* 0x040fe20000410000 */
[----:B------:R-:W-:Y:S01]  /*28110*/  IADD3 R15, R15, R17, RZ ;  /* 0x000000110f0f7210 */ /* 0x000fe20007ffe0ff */
[----:B------:R-:W-:Y:S01]  /*28120*/  FMUL.FTZ R69, R2, R69 ;  /* 0x0000004502457220 */ /* 0x000fe20000410000 */
[----:B------:R-:W-:Y:S01]  /*28130*/  F2FP.F16.F32.PACK_AB R44, R45, R44 ;  /* 0x0000002c2d2c723e */ /* 0x000fe200000000ff */
[C---:B------:R-:W-:Y:S01]  /*28140*/  FMUL.FTZ R71, R4.reuse, R71 ;  /* 0x0000004704477220 */ /* 0x040fe20000410000 */
[----:B------:R-:W-:Y:S01]  /*28150*/  F2FP.F16.F32.PACK_AB R46, R47, R46 ;  /* 0x0000002e2f2e723e */ /* 0x000fe200000000ff */
[----:B------:R-:W-:Y:S01]  /*28160*/  FMUL.FTZ R70, R4, R70 ;  /* 0x0000004604467220 */ /* 0x000fe20000410000 */
[----:B------:R-:W-:Y:S01]  /*28170*/  IADD3 R20, R13, R18, RZ ;  /* 0x000000120d147210 */ /* 0x000fe20007ffe0ff */
[----:B------:R-:W-:Y:S01]  /*28180*/  STS [R13], R160 ;  /* 0x000000a00d007388 */ /* 0x000fe20000000800 */
[----:B------:R-:W-:Y:S01]  /*28190*/  F2FP.F16.F32.PACK_AB R48, R49, R48 ;  /* 0x000000303130723e */ /* 0x000fe200000000ff */
[----:B------:R-:W-:Y:S01]  /*281a0*/  FMUL.FTZ R72, R2, R72 ;  /* 0x0000004802487220 */ /* 0x000fe20000410000 */
[----:B------:R-:W-:Y:S01]  /*281b0*/  F2FP.F16.F32.PACK_AB R50, R51, R50 ;  /* 0x000000323332723e */ /* 0x000fe200000000ff */
[----:B------:R-:W-:Y:S01]  /*281c0*/  STS [R13+0x400], R162 ;  /* 0x000400a20d007388 */ /* 0x000fe20000000800 */
[----:B------:R-:W-:Y:S01]  /*281d0*/  IADD3 R21, R18, R17, RZ ;  /* 0x0000001112157210 */ /* 0x000fe20007ffe0ff */
[----:B------:R-:W-:Y:S01]  /*281e0*/  FMUL.FTZ R73, R2, R73 ;  /* 0x0000004902497220 */ /* 0x000fe20000410000 */
[----:B------:R-:W-:Y:S01]  /*281f0*/  F2FP.F16.F32.PACK_AB R52, R53, R52 ;  /* 0x000000343534723e */ /* 0x000fe200000000ff */
[C---:B------:R-:W-:Y:S01]  /*28200*/  FMUL.FTZ R75, R4.reuse, R75 ;  /* 0x0000004b044b7220 */ /* 0x040fe20000410000 */
[----:B------:R-:W-:Y:S01]  /*28210*/  FMUL.FTZ R74, R4, R74 ;  /* 0x0000004a044a7220 */ /* 0x000fe20000410000 */
[----:B------:R-:W-:Y:S01]  /*28220*/  F2FP.F16.F32.PACK_AB R54, R55, R54 ;  /* 0x000000363736723e */ /* 0x000fe200000000ff */
[----:B------:R-:W-:Y:S01]  /*28230*/  STS [R17], R156 ;  /* 0x0000009c11007388 */ /* 0x000fe20000000800 */
[----:B------:R-:W-:Y:S01]  /*28240*/  IADD3 R22, R19, R18, RZ ;  /* 0x0000001213167210 */ /* 0x000fe20007ffe0ff */
[C---:B------:R-:W-:Y:S01]  /*28250*/  FMUL.FTZ R76, R2.reuse, R76 ;  /* 0x0000004c024c7220 */ /* 0x040fe20000410000 */
[----:B------:R-:W-:Y:S01]  /*28260*/  FMUL.FTZ R77, R2, R77 ;  /* 0x0000004d024d7220 */ /* 0x000fe20000410000 */
[----:B------:R-:W-:Y:S01]  /*28270*/  STS [R17+0x400], R158 ;  /* 0x0004009e11007388 */ /* 0x000fe20000000800 */
        /* <DEDUP_REMOVED lines=14> */
[C---:B------:R-:W-:Y:S01]  /*28360*/  FMUL.FTZ R84, R2.reuse, R84 ;  /* 0x0000005402547220 */ /* 0x040fe20000410000 */
[----:B------:R-:W-:Y:S01]  /*28370*/  FMUL.FTZ R85, R2, R85 ;  /* 0x0000005502557220 */ /* 0x000fe20000410000 */
[----:B------:R-:W-:Y:S01]  /*28380*/  F2FP.F16.F32.PACK_AB R64, R65, R64 ;  /* 0x000000404140723e */ /* 0x000fe200000000ff */
[----:B------:R-:W-:Y:S01]  /*28390*/  STS [R15+0x400], R42 ;  /* 0x0004002a0f007388 */ /* 0x000fe20000000800 */
        /* <DEDUP_REMOVED lines=52> */
[----:B------:R-:W-:Y:S01]  /*286e0*/  ISETP.NE.AND P0, PT, R242, -0x1, PT ;  /* 0xfffffffff200780c */ /* 0x000fe20003f05270 */
[C---:B------:R-:W-:Y:S01]  /*286f0*/  FMUL.FTZ R112, R2.reuse, R112 ;  /* 0x0000007002707220 */ /* 0x040fe20000410000 */
[----:B------:R-:W-:Y:S01]  /*28700*/  FMUL.FTZ R113, R2, R113 ;  /* 0x0000007102717220 */ /* 0x000fe20000410000 */
[----:B------:R-:W-:Y:S01]  /*28710*/  STS [R19+0x2400], R70 ;  /* 0x0024004613007388 */ /* 0x000fe20000000800 */
[----:B------:R-:W-:Y:S01]  /*28720*/  F2FP.F16.F32.PACK_AB R92, R93, R92 ;  /* 0x0000005c5d5c723e */ /* 0x000fe200000000ff */
        /* <DEDUP_REMOVED lines=23> */
[----:B------:R1:W-:Y:S01]  /*288a0*/  STS [R21+0x2400], R82 ;  /* 0x0024005215007388 */ /* 0x0003e20000000800 */
        /* <DEDUP_REMOVED lines=44> */
[----:B------:R-:W-:Y:S01]  /*28b70*/  R2UR UR4, R8 ;  /* 0x00000000080472ca */ /* 0x000fe200000e0000 */
[C---:B------:R-:W-:Y:S01]  /*28b80*/  FMUL.FTZ R140, R2.reuse, R140 ;  /* 0x0000008c028c7220 */ /* 0x040fe20000410000 */
[C---:B------:R-:W-:Y:S01]  /*28b90*/  FMUL.FTZ R141, R2.reuse, R141 ;  /* 0x0000008d028d7220 */ /* 0x040fe20000410000 */
[----:B------:R-:W-:Y:S01]  /*28ba0*/  STS [R15+0x4400], R106 ;  /* 0x0044006a0f007388 */ /* 0x000fe20000000800 */
[----:B------:R-:W-:Y:S01]  /*28bb0*/  FMUL.FTZ R144, R2, R144 ;  /* 0x0000009002907220 */ /* 0x000fe20000410000 */
[----:B------:R-:W-:Y:S01]  /*28bc0*/  F2FP.F16.F32.PACK_AB R128, R129, R128 ;  /* 0x000000808180723e */ /* 0x000fe200000000ff */
[C---:B------:R-:W-:Y:S01]  /*28bd0*/  FMUL.FTZ R143, R4.reuse, R143 ;  /* 0x0000008f048f7220 */ /* 0x040fe20000410000 */
[C---:B------:R-:W-:Y:S01]  /*28be0*/  FMUL.FTZ R142, R4.reuse, R142 ;  /* 0x0000008e048e7220 */ /* 0x040fe20000410000 */
[----:B------:R-:W-:Y:S01]  /*28bf0*/  FMUL.FTZ R147, R4, R147 ;  /* 0x0000009304937220 */ /* 0x000fe20000410000 */
[----:B------:R-:W-:Y:S01]  /*28c00*/  F2FP.F16.F32.PACK_AB R130, R131, R130 ;  /* 0x000000828382723e */ /* 0x000fe200000000ff */
[----:B------:R-:W-:Y:S01]  /*28c10*/  STS [R20+0x4000], R108 ;  /* 0x0040006c14007388 */ /* 0x000fe20000000800 */
[----:B------:R-:W-:Y:S01]  /*28c20*/  FMUL.FTZ R2, R2, R145 ;  /* 0x0000009102027220 */ /* 0x000fe20000410000 */
[----:B------:R-:W-:Y:S01]  /*28c30*/  F2FP.F16.F32.PACK_AB R132, R133, R132 ;  /* 0x000000848584723e */ /* 0x000fe200000000ff */
[----:B------:R-:W-:Y:S01]  /*28c40*/  FMUL.FTZ R4, R4, R146 ;  /* 0x0000009204047220 */ /* 0x000fe20000410000 */
        /* <DEDUP_REMOVED lines=8> */
[----:B------:R-:W-:Y:S01]  /*28cd0*/  @!P0 R2UR UR8, R8 ;  /* 0x00000000080882ca */ /* 0x000fe200000e0000 */
[----:B------:R-:W-:Y:S01]  /*28ce0*/  STS [R22+0x4000], R116 ;  /* 0x0040007416007388 */ /* 0x000fe20000000800 */
[----:B------:R-:W-:-:S02]  /*28cf0*/  @!P0 R2UR UR9, R9 ;  /* 0x00000000090982ca */ /* 0x000fc400000e0000 */
        /* <DEDUP_REMOVED lines=8> */
[----:B------:R-:W-:-:S03]  /*28d80*/  F2FP.F16.F32.PACK_AB R4, R147, R4 ;  /* 0x000000049304723e */ /* 0x000fc600000000ff */
[----:B------:R-:W-:Y:S04]  /*28d90*/  STS [R13+0x6000], R124 ;  /* 0x0060007c0d007388 */ /* 0x000fe80000000800 */
[----:B------:R-:W-:Y:S04]  /*28da0*/  STS [R13+0x6400], R126 ;  /* 0x0064007e0d007388 */ /* 0x000fe80000000800 */
[----:B------:R-:W-:Y:S04]  /*28db0*/  STS [R17+0x6000], R128 ;  /* 0x0060008011007388 */ /* 0x000fe80000000800 */
[----:B------:R2:W-:Y:S04]  /*28dc0*/  STS [R17+0x6400], R130 ;  /* 0x0064008211007388 */ /* 0x0005e80000000800 */
        /* <DEDUP_REMOVED lines=11> */
[----:B------:R4:W-:Y:S04]  /*28e80*/  STS [R18+0x6400], R4 ;  /* 0x0064000412007388 */ /* 0x0009e80000000800 */
[----:B-1----:R-:W4:Y:S01]  /*28e90*/  LD.E.64 R82, desc[UR10][R10.64+0x88] ;  /* 0x0000880a0a527980 */ /* 0x002f22000c101b00 */
[----:B--2---:R-:W1:Y:S01]  /*28ea0*/  @P4 MUFU.LG2 R17, R7 ;  /* 0x0000000700114308 */ /* 0x004e620000000c00 */
[----:B------:R-:W-:Y:S02]  /*28eb0*/  BSSY B0, `(.L_x_1165) ;  /* 0x0000029000007945 */ /* 0x000fe40003800000 */
[----:B------:R2:W5:Y:S04]  /*28ec0*/  LD.E.64 R80, desc[UR4][R10.64+0x90] ;  /* 0x000090040a507980 */ /* 0x000568000c101b00 */
[----:B---3--:R-:W3:Y:S04]  /*28ed0*/  LD.E.U8 R2, desc[UR4][R10.64+0x1c8] ;  /* 0x0001c8040a027980 */ /* 0x008ee8000c101100 */
[----:B----4-:R-:W4:Y:S01]  /*28ee0*/  @!P0 LD.E.64 R18, desc[UR8][R10.64+0x80] ;  /* 0x000080080a128980 */ /* 0x010f22000c101b00 */
[----:B------:R2:W2:Y:S01]  /*28ef0*/  @P3 MUFU.LG2 R15, R0 ;  /* 0x00000000000f3308 */ /* 0x0004a20000000c00 */
[----:B-1----:R-:W-:Y:S01]  /*28f00*/  @P4 FMUL.FTZ R17, R17, 0.69314718246459960938 ;  /* 0x3f31721811114820 */ /* 0x002fe20000410000 */
[----:B------:R-:W-:-:S02]  /*28f10*/  MOV R4, 0x7f800000 ;  /* 0x7f80000000047802 */ /* 0x000fc40000000f00 */
[----:B------:R-:W-:Y:S01]  /*28f20*/  MOV R7, 0x7f800000 ;  /* 0x7f80000000077802 */ /* 0x000fe20000000f00 */
[----:B-----5:R-:W-:Y:S01]  /*28f30*/  @P4 FFMA.FTZ R4, R5, R164, R17 ;  /* 0x000000a405044223 */ /* 0x020fe20000010011 */
[----:B--2---:R-:W-:Y:S01]  /*28f40*/  @!P0 SHF.R.S32.HI R0, RZ, 0x1f, R239 ;  /* 0x0000001fff008819 */ /* 0x004fe200000114ef */
[----:B------:R-:W-:-:S04]  /*28f50*/  @P3 FMUL.FTZ R15, R15, 0.69314718246459960938 ;  /* 0x3f3172180f0f3820 */ /* 0x000fc80000410000 */
[----:B------:R-:W-:Y:S01]  /*28f60*/  @P3 FFMA.FTZ R7, R5, R3, R15 ;  /* 0x0000000305073223 */ /* 0x000fe2000001000f */
[----:B------:R-:W-:Y:S01]  /*28f70*/  @P0 IMAD.WIDE.U32 R20, R82, R242, RZ ;  /* 0x000000f252140225 */ /* 0x000fe200078e00ff */
[----:B---3--:R-:W-:-:S03]  /*28f80*/  ISETP.NE.AND P1, PT, R2, RZ, PT ;  /* 0x000000ff0200720c */ /* 0x008fc60003f25270 */
[----:B----4-:R-:W-:-:S04]  /*28f90*/  @!P0 IMAD R13, R19, R239, RZ ;  /* 0x000000ef130d8224 */ /* 0x010fc800078e02ff */
[C---:B------:R-:W-:Y:S02]  /*28fa0*/  @!P0 IMAD R13, R18.reuse, R0, R13 ;  /* 0x00000000120d8224 */ /* 0x040fe400078e020d */
[----:B------:R-:W-:Y:S02]  /*28fb0*/  @P0 IMAD R0, R83, R242, RZ ;  /* 0x000000f253000224 */ /* 0x000fe400078e02ff */
[----:B------:R-:W-:Y:S01]  /*28fc0*/  @!P0 IMAD.WIDE.U32 R18, R18, R239, RZ ;  /* 0x000000ef12128225 */ /* 0x000fe200078e00ff */
[----:B------:R-:W-:Y:S02]  /*28fd0*/  @P0 MOV R2, R20 ;  /* 0x0000001400020202 */ /* 0x000fe40000000f00 */
[----:B------:R-:W-:Y:S02]  /*28fe0*/  @P0 IADD3 R0, R21, R0, RZ ;  /* 0x0000000015000210 */ /* 0x000fe40007ffe0ff */
[----:B------:R-:W-:Y:S02]  /*28ff0*/  @!P0 IADD3 R0, R19, R13, RZ ;  /* 0x0000000d13008210 */ /* 0x000fe40007ffe0ff */
[----:B------:R-:W-:Y:S01]  /*29000*/  @!P0 MOV R2, R18 ;  /* 0x0000001200028202 */ /* 0x000fe20000000f00 */
[----:B------:R-:W-:Y:S06]  /*29010*/  @!P1 BRA `(.L_x_1166) ;  /* 0x0000000000289947 */ /* 0x000fec0003800000 */
[----:B------:R-:W-:Y:S02]  /*29020*/  ISETP.NE.AND P0, PT, R242, -0x1, PT ;  /* 0xfffffffff200780c */ /* 0x000fe40003f05270 */
[----:B------:R-:W-:Y:S02]  /*29030*/  R2UR UR8, R8 ;  /* 0x00000000080872ca */ /* 0x000fe400000e0000 */
[----:B------:R-:W-:-:S09]  /*29040*/  R2UR UR9, R9 ;  /* 0x00000000090972ca */ /* 0x000fd200000e0000 */
[----:B------:R-:W-:Y:S02]  /*29050*/  @!P0 R2UR UR4, R8 ;  /* 0x00000000080482ca */ /* 0x000fe400000e0000 */
[----:B------:R-:W-:Y:S02]  /*29060*/  @!P0 R2UR UR5, R9 ;  /* 0x00000000090582ca */ /* 0x000fe400000e0000 */
[----:B------:R-:W2:Y:S11]  /*29070*/  LD.E R5, desc[UR8][R10.64+0xd4] ;  /* 0x0000d4080a057980 */ /* 0x000eb6000c101900 */
[----:B------:R-:W3:Y:S02]  /*29080*/  @!P0 LD.E R3, desc[UR4][R10.64+0xb4] ;  /* 0x0000b4040a038980 */ /* 0x000ee4000c101900 */
[----:B---3--:R-:W-:-:S04]  /*29090*/  @!P0 IMAD R242, R3, R239, RZ ;  /* 0x000000ef03f28224 */ /* 0x008fc800078e02ff */
[----:B--2---:R-:W-:Y:S01]  /*290a0*/  IMAD R242, R5, R238, R242 ;  /* 0x000000ee05f27224 */ /* 0x004fe200078e02f2 */
[----:B------:R-:W-:Y:S05]  /*290b0*/  BRA `(.L_x_1167) ;  /* 0x0000000000207947 */ /* 0x000fea0003800000 */
.L_x_1166:
[C---:B------:R-:W-:Y:S02]  /*290c0*/  R2UR UR8, R8.reuse ;  /* 0x00000000080872ca */ /* 0x040fe400000e0000 */
[C---:B------:R-:W-:Y:S02]  /*290d0*/  R2UR UR9, R9.reuse ;  /* 0x00000000090972ca */ /* 0x040fe400000e0000 */
[----:B------:R-:W-:Y:S02]  /*290e0*/  R2UR UR4, R8 ;  /* 0x00000000080472ca */ /* 0x000fe400000e0000 */
[----:B------:R-:W-:-:S09]  /*290f0*/  R2UR UR5, R9 ;  /* 0x00000000090572ca */ /* 0x000fd200000e0000 */
[----:B------:R-:W2:Y:S04]  /*29100*/  LD.E R3, desc[UR8][R10.64+0x60] ;  /* 0x000060080a037980 */ /* 0x000ea8000c101900 */
[----:B------:R-:W3:Y:S01]  /*29110*/  LD.E R242, desc[UR4][R10.64+0xb4] ;  /* 0x0000b4040af27980 */ /* 0x000ee2000c101900 */
[----:B--2---:R-:W-:-:S04]  /*29120*/  IMAD R3, R3, R239, R238 ;  /* 0x000000ef03037224 */ /* 0x004fc800078e02ee */
[----:B---3--:R-:W-:Y:S02]  /*29130*/  IMAD R242, R242, R3, RZ ;  /* 0x00000003f2f27224 */ /* 0x008fe400078e02ff */
.L_x_1167:
[----:B------:R-:W-:Y:S05]  /*29140*/  BSYNC B0 ;  /* 0x0000000000007941 */ /* 0x000fea0003800000 */
.L_x_1165:
[----:B------:R-:W1:Y:S01]  /*29150*/  S2R R5, SR_TID.X ;  /* 0x0000000000057919 */ /* 0x000e620000002100 */
[C---:B------:R-:W-:Y:S02]  /*29160*/  R2UR UR8, R8.reuse ;  /* 0x00000000080872ca */ /* 0x040fe400000e0000 */
[C---:B------:R-:W-:Y:S02]  /*29170*/  R2UR UR9, R9.reuse ;  /* 0x00000000090972ca */ /* 0x040fe400000e0000 */
[----:B------:R-:W-:Y:S02]  /*29180*/  R2UR UR4, R8 ;  /* 0x00000000080472ca */ /* 0x000fe400000e0000 */
[----:B------:R-:W-:Y:S02]  /*29190*/  R2UR UR5, R9 ;  /* 0x00000000090572ca */ /* 0x000fe400000e0000 */
[----:B------:R-:W-:Y:S02]  /*291a0*/  SHF.R.S32.HI R13, RZ, 0x1f, R16 ;  /* 0x0000001fff0d7819 */ /* 0x000fe40000011410 */
[----:B------:R-:W-:-:S02]  /*291b0*/  LOP3.LUT R17, R14, 0xffffffe0, RZ, 0xc0, !PT ;  /* 0xffffffe00e117812 */ /* 0x000fc400078ec0ff */
[----:B------:R-:W-:-:S03]  /*291c0*/  LEA.HI R14, R13, R16, RZ, 0x2 ;  /* 0x000000100d0e7211 */ /* 0x000fc600078f10ff */
[----:B------:R2:W5:Y:S01]  /*291d0*/  LD.E.64 R84, desc[UR8][R10.64+0x70] ;  /* 0x000070080a547980 */ /* 0x000562000c101b00 */
[----:B------:R-:W-:Y:S01]  /*291e0*/  LOP3.LUT R14, R14, 0xffffffc, RZ, 0xc0, !PT ;  /* 0x0ffffffc0e0e7812 */ /* 0x000fe200078ec0ff */
[----:B------:R-:W-:Y:S02]  /*291f0*/  IMAD.IADD R17, R6, 0x1, -R17 ;  /* 0x0000000106117824 */ /* 0x000fe400078e0a11 */
[----:B------:R2:W5:Y:S01]  /*29200*/  LD.E.64 R86, desc[UR4][R10.64+0xa0] ;  /* 0x0000a0040a567980 */ /* 0x000562000c101b00 */
[----:B------:R-:W-:Y:S05]  /*29210*/  WARPSYNC.ALL ;  /* 0x0000000000007948 */ /* 0x000fea0003800000 */
[----:B------:R-:W-:Y:S01]  /*29220*/  BAR.SYNC.DEFER_BLOCKING 0x0 ;  /* 0x0000000000007b1d */ /* 0x000fe20000010000 */
[----:B------:R-:W-:Y:S01]  /*29230*/  IMAD.IADD R16, R16, 0x1, -R14 ;  /* 0x0000000110107824 */ /* 0x000fe200078e0a0e */
[----:B------:R-:W-:-:S02]  /*29240*/  LOP3.LUT P0, RZ, R17, 0x3, RZ, 0xc0, !PT ;  /* 0x0000000311ff7812 */ /* 0x000fc4000780c0ff */
[----:B-1----:R-:W-:-:S04]  /*29250*/  SHF.R.S32.HI R3, RZ, 0x1f, R5 ;  /* 0x0000001fff037819 */ /* 0x002fc80000011405 */
[----:B------:R-:W-:-:S04]  /*29260*/  LEA.HI R15, R3, R5, RZ, 0x5 ;  /* 0x00000005030f7211 */ /* 0x000fc800078f28ff */
[----:B------:R-:W-:-:S05]  /*29270*/  LOP3.LUT R15, R15, 0xffffffe0, RZ, 0xc0, !PT ;  /* 0xffffffe00f0f7812 */ /* 0x000fca00078ec0ff */
[----:B------:R-:W-:-:S05]  /*29280*/  IMAD.IADD R15, R5, 0x1, -R15 ;  /* 0x00000001050f7824 */ /* 0x000fca00078e0a0f */
[----:B------:R-:W-:Y:S01]  /*29290*/  SHF.R.S32.HI R13, RZ, 0x1f, R15 ;  /* 0x0000001fff0d7819 */ /* 0x000fe2000001140f */
[----:B------:R2:W1:Y:S03]  /*292a0*/  LDS.128 R72, [R243] ;  /* 0x00000000f3487984 */ /* 0x0004660000000c00 */
[----:B------:R-:W-:Y:S01]  /*292b0*/  LEA.HI R13, R13, R15, RZ, 0x2 ;  /* 0x0000000f0d0d7211 */ /* 0x000fe200078f10ff */
[----:B------:R2:W3:Y:S03]  /*292c0*/  LDS.128 R68, [R243+0x800] ;  /* 0x00080000f3447984 */ /* 0x0004e60000000c00 */
[----:B------:R-:W-:Y:S01]  /*292d0*/  SHF.R.S32.HI R13, RZ, 0x2, R13 ;  /* 0x00000002ff0d7819 */ /* 0x000fe2000001140d */
[----:B------:R2:W4:Y:S04]  /*292e0*/  LDS.128 R64, [R243+0x1000] ;  /* 0x00100000f3407984 */ /* 0x0005280000000c00 */
[----:B------:R-:W-:Y:S01]  /*292f0*/  IMAD R13, R16, 0x10, R13 ;  /* 0x00000010100d7824 */ /* 0x000fe200078e020d */
[----:B------:R2:W1:Y:S04]  /*29300*/  LDS.128 R60, [R243+0x1800] ;  /* 0x00180000f33c7984 */ /* 0x0004680000000c00 */
        /* <DEDUP_REMOVED lines=11> */
[----:B------:R2:W1:Y:S01]  /*293c0*/  LDS.128 R76, [R243+0x7800] ;  /* 0x00780000f34c7984 */ /* 0x0004620000000c00 */
[----:B------:R-:W-:Y:S04]  /*293d0*/  BSSY B0, `(.L_x_1168) ;  /* 0x0000012000007945 */ /* 0x000fe80003800000 */
[----:B---34-:R-:W-:Y:S05]  /*293e0*/  @P0 BRA `(.L_x_1169) ;  /* 0x0000000000400947 */ /* 0x018fea0003800000 */
[C---:B------:R-:W-:Y:S02]  /*293f0*/  IMAD R14, R240.reuse, -0x40, R241 ;  /* 0xffffffc0f00e7824 */ /* 0x040fe400078e02f1 */
[C---:B------:R-:W-:Y:S02]  /*29400*/  VIADD R15, R13.reuse, 0x8 ;  /* 0x000000080d0f7836 */ /* 0x040fe40000000000 */
[----:B------:R-:W-:Y:S01]  /*29410*/  IMAD R242, R240, 0x40, R242 ;  /* 0x00000040f0f27824 */ /* 0x000fe200078e02f2 */
[-C--:B------:R-:W-:Y:S02]  /*29420*/  ISETP.GE.AND P2, PT, R13, R14.reuse, PT ;  /* 0x0000000e0d00720c */ /* 0x080fe40003f46270 */
[----:B------:R-:W-:Y:S02]  /*29430*/  ISETP.GE.AND P1, PT, R15, R14, PT ;  /* 0x0000000e0f00720c */ /* 0x000fe40003f26270 */
[----:B------:R-:W-:Y:S02]  /*29440*/  SHF.R.S32.HI R15, RZ, 0x1f, R242 ;  /* 0x0000001fff0f7819 */ /* 0x000fe400000114f2 */
[----:B------:R-:W-:-:S04]  /*29450*/  IADD3 R14, P0, R13, R242, RZ ;  /* 0x000000f20d0e7210 */ /* 0x000fc80007f1e0ff */
[----:B------:R-:W-:Y:S02]  /*29460*/  LEA.HI.X.SX32 R15, R13, R15, 0x1, P0 ;  /* 0x0000000f0d0f7211 */ /* 0x000fe400000f0eff */
[----:B-----5:R-:W-:Y:S02]  /*29470*/  LEA R86, P0, R14, R86, 0x2 ;  /* 0x000000560e567211 */ /* 0x020fe400078010ff */
[C---:B------:R-:W-:Y:S02]  /*29480*/  @!P2 R2UR UR8, R8.reuse ;  /* 0x000000000808a2ca */ /* 0x040fe400000e0000 */
[C---:B------:R-:W-:Y:S02]  /*29490*/  @!P2 R2UR UR9, R9.reuse ;  /* 0x000000000909a2ca */ /* 0x040fe400000e0000 */
[----:B------:R-:W-:Y:S02]  /*294a0*/  @!P1 R2UR UR4, R8 ;  /* 0x00000000080492ca */ /* 0x000fe400000e0000 */
[----:B------:R-:W-:-:S02]  /*294b0*/  @!P1 R2UR UR5, R9 ;  /* 0x00000000090592ca */ /* 0x000fc400000e0000 */
[----:B------:R-:W-:-:S07]  /*294c0*/  LEA.HI.X R87, R14, R87, R15, 0x2, P0 ;  /* 0x000000570e577211 */ /* 0x000fce00000f140f */
[----:B------:R3:W-:Y:S04]  /*294d0*/  @!P2 ST.E desc[UR8][R86.64], R4 ;  /* 0x000000045600a985 */ /* 0x0007e8000c101908 */
[----:B------:R3:W-:Y:S02]  /*294e0*/  @!P1 ST.E desc[UR4][R86.64+0x20], R7 ;  /* 0x0000200756009985 */ /* 0x0007e4000c101904 */
.L_x_1169:
[----:B------:R-:W-:Y:S05]  /*294f0*/  BSYNC B0 ;  /* 0x0000000000007941 */ /* 0x000fea0003800000 */
.L_x_1168:
[----:B---3--:R-:W-:Y:S02]  /*29500*/  LEA.HI R4, R12, R6, RZ, 0x3 ;  /* 0x000000060c047211 */ /* 0x008fe400078f18ff */
[----:B------:R-:W-:Y:S02]  /*29510*/  R2UR UR4, R8 ;  /* 0x00000000080472ca */ /* 0x000fe400000e0000 */
[----:B------:R-:W-:Y:S02]  /*29520*/  LOP3.LUT R4, R4, 0xfffffff8, RZ, 0xc0, !PT ;  /* 0xfffffff804047812 */ /* 0x000fe400078ec0ff */
[----:B------:R-:W-:-:S03]  /*29530*/  R2UR UR5, R9 ;  /* 0x00000000090572ca */ /* 0x000fc600000e0000 */
[----:B------:R-:W-:-:S04]  /*29540*/  IMAD.IADD R4, R6, 0x1, -R4 ;  /* 0x0000000106047824 */ /* 0x000fc800078e0a04 */
[----:B------:R-:W-:Y:S02]  /*29550*/  IMAD.SHL.U32 R12, R4, 0x8, RZ ;  /* 0x00000008040c7824 */ /* 0x000fe400078e00ff */
[----:B------:R-:W-:-:S03]  /*29560*/  IMAD.SHL.U32 R240, R240, 0x40, RZ ;  /* 0x00000040f0f07824 */ /* 0x000fc600078e00ff */
[----:B------:R-:W-:Y:S01]  /*29570*/  SHF.R.S32.HI R13, RZ, 0x1f, R12 ;  /* 0x0000001fff0d7819 */ /* 0x000fe2000001140c */
[--C-:B------:R-:W-:Y:S01]  /*29580*/  IMAD.IADD R241, R241, 0x1, -R240.reuse ;  /* 0x00000001f1f17824 */ /* 0x100fe200078e0af0 */
[----:B------:R-:W-:Y:S01]  /*29590*/  SHF.R.S32.HI R7, RZ, 0x1f, R240 ;  /* 0x0000001fff077819 */ /* 0x000fe200000114f0 */
[----:B--2---:R2:W5:Y:S01]  /*295a0*/  LD.E R10, desc[UR4][R10.64+0xc0] ;  /* 0x0000c0040a0a7980 */ /* 0x004562000c101900 */
[----:B------:R-:W-:Y:S01]  /*295b0*/  LEA.HI R3, R3, R5, RZ, 0x3 ;  /* 0x0000000503037211 */ /* 0x000fe200078f18ff */
[-C--:B------:R-:W-:Y:S01]  /*295c0*/  IMAD.WIDE.U32 R14, R82, R240.reuse, R12 ;  /* 0x000000f0520e7225 */ /* 0x080fe200078e000c */
[----:B------:R-:W-:Y:S01]  /*295d0*/  SHF.R.S32.HI R6, RZ, 0x1f, R238 ;  /* 0x0000001fff067819 */ /* 0x000fe200000114ee */
[----:B------:R-:W-:Y:S02]  /*295e0*/  BSSY B0, `(.L_x_1170) ;  /* 0x0000030000007945 */ /* 0x000fe40003800000 */
[----:B------:R-:W-:Y:S01]  /*295f0*/  IMAD R240, R83, R240, RZ ;  /* 0x000000f053f07224 */ /* 0x000fe200078e02ff */
[----:B------:R-:W-:Y:S01]  /*29600*/  IADD3 R14, P1, R2, R14, RZ ;  /* 0x0000000e020e7210 */ /* 0x000fe20007f3e0ff */
[----:B------:R-:W-:-:S02]  /*29610*/  IMAD R4, R81, R238, RZ ;  /* 0x000000ee51047224 */ /* 0x000fc400078e02ff */
[----:B------:R-:W-:Y:S02]  /*29620*/  IMAD R7, R82, R7, R240 ;  /* 0x0000000752077224 */ /* 0x000fe400078e02f0 */
[----:B------:R-:W-:-:S03]  /*29630*/  IMAD R4, R80, R6, R4 ;  /* 0x0000000650047224 */ /* 0x000fc600078e0204 */
[----:B------:R-:W-:-:S03]  /*29640*/  IADD3.X R15, R0, R15, R7, P1, !PT ;  /* 0x0000000f000f7210 */ /* 0x000fc60000ffe407 */
[----:B------:R-:W-:-:S04]  /*29650*/  IMAD.WIDE.U32 R80, R80, R238, R14 ;  /* 0x000000ee50507225 */ /* 0x000fc800078e000e */
[----:B------:R-:W-:Y:S01]  /*29660*/  IMAD.IADD R15, R81, 0x1, R4 ;  /* 0x00000001510f7824 */ /* 0x000fe200078e0204 */
[----:B--2---:R-:W-:Y:S02]  /*29670*/  SHF.R.S32.HI R11, RZ, 0x3, R3 ;  /* 0x00000003ff0b7819 */ /* 0x004fe40000011403 */
[----:B------:R-:W-:Y:S02]  /*29680*/  LOP3.LUT R3, R3, 0xfffffff8, RZ, 0xc0, !PT ;  /* 0xfffffff803037812 */ /* 0x000fe400078ec0ff */
[CC--:B------:R-:W-:Y:S01]  /*29690*/  ISETP.GE.AND P1, PT, R11.reuse, R241.reuse, PT ;  /* 0x000000f10b00720c */ /* 0x0c0fe20003f26270 */
[C---:B------:R-:W-:Y:S01]  /*296a0*/  VIADD R6, R11.reuse, 0x10 ;  /* 0x000000100b067836 */ /* 0x040fe20000000000 */
[----:B------:R-:W-:Y:S01]  /*296b0*/  IADD3 R2, R11, 0x20, RZ ;  /* 0x000000200b027810 */ /* 0x000fe20007ffe0ff */
[----:B------:R-:W-:Y:S01]  /*296c0*/  IMAD.IADD R3, R5, 0x1, -R3 ;  /* 0x0000000105037824 */ /* 0x000fe200078e0a03 */
[----:B------:R-:W-:Y:S01]  /*296d0*/  SHF.R.S32.HI R0, RZ, 0x1f, R11 ;  /* 0x0000001fff007819 */ /* 0x000fe2000001140b */
[----:B------:R-:W-:Y:S01]  /*296e0*/  VIADD R5, R11, 0x30 ;  /* 0x000000300b057836 */ /* 0x000fe20000000000 */
[-C--:B------:R-:W-:Y:S01]  /*296f0*/  ISETP.GE.AND P6, PT, R2, R241.reuse, PT ;  /* 0x000000f10200720c */ /* 0x080fe20003fc6270 */
[----:B------:R-:W-:Y:S01]  /*29700*/  IMAD.SHL.U32 R3, R3, 0x8, RZ ;  /* 0x0000000803037824 */ /* 0x000fe200078e00ff */
[----:B------:R-:W-:-:S02]  /*29710*/  ISETP.GE.AND P0, PT, R6, R241, PT ;  /* 0x000000f10600720c */ /* 0x000fc40003f06270 */
[----:B------:R-:W-:Y:S01]  /*29720*/  ISETP.GE.AND P5, PT, R5, R241, PT ;  /* 0x000000f10500720c */ /* 0x000fe20003fa6270 */
[C---:B------:R-:W-:Y:S01]  /*29730*/  VIADD R5, R3.reuse, 0x80 ;  /* 0x0000008003057836 */ /* 0x040fe20000000000 */
[C---:B------:R-:W-:Y:S01]  /*29740*/  IADD3 R2, R3.reuse, 0x40, RZ ;  /* 0x0000004003027810 */ /* 0x040fe20007ffe0ff */
[----:B------:R-:W-:Y:S01]  /*29750*/  VIADD R3, R3, 0xc0 ;  /* 0x000000c003037836 */ /* 0x000fe20000000000 */
[----:B------:R-:W-:Y:S09]  /*29760*/  @P1 BRA `(.L_x_1171) ;  /* 0x00000000005c1947 */ /* 0x000ff20003800000 */
[----:B------:R-:W-:Y:S01]  /*29770*/  IMAD R4, R83, R11, RZ ;  /* 0x0000000b53047224 */ /* 0x000fe200078e02ff */
[-C--:B-----5:R-:W-:Y:S01]  /*29780*/  ISETP.GE.AND P4, PT, R12, R10.reuse, PT ;  /* 0x0000000a0c00720c */ /* 0x0a0fe20003f86270 */
[----:B------:R-:W-:Y:S01]  /*29790*/  IMAD.MOV.U32 R14, RZ, RZ, R80 ;  /* 0x000000ffff0e7224 */ /* 0x000fe200078e0050 */
[----:B------:R-:W-:Y:S01]  /*297a0*/  ISETP.GE.AND P3, PT, R2, R10, PT ;  /* 0x0000000a0200720c */ /* 0x000fe20003f66270 */
[----:B------:R-:W-:Y:S01]  /*297b0*/  IMAD R4, R82, R0, R4 ;  /* 0x0000000052047224 */ /* 0x000fe200078e0204 */
[----:B------:R-:W-:Y:S01]  /*297c0*/  ISETP.GE.AND P2, PT, R5, R10, PT ;  /* 0x0000000a0500720c */ /* 0x000fe20003f46270 */
[----:B------:R-:W-:-:S04]  /*297d0*/  IMAD.WIDE.U32 R6, R11, R82, R14 ;  /* 0x000000520b067225 */ /* 0x000fc800078e000e */
[----:B------:R-:W-:Y:S01]  /*297e0*/  IMAD.IADD R4, R7, 0x1, R4 ;  /* 0x0000000107047824 */ /* 0x000fe200078e0204 */
[----:B------:R-:W-:-:S03]  /*297f0*/  LEA R86, P1, R6, R84, 0x1 ;  /* 0x0000005406567211 */ /* 0x000fc600078208ff */
[----:B------:R-:W-:Y:S02]  /*29800*/  @!P4 R2UR UR12, R8 ;  /* 0x00000000080cc2ca */ /* 0x000fe400000e0000 */
[----:B------:R-:W-:Y:S02]  /*29810*/  LEA.HI.X R87, R6, R85, R4, 0x1, P1 ;  /* 0x0000005506577211 */ /* 0x000fe400008f0c04 */
[----:B------:R-:W-:Y:S02]  /*29820*/  ISETP.GE.AND P1, PT, R3, R10, PT ;  /* 0x0000000a0300720c */ /* 0x000fe40003f26270 */
[C---:B------:R-:W-:Y:S02]  /*29830*/  @!P4 R2UR UR13, R9.reuse ;  /* 0x00000000090dc2ca */ /* 0x040fe400000e0000 */
[----:B------:R-:W-:Y:S02]  /*29840*/  @!P3 R2UR UR10, R8 ;  /* 0x00000000080ab2ca */ /* 0x000fe400000e0000 */
[----:B------:R-:W-:-:S02]  /*29850*/  @!P3 R2UR UR11, R9 ;  /* 0x00000000090bb2ca */ /* 0x000fc400000e0000 */
[----:B------:R-:W-:Y:S02]  /*29860*/  @!P2 R2UR UR8, R8 ;  /* 0x000000000808a2ca */ /* 0x000fe400000e0000 */
[----:B------:R-:W-:-:S03]  /*29870*/  @!P2 R2UR UR9, R9 ;  /* 0x000000000909a2ca */ /* 0x000fc600000e0000 */
[----:B------:R-:W-:Y:S02]  /*29880*/  @!P1 R2UR UR4, R8 ;  /* 0x00000000080492ca */ /* 0x000fe400000e0000 */
[----:B------:R-:W-:Y:S01]  /*29890*/  @!P1 R2UR UR5, R9 ;  /* 0x00000000090592ca */ /* 0x000fe200000e0000 */
[----:B-1----:R2:W-:Y:S04]  /*298a0*/  @!P4 ST.E.128 desc[UR12][R86.64], R72 ;  /* 0x000000485600c985 */ /* 0x0025e8000c101d0c */
[----:B------:R2:W-:Y:S04]  /*298b0*/  @!P3 ST.E.128 desc[UR10][R86.64+0x80], R56 ;  /* 0x000080385600b985 */ /* 0x0005e8000c101d0a */
[----:B------:R2:W-:Y:S04]  /*298c0*/  @!P2 ST.E.128 desc[UR8][R86.64+0x100], R40 ;  /* 0x000100285600a985 */ /* 0x0005e8000c101d08 */
[----:B------:R2:W-:Y:S02]  /*298d0*/  @!P1 ST.E.128 desc[UR4][R86.64+0x180], R24 ;  /* 0x0001801856009985 */ /* 0x0005e4000c101d04 */
.L_x_1171:
[----:B------:R-:W-:Y:S05]  /*298e0*/  BSYNC B0 ;  /* 0x0000000000007941 */ /* 0x000fea0003800000 */
.L_x_1170:
[----:B------:R-:W-:Y:S04]  /*298f0*/  BSSY B0, `(.L_x_1172) ;  /* 0x000001c000007945 */ /* 0x000fe80003800000 */
[----:B------:R-:W-:Y:S05]  /*29900*/  @P0 BRA `(.L_x_1173) ;  /* 0x0000000000680947 */ /* 0x000fea0003800000 */
[----:B------:R-:W-:Y:S01]  /*29910*/  IADD3 R6, P3, R11, 0x10, RZ ;  /* 0x000000100b067810 */ /* 0x000fe20007f7e0ff */
[----:B-12---:R-:W-:Y:S01]  /*29920*/  IMAD.MOV.U32 R24, RZ, RZ, R80 ;  /* 0x000000ffff187224 */ /* 0x006fe200078e0050 */
[-C--:B-----5:R-:W-:Y:S01]  /*29930*/  ISETP.GE.AND P4, PT, R12, R10.reuse, PT ;  /* 0x0000000a0c00720c */ /* 0x0a0fe20003f86270 */
[----:B------:R-:W-:Y:S01]  /*29940*/  IMAD.MOV.U32 R25, RZ, RZ, R15 ;  /* 0x000000ffff197224 */ /* 0x000fe200078e000f */
[-C--:B------:R-:W-:Y:S01]  /*29950*/  ISETP.GE.AND P2, PT, R2, R10.reuse, PT ;  /* 0x0000000a0200720c */ /* 0x080fe20003f46270 */
[----:B------:R-:W-:Y:S01]  /*29960*/  IMAD.X R4, RZ, RZ, R0, P3 ;  /* 0x000000ffff047224 */ /* 0x000fe200018e0600 */
[----:B------:R-:W-:Y:S01]  /*29970*/  ISETP.GE.AND P1, PT, R5, R10, PT ;  /* 0x0000000a0500720c */ /* 0x000fe20003f26270 */
[----:B------:R-:W-:Y:S01]  /*29980*/  IMAD.WIDE.U32 R24, R82, R6, R24 ;  /* 0x0000000652187225 */ /* 0x000fe200078e0018 */
[----:B------:R-:W-:-:S03]  /*29990*/  ISETP.GE.AND P0, PT, R3, R10, PT ;  /* 0x0000000a0300720c */ /* 0x000fc60003f06270 */
[----:B------:R-:W-:-:S04]  /*299a0*/  IMAD R4, R4, R82, RZ ;  /* 0x0000005204047224 */ /* 0x000fc800078e02ff */
[----:B------:R-:W-:Y:S01]  /*299b0*/  IMAD R4, R83, R6, R4 ;  /* 0x0000000653047224 */ /* 0x000fe200078e0204 */
[C---:B------:R-:W-:Y:S02]  /*299c0*/  @!P4 R2UR UR12, R8.reuse ;  /* 0x00000000080cc2ca */ /* 0x040fe400000e0000 */
[----:B------:R-:W-:Y:S01]  /*299d0*/  @!P4 R2UR UR13, R9 ;  /* 0x00000000090dc2ca */ /* 0x000fe200000e0000 */
[----:B------:R-:W-:Y:S01]  /*299e0*/  IMAD.IADD R4, R25, 0x1, R4 ;  /* 0x0000000119047824 */ /* 0x000fe200078e0204 */
[C---:B------:R-:W-:Y:S02]  /*299f0*/  @!P2 R2UR UR10, R8.reuse ;  /* 0x00000000080aa2ca */ /* 0x040fe400000e0000 */
[C---:B------:R-:W-:Y:S02]  /*29a00*/  @!P2 R2UR UR11, R9.reuse ;  /* 0x00000000090ba2ca */ /* 0x040fe400000e0000 */
[----:B------:R-:W-:Y:S02]  /*29a10*/  @!P1 R2UR UR8, R8 ;  /* 0x00000000080892ca */ /* 0x000fe400000e0000 */
[----:B------:R-:W-:-:S02]  /*29a20*/  @!P1 R2UR UR9, R9 ;  /* 0x00000000090992ca */ /* 0x000fc400000e0000 */
[----:B------:R-:W-:Y:S02]  /*29a30*/  @!P0 R2UR UR4, R8 ;  /* 0x00000000080482ca */ /* 0x000fe400000e0000 */
[----:B------:R-:W-:Y:S02]  /*29a40*/  @!P0 R2UR UR5, R9 ;  /* 0x00000000090582ca */ /* 0x000fe400000e0000 */
[----:B------:R-:W-:-:S04]  /*29a50*/  LEA R6, P3, R24, R84, 0x1 ;  /* 0x0000005418067211 */ /* 0x000fc800078608ff */
[----:B------:R-:W-:-:S05]  /*29a60*/  LEA.HI.X R7, R24, R85, R4, 0x1, P3 ;  /* 0x0000005518077211 */ /* 0x000fca00018f0c04 */
[----:B------:R3:W-:Y:S04]  /*29a70*/  @!P4 ST.E.128 desc[UR12][R6.64], R68 ;  /* 0x000000440600c985 */ /* 0x0007e8000c101d0c */
[----:B------:R3:W-:Y:S04]  /*29a80*/  @!P2 ST.E.128 desc[UR10][R6.64+0x80], R52 ;  /* 0x000080340600a985 */ /* 0x0007e8000c101d0a */
[----:B------:R3:W-:Y:S04]  /*29a90*/  @!P1 ST.E.128 desc[UR8][R6.64+0x100], R36 ;  /* 0x0001002406009985 */ /* 0x0007e8000c101d08 */
[----:B------:R3:W-:Y:S02]  /*29aa0*/  @!P0 ST.E.128 desc[UR4][R6.64+0x180], R20 ;  /* 0x0001801406008985 */ /* 0x0007e4000c101d04 */
.L_x_1173:
[----:B------:R-:W-:Y:S05]  /*29ab0*/  BSYNC B0 ;  /* 0x0000000000007941 */ /* 0x000fea0003800000 */
.L_x_1172:
[----:B------:R-:W-:Y:S04]  /*29ac0*/  BSSY B0, `(.L_x_1174) ;  /* 0x000001c000007945 */ /* 0x000fe80003800000 */
[----:B------:R-:W-:Y:S05]  /*29ad0*/  @P6 BRA `(.L_x_1175) ;  /* 0x0000000000686947 */ /* 0x000fea0003800000 */
[----:B---3--:R-:W-:Y:S01]  /*29ae0*/  IADD3 R6, P3, R11, 0x20, RZ ;  /* 0x000000200b067810 */ /* 0x008fe20007f7e0ff */
[----:B-1----:R-:W-:Y:S01]  /*29af0*/  IMAD.MOV.U32 R20, RZ, RZ, R80 ;  /* 0x000000ffff147224 */ /* 0x002fe200078e0050 */
        /* <DEDUP_REMOVED lines=24> */
.L_x_1175:
[----:B------:R-:W-:Y:S05]  /*29c80*/  BSYNC B0 ;  /* 0x0000000000007941 */ /* 0x000fea0003800000 */
.L_x_1174:
[----:B---34-:R-:W-:Y:S02]  /*29c90*/  MOV R6, R237 ;  /* 0x000000ed00067202 */ /* 0x018fe40000000f00 */
[----:B------:R-:W-:-:S04]  /*29ca0*/  MOV R7, 0x0 ;  /* 0x0000000000077802 */ /* 0x000fc80000000f00 */
[----:B-12--5:R-:W-:Y:S05]  /*29cb0*/  @P5 RET.REL.NODEC R6 `(_ZN5flash24flash_fwd_splitkv_kernelI23Flash_fwd_kernel_traitsILi256ELi64ELi64ELi4ELb0ELb0EN7cutlass6half_tE19Flash_kernel_traitsILi256ELi64ELi64ELi4ES3_EELb1ELb0ELb0ELb0ELb0ELb0ELb0ELb1EEEvNS_16Flash_fwd_paramsE) ;  /* 0xfffffd6006d05950 */ /* 0x026fea0003c3ffff */
[----:B------:R-:W-:Y:S01]  /*29cc0*/  IADD3 R11, P0, R11, 0x30, RZ ;  /* 0x000000300b0b7810 */ /* 0x000fe20007f1e0ff */
[----:B------:R-:W-:Y:S01]  /*29cd0*/  IMAD.MOV.U32 R4, RZ, RZ, R80 ;  /* 0x000000ffff047224 */ /* 0x000fe200078e0050 */
[-C--:B------:R-:W-:Y:S02]  /*29ce0*/  ISETP.GE.AND P3, PT, R12, R10.reuse, PT ;  /* 0x0000000a0c00720c */ /* 0x080fe40003f66270 */
[-C--:B------:R-:W-:Y:S01]  /*29cf0*/  ISETP.GE.AND P2, PT, R2, R10.reuse, PT ;  /* 0x0000000a0200720c */ /* 0x080fe20003f46270 */
[----:B------:R-:W-:Y:S01]  /*29d00*/  IMAD.X R0, RZ, RZ, R0, P0 ;  /* 0x000000ffff007224 */ /* 0x000fe200000e0600 */
[-C--:B------:R-:W-:Y:S01]  /*29d10*/  ISETP.GE.AND P1, PT, R5, R10.reuse, PT ;  /* 0x0000000a0500720c */ /* 0x080fe20003f26270 */
[----:B------:R-:W-:Y:S01]  /*29d20*/  IMAD.MOV.U32 R5, RZ, RZ, R15 ;  /* 0x000000ffff057224 */ /* 0x000fe200078e000f */
[----:B------:R-:W-:Y:S01]  /*29d30*/  ISETP.GE.AND P0, PT, R3, R10, PT ;  /* 0x0000000a0300720c */ /* 0x000fe20003f06270 */
[----:B------:R-:W-:Y:S02]  /*29d40*/  IMAD R0, R0, R82, RZ ;  /* 0x0000005200007224 */ /* 0x000fe400078e02ff */
[----:B------:R-:W-:-:S04]  /*29d50*/  IMAD.WIDE.U32 R4, R82, R11, R4 ;  /* 0x0000000b52047225 */ /* 0x000fc800078e0004 */
[----:B------:R-:W-:Y:S01]  /*29d60*/  IMAD R0, R83, R11, R0 ;  /* 0x0000000b53007224 */ /* 0x000fe200078e0200 */
[C---:B------:R-:W-:Y:S02]  /*29d70*/  @!P3 R2UR UR10, R8.reuse ;  /* 0x00000000080ab2ca */ /* 0x040fe400000e0000 */
[----:B------:R-:W-:Y:S01]  /*29d80*/  @!P3 R2UR UR11, R9 ;  /* 0x00000000090bb2ca */ /* 0x000fe200000e0000 */
[----:B------:R-:W-:Y:S01]  /*29d90*/  IMAD.IADD R0, R5, 0x1, R0 ;  /* 0x0000000105007824 */ /* 0x000fe200078e0200 */
[C---:B------:R-:W-:Y:S01]  /*29da0*/  @!P2 R2UR UR8, R8.reuse ;  /* 0x000000000808a2ca */ /* 0x040fe200000e0000 */
[----:B------:R-:W-:Y:S01]  /*29db0*/  IMAD.MOV.U32 R5, RZ, RZ, 0x0 ;  /* 0x00000000ff057424 */ /* 0x000fe200078e00ff */
[C---:B------:R-:W-:Y:S02]  /*29dc0*/  @!P2 R2UR UR9, R9.reuse ;  /* 0x000000000909a2ca */ /* 0x040fe400000e0000 */
[----:B------:R-:W-:Y:S02]  /*29dd0*/  @!P1 R2UR UR4, R8 ;  /* 0x00000000080492ca */ /* 0x000fe400000e0000 */
[----:B------:R-:W-:-:S02]  /*29de0*/  @!P1 R2UR UR5, R9 ;  /* 0x00000000090592ca */ /* 0x000fc400000e0000 */
[----:B------:R-:W-:-:S04]  /*29df0*/  LEA R2, P4, R4, R84, 0x1 ;  /* 0x0000005404027211 */ /* 0x000fc800078808ff */
[----:B------:R-:W-:Y:S01]  /*29e00*/  LEA.HI.X R3, R4, R85, R0, 0x1, P4 ;  /* 0x0000005504037211 */ /* 0x000fe200020f0c00 */
[----:B------:R-:W-:-:S04]  /*29e10*/  IMAD.MOV.U32 R4, RZ, RZ, R237 ;  /* 0x000000ffff047224 */ /* 0x000fc800078e00ed */
[----:B------:R-:W-:Y:S04]  /*29e20*/  @!P3 ST.E.128 desc[UR10][R2.64], R60 ;  /* 0x0000003c0200b985 */ /* 0x000fe8000c101d0a */
[----:B------:R-:W-:Y:S04]  /*29e30*/  @!P2 ST.E.128 desc[UR8][R2.64+0x80], R44 ;  /* 0x0000802c0200a985 */ /* 0x000fe8000c101d08 */
[----:B------:R1:W-:Y:S02]  /*29e40*/  @!P1 ST.E.128 desc[UR4][R2.64+0x100], R28 ;  /* 0x0001001c02009985 */ /* 0x0003e4000c101d04 */
[----:B-1----:R-:W-:Y:S05]  /*29e50*/  @P0 RET.REL.NODEC R4 `(_ZN5flash24flash_fwd_splitkv_kernelI23Flash_fwd_kernel_traitsILi256ELi64ELi64ELi4ELb0ELb0EN7cutlass6half_tE19Flash_kernel_traitsILi256ELi64ELi64ELi4ES3_EELb1ELb0ELb0ELb0ELb0ELb0ELb0ELb1EEEvNS_16Flash_fwd_paramsE) ;  /* 0xfffffd6004680950 */ /* 0x002fea0003c3ffff */
[----:B------:R-:W-:Y:S02]  /*29e60*/  R2UR UR4, R8 ;  /* 0x00000000080472ca */ /* 0x000fe400000e0000 */
[----:B------:R-:W-:-:S13]  /*29e70*/  R2UR UR5, R9 ;  /* 0x00000000090572ca */ /* 0x000fda00000e0000 */
[----:B------:R1:W-:Y:S02]  /*29e80*/  ST.E.128 desc[UR4][R2.64+0x180], R76 ;  /* 0x0001804c02007985 */ /* 0x0003e4000c101d04 */
[----:B-1----:R-:W-:Y:S02]  /*29e90*/  IMAD.MOV.U32 R2, RZ, RZ, R237 ;  /* 0x000000ffff027224 */ /* 0x002fe400078e00ed */
[----:B------:R-:W-:-:S04]  /*29ea0*/  IMAD.MOV.U32 R3, RZ, RZ, 0x0 ;  /* 0x00000000ff037424 */ /* 0x000fc800078e00ff */
[----:B------:R-:W-:Y:S05]  /*29eb0*/  RET.REL.NODEC R2 `(_ZN5flash24flash_fwd_splitkv_kernelI23Flash_fwd_kernel_traitsILi256ELi64ELi64ELi4ELb0ELb0EN7cutlass6half_tE19Flash_kernel_traitsILi256ELi64ELi64ELi4ES3_EELb1ELb0ELb0ELb0ELb0ELb0ELb0ELb1EEEvNS_16Flash_fwd_paramsE) ;  /* 0xfffffd6002507950 */ /* 0x000fea0003c3ffff */
.L_x_1164:
[----:B------:R-:W-:Y:S01]  /*29ec0*/  MOV R0, 0x1f ;  /* 0x0000001f00007802 */ /* 0x000fe20000000f00 */
[----:B------:R-:W-:Y:S01]  /*29ed0*/  IMAD.MOV.U32 R2, RZ, RZ, 0x2 ;  /* 0x00000002ff027424 */ /* 0x000fe200078e00ff */
[----:B------:R-:W-:Y:S01]  /*29ee0*/  MOV R6, R249 ;  /* 0x000000f900067202 */ /* 0x000fe20000000f00 */
[----:B------:R-:W-:-:S07]  /*29ef0*/  IMAD.MOV.U32 R4, RZ, RZ, -0x1 ;  /* 0xffffffffff047424 */ /* 0x000fce00078e00ff */
[----:B-1---5:R-:W-:Y:S05]  /*29f00*/  WARPSYNC.COLLECTIVE R4, `(.L_x_1176) ;  /* 0x0000000004087348 */ /* 0x022fea0003c00000 */
[----:B------:R2:W3:Y:S02]  /*29f10*/  SHFL.BFLY P0, R0, R6, R2, R0 ;  /* 0x0c00000206007389 */ /* 0x0004e40000000000 */
[----:B-123-5:R-:W-:Y:S01]  /*29f20*/  ENDCOLLECTIVE ;  /* 0x000000000000791b */ /* 0x02efe20003800000 */
.L_x_1176:
[----:B------:R-:W-:Y:S01]  /*29f30*/  MOV R2, R0 ;  /* 0x0000000000027202 */ /* 0x000fe20000000f00 */
[----:B------:R-:W-:-:S04]  /*29f40*/  IMAD.MOV.U32 R0, RZ, RZ, 0x1f ;  /* 0x0000001fff007424 */ /* 0x000fc800078e00ff */
[----:B------:R-:W-:Y:S01]  /*29f50*/  FADD.FTZ R249, R2, R249 ;  /* 0x000000f902f97221 */ /* 0x000fe20000010000 */
[----:B------:R-:W-:-:S03]  /*29f60*/  MOV R2, 0x1 ;  /* 0x0000000100027802 */ /* 0x000fc60000000f00 */
[----:B------:R-:W-:-:S07]  /*29f70*/  IMAD.MOV.U32 R6, RZ, RZ, R249 ;  /* 0x000000ffff067224 */ /* 0x000fce00078e00f9 */
[----:B------:R-:W-:Y:S05]  /*29f80*/  WARPSYNC.COLLECTIVE R4, `(.L_x_1177) ;  /* 0x0000000004087348 */ /* 0x000fea0003c00000 */
[----:B------:R1:W2:Y:S02]  /*29f90*/  SHFL.BFLY P0, R0, R6, R2, R0 ;  /* 0x0c00000206007389 */ /* 0x0002a40000000000 */
[----:B-12---:R-:W-:Y:S01]  /*29fa0*/  ENDCOLLECTIVE ;  /* 0x000000000000791b */ /* 0x006fe20003800000 */
.L_x_1177:
[----:B------:R-:W-:Y:S01]  /*29fb0*/  MOV R7, R0 ;  /* 0x0000000000077202 */ /* 0x000fe20000000f00 */
[----:B------:R-:W-:Y:S01]  /*29fc0*/  IMAD.MOV.U32 R6, RZ, RZ, R248 ;  /* 0x000000ffff067224 */ /* 0x000fe200078e00f8 */
[----:B------:R-:W-:Y:S02]  /*29fd0*/  MOV R0, 0x1f ;  /* 0x0000001f00007802 */ /* 0x000fe40000000f00 */
[----:B------:R-:W-:Y:S01]  /*29fe0*/  MOV R2, 0x2 ;  /* 0x0000000200027802 */ /* 0x000fe20000000f00 */
[----:B------:R-:W-:-:S07]  /*29ff0*/  FADD.FTZ R7, R249, R7 ;  /* 0x00000007f9077221 */ /* 0x000fce0000010000 */
[----:B------:R-:W-:Y:S05]  /*2a000*/  WARPSYNC.COLLECTIVE R4, `(.L_x_1178) ;  /* 0x0000000004087348 */ /* 0x000fea0003c00000 */
[----:B------:R1:W2:Y:S02]  /*2a010*/  SHFL.BFLY P0, R0, R6, R2, R0 ;  /* 0x0c00000206007389 */ /* 0x0002a40000000000 */
[----:B-12---:R-:W-:Y:S01]  /*2a020*/  ENDCOLLECTIVE ;  /* 0x000000000000791b */ /* 0x006fe20003800000 */
.L_x_1178:
[----:B------:R-:W-:Y:S01]  /*2a030*/  FADD.FTZ R248, R0, R248 ;  /* 0x000000f800f87221 */ /* 0x000fe20000010000 */
[----:B------:R-:W-:Y:S02]  /*2a040*/  MOV R0, 0x1f ;  /* 0x0000001f00007802 */ /* 0x000fe40000000f00 */
[----:B------:R-:W-:Y:S01]  /*2a050*/  MOV R2, 0x1 ;  /* 0x0000000100027802 */ /* 0x000fe20000000f00 */
[----:B------:R-:W-:-:S07]  /*2a060*/  IMAD.MOV.U32 R6, RZ, RZ, R248 ;  /* 0x000000ffff067224 */ /* 0x000fce00078e00f8 */
[----:B------:R-:W-:Y:S05]  /*2a070*/  WARPSYNC.COLLECTIVE R4, `(.L_x_1179) ;  /* 0x0000000004087348 */ /* 0x000fea0003c00000 */
[----:B------:R1:W2:Y:S02]  /*2a080*/  SHFL.BFLY P0, R0, R6, R2, R0 ;  /* 0x0c00000206007389 */ /* 0x0002a40000000000 */
[----:B-12---:R-:W-:Y:S01]  /*2a090*/  ENDCOLLECTIVE ;  /* 0x000000000000791b */ /* 0x006fe20003800000 */
.L_x_1179:
[----:B------:R-:W-:Y:S05]  /*2a0a0*/  BRA `(.L_x_1180) ;  /* 0xffffffd800b07947 */ /* 0x000fea000383ffff */
.L_x_1181:
        /* <DEDUP_REMOVED lines=13> */
.L_x_4874:


//--------------------- .text._ZN5flash24flash_fwd_splitkv_kernelI23Flash_fwd_kernel_traitsILi256ELi64ELi64ELi4ELb0ELb0EN7cutlass6half_tE19Flash_kernel_traitsILi256ELi64ELi64ELi4ES3_EELb1ELb0ELb0ELb0ELb0ELb1ELb0ELb1EEEvNS_16Flash_fwd_paramsE --------------------------
	.section	.text._ZN5flash24flash_fwd_splitkv_kernelI23Flash_fwd_kernel_traitsILi256ELi64ELi64ELi4ELb0ELb0EN7cutlass6half_tE19Flash_kernel_traitsILi256ELi64ELi64ELi4ES3_EELb1ELb0ELb0ELb0ELb0ELb1ELb0ELb1EEEvNS_16Flash_fwd_paramsE,"ax",@progbits
	.align	128
        .global         _ZN5flash24flash_fwd_splitkv_kernelI23Flash_fwd_kernel_traitsILi256ELi64ELi64ELi4ELb0ELb0EN7cutlass6half_tE19Flash_kernel_traitsILi256ELi64ELi64ELi4ES3_EELb1ELb0ELb0ELb0ELb0ELb1ELb0ELb1EEEvNS_16Flash_fwd_paramsE
        .type           _ZN5flash24flash_fwd_splitkv_kernelI23Flash_fwd_kernel_traitsILi256ELi64ELi64ELi4ELb0ELb0EN7cutlass6half_tE19Flash_kernel_traitsILi256ELi64ELi64ELi4ES3_EELb1ELb0ELb0ELb0ELb0ELb1ELb0ELb1EEEvNS_16Flash_fwd_paramsE,@function
        .size           _ZN5flash24flash_fwd_splitkv_kernelI23Flash_fwd_kernel_traitsILi256ELi64ELi64ELi4ELb0ELb0EN7cutlass6half_tE19Flash_kernel_traitsILi256ELi64ELi64ELi4ES3_EELb1ELb0ELb0ELb0ELb0ELb1ELb0ELb1EEEvNS_16Flash_fwd_paramsE,(.L_x_4875 - _ZN5flash24flash_fwd_splitkv_kernelI23Flash_fwd_kernel_traitsILi256ELi64ELi64ELi4ELb0ELb0EN7cutlass6half_tE19Flash_kernel_traitsILi256ELi64ELi64ELi4ES3_EELb1ELb0ELb0ELb0ELb0ELb1ELb0ELb1EEEvNS_16Flash_fwd_paramsE)
        .other          _ZN5flash24flash_fwd_splitkv_kernelI23Flash_fwd_kernel_traitsILi256ELi64ELi64ELi4ELb0ELb0EN7cutlass6half_tE19Flash_kernel_traitsILi256ELi64ELi64ELi4ES3_EELb1ELb0ELb0ELb0ELb0ELb1ELb0ELb1EEEvNS_16Flash_fwd_paramsE,@"STO_CUDA_ENTRY STV_DEFAULT"
_ZN5flash24flash_fwd_splitkv_kernelI23Flash_fwd_kernel_traitsILi256ELi64ELi64ELi4ELb0ELb0EN7cutlass6half_tE19Flash_kernel_traitsILi256ELi64ELi64ELi4ES3_EELb1ELb0ELb0ELb0ELb0ELb1ELb0ELb1EEEvNS_16Flash_fwd_paramsE:
.text._ZN5flash24flash_fwd_splitkv_kernelI23Flash_fwd_kernel_traitsILi256ELi64ELi64ELi4ELb0ELb0EN7cutlass6half_tE19Flash_kernel_traitsILi256ELi64ELi64ELi4ES3_EELb1ELb0ELb0ELb0ELb0ELb1ELb0ELb1EEEvNS_16Flash_fwd_paramsE:
[----:B------:R-:W1:Y:S01]  /*0000*/  LDC R1, c[0x0][0x28] ;  /* 0x00000a00ff017b82 */ /* 0x000e620000000800 */
[----:B------:R-:W2:Y:S07]  /*0010*/  S2R R239, SR_CTAID.X ;  /* 0x0000000000ef7919 */ /* 0x000eae0000002500 */
[----:B------:R-:W3:Y:S01]  /*0020*/  LDC.64 R18, c[0x0][0x198] ;  /* 0x00006600ff127b82 */ /* 0x000ee20000000a00 */
[----:B------:R-:W-:Y:S01]  /*0030*/  BSSY B4, `(.L_x_1182) ;  /* 0x0000006000047945 */ /* 0x000fe20003800000 */
[----:B-1----:R-:W-:Y:S01]  /*0040*/  IADD3 R1, R1, -0x30, RZ ;  /* 0xffffffd001017810 */ /* 0x002fe20007ffe0ff */
[----:B------:R-:W1:Y:S01]  /*0050*/  S2R R238, SR_CTAID.Y ;  /* 0x0000000000ee7919 */ /* 0x000e620000002600 */
[----:B------:R-:W-:Y:S01]  /*0060*/  MOV R236, 0x90 ;  /* 0x0000009000ec7802 */ /* 0x000fe20000000f00 */
[----:B--2---:R-:W4:Y:S06]  /*0070*/  S2R R237, SR_CTAID.Z ;  /* 0x0000000000ed7919 */ /* 0x004f2c0000002700 */
[----:B-1-34-:R-:W-:Y:S05]  /*0080*/  CALL.REL.NOINC `($_ZN5flash24flash_fwd_splitkv_kernelI23Flash_fwd_kernel_traitsILi256ELi64ELi64ELi4ELb0ELb0EN7cutlass6half_tE19Flash_kernel_traitsILi256ELi64ELi64ELi4ES3_EELb1ELb0ELb0ELb0ELb0ELb1ELb0ELb1EEEvNS_16Flash_fwd_paramsE$_ZN5flash30compute_attn_1rowblock_splitkvI23Flash_fwd_kernel_traitsILi256ELi64ELi64ELi4ELb0ELb0EN7cutlass6half_tE19Flash_kernel_traitsILi256ELi64ELi64ELi4ES3_EELb1ELb0ELb0ELb0ELb0ELb1ELb0ELb1ENS_16Flash_fwd_paramsEEEvRKT8_iiiii) ;  /* 0x0000000000087944 */ /* 0x01afea0003c00000 */
[----:B------:R-:W-:Y:S05]  /*0090*/  BSYNC B4 ;  /* 0x0000000000047941 */ /* 0x000fea0003800000 */
.L_x_1182:
[----:B------:R-:W-:Y:S05]  /*00a0*/  EXIT ;  /* 0x000000000000794d */ /* 0x000fea0003800000 */
        .type           $_ZN5flash24flash_fwd_splitkv_kernelI23Flash_fwd_kernel_traitsILi256ELi64ELi64ELi4ELb0ELb0EN7cutlass6half_tE19Flash_kernel_traitsILi256ELi64ELi64ELi4ES3_EELb1ELb0ELb0ELb0ELb0ELb1ELb0ELb1EEEvNS_16Flash_fwd_paramsE$_ZN5flash30compute_attn_1rowblock_splitkvI23Flash_fwd_kernel_traitsILi256ELi64ELi64ELi4ELb0ELb0EN7cutlass6half_tE19Flash_kernel_traitsILi256ELi64ELi64ELi4ES3_EELb1ELb0ELb0ELb0ELb0ELb1ELb0ELb1ENS_16Flash_fwd_paramsEEEvRKT8_iiiii,@function
        .size           $_ZN5flash24flash_fwd_splitkv_kernelI23Flash_fwd_kernel_traitsILi256ELi64ELi64ELi4ELb0ELb0EN7cutlass6half_tE19Flash_kernel_traitsILi256ELi64ELi64ELi4ES3_EELb1ELb0ELb0ELb0ELb0ELb1ELb0ELb1EEEvNS_16Flash_fwd_paramsE$_ZN5flash30compute_attn_1rowblock_splitkvI23Flash_fwd_kernel_traitsILi256ELi64ELi64ELi4ELb0ELb0EN7cutlass6half_tE19Flash_kernel_traitsILi256ELi64ELi64ELi4ES3_EELb1ELb0ELb0ELb0ELb0ELb1ELb0ELb1ENS_16Flash_fwd_paramsEEEvRKT8_iiiii,(.L_x_4875 - $_ZN5flash24flash_fwd_splitkv_kernelI23Flash_fwd_kernel_traitsILi256ELi64ELi64ELi4ELb0ELb0EN7cutlass6half_tE19Flash_kernel_traitsILi256ELi64ELi64ELi4ES3_EELb1ELb0ELb0ELb0ELb0ELb1ELb0ELb1EEEvNS_16Flash_fwd_paramsE$_ZN5flash30compute_attn_1rowblock_splitkvI23Flash_fwd_kernel_traitsILi256ELi64ELi64ELi4ELb0ELb0EN7cutlass6half_tE19Flash_kernel_traitsILi256ELi64ELi64ELi4ES3_EELb1ELb0ELb0ELb0ELb0ELb1ELb0ELb1ENS_16Flash_fwd_paramsEEEvRKT8_iiiii)
$_ZN5flash24flash_fwd_splitkv_kernelI23Flash_fwd_kernel_traitsILi256ELi64ELi64ELi4ELb0ELb0EN7cutlass6half_tE19Flash_kernel_traitsILi256ELi64ELi64ELi4ES3_EELb1ELb0ELb0ELb0ELb0ELb1ELb0ELb1EEEvNS_16Flash_fwd_paramsE$_ZN5flash30compute_attn_1rowblock_splitkvI23Flash_fwd_kernel_traitsILi256ELi64ELi64ELi4ELb0ELb0EN7cutlass6half_tE19Flash_kernel_traitsILi256ELi64ELi64ELi4ES3_EELb1ELb0ELb0ELb0ELb0ELb1ELb0ELb1ENS_16Flash_fwd_paramsEEEvRKT8_iiiii:
[----:B------:R-:W-:Y:S02]  /*00b0*/  ULDC.64 UR6, c[0x0][0x208] ;  /* 0x0000820000067ab9 */ /* 0x000fe40000000a00 */
[----:B------:R-:W2:Y:S04]  /*00c0*/  LD.E.64 R6, desc[UR6][R18.64+0xe0] ;  /* 0x0000e00612067980 */ /* 0x000ea8000c101b00 */
[----:B------:R-:W3:Y:S01]  /*00d0*/  LD.E.64 R28, desc[UR6][R18.64+0xf0] ;  /* 0x0000f006121c7980 */ /* 0x000ee2000c101b00 */
[----:B------:R-:W-:-:S03]  /*00e0*/  IMAD.MOV.U32 R242, RZ, RZ, -0x1 ;  /* 0xfffffffffff27424 */ /* 0x000fc600078e00ff */
[----:B------:R-:W4:Y:S01]  /*00f0*/  LD.E.64 R4, desc[UR6][R18.64+0xe8] ;  /* 0x0000e80612047980 */ /* 0x000f22000c101b00 */
        /* <DEDUP_REMOVED lines=9> */
[----:B------:R1:W5:Y:S01]  /*0190*/  @P4 LD.E R12, desc[UR6][R28.64] ;  /* 0x000000061c0c4980 */ /* 0x000362000c101900 */
[----:B------:R-:W-:Y:S01]  /*01a0*/  BSSY B0, `(.L_x_1183) ;  /* 0x000000c000007945 */ /* 0x000fe20003800000 */
[----:B------:R-:W-:Y:S01]  /*01b0*/  IMAD.MOV.U32 R13, RZ, RZ, -0x1 ;  /* 0xffffffffff0d7424 */ /* 0x000fe200078e00ff */
[----:B--2---:R-:W-:-:S06]  /*01c0*/  @P0 IADD3 R240, -R242, R3, RZ ;  /* 0x00000003f2f00210 */ /* 0x004fcc0007ffe1ff */
[----:B------:R1:W5:Y:S01]  /*01d0*/  @!P0 LD.E R240, desc[UR6][R18.64+0xb4] ;  /* 0x0000b40612f08980 */ /* 0x000362000c101900 */
[----:B----4-:R-:W-:-:S04]  /*01e0*/  ISETP.NE.U32.AND P0, PT, R4, RZ, PT ;  /* 0x000000ff0400720c */ /* 0x010fc80003f05070 */
[----:B------:R-:W-:Y:S01]  /*01f0*/  ISETP.NE.AND.EX P0, PT, R5, RZ, PT, P0 ;  /* 0x000000ff0500720c */ /* 0x000fe20003f05300 */
[----:B------:R-:W-:-:S12]  /*0200*/  IMAD.WIDE R4, R238, 0x4, R4 ;  /* 0x00000004ee047825 */ /* 0x000fd800078e0204 */
[----:B------:R-:W-:Y:S05]  /*0210*/  @!P0 BRA `(.L_x_1184) ;  /* 0x0000000000108947 */ /* 0x000fea0003800000 */
[----:B------:R-:W2:Y:S02]  /*0220*/  LD.E.U8 R0, desc[UR6][R18.64+0x1b2] ;  /* 0x0001b20612007980 */ /* 0x000ea4000c101100 */
[----:B--2---:R-:W-:-:S13]  /*0230*/  ISETP.NE.AND P1, PT, R0, RZ, PT ;  /* 0x000000ff0000720c */ /* 0x004fda0003f25270 */
[----:B------:R-:W-:Y:S05]  /*0240*/  @!P1 BRA `(.L_x_1184) ;  /* 0x0000000000049947 */ /* 0x000fea0003800000 */
[----:B------:R2:W5:Y:S02]  /*0250*/  LD.E R13, desc[UR6][R4.64] ;  /* 0x00000006040d7980 */ /* 0x000564000c101900 */
.L_x_1184:
[----:B------:R-:W-:Y:S05]  /*0260*/  BSYNC B0 ;  /* 0x0000000000007941 */ /* 0x000fea0003800000 */
.L_x_1183:
[----:B------:R-:W-:Y:S04]  /*0270*/  BSSY B0, `(.L_x_1185) ;  /* 0x0000009000007945 */ /* 0x000fe80003800000 */
[----:B------:R-:W-:Y:S05]  /*0280*/  @!P0 BRA `(.L_x_1186) ;  /* 0x0000000000188947 */ /* 0x000fea0003800000 */
[----:B------:R-:W3:Y:S02]  /*0290*/  LD.E.U8 R0, desc[UR6][R18.64+0x1b2] ;  /* 0x0001b20612007980 */ /* 0x000ee4000c101100 */
[----:B---3--:R-:W-:-:S13]  /*02a0*/  ISETP.NE.AND P0, PT, R0, RZ, PT ;  /* 0x000000ff0000720c */ /* 0x008fda0003f05270 */
[----:B------:R-:W3:Y:S02]  /*02b0*/  @P0 LD.E R0, desc[UR6][R4.64+0x4] ;  /* 0x0000040604000980 */ /* 0x000ee4000c101900 */
[----:B---3-5:R-:W-:-:S06]  /*02c0*/  @P0 IADD3 R3, R0, -R13, RZ ;  /* 0x8000000d00030210 */ /* 0x028fcc0007ffe0ff */
[----:B------:R4:W5:Y:S01]  /*02d0*/  @!P0 LD.E R3, desc[UR6][R4.64] ;  /* 0x0000000604038980 */ /* 0x000962000c101900 */
[----:B------:R-:W-:Y:S05]  /*02e0*/  BRA `(.L_x_1187) ;  /* 0x0000000000047947 */ /* 0x000fea0003800000 */
.L_x_1186:
[----:B------:R3:W5:Y:S02]  /*02f0*/  LD.E R3, desc[UR6][R18.64+0xb8] ;  /* 0x0000b80612037980 */ /* 0x000764000c101900 */
.L_x_1187:
[----:B------:R-:W-:Y:S05]  /*0300*/  BSYNC B0 ;  /* 0x0000000000007941 */ /* 0x000fea0003800000 */
.L_x_1185:
[----:B--2-4-:R-:W2:Y:S01]  /*0310*/  LD.E.64 R4, desc[UR6][R18.64+0xf8] ;  /* 0x0000f80612047980 */ /* 0x014ea2000c101b00 */
[----:B------:R-:W-:Y:S01]  /*0320*/  BSSY B1, `(.L_x_1188) ;  /* 0x0000012000017945 */ /* 0x000fe20003800000 */
[----:B-----5:R-:W-:Y:S01]  /*0330*/  IMAD.IADD R98, R3, 0x1, -R12 ;  /* 0x0000000103627824 */ /* 0x020fe200078e0a0c */
[----:B--2---:R-:W-:-:S04]  /*0340*/  ISETP.NE.U32.AND P0, PT, R4, RZ, PT ;  /* 0x000000ff0400720c */ /* 0x004fc80003f05070 */
[----:B------:R-:W-:-:S13]  /*0350*/  ISETP.NE.AND.EX P0, PT, R5, RZ, PT, P0 ;  /* 0x000000ff0500720c */ /* 0x000fda0003f05300 */
[----:B------:R-:W-:Y:S05]  /*0360*/  @!P0 BRA `(.L_x_1189) ;  /* 0x0000000000108947 */ /* 0x000fea0003800000 */
[----:B------:R-:W-:-:S05]  /*0370*/  IMAD.WIDE R4, R238, 0x4, R4 ;  /* 0x00000004ee047825 */ /* 0x000fca00078e0204 */
[----:B------:R-:W2:Y:S02]  /*0380*/  LD.E R67, desc[UR6][R4.64] ;  /* 0x0000000604437980 */ /* 0x000ea4000c101900 */
[----:B--2---:R-:W-:Y:S01]  /*0390*/  IADD3 R67, R67, -R12, RZ ;  /* 0x8000000c43437210 */ /* 0x004fe20007ffe0ff */
[----:B------:R-:W-:Y:S05]  /*03a0*/  BRA `(.L_x_1190) ;  /* 0x0000000000247947 */ /* 0x000fea0003800000 */
.L_x_1189:
[----:B------:R-:W2:Y:S01]  /*03b0*/  LD.E.64 R2, desc[UR6][R18.64+0x108] ;  /* 0x0001080612027980 */ /* 0x000ea2000c101b00 */
[----:B------:R-:W-:Y:S01]  /*03c0*/  BSSY B0, `(.L_x_1191) ;  /* 0x0000006000007945 */ /* 0x000fe20003800000 */
[----:B------:R-:W-:Y:S01]  /*03d0*/  IMAD.MOV.U32 R67, RZ, RZ, RZ ;  /* 0x000000ffff437224 */ /* 0x000fe200078e00ff */
[----:B--2---:R-:W-:-:S04]  /*03e0*/  ISETP.NE.U32.AND P0, PT, R2, RZ, PT ;  /* 0x000000ff0200720c */ /* 0x004fc80003f05070 */
[----:B------:R-:W-:-:S13]  /*03f0*/  ISETP.NE.AND.EX P0, PT, R3, RZ, PT, P0 ;  /* 0x000000ff0300720c */ /* 0x000fda0003f05300 */
[----:B------:R-:W-:Y:S05]  /*0400*/  @!P0 BRA `(.L_x_1192) ;  /* 0x0000000000048947 */ /* 0x000fea0003800000 */
[----:B------:R2:W5:Y:S02]  /*0410*/  LD.E R67, desc[UR6][R18.64+0xbc] ;  /* 0x0000bc0612437980 */ /* 0x000564000c101900 */
.L_x_1192:
[----:B------:R-:W-:Y:S05]  /*0420*/  BSYNC B0 ;  /* 0x0000000000007941 */ /* 0x000fea0003800000 */
.L_x_1191:
[----:B-----5:R-:W-:Y:S02]  /*0430*/  IADD3 R67, R98, R67, RZ ;  /* 0x0000004362437210 */ /* 0x020fe40007ffe0ff */
.L_x_1190:
[----:B------:R-:W-:Y:S05]  /*0440*/  BSYNC B1 ;  /* 0x0000000000017941 */ /* 0x000fea0003800000 */
.L_x_1188:
[----:B------:R-:W-:Y:S01]  /*0450*/  IMAD.SHL.U32 R65, R239, 0x40, RZ ;  /* 0x00000040ef417824 */ /* 0x000fe200078e00ff */
[----:B------:R-:W-:Y:S01]  /*0460*/  MOV R2, R236 ;  /* 0x000000ec00027202 */ /* 0x000fe20000000f00 */
[----:B------:R-:W-:-:S03]  /*0470*/  IMAD.MOV.U32 R3, RZ, RZ, 0x0 ;  /* 0x00000000ff037424 */ /* 0x000fc600078e00ff */
[----:B------:R-:W-:-:S13]  /*0480*/  ISETP.GT.AND P0, PT, R240, R65, PT ;  /* 0x00000041f000720c */ /* 0x000fda0003f04270 */
[----:B-123--:R-:W-:Y:S05]  /*0490*/  @!P0 RET.REL.NODEC R2 `(_ZN5flash24flash_fwd_splitkv_kernelI23Flash_fwd_kernel_traitsILi256ELi64ELi64ELi4ELb0ELb0EN7cutlass6half_tE19Flash_kernel_traitsILi256ELi64ELi64ELi4ES3_EELb1ELb0ELb0ELb0ELb0ELb1ELb0ELb1EEEvNS_16Flash_fwd_paramsE) ;  /* 0xfffffff802d88950 */ /* 0x00efea0003c3ffff */
        /* <DEDUP_REMOVED lines=22> */
[----:B------:R-:W5:Y:S04]  /*0600*/  LD.E R3, desc[UR6][R18.64+0x60] ;  /* 0x0000600612037980 */ /* 0x000f68000c101900 */
[----:B------:R-:W4:Y:S01]  /*0610*/  @!P0 LD.E.64 R14, desc[UR6][R18.64+0x80] ;  /* 0x00008006120e8980 */ /* 0x000f22000c101b00 */
[----:B------:R-:W-:-:S03]  /*0620*/  SHF.R.S32.HI R8, RZ, 0x1f, R55 ;  /* 0x0000001fff087819 */ /* 0x000fc60000011437 */
[----:B------:R-:W5:Y:S01]  /*0630*/  LD.E R0, desc[UR6][R18.64+0xb4] ;  /* 0x0000b40612007980 */ /* 0x000f62000c101900 */
[----:B------:R-:W-:-:S03]  /*0640*/  LEA.HI R9, R8, R55, RZ, 0x3 ;  /* 0x0000003708097211 */ /* 0x000fc600078f18ff */
[----:B------:R-:W5:Y:S01]  /*0650*/  LD.E.64 R4, desc[UR6][R18.64+0xa0] ;  /* 0x0000a00612047980 */ /* 0x000f62000c101b00 */
[----:B------:R-:W-:-:S03]  /*0660*/  LOP3.LUT R8, R9, 0xfffffff8, RZ, 0xc0, !PT ;  /* 0xfffffff809087812 */ /* 0x000fc600078ec0ff */
[----:B------:R-:W5:Y:S02]  /*0670*/  LD.E R2, desc[UR6][R18.64+0xc0] ;  /* 0x0000c00612027980 */ /* 0x000f64000c101900 */
[----:B------:R-:W-:Y:S02]  /*0680*/  IMAD.IADD R55, R55, 0x1, -R8 ;  /* 0x0000000137377824 */ /* 0x000fe400078e0a08 */
[----:B------:R1:W5:Y:S02]  /*0690*/  LD.E.64 R26, desc[UR6][R18.64+0x70] ;  /* 0x00007006121a7980 */ /* 0x000364000c101b00 */
[----:B------:R-:W-:Y:S01]  /*06a0*/  IMAD.SHL.U32 R28, R55, 0x8, RZ ;  /* 0x00000008371c7824 */ /* 0x000fe200078e00ff */
[----:B------:R-:W-:-:S04]  /*06b0*/  @!P0 SHF.R.S32.HI R8, RZ, 0x1f, R238 ;  /* 0x0000001fff088819 */ /* 0x000fc800000114ee */
[----:B------:R-:W-:Y:S02]  /*06c0*/  SHF.R.S32.HI R29, RZ, 0x1f, R28 ;  /* 0x0000001fff1d7819 */ /* 0x000fe4000001141c */
[----:B------:R-:W-:Y:S02]  /*06d0*/  SHF.R.S32.HI R9, RZ, 0x3, R9 ;  /* 0x00000003ff097819 */ /* 0x000fe40000011409 */
[----:B------:R-:W-:Y:S01]  /*06e0*/  IADD3 R240, -R65, R240, RZ ;  /* 0x000000f041f07210 */ /* 0x000fe20007ffe1ff */
[----:B------:R-:W-:Y:S01]  /*06f0*/  BSSY B0, `(.L_x_1194) ;  /* 0x000002d000007945 */ /* 0x000fe20003800000 */
[----:B------:R-:W-:Y:S01]  /*0700*/  ISETP.NE.AND P3, PT, R55, RZ, PT ;  /* 0x000000ff3700720c */ /* 0x000fe20003f65270 */
[C---:B------:R-:W-:Y:S01]  /*0710*/  VIADD R25, R28.reuse, 0x40 ;  /* 0x000000401c197836 */ /* 0x040fe20000000000 */
[C---:B------:R-:W-:Y:S01]  /*0720*/  IADD3 R23, R28.reuse, 0x80, RZ ;  /* 0x000000801c177810 */ /* 0x040fe20007ffe0ff */
[----:B------:R-:W-:Y:S02]  /*0730*/  VIADD R21, R28, 0xc0 ;  /* 0x000000c01c157836 */ /* 0x000fe40000000000 */
[----:B-1----:R-:W-:-:S05]  /*0740*/  VIADD R19, R9, 0x10 ;  /* 0x0000001009137836 */ /* 0x002fca0000000000 */
[----:B------:R-:W-:Y:S01]  /*0750*/  ISETP.GE.AND P1, PT, R19, R240, PT ;  /* 0x000000f01300720c */ /* 0x000fe20003f26270 */
        /* <DEDUP_REMOVED lines=14> */
[----:B------:R-:W-:Y:S01]  /*0840*/  ISETP.GE.AND P0, PT, R9, R240, PT ;  /* 0x000000f00900720c */ /* 0x000fe20003f06270 */
[----:B---3--:R-:W-:Y:S01]  /*0850*/  IMAD R33, R31, R237, RZ ;  /* 0x000000ed1f217224 */ /* 0x008fe200078e02ff */
[----:B------:R-:W-:-:S05]  /*0860*/  SHF.R.S32.HI R8, RZ, 0x1f, R237 ;  /* 0x0000001fff087819 */ /* 0x000fca00000114ed */
[----:B------:R-:W-:Y:S02]  /*0870*/  IMAD R33, R30, R8, R33 ;  /* 0x000000081e217224 */ /* 0x000fe400078e0221 */
[----:B------:R-:W-:Y:S01]  /*0880*/  IMAD.WIDE.U32 R30, R237, R30, R12 ;  /* 0x0000001eed1e7225 */ /* 0x000fe200078e000c */
[----:B------:R-:W-:Y:S02]  /*0890*/  SHF.R.S32.HI R15, RZ, 0x1f, R9 ;  /* 0x0000001fff0f7819 */ /* 0x000fe40000011409 */
[----:B------:R-:W-:Y:S02]  /*08a0*/  IADD3 R17, R9, 0x20, RZ ;  /* 0x0000002009117810 */ /* 0x000fe40007ffe0ff */
[----:B------:R-:W-:Y:S01]  /*08b0*/  IADD3 R33, R31, R33, RZ ;  /* 0x000000211f217210 */ /* 0x000fe20007ffe0ff */
[----:B------:R-:W-:Y:S06]  /*08c0*/  @P0 BRA `(.L_x_1195) ;  /* 0x00000000003c0947 */ /* 0x000fec0003800000 */
[----:B------:R-:W-:Y:S01]  /*08d0*/  IMAD R8, R7, R9, RZ ;  /* 0x0000000907087224 */ /* 0x000fe200078e02ff */
[-C--:B-----5:R-:W-:Y:S01]  /*08e0*/  ISETP.GE.AND P6, PT, R28, R2.reuse, PT ;  /* 0x000000021c00720c */ /* 0x0a0fe20003fc6270 */
[----:B------:R-:W-:Y:S01]  /*08f0*/  IMAD.MOV.U32 R32, RZ, RZ, R30 ;  /* 0x000000ffff207224 */ /* 0x000fe200078e001e */
[-C--:B------:R-:W-:Y:S01]  /*0900*/  ISETP.GE.AND P5, PT, R25, R2.reuse, PT ;  /* 0x000000021900720c */ /* 0x080fe20003fa6270 */
[C---:B------:R-:W-:Y:S01]  /*0910*/  IMAD R8, R6.reuse, R15, R8 ;  /* 0x0000000f06087224 */ /* 0x040fe200078e0208 */
[-C--:B------:R-:W-:Y:S01]  /*0920*/  ISETP.GE.AND P4, PT, R23, R2.reuse, PT ;  /* 0x000000021700720c */ /* 0x080fe20003f86270 */
        /* <DEDUP_REMOVED lines=9> */
.L_x_1195:
[----:B------:R-:W-:Y:S05]  /*09c0*/  BSYNC B0 ;  /* 0x0000000000007941 */ /* 0x000fea0003800000 */
.L_x_1194:
[----:B------:R-:W-:Y:S01]  /*09d0*/  BSSY B0, `(.L_x_1196) ;  /* 0x0000015000007945 */ /* 0x000fe20003800000 */
[----:B------:R-:W-:-:S03]  /*09e0*/  ISETP.GE.AND P0, PT, R17, R240, PT ;  /* 0x000000f01100720c */ /* 0x000fc60003f06270 */
[----:B------:R-:W-:Y:S10]  /*09f0*/  @P1 BRA `(.L_x_1197) ;  /* 0x0000000000481947 */ /* 0x000ff40003800000 */
[----:B-1----:R-:W-:Y:S01]  /*0a00*/  IADD3 R13, P1, R9, 0x10, RZ ;  /* 0x00000010090d7810 */ /* 0x002fe20007f3e0ff */
[----:B------:R-:W-:Y:S01]  /*0a10*/  IMAD.MOV.U32 R34, RZ, RZ, R30 ;  /* 0x000000ffff227224 */ /* 0x000fe200078e001e */
[-C--:B-----5:R-:W-:Y:S01]  /*0a20*/  ISETP.GE.AND P5, PT, R28, R2.reuse, PT ;  /* 0x000000021c00720c */ /* 0x0a0fe20003fa6270 */
[----:B------:R-:W-:Y:S01]  /*0a30*/  IMAD.MOV.U32 R35, RZ, RZ, R33 ;  /* 0x000000ffff237224 */ /* 0x000fe200078e0021 */
[-C--:B------:R-:W-:Y:S01]  /*0a40*/  ISETP.GE.AND P4, PT, R25, R2.reuse, PT ;  /* 0x000000021900720c */ /* 0x080fe20003f86270 */
[----:B------:R-:W-:Y:S01]  /*0a50*/  IMAD.X R11, RZ, RZ, R15, P1 ;  /* 0x000000ffff0b7224 */ /* 0x000fe200008e060f */
[-C--:B------:R-:W-:Y:S01]  /*0a60*/  ISETP.GE.AND P2, PT, R23, R2.reuse, PT ;  /* 0x000000021700720c */ /* 0x080fe20003f46270 */
[----:B------:R-:W-:Y:S01]  /*0a70*/  IMAD.WIDE.U32 R34, R6, R13, R34 ;  /* 0x0000000d06227225 */ /* 0x000fe200078e0022 */
[----:B------:R-:W-:-:S03]  /*0a80*/  ISETP.GE.AND P1, PT, R21, R2, PT ;  /* 0x000000021500720c */ /* 0x000fc60003f26270 */
[----:B------:R-:W-:Y:S01]  /*0a90*/  IMAD R11, R11, R6, RZ ;  /* 0x000000060b0b7224 */ /* 0x000fe200078e02ff */
[----:B------:R-:W-:-:S03]  /*0aa0*/  LEA R10, P6, R34, R26, 0x1 ;  /* 0x0000001a220a7211 */ /* 0x000fc600078c08ff */
[----:B------:R-:W-:-:S04]  /*0ab0*/  IMAD R11, R7, R13, R11 ;  /* 0x0000000d070b7224 */ /* 0x000fc800078e020b */
[----:B------:R-:W-:-:S05]  /*0ac0*/  IMAD.IADD R11, R35, 0x1, R11 ;  /* 0x00000001230b7824 */ /* 0x000fca00078e020b */
[----:B------:R-:W-:-:S05]  /*0ad0*/  LEA.HI.X R11, R34, R27, R11, 0x1, P6 ;  /* 0x0000001b220b7211 */ /* 0x000fca00030f0c0b */
[----:B------:R2:W-:Y:S04]  /*0ae0*/  @!P5 ST.E.128 desc[UR6][R10.64], RZ ;  /* 0x000000ff0a00d985 */ /* 0x0005e8000c101d06 */
[----:B------:R2:W-:Y:S04]  /*0af0*/  @!P4 ST.E.128 desc[UR6][R10.64+0x80], RZ ;  /* 0x000080ff0a00c985 */ /* 0x0005e8000c101d06 */
[----:B------:R2:W-:Y:S04]  /*0b00*/  @!P2 ST.E.128 desc[UR6][R10.64+0x100], RZ ;  /* 0x000100ff0a00a985 */ /* 0x0005e8000c101d06 */
[----:B------:R2:W-:Y:S02]  /*0b10*/  @!P1 ST.E.128 desc[UR6][R10.64+0x180], RZ ;  /* 0x000180ff0a009985 */ /* 0x0005e4000c101d06 */
.L_x_1197:
[----:B------:R-:W-:Y:S05]  /*0b20*/  BSYNC B0 ;  /* 0x0000000000007941 */ /* 0x000fea0003800000 */
.L_x_1196:
[----:B-----5:R-:W-:Y:S01]  /*0b30*/  IMAD R3, R238, R3, R237 ;  /* 0x00000003ee037224 */ /* 0x020fe200078e02ed */
[----:B------:R-:W-:Y:S01]  /*0b40*/  BSSY B0, `(.L_x_1198) ;  /* 0x0000016000007945 */ /* 0x000fe20003800000 */
[----:B------:R-:W-:Y:S02]  /*0b50*/  ISETP.GE.OR P5, PT, R19, R240, P3 ;  /* 0x000000f01300720c */ /* 0x000fe40001fa6670 */
[----:B------:R-:W-:Y:S01]  /*0b60*/  IMAD R0, R0, R3, R65 ;  /* 0x0000000300007224 */ /* 0x000fe200078e0241 */
[----:B------:R-:W-:Y:S10]  /*0b70*/  @P0 BRA `(.L_x_1199) ;  /* 0x0000000000480947 */ /* 0x000ff40003800000 */
[----:B--2---:R-:W-:Y:S01]  /*0b80*/  IADD3 R11, P0, R9, 0x20, RZ ;  /* 0x00000020090b7810 */ /* 0x004fe20007f1e0ff */
[----:B-1----:R-:W-:Y:S01]  /*0b90*/  IMAD.MOV.U32 R12, RZ, RZ, R30 ;  /* 0x000000ffff0c7224 */ /* 0x002fe200078e001e */
        /* <DEDUP_REMOVED lines=16> */
.L_x_1199:
[----:B------:R-:W-:Y:S05]  /*0ca0*/  BSYNC B0 ;  /* 0x0000000000007941 */ /* 0x000fea0003800000 */
.L_x_1198:
[C---:B--23--:R-:W-:Y:S01]  /*0cb0*/  VIADD R11, R9.reuse, 0x30 ;  /* 0x00000030090b7836 */ /* 0x04cfe20000000000 */
[-C--:B------:R-:W-:Y:S01]  /*0cc0*/  ISETP.GE.OR P6, PT, R9, R240.reuse, P3 ;  /* 0x000000f00900720c */ /* 0x080fe20001fc6670 */
[----:B------:R-:W-:Y:S01]  /*0cd0*/  BSSY B0, `(.L_x_1200) ;  /* 0x000001e000007945 */ /* 0x000fe20003800000 */
[-C--:B------:R-:W-:Y:S02]  /*0ce0*/  ISETP.GE.OR P4, PT, R17, R240.reuse, P3 ;  /* 0x000000f01100720c */ /* 0x080fe40001f86670 */
[CC--:B------:R-:W-:Y:S02]  /*0cf0*/  ISETP.GE.AND P1, PT, R11.reuse, R240.reuse, PT ;  /* 0x000000f00b00720c */ /* 0x0c0fe40003f26270 */
[C---:B------:R-:W-:Y:S02]  /*0d00*/  IADD3 R3, P0, R0.reuse, R9, RZ ;  /* 0x0000000900037210 */ /* 0x040fe40007f1e0ff */
[----:B------:R-:W-:Y:S02]  /*0d10*/  ISETP.GE.OR P3, PT, R11, R240, P3 ;  /* 0x000000f00b00720c */ /* 0x000fe40001f66670 */
[----:B------:R-:W-:-:S02]  /*0d20*/  LEA.HI.X.SX32 R0, R0, R15, 0x1, P0 ;  /* 0x0000000f00007211 */ /* 0x000fc400000f0eff */
[----:B------:R-:W-:Y:S01]  /*0d30*/  LEA R10, P0, R3, R4, 0x2 ;  /* 0x00000004030a7211 */ /* 0x000fe200078010ff */
[----:B------:R-:W-:-:S03]  /*0d40*/  @!P6 IMAD.MOV.U32 R4, RZ, RZ, 0x7f800000 ;  /* 0x7f800000ff04e424 */ /* 0x000fc600078e00ff */
[----:B------:R-:W-:Y:S01]  /*0d50*/  LEA.HI.X R11, R3, R5, R0, 0x2, P0 ;  /* 0x00000005030b7211 */ /* 0x000fe200000f1400 */
[----:B------:R-:W-:Y:S02]  /*0d60*/  @!P5 IMAD.MOV.U32 R3, RZ, RZ, 0x7f800000 ;  /* 0x7f800000ff03d424 */ /* 0x000fe400078e00ff */
[----:B------:R-:W-:Y:S01]  /*0d70*/  @!P4 IMAD.MOV.U32 R0, RZ, RZ, 0x7f800000 ;  /* 0x7f800000ff00c424 */ /* 0x000fe200078e00ff */
[----:B------:R-:W-:Y:S06]  /*0d80*/  @P1 BRA `(.L_x_1201) ;  /* 0x0000000000481947 */ /* 0x000fec0003800000 */
[----:B------:R-:W-:Y:S01]  /*0d90*/  IADD3 R9, P0, R9, 0x30, RZ ;  /* 0x0000003009097810 */ /* 0x000fe20007f1e0ff */
[----:B-1----:R-:W-:Y:S01]  /*0da0*/  IMAD.MOV.U32 R12, RZ, RZ, R30 ;  /* 0x000000ffff0c7224 */ /* 0x002fe200078e001e */
[-C--:B------:R-:W-:Y:S01]  /*0db0*/  ISETP.GE.AND P2, PT, R25, R2.reuse, PT ;  /* 0x000000021900720c */ /* 0x080fe20003f46270 */
[----:B------:R-:W-:Y:S02]  /*0dc0*/  IMAD.MOV.U32 R13, RZ, RZ, R33 ;  /* 0x000000ffff0d7224 */ /* 0x000fe400078e0021 */
[----:B------:R-:W-:Y:S01]  /*0dd0*/  IMAD.X R5, RZ, RZ, R15, P0 ;  /* 0x000000ffff057224 */ /* 0x000fe200000e060f */
[----:B------:R-:W-:Y:S01]  /*0de0*/  ISETP.GE.AND P0, PT, R28, R2, PT ;  /* 0x000000021c00720c */ /* 0x000fe20003f06270 */
[----:B------:R-:W-:-:S04]  /*0df0*/  IMAD.WIDE.U32 R12, R6, R9, R12 ;  /* 0x00000009060c7225 */ /* 0x000fc800078e000c */
[----:B------:R-:W-:Y:S01]  /*0e00*/  IMAD R5, R5, R6, RZ ;  /* 0x0000000605057224 */ /* 0x000fe200078e02ff */
[----:B------:R-:W-:-:S03]  /*0e10*/  LEA R6, P1, R12, R26, 0x1 ;  /* 0x0000001a0c067211 */ /* 0x000fc600078208ff */
[----:B------:R-:W-:-:S04]  /*0e20*/  IMAD R5, R7, R9, R5 ;  /* 0x0000000907057224 */ /* 0x000fc800078e0205 */
        /* <DEDUP_REMOVED lines=8> */
.L_x_1201:
[----:B------:R-:W-:Y:S05]  /*0eb0*/  BSYNC B0 ;  /* 0x0000000000007941 */ /* 0x000fea0003800000 */
.L_x_1200:
[----:B------:R-:W-:Y:S01]  /*0ec0*/  MOV R237, 0x0 ;  /* 0x0000000000ed7802 */ /* 0x000fe20000000f00 */
[----:B------:R-:W-:Y:S04]  /*0ed0*/  @!P6 ST.E desc[UR6][R10.64], R4 ;  /* 0x000000040a00e985 */ /* 0x000fe8000c101906 */
[----:B------:R-:W-:Y:S04]  /*0ee0*/  @!P5 ST.E desc[UR6][R10.64+0x40], R3 ;  /* 0x000040030a00d985 */ /* 0x000fe8000c101906 */
[----:B------:R1:W-:Y:S02]  /*0ef0*/  @!P4 ST.E desc[UR6][R10.64+0x80], R0 ;  /* 0x000080000a00c985 */ /* 0x0003e4000c101906 */
[----:B-12---:R-:W-:Y:S05]  /*0f00*/  @P3 RET.REL.NODEC R236 `(_ZN5flash24flash_fwd_splitkv_kernelI23Flash_fwd_kernel_traitsILi256ELi64ELi64ELi4ELb0ELb0EN7cutlass6half_tE19Flash_kernel_traitsILi256ELi64ELi64ELi4ES3_EELb1ELb0ELb0ELb0ELb0ELb1ELb0ELb1EEEvNS_16Flash_fwd_paramsE) ;  /* 0xfffffff0ec3c3950 */ /* 0x006fea0003c3ffff */
[----:B------:R-:W-:Y:S02]  /*0f10*/  MOV R3, 0x7f800000 ;  /* 0x7f80000000037802 */ /* 0x000fe40000000f00 */
[----:B------:R-:W-:-:S03]  /*0f20*/  MOV R237, 0x0 ;  /* 0x0000000000ed7802 */ /* 0x000fc60000000f00 */
[----:B------:R1:W-:Y:S02]  /*0f30*/  ST.E desc[UR6][R10.64+0xc0], R3 ;  /* 0x0000c0030a007985 */ /* 0x0003e4000c101906 */
[----:B-1----:R-:W-:Y:S05]  /*0f40*/  RET.REL.NODEC R236 `(_ZN5flash24flash_fwd_splitkv_kernelI23Flash_fwd_kernel_traitsILi256ELi64ELi64ELi4ELb0ELb0EN7cutlass6half_tE19Flash_kernel_traitsILi256ELi64ELi64ELi4ES3_EELb1ELb0ELb0ELb0ELb0ELb1ELb0ELb1EEEvNS_16Flash_fwd_paramsE) ;  /* 0xfffffff0ec2c7950 */ /* 0x002fea0003c3ffff */
.L_x_1193:
        /* <DEDUP_REMOVED lines=14> */
[----:B------:R-:W-:-:S04]  /*1030*/  @P1 IMAD.WIDE.U32 R2, R4, R238, RZ ;  /* 0x000000ee04021225 */ /* 0x000fc800078e00ff */
[----:B------:R-:W-:Y:S01]  /*1040*/  @P1 IMAD R0, R4, R0, R5 ;  /* 0x0000000004001224 */ /* 0x000fe200078e0205 */
[----:B------:R-:W-:-:S03]  /*1050*/  @P1 LEA R244, P0, R2, R6, 0x2 ;  /* 0x0000000602f41211 */ /* 0x000fc600078010ff */
[----:B------:R-:W-:-:S05]  /*1060*/  @P1 IMAD.IADD R0, R3, 0x1, R0 ;  /* 0x0000000103001824 */ /* 0x000fca00078e0200 */
[----:B------:R-:W-:Y:S02]  /*1070*/  @P1 LEA.HI.X R245, R2, R7, R0, 0x2, P0 ;  /* 0x0000000702f51211 */ /* 0x000fe400000f1400 */
[----:B------:R-:W-:-:S04]  /*1080*/  ISETP.NE.U32.AND P0, PT, R244, RZ, PT ;  /* 0x000000fff400720c */ /* 0x000fc80003f05070 */
[----:B------:R-:W-:-:S13]  /*1090*/  ISETP.NE.AND.EX P0, PT, R245, RZ, PT, P0 ;  /* 0x000000fff500720c */ /* 0x000fda0003f05300 */
[----:B-1----:R-:W-:Y:S05]  /*10a0*/  @!P0 BRA `(.L_x_1203) ;  /* 0x00000004004c8947 */ /* 0x002fea0003800000 */
[----:B------:R-:W2:Y:S04]  /*10b0*/  LD.E R6, desc[UR6][R18.64+0x170] ;  /* 0x0001700612067980 */ /* 0x000ea8000c101900 */
[----:B------:R-:W3:Y:S01]  /*10c0*/  LD.E R4, desc[UR6][R18.64+0x68] ;  /* 0x0000680612047980 */ /* 0x000ee2000c101900 */
[----:B------:R-:W-:-:S03]  /*10d0*/  LEA R5, R165, 0xffffffc0, 0x6 ;  /* 0xffffffc0a5057811 */ /* 0x000fc600078e30ff */
[----:B------:R-:W4:Y:S01]  /*10e0*/  LD.E.64 R20, desc[UR6][R18.64+0x20] ;  /* 0x0000200612147980 */ /* 0x000f22000c101b00 */
[----:B------:R-:W-:-:S03]  /*10f0*/  IABS R2, R5 ;  /* 0x0000000500027213 */ /* 0x000fc60000000000 */
[----:B------:R-:W4:Y:S04]  /*1100*/  LD.E.64 R62, desc[UR6][R18.64+0x38] ;  /* 0x00003806123e7980 */ /* 0x000f28000c101b00 */
[----:B------:R-:W4:Y:S04]  /*1110*/  LD.E.64 R12, desc[UR6][R18.64+0x50] ;  /* 0x00005006120c7980 */ /* 0x000f28000c101b00 */
[----:B------:R-:W5:Y:S04]  /*1120*/  LD.E.64 R24, desc[UR6][R18.64+0x58] ;  /* 0x0000580612187980 */ /* 0x000f68000c101b00 */
[----:B------:R-:W5:Y:S01]  /*1130*/  LD.E.64 R60, desc[UR6][R18.64+0x40] ;  /* 0x00004006123c7980 */ /* 0x000f62000c101b00 */
[----:B--2---:R-:W-:-:S04]  /*1140*/  IABS R3, R6 ;  /* 0x0000000600037213 */ /* 0x004fc80000000000 */
[----:B------:R-:W1:Y:S08]  /*1150*/  I2F.RP R10, R3 ;  /* 0x00000003000a7306 */ /* 0x000e700000209400 */
[----:B-1---5:R-:W1:Y:S02]  /*1160*/  MUFU.RCP R8, R10 ;  /* 0x0000000a00087308 */ /* 0x022e640000001000 */
[----:B-1----:R-:W-:Y:S01]  /*1170*/  IADD3 R8, R8, 0xffffffe, RZ ;  /* 0x0ffffffe08087810 */ /* 0x002fe20007ffe0ff */
[----:B------:R-:W2:Y:S05]  /*1180*/  LD.E.64 R10, desc[UR6][R18.64+0x28] ;  /* 0x00002806120a7980 */ /* 0x000eaa000c101b00 */
[----:B------:R-:W1:Y:S02]  /*1190*/  F2I.FTZ.U32.TRUNC.NTZ R9, R8 ;  /* 0x0000000800097305 */ /* 0x000e64000021f000 */
[----:B-1----:R-:W-:Y:S01]  /*11a0*/  IADD3 R0, RZ, -R9, RZ ;  /* 0x80000009ff007210 */ /* 0x002fe20007ffe0ff */
[----:B------:R-:W-:-:S04]  /*11b0*/  IMAD.MOV.U32 R8, RZ, RZ, RZ ;  /* 0x000000ffff087224 */ /* 0x000fc800078e00ff */
[----:B------:R-:W-:Y:S01]  /*11c0*/  IMAD R7, R0, R3, RZ ;  /* 0x0000000300077224 */ /* 0x000fe200078e02ff */
[----:B------:R-:W-:-:S03]  /*11d0*/  IABS R0, R6 ;  /* 0x0000000600007213 */ /* 0x000fc60000000000 */
[----:B------:R-:W-:Y:S01]  /*11e0*/  IMAD.HI.U32 R7, R9, R7, R8 ;  /* 0x0000000709077227 */ /* 0x000fe200078e0008 */
[----:B------:R-:W-:-:S05]  /*11f0*/  IADD3 R0, RZ, -R0, RZ ;  /* 0x80000000ff007210 */ /* 0x000fca0007ffe0ff */
[----:B------:R-:W-:-:S04]  /*1200*/  IMAD.HI.U32 R9, R7, R2, RZ ;  /* 0x0000000207097227 */ /* 0x000fc800078e00ff */
[----:B------:R-:W-:-:S05]  /*1210*/  IMAD R0, R9, R0, R2 ;  /* 0x0000000009007224 */ /* 0x000fca00078e0202 */
[----:B------:R-:W-:-:S13]  /*1220*/  ISETP.GT.U32.AND P1, PT, R3, R0, PT ;  /* 0x000000000300720c */ /* 0x000fda0003f24070 */
[----:B------:R-:W-:-:S05]  /*1230*/  @!P1 IMAD.IADD R0, R0, 0x1, -R3 ;  /* 0x0000000100009824 */ /* 0x000fca00078e0a03 */
[----:B------:R-:W-:Y:S02]  /*1240*/  ISETP.GE.U32.AND P2, PT, R0, R3, PT ;  /* 0x000000030000720c */ /* 0x000fe40003f46070 */
[----:B------:R-:W-:Y:S02]  /*1250*/  LOP3.LUT R0, R5, R6, RZ, 0x3c, !PT ;  /* 0x0000000605007212 */ /* 0x000fe400078e3cff */
[----:B------:R-:W-:Y:S02]  /*1260*/  @!P1 IADD3 R9, R9, 0x1, RZ ;  /* 0x0000000109099810 */ /* 0x000fe40007ffe0ff */
[----:B------:R-:W-:Y:S02]  /*1270*/  ISETP.GE.AND P0, PT, R0, RZ, PT ;  /* 0x000000ff0000720c */ /* 0x000fe40003f06270 */
[----:B------:R-:W-:-:S05]  /*1280*/  ISETP.NE.AND P1, PT, R6, RZ, PT ;  /* 0x000000ff0600720c */ /* 0x000fca0003f25270 */
[----:B------:R-:W-:-:S06]  /*1290*/  @P2 VIADD R9, R9, 0x1 ;  /* 0x0000000109092836 */ /* 0x000fcc0000000000 */
[----:B------:R-:W-:Y:S02]  /*12a0*/  @!P0 IADD3 R9, -R9, RZ, RZ ;  /* 0x000000ff09098210 */ /* 0x000fe40007ffe1ff */
[----:B------:R-:W-:-:S05]  /*12b0*/  @!P1 LOP3.LUT R9, RZ, R6, RZ, 0x33, !PT ;  /* 0x00000006ff099212 */ /* 0x000fca00078e33ff */
[----:B------:R-:W-:-:S06]  /*12c0*/  IMAD.WIDE R2, R9, 0x4, R244 ;  /* 0x0000000409027825 */ /* 0x000fcc00078e02f4 */
[----:B------:R1:W2:Y:S01]  /*12d0*/  LD.E R2, desc[UR6][R2.64] ;  /* 0x0000000602027980 */ /* 0x0002a2000c101900 */
[----:B---3--:R-:W-:-:S04]  /*12e0*/  IABS R7, R4 ;  /* 0x0000000400077213 */ /* 0x008fc80000000000 */
[----:B------:R-:W3:Y:S08]  /*12f0*/  I2F.RP R14, R7 ;  /* 0x00000007000e7306 */ /* 0x000ef00000209400 */
[----:B---3--:R-:W3:Y:S02]  /*1300*/  MUFU.RCP R8, R14 ;  /* 0x0000000e00087308 */ /* 0x008ee40000001000 */
[----:B---3--:R-:W-:-:S06]  /*1310*/  VIADD R8, R8, 0xffffffe ;  /* 0x0ffffffe08087836 */ /* 0x008fcc0000000000 */
[----:B------:R-:W3:Y:S01]  /*1320*/  F2I.FTZ.U32.TRUNC.NTZ R17, R8 ;  /* 0x0000000800117305 */ /* 0x000ee2000021f000 */
[----:B------:R-:W-:Y:S01]  /*1330*/  IMAD.MOV.U32 R16, RZ, RZ, RZ ;  /* 0x000000ffff107224 */ /* 0x000fe200078e00ff */
[----:B-1----:R-:W-:Y:S02]  /*1340*/  IABS R3, R4 ;  /* 0x0000000400037213 */ /* 0x002fe40000000000 */
        /* <DEDUP_REMOVED lines=15> */
[----:B------:R-:W-:-:S06]  /*1440*/  IMAD R7, R6, R9, R5 ;  /* 0x0000000906077224 */ /* 0x000fcc00078e0205 */
[----:B------:R-:W-:Y:S01]  /*1450*/  @P2 IADD3 R16, R16, 0x1, RZ ;  /* 0x0000000110102810 */ /* 0x000fe20007ffe0ff */
[----:B----4-:R-:W-:Y:S01]  /*1460*/  IMAD R6, R63, R7, RZ ;  /* 0x000000073f067224 */ /* 0x010fe200078e02ff */
[----:B------:R-:W-:-:S04]  /*1470*/  SHF.R.S32.HI R9, RZ, 0x1f, R7 ;  /* 0x0000001fff097819 */ /* 0x000fc80000011407 */
[----:B------:R-:W-:Y:S02]  /*1480*/  @!P0 IADD3 R16, -R16, RZ, RZ ;  /* 0x000000ff10108210 */ /* 0x000fe40007ffe1ff */
[----:B------:R-:W-:Y:S01]  /*1490*/  @!P1 LOP3.LUT R16, RZ, R4, RZ, 0x33, !PT ;  /* 0x00000004ff109212 */ /* 0x000fe200078e33ff */
[----:B------:R-:W-:-:S03]  /*14a0*/  IMAD R6, R62, R9, R6 ;  /* 0x000000093e067224 */ /* 0x000fc600078e0206 */
[----:B------:R-:W-:Y:S02]  /*14b0*/  SHF.R.S32.HI R8, RZ, 0x1f, R16 ;  /* 0x0000001fff087819 */ /* 0x000fe40000011410 */
[----:B--2---:R-:W-:Y:S01]  /*14c0*/  SHF.R.S32.HI R0, RZ, 0x1f, R2 ;  /* 0x0000001fff007819 */ /* 0x004fe20000011402 */
[-C--:B------:R-:W-:Y:S02]  /*14d0*/  IMAD R3, R21, R2.reuse, RZ ;  /* 0x0000000215037224 */ /* 0x080fe400078e02ff */
[----:B------:R-:W-:-:S04]  /*14e0*/  IMAD.WIDE.U32 R14, R20, R2, RZ ;  /* 0x00000002140e7225 */ /* 0x000fc800078e00ff */
[----:B------:R-:W-:-:S04]  /*14f0*/  IMAD R3, R20, R0, R3 ;  /* 0x0000000014037224 */ /* 0x000fc800078e0203 */
[----:B------:R-:W-:Y:S02]  /*1500*/  IMAD.IADD R15, R15, 0x1, R3 ;  /* 0x000000010f0f7824 */ /* 0x000fe400078e0203 */
[----:B------:R-:W-:Y:S02]  /*1510*/  IMAD R3, R11, R2, RZ ;  /* 0x000000020b037224 */ /* 0x000fe400078e02ff */
[----:B------:R-:W-:-:S04]  /*1520*/  IMAD.WIDE.U32 R14, R7, R62, R14 ;  /* 0x0000003e070e7225 */ /* 0x000fc800078e000e */
[----:B------:R-:W-:Y:S02]  /*1530*/  IMAD R11, R13, R16, RZ ;  /* 0x000000100d0b7224 */ /* 0x000fe400078e02ff */
[----:B------:R-:W-:Y:S02]  /*1540*/  IMAD.IADD R15, R15, 0x1, R6 ;  /* 0x000000010f0f7824 */ /* 0x000fe400078e0206 */
[----:B------:R-:W-:Y:S02]  /*1550*/  IMAD R11, R12, R8, R11 ;  /* 0x000000080c0b7224 */ /* 0x000fe400078e020b */
[----:B------:R-:W-:-:S04]  /*1560*/  IMAD.WIDE.U32 R20, R10, R2, RZ ;  /* 0x000000020a147225 */ /* 0x000fc800078e00ff */
[----:B------:R-:W-:Y:S02]  /*1570*/  IMAD R3, R10, R0, R3 ;  /* 0x000000000a037224 */ /* 0x000fe400078e0203 */
[----:B------:R-:W-:Y:S01]  /*1580*/  IMAD.WIDE.U32 R12, R16, R12, R14 ;  /* 0x0000000c100c7225 */ /* 0x000fe200078e000e */
[----:B------:R-:W-:-:S03]  /*1590*/  MOV R10, R20 ;  /* 0x00000014000a7202 */ /* 0x000fc60000000f00 */
[----:B------:R-:W-:Y:S01]  /*15a0*/  IMAD.IADD R21, R21, 0x1, R3 ;  /* 0x0000000115157824 */ /* 0x000fe200078e0203 */
[----:B------:R-:W-:Y:S01]  /*15b0*/  IADD3 R3, R13, R11, RZ ;  /* 0x0000000b0d037210 */ /* 0x000fe20007ffe0ff */
[----:B------:R-:W-:Y:S01]  /*15c0*/  IMAD.MOV.U32 R0, RZ, RZ, R12 ;  /* 0x000000ffff007224 */ /* 0x000fe200078e000c */
[----:B------:R-:W-:Y:S05]  /*15d0*/  BRA `(.L_x_1204) ;  /* 0x00000004003c7947 */ /* 0x000fea0003800000 */
.L_x_1203:
        /* <DEDUP_REMOVED lines=9> */
[----:B--2---:R-:W-:-:S04]  /*1670*/  IABS R3, R4 ;  /* 0x0000000400037213 */ /* 0x004fc80000000000 */
[----:B------:R-:W2:Y:S08]  /*1680*/  I2F.RP R6, R3 ;  /* 0x0000000300067306 */ /* 0x000eb00000209400 */
[----:B--2---:R-:W2:Y:S02]  /*1690*/  MUFU.RCP R2, R6 ;  /* 0x0000000600027308 */ /* 0x004ea40000001000 */
[----:B--2---:R-:W-:-:S06]  /*16a0*/  IADD3 R2, R2, 0xffffffe, RZ ;  /* 0x0ffffffe02027810 */ /* 0x004fcc0007ffe0ff */
[----:B------:R-:W2:Y:S01]  /*16b0*/  F2I.FTZ.U32.TRUNC.NTZ R11, R2 ;  /* 0x00000002000b7305 */ /* 0x000ea2000021f000 */
[----:B------:R-:W-:Y:S02]  /*16c0*/  IABS R7, R4 ;  /* 0x0000000400077213 */ /* 0x000fe40000000000 */
[----:B--2---:R-:W-:-:S05]  /*16d0*/  IADD3 R0, RZ, -R11, RZ ;  /* 0x8000000bff007210 */ /* 0x004fca0007ffe0ff */
[----:B------:R-:W-:Y:S01]  /*16e0*/  IMAD R5, R0, R3, RZ ;  /* 0x0000000300057224 */ /* 0x000fe200078e02ff */
[----:B------:R-:W-:-:S03]  /*16f0*/  IABS R0, R237 ;  /* 0x000000ed00007213 */ /* 0x000fc60000000000 */
[----:B------:R-:W-:Y:S01]  /*1700*/  IMAD.HI.U32 R5, R11, R5, R10 ;  /* 0x000000050b057227 */ /* 0x000fe200078e000a */
[----:B------:R-:W-:-:S05]  /*1710*/  IADD3 R7, RZ, -R7, RZ ;  /* 0x80000007ff077210 */ /* 0x000fca0007ffe0ff */
[----:B------:R-:W-:-:S04]  /*1720*/  IMAD.HI.U32 R2, R5, R0, RZ ;  /* 0x0000000005027227 */ /* 0x000fc800078e00ff */
[----:B------:R-:W-:Y:S01]  /*1730*/  IMAD R0, R2, R7, R0 ;  /* 0x0000000702007224 */ /* 0x000fe200078e0200 */
[----:B------:R-:W-:Y:S01]  /*1740*/  @!P3 SHF.R.S32.HI R6, RZ, 0x1f, R12 ;  /* 0x0000001fff06b819 */ /* 0x000fe2000001140c */
[----:B---3--:R-:W-:-:S03]  /*1750*/  @!P3 IMAD R5, R63, R12, RZ ;  /* 0x0000000c3f05b224 */ /* 0x008fc600078e02ff */
[----:B------:R-:W-:Y:S01]  /*1760*/  ISETP.GT.U32.AND P0, PT, R3, R0, PT ;  /* 0x000000000300720c */ /* 0x000fe20003f04070 */
[----:B------:R-:W-:Y:S02]  /*1770*/  @!P3 IMAD R5, R6, R62, R5 ;  /* 0x0000003e0605b224 */ /* 0x000fe400078e0205 */
[----:B------:R-:W-:Y:S01]  /*1780*/  @!P3 IMAD.WIDE.U32 R22, R62, R12, RZ ;  /* 0x0000000c3e16b225 */ /* 0x000fe200078e00ff */
[----:B------:R-:W-:Y:S02]  /*1790*/  @P3 IADD3 R7, R12, R13, RZ ;  /* 0x0000000d0c073210 */ /* 0x000fe40007ffe0ff */
[----:B-----5:R-:W-:Y:S01]  /*17a0*/  @!P3 SHF.R.S32.HI R6, RZ, 0x1f, R8 ;  /* 0x0000001fff06b819 */ /* 0x020fe20000011408 */
[----:B------:R-:W-:Y:S02]  /*17b0*/  @!P3 IMAD.IADD R23, R23, 0x1, R5 ;  /* 0x000000011717b824 */ /* 0x000fe400078e0205 */
[----:B----4-:R-:W-:-:S04]  /*17c0*/  @!P3 IMAD R5, R21, R8, RZ ;  /* 0x000000081505b224 */ /* 0x010fc800078e02ff */
[----:B------:R-:W-:Y:S02]  /*17d0*/  @!P0 IMAD.IADD R0, R0, 0x1, -R3 ;  /* 0x0000000100008824 */ /* 0x000fe400078e0a03 */
[-C--:B------:R-:W-:Y:S02]  /*17e0*/  @P3 IMAD R11, R63, R7.reuse, RZ ;  /* 0x000000073f0b3224 */ /* 0x080fe400078e02ff */
[----:B------:R-:W-:Y:S01]  /*17f0*/  @P3 IMAD.WIDE.U32 R26, R62, R7, RZ ;  /* 0x000000073e1a3225 */ /* 0x000fe200078e00ff */
[----:B------:R-:W-:-:S03]  /*1800*/  ISETP.GE.U32.AND P2, PT, R0, R3, PT ;  /* 0x000000030000720c */ /* 0x000fc60003f46070 */
[C---:B------:R-:W-:Y:S02]  /*1810*/  @!P3 IMAD R5, R20.reuse, R6, R5 ;  /* 0x000000061405b224 */ /* 0x040fe400078e0205 */
[----:B------:R-:W-:Y:S01]  /*1820*/  @!P3 IMAD.WIDE.U32 R20, R20, R8, R22 ;  /* 0x000000081414b225 */ /* 0x000fe200078e0016 */
[----:B------:R-:W-:Y:S02]  /*1830*/  LOP3.LUT R0, R237, R4, RZ, 0x3c, !PT ;  /* 0x00000004ed007212 */ /* 0x000fe400078e3cff */
[----:B------:R-:W-:Y:S01]  /*1840*/  @P3 IADD3 R11, R27, R11, RZ ;  /* 0x0000000b1b0b3210 */ /* 0x000fe20007ffe0ff */
[----:B------:R-:W-:Y:S01]  /*1850*/  @!P0 VIADD R2, R2, 0x1 ;  /* 0x0000000102028836 */ /* 0x000fe20000000000 */
[----:B------:R-:W-:Y:S02]  /*1860*/  @P3 MOV R10, R26 ;  /* 0x0000001a000a3202 */ /* 0x000fe40000000f00 */
[----:B------:R-:W-:Y:S02]  /*1870*/  @!P3 IADD3 R11, R21, R5, RZ ;  /* 0x00000005150bb210 */ /* 0x000fe40007ffe0ff */
[----:B------:R-:W-:-:S02]  /*1880*/  LEA R5, R165, 0xffffffc0, 0x6 ;  /* 0xffffffc0a5057811 */ /* 0x000fc400078e30ff */
[----:B------:R-:W-:Y:S02]  /*1890*/  @!P3 MOV R10, R20 ;  /* 0x00000014000ab202 */ /* 0x000fe40000000f00 */
[----:B------:R-:W-:Y:S01]  /*18a0*/  ISETP.GE.AND P1, PT, R0, RZ, PT ;  /* 0x000000ff0000720c */ /* 0x000fe20003f26270 */
[----:B------:R-:W-:Y:S01]  /*18b0*/  @!P3 IMAD R6, R61, R12, RZ ;  /* 0x0000000c3d06b224 */ /* 0x000fe200078e02ff */
[----:B------:R-:W-:Y:S02]  /*18c0*/  @!P3 SHF.R.S32.HI R3, RZ, 0x1f, R12 ;  /* 0x0000001fff03b819 */ /* 0x000fe4000001140c */
[----:B------:R-:W-:Y:S01]  /*18d0*/  ISETP.NE.AND P0, PT, R4, RZ, PT ;  /* 0x000000ff0400720c */ /* 0x000fe20003f05270 */
[----:B------:R-:W-:Y:S01]  /*18e0*/  IMAD.WIDE.U32 R20, R62, R5, R10 ;  /* 0x000000053e147225 */ /* 0x000fe200078e000a */
[----:B------:R-:W-:-:S03]  /*18f0*/  SHF.R.S32.HI R9, RZ, 0x1f, R5 ;  /* 0x0000001fff097819 */ /* 0x000fc60000011405 */
[----:B------:R-:W-:Y:S02]  /*1900*/  @!P3 IMAD R3, R3, R60, R6 ;  /* 0x0000003c0303b224 */ /* 0x000fe400078e0206 */
[----:B------:R-:W-:Y:S01]  /*1910*/  @!P3 IMAD.WIDE.U32 R10, R60, R12, RZ ;  /* 0x0000000c3c0ab225 */ /* 0x000fe200078e00ff */
[----:B------:R-:W-:-:S03]  /*1920*/  @P2 IADD3 R2, R2, 0x1, RZ ;  /* 0x0000000102022810 */ /* 0x000fc60007ffe0ff */
[----:B------:R-:W-:Y:S02]  /*1930*/  IMAD R7, R63, R5, RZ ;  /* 0x000000053f077224 */ /* 0x000fe400078e02ff */
[----:B------:R-:W-:Y:S01]  /*1940*/  @!P3 IMAD.IADD R11, R11, 0x1, R3 ;  /* 0x000000010b0bb824 */ /* 0x000fe200078e0203 */
[----:B------:R-:W-:Y:S01]  /*1950*/  @!P3 SHF.R.S32.HI R3, RZ, 0x1f, R8 ;  /* 0x0000001fff03b819 */ /* 0x000fe20000011408 */
[----:B------:R-:W-:Y:S02]  /*1960*/  @!P3 IMAD R0, R17, R8, RZ ;  /* 0x000000081100b224 */ /* 0x000fe400078e02ff */
[----:B------:R-:W-:Y:S02]  /*1970*/  IMAD R7, R9, R62, R7 ;  /* 0x0000003e09077224 */ /* 0x000fe400078e0207 */
[----:B------:R-:W-:Y:S01]  /*1980*/  @!P1 IMAD.MOV R2, RZ, RZ, -R2 ;  /* 0x000000ffff029224 */ /* 0x000fe200078e0a02 */
[----:B------:R-:W-:Y:S01]  /*1990*/  @!P0 LOP3.LUT R2, RZ, R4, RZ, 0x33, !PT ;  /* 0x00000004ff028212 */ /* 0x000fe200078e33ff */
[----:B------:R-:W-:Y:S01]  /*19a0*/  @!P3 IMAD R0, R16, R3, R0 ;  /* 0x000000031000b224 */ /* 0x000fe200078e0200 */
[----:B------:R-:W-:Y:S01]  /*19b0*/  @P3 IADD3 R12, R12, R13, RZ ;  /* 0x0000000d0c0c3210 */ /* 0x000fe20007ffe0ff */
[----:B------:R-:W-:Y:S01]  /*19c0*/  @!P3 IMAD.WIDE.U32 R16, R16, R8, R10 ;  /* 0x000000081010b225 */ /* 0x000fe200078e000a */
[----:B------:R-:W-:-:S02]  /*19d0*/  IADD3 R7, R21, R7, RZ ;  /* 0x0000000715077210 */ /* 0x000fc40007ffe0ff */
[----:B------:R-:W-:Y:S01]  /*19e0*/  MOV R6, R20 ;  /* 0x0000001400067202 */ /* 0x000fe20000000f00 */
[----:B------:R-:W-:Y:S01]  /*19f0*/  IMAD R3, R15, R2, RZ ;  /* 0x000000020f037224 */ /* 0x000fe200078e02ff */
[----:B------:R-:W-:Y:S01]  /*1a00*/  SHF.R.S32.HI R8, RZ, 0x1f, R2 ;  /* 0x0000001fff087819 */ /* 0x000fe20000011402 */
[-C--:B------:R-:W-:Y:S02]  /*1a10*/  @P3 IMAD R21, R61, R12.reuse, RZ ;  /* 0x0000000c3d153224 */ /* 0x080fe400078e02ff */
[----:B------:R-:W-:-:S04]  /*1a20*/  @P3 IMAD.WIDE.U32 R12, R60, R12, RZ ;  /* 0x0000000c3c0c3225 */ /* 0x000fc800078e00ff */
[----:B------:R-:W-:Y:S01]  /*1a30*/  IMAD.WIDE.U32 R6, R14, R2, R6 ;  /* 0x000000020e067225 */ /* 0x000fe200078e0006 */
[----:B------:R-:W-:-:S03]  /*1a40*/  @P3 IADD3 R21, R13, R21, RZ ;  /* 0x000000150d153210 */ /* 0x000fc60007ffe0ff */
[----:B------:R-:W-:Y:S01]  /*1a50*/  IMAD R3, R14, R8, R3 ;  /* 0x000000080e037224 */ /* 0x000fe200078e0203 */
[----:B------:R-:W-:Y:S01]  /*1a60*/  @P3 MOV R10, R12 ;  /* 0x0000000c000a3202 */ /* 0x000fe20000000f00 */
[----:B------:R-:W-:Y:S01]  /*1a70*/  @!P3 IMAD.IADD R21, R17, 0x1, R0 ;  /* 0x000000011115b824 */ /* 0x000fe200078e0200 */
[----:B------:R-:W-:Y:S01]  /*1a80*/  @!P3 MOV R10, R16 ;  /* 0x00000010000ab202 */ /* 0x000fe20000000f00 */
[----:B------:R-:W-:Y:S01]  /*1a90*/  IMAD.IADD R3, R7, 0x1, R3 ;  /* 0x0000000107037824 */ /* 0x000fe200078e0203 */
[----:B------:R-:W-:Y:S02]  /*1aa0*/  MOV R0, R6 ;  /* 0x0000000600007202 */ /* 0x000fe40000000f00 */
[----:B------:R-:W-:Y:S02]  /*1ab0*/  MOV R7, R5 ;  /* 0x0000000500077202 */ /* 0x000fe40000000f00 */
[----:B-1----:R-:W-:Y:S02]  /*1ac0*/  MOV R16, R2 ;  /* 0x0000000200107202 */ /* 0x002fe40000000f00 */
.L_x_1204:
[----:B------:R-:W-:Y:S05]  /*1ad0*/  BSYNC B0 ;  /* 0x0000000000007941 */ /* 0x000fea0003800000 */
.L_x_1202:
[----:B------:R-:W-:Y:S01]  /*1ae0*/  ISETP.NE.AND P0, PT, R242, -0x1, PT ;  /* 0xfffffffff200780c */ /* 0x000fe20003f05270 */
[----:B------:R-:W2:Y:S04]  /*1af0*/  LD.E.64 R182, desc[UR6][R18.64+0x30] ;  /* 0x0000300612b67980 */ /* 0x000ea8000c101b00 */
[----:B------:R-:W3:Y:S04]  /*1b00*/  LD.E.64 R22, desc[UR6][R18.64+0x48] ;  /* 0x0000480612167980 */ /* 0x000ee8000c101b00 */
[----:B------:R-:W4:Y:S04]  /*1b10*/  LD.E R169, desc[UR6][R18.64+0xc0] ;  /* 0x0000c00612a97980 */ /* 0x000f28000c101900 */
        /* <DEDUP_REMOVED lines=15> */
[----:B------:R-:W-:Y:S01]  /*1c10*/  IMAD.SHL.U32 R14, R68, 0x8, RZ ;  /* 0x00000008440e7824 */ /* 0x000fe200078e00ff */
[----:B------:R-:W-:Y:S02]  /*1c20*/  SHF.R.S32.HI R6, RZ, 0x4, R69 ;  /* 0x00000004ff067819 */ /* 0x000fe40000011445 */
[----:B------:R-:W-:Y:S02]  /*1c30*/  SHF.R.S32.HI R17, RZ, 0x1f, R4 ;  /* 0x0000001fff117819 */ /* 0x000fe40000011404 */
[----:B------:R-:W-:Y:S02]  /*1c40*/  LOP3.LUT R11, R15, 0x38, R14, 0xf8, !PT ;  /* 0x000000380f0b7812 */ /* 0x000fe400078ef80e */
[----:B------:R-:W-:Y:S02]  /*1c50*/  SHF.R.U32.HI R170, RZ, 0x3, R15 ;  /* 0x00000003ffaa7819 */ /* 0x000fe4000001160f */
[----:B-1----:R-:W-:-:S02]  /*1c60*/  IADD3 R28, P1, R14, R10, RZ ;  /* 0x0000000a0e1c7210 */ /* 0x002fc40007f3e0ff */
[----:B------:R-:W-:Y:S02]  /*1c70*/  SHF.R.S32.HI R15, RZ, 0x1f, R14 ;  /* 0x0000001fff0f7819 */ /* 0x000fe4000001140e */
[----:B------:R-:W-:Y:S02]  /*1c80*/  LEA.HI R17, R17, R4, RZ, 0x3 ;  /* 0x0000000411117211 */ /* 0x000fe400078f18ff */
[----:B------:R-:W-:Y:S01]  /*1c90*/  LEA.HI R69, R69, R6, RZ, 0x1 ;  /* 0x0000000645457211 */ /* 0x000fe200078f08ff */
[----:B------:R-:W-:Y:S01]  /*1ca0*/  IMAD.X R29, R15, 0x1, R21, P1 ;  /* 0x000000010f1d7824 */ /* 0x000fe200008e0615 */
[----:B------:R-:W-:Y:S01]  /*1cb0*/  LOP3.LUT R170, R11, R170, RZ, 0x3c, !PT ;  /* 0x000000aa0baa7212 */ /* 0x000fe200078e3cff */
[----:B------:R-:W-:Y:S01]  /*1cc0*/  IMAD R2, R9, R60, RZ ;  /* 0x0000003c09027224 */ /* 0x000fe200078e02ff */
[----:B------:R-:W-:Y:S02]  /*1cd0*/  LOP3.LUT R11, R17, 0xfffffff8, RZ, 0xc0, !PT ;  /* 0xfffffff8110b7812 */ /* 0x000fe400078ec0ff */
[----:B------:R-:W-:-:S02]  /*1ce0*/  LEA.HI R9, R66, R55, RZ, 0x6 ;  /* 0x0000003742097211 */ /* 0x000fc400078f30ff */
[----:B------:R-:W-:Y:S01]  /*1cf0*/  LOP3.LUT R69, R69, 0xfffffffe, RZ, 0xc0, !PT ;  /* 0xfffffffe45457812 */ /* 0x000fe200078ec0ff */
[----:B------:R-:W-:Y:S01]  /*1d00*/  IMAD.WIDE.U32 R30, R7, R60, R28 ;  /* 0x0000003c071e7225 */ /* 0x000fe200078e001c */
[----:B------:R-:W-:-:S03]  /*1d10*/  SHF.R.S32.HI R73, RZ, 0x1f, R238 ;  /* 0x0000001fff497819 */ /* 0x000fc600000114ee */
[----:B------:R-:W-:Y:S02]  /*1d20*/  IMAD.IADD R11, R4, 0x1, -R11 ;  /* 0x00000001040b7824 */ /* 0x000fe400078e0a0b */
[----:B------:R-:W-:Y:S02]  /*1d30*/  IMAD.SHL.U32 R9, R9, 0x8, RZ ;  /* 0x0000000809097824 */ /* 0x000fe400078e00ff */
[----:B------:R-:W-:Y:S02]  /*1d40*/  IMAD.IADD R69, R6, 0x1, -R69 ;  /* 0x0000000106457824 */ /* 0x000fe400078e0a45 */
[----:B------:R-:W-:Y:S02]  /*1d50*/  IMAD R2, R7, R61, R2 ;  /* 0x0000003d07027224 */ /* 0x000fe400078e0202 */
[----:B------:R-:W-:Y:S01]  /*1d60*/  IMAD.SHL.U32 R10, R11, 0x40, RZ ;  /* 0x000000400b0a7824 */ /* 0x000fe200078e00ff */
[----:B------:R-:W-:Y:S01]  /*1d70*/  LOP3.LUT R170, R170, 0xfffffe00, R9, 0xf8, !PT ;  /* 0xfffffe00aaaa7812 */ /* 0x000fe200078ef809 */
[----:B------:R-:W-:-:S02]  /*1d80*/  IMAD.SHL.U32 R9, R69, 0x8, RZ ;  /* 0x0000000845097824 */ /* 0x000fc400078e00ff */
[----:B------:R-:W-:Y:S01]  /*1d90*/  IMAD R21, R25, R16, RZ ;  /* 0x0000001019157224 */ /* 0x000fe200078e02ff */
[----:B------:R-:W-:Y:S02]  /*1da0*/  LOP3.LUT R10, R10, 0x1c0, RZ, 0xc0, !PT ;  /* 0x000001c00a0a7812 */ /* 0x000fe400078ec0ff */
[C---:B------:R-:W-:Y:S02]  /*1db0*/  LOP3.LUT P3, RZ, R11.reuse, 0x4, RZ, 0xc0, !PT ;  /* 0x000000040bff7812 */ /* 0x040fe4000786c0ff */
[----:B------:R-:W-:Y:S02]  /*1dc0*/  LOP3.LUT R9, R10, 0x8, R9, 0xf8, !PT ;  /* 0x000000080a097812 */ /* 0x000fe400078ef809 */
[----:B------:R-:W-:Y:S01]  /*1dd0*/  LOP3.LUT P2, RZ, R11, 0x2, RZ, 0xc0, !PT ;  /* 0x000000020bff7812 */ /* 0x000fe2000784c0ff */
[----:B------:R-:W-:Y:S01]  /*1de0*/  VIADD R11, R14, 0x40 ;  /* 0x000000400e0b7836 */ /* 0x000fe20000000000 */
[----:B------:R-:W-:-:S04]  /*1df0*/  SHF.R.U32.HI R10, RZ, 0x3, R10 ;  /* 0x00000003ff0a7819 */ /* 0x000fc8000001160a */
[----:B------:R-:W-:Y:S01]  /*1e00*/  LOP3.LUT R9, R9, R10, RZ, 0x3c, !PT ;  /* 0x0000000a09097212 */ /* 0x000fe200078e3cff */
[----:B------:R-:W-:Y:S01]  /*1e10*/  IMAD.SHL.U32 R10, R17, 0x40, RZ ;  /* 0x00000040110a7824 */ /* 0x000fe200078e00ff */
[----:B------:R-:W-:Y:S01]  /*1e20*/  SHF.R.S32.HI R175, RZ, 0x1f, R174 ;  /* 0x0000001fffaf7819 */ /* 0x000fe200000114ae */
[----:B------:R-:W-:-:S03]  /*1e30*/  IMAD R189, R61, R174, RZ ;  /* 0x000000ae3dbd7224 */ /* 0x000fc600078e02ff */
[----:B------:R-:W-:Y:S01]  /*1e40*/  LOP3.LUT R47, R9, 0xfffffe00, R10, 0xf8, !PT ;  /* 0xfffffe00092f7812 */ /* 0x000fe200078ef80a */
[----:B------:R-:W-:Y:S01]  /*1e50*/  VIADD R10, R14, 0x80 ;  /* 0x000000800e0a7836 */ /* 0x000fe20000000000 */
[----:B------:R-:W-:Y:S01]  /*1e60*/  SHF.R.S32.HI R97, RZ, 0x1f, R98 ;  /* 0x0000001fff617819 */ /* 0x000fe20000011462 */
[----:B------:R-:W-:-:S03]  /*1e70*/  IMAD R189, R175, R60, R189 ;  /* 0x0000003cafbd7224 */ /* 0x000fc600078e02bd */
[----:B------:R-:W-:Y:S01]  /*1e80*/  LEA.HI R97, R97, R98, RZ, 0x6 ;  /* 0x0000006261617211 */ /* 0x000fe200078f30ff */
[----:B------:R-:W-:-:S03]  /*1e90*/  VIADD R9, R14, 0xc0 ;  /* 0x000000c00e097836 */ /* 0x000fc60000000000 */
[----:B------:R-:W-:-:S04]  /*1ea0*/  SHF.R.S32.HI R97, RZ, 0x6, R97 ;  /* 0x00000006ff617819 */ /* 0x000fc80000011461 */
[----:B------:R-:W-:Y:S01]  /*1eb0*/  VIMNMX R97, RZ, R97, !PT ;  /* 0x00000061ff617248 */ /* 0x000fe20007fe0100 */
[----:B------:R-:W-:Y:S01]  /*1ec0*/  IMAD R171, R63, R174, RZ ;  /* 0x000000ae3fab7224 */ /* 0x000fe200078e02ff */
[----:B------:R-:W-:-:S03]  /*1ed0*/  LEA.HI R66, R66, R55, RZ, 0x5 ;  /* 0x0000003742427211 */ /* 0x000fc600078f28ff */
[----:B------:R-:W-:Y:S01]  /*1ee0*/  IMAD R171, R175, R62, R171 ;  /* 0x0000003eafab7224 */ /* 0x000fe200078e02ab */
[----:B------:R-:W-:Y:S01]  /*1ef0*/  LOP3.LUT R64, R66, 0xffffffe0, RZ, 0xc0, !PT ;  /* 0xffffffe042407812 */ /* 0x000fe200078ec0ff */
[----:B------:R-:W-:Y:S02]  /*1f00*/  IMAD.MOV.U32 R50, RZ, RZ, 0x10 ;  /* 0x00000010ff327424 */ /* 0x000fe400078e00ff */
[----:B------:R-:W-:Y:S01]  /*1f10*/  IMAD.MOV.U32 R48, RZ, RZ, 0x20 ;  /* 0x00000020ff307424 */ /* 0x000fe200078e00ff */
[----:B------:R-:W-:Y:S01]  /*1f20*/  SHF.L.U64.HI R233, R62, 0x4, R63 ;  /* 0x000000043ee97819 */ /* 0x000fe2000001023f */
[----:B------:R-:W-:Y:S01]  /*1f30*/  IMAD.SHL.U32 R230, R60, 0x10, RZ ;  /* 0x000000103ce67824 */ /* 0x000fe200078e00ff */
[----:B------:R-:W-:Y:S01]  /*1f40*/  SHF.L.U32 R232, R62, 0x4, RZ ;  /* 0x000000043ee87819 */ /* 0x000fe200000006ff */
[----:B------:R-:W-:Y:S01]  /*1f50*/  IMAD.IADD R64, R55, 0x1, -R64 ;  /* 0x0000000137407824 */ /* 0x000fe200078e0a40 */
[----:B------:R-:W-:Y:S01]  /*1f60*/  SHF.L.U64.HI R231, R60, 0x4, R61 ;  /* 0x000000043ce77819 */ /* 0x000fe2000001023d */
[----:B------:R-:W-:Y:S01]  /*1f70*/  IMAD.SHL.U32 R166, R68, 0x4, RZ ;  /* 0x0000000444a67824 */ /* 0x000fe200078e00ff */
[----:B------:R-:W-:-:S02]  /*1f80*/  SHF.R.S32.HI R66, RZ, 0x5, R66 ;  /* 0x00000005ff427819 */ /* 0x000fc40000011442 */
[----:B------:R-:W-:Y:S02]  /*1f90*/  SEL R50, R50, 0xfffffff0, !P2 ;  /* 0xfffffff032327807 */ /* 0x000fe40005000000 */
[----:B------:R-:W-:Y:S01]  /*1fa0*/  SEL R48, R48, 0xffffffe0, !P3 ;  /* 0xffffffe030307807 */ /* 0x000fe20005800000 */
[----:B--2---:R-:W-:-:S04]  /*1fb0*/  @P0 IMAD.WIDE.U32 R32, R182, R242, RZ ;  /* 0x000000f2b6200225 */ /* 0x004fc800078e00ff */
[----:B------:R-:W-:Y:S02]  /*1fc0*/  @P0 IMAD.MOV.U32 R6, RZ, RZ, R32 ;  /* 0x000000ffff060224 */ /* 0x000fe400078e0020 */
[----:B------:R-:W-:Y:S02]  /*1fd0*/  @P0 IMAD R7, R183, R242, RZ ;  /* 0x000000f2b7070224 */ /* 0x000fe400078e02ff */
[----:B---3--:R-:W-:-:S04]  /*1fe0*/  @!P0 IMAD.WIDE.U32 R28, R26, R238, RZ ;  /* 0x000000ee1a1c8225 */ /* 0x008fc800078e00ff */
[----:B------:R-:W-:Y:S02]  /*1ff0*/  @!P0 IMAD R4, R27, R238, RZ ;  /* 0x000000ee1b048224 */ /* 0x000fe400078e02ff */
[----:B------:R-:W-:Y:S02]  /*2000*/  @!P0 IMAD.MOV.U32 R6, RZ, RZ, R28 ;  /* 0x000000ffff068224 */ /* 0x000fe400078e001c */
[----:B------:R-:W-:Y:S02]  /*2010*/  @!P0 IMAD R4, R26, R73, R4 ;  /* 0x000000491a048224 */ /* 0x000fe400078e0204 */
[----:B------:R-:W-:Y:S01]  /*2020*/  @P0 IMAD.IADD R7, R33, 0x1, R7 ;  /* 0x0000000121070824 */ /* 0x000fe200078e0207 */
[----:B------:R-:W-:Y:S01]  /*2030*/  IADD3 R6, P1, R14, R6, RZ ;  /* 0x000000060e067210 */ /* 0x000fe20007f3e0ff */
[----:B------:R-:W-:Y:S02]  /*2040*/  @!P0 IMAD.IADD R7, R29, 0x1, R4 ;  /* 0x000000011d078824 */ /* 0x000fe400078e0204 */
[----:B------:R-:W-:Y:S01]  /*2050*/  IMAD.IADD R27, R31, 0x1, R2 ;  /* 0x000000011f1b7824 */ /* 0x000fe200078e0202 */
[----:B------:R-:W-:Y:S01]  /*2060*/  SHF.R.S32.HI R2, RZ, 0x1f, R237 ;  /* 0x0000001fff027819 */ /* 0x000fe200000114ed */
[----:B------:R-:W-:-:S02]  /*2070*/  IMAD R4, R8, R24, R21 ;  /* 0x0000001808047224 */ /* 0x000fc400078e0215 */
[----:B------:R-:W-:Y:S02]  /*2080*/  IMAD R21, R23, R237, RZ ;  /* 0x000000ed17157224 */ /* 0x000fe400078e02ff */
[----:B------:R-:W-:Y:S02]  /*2090*/  IMAD.X R7, R15, 0x1, R7, P1 ;  /* 0x000000010f077824 */ /* 0x000fe400008e0607 */
[----:B------:R-:W-:Y:S01]  /*20a0*/  IMAD.MOV.U32 R26, RZ, RZ, R30 ;  /* 0x000000ffff1a7224 */ /* 0x000fe200078e001e */
[----:B----4-:R-:W-:Y:S01]  /*20b0*/  ISETP.GE.AND P0, PT, R11, R169, PT ;  /* 0x000000a90b00720c */ /* 0x010fe20003f06270 */
[----:B------:R-:W-:Y:S02]  /*20c0*/  IMAD R2, R22, R2, R21 ;  /* 0x0000000216027224 */ /* 0x000fe400078e0215 */
[----:B------:R-:W-:-:S04]  /*20d0*/  IMAD.WIDE.U32 R178, R237, R22, R6 ;  /* 0x00000016edb27225 */ /* 0x000fc800078e0006 */
[----:B------:R-:W-:Y:S01]  /*20e0*/  IMAD.WIDE.U32 R24, R16, R24, R26 ;  /* 0x0000001810187225 */ /* 0x000fe200078e001a */
[----:B------:R-:W-:-:S03]  /*20f0*/  ISETP.GE.AND P1, PT, R14, R169, PT ;  /* 0x000000a90e00720c */ /* 0x000fc60003f26270 */
[----:B------:R-:W-:Y:S01]  /*2100*/  IMAD.IADD R179, R179, 0x1, R2 ;  /* 0x00000001b3b37824 */ /* 0x000fe200078e0202 */
[----:B------:R-:W-:Y:S01]  /*2110*/  SEL R2, RZ, 0xffffffff, P0 ;  /* 0xffffffffff027807 */ /* 0x000fe20000000000 */
[----:B------:R-:W-:Y:S01]  /*2120*/  IMAD.MOV.U32 R22, RZ, RZ, R24 ;  /* 0x000000ffff167224 */ /* 0x000fe200078e0018 */
[----:B------:R-:W-:Y:S02]  /*2130*/  IADD3 R23, R25, R4, RZ ;  /* 0x0000000419177210 */ /* 0x000fe40007ffe0ff */
[----:B------:R-:W-:Y:S01]  /*2140*/  SEL R7, RZ, 0x1, P1 ;  /* 0x00000001ff077807 */ /* 0x000fe20000800000 */
[----:B------:R-:W-:Y:S01]  /*2150*/  IMAD.SHL.U32 R2, R2, 0x2, RZ ;  /* 0x0000000202027824 */ /* 0x000fe200078e00ff */
[----:B------:R-:W-:Y:S01]  /*2160*/  ISETP.GE.AND P0, PT, R10, R169, PT ;  /* 0x000000a90a00720c */ /* 0x000fe20003f06270 */
[----:B------:R-:W-:-:S03]  /*2170*/  IMAD.WIDE.U32 R22, R174, R60, R22 ;  /* 0x0000003cae167225 */ /* 0x000fc600078e0016 */
[----:B------:R-:W-:Y:S01]  /*2180*/  LOP3.LUT R2, R2, 0x2, R7, 0xe2, !PT ;  /* 0x0000000202027812 */ /* 0x000fe200078ee207 */
[----:B------:R-:W-:Y:S01]  /*2190*/  IMAD.IADD R189, R23, 0x1, R189 ;  /* 0x0000000117bd7824 */ /* 0x000fe200078e02bd */
[----:B------:R-:W-:Y:S02]  /*21a0*/  SEL R7, RZ, 0x4, P0 ;  /* 0x00000004ff077807 */ /* 0x000fe40000000000 */
[C---:B------:R-:W-:Y:S02]  /*21b0*/  LEA R188, P0, R22.reuse, R12, 0x1 ;  /* 0x0000000c16bc7211 */ /* 0x040fe400078008ff */
[----:B------:R-:W-:Y:S02]  /*21c0*/  ISETP.GE.AND P1, PT, R9, R169, PT ;  /* 0x000000a90900720c */ /* 0x000fe40003f26270 */
[----:B------:R-:W-:Y:S02]  /*21d0*/  LEA.HI.X R189, R22, R13, R189, 0x1, P0 ;  /* 0x0000000d16bd7211 */ /* 0x000fe400000f0cbd */
[----:B------:R-:W-:-:S02]  /*21e0*/  IADD3 R172, P0, R14, R0, RZ ;  /* 0x000000000eac7210 */ /* 0x000fc40007f1e0ff */
[----:B------:R-:W-:Y:S02]  /*21f0*/  SEL R168, RZ, 0x8, P1 ;  /* 0x00000008ffa87807 */ /* 0x000fe40000800000 */
[----:B------:R-:W-:Y:S01]  /*2200*/  ISETP.GT.AND P1, PT, R165, R97, PT ;  /* 0x00000061a500720c */ /* 0x000fe20003f24270 */
[----:B------:R-:W-:Y:S02]  /*2210*/  IMAD.X R173, R15, 0x1, R3, P0 ;  /* 0x000000010fad7824 */ /* 0x000fe400000e0603 */
[----:B------:R-:W-:-:S04]  /*2220*/  IMAD.WIDE R24, R239, 0x40, R174 ;  /* 0x00000040ef187825 */ /* 0x000fc800078e02ae */
[----:B------:R-:W-:-:S04]  /*2230*/  IMAD.WIDE.U32 R172, R174, R62, R172 ;  /* 0x0000003eaeac7225 */ /* 0x000fc800078e00ac */
[----:B------:R-:W-:Y:S01]  /*2240*/  IMAD R181, R25, R182, RZ ;  /* 0x000000b619b57224 */ /* 0x000fe200078e02ff */
[----:B------:R-:W-:Y:S01]  /*2250*/  LEA R234, P0, R172, R176, 0x1 ;  /* 0x000000b0acea7211 */ /* 0x000fe200078008ff */
[----:B------:R-:W-:Y:S02]  /*2260*/  IMAD.IADD R171, R173, 0x1, R171 ;  /* 0x00000001adab7824 */ /* 0x000fe400078e02ab */
[C---:B------:R-:W-:Y:S02]  /*2270*/  IMAD R181, R24.reuse, R183, R181 ;  /* 0x000000b718b57224 */ /* 0x040fe400078e02b5 */
[----:B------:R-:W-:Y:S01]  /*2280*/  IMAD.WIDE.U32 R178, R24, R182, R178 ;  /* 0x000000b618b27225 */ /* 0x000fe200078e00b2 */
[----:B------:R-:W-:Y:S02]  /*2290*/  LOP3.LUT R168, R168, R2, R7, 0xfe, !PT ;  /* 0x00000002a8a87212 */ /* 0x000fe400078efe07 */
[----:B------:R-:W-:Y:S01]  /*22a0*/  LEA.HI.X R235, R172, R177, R171, 0x1, P0 ;  /* 0x000000b1aceb7211 */ /* 0x000fe200000f0cab */
[----:B------:R-:W-:-:S02]  /*22b0*/  @!P4 IMAD.MOV.U32 R20, RZ, RZ, RZ ;  /* 0x000000ffff14c224 */ /* 0x000fc400078e00ff */
[----:B------:R-:W-:Y:S01]  /*22c0*/  IMAD.IADD R181, R179, 0x1, R181 ;  /* 0x00000001b3b57824 */ /* 0x000fe200078e02b5 */
[----:B------:R-:W-:Y:S06]  /*22d0*/  @!P1 BRA `(.L_x_1205) ;  /* 0x000000bc00e49947 */ /* 0x000fec0003800000 */
        /* <DEDUP_REMOVED lines=11> */
[----:B------:R-:W-:Y:S01]  /*2390*/  SHF.R.S32.HI R3, RZ, 0x1f, R5 ;  /* 0x0000001fff037819 */ /* 0x000fe20000011405 */
[----:B------:R-:W-:Y:S01]  /*23a0*/  IMAD.SHL.U32 R75, R60, 0x20, RZ ;  /* 0x000000203c4b7824 */ /* 0x000fe200078e00ff */
[----:B------:R-:W-:Y:S01]  /*23b0*/  LOP3.LUT R160, R168, 0xffff, RZ, 0xc0, !PT ;  /* 0x0000ffffa8a07812 */ /* 0x000fe200078ec0ff */
[C---:B------:R-:W-:Y:S01]  /*23c0*/  IMAD.WIDE.U32 R186, R60.reuse, 0x60, RZ ;  /* 0x000000603cba7825 */ /* 0x040fe200078e00ff */
[----:B------:R-:W-:-:S02]  /*23d0*/  SHF.L.U64.HI R76, R60, 0x5, R61 ;  /* 0x000000053c4c7819 */ /* 0x000fc4000001023d */
[----:B------:R-:W-:Y:S01]  /*23e0*/  LOP3.LUT R164, R160, 0x1, RZ, 0xc0, !PT ;  /* 0x00000001a0a47812 */ /* 0x000fe200078ec0ff */
[----:B------:R-:W-:Y:S01]  /*23f0*/  VIADD R72, R174, 0x10 ;  /* 0x00000010ae487836 */ /* 0x000fe20000000000 */
[----:B------:R-:W-:Y:S01]  /*2400*/  LOP3.LUT R163, R160, 0x2, RZ, 0xc0, !PT ;  /* 0x00000002a0a37812 */ /* 0x000fe200078ec0ff */
[----:B------:R-:W-:Y:S01]  /*2410*/  VIADD R70, R174, 0x30 ;  /* 0x00000030ae467836 */ /* 0x000fe20000000000 */
[----:B------:R-:W-:Y:S01]  /*2420*/  LOP3.LUT R162, R160, 0x4, RZ, 0xc0, !PT ;  /* 0x00000004a0a27812 */ /* 0x000fe200078ec0ff */
[----:B------:R-:W-:Y:S01]  /*2430*/  IMAD.SHL.U32 R95, R62, 0x20, RZ ;  /* 0x000000203e5f7824 */ /* 0x000fe200078e00ff */
[----:B------:R-:W-:Y:S01]  /*2440*/  SHF.L.U64.HI R76, R75, 0x1, R76 ;  /* 0x000000014b4c7819 */ /* 0x000fe2000001024c */
[----:B------:R-:W-:Y:S01]  /*2450*/  IMAD.MOV.U32 R135, RZ, RZ, R235 ;  /* 0x000000ffff877224 */ /* 0x000fe200078e00eb */
[----:B------:R-:W-:Y:S01]  /*2460*/  IADD3 R71, R174, 0x20, RZ ;  /* 0x00000020ae477810 */ /* 0x000fe20007ffe0ff */
[----:B------:R-:W-:Y:S01]  /*2470*/  IMAD.MOV.U32 R136, RZ, RZ, R188 ;  /* 0x000000ffff887224 */ /* 0x000fe200078e00bc */
[----:B------:R-:W-:Y:S01]  /*2480*/  SHF.L.U64.HI R96, R62, 0x5, R63 ;  /* 0x000000053e607819 */ /* 0x000fe2000001023f */
[----:B------:R-:W-:Y:S01]  /*2490*/  IMAD.MOV.U32 R137, RZ, RZ, R189 ;  /* 0x000000ffff897224 */ /* 0x000fe200078e00bd */
[----:B------:R-:W-:-:S02]  /*24a0*/  MOV R134, R234 ;  /* 0x000000ea00867202 */ /* 0x000fc40000000f00 */
[----:B------:R-:W-:Y:S02]  /*24b0*/  LOP3.LUT R160, R160, 0x8, RZ, 0xc0, !PT ;  /* 0x00000008a0a07812 */ /* 0x000fe400078ec0ff */
[----:B------:R-:W-:Y:S01]  /*24c0*/  SHF.L.U32 R75, R75, 0x1, RZ ;  /* 0x000000014b4b7819 */ /* 0x000fe200000006ff */
[-C--:B--2---:R-:W-:Y:S02]  /*24d0*/  IMAD R0, R33, R238.reuse, RZ ;  /* 0x000000ee21007224 */ /* 0x084fe400078e02ff */
[----:B---3--:R-:W-:Y:S02]  /*24e0*/  IMAD R2, R35, R238, RZ ;  /* 0x000000ee23027224 */ /* 0x008fe400078e02ff */
[----:B------:R-:W-:Y:S02]  /*24f0*/  IMAD R0, R32, R73, R0 ;  /* 0x0000004920007224 */ /* 0x000fe400078e0200 */
[----:B------:R-:W-:Y:S01]  /*2500*/  IMAD.WIDE.U32 R32, R238, R32, R14 ;  /* 0x00000020ee207225 */ /* 0x000fe200078e000e */
[----:B----4-:R-:W-:-:S02]  /*2510*/  SHF.L.U64.HI R121, R190, 0x4, R191 ;  /* 0x00000004be797819 */ /* 0x010fc400000102bf */
[----:B------:R-:W-:Y:S01]  /*2520*/  SHF.L.U64.HI R123, R190, 0x5, R191 ;  /* 0x00000005be7b7819 */ /* 0x000fe200000102bf */
[----:B------:R-:W-:Y:S01]  /*2530*/  IMAD.WIDE.U32 R30, R238, R34, R14 ;  /* 0x00000022ee1e7225 */ /* 0x000fe200078e000e */
[C-C-:B------:R-:W-:Y:S02]  /*2540*/  SHF.L.U64.HI R99, R192.reuse, 0x4, R193.reuse ;  /* 0x00000004c0637819 */ /* 0x140fe400000102c1 */
[----:B------:R-:W-:Y:S01]  /*2550*/  SHF.L.U32 R110, R192, 0x5, RZ ;  /* 0x00000005c06e7819 */ /* 0x000fe200000006ff */
[----:B------:R-:W-:Y:S01]  /*2560*/  IMAD R2, R34, R73, R2 ;  /* 0x0000004922027224 */ /* 0x000fe200078e0202 */
[----:B------:R-:W-:Y:S01]  /*2570*/  SHF.L.U64.HI R109, R192, 0x5, R193 ;  /* 0x00000005c06d7819 */ /* 0x000fe200000102c1 */
[----:B------:R-:W-:Y:S02]  /*2580*/  IMAD.IADD R33, R33, 0x1, R0 ;  /* 0x0000000121217824 */ /* 0x000fe400078e0200 */
[-C--:B------:R-:W-:Y:S02]  /*2590*/  IMAD R4, R191, R5.reuse, RZ ;  /* 0x00000005bf047224 */ /* 0x080fe400078e02ff */
[----:B------:R-:W-:-:S02]  /*25a0*/  IMAD R0, R193, R5, RZ ;  /* 0x00000005c1007224 */ /* 0x000fc400078e02ff */
[----:B------:R-:W-:Y:S01]  /*25b0*/  IMAD.IADD R31, R31, 0x1, R2 ;  /* 0x000000011f1f7824 */ /* 0x000fe200078e0202 */
[----:B------:R-:W-:Y:S01]  /*25c0*/  LEA.HI R159, R17, R17, RZ, 0x1 ;  /* 0x00000011119f7211 */ /* 0x000fe200078f08ff */
[-C--:B------:R-:W-:Y:S02]  /*25d0*/  IMAD R4, R190, R3.reuse, R4 ;  /* 0x00000003be047224 */ /* 0x080fe400078e0204 */
[C---:B------:R-:W-:Y:S01]  /*25e0*/  IMAD R3, R192.reuse, R3, R0 ;  /* 0x00000003c0037224 */ /* 0x040fe200078e0200 */
[----:B------:R-:W-:Y:S01]  /*25f0*/  SHF.R.S32.HI R159, RZ, 0x1, R159 ;  /* 0x00000001ff9f7819 */ /* 0x000fe2000001149f */
[----:B------:R-:W-:-:S04]  /*2600*/  IMAD.WIDE.U32 R30, R192, R5, R30 ;  /* 0x00000005c01e7225 */ /* 0x000fc800078e001e */
[----:B------:R-:W-:Y:S01]  /*2610*/  IMAD R21, R29, R16, RZ ;  /* 0x000000101d157224 */ /* 0x000fe200078e02ff */
[----:B------:R-:W-:Y:S01]  /*2620*/  IADD3 R31, R31, R3, RZ ;  /* 0x000000031f1f7210 */ /* 0x000fe20007ffe0ff */
[----:B------:R-:W-:Y:S01]  /*2630*/  IMAD.WIDE.U32 R32, R190, R5, R32 ;  /* 0x00000005be207225 */ /* 0x000fe200078e0020 */
[----:B------:R-:W-:-:S03]  /*2640*/  IADD3 R3, P0, -R98, R174, RZ ;  /* 0x000000ae62037210 */ /* 0x000fc60007f1e1ff */
[----:B------:R-:W-:Y:S02]  /*2650*/  IMAD R0, R28, R8, R21 ;  /* 0x000000081c007224 */ /* 0x000fe400078e0215 */
[----:B------:R-:W-:Y:S01]  /*2660*/  IMAD R21, R23, R16, RZ ;  /* 0x0000001017157224 */ /* 0x000fe200078e02ff */
[----:B------:R-:W-:Y:S01]  /*2670*/  SHF.R.S32.HI R23, RZ, 0x1f, R98 ;  /* 0x0000001fff177819 */ /* 0x000fe20000011462 */
[----:B------:R-:W-:Y:S02]  /*2680*/  IMAD.IADD R33, R33, 0x1, R4 ;  /* 0x0000000121217824 */ /* 0x000fe400078e0204 */
[C---:B------:R-:W-:Y:S02]  /*2690*/  IMAD R21, R22.reuse, R8, R21 ;  /* 0x0000000816157224 */ /* 0x040fe400078e0215 */
[----:B------:R-:W-:-:S04]  /*26a0*/  IMAD.WIDE.U32 R30, R22, R16, R30 ;  /* 0x00000010161e7225 */ /* 0x000fc800078e001e */
[----:B------:R-:W-:Y:S01]  /*26b0*/  IMAD.WIDE.U32 R28, R28, R16, R32 ;  /* 0x000000101c1c7225 */ /* 0x000fe200078e0020 */
[----:B------:R-:W-:-:S03]  /*26c0*/  IADD3 R31, R31, R21, RZ ;  /* 0x000000151f1f7210 */ /* 0x000fc60007ffe0ff */
[----:B------:R-:W-:Y:S02]  /*26d0*/  IMAD.X R23, R175, 0x1, ~R23, P0 ;  /* 0x00000001af177824 */ /* 0x000fe400000e0e17 */
[----:B-----5:R-:W-:Y:S02]  /*26e0*/  IMAD.IADD R4, R20, 0x1, R5 ;  /* 0x0000000114047824 */ /* 0x020fe400078e0205 */
[----:B------:R-:W-:Y:S02]  /*26f0*/  IMAD.IADD R29, R29, 0x1, R0 ;  /* 0x000000011d1d7824 */ /* 0x000fe400078e0200 */
[C---:B------:R-:W-:Y:S02]  /*2700*/  IMAD R127, R23.reuse, R190, RZ ;  /* 0x000000be177f7224 */ /* 0x040fe400078e02ff */
[----:B------:R-:W-:Y:S02]  /*2710*/  IMAD R129, R23, R192, RZ ;  /* 0x000000c017817224 */ /* 0x000fe400078e02ff */
[----:B------:R-:W-:-:S02]  /*2720*/  IMAD R5, R174, R159, R166 ;  /* 0x0000009fae057224 */ /* 0x000fc400078e02a6 */
[-C--:B------:R-:W-:Y:S02]  /*2730*/  IMAD R127, R191, R3.reuse, R127 ;  /* 0x00000003bf7f7224 */ /* 0x080fe400078e027f */
[-C--:B------:R-:W-:Y:S02]  /*2740*/  IMAD R129, R193, R3.reuse, R129 ;  /* 0x00000003c1817224 */ /* 0x080fe400078e0281 */
[----:B------:R-:W-:-:S04]  /*2750*/  IMAD.WIDE.U32 R16, R190, R3, R28 ;  /* 0x00000003be107225 */ /* 0x000fc800078e001c */
[----:B------:R-:W-:Y:S01]  /*2760*/  IMAD.WIDE.U32 R20, R192, R3, R30 ;  /* 0x00000003c0147225 */ /* 0x000fe200078e001e */
[----:B------:R-:W-:-:S03]  /*2770*/  LEA R126, P1, R16, R24, 0x1 ;  /* 0x00000018107e7211 */ /* 0x000fc600078208ff */
[----:B------:R-:W-:Y:S01]  /*2780*/  IMAD R4, R159, R4, RZ ;  /* 0x000000049f047224 */ /* 0x000fe200078e02ff */
[----:B------:R-:W-:Y:S01]  /*2790*/  LEA R128, P0, R20, R26, 0x1 ;  /* 0x0000001a14807211 */ /* 0x000fe200078008ff */
[----:B------:R-:W-:Y:S02]  /*27a0*/  IMAD.IADD R3, R166, 0x1, R5 ;  /* 0x00000001a6037824 */ /* 0x000fe400078e0205 */
[----:B------:R-:W-:Y:S01]  /*27b0*/  IMAD.IADD R129, R21, 0x1, R129 ;  /* 0x0000000115817824 */ /* 0x000fe200078e0281 */
[----:B------:R-:W-:Y:S01]  /*27c0*/  SHF.R.S32.HI R2, RZ, 0x1f, R4 ;  /* 0x0000001fff027819 */ /* 0x000fe20000011404 */
[----:B------:R-:W-:Y:S01]  /*27d0*/  IMAD.IADD R127, R17, 0x1, R127 ;  /* 0x00000001117f7824 */ /* 0x000fe200078e027f */
[C---:B------:R-:W-:Y:S01]  /*27e0*/  IADD3 R133, P2, R4.reuse, R3, RZ ;  /* 0x0000000304857210 */ /* 0x040fe20007f5e0ff */
[----:B------:R-:W-:Y:S01]  /*27f0*/  IMAD.SHL.U32 R167, R159, 0x10, RZ ;  /* 0x000000109fa77824 */ /* 0x000fe200078e00ff */
[----:B------:R-:W-:Y:S01]  /*2800*/  IADD3 R0, P3, R4, R5, RZ ;  /* 0x0000000504007210 */ /* 0x000fe20007f7e0ff */
[----:B------:R-:W-:Y:S01]  /*2810*/  IMAD.SHL.U32 R100, R192, 0x10, RZ ;  /* 0x00000010c0647824 */ /* 0x000fe200078e00ff */
[----:B------:R-:W-:Y:S01]  /*2820*/  LEA.HI.X R129, R20, R27, R129, 0x1, P0 ;  /* 0x0000001b14817211 */ /* 0x000fe200000f0c81 */
[----:B------:R-:W-:Y:S01]  /*2830*/  IMAD.SHL.U32 R132, R133, 0x2, RZ ;  /* 0x0000000285847824 */ /* 0x000fe200078e00ff */
[-C--:B------:R-:W-:Y:S01]  /*2840*/  LEA.HI.X.SX32 R5, R5, R2.reuse, 0x1, P3 ;  /* 0x0000000205057211 */ /* 0x080fe200018f0eff */
[----:B------:R-:W-:Y:S01]  /*2850*/  VIADD R158, R167, 0x40 ;  /* 0x00000040a79e7836 */ /* 0x000fe20000000000 */
[----:B------:R-:W-:Y:S01]  /*2860*/  LEA.HI.X.SX32 R2, R3, R2, 0x1, P2 ;  /* 0x0000000203027211 */ /* 0x000fe200010f0eff */
[C---:B------:R-:W-:Y:S01]  /*2870*/  VIADD R155, R167.reuse, 0xc0 ;  /* 0x000000c0a79b7836 */ /* 0x040fe20000000000 */
[----:B------:R-:W-:Y:S01]  /*2880*/  SHF.L.U32 R20, R0, 0x1, RZ ;  /* 0x0000000100147819 */ /* 0x000fe200000006ff */
[----:B------:R-:W-:Y:S01]  /*2890*/  IMAD.IADD R156, R167, 0x1, R158 ;  /* 0x00000001a79c7824 */ /* 0x000fe200078e029e */
[----:B------:R-:W-:Y:S01]  /*28a0*/  SHF.L.U64.HI R133, R133, 0x1, R2 ;  /* 0x0000000185857819 */ /* 0x000fe20000010202 */
[----:B------:R-:W-:Y:S01]  /*28b0*/  IMAD.IADD R152, R167, 0x1, R155 ;  /* 0x00000001a7987824 */ /* 0x000fe200078e029b */
[-C--:B------:R-:W-:Y:S01]  /*28c0*/  IADD3 R130, P3, R12, R132.reuse, RZ ;  /* 0x000000840c827210 */ /* 0x080fe20007f7e0ff */
[----:B------:R-:W-:Y:S01]  /*28d0*/  IMAD.SHL.U32 R122, R190, 0x10, RZ ;  /* 0x00000010be7a7824 */ /* 0x000fe200078e00ff */
[----:B------:R-:W-:Y:S01]  /*28e0*/  LEA.HI.X R127, R16, R25, R127, 0x1, P1 ;  /* 0x00000019107f7211 */ /* 0x000fe200008f0c7f */
[----:B------:R-:W-:Y:S01]  /*28f0*/  IMAD.SHL.U32 R124, R190, 0x20, RZ ;  /* 0x00000020be7c7824 */ /* 0x000fe200078e00ff */
[----:B------:R-:W-:Y:S01]  /*2900*/  IADD3 R132, P2, R6, R132, RZ ;  /* 0x0000008406847210 */ /* 0x000fe20007f5e0ff */
[----:B------:R-:W-:Y:S01]  /*2910*/  IMAD.X R131, R13, 0x1, R133, P3 ;  /* 0x000000010d837824 */ /* 0x000fe200018e0685 */
[----:B------:R-:W-:Y:S01]  /*2920*/  SHF.L.U64.HI R0, R0, 0x1, R5 ;  /* 0x0000000100007819 */ /* 0x000fe20000010205 */
[----:B------:R-:W-:Y:S01]  /*2930*/  IMAD.SHL.U32 R161, R159, 0x20, RZ ;  /* 0x000000209fa17824 */ /* 0x000fe200078e00ff */
[-C--:B------:R-:W-:Y:S01]  /*2940*/  IADD3 R52, P1, R12, R20.reuse, RZ ;  /* 0x000000140c347210 */ /* 0x080fe20007f3e0ff */
[----:B------:R-:W-:Y:S01]  /*2950*/  IMAD.X R133, R7, 0x1, R133, P2 ;  /* 0x0000000107857824 */ /* 0x000fe200010e0685 */
[----:B------:R-:W-:Y:S01]  /*2960*/  IADD3 R20, P0, R6, R20, RZ ;  /* 0x0000001406147210 */ /* 0x000fe20007f1e0ff */
[----:B------:R-:W-:Y:S01]  /*2970*/  IMAD R125, R191, 0x60, RZ ;  /* 0x00000060bf7d7824 */ /* 0x000fe200078e02ff */
[C---:B------:R-:W-:Y:S01]  /*2980*/  IADD3 R93, P2, R232.reuse, 0x40, RZ ;  /* 0x00000040e85d7810 */ /* 0x040fe20007f5e0ff */
[----:B------:R-:W-:Y:S01]  /*2990*/  IMAD.X R53, R13, 0x1, R0, P1 ;  /* 0x000000010d357824 */ /* 0x000fe200008e0600 */
[----:B------:R-:W-:Y:S01]  /*29a0*/  IADD3.X R21, R7, R0, RZ, P0, !PT ;  /* 0x0000000007157210 */ /* 0x000fe200007fe4ff */
[----:B------:R-:W-:Y:S01]  /*29b0*/  IMAD R159, R159, 0x30, RZ ;  /* 0x000000309f9f7824 */ /* 0x000fe200078e02ff */
[C---:B------:R-:W-:Y:S01]  /*29c0*/  IADD3 R89, P1, R232.reuse, 0x80, RZ ;  /* 0x00000080e8597810 */ /* 0x040fe20007f3e0ff */
[--C-:B------:R-:W-:Y:S01]  /*29d0*/  IMAD.X R94, RZ, RZ, R233.reuse, P2 ;  /* 0x000000ffff5e7224 */ /* 0x100fe200010e06e9 */
[----:B------:R-:W-:Y:S01]  /*29e0*/  IADD3 R83, P0, R232, 0xc0, RZ ;  /* 0x000000c0e8537810 */ /* 0x000fe20007f1e0ff */
[----:B------:R-:W-:Y:S01]  /*29f0*/  IMAD.IADD R153, R167, 0x1, R156 ;  /* 0x00000001a7997824 */ /* 0x000fe200078e029c */
[-C--:B------:R-:W-:Y:S01]  /*2a00*/  IADD3 R91, P2, R93, R232.reuse, RZ ;  /* 0x000000e85d5b7210 */ /* 0x080fe20007f5e0ff */
[--C-:B------:R-:W-:Y:S01]  /*2a10*/  IMAD.X R90, RZ, RZ, R233.reuse, P1 ;  /* 0x000000ffff5a7224 */ /* 0x100fe200008e06e9 */
[----:B------:R-:W-:Y:S01]  /*2a20*/  IADD3.X R84, RZ, R233, RZ, P0, !PT ;  /* 0x000000e9ff547210 */ /* 0x000fe200007fe4ff */
[----:B------:R-:W-:Y:S01]  /*2a30*/  IMAD.IADD R150, R167, 0x1, R152 ;  /* 0x00000001a7967824 */ /* 0x000fe200078e0298 */
[-C--:B------:R-:W-:Y:S01]  /*2a40*/  IADD3 R87, P1, R89, R232.reuse, RZ ;  /* 0x000000e859577210 */ /* 0x080fe20007f3e0ff */
[--C-:B------:R-:W-:Y:S01]  /*2a50*/  IMAD.X R92, R94, 0x1, R233.reuse, P2 ;  /* 0x000000015e5c7824 */ /* 0x100fe200010e06e9 */
[-C--:B------:R-:W-:Y:S01]  /*2a60*/  IADD3 R81, P0, R83, R232.reuse, RZ ;  /* 0x000000e853517210 */ /* 0x080fe20007f1e0ff */
[----:B------:R-:W-:Y:S01]  /*2a70*/  IMAD R3, R61, 0x60, RZ ;  /* 0x000000603d037824 */ /* 0x000fe200078e02ff */
[----:B------:R-:W-:Y:S01]  /*2a80*/  IADD3 R157, R167, 0x80, RZ ;  /* 0x00000080a79d7810 */ /* 0x000fe20007ffe0ff */
[--C-:B------:R-:W-:Y:S01]  /*2a90*/  IMAD.X R88, R90, 0x1, R233.reuse, P1 ;  /* 0x000000015a587824 */ /* 0x100fe200008e06e9 */
[-C--:B------:R-:W-:Y:S01]  /*2aa0*/  IADD3 R78, P2, R81, R232.reuse, RZ ;  /* 0x000000e8514e7210 */ /* 0x080fe20007f5e0ff */
[----:B------:R-:W-:Y:S01]  /*2ab0*/  IMAD.X R82, R84, 0x1, R233, P0 ;  /* 0x0000000154527824 */ /* 0x000fe200000e06e9 */
[----:B------:R-:W-:Y:S01]  /*2ac0*/  IADD3 R101, P5, R100, 0x40, RZ ;  /* 0x0000004064657810 */ /* 0x000fe20007fbe0ff */
[----:B------:R-:W-:Y:S01]  /*2ad0*/  IMAD.WIDE.U32 R190, R190, 0x60, RZ ;  /* 0x00000060bebe7825 */ /* 0x000fe200078e00ff */
[----:B------:R-:W-:-:S02]  /*2ae0*/  IADD3 R86, P4, R91, R232, RZ ;  /* 0x000000e85b567210 */ /* 0x000fc40007f9e0ff */
[----:B------:R-:W-:Y:S01]  /*2af0*/  IADD3 R80, P3, R87, R232, RZ ;  /* 0x000000e857507210 */ /* 0x000fe20007f7e0ff */
[----:B------:R-:W-:Y:S01]  /*2b00*/  IMAD.X R77, R82, 0x1, R233, P2 ;  /* 0x00000001524d7824 */ /* 0x000fe200010e06e9 */
[C---:B------:R-:W-:Y:S01]  /*2b10*/  IADD3 R105, P1, R100.reuse, 0x80, RZ ;  /* 0x0000008064697810 */ /* 0x040fe20007f3e0ff */
[----:B------:R-:W-:Y:S01]  /*2b20*/  IMAD.X R102, RZ, RZ, R99, P5 ;  /* 0x000000ffff667224 */ /* 0x000fe200028e0663 */
[----:B------:R-:W-:Y:S01]  /*2b30*/  IADD3 R113, P0, R100, 0xc0, RZ ;  /* 0x000000c064717810 */ /* 0x000fe20007f1e0ff */
[----:B------:R-:W-:Y:S01]  /*2b40*/  IMAD.X R85, R92, 0x1, R233, P4 ;  /* 0x000000015c557824 */ /* 0x000fe200020e06e9 */
[----:B------:R-:W-:Y:S01]  /*2b50*/  IADD3 R154, R167, R157, RZ ;  /* 0x0000009da79a7210 */ /* 0x000fe20007ffe0ff */
[----:B------:R-:W-:Y:S01]  /*2b60*/  IMAD.X R106, RZ, RZ, R99, P1 ;  /* 0x000000ffff6a7224 */ /* 0x000fe200008e0663 */
[----:B------:R-:W-:Y:S01]  /*2b70*/  IADD3.X R79, R88, R233, RZ, P3, !PT ;  /* 0x000000e9584f7210 */ /* 0x000fe20001ffe4ff */
[----:B------:R-:W-:Y:S01]  /*2b80*/  IMAD.MOV.U32 R12, RZ, RZ, R165 ;  /* 0x000000ffff0c7224 */ /* 0x000fe200078e00a5 */
[----:B------:R-:W-:Y:S01]  /*2b90*/  IADD3.X R114, RZ, R99, RZ, P0, !PT ;  /* 0x00000063ff727210 */ /* 0x000fe200007fe4ff */
[----:B------:R-:W-:Y:S01]  /*2ba0*/  IMAD.IADD R74, R187, 0x1, R3 ;  /* 0x00000001bb4a7824 */ /* 0x000fe200078e0203 */
[----:B------:R-:W-:Y:S01]  /*2bb0*/  IADD3 R104, P5, R101, R100, RZ ;  /* 0x0000006465687210 */ /* 0x000fe20007fbe0ff */
[----:B------:R-:W-:Y:S01]  /*2bc0*/  IMAD.IADD R125, R191, 0x1, R125 ;  /* 0x00000001bf7d7824 */ /* 0x000fe200078e027d */
[----:B------:R-:W-:-:S02]  /*2bd0*/  IADD3 R112, P3, R110, R101, RZ ;  /* 0x000000656e707210 */ /* 0x000fc40007f7e0ff */
[C---:B------:R-:W-:Y:S01]  /*2be0*/  IADD3 R116, P2, R113.reuse, R100, RZ ;  /* 0x0000006471747210 */ /* 0x040fe20007f5e0ff */
[--C-:B------:R-:W-:Y:S01]  /*2bf0*/  IMAD.X R103, R102, 0x1, R99.reuse, P5 ;  /* 0x0000000166677824 */ /* 0x100fe200028e0663 */
[----:B------:R-:W-:Y:S01]  /*2c00*/  IADD3 R120, P0, R113, R110, RZ ;  /* 0x0000006e71787210 */ /* 0x000fe20007f1e0ff */
[----:B------:R-:W-:Y:S01]  /*2c10*/  IMAD.X R111, R109, 0x1, R102, P3 ;  /* 0x000000016d6f7824 */ /* 0x000fe200018e0666 */
[----:B------:R-:W-:Y:S01]  /*2c20*/  IADD3 R108, P4, R105, R100, RZ ;  /* 0x00000064696c7210 */ /* 0x000fe20007f9e0ff */
[----:B------:R-:W-:Y:S01]  /*2c30*/  IMAD.X R115, R114, 0x1, R99, P2 ;  /* 0x0000000172737824 */ /* 0x000fe200010e0663 */
[----:B------:R-:W-:Y:S01]  /*2c40*/  IADD3 R118, P1, R110, R105, RZ ;  /* 0x000000696e767210 */ /* 0x000fe20007f3e0ff */
[----:B------:R-:W-:Y:S01]  /*2c50*/  IMAD.X R119, R114, 0x1, R109, P0 ;  /* 0x0000000172777824 */ /* 0x000fe200000e066d */
[----:B------:R-:W-:Y:S02]  /*2c60*/  IADD3 R151, R167, R154, RZ ;  /* 0x0000009aa7977210 */ /* 0x000fe40007ffe0ff */
[----:B------:R-:W-:-:S02]  /*2c70*/  SHF.L.U64.HI R121, R122, 0x1, R121 ;  /* 0x000000017a797819 */ /* 0x000fc40000010279 */
[C---:B------:R-:W-:Y:S01]  /*2c80*/  SHF.L.U64.HI R123, R124.reuse, 0x1, R123 ;  /* 0x000000017c7b7819 */ /* 0x040fe2000001027b */
[----:B------:R-:W-:Y:S01]  /*2c90*/  IMAD.SHL.U32 R124, R124, 0x2, RZ ;  /* 0x000000027c7c7824 */ /* 0x000fe200078e00ff */
[----:B------:R-:W-:Y:S02]  /*2ca0*/  SHF.L.U32 R122, R122, 0x1, RZ ;  /* 0x000000017a7a7819 */ /* 0x000fe400000006ff */
[----:B------:R-:W-:Y:S02]  /*2cb0*/  IADD3.X R107, R106, R99, RZ, P4, !PT ;  /* 0x000000636a6b7210 */ /* 0x000fe400027fe4ff */
[----:B------:R-:W-:Y:S02]  /*2cc0*/  IADD3.X R117, R109, R106, RZ, P1, !PT ;  /* 0x0000006a6d757210 */ /* 0x000fe40000ffe4ff */
[----:B------:R-:W-:Y:S02]  /*2cd0*/  SHF.R.S32.HI R149, RZ, 0x1f, R167 ;  /* 0x0000001fff957819 */ /* 0x000fe400000114a7 */
        /* <DEDUP_REMOVED lines=9> */
[----:B------:R-:W-:Y:S02]  /*2d70*/  SHF.R.S32.HI R139, RZ, 0x1f, R151 ;  /* 0x0000001fff8b7819 */ /* 0x000fe40000011497 */
[----:B------:R-:W-:-:S07]  /*2d80*/  SHF.R.S32.HI R138, RZ, 0x1f, R150 ;  /* 0x0000001fff8a7819 */ /* 0x000fce0000011496 */
.L_x_1323:
[----:B------:R-:W-:Y:S01]  /*2d90*/  IMAD.SHL.U32 R16, R12, 0x40, RZ ;  /* 0x000000400c107824 */ /* 0x000fe200078e00ff */
[----:B------:R-:W-:Y:S03]  /*2da0*/  BSSY B0, `(.L_x_1206) ;  /* 0x0000016000007945 */ /* 0x000fe60003800000 */
[----:B------:R-:W-:Y:S04]  /*2db0*/  VIADD R13, R16, 0xffffffc0 ;  /* 0xffffffc0100d7836 */ /* 0x000fe80000000000 */
[--C-:B------:R-:W-:Y:S02]  /*2dc0*/  IMAD.IADD R197, R67, 0x1, -R13.reuse ;  /* 0x0000000143c57824 */ /* 0x100fe400078e0a0d */
[----:B------:R-:W-:Y:S03]  /*2dd0*/  IMAD.IADD R195, R98, 0x1, -R13 ;  /* 0x0000000162c37824 */ /* 0x000fe600078e0a0d */
[-C--:B------:R-:W-:Y:S02]  /*2de0*/  ISETP.GE.AND P3, PT, R174, R197.reuse, PT ;  /* 0x000000c5ae00720c */ /* 0x080fe40003f66270 */
[----:B------:R-:W-:Y:S02]  /*2df0*/  ISETP.GE.AND P0, PT, R72, R197, PT ;  /* 0x000000c54800720c */ /* 0x000fe40003f06270 */
[----:B------:R-:W-:Y:S02]  /*2e00*/  ISETP.GE.AND P3, PT, R174, R195, !P3 ;  /* 0x000000c3ae00720c */ /* 0x000fe40005f66270 */
[----:B------:R-:W-:Y:S02]  /*2e10*/  ISETP.GE.AND P4, PT, R71, R197, PT ;  /* 0x000000c54700720c */ /* 0x000fe40003f86270 */
[----:B------:R-:W-:Y:S09]  /*2e20*/  ISETP.GE.AND P0, PT, R72, R195, !P0 ;  /* 0x000000c34800720c */ /* 0x000ff20004706270 */
[----:B----45:R-:W-:Y:S05]  /*2e30*/  @!P3 BRA `(.L_x_1207) ;  /* 0x000000000030b947 */ /* 0x030fea0003800000 */
[----:B------:R-:W-:Y:S02]  /*2e40*/  ISETP.NE.AND P2, PT, R164, RZ, PT ;  /* 0x000000ffa400720c */ /* 0x000fe40003f45270 */
[----:B------:R-:W-:Y:S11]  /*2e50*/  ISETP.NE.AND P1, PT, R163, RZ, PT ;  /* 0x000000ffa300720c */ /* 0x000ff60003f25270 */
[----:B------:R-:W2:Y:S04]  /*2e60*/  @P2 LD.E.128 R32, desc[UR6][R126.64] ;  /* 0x000000067e202980 */ /* 0x000ea8000c101d00 */
[----:B--2---:R1:W-:Y:S01]  /*2e70*/  @P2 ST.E.128 desc[UR6][R136.64], R32 ;  /* 0x0000002088002985 */ /* 0x0043e2000c101d06 */
[----:B------:R-:W-:Y:S03]  /*2e80*/  ISETP.NE.AND P2, PT, R162, RZ, PT ;  /* 0x000000ffa200720c */ /* 0x000fe60003f45270 */
[----:B------:R-:W2:Y:S04]  /*2e90*/  @P1 LD.E.128 R28, desc[UR6][R126.64+0x80] ;  /* 0x000080067e1c1980 */ /* 0x000ea8000c101d00 */
[----:B--2---:R1:W-:Y:S01]  /*2ea0*/  @P1 ST.E.128 desc[UR6][R136.64+0x80], R28 ;  /* 0x0000801c88001985 */ /* 0x0043e2000c101d06 */
[----:B------:R-:W-:Y:S05]  /*2eb0*/  ISETP.NE.AND P1, PT, R160, RZ, PT ;  /* 0x000000ffa000720c */ /* 0x000fea0003f25270 */
[----:B------:R-:W2:Y:S04]  /*2ec0*/  @P2 LD.E.128 R24, desc[UR6][R126.64+0x100] ;  /* 0x000100067e182980 */ /* 0x000ea8000c101d00 */
[----:B--2---:R1:W-:Y:S04]  /*2ed0*/  @P2 ST.E.128 desc[UR6][R136.64+0x100], R24 ;  /* 0x0001001888002985 */ /* 0x0043e8000c101d06 */
[----:B------:R-:W2:Y:S04]  /*2ee0*/  @P1 LD.E.128 R4, desc[UR6][R126.64+0x180] ;  /* 0x000180067e041980 */ /* 0x000ea8000c101d00 */
[----:B--2---:R1:W-:Y:S02]  /*2ef0*/  @P1 ST.E.128 desc[UR6][R136.64+0x180], R4 ;  /* 0x0001800488001985 */ /* 0x0043e4000c101d06 */
.L_x_1207:
[----:B------:R-:W-:Y:S05]  /*2f00*/  BSYNC B0 ;  /* 0x0000000000007941 */ /* 0x000fea0003800000 */
.L_x_1206:
[----:B------:R-:W-:Y:S04]  /*2f10*/  BSSY B0, `(.L_x_1208) ;  /* 0x0000012000007945 */ /* 0x000fe80003800000 */
[----:B------:R-:W-:Y:S05]  /*2f20*/  @!P0 BRA `(.L_x_1209) ;  /* 0x0000000000408947 */ /* 0x000fea0003800000 */
[----:B------:R-:W-:Y:S02]  /*2f30*/  ISETP.NE.AND P1, PT, R164, RZ, PT ;  /* 0x000000ffa400720c */ /* 0x000fe40003f25270 */
[----:B------:R-:W-:Y:S02]  /*2f40*/  IADD3 R22, P0, R126, R122, RZ ;  /* 0x0000007a7e167210 */ /* 0x000fe40007f1e0ff */
[C---:B------:R-:W-:Y:S03]  /*2f50*/  LEA R2, P2, R230.reuse, R136, 0x1 ;  /* 0x00000088e6027211 */ /* 0x040fe600078408ff */
[----:B------:R-:W-:Y:S01]  /*2f60*/  IMAD.X R23, R127, 0x1, R121, P0 ;  /* 0x000000017f177824 */ /* 0x000fe200000e0679 */
[----:B------:R-:W-:Y:S02]  /*2f70*/  ISETP.NE.AND P0, PT, R163, RZ, PT ;  /* 0x000000ffa300720c */ /* 0x000fe40003f05270 */
[----:B------:R-:W-:Y:S03]  /*2f80*/  LEA.HI.X R3, R230, R137, R231, 0x1, P2 ;  /* 0x00000089e6037211 */ /* 0x000fe600010f0ce7 */
[----:B-1----:R-:W2:Y:S04]  /*2f90*/  @P1 LD.E.128 R32, desc[UR6][R22.64] ;  /* 0x0000000616201980 */ /* 0x002ea8000c101d00 */
[----:B--2---:R2:W-:Y:S01]  /*2fa0*/  @P1 ST.E.128 desc[UR6][R2.64], R32 ;  /* 0x0000002002001985 */ /* 0x0045e2000c101d06 */
[----:B------:R-:W-:Y:S03]  /*2fb0*/  ISETP.NE.AND P1, PT, R162, RZ, PT ;  /* 0x000000ffa200720c */ /* 0x000fe60003f25270 */
[----:B------:R-:W3:Y:S04]  /*2fc0*/  @P0 LD.E.128 R28, desc[UR6][R22.64+0x80] ;  /* 0x00008006161c0980 */ /* 0x000ee8000c101d00 */
[----:B---3--:R2:W-:Y:S01]  /*2fd0*/  @P0 ST.E.128 desc[UR6][R2.64+0x80], R28 ;  /* 0x0000801c02000985 */ /* 0x0085e2000c101d06 */
[----:B------:R-:W-:Y:S05]  /*2fe0*/  ISETP.NE.AND P0, PT, R160, RZ, PT ;  /* 0x000000ffa000720c */ /* 0x000fea0003f05270 */
[----:B------:R-:W3:Y:S04]  /*2ff0*/  @P1 LD.E.128 R24, desc[UR6][R22.64+0x100] ;  /* 0x0001000616181980 */ /* 0x000ee8000c101d00 */
[----:B---3--:R2:W-:Y:S04]  /*3000*/  @P1 ST.E.128 desc[UR6][R2.64+0x100], R24 ;  /* 0x0001001802001985 */ /* 0x0085e8000c101d06 */
[----:B------:R-:W3:Y:S04]  /*3010*/  @P0 LD.E.128 R4, desc[UR6][R22.64+0x180] ;  /* 0x0001800616040980 */ /* 0x000ee8000c101d00 */
[----:B---3--:R2:W-:Y:S02]  /*3020*/  @P0 ST.E.128 desc[UR6][R2.64+0x180], R4 ;  /* 0x0001800402000985 */ /* 0x0085e4000c101d06 */
.L_x_1209:
[----:B------:R-:W-:Y:S05]  /*3030*/  BSYNC B0 ;  /* 0x0000000000007941 */ /* 0x000fea0003800000 */
.L_x_1208:
[----:B------:R-:W-:Y:S01]  /*3040*/  ISETP.GE.AND P4, PT, R71, R195, !P4 ;  /* 0x000000c34700720c */ /* 0x000fe20006786270 */
[----:B------:R-:W-:Y:S01]  /*3050*/  BSSY B0, `(.L_x_1210) ;  /* 0x0000014000007945 */ /* 0x000fe20003800000 */
[C---:B------:R-:W-:Y:S04]  /*3060*/  ISETP.GE.AND P2, PT, R70.reuse, R197, PT ;  /* 0x000000c54600720c */ /* 0x040fe80003f46270 */
[----:B------:R-:W-:Y:S07]  /*3070*/  ISETP.GE.AND P2, PT, R70, R195, !P2 ;  /* 0x000000c34600720c */ /* 0x000fee0005746270 */
[----:B------:R-:W-:Y:S06]  /*3080*/  @!P4 BRA `(.L_x_1211) ;  /* 0x000000000040c947 */ /* 0x000fec0003800000 */
[----:B------:R-:W-:Y:S02]  /*3090*/  ISETP.NE.AND P1, PT, R164, RZ, PT ;  /* 0x000000ffa400720c */ /* 0x000fe40003f25270 */
[----:B------:R-:W-:Y:S02]  /*30a0*/  IADD3 R22, P0, R126, R124, RZ ;  /* 0x0000007c7e167210 */ /* 0x000fe40007f1e0ff */
[----:B--2---:R-:W-:Y:S03]  /*30b0*/  IADD3 R2, P4, R136, R75, RZ ;  /* 0x0000004b88027210 */ /* 0x004fe60007f9e0ff */
[----:B------:R-:W-:Y:S01]  /*30c0*/  IMAD.X R23, R127, 0x1, R123, P0 ;  /* 0x000000017f177824 */ /* 0x000fe200000e067b */
[----:B------:R-:W-:Y:S01]  /*30d0*/  ISETP.NE.AND P0, PT, R163, RZ, PT ;  /* 0x000000ffa300720c */ /* 0x000fe20003f05270 */
[----:B------:R-:W-:Y:S04]  /*30e0*/  IMAD.X R3, R137, 0x1, R76, P4 ;  /* 0x0000000189037824 */ /* 0x000fe800020e064c */
[----:B-1----:R-:W2:Y:S04]  /*30f0*/  @P1 LD.E.128 R32, desc[UR6][R22.64] ;  /* 0x0000000616201980 */ /* 0x002ea8000c101d00 */
        /* <DEDUP_REMOVED lines=9> */
.L_x_1211:
[----:B------:R-:W-:Y:S05]  /*3190*/  BSYNC B0 ;  /* 0x0000000000007941 */ /* 0x000fea0003800000 */
.L_x_1210:
[----:B------:R-:W-:Y:S04]  /*31a0*/  BSSY B0, `(.L_x_1212) ;  /* 0x0000012000007945 */ /* 0x000fe80003800000 */
[----:B------:R-:W-:Y:S05]  /*31b0*/  @!P2 BRA `(.L_x_1213) ;  /* 0x000000000040a947 */ /* 0x000fea0003800000 */
[----:B------:R-:W-:Y:S02]  /*31c0*/  ISETP.NE.AND P1, PT, R164, RZ, PT ;  /* 0x000000ffa400720c */ /* 0x000fe40003f25270 */
[----:B------:R-:W-:Y:S02]  /*31d0*/  IADD3 R22, P0, R126, R190, RZ ;  /* 0x000000be7e167210 */ /* 0x000fe40007f1e0ff */
[----:B--23--:R-:W-:Y:S03]  /*31e0*/  IADD3 R2, P2, R136, R186, RZ ;  /* 0x000000ba88027210 */ /* 0x00cfe60007f5e0ff */
        /* <DEDUP_REMOVED lines=13> */
.L_x_1213:
[----:B------:R-:W-:Y:S05]  /*32c0*/  BSYNC B0 ;  /* 0x0000000000007941 */ /* 0x000fea0003800000 */
.L_x_1212:
[----:B------:R-:W5:Y:S01]  /*32d0*/  LD.E R17, desc[UR6][R18.64+0xd0] ;  /* 0x0000d00612117980 */ /* 0x000f62000c101900 */
[----:B------:R-:W-:Y:S03]  /*32e0*/  BSSY B3, `(.L_x_1214) ;  /* 0x0000a92000037945 */ /* 0x000fe60003800000 */
[----:B--234-:R-:W2:Y:S01]  /*32f0*/  LD.E R3, desc[UR6][R18.64+0x130] ;  /* 0x0001300612037980 */ /* 0x01cea2000c101900 */
        /* <DEDUP_REMOVED lines=9> */
[----:B---3--:R-:W-:Y:S05]  /*3390*/  @!P0 BRA `(.L_x_1216) ;  /* 0x0000003800b08947 */ /* 0x008fea0003800000 */
        /* <DEDUP_REMOVED lines=8> */
[----:B------:R-:W-:Y:S01]  /*3420*/  ISETP.GE.AND P0, PT, R14, R17, PT ;  /* 0x000000110e00720c */ /* 0x000fe20003f06270 */
[----:B-1----:R-:W2:Y:S11]  /*3430*/  LD.E.128 R24, desc[UR6][R128.64] ;  /* 0x0000000680187980 */ /* 0x002eb6000c101d00 */
[----:B------:R-:W-:Y:S01]  /*3440*/  @!UPT UIADD3 URZ, URZ, URZ, URZ ;  /* 0x0000003f3f3ff290 */ /* 0x000fe2000fffe03f */
[----:B------:R-:W3:Y:S06]  /*3450*/  @!P0 LD.E.64 R36, desc[UR6][R52.64] ;  /* 0x0000000634248980 */ /* 0x000eec000c101b00 */
[----:B------:R-:W4:Y:S01]  /*3460*/  @!P0 LD.E.64 R6, desc[UR6][R20.64] ;  /* 0x0000000614068980 */ /* 0x000f22000c101b00 */
[--C-:B---3--:R-:W-:Y:S01]  /*3470*/  @!P0 HADD2.F32 R31, -RZ, R36.reuse.H0_H0 ;  /* 0x20000024ff1f8230 */ /* 0x108fe20000004100 */
[----:B--2---:R-:W-:Y:S01]  /*3480*/  @!P0 MOV R23, R24 ;  /* 0x0000001800178202 */ /* 0x004fe20000000f00 */
[----:B------:R-:W-:Y:S01]  /*3490*/  @!P0 HADD2.F32 R30, -RZ, R37.H0_H0 ;  /* 0x20000025ff1e8230 */ /* 0x000fe20000004100 */
[----:B------:R-:W-:Y:S01]  /*34a0*/  @!P0 MOV R8, R25 ;  /* 0x0000001900088202 */ /* 0x000fe20000000f00 */
[----:B------:R-:W-:Y:S02]  /*34b0*/  @!P0 HADD2.F32 R35, -RZ, R36.H1_H1 ;  /* 0x30000024ff238230 */ /* 0x000fe40000004100 */
[--C-:B------:R-:W-:Y:S02]  /*34c0*/  @!P0 HADD2.F32 R29, -RZ, R23.reuse.H1_H1 ;  /* 0x30000017ff1d8230 */ /* 0x100fe40000004100 */
[--C-:B----4-:R-:W-:Y:S02]  /*34d0*/  @!P0 HADD2.F32 R22, -RZ, R6.reuse.H0_H0 ;  /* 0x20000006ff168230 */ /* 0x110fe40000004100 */
[----:B------:R-:W-:Y:S01]  /*34e0*/  @!P0 HADD2.F32 R33, -RZ, R23.H0_H0 ;  /* 0x20000017ff218230 */ /* 0x000fe20000004100 */
[----:B------:R-:W-:Y:S01]  /*34f0*/  @!P0 MOV R23, R26 ;  /* 0x0000001a00178202 */ /* 0x000fe20000000f00 */
        /* <DEDUP_REMOVED lines=9> */
[----:B------:R-:W-:Y:S02]  /*3590*/  @!P0 HADD2.F32 R31, -RZ, R8.H0_H0 ;  /* 0x20000008ff1f8230 */ /* 0x000fe40000004100 */
[----:B------:R-:W-:Y:S01]  /*35a0*/  @!P0 FMUL.FTZ R41, R29, R35 ;  /* 0x000000231d298220 */ /* 0x000fe20000410000 */
[----:B------:R-:W-:Y:S01]  /*35b0*/  @!P0 F2FP.F16.F32.PACK_AB R39, R0, R39 ;  /* 0x000000270027823e */ /* 0x000fe200000000ff */
[----:B------:R-:W-:Y:S02]  /*35c0*/  @!P0 HADD2.F32 R28, -RZ, R23.H1_H1 ;  /* 0x30000017ff1c8230 */ /* 0x000fe40000004100 */
[----:B------:R-:W-:Y:S01]  /*35d0*/  @!P0 HADD2.F32 R7, -RZ, R7.H1_H1 ;  /* 0x30000007ff078230 */ /* 0x000fe20000004100 */
[----:B------:R-:W-:Y:S01]  /*35e0*/  @!P0 MOV R24, R39 ;  /* 0x0000002700188202 */ /* 0x000fe20000000f00 */
[----:B------:R-:W-:Y:S02]  /*35f0*/  @!P0 HADD2.F32 R37, -RZ, R37.H1_H1 ;  /* 0x30000025ff258230 */ /* 0x000fe40000004100 */
[C---:B------:R-:W-:Y:S01]  /*3600*/  @!P0 FMUL.FTZ R3, R28.reuse, R5 ;  /* 0x000000051c038220 */ /* 0x040fe20000410000 */
[--C-:B------:R-:W-:Y:S02]  /*3610*/  @!P0 HADD2.F32 R8, -RZ, R22.reuse.H1_H1 ;  /* 0x30000016ff088230 */ /* 0x100fe40000004100 */
[----:B------:R-:W-:Y:S01]  /*3620*/  @!P0 FMUL.FTZ R38, R28, R30 ;  /* 0x0000001e1c268220 */ /* 0x000fe20000410000 */
[----:B------:R-:W-:Y:S02]  /*3630*/  @!P0 HADD2.F32 R32, -RZ, R23.H0_H0 ;  /* 0x20000017ff208230 */ /* 0x000fe40000004100 */
[----:B------:R-:W-:Y:S01]  /*3640*/  @!P0 FFMA.FTZ R2, R35, R31, R2 ;  /* 0x0000001f23028223 */ /* 0x000fe20000010002 */
[----:B------:R-:W-:Y:S02]  /*3650*/  @!P0 HADD2.F32 R34, -RZ, R22.H0_H0 ;  /* 0x20000016ff228230 */ /* 0x000fe40000004100 */
[C---:B------:R-:W-:Y:S01]  /*3660*/  @!P0 FMUL.FTZ R43, R8.reuse, R37 ;  /* 0x00000025082b8220 */ /* 0x040fe20000410000 */
[----:B------:R-:W-:Y:S01]  /*3670*/  @!P0 FMUL.FTZ R4, R8, R7 ;  /* 0x0000000708048220 */ /* 0x000fe20000410000 */
[----:B------:R-:W-:Y:S01]  /*3680*/  @!P0 FFMA.FTZ R3, R30, R32, R3 ;  /* 0x000000201e038223 */ /* 0x000fe20000010003 */
[----:B------:R-:W-:Y:S01]  /*3690*/  @!P0 FFMA.FTZ R41, R31, R6, -R41 ;  /* 0x000000061f298223 */ /* 0x000fe20000010829 */
[----:B------:R-:W-:Y:S01]  /*36a0*/  @!P0 FFMA.FTZ R38, R32, R5, -R38 ;  /* 0x0000000520268223 */ /* 0x000fe20000010826 */
[----:B------:R-:W-:Y:S01]  /*36b0*/  @!P0 FFMA.FTZ R43, R34, R7, -R43 ;  /* 0x00000007222b8223 */ /* 0x000fe2000001082b */
[----:B------:R-:W-:Y:S02]  /*36c0*/  @!P0 FFMA.FTZ R4, R37, R34, R4 ;  /* 0x0000002225048223 */ /* 0x000fe40000010004 */
[----:B------:R-:W-:Y:S02]  /*36d0*/  @!P0 F2FP.F16.F32.PACK_AB R40, R2, R41 ;  /* 0x000000290228823e */ /* 0x000fe400000000ff */
[----:B------:R-:W-:Y:S02]  /*36e0*/  @!P0 F2FP.F16.F32.PACK_AB R38, R3, R38 ;  /* 0x000000260326823e */ /* 0x000fe400000000ff */
[----:B------:R-:W-:Y:S02]  /*36f0*/  @!P0 F2FP.F16.F32.PACK_AB R43, R4, R43 ;  /* 0x0000002b042b823e */ /* 0x000fe400000000ff */
[----:B------:R-:W-:Y:S02]  /*3700*/  @!P0 MOV R25, R40 ;  /* 0x0000002800198202 */ /* 0x000fe40000000f00 */
[----:B------:R-:W-:Y:S02]  /*3710*/  @!P0 MOV R26, R38 ;  /* 0x00000026001a8202 */ /* 0x000fe40000000f00 */
[----:B------:R-:W-:Y:S05]  /*3720*/  @!P0 MOV R27, R43 ;  /* 0x0000002b001b8202 */ /* 0x000fea0000000f00 */
[----:B------:R2:W-:Y:S02]  /*3730*/  ST.E.128 desc[UR6][R134.64], R24 ;  /* 0x0000001886007985 */ /* 0x0005e4000c101d06 */
.L_x_1220:
[----:B------:R-:W-:Y:S05]  /*3740*/  BSYNC B0 ;  /* 0x0000000000007941 */ /* 0x000fea0003800000 */
.L_x_1219:
[----:B------:R-:W-:Y:S04]  /*3750*/  BSSY B0, `(.L_x_1221) ;  /* 0x0000034000007945 */ /* 0x000fe80003800000 */
[----:B------:R-:W-:Y:S05]  /*3760*/  @P3 BRA `(.L_x_1222) ;  /* 0x0000000000c83947 */ /* 0x000fea0003800000 */
[----:B------:R-:W-:Y:S01]  /*3770*/  ISETP.GE.AND P0, PT, R11, R17, PT ;  /* 0x000000110b00720c */ /* 0x000fe20003f06270 */
[----:B-12---:R-:W2:Y:S11]  /*3780*/  LD.E.128 R24, desc[UR6][R128.64+0x80] ;  /* 0x0000800680187980 */ /* 0x006eb6000c101d00 */
        /* <DEDUP_REMOVED lines=48> */
.L_x_1222:
[----:B------:R-:W-:Y:S05]  /*3a90*/  BSYNC B0 ;  /* 0x0000000000007941 */ /* 0x000fea0003800000 */
.L_x_1221:
[----:B------:R-:W-:Y:S04]  /*3aa0*/  BSSY B0, `(.L_x_1223) ;  /* 0x0000034000007945 */ /* 0x000fe80003800000 */
[----:B------:R-:W-:Y:S05]  /*3ab0*/  @P2 BRA `(.L_x_1224) ;  /* 0x0000000000c82947 */ /* 0x000fea0003800000 */
[----:B------:R-:W-:Y:S01]  /*3ac0*/  ISETP.GE.AND P0, PT, R10, R17, PT ;  /* 0x000000110a00720c */ /* 0x000fe20003f06270 */
[----:B-123--:R-:W2:Y:S11]  /*3ad0*/  LD.E.128 R24, desc[UR6][R128.64+0x100] ;  /* 0x0001000680187980 */ /* 0x00eeb6000c101d00 */
        /* <DEDUP_REMOVED lines=48> */
.L_x_1224:
[----:B------:R-:W-:Y:S05]  /*3de0*/  BSYNC B0 ;  /* 0x0000000000007941 */ /* 0x000fea0003800000 */
.L_x_1223:
[----:B------:R-:W-:Y:S05]  /*3df0*/  @P1 BRA `(.L_x_1218) ;  /* 0x0000000000c81947 */ /* 0x000fea0003800000 */
[----:B------:R-:W-:Y:S01]  /*3e00*/  ISETP.GE.AND P0, PT, R9, R17, PT ;  /* 0x000000110900720c */ /* 0x000fe20003f06270 */
[----:B-1234-:R-:W2:Y:S11]  /*3e10*/  LD.E.128 R24, desc[UR6][R128.64+0x180] ;  /* 0x0001800680187980 */ /* 0x01eeb6000c101d00 */
        /* <DEDUP_REMOVED lines=48> */
.L_x_1218:
[----:B------:R-:W-:Y:S05]  /*4120*/  BSYNC B1 ;  /* 0x0000000000017941 */ /* 0x000fea0003800000 */
.L_x_1217:
[C---:B------:R-:W-:Y:S01]  /*4130*/  ISETP.GE.AND P0, PT, R72.reuse, R197, PT ;  /* 0x000000c54800720c */ /* 0x040fe20003f06270 */
[----:B------:R-:W-:Y:S03]  /*4140*/  BSSY B1, `(.L_x_1225) ;  /* 0x00000ec000017945 */ /* 0x000fe60003800000 */
[----:B------:R-:W-:Y:S11]  /*4150*/  ISETP.GE.AND P0, PT, R72, R195, !P0 ;  /* 0x000000c34800720c */ /* 0x000ff60004706270 */
[----:B------:R-:W-:Y:S02]  /*4160*/  @!UPT UIADD3 URZ, URZ, URZ, URZ ;  /* 0x0000003f3f3ff290 */ /* 0x000fe4000fffe03f */
[----:B------:R-:W-:Y:S05]  /*4170*/  @!P0 BRA `(.L_x_1226) ;  /* 0x0000000c00a08947 */ /* 0x000fea0003800000 */
[-C--:B-----5:R-:W-:Y:S01]  /*4180*/  ISETP.GE.AND P0, PT, R14, R194.reuse, PT ;  /* 0x000000c20e00720c */ /* 0x0a0fe20003f06270 */
[C---:B-1----:R-:W-:Y:S01]  /*4190*/  IMAD.SHL.U32 R5, R167.reuse, 0x2, RZ ;  /* 0x00000002a7057824 */ /* 0x042fe200078e00ff */
[----:B------:R-:W-:Y:S01]  /*41a0*/  SHF.L.U64.HI R3, R167, 0x1, R149 ;  /* 0x00000001a7037819 */ /* 0x000fe20000010295 */
[----:B------:R-:W-:Y:S01]  /*41b0*/  BSSY B0, `(.L_x_1227) ;  /* 0x000003e000007945 */ /* 0x000fe20003800000 */
[-C--:B------:R-:W-:Y:S02]  /*41c0*/  ISETP.GE.AND P3, PT, R11, R194.reuse, PT ;  /* 0x000000c20b00720c */ /* 0x080fe40003f66270 */
[-C--:B------:R-:W-:Y:S02]  /*41d0*/  IADD3 R22, P5, R20, R5.reuse, RZ ;  /* 0x0000000514167210 */ /* 0x080fe40007fbe0ff */
[----:B------:R-:W-:Y:S02]  /*41e0*/  IADD3 R40, P4, R52, R5, RZ ;  /* 0x0000000534287210 */ /* 0x000fe40007f9e0ff */
[-C--:B------:R-:W-:Y:S01]  /*41f0*/  ISETP.GE.AND P2, PT, R10, R194.reuse, PT ;  /* 0x000000c20a00720c */ /* 0x080fe20003f46270 */
[--C-:B------:R-:W-:Y:S01]  /*4200*/  IMAD.X R23, R21, 0x1, R3.reuse, P5 ;  /* 0x0000000115177824 */ /* 0x100fe200028e0603 */
[----:B------:R-:W-:Y:S01]  /*4210*/  ISETP.GE.AND P1, PT, R9, R194, PT ;  /* 0x000000c20900720c */ /* 0x000fe20003f26270 */
[----:B------:R-:W-:Y:S01]  /*4220*/  IMAD.X R41, R53, 0x1, R3, P4 ;  /* 0x0000000135297824 */ /* 0x000fe200020e0603 */
[----:B------:R-:W-:Y:S11]  /*4230*/  @P0 BRA `(.L_x_1228) ;  /* 0x0000000000d40947 */ /* 0x000ff60003800000 */
[----:B------:R-:W-:Y:S02]  /*4240*/  LEA R42, P4, R100, R128, 0x1 ;  /* 0x00000080642a7211 */ /* 0x000fe400078808ff */
[----:B------:R-:W-:Y:S02]  /*4250*/  ISETP.GE.AND P0, PT, R14, R17, PT ;  /* 0x000000110e00720c */ /* 0x000fe40003f06270 */
[----:B------:R-:W-:Y:S02]  /*4260*/  LEA.HI.X R43, R100, R129, R99, 0x1, P4 ;  /* 0x00000081642b7211 */ /* 0x000fe400020f0c63 */
[C---:B------:R-:W-:Y:S03]  /*4270*/  LEA R56, P4, R232.reuse, R134, 0x1 ;  /* 0x00000086e8387211 */ /* 0x040fe600078808ff */
[----:B--234-:R-:W2:Y:S01]  /*4280*/  LD.E.128 R24, desc[UR6][R42.64] ;  /* 0x000000062a187980 */ /* 0x01cea2000c101d00 */
[----:B------:R-:W-:Y:S07]  /*4290*/  LEA.HI.X R57, R232, R135, R233, 0x1, P4 ;  /* 0x00000087e8397211 */ /* 0x000fee00020f0ce9 */
        /* <DEDUP_REMOVED lines=47> */
.L_x_1228:
[----:B------:R-:W-:Y:S05]  /*4590*/  BSYNC B0 ;  /* 0x0000000000007941 */ /* 0x000fea0003800000 */
.L_x_1227:
[----:B------:R-:W-:Y:S04]  /*45a0*/  BSSY B0, `(.L_x_1229) ;  /* 0x0000037000007945 */ /* 0x000fe80003800000 */
[----:B------:R-:W-:Y:S05]  /*45b0*/  @P3 BRA `(.L_x_1230) ;  /* 0x0000000000d43947 */ /* 0x000fea0003800000 */
[----:B------:R-:W-:Y:S02]  /*45c0*/  LEA R42, P3, R101, R128, 0x1 ;  /* 0x00000080652a7211 */ /* 0x000fe400078608ff */
[----:B------:R-:W-:Y:S02]  /*45d0*/  ISETP.GE.AND P0, PT, R11, R17, PT ;  /* 0x000000110b00720c */ /* 0x000fe40003f06270 */
[----:B------:R-:W-:Y:S02]  /*45e0*/  LEA.HI.X R43, R101, R129, R102, 0x1, P3 ;  /* 0x00000081652b7211 */ /* 0x000fe400018f0c66 */
[C---:B-1----:R-:W-:Y:S03]  /*45f0*/  LEA R56, P3, R93.reuse, R134, 0x1 ;  /* 0x000000865d387211 */ /* 0x042fe600078608ff */
        /* <DEDUP_REMOVED lines=49> */
.L_x_1230:
[----:B------:R-:W-:Y:S05]  /*4910*/  BSYNC B0 ;  /* 0x0000000000007941 */ /* 0x000fea0003800000 */
.L_x_1229:
[----:B------:R-:W-:Y:S04]  /*4920*/  BSSY B0, `(.L_x_1231) ;  /* 0x0000037000007945 */ /* 0x000fe80003800000 */
[----:B------:R-:W-:Y:S05]  /*4930*/  @P2 BRA `(.L_x_1232) ;  /* 0x0000000000d42947 */ /* 0x000fea0003800000 */
[C---:B------:R-:W-:Y:S02]  /*4940*/  LEA R42, P2, R105.reuse, R128, 0x1 ;  /* 0x00000080692a7211 */ /* 0x040fe400078408ff */
        /* <DEDUP_REMOVED lines=52> */
.L_x_1232:
[----:B------:R-:W-:Y:S05]  /*4c90*/  BSYNC B0 ;  /* 0x0000000000007941 */ /* 0x000fea0003800000 */
.L_x_1231:
[----:B------:R-:W-:Y:S05]  /*4ca0*/  @P1 BRA `(.L_x_1226) ;  /* 0x0000000000d41947 */ /* 0x000fea0003800000 */
[----:B------:R-:W-:Y:S02]  /*4cb0*/  LEA R42, P1, R113, R128, 0x1 ;  /* 0x00000080712a7211 */ /* 0x000fe400078208ff */
[----:B------:R-:W-:Y:S02]  /*4cc0*/  ISETP.GE.AND P0, PT, R9, R17, PT ;  /* 0x000000110900720c */ /* 0x000fe40003f06270 */
[----:B------:R-:W-:Y:S02]  /*4cd0*/  LEA.HI.X R43, R113, R129, R114, 0x1, P1 ;  /* 0x00000081712b7211 */ /* 0x000fe400008f0c72 */
[----:B------:R-:W-:Y:S03]  /*4ce0*/  LEA R44, P1, R83, R134, 0x1 ;  /* 0x00000086532c7211 */ /* 0x000fe600078208ff */
[----:B-1234-:R-:W2:Y:S08]  /*4cf0*/  LD.E.128 R24, desc[UR6][R42.64] ;  /* 0x000000062a187980 */ /* 0x01eeb0000c101d00 */
[----:B------:R-:W3:Y:S06]  /*4d00*/  @!P0 LD.E.64 R6, desc[UR6][R22.64+0xc0] ;  /* 0x0000c00616068980 */ /* 0x000eec000c101b00 */
[----:B------:R-:W4:Y:S01]  /*4d10*/  @!P0 LD.E.64 R40, desc[UR6][R40.64+0xc0] ;  /* 0x0000c00628288980 */ /* 0x000f22000c101b00 */
[--C-:B---3--:R-:W-:Y:S01]  /*4d20*/  @!P0 HADD2.F32 R28, -RZ, R6.reuse.H0_H0 ;  /* 0x20000006ff1c8230 */ /* 0x108fe20000004100 */
[----:B--2---:R-:W-:Y:S01]  /*4d30*/  @!P0 MOV R29, R24 ;  /* 0x00000018001d8202 */ /* 0x004fe20000000f00 */
[----:B------:R-:W-:Y:S01]  /*4d40*/  @!P0 HADD2.F32 R6, -RZ, R6.H1_H1 ;  /* 0x30000006ff068230 */ /* 0x000fe20000004100 */
[----:B------:R-:W-:Y:S01]  /*4d50*/  @!P0 MOV R8, R25 ;  /* 0x0000001900088202 */ /* 0x000fe20000000f00 */
[----:B------:R-:W-:Y:S01]  /*4d60*/  @!P0 HADD2.F32 R5, -RZ, R7.H0_H0 ;  /* 0x20000007ff058230 */ /* 0x000fe20000004100 */
[----:B------:R-:W-:Y:S01]  /*4d70*/  @!P0 MOV R23, R26 ;  /* 0x0000001a00178202 */ /* 0x000fe20000000f00 */
[----:B----4-:R-:W-:Y:S01]  /*4d80*/  @!P0 HADD2.F32 R33, -RZ, R40.H0_H0 ;  /* 0x20000028ff218230 */ /* 0x010fe20000004100 */
[----:B------:R-:W-:Y:S01]  /*4d90*/  @!P0 MOV R22, R27 ;  /* 0x0000001b00168202 */ /* 0x000fe20000000f00 */
[--C-:B------:R-:W-:Y:S02]  /*4da0*/  @!P0 HADD2.F32 R31, -RZ, R29.reuse.H1_H1 ;  /* 0x3000001dff1f8230 */ /* 0x100fe40000004100 */
[----:B------:R-:W-:Y:S02]  /*4db0*/  @!P0 HADD2.F32 R35, -RZ, R29.H0_H0 ;  /* 0x2000001dff238230 */ /* 0x000fe40000004100 */
[--C-:B------:R-:W-:Y:S02]  /*4dc0*/  @!P0 HADD2.F32 R29, -RZ, R8.reuse.H1_H1 ;  /* 0x30000008ff1d8230 */ /* 0x100fe40000004100 */
[C---:B------:R-:W-:Y:S01]  /*4dd0*/  @!P0 FMUL.FTZ R43, R31.reuse, R33 ;  /* 0x000000211f2b8220 */ /* 0x040fe20000410000 */
[-C--:B------:R-:W-:Y:S01]  /*4de0*/  @!P0 FMUL.FTZ R0, R31, R28.reuse ;  /* 0x0000001c1f008220 */ /* 0x080fe20000410000 */
[----:B------:R-:W-:Y:S02]  /*4df0*/  @!P0 HADD2.F32 R7, -RZ, R7.H1_H1 ;  /* 0x30000007ff078230 */ /* 0x000fe40000004100 */
[----:B------:R-:W-:Y:S01]  /*4e00*/  @!P0 FFMA.FTZ R43, R35, R28, -R43 ;  /* 0x0000001c232b8223 */ /* 0x000fe2000001082b */
[----:B------:R-:W-:Y:S01]  /*4e10*/  @!P0 FFMA.FTZ R0, R33, R35, R0 ;  /* 0x0000002321008223 */ /* 0x000fe20000010000 */
[----:B------:R-:W-:Y:S02]  /*4e20*/  @!P0 HADD2.F32 R33, -RZ, R8.H0_H0 ;  /* 0x20000008ff218230 */ /* 0x000fe40000004100 */
[C---:B------:R-:W-:Y:S01]  /*4e30*/  @!P0 FMUL.FTZ R2, R29.reuse, R6 ;  /* 0x000000061d028220 */ /* 0x040fe20000410000 */
[----:B------:R-:W-:Y:S01]  /*4e40*/  @!P0 HADD2.F32 R28, -RZ, R23.H1_H1 ;  /* 0x30000017ff1c8230 */ /* 0x000fe20000004100 */
[----:B------:R-:W-:Y:S01]  /*4e50*/  @!P0 F2FP.F16.F32.PACK_AB R43, R0, R43 ;  /* 0x0000002b002b823e */ /* 0x000fe200000000ff */
[----:B------:R-:W-:Y:S02]  /*4e60*/  @!P0 HADD2.F32 R37, -RZ, R40.H1_H1 ;  /* 0x30000028ff258230 */ /* 0x000fe40000004100 */
[--C-:B------:R-:W-:Y:S01]  /*4e70*/  @!P0 HADD2.F32 R30, -RZ, R41.reuse.H0_H0 ;  /* 0x20000029ff1e8230 */ /* 0x100fe20000004100 */
[----:B------:R-:W-:Y:S01]  /*4e80*/  @!P0 MOV R24, R43 ;  /* 0x0000002b00188202 */ /* 0x000fe20000000f00 */
[----:B------:R-:W-:Y:S02]  /*4e90*/  @!P0 HADD2.F32 R39, -RZ, R41.H1_H1 ;  /* 0x30000029ff278230 */ /* 0x000fe40000004100 */
[C---:B------:R-:W-:Y:S01]  /*4ea0*/  @!P0 FMUL.FTZ R3, R28.reuse, R5 ;  /* 0x000000051c038220 */ /* 0x040fe20000410000 */
[--C-:B------:R-:W-:Y:S02]  /*4eb0*/  @!P0 HADD2.F32 R8, -RZ, R22.reuse.H1_H1 ;  /* 0x30000016ff088230 */ /* 0x100fe40000004100 */
[----:B------:R-:W-:Y:S01]  /*4ec0*/  @!P0 FMUL.FTZ R45, R29, R37 ;  /* 0x000000251d2d8220 */ /* 0x000fe20000410000 */
[----:B------:R-:W-:Y:S02]  /*4ed0*/  @!P0 HADD2.F32 R32, -RZ, R23.H0_H0 ;  /* 0x20000017ff208230 */ /* 0x000fe40000004100 */
[----:B------:R-:W-:Y:S01]  /*4ee0*/  @!P0 FMUL.FTZ R36, R28, R30 ;  /* 0x0000001e1c248220 */ /* 0x000fe20000410000 */
[----:B------:R-:W-:Y:S02]  /*4ef0*/  @!P0 HADD2.F32 R34, -RZ, R22.H0_H0 ;  /* 0x20000016ff228230 */ /* 0x000fe40000004100 */
[C---:B------:R-:W-:Y:S01]  /*4f00*/  @!P0 FMUL.FTZ R49, R8.reuse, R39 ;  /* 0x0000002708318220 */ /* 0x040fe20000410000 */
[----:B------:R-:W-:Y:S01]  /*4f10*/  @!P0 FMUL.FTZ R4, R8, R7 ;  /* 0x0000000708048220 */ /* 0x000fe20000410000 */
[----:B------:R-:W-:Y:S01]  /*4f20*/  @!P0 FFMA.FTZ R2, R37, R33, R2 ;  /* 0x0000002125028223 */ /* 0x000fe20000010002 */
        /* <DEDUP_REMOVED lines=8> */
[----:B------:R-:W-:Y:S02]  /*4fb0*/  LEA.HI.X R45, R83, R135, R84, 0x1, P1 ;  /* 0x00000087532d7211 */ /* 0x000fe400008f0c54 */
[----:B------:R-:W-:Y:S02]  /*4fc0*/  @!P0 MOV R25, R38 ;  /* 0x0000002600198202 */ /* 0x000fe40000000f00 */
[----:B------:R-:W-:Y:S02]  /*4fd0*/  @!P0 MOV R26, R36 ;  /* 0x00000024001a8202 */ /* 0x000fe40000000f00 */
[----:B------:R-:W-:Y:S05]  /*4fe0*/  @!P0 MOV R27, R49 ;  /* 0x00000031001b8202 */ /* 0x000fea0000000f00 */
[----:B------:R1:W-:Y:S02]  /*4ff0*/  ST.E.128 desc[UR6][R44.64], R24 ;  /* 0x000000182c007985 */ /* 0x0003e4000c101d06 */
.L_x_1226:
[----:B------:R-:W-:Y:S05]  /*5000*/  BSYNC B1 ;  /* 0x0000000000017941 */ /* 0x000fea0003800000 */
.L_x_1225:
        /* <DEDUP_REMOVED lines=70> */
.L_x_1236:
[----:B------:R-:W-:Y:S05]  /*5470*/  BSYNC B0 ;  /* 0x0000000000007941 */ /* 0x000fea0003800000 */
.L_x_1235:
        /* <DEDUP_REMOVED lines=55> */
.L_x_1238:
[----:B------:R-:W-:Y:S05]  /*57f0*/  BSYNC B0 ;  /* 0x0000000000007941 */ /* 0x000fea0003800000 */
.L_x_1237:
        /* <DEDUP_REMOVED lines=55> */
.L_x_1240:
[----:B------:R-:W-:Y:S05]  /*5b70*/  BSYNC B0 ;  /* 0x0000000000007941 */ /* 0x000fea0003800000 */
.L_x_1239:
[----:B------:R-:W-:Y:S05]  /*5b80*/  @P1 BRA `(.L_x_1234) ;  /* 0x0000000000d41947 */ /* 0x000fea0003800000 */
[C---:B------:R-:W-:Y:S02]  /*5b90*/  LEA R42, P1, R116.reuse, R128, 0x1 ;  /* 0x00000080742a7211 */ /* 0x040fe400078208ff */
        /* <DEDUP_REMOVED lines=52> */
.L_x_1234:
[----:B------:R-:W-:Y:S05]  /*5ee0*/  BSYNC B1 ;  /* 0x0000000000017941 */ /* 0x000fea0003800000 */
.L_x_1233:
        /* <DEDUP_REMOVED lines=17> */
[----:B------:R-:W-:Y:S01]  /*6000*/  IMAD R42, R193, 0x60, RZ ;  /* 0x00000060c12a7824 */ /* 0x000fe200078e02ff */
[----:B------:R-:W-:Y:S01]  /*6010*/  ISETP.GE.AND P0, PT, R14, R17, PT ;  /* 0x000000110e00720c */ /* 0x000fe20003f06270 */
[----:B------:R-:W-:Y:S04]  /*6020*/  IMAD.WIDE.U32 R44, R192, 0x60, R128 ;  /* 0x00000060c02c7825 */ /* 0x000fe800078e0080 */
[----:B------:R-:W-:Y:S01]  /*6030*/  IMAD.WIDE.U32 R56, R62, 0x60, R134 ;  /* 0x000000603e387825 */ /* 0x000fe200078e0086 */
[----:B------:R-:W-:Y:S05]  /*6040*/  IADD3 R45, R45, R42, RZ ;  /* 0x0000002a2d2d7210 */ /* 0x000fea0007ffe0ff */
[----:B--234-:R1:W2:Y:S08]  /*6050*/  LD.E.128 R24, desc[UR6][R44.64] ;  /* 0x000000062c187980 */ /* 0x01c2b0000c101d00 */
[----:B------:R-:W3:Y:S06]  /*6060*/  @!P0 LD.E.64 R38, desc[UR6][R40.64] ;  /* 0x0000000628268980 */ /* 0x000eec000c101b00 */
[----:B------:R-:W4:Y:S01]  /*6070*/  @!P0 LD.E.64 R6, desc[UR6][R22.64] ;  /* 0x0000000616068980 */ /* 0x000f22000c101b00 */
[----:B-1----:R-:W-:Y:S05]  /*6080*/  IMAD R44, R63, 0x60, RZ ;  /* 0x000000603f2c7824 */ /* 0x002fea00078e02ff */
[----:B------:R-:W-:Y:S01]  /*6090*/  IADD3 R57, R57, R44, RZ ;  /* 0x0000002c39397210 */ /* 0x000fe20007ffe0ff */
        /* <DEDUP_REMOVED lines=45> */
.L_x_1244:
[----:B------:R-:W-:Y:S05]  /*6370*/  BSYNC B0 ;  /* 0x0000000000007941 */ /* 0x000fea0003800000 */
.L_x_1243:
        /* <DEDUP_REMOVED lines=55> */
.L_x_1246:
[----:B------:R-:W-:Y:S05]  /*66f0*/  BSYNC B0 ;  /* 0x0000000000007941 */ /* 0x000fea0003800000 */
.L_x_1245:
        /* <DEDUP_REMOVED lines=55> */
.L_x_1248:
[----:B------:R-:W-:Y:S05]  /*6a70*/  BSYNC B0 ;  /* 0x0000000000007941 */ /* 0x000fea0003800000 */
.L_x_1247:
[----:B------:R-:W-:Y:S05]  /*6a80*/  @P1 BRA `(.L_x_1242) ;  /* 0x0000000000d41947 */ /* 0x000fea0003800000 */
[C---:B------:R-:W-:Y:S02]  /*6a90*/  LEA R38, P1, R120.reuse, R128, 0x1 ;  /* 0x0000008078267211 */ /* 0x040fe400078208ff */
[----:B------:R-:W-:Y:S02]  /*6aa0*/  ISETP.GE.AND P0, PT, R9, R17, PT ;  /* 0x000000110900720c */ /* 0x000fe40003f06270 */
[----:B------:R-:W-:Y:S02]  /*6ab0*/  LEA.HI.X R39, R120, R129, R119, 0x1, P1 ;  /* 0x0000008178277211 */ /* 0x000fe400008f0c77 */
[C---:B------:R-:W-:Y:S03]  /*6ac0*/  LEA R44, P1, R78.reuse, R134, 0x1 ;  /* 0x000000864e2c7211 */ /* 0x040fe600078208ff */
[----:B-1234-:R-:W2:Y:S01]  /*6ad0*/  LD.E.128 R24, desc[UR6][R38.64] ;  /* 0x0000000626187980 */ /* 0x01eea2000c101d00 */
[----:B------:R-:W-:Y:S07]  /*6ae0*/  LEA.HI.X R45, R78, R135, R77, 0x1, P1 ;  /* 0x000000874e2d7211 */ /* 0x000fee00008f0c4d */
[----:B------:R-:W3:Y:S06]  /*6af0*/  @!P0 LD.E.64 R40, desc[UR6][R40.64+0xc0] ;  /* 0x0000c00628288980 */ /* 0x000eec000c101b00 */
[----:B------:R1:W4:Y:S01]  /*6b00*/  @!P0 LD.E.64 R6, desc[UR6][R22.64+0xc0] ;  /* 0x0000c00616068980 */ /* 0x000322000c101b00 */
[--C-:B---3--:R-:W-:Y:S01]  /*6b10*/  @!P0 HADD2.F32 R29, -RZ, R40.reuse.H0_H0 ;  /* 0x20000028ff1d8230 */ /* 0x108fe20000004100 */
[----:B--2---:R-:W-:Y:S01]  /*6b20*/  @!P0 MOV R28, R24 ;  /* 0x00000018001c8202 */ /* 0x004fe20000000f00 */
[----:B------:R-:W-:Y:S01]  /*6b30*/  @!P0 HADD2.F32 R31, -RZ, R40.H1_H1 ;  /* 0x30000028ff1f8230 */ /* 0x000fe20000004100 */
[----:B------:R-:W-:Y:S01]  /*6b40*/  @!P0 MOV R8, R25 ;  /* 0x0000001900088202 */ /* 0x000fe20000000f00 */
[----:B------:R-:W-:Y:S01]  /*6b50*/  @!P0 HADD2.F32 R34, -RZ, R41.H0_H0 ;  /* 0x20000029ff228230 */ /* 0x000fe20000004100 */
[----:B-1----:R-:W-:Y:S01]  /*6b60*/  @!P0 MOV R22, R26 ;  /* 0x0000001a00168202 */ /* 0x002fe20000000f00 */
[----:B------:R-:W-:Y:S02]  /*6b70*/  @!P0 HADD2.F32 R30, -RZ, R28.H1_H1 ;  /* 0x3000001cff1e8230 */ /* 0x000fe40000004100 */
[----:B----4-:R-:W-:Y:S02]  /*6b80*/  @!P0 HADD2.F32 R17, -RZ, R6.H0_H0 ;  /* 0x20000006ff118230 */ /* 0x010fe40000004100 */
[----:B------:R-:W-:Y:S02]  /*6b90*/  @!P0 HADD2.F32 R32, -RZ, R28.H0_H0 ;  /* 0x2000001cff208230 */ /* 0x000fe40000004100 */
[C---:B------:R-:W-:Y:S01]  /*6ba0*/  @!P0 FMUL.FTZ R35, R30.reuse, R29 ;  /* 0x0000001d1e238220 */ /* 0x040fe20000410000 */
[----:B------:R-:W-:Y:S02]  /*6bb0*/  @!P0 HADD2.F32 R6, -RZ, R6.H1_H1 ;  /* 0x30000006ff068230 */ /* 0x000fe40000004100 */
[-C--:B------:R-:W-:Y:S01]  /*6bc0*/  @!P0 FMUL.FTZ R0, R30, R17.reuse ;  /* 0x000000111e008220 */ /* 0x080fe20000410000 */
[--C-:B------:R-:W-:Y:S02]  /*6bd0*/  @!P0 HADD2.F32 R23, -RZ, R8.reuse.H1_H1 ;  /* 0x30000008ff178230 */ /* 0x100fe40000004100 */
[----:B------:R-:W-:Y:S01]  /*6be0*/  @!P0 FFMA.FTZ R35, R32, R17, -R35 ;  /* 0x0000001120238223 */ /* 0x000fe20000010823 */
[----:B------:R-:W-:Y:S01]  /*6bf0*/  @!P0 MOV R17, R27 ;  /* 0x0000001b00118202 */ /* 0x000fe20000000f00 */
[----:B------:R-:W-:Y:S01]  /*6c00*/  @!P0 FFMA.FTZ R0, R29, R32, R0 ;  /* 0x000000201d008223 */ /* 0x000fe20000010000 */
[--C-:B------:R-:W-:Y:S02]  /*6c10*/  @!P0 HADD2.F32 R5, -RZ, R7.reuse.H0_H0 ;  /* 0x20000007ff058230 */ /* 0x100fe40000004100 */
[C---:B------:R-:W-:Y:S01]  /*6c20*/  @!P0 FMUL.FTZ R2, R23.reuse, R6 ;  /* 0x0000000617028220 */ /* 0x040fe20000410000 */
[----:B------:R-:W-:Y:S02]  /*6c30*/  @!P0 HADD2.F32 R29, -RZ, R8.H0_H0 ;  /* 0x20000008ff1d8230 */ /* 0x000fe40000004100 */
[----:B------:R-:W-:Y:S01]  /*6c40*/  @!P0 FMUL.FTZ R37, R23, R31 ;  /* 0x0000001f17258220 */ /* 0x000fe20000410000 */
[----:B------:R-:W-:Y:S01]  /*6c50*/  @!P0 F2FP.F16.F32.PACK_AB R35, R0, R35 ;  /* 0x000000230023823e */ /* 0x000fe200000000ff */
[--C-:B------:R-:W-:Y:S02]  /*6c60*/  @!P0 HADD2.F32 R28, -RZ, R22.reuse.H1_H1 ;  /* 0x30000016ff1c8230 */ /* 0x100fe40000004100 */
        /* <DEDUP_REMOVED lines=23> */
.L_x_1242:
[----:B------:R-:W-:Y:S05]  /*6de0*/  BSYNC B1 ;  /* 0x0000000000017941 */ /* 0x000fea0003800000 */
.L_x_1241:
[----:B------:R-:W2:Y:S02]  /*6df0*/  LD.E R3, desc[UR6][R18.64+0xd0] ;  /* 0x0000d00612037980 */ /* 0x000ea4000c101900 */
[----:B--2---:R-:W-:Y:S05]  /*6e00*/  IMAD.U32 R3, R3, -0x20, RZ ;  /* 0xffffffe003037824 */ /* 0x004fea00078e00ff */
[C---:B------:R-:W-:Y:S02]  /*6e10*/  LEA R20, P1, R3.reuse, R20, 0x1 ;  /* 0x0000001403147211 */ /* 0x040fe400078208ff */
[C---:B------:R-:W-:Y:S02]  /*6e20*/  LEA R52, P0, R3.reuse, R52, 0x1 ;  /* 0x0000003403347211 */ /* 0x040fe400078008ff */
[C---:B------:R-:W-:Y:S02]  /*6e30*/  LEA.HI.X.SX32 R21, R3.reuse, R21, 0x1, P1 ;  /* 0x0000001503157211 */ /* 0x040fe400008f0eff */
[----:B------:R-:W-:Y:S01]  /*6e40*/  LEA.HI.X.SX32 R53, R3, R53, 0x1, P0 ;  /* 0x0000003503357211 */ /* 0x000fe200000f0eff */
[----:B------:R-:W-:Y:S05]  /*6e50*/  BRA `(.L_x_1249) ;  /* 0x0000006c00687947 */ /* 0x000fea0003800000 */
.L_x_1216:
[----:B------:R-:W-:Y:S04]  /*6e60*/  BSSY B2, `(.L_x_1250) ;  /* 0x0000180000027945 */ /* 0x000fe80003800000 */
[----:B------:R-:W-:Y:S05]  /*6e70*/  @!P3 BRA `(.L_x_1251) ;  /* 0x0000001400f8b947 */ /* 0x000fea0003800000 */
[----:B-----5:R-:W-:Y:S01]  /*6e80*/  ISETP.GE.AND P0, PT, R14, R194, PT ;  /* 0x000000c20e00720c */ /* 0x020fe20003f06270 */
[----:B------:R-:W-:Y:S11]  /*6e90*/  BSSY B1, `(.L_x_1252) ;  /* 0x000005e000017945 */ /* 0x000ff60003800000 */
[----:B------:R-:W-:Y:S01]  /*6ea0*/  @!UPT UIADD3 URZ, URZ, URZ, URZ ;  /* 0x0000003f3f3ff290 */ /* 0x000fe2000fffe03f */
[----:B------:R-:W-:Y:S05]  /*6eb0*/  @P0 BRA `(.L_x_1253) ;  /* 0x00000004006c0947 */ /* 0x000fea0003800000 */
[----:B------:R2:W5:Y:S01]  /*6ec0*/  LD.E.128 R36, desc[UR6][R128.64] ;  /* 0x0000000680247980 */ /* 0x000562000c101d00 */
[----:B------:R-:W-:Y:S01]  /*6ed0*/  ISETP.GE.AND P0, PT, R14, R17, PT ;  /* 0x000000110e00720c */ /* 0x000fe20003f06270 */
[----:B------:R-:W-:Y:S11]  /*6ee0*/  BSSY B0, `(.L_x_1254) ;  /* 0x0000057000007945 */ /* 0x000ff60003800000 */
[----:B------:R-:W-:Y:S01]  /*6ef0*/  @!UPT UIADD3 URZ, URZ, URZ, URZ ;  /* 0x0000003f3f3ff290 */ /* 0x000fe2000fffe03f */
[----:B------:R-:W-:Y:S05]  /*6f00*/  @P0 BRA `(.L_x_1255) ;  /* 0x0000000400500947 */ /* 0x000fea0003800000 */
[----:B------:R-:W-:Y:S02]  /*6f10*/  LEA.HI R205, R17, R17, RZ, 0x1 ;  /* 0x0000001111cd7211 */ /* 0x000fe400078f08ff */
[----:B------:R-:W-:Y:S02]  /*6f20*/  MOV R199, RZ ;  /* 0x000000ff00c77202 */ /* 0x000fe40000000f00 */
[----:B------:R-:W-:Y:S02]  /*6f30*/  SHF.R.S32.HI R205, RZ, 0x1, R205 ;  /* 0x00000001ffcd7819 */ /* 0x000fe400000114cd */
[----:B-----5:R-:W-:Y:S01]  /*6f40*/  MOV R51, R37 ;  /* 0x0000002500337202 */ /* 0x020fe20000000f00 */
[--C-:B------:R-:W-:Y:S01]  /*6f50*/  HADD2.F32 R37, -RZ, R36.reuse.H0_H0 ;  /* 0x20000024ff257230 */ /* 0x100fe20000004100 */
[-C--:B------:R-:W-:Y:S02]  /*6f60*/  ISETP.GE.AND P2, PT, R14, R205.reuse, PT ;  /* 0x000000cd0e00720c */ /* 0x080fe40003f46270 */
[----:B------:R-:W-:Y:S02]  /*6f70*/  MOV R201, R205 ;  /* 0x000000cd00c97202 */ /* 0x000fe40000000f00 */
[----:B------:R-:W-:Y:S01]  /*6f80*/  MOV R49, R39 ;  /* 0x0000002700317202 */ /* 0x000fe20000000f00 */
[----:B------:R-:W-:Y:S01]  /*6f90*/  HADD2.F32 R39, -RZ, R36.H1_H1 ;  /* 0x30000024ff277230 */ /* 0x000fe20000004100 */
[----:B------:R-:W-:Y:S07]  /*6fa0*/  MOV R54, R38 ;  /* 0x0000002600367202 */ /* 0x000fee0000000f00 */
[C---:B------:R-:W-:Y:S02]  /*6fb0*/  @P2 IADD3 R199, -R205.reuse, RZ, RZ ;  /* 0x000000ffcdc72210 */ /* 0x040fe40007ffe1ff */
[----:B------:R-:W-:Y:S02]  /*6fc0*/  @P2 IADD3 R201, -R205, RZ, RZ ;  /* 0x000000ffcdc92210 */ /* 0x000fe40007ffe1ff */
[----:B------:R-:W-:Y:S02]  /*6fd0*/  LEA R202, P0, R199, R130, 0x1 ;  /* 0x00000082c7ca7211 */ /* 0x000fe400078008ff */
[----:B------:R-:W-:Y:S02]  /*6fe0*/  LEA R22, P1, R201, R128, 0x1 ;  /* 0x00000080c9167211 */ /* 0x000fe400078208ff */
[----:B------:R-:W-:Y:S02]  /*6ff0*/  LEA.HI.X.SX32 R203, R199, R131, 0x1, P0 ;  /* 0x00000083c7cb7211 */ /* 0x000fe400000f0eff */
[----:B------:R-:W-:Y:S02]  /*7000*/  LEA.HI.X.SX32 R23, R201, R129, 0x1, P1 ;  /* 0x00000081c9177211 */ /* 0x000fe400008f0eff */
[----:B------:R-:W-:Y:S02]  /*7010*/  MOV R199, RZ ;  /* 0x000000ff00c77202 */ /* 0x000fe40000000f00 */
[----:B------:R-:W-:Y:S01]  /*7020*/  @P2 IADD3 R199, -R205, RZ, RZ ;  /* 0x000000ffcdc72210 */ /* 0x000fe20007ffe1ff */
[----:B-1----:R-:W3:Y:S03]  /*7030*/  LD.E.128 R28, desc[UR6][R22.64] ;  /* 0x00000006161c7980 */ /* 0x002ee6000c101d00 */
[C---:B------:R-:W-:Y:S04]  /*7040*/  LEA R40, P0, R199.reuse, R132, 0x1 ;  /* 0x00000084c7287211 */ /* 0x040fe800078008ff */
[----:B------:R-:W-:Y:S01]  /*7050*/  LEA.HI.X.SX32 R41, R199, R133, 0x1, P0 ;  /* 0x00000085c7297211 */ /* 0x000fe200000f0eff */
[----:B------:R-:W4:Y:S08]  /*7060*/  LD.E.128 R200, desc[UR6][R202.64] ;  /* 0x00000006cac87980 */ /* 0x000f30000c101d00 */
[----:B------:R1:W2:Y:S02]  /*7070*/  LD.E.128 R56, desc[UR6][R40.64] ;  /* 0x0000000628387980 */ /* 0x0002a4000c101d00 */
[----:B-1----:R-:W-:Y:S02]  /*7080*/  HADD2.F32 R40, -RZ, R51.H0_H0 ;  /* 0x20000033ff287230 */ /* 0x002fe40000004100 */
[--C-:B----4-:R-:W-:Y:S01]  /*7090*/  HADD2.F32 R34, -RZ, R200.reuse.H0_H0 ;  /* 0x200000c8ff227230 */ /* 0x110fe20000004100 */
[----:B---3--:R-:W-:Y:S01]  /*70a0*/  MOV R33, R28 ;  /* 0x0000001c00217202 */ /* 0x008fe20000000f00 */
[--C-:B------:R-:W-:Y:S01]  /*70b0*/  HADD2.F32 R28, -RZ, R201.reuse.H1_H1 ;  /* 0x300000c9ff1c7230 */ /* 0x100fe20000004100 */
[----:B------:R-:W-:Y:S01]  /*70c0*/  MOV R26, R30 ;  /* 0x0000001e001a7202 */ /* 0x000fe20000000f00 */
[----:B------:R-:W-:Y:S01]  /*70d0*/  HADD2.F32 R32, -RZ, R200.H1_H1 ;  /* 0x300000c8ff207230 */ /* 0x000fe20000004100 */
[----:B------:R-:W-:Y:S01]  /*70e0*/  MOV R27, R31 ;  /* 0x0000001f001b7202 */ /* 0x000fe20000000f00 */
[----:B------:R-:W-:Y:S02]  /*70f0*/  HADD2.F32 R30, -RZ, R201.H0_H0 ;  /* 0x200000c9ff1e7230 */ /* 0x000fe40000004100 */
[----:B------:R-:W-:Y:S01]  /*7100*/  @!P2 FADD.FTZ R34, -R34, -RZ ;  /* 0x800000ff2222a221 */ /* 0x000fe20000010100 */
        /* <DEDUP_REMOVED lines=9> */
[----:B------:R-:W-:Y:S01]  /*71a0*/  FMUL.FTZ R4, R29, R28 ;  /* 0x0000001c1d047220 */ /* 0x000fe20000410000 */
[----:B------:R-:W-:Y:S02]  /*71b0*/  HADD2.F32 R24, -RZ, R202.H1_H1 ;  /* 0x300000caff187230 */ /* 0x000fe40000004100 */
[----:B------:R-:W-:Y:S01]  /*71c0*/  FMUL.FTZ R2, R33, R32 ;  /* 0x0000002021027220 */ /* 0x000fe20000410000 */
[--C-:B--2---:R-:W-:Y:S02]  /*71d0*/  HADD2.F32 R36, -RZ, R56.reuse.H0_H0 ;  /* 0x20000038ff247230 */ /* 0x104fe40000004100 */
[----:B------:R-:W-:Y:S01]  /*71e0*/  @!P2 FADD.FTZ R25, -R25, -RZ ;  /* 0x800000ff1919a221 */ /* 0x000fe20000010100 */
[--C-:B------:R-:W-:Y:S02]  /*71f0*/  HADD2.F32 R23, -RZ, R203.reuse.H0_H0 ;  /* 0x200000cbff177230 */ /* 0x100fe40000004100 */
[----:B------:R-:W-:Y:S01]  /*7200*/  FMUL.FTZ R3, R31, R30 ;  /* 0x0000001e1f037220 */ /* 0x000fe20000410000 */
[----:B------:R-:W-:Y:S02]  /*7210*/  HADD2.F32 R22, -RZ, R203.H1_H1 ;  /* 0x300000cbff167230 */ /* 0x000fe40000004100 */
[----:B------:R-:W-:Y:S01]  /*7220*/  @!P2 FADD.FTZ R24, -R24, -RZ ;  /* 0x800000ff1818a221 */ /* 0x000fe20000010100 */
[----:B------:R-:W-:Y:S02]  /*7230*/  HADD2.F32 R38, -RZ, R56.H1_H1 ;  /* 0x30000038ff267230 */ /* 0x000fe40000004100 */
[----:B------:R-:W-:Y:S01]  /*7240*/  FFMA.FTZ R0, R37, R36, R0 ;  /* 0x0000002425007223 */ /* 0x000fe20000010000 */
[--C-:B------:R-:W-:Y:S02]  /*7250*/  HADD2.F32 R28, -RZ, R26.reuse.H0_H0 ;  /* 0x2000001aff1c7230 */ /* 0x100fe40000004100 */
[----:B------:R-:W-:Y:S01]  /*7260*/  @!P2 FADD.FTZ R23, -R23, -RZ ;  /* 0x800000ff1717a221 */ /* 0x000fe20000010100 */
[----:B------:R-:W-:Y:S02]  /*7270*/  HADD2.F32 R29, -RZ, R26.H1_H1 ;  /* 0x3000001aff1d7230 */ /* 0x000fe40000004100 */
[----:B------:R-:W-:Y:S01]  /*7280*/  @!P2 FADD.FTZ R22, -R22, -RZ ;  /* 0x800000ff1616a221 */ /* 0x000fe20000010100 */
[----:B------:R-:W-:Y:S02]  /*7290*/  HADD2.F32 R41, -RZ, R57.H0_H0 ;  /* 0x20000039ff297230 */ /* 0x000fe40000004100 */
[----:B------:R-:W-:Y:S01]  /*72a0*/  FFMA.FTZ R2, R39, R38, R2 ;  /* 0x0000002627027223 */ /* 0x000fe20000010002 */
[--C-:B------:R-:W-:Y:S02]  /*72b0*/  HADD2.F32 R26, -RZ, R27.reuse.H0_H0 ;  /* 0x2000001bff1a7230 */ /* 0x100fe40000004100 */
[----:B------:R-:W-:Y:S01]  /*72c0*/  FMUL.FTZ R5, R28, R25 ;  /* 0x000000191c057220 */ /* 0x000fe20000410000 */
[----:B------:R-:W-:Y:S02]  /*72d0*/  HADD2.F32 R27, -RZ, R27.H1_H1 ;  /* 0x3000001bff1b7230 */ /* 0x000fe40000004100 */
[----:B------:R-:W-:Y:S01]  /*72e0*/  FMUL.FTZ R6, R29, R24 ;  /* 0x000000181d067220 */ /* 0x000fe20000410000 */
[----:B------:R-:W-:Y:S02]  /*72f0*/  HADD2.F32 R42, -RZ, R57.H1_H1 ;  /* 0x30000039ff2a7230 */ /* 0x000fe40000004100 */
[----:B------:R-:W-:Y:S01]  /*7300*/  FFMA.FTZ R3, R40, R41, R3 ;  /* 0x0000002928037223 */ /* 0x000fe20000010003 */
[----:B------:R-:W-:Y:S02]  /*7310*/  HADD2.F32 R37, -RZ, R51.H1_H1 ;  /* 0x30000033ff257230 */ /* 0x000fe40000004100 */
[----:B------:R-:W-:Y:S01]  /*7320*/  FMUL.FTZ R7, R26, R23 ;  /* 0x000000171a077220 */ /* 0x000fe20000410000 */
[----:B------:R-:W-:Y:S02]  /*7330*/  HADD2.F32 R43, -RZ, R58.H0_H0 ;  /* 0x2000003aff2b7230 */ /* 0x000fe40000004100 */
[----:B------:R-:W-:Y:S01]  /*7340*/  FMUL.FTZ R8, R27, R22 ;  /* 0x000000161b087220 */ /* 0x000fe20000410000 */
[----:B------:R-:W-:Y:S02]  /*7350*/  HADD2.F32 R36, -RZ, R54.H0_H0 ;  /* 0x20000036ff247230 */ /* 0x000fe40000004100 */
[----:B------:R-:W-:Y:S01]  /*7360*/  FFMA.FTZ R4, R37, R42, R4 ;  /* 0x0000002a25047223 */ /* 0x000fe20000010004 */
[----:B------:R-:W-:Y:S02]  /*7370*/  HADD2.F32 R44, -RZ, R58.H1_H1 ;  /* 0x3000003aff2c7230 */ /* 0x000fe40000004100 */
[----:B------:R-:W-:Y:S02]  /*7380*/  HADD2.F32 R39, -RZ, R54.H1_H1 ;  /* 0x30000036ff277230 */ /* 0x000fe40000004100 */
[----:B------:R-:W-:Y:S01]  /*7390*/  FFMA.FTZ R5, R36, R43, R5 ;  /* 0x0000002b24057223 */ /* 0x000fe20000010005 */
[----:B------:R-:W-:Y:S01]  /*73a0*/  F2FP.F16.F32.PACK_AB R36, R2, R0 ;  /* 0x000000000224723e */ /* 0x000fe200000000ff */
[----:B------:R-:W-:Y:S01]  /*73b0*/  HADD2.F32 R45, -RZ, R59.H0_H0 ;  /* 0x2000003bff2d7230 */ /* 0x000fe20000004100 */
[----:B------:R-:W-:Y:S01]  /*73c0*/  F2FP.F16.F32.PACK_AB R37, R4, R3 ;  /* 0x000000030425723e */ /* 0x000fe200000000ff */
[----:B------:R-:W-:Y:S02]  /*73d0*/  HADD2.F32 R38, -RZ, R49.H0_H0 ;  /* 0x20000031ff267230 */ /* 0x000fe40000004100 */
[----:B------:R-:W-:Y:S01]  /*73e0*/  FFMA.FTZ R6, R39, R44, R6 ;  /* 0x0000002c27067223 */ /* 0x000fe20000010006 */
[----:B------:R-:W-:Y:S02]  /*73f0*/  HADD2.F32 R46, -RZ, R59.H1_H1 ;  /* 0x3000003bff2e7230 */ /* 0x000fe40000004100 */
[----:B------:R-:W-:Y:S02]  /*7400*/  HADD2.F32 R41, -RZ, R49.H1_H1 ;  /* 0x30000031ff297230 */ /* 0x000fe40000004100 */
[----:B------:R-:W-:Y:S01]  /*7410*/  FFMA.FTZ R7, R38, R45, R7 ;  /* 0x0000002d26077223 */ /* 0x000fe20000010007 */
[----:B------:R-:W-:Y:S02]  /*7420*/  F2FP.F16.F32.PACK_AB R38, R6, R5 ;  /* 0x000000050626723e */ /* 0x000fe400000000ff */
[----:B------:R-:W-:Y:S05]  /*7430*/  FFMA.FTZ R8, R41, R46, R8 ;  /* 0x0000002e29087223 */ /* 0x000fea0000010008 */
[----:B------:R-:W-:Y:S02]  /*7440*/  F2FP.F16.F32.PACK_AB R39, R8, R7 ;  /* 0x000000070827723e */ /* 0x000fe400000000ff */
.L_x_1255:
[----:B------:R-:W-:Y:S05]  /*7450*/  BSYNC B0 ;  /* 0x0000000000007941 */ /* 0x000fea0003800000 */
.L_x_1254:
[----:B-----5:R3:W-:Y:S02]  /*7460*/  ST.E.128 desc[UR6][R134.64], R36 ;  /* 0x0000002486007985 */ /* 0x0207e4000c101d06 */
.L_x_1253:
[----:B------:R-:W-:Y:S05]  /*7470*/  BSYNC B1 ;  /* 0x0000000000017941 */ /* 0x000fea0003800000 */
.L_x_1252:
[----:B------:R-:W-:Y:S01]  /*7480*/  ISETP.GE.AND P0, PT, R11, R194, PT ;  /* 0x000000c20b00720c */ /* 0x000fe20003f06270 */
[----:B------:R-:W-:Y:S11]  /*7490*/  BSSY B1, `(.L_x_1256) ;  /* 0x000005e000017945 */ /* 0x000ff60003800000 */
[----:B------:R-:W-:Y:S01]  /*74a0*/  @!UPT UIADD3 URZ, URZ, URZ, URZ ;  /* 0x0000003f3f3ff290 */ /* 0x000fe2000fffe03f */
[----:B------:R-:W-:Y:S05]  /*74b0*/  @P0 BRA `(.L_x_1257) ;  /* 0x00000004006c0947 */ /* 0x000fea0003800000 */
[----:B---3--:R3:W5:Y:S01]  /*74c0*/  LD.E.128 R36, desc[UR6][R128.64+0x80] ;  /* 0x0000800680247980 */ /* 0x008762000c101d00 */
        /* <DEDUP_REMOVED lines=15> */
[C---:B------:R-:W-:Y:S02]  /*75c0*/  @P2 IADD3 R201, -R196.reuse, RZ, RZ ;  /* 0x000000ffc4c92210 */ /* 0x040fe40007ffe1ff */
[----:B------:R-:W-:Y:S02]  /*75d0*/  LEA R202, P0, R199, R130, 0x1 ;  /* 0x00000082c7ca7211 */ /* 0x000fe400078008ff */
[----:B------:R-:W-:Y:S02]  /*75e0*/  LEA R22, P1, R201, R128, 0x1 ;  /* 0x00000080c9167211 */ /* 0x000fe400078208ff */
[----:B------:R-:W-:Y:S02]  /*75f0*/  LEA.HI.X.SX32 R203, R199, R131, 0x1, P0 ;  /* 0x00000083c7cb7211 */ /* 0x000fe400000f0eff */
[----:B------:R-:W-:Y:S02]  /*7600*/  LEA.HI.X.SX32 R23, R201, R129, 0x1, P1 ;  /* 0x00000081c9177211 */ /* 0x000fe400008f0eff */
[----:B------:R-:W-:Y:S02]  /*7610*/  MOV R199, RZ ;  /* 0x000000ff00c77202 */ /* 0x000fe40000000f00 */
[----:B------:R-:W-:Y:S01]  /*7620*/  @P2 IADD3 R199, -R196, RZ, RZ ;  /* 0x000000ffc4c72210 */ /* 0x000fe20007ffe1ff */
[----:B-1----:R-:W4:Y:S03]  /*7630*/  LD.E.128 R28, desc[UR6][R22.64+0x80] ;  /* 0x00008006161c7980 */ /* 0x002f26000c101d00 */
[C---:B------:R-:W-:Y:S04]  /*7640*/  LEA R40, P0, R199.reuse, R132, 0x1 ;  /* 0x00000084c7287211 */ /* 0x040fe800078008ff */
[----:B------:R-:W-:Y:S01]  /*7650*/  LEA.HI.X.SX32 R41, R199, R133, 0x1, P0 ;  /* 0x00000085c7297211 */ /* 0x000fe200000f0eff */
[----:B------:R-:W2:Y:S08]  /*7660*/  LD.E.128 R200, desc[UR6][R202.64+0x80] ;  /* 0x00008006cac87980 */ /* 0x000eb0000c101d00 */
[----:B------:R1:W3:Y:S02]  /*7670*/  LD.E.128 R56, desc[UR6][R40.64+0x80] ;  /* 0x0000800628387980 */ /* 0x0002e4000c101d00 */
[----:B-1----:R-:W-:Y:S02]  /*7680*/  HADD2.F32 R40, -RZ, R51.H0_H0 ;  /* 0x20000033ff287230 */ /* 0x002fe40000004100 */
[--C-:B--2---:R-:W-:Y:S01]  /*7690*/  HADD2.F32 R34, -RZ, R200.reuse.H0_H0 ;  /* 0x200000c8ff227230 */ /* 0x104fe20000004100 */
[----:B----4-:R-:W-:Y:S01]  /*76a0*/  MOV R33, R28 ;  /* 0x0000001c00217202 */ /* 0x010fe20000000f00 */
        /* <DEDUP_REMOVED lines=18> */
[--C-:B---3--:R-:W-:Y:S02]  /*77d0*/  HADD2.F32 R36, -RZ, R56.reuse.H0_H0 ;  /* 0x20000038ff247230 */ /* 0x108fe40000004100 */
        /* <DEDUP_REMOVED lines=39> */
.L_x_1259:
[----:B------:R-:W-:Y:S05]  /*7a50*/  BSYNC B0 ;  /* 0x0000000000007941 */ /* 0x000fea0003800000 */
.L_x_1258:
[----:B-----5:R4:W-:Y:S02]  /*7a60*/  ST.E.128 desc[UR6][R134.64+0x80], R36 ;  /* 0x0000802486007985 */ /* 0x0209e4000c101d06 */
.L_x_1257:
[----:B------:R-:W-:Y:S05]  /*7a70*/  BSYNC B1 ;  /* 0x0000000000017941 */ /* 0x000fea0003800000 */
.L_x_1256:
[----:B------:R-:W-:Y:S01]  /*7a80*/  ISETP.GE.AND P0, PT, R10, R194, PT ;  /* 0x000000c20a00720c */ /* 0x000fe20003f06270 */
[----:B------:R-:W-:Y:S11]  /*7a90*/  BSSY B1, `(.L_x_1260) ;  /* 0x000005e000017945 */ /* 0x000ff60003800000 */
[----:B------:R-:W-:Y:S01]  /*7aa0*/  @!UPT UIADD3 URZ, URZ, URZ, URZ ;  /* 0x0000003f3f3ff290 */ /* 0x000fe2000fffe03f */
[----:B------:R-:W-:Y:S05]  /*7ab0*/  @P0 BRA `(.L_x_1261) ;  /* 0x00000004006c0947 */ /* 0x000fea0003800000 */
[----:B---34-:R3:W5:Y:S01]  /*7ac0*/  LD.E.128 R36, desc[UR6][R128.64+0x100] ;  /* 0x0001000680247980 */ /* 0x018762000c101d00 */
[----:B------:R-:W-:Y:S01]  /*7ad0*/  ISETP.GE.AND P0, PT, R10, R17, PT ;  /* 0x000000110a00720c */ /* 0x000fe20003f06270 */
[----:B------:R-:W-:Y:S11]  /*7ae0*/  BSSY B0, `(.L_x_1262) ;  /* 0x0000057000007945 */ /* 0x000ff60003800000 */
[----:B------:R-:W-:Y:S01]  /*7af0*/  @!UPT UIADD3 URZ, URZ, URZ, URZ ;  /* 0x0000003f3f3ff290 */ /* 0x000fe2000fffe03f */
[----:B------:R-:W-:Y:S05]  /*7b00*/  @P0 BRA `(.L_x_1263) ;  /* 0x0000000400500947 */ /* 0x000fea0003800000 */
[----:B------:R-:W-:Y:S02]  /*7b10*/  LEA.HI R199, R17, R17, RZ, 0x1 ;  /* 0x0000001111c77211 */ /* 0x000fe400078f08ff */
[----:B------:R-:W-:Y:S02]  /*7b20*/  MOV R201, RZ ;  /* 0x000000ff00c97202 */ /* 0x000fe40000000f00 */
[----:B------:R-:W-:Y:S02]  /*7b30*/  SHF.R.S32.HI R199, RZ, 0x1, R199 ;  /* 0x00000001ffc77819 */ /* 0x000fe400000114c7 */
[----:B------:R-:W-:Y:S02]  /*7b40*/  MOV R205, RZ ;  /* 0x000000ff00cd7202 */ /* 0x000fe40000000f00 */
[-C--:B------:R-:W-:Y:S02]  /*7b50*/  ISETP.GE.AND P2, PT, R10, R199.reuse, PT ;  /* 0x000000c70a00720c */ /* 0x080fe40003f46270 */
[----:B------:R-:W-:Y:S02]  /*7b60*/  MOV R203, R199 ;  /* 0x000000c700cb7202 */ /* 0x000fe40000000f00 */
[----:B-----5:R-:W-:Y:S01]  /*7b70*/  MOV R51, R37 ;  /* 0x0000002500337202 */ /* 0x020fe20000000f00 */
[--C-:B------:R-:W-:Y:S01]  /*7b80*/  HADD2.F32 R37, -RZ, R36.reuse.H0_H0 ;  /* 0x20000024ff257230 */ /* 0x100fe20000004100 */
[----:B------:R-:W-:Y:S01]  /*7b90*/  MOV R49, R39 ;  /* 0x0000002700317202 */ /* 0x000fe20000000f00 */
[----:B------:R-:W-:Y:S01]  /*7ba0*/  HADD2.F32 R39, -RZ, R36.H1_H1 ;  /* 0x30000024ff277230 */ /* 0x000fe20000004100 */
[----:B------:R-:W-:Y:S05]  /*7bb0*/  MOV R54, R38 ;  /* 0x0000002600367202 */ /* 0x000fea0000000f00 */
[C---:B------:R-:W-:Y:S02]  /*7bc0*/  @P2 IADD3 R203, -R199.reuse, RZ, RZ ;  /* 0x000000ffc7cb2210 */ /* 0x040fe40007ffe1ff */
[----:B------:R-:W-:Y:S02]  /*7bd0*/  @P2 IADD3 R201, -R199, RZ, RZ ;  /* 0x000000ffc7c92210 */ /* 0x000fe40007ffe1ff */
[----:B------:R-:W-:Y:S02]  /*7be0*/  LEA R22, P1, R203, R128, 0x1 ;  /* 0x00000080cb167211 */ /* 0x000fe400078208ff */
[----:B------:R-:W-:Y:S02]  /*7bf0*/  LEA R206, P0, R201, R130, 0x1 ;  /* 0x00000082c9ce7211 */ /* 0x000fe400078008ff */
[----:B------:R-:W-:Y:S02]  /*7c00*/  LEA.HI.X.SX32 R23, R203, R129, 0x1, P1 ;  /* 0x00000081cb177211 */ /* 0x000fe400008f0eff */
[----:B------:R-:W-:Y:S02]  /*7c10*/  LEA.HI.X.SX32 R207, R201, R131, 0x1, P0 ;  /* 0x00000083c9cf7211 */ /* 0x000fe400000f0eff */
        /* <DEDUP_REMOVED lines=67> */
.L_x_1263:
[----:B------:R-:W-:Y:S05]  /*8050*/  BSYNC B0 ;  /* 0x0000000000007941 */ /* 0x000fea0003800000 */
.L_x_1262:
[----:B-----5:R4:W-:Y:S02]  /*8060*/  ST.E.128 desc[UR6][R134.64+0x100], R36 ;  /* 0x0001002486007985 */ /* 0x0209e4000c101d06 */
.L_x_1261:
[----:B------:R-:W-:Y:S05]  /*8070*/  BSYNC B1 ;  /* 0x0000000000017941 */ /* 0x000fea0003800000 */
.L_x_1260:
[----:B------:R-:W-:Y:S11]  /*8080*/  ISETP.GE.AND P0, PT, R9, R194, PT ;  /* 0x000000c20900720c */ /* 0x000ff60003f06270 */
[----:B------:R-:W-:Y:S02]  /*8090*/  @!UPT UIADD3 URZ, URZ, URZ, URZ ;  /* 0x0000003f3f3ff290 */ /* 0x000fe4000fffe03f */
        /* <DEDUP_REMOVED lines=90> */
.L_x_1265:
[----:B------:R-:W-:Y:S05]  /*8640*/  BSYNC B0 ;  /* 0x0000000000007941 */ /* 0x000fea0003800000 */
.L_x_1264:
[----:B-----5:R4:W-:Y:S02]  /*8650*/  ST.E.128 desc[UR6][R134.64+0x180], R36 ;  /* 0x0001802486007985 */ /* 0x0209e4000c101d06 */
.L_x_1251:
[----:B------:R-:W-:Y:S05]  /*8660*/  BSYNC B2 ;  /* 0x0000000000027941 */ /* 0x000fea0003800000 */
.L_x_1250:
        /* <DEDUP_REMOVED lines=9> */
[----:B------:R-:W-:Y:S01]  /*8700*/  LEA R202, P0, R100, R128, 0x1 ;  /* 0x0000008064ca7211 */ /* 0x000fe200078008ff */
[----:B------:R-:W-:Y:S01]  /*8710*/  BSSY B0, `(.L_x_1270) ;  /* 0x000005f000007945 */ /* 0x000fe20003800000 */
[----:B------:R-:W-:Y:S02]  /*8720*/  ISETP.GE.AND P1, PT, R14, R17, PT ;  /* 0x000000110e00720c */ /* 0x000fe40003f26270 */
[----:B------:R-:W-:Y:S02]  /*8730*/  LEA.HI.X R203, R100, R129, R99, 0x1, P0 ;  /* 0x0000008164cb7211 */ /* 0x000fe400000f0c63 */
[C---:B------:R-:W-:Y:S03]  /*8740*/  LEA R198, P0, R232.reuse, R134, 0x1 ;  /* 0x00000086e8c67211 */ /* 0x040fe600078008ff */
[----:B---34-:R3:W5:Y:S01]  /*8750*/  LD.E.128 R36, desc[UR6][R202.64] ;  /* 0x00000006ca247980 */ /* 0x018762000c101d00 */
[----:B------:R-:W-:Y:S05]  /*8760*/  LEA.HI.X R199, R232, R135, R233, 0x1, P0 ;  /* 0x00000087e8c77211 */ /* 0x000fea00000f0ce9 */
        /* <DEDUP_REMOVED lines=14> */
[----:B------:R-:W-:Y:S02]  /*8850*/  IADD3 R196, P2, R167, R200, RZ ;  /* 0x000000c8a7c47210 */ /* 0x000fe40007f5e0ff */
[----:B------:R-:W-:Y:S02]  /*8860*/  LEA.HI.X.SX32 R23, R201, R203, 0x1, P0 ;  /* 0x000000cbc9177211 */ /* 0x000fe400000f0eff */
[----:B------:R-:W-:Y:S02]  /*8870*/  LEA.HI.X.SX32 R200, R200, R149, 0x1, P2 ;  /* 0x00000095c8c87211 */ /* 0x000fe400010f0eff */
[C---:B---3--:R-:W-:Y:S01]  /*8880*/  LEA R202, P0, R196.reuse, R130, 0x1 ;  /* 0x00000082c4ca7211 */ /* 0x048fe200078008ff */
[----:B-1----:R-:W3:Y:S03]  /*8890*/  LD.E.128 R28, desc[UR6][R22.64] ;  /* 0x00000006161c7980 */ /* 0x002ee6000c101d00 */
[----:B------:R-:W-:Y:S02]  /*88a0*/  LEA.HI.X R203, R196, R131, R200, 0x1, P0 ;  /* 0x00000083c4cb7211 */ /* 0x000fe400000f0cc8 */
[----:B------:R-:W-:Y:S02]  /*88b0*/  MOV R196, RZ ;  /* 0x000000ff00c47202 */ /* 0x000fe40000000f00 */
[----:B------:R-:W-:Y:S02]  /*88c0*/  @P1 IADD3 R196, -R205, RZ, RZ ;  /* 0x000000ffcdc41210 */ /* 0x000fe40007ffe1ff */
[----:B------:R-:W4:Y:S02]  /*88d0*/  LD.E.128 R200, desc[UR6][R202.64] ;  /* 0x00000006cac87980 */ /* 0x000f24000c101d00 */
[----:B------:R-:W-:Y:S04]  /*88e0*/  IADD3 R205, P0, R167, R196, RZ ;  /* 0x000000c4a7cd7210 */ /* 0x000fe80007f1e0ff */
[----:B------:R-:W-:Y:S02]  /*88f0*/  LEA.HI.X.SX32 R196, R196, R149, 0x1, P0 ;  /* 0x00000095c4c47211 */ /* 0x000fe400000f0eff */
[C---:B------:R-:W-:Y:S04]  /*8900*/  LEA R40, P0, R205.reuse, R132, 0x1 ;  /* 0x00000084cd287211 */ /* 0x040fe800078008ff */
[----:B------:R-:W-:Y:S05]  /*8910*/  LEA.HI.X R41, R205, R133, R196, 0x1, P0 ;  /* 0x00000085cd297211 */ /* 0x000fea00000f0cc4 */
        /* <DEDUP_REMOVED lines=62> */
.L_x_1271:
[----:B------:R-:W-:Y:S05]  /*8d00*/  BSYNC B0 ;  /* 0x0000000000007941 */ /* 0x000fea0003800000 */
.L_x_1270:
[----:B-----5:R4:W-:Y:S02]  /*8d10*/  ST.E.128 desc[UR6][R198.64], R36 ;  /* 0x00000024c6007985 */ /* 0x0209e4000c101d06 */
.L_x_1269:
[----:B------:R-:W-:Y:S05]  /*8d20*/  BSYNC B1 ;  /* 0x0000000000017941 */ /* 0x000fea0003800000 */
.L_x_1268:
[----:B------:R-:W-:Y:S01]  /*8d30*/  ISETP.GE.AND P0, PT, R11, R194, PT ;  /* 0x000000c20b00720c */ /* 0x000fe20003f06270 */
[----:B------:R-:W-:Y:S11]  /*8d40*/  BSSY B1, `(.L_x_1272) ;  /* 0x0000065000017945 */ /* 0x000ff60003800000 */
[----:B------:R-:W-:Y:S01]  /*8d50*/  @!UPT UIADD3 URZ, URZ, URZ, URZ ;  /* 0x0000003f3f3ff290 */ /* 0x000fe2000fffe03f */
[----:B------:R-:W-:Y:S05]  /*8d60*/  @P0 BRA `(.L_x_1273) ;  /* 0x0000000400880947 */ /* 0x000fea0003800000 */
[----:B------:R-:W-:Y:S01]  /*8d70*/  LEA R204, P0, R101, R128, 0x1 ;  /* 0x0000008065cc7211 */ /* 0x000fe200078008ff */
[----:B------:R-:W-:Y:S01]  /*8d80*/  BSSY B0, `(.L_x_1274) ;  /* 0x000005f000007945 */ /* 0x000fe20003800000 */
[----:B------:R-:W-:Y:S02]  /*8d90*/  ISETP.GE.AND P1, PT, R11, R17, PT ;  /* 0x000000110b00720c */ /* 0x000fe40003f26270 */
[----:B------:R-:W-:Y:S02]  /*8da0*/  LEA.HI.X R205, R101, R129, R102, 0x1, P0 ;  /* 0x0000008165cd7211 */ /* 0x000fe400000f0c66 */
[C---:B----4-:R-:W-:Y:S03]  /*8db0*/  LEA R198, P0, R93.reuse, R134, 0x1 ;  /* 0x000000865dc67211 */ /* 0x050fe600078008ff */
[----:B---3--:R3:W5:Y:S01]  /*8dc0*/  LD.E.128 R36, desc[UR6][R204.64] ;  /* 0x00000006cc247980 */ /* 0x008762000c101d00 */
        /* <DEDUP_REMOVED lines=18> */
[----:B------:R-:W-:Y:S01]  /*8ef0*/  LEA R206, P0, R200, R130, 0x1 ;  /* 0x00000082c8ce7211 */ /* 0x000fe200078008ff */
[----:B-1----:R-:W4:Y:S01]  /*8f00*/  LD.E.128 R28, desc[UR6][R22.64] ;  /* 0x00000006161c7980 */ /* 0x002f22000c101d00 */
[----:B---3--:R-:W-:Y:S02]  /*8f10*/  MOV R204, RZ ;  /* 0x000000ff00cc7202 */ /* 0x008fe40000000f00 */
[----:B------:R-:W-:Y:S02]  /*8f20*/  @P1 IADD3 R204, -R196, RZ, RZ ;  /* 0x000000ffc4cc1210 */ /* 0x000fe40007ffe1ff */
[----:B------:R-:W-:Y:S02]  /*8f30*/  LEA.HI.X R207, R200, R131, R201, 0x1, P0 ;  /* 0x00000083c8cf7211 */ /* 0x000fe400000f0cc9 */
[----:B------:R-:W-:Y:S03]  /*8f40*/  IADD3 R205, P0, R158, R204, RZ ;  /* 0x000000cc9ecd7210 */ /* 0x000fe60007f1e0ff */
[----:B------:R-:W3:Y:S01]  /*8f50*/  LD.E.128 R200, desc[UR6][R206.64] ;  /* 0x00000006cec87980 */ /* 0x000ee2000c101d00 */
[----:B------:R-:W-:Y:S02]  /*8f60*/  LEA.HI.X.SX32 R196, R204, R147, 0x1, P0 ;  /* 0x00000093ccc47211 */ /* 0x000fe400000f0eff */
[C---:B------:R-:W-:Y:S04]  /*8f70*/  LEA R40, P0, R205.reuse, R132, 0x1 ;  /* 0x00000084cd287211 */ /* 0x040fe800078008ff */
[----:B------:R-:W-:Y:S05]  /*8f80*/  LEA.HI.X R41, R205, R133, R196, 0x1, P0 ;  /* 0x00000085cd297211 */ /* 0x000fea00000f0cc4 */
[----:B------:R1:W2:Y:S02]  /*8f90*/  LD.E.128 R56, desc[UR6][R40.64] ;  /* 0x0000000628387980 */ /* 0x0002a4000c101d00 */
[----:B-1----:R-:W-:Y:S02]  /*8fa0*/  HADD2.F32 R40, -RZ, R51.H0_H0 ;  /* 0x20000033ff287230 */ /* 0x002fe40000004100 */
[--C-:B---3--:R-:W-:Y:S01]  /*8fb0*/  HADD2.F32 R34, -RZ, R200.reuse.H0_H0 ;  /* 0x200000c8ff227230 */ /* 0x108fe20000004100 */
        /* <DEDUP_REMOVED lines=59> */
.L_x_1275:
[----:B------:R-:W-:Y:S05]  /*9370*/  BSYNC B0 ;  /* 0x0000000000007941 */ /* 0x000fea0003800000 */
.L_x_1274:
[----:B-----5:R4:W-:Y:S02]  /*9380*/  ST.E.128 desc[UR6][R198.64], R36 ;  /* 0x00000024c6007985 */ /* 0x0209e4000c101d06 */
.L_x_1273:
[----:B------:R-:W-:Y:S05]  /*9390*/  BSYNC B1 ;  /* 0x0000000000017941 */ /* 0x000fea0003800000 */
.L_x_1272:
[----:B------:R-:W-:Y:S01]  /*93a0*/  ISETP.GE.AND P0, PT, R10, R194, PT ;  /* 0x000000c20a00720c */ /* 0x000fe20003f06270 */
[----:B------:R-:W-:Y:S11]  /*93b0*/  BSSY B1, `(.L_x_1276) ;  /* 0x0000065000017945 */ /* 0x000ff60003800000 */
[----:B------:R-:W-:Y:S01]  /*93c0*/  @!UPT UIADD3 URZ, URZ, URZ, URZ ;  /* 0x0000003f3f3ff290 */ /* 0x000fe2000fffe03f */
[----:B------:R-:W-:Y:S05]  /*93d0*/  @P0 BRA `(.L_x_1277) ;  /* 0x0000000400880947 */ /* 0x000fea0003800000 */
[C---:B---3--:R-:W-:Y:S01]  /*93e0*/  LEA R202, P0, R105.reuse, R128, 0x1 ;  /* 0x0000008069ca7211 */ /* 0x048fe200078008ff */
[----:B------:R-:W-:Y:S01]  /*93f0*/  BSSY B0, `(.L_x_1278) ;  /* 0x000005f000007945 */ /* 0x000fe20003800000 */
[----:B------:R-:W-:Y:S02]  /*9400*/  ISETP.GE.AND P1, PT, R10, R17, PT ;  /* 0x000000110a00720c */ /* 0x000fe40003f26270 */
[----:B------:R-:W-:Y:S02]  /*9410*/  LEA.HI.X R203, R105, R129, R106, 0x1, P0 ;  /* 0x0000008169cb7211 */ /* 0x000fe400000f0c6a */
[C---:B----4-:R-:W-:Y:S03]  /*9420*/  LEA R198, P0, R89.reuse, R134, 0x1 ;  /* 0x0000008659c67211 */ /* 0x050fe600078008ff */
[----:B------:R3:W5:Y:S01]  /*9430*/  LD.E.128 R36, desc[UR6][R202.64] ;  /* 0x00000006ca247980 */ /* 0x000762000c101d00 */
        /* <DEDUP_REMOVED lines=90> */
.L_x_1279:
[----:B------:R-:W-:Y:S05]  /*99e0*/  BSYNC B0 ;  /* 0x0000000000007941 */ /* 0x000fea0003800000 */
.L_x_1278:
[----:B-----5:R4:W-:Y:S02]  /*99f0*/  ST.E.128 desc[UR6][R198.64], R36 ;  /* 0x00000024c6007985 */ /* 0x0209e4000c101d06 */
.L_x_1277:
[----:B------:R-:W-:Y:S05]  /*9a00*/  BSYNC B1 ;  /* 0x0000000000017941 */ /* 0x000fea0003800000 */
.L_x_1276:
[----:B------:R-:W-:Y:S11]  /*9a10*/  ISETP.GE.AND P0, PT, R9, R194, PT ;  /* 0x000000c20900720c */ /* 0x000ff60003f06270 */
[----:B------:R-:W-:Y:S02]  /*9a20*/  @!UPT UIADD3 URZ, URZ, URZ, URZ ;  /* 0x0000003f3f3ff290 */ /* 0x000fe4000fffe03f */
[----:B------:R-:W-:Y:S05]  /*9a30*/  @P0 BRA `(.L_x_1267) ;  /* 0x0000000400880947 */ /* 0x000fea0003800000 */
[----:B---3--:R-:W-:Y:S01]  /*9a40*/  LEA R204, P0, R113, R128, 0x1 ;  /* 0x0000008071cc7211 */ /* 0x008fe200078008ff */
        /* <DEDUP_REMOVED lines=95> */
.L_x_1281:
[----:B------:R-:W-:Y:S05]  /*a040*/  BSYNC B0 ;  /* 0x0000000000007941 */ /* 0x000fea0003800000 */
.L_x_1280:
[----:B-----5:R4:W-:Y:S02]  /*a050*/  ST.E.128 desc[UR6][R198.64], R36 ;  /* 0x00000024c6007985 */ /* 0x0209e4000c101d06 */
.L_x_1267:
[----:B------:R-:W-:Y:S05]  /*a060*/  BSYNC B2 ;  /* 0x0000000000027941 */ /* 0x000fea0003800000 */
.L_x_1266:
        /* <DEDUP_REMOVED lines=105> */
.L_x_1287:
[----:B------:R-:W-:Y:S05]  /*a700*/  BSYNC B0 ;  /* 0x0000000000007941 */ /* 0x000fea0003800000 */
.L_x_1286:
[----:B-----5:R4:W-:Y:S02]  /*a710*/  ST.E.128 desc[UR6][R198.64], R36 ;  /* 0x00000024c6007985 */ /* 0x0209e4000c101d06 */
.L_x_1285:
[----:B------:R-:W-:Y:S05]  /*a720*/  BSYNC B1 ;  /* 0x0000000000017941 */ /* 0x000fea0003800000 */
.L_x_1284:
        /* <DEDUP_REMOVED lines=31> */
[----:B------:R-:W-:Y:S02]  /*a920*/  @P1 IADD3 R207, -R196, RZ, RZ ;  /* 0x000000ffc4cf1210 */ /* 0x000fe40007ffe1ff */
[----:B------:R-:W-:Y:S02]  /*a930*/  LEA.HI.X R209, R200, R131, R201, 0x1, P0 ;  /* 0x00000083c8d17211 */ /* 0x000fe400000f0cc9 */
[----:B---3--:R-:W-:Y:S03]  /*a940*/  IADD3 R205, P0, R156, R207, RZ ;  /* 0x000000cf9ccd7210 */ /* 0x008fe60007f1e0ff */
        /* <DEDUP_REMOVED lines=66> */
.L_x_1291:
[----:B------:R-:W-:Y:S05]  /*ad70*/  BSYNC B0 ;  /* 0x0000000000007941 */ /* 0x000fea0003800000 */
.L_x_1290:
[----:B-----5:R4:W-:Y:S02]  /*ad80*/  ST.E.128 desc[UR6][R198.64], R36 ;  /* 0x00000024c6007985 */ /* 0x0209e4000c101d06 */
.L_x_1289:
[----:B------:R-:W-:Y:S05]  /*ad90*/  BSYNC B1 ;  /* 0x0000000000017941 */ /* 0x000fea0003800000 */
.L_x_1288:
        /* <DEDUP_REMOVED lines=12> */
[----:B-1----:R-:W-:Y:S02]  /*ae60*/  LEA.HI R5, R17, R17, RZ, 0x1 ;  /* 0x0000001111057211 */ /* 0x002fe400078f08ff */
        /* <DEDUP_REMOVED lines=14> */
[C---:B------:R-:W-:Y:S02]  /*af50*/  LEA R200, P0, R6.reuse, R130, 0x1 ;  /* 0x0000008206c87211 */ /* 0x040fe400078008ff */
[-C--:B------:R-:W-:Y:S01]  /*af60*/  LEA.HI.X.SX32 R7, R7, R142.reuse, 0x1, P2 ;  /* 0x0000008e07077211 */ /* 0x080fe200010f0eff */
[----:B------:R-:W4:Y:S03]  /*af70*/  LD.E.128 R28, desc[UR6][R22.64] ;  /* 0x00000006161c7980 */ /* 0x000f26000c101d00 */
[----:B------:R-:W-:Y:S02]  /*af80*/  LEA.HI.X R201, R6, R131, R7, 0x1, P0 ;  /* 0x0000008306c97211 */ /* 0x000fe400000f0c07 */
[----:B------:R-:W-:Y:S02]  /*af90*/  MOV R7, RZ ;  /* 0x000000ff00077202 */ /* 0x000fe40000000f00 */
[----:B------:R-:W-:Y:S02]  /*afa0*/  @P1 IADD3 R7, -R5, RZ, RZ ;  /* 0x000000ff05071210 */ /* 0x000fe40007ffe1ff */
[----:B------:R-:W2:Y:S02]  /*afb0*/  LD.E.128 R200, desc[UR6][R200.64] ;  /* 0x00000006c8c87980 */ /* 0x000ea4000c101d00 */
[----:B------:R-:W-:Y:S04]  /*afc0*/  IADD3 R5, P0, R154, R7, RZ ;  /* 0x000000079a057210 */ /* 0x000fe80007f1e0ff */
[----:B------:R-:W-:Y:S02]  /*afd0*/  LEA.HI.X.SX32 R6, R7, R142, 0x1, P0 ;  /* 0x0000008e07067211 */ /* 0x000fe400000f0eff */
[C---:B------:R-:W-:Y:S04]  /*afe0*/  LEA R40, P0, R5.reuse, R132, 0x1 ;  /* 0x0000008405287211 */ /* 0x040fe800078008ff */
[----:B------:R-:W-:Y:S05]  /*aff0*/  LEA.HI.X R41, R5, R133, R6, 0x1, P0 ;  /* 0x0000008505297211 */ /* 0x000fea00000f0c06 */
        /* <DEDUP_REMOVED lines=62> */
.L_x_1295:
[----:B------:R-:W-:Y:S05]  /*b3e0*/  BSYNC B0 ;  /* 0x0000000000007941 */ /* 0x000fea0003800000 */
.L_x_1294:
[----:B-----5:R4:W-:Y:S02]  /*b3f0*/  ST.E.128 desc[UR6][R198.64], R36 ;  /* 0x00000024c6007985 */ /* 0x0209e4000c101d06 */
.L_x_1293:
[----:B------:R-:W-:Y:S05]  /*b400*/  BSYNC B1 ;  /* 0x0000000000017941 */ /* 0x000fea0003800000 */
.L_x_1292:
[----:B------:R-:W-:Y:S11]  /*b410*/  ISETP.GE.AND P0, PT, R9, R194, PT ;  /* 0x000000c20900720c */ /* 0x000ff60003f06270 */
[----:B------:R-:W-:Y:S02]  /*b420*/  @!UPT UIADD3 URZ, URZ, URZ, URZ ;  /* 0x0000003f3f3ff290 */ /* 0x000fe4000fffe03f */
[----:B------:R-:W-:Y:S05]  /*b430*/  @P0 BRA `(.L_x_1283) ;  /* 0x0000000400840947 */ /* 0x000fea0003800000 */
[C---:B------:R-:W-:Y:S01]  /*b440*/  LEA R2, P0, R116.reuse, R128, 0x1 ;  /* 0x0000008074027211 */ /* 0x040fe200078008ff */
[----:B------:R-:W-:Y:S01]  /*b450*/  BSSY B0, `(.L_x_1296) ;  /* 0x000005e000007945 */ /* 0x000fe20003800000 */
[----:B------:R-:W-:Y:S02]  /*b460*/  ISETP.GE.AND P1, PT, R9, R17, PT ;  /* 0x000000110900720c */ /* 0x000fe40003f26270 */
[----:B------:R-:W-:Y:S02]  /*b470*/  LEA.HI.X R3, R116, R129, R115, 0x1, P0 ;  /* 0x0000008174037211 */ /* 0x000fe400000f0c73 */
[C---:B------:R-:W-:Y:S03]  /*b480*/  LEA R44, P0, R81.reuse, R134, 0x1 ;  /* 0x00000086512c7211 */ /* 0x040fe600078008ff */
[----:B-1----:R1:W5:Y:S01]  /*b490*/  LD.E.128 R28, desc[UR6][R2.64] ;  /* 0x00000006021c7980 */ /* 0x002362000c101d00 */
        /* <DEDUP_REMOVED lines=8> */
[----:B---345:R-:W-:Y:S02]  /*b520*/  MOV R39, R29 ;  /* 0x0000001d00277202 */ /* 0x038fe40000000f00 */
[----:B------:R-:W-:Y:S02]  /*b530*/  MOV R36, R30 ;  /* 0x0000001e00247202 */ /* 0x000fe40000000f00 */
[----:B------:R-:W-:Y:S05]  /*b540*/  MOV R37, R31 ;  /* 0x0000001f00257202 */ /* 0x000fea0000000f00 */
[C---:B------:R-:W-:Y:S02]  /*b550*/  @P1 IADD3 R6, -R0.reuse, RZ, RZ ;  /* 0x000000ff00061210 */ /* 0x040fe40007ffe1ff */
[----:B------:R-:W-:Y:S02]  /*b560*/  @P1 IADD3 R5, -R0, RZ, RZ ;  /* 0x000000ff00051210 */ /* 0x000fe40007ffe1ff */
[----:B-1----:R-:W-:Y:S02]  /*b570*/  LEA R2, P0, R6, R2, 0x1 ;  /* 0x0000000206027211 */ /* 0x002fe400078008ff */
[----:B------:R-:W-:Y:S02]  /*b580*/  IADD3 R4, P2, R152, R5, RZ ;  /* 0x0000000598047210 */ /* 0x000fe40007f5e0ff */
[----:B------:R-:W-:Y:S02]  /*b590*/  LEA.HI.X.SX32 R3, R6, R3, 0x1, P0 ;  /* 0x0000000306037211 */ /* 0x000fe400000f0eff */
[----:B------:R-:W-:Y:S02]  /*b5a0*/  LEA R40, P0, R4, R130, 0x1 ;  /* 0x0000008204287211 */ /* 0x000fe400078008ff */
[-C--:B------:R-:W-:Y:S01]  /*b5b0*/  LEA.HI.X.SX32 R5, R5, R140.reuse, 0x1, P2 ;  /* 0x0000008c05057211 */ /* 0x080fe200010f0eff */
[----:B------:R-:W3:Y:S01]  /*b5c0*/  LD.E.128 R24, desc[UR6][R2.64] ;  /* 0x0000000602187980 */ /* 0x000ee2000c101d00 */
[----:B------:R-:W-:Y:S02]  /*b5d0*/  @P1 IADD3 R23, -R0, RZ, RZ ;  /* 0x000000ff00171210 */ /* 0x000fe40007ffe1ff */
[----:B------:R-:W-:Y:S02]  /*b5e0*/  LEA.HI.X R41, R4, R131, R5, 0x1, P0 ;  /* 0x0000008304297211 */ /* 0x000fe400000f0c05 */
[----:B------:R-:W-:Y:S04]  /*b5f0*/  IADD3 R7, P0, R152, R23, RZ ;  /* 0x0000001798077210 */ /* 0x000fe80007f1e0ff */
[----:B------:R-:W4:Y:S01]  /*b600*/  LD.E.128 R40, desc[UR6][R40.64] ;  /* 0x0000000628287980 */ /* 0x000f22000c101d00 */
[----:B------:R-:W-:Y:S02]  /*b610*/  LEA.HI.X.SX32 R0, R23, R140, 0x1, P0 ;  /* 0x0000008c17007211 */ /* 0x000fe400000f0eff */
[C---:B------:R-:W-:Y:S04]  /*b620*/  LEA R4, P0, R7.reuse, R132, 0x1 ;  /* 0x0000008407047211 */ /* 0x040fe800078008ff */
[----:B------:R-:W-:Y:S05]  /*b630*/  LEA.HI.X R5, R7, R133, R0, 0x1, P0 ;  /* 0x0000008507057211 */ /* 0x000fea00000f0c00 */
[----:B------:R1:W2:Y:S01]  /*b640*/  LD.E.128 R32, desc[UR6][R4.64] ;  /* 0x0000000604207980 */ /* 0x0002a2000c101d00 */
[--C-:B---3--:R-:W-:Y:S01]  /*b650*/  HADD2.F32 R29, -RZ, R24.reuse.H0_H0 ;  /* 0x20000018ff1d7230 */ /* 0x108fe20000004100 */
[----:B------:R-:W-:Y:S01]  /*b660*/  MOV R23, R27 ;  /* 0x0000001b00177202 */ /* 0x000fe20000000f00 */
[----:B------:R-:W-:Y:S01]  /*b670*/  HADD2.F32 R27, -RZ, R24.H1_H1 ;  /* 0x30000018ff1b7230 */ /* 0x000fe20000004100 */
[----:B------:R-:W-:Y:S01]  /*b680*/  MOV R22, R26 ;  /* 0x0000001a00167202 */ /* 0x000fe20000000f00 */
[--C-:B------:R-:W-:Y:S02]  /*b690*/  HADD2.F32 R24, -RZ, R25.reuse.H0_H0 ;  /* 0x20000019ff187230 */ /* 0x100fe40000004100 */
[----:B------:R-:W-:Y:S02]  /*b6a0*/  HADD2.F32 R25, -RZ, R25.H1_H1 ;  /* 0x30000019ff197230 */ /* 0x000fe40000004100 */
[----:B------:R-:W-:Y:S02]  /*b6b0*/  HADD2.F32 R26, -RZ, R39.H0_H0 ;  /* 0x20000027ff1a7230 */ /* 0x000fe40000004100 */
[--C-:B----4-:R-:W-:Y:S02]  /*b6c0*/  HADD2.F32 R3, -RZ, R41.reuse.H0_H0 ;  /* 0x20000029ff037230 */ /* 0x110fe40000004100 */
[----:B-1----:R-:W-:Y:S02]  /*b6d0*/  HADD2.F32 R4, -RZ, R41.H1_H1 ;  /* 0x30000029ff047230 */ /* 0x002fe40000004100 */
[--C-:B------:R-:W-:Y:S02]  /*b6e0*/  HADD2.F32 R7, -RZ, R43.reuse.H0_H0 ;  /* 0x2000002bff077230 */ /* 0x100fe40000004100 */
[----:B------:R-:W-:Y:S01]  /*b6f0*/  @!P1 FADD.FTZ R3, -R3, -RZ ;  /* 0x800000ff03039221 */ /* 0x000fe20000010100 */
[----:B------:R-:W-:Y:S02]  /*b700*/  HADD2.F32 R8, -RZ, R43.H1_H1 ;  /* 0x3000002bff087230 */ /* 0x000fe40000004100 */
[----:B------:R-:W-:Y:S01]  /*b710*/  @!P1 FADD.FTZ R4, -R4, -RZ ;  /* 0x800000ff04049221 */ /* 0x000fe20000010100 */
        /* <DEDUP_REMOVED lines=16> */
[----:B--2---:R-:W-:Y:S02]  /*b820*/  HADD2.F32 R22, -RZ, R32.H0_H0 ;  /* 0x20000020ff167230 */ /* 0x004fe40000004100 */
[----:B------:R-:W-:Y:S01]  /*b830*/  @!P1 FADD.FTZ R2, -R2, -RZ ;  /* 0x800000ff02029221 */ /* 0x000fe20000010100 */
[----:B------:R-:W-:Y:S02]  /*b840*/  HADD2.F32 R30, -RZ, R34.H1_H1 ;  /* 0x30000022ff1e7230 */ /* 0x000fe40000004100 */
[----:B------:R-:W-:Y:S01]  /*b850*/  FMUL.FTZ R8, R23, R8 ;  /* 0x0000000817087220 */ /* 0x000fe20000410000 */
[----:B------:R-:W-:Y:S02]  /*b860*/  HADD2.F32 R23, -RZ, R28.H0_H0 ;  /* 0x2000001cff177230 */ /* 0x000fe40000004100 */
[----:B------:R-:W-:Y:S01]  /*b870*/  FMUL.FTZ R0, R29, R0 ;  /* 0x000000001d007220 */ /* 0x000fe20000410000 */
[----:B------:R-:W-:Y:S02]  /*b880*/  HADD2.F32 R29, -RZ, R34.H0_H0 ;  /* 0x20000022ff1d7230 */ /* 0x000fe40000004100 */
[----:B------:R-:W-:Y:S01]  /*b890*/  FMUL.FTZ R5, R24, R5 ;  /* 0x0000000518057220 */ /* 0x000fe20000410000 */
[----:B------:R-:W-:Y:S02]  /*b8a0*/  HADD2.F32 R24, -RZ, R32.H1_H1 ;  /* 0x30000020ff187230 */ /* 0x000fe40000004100 */
[----:B------:R-:W-:Y:S01]  /*b8b0*/  FMUL.FTZ R6, R25, R6 ;  /* 0x0000000619067220 */ /* 0x000fe20000410000 */
[----:B------:R-:W-:Y:S02]  /*b8c0*/  HADD2.F32 R25, -RZ, R28.H1_H1 ;  /* 0x3000001cff197230 */ /* 0x000fe40000004100 */
[----:B------:R-:W-:Y:S01]  /*b8d0*/  FMUL.FTZ R2, R27, R2 ;  /* 0x000000021b027220 */ /* 0x000fe20000410000 */
[--C-:B------:R-:W-:Y:S02]  /*b8e0*/  HADD2.F32 R27, -RZ, R33.reuse.H0_H0 ;  /* 0x20000021ff1b7230 */ /* 0x100fe40000004100 */
[----:B------:R-:W-:Y:S01]  /*b8f0*/  FFMA.FTZ R0, R23, R22, R0 ;  /* 0x0000001617007223 */ /* 0x000fe20000010000 */
[----:B------:R-:W-:Y:S02]  /*b900*/  HADD2.F32 R28, -RZ, R33.H1_H1 ;  /* 0x30000021ff1c7230 */ /* 0x000fe40000004100 */
[----:B------:R-:W-:Y:S01]  /*b910*/  FFMA.FTZ R2, R25, R24, R2 ;  /* 0x0000001819027223 */ /* 0x000fe20000010002 */
[----:B------:R-:W-:Y:S02]  /*b920*/  HADD2.F32 R23, -RZ, R39.H1_H1 ;  /* 0x30000027ff177230 */ /* 0x000fe40000004100 */
[----:B------:R-:W-:Y:S01]  /*b930*/  FFMA.FTZ R3, R26, R27, R3 ;  /* 0x0000001b1a037223 */ /* 0x000fe20000010003 */
[--C-:B------:R-:W-:Y:S02]  /*b940*/  HADD2.F32 R22, -RZ, R36.reuse.H0_H0 ;  /* 0x20000024ff167230 */ /* 0x100fe40000004100 */
[----:B------:R-:W-:Y:S02]  /*b950*/  HADD2.F32 R25, -RZ, R36.H1_H1 ;  /* 0x30000024ff197230 */ /* 0x000fe40000004100 */
[----:B------:R-:W-:Y:S01]  /*b960*/  FFMA.FTZ R4, R23, R28, R4 ;  /* 0x0000001c17047223 */ /* 0x000fe20000010004 */
[----:B------:R-:W-:Y:S01]  /*b970*/  F2FP.F16.F32.PACK_AB R28, R2, R0 ;  /* 0x00000000021c723e */ /* 0x000fe200000000ff */
[----:B------:R-:W-:Y:S02]  /*b980*/  HADD2.F32 R31, -RZ, R35.H0_H0 ;  /* 0x20000023ff1f7230 */ /* 0x000fe40000004100 */
[----:B------:R-:W-:Y:S01]  /*b990*/  FFMA.FTZ R5, R22, R29, R5 ;  /* 0x0000001d16057223 */ /* 0x000fe20000010005 */
[----:B------:R-:W-:Y:S01]  /*b9a0*/  HADD2.F32 R24, -RZ, R37.H0_H0 ;  /* 0x20000025ff187230 */ /* 0x000fe20000004100 */
[----:B------:R-:W-:Y:S01]  /*b9b0*/  F2FP.F16.F32.PACK_AB R29, R4, R3 ;  /* 0x00000003041d723e */ /* 0x000fe200000000ff */
[----:B------:R-:W-:Y:S02]  /*b9c0*/  HADD2.F32 R32, -RZ, R35.H1_H1 ;  /* 0x30000023ff207230 */ /* 0x000fe40000004100 */
[----:B------:R-:W-:Y:S01]  /*b9d0*/  FFMA.FTZ R6, R25, R30, R6 ;  /* 0x0000001e19067223 */ /* 0x000fe20000010006 */
[----:B------:R-:W-:Y:S02]  /*b9e0*/  HADD2.F32 R27, -RZ, R37.H1_H1 ;  /* 0x30000025ff1b7230 */ /* 0x000fe40000004100 */
[----:B------:R-:W-:Y:S02]  /*b9f0*/  FFMA.FTZ R7, R24, R31, R7 ;  /* 0x0000001f18077223 */ /* 0x000fe40000010007 */
[----:B------:R-:W-:Y:S01]  /*ba00*/  F2FP.F16.F32.PACK_AB R30, R6, R5 ;  /* 0x00000005061e723e */ /* 0x000fe200000000ff */
[----:B------:R-:W-:Y:S05]  /*ba10*/  FFMA.FTZ R8, R27, R32, R8 ;  /* 0x000000201b087223 */ /* 0x000fea0000010008 */
[----:B------:R-:W-:Y:S02]  /*ba20*/  F2FP.F16.F32.PACK_AB R31, R8, R7 ;  /* 0x00000007081f723e */ /* 0x000fe400000000ff */
.L_x_1297:
[----:B------:R-:W-:Y:S05]  /*ba30*/  BSYNC B0 ;  /* 0x0000000000007941 */ /* 0x000fea0003800000 */
.L_x_1296:
[----:B-----5:R1:W-:Y:S02]  /*ba40*/  ST.E.128 desc[UR6][R44.64], R28 ;  /* 0x0000001c2c007985 */ /* 0x0203e4000c101d06 */
.L_x_1283:
[----:B------:R-:W-:Y:S05]  /*ba50*/  BSYNC B2 ;  /* 0x0000000000027941 */ /* 0x000fea0003800000 */
.L_x_1282:
        /* <DEDUP_REMOVED lines=10> */
[----:B------:R-:W-:Y:S01]  /*bb00*/  ISETP.GE.AND P0, PT, R14, R17, PT ;  /* 0x000000110e00720c */ /* 0x000fe20003f06270 */
[----:B------:R-:W-:Y:S01]  /*bb10*/  IMAD.WIDE.U32 R22, R192, 0x60, R128 ;  /* 0x00000060c0167825 */ /* 0x000fe200078e0080 */
[----:B------:R-:W-:Y:S03]  /*bb20*/  BSSY B0, `(.L_x_1302) ;  /* 0x000005e000007945 */ /* 0x000fe60003800000 */
[----:B-1----:R-:W-:Y:S01]  /*bb30*/  IMAD R3, R63, 0x60, RZ ;  /* 0x000000603f037824 */ /* 0x002fe200078e02ff */
[----:B------:R-:W-:Y:S01]  /*bb40*/  IADD3 R23, R23, R0, RZ ;  /* 0x0000000017177210 */ /* 0x000fe20007ffe0ff */
[----:B------:R-:W-:Y:S04]  /*bb50*/  IMAD.WIDE.U32 R44, R62, 0x60, R134 ;  /* 0x000000603e2c7825 */ /* 0x000fe800078e0086 */
[----:B------:R1:W5:Y:S01]  /*bb60*/  LD.E.128 R28, desc[UR6][R22.64] ;  /* 0x00000006161c7980 */ /* 0x000362000c101d00 */
[----:B------:R-:W-:Y:S01]  /*bb70*/  IADD3 R45, R45, R3, RZ ;  /* 0x000000032d2d7210 */ /* 0x000fe20007ffe0ff */
[----:B------:R-:W-:Y:S06]  /*bb80*/  @P0 BRA `(.L_x_1303) ;  /* 0x00000004005c0947 */ /* 0x000fec0003800000 */
[----:B------:R-:W-:Y:S02]  /*bb90*/  LEA.HI R5, R17, R17, RZ, 0x1 ;  /* 0x0000001111057211 */ /* 0x000fe400078f08ff */
[----:B------:R-:W-:Y:S02]  /*bba0*/  MOV R4, RZ ;  /* 0x000000ff00047202 */ /* 0x000fe40000000f00 */
[----:B------:R-:W-:Y:S02]  /*bbb0*/  SHF.R.S32.HI R5, RZ, 0x1, R5 ;  /* 0x00000001ff057819 */ /* 0x000fe40000011405 */
[----:B---345:R-:W-:Y:S02]  /*bbc0*/  MOV R39, R29 ;  /* 0x0000001d00277202 */ /* 0x038fe40000000f00 */
        /* <DEDUP_REMOVED lines=9> */
[----:B------:R-:W-:Y:S02]  /*bc60*/  LEA R40, P0, R0, R130, 0x1 ;  /* 0x0000008200287211 */ /* 0x000fe400078008ff */
[----:B------:R-:W-:Y:S01]  /*bc70*/  LEA.HI.X.SX32 R4, R4, R146, 0x1, P2 ;  /* 0x0000009204047211 */ /* 0x000fe200010f0eff */
[----:B------:R-:W3:Y:S03]  /*bc80*/  LD.E.128 R24, desc[UR6][R2.64] ;  /* 0x0000000602187980 */ /* 0x000ee6000c101d00 */
        /* <DEDUP_REMOVED lines=8> */
[----:B------:R2:W2:Y:S01]  /*bd10*/  LD.E.128 R32, desc[UR6][R4.64] ;  /* 0x0000000604207980 */ /* 0x0004a2000c101d00 */
[--C-:B---3--:R-:W-:Y:S01]  /*bd20*/  HADD2.F32 R29, -RZ, R24.reuse.H0_H0 ;  /* 0x20000018ff1d7230 */ /* 0x108fe20000004100 */
[----:B-1----:R-:W-:Y:S01]  /*bd30*/  MOV R23, R27 ;  /* 0x0000001b00177202 */ /* 0x002fe20000000f00 */
[----:B------:R-:W-:Y:S01]  /*bd40*/  HADD2.F32 R27, -RZ, R24.H1_H1 ;  /* 0x30000018ff1b7230 */ /* 0x000fe20000004100 */
[----:B------:R-:W-:Y:S01]  /*bd50*/  MOV R22, R26 ;  /* 0x0000001a00167202 */ /* 0x000fe20000000f00 */
[--C-:B------:R-:W-:Y:S02]  /*bd60*/  HADD2.F32 R24, -RZ, R25.reuse.H0_H0 ;  /* 0x20000019ff187230 */ /* 0x100fe40000004100 */
[----:B------:R-:W-:Y:S02]  /*bd70*/  HADD2.F32 R25, -RZ, R25.H1_H1 ;  /* 0x30000019ff197230 */ /* 0x000fe40000004100 */
[----:B------:R-:W-:Y:S02]  /*bd80*/  HADD2.F32 R26, -RZ, R39.H0_H0 ;  /* 0x20000027ff1a7230 */ /* 0x000fe40000004100 */
[--C-:B----4-:R-:W-:Y:S02]  /*bd90*/  HADD2.F32 R3, -RZ, R41.reuse.H0_H0 ;  /* 0x20000029ff037230 */ /* 0x110fe40000004100 */
[----:B--2---:R-:W-:Y:S02]  /*bda0*/  HADD2.F32 R4, -RZ, R41.H1_H1 ;  /* 0x30000029ff047230 */ /* 0x004fe40000004100 */
        /* <DEDUP_REMOVED lines=20> */
[----:B------:R-:W-:Y:S02]  /*bef0*/  HADD2.F32 R22, -RZ, R32.H0_H0 ;  /* 0x20000020ff167230 */ /* 0x000fe40000004100 */
        /* <DEDUP_REMOVED lines=32> */
.L_x_1303:
[----:B------:R-:W-:Y:S05]  /*c100*/  BSYNC B0 ;  /* 0x0000000000007941 */ /* 0x000fea0003800000 */
.L_x_1302:
[----:B-----5:R1:W-:Y:S02]  /*c110*/  ST.E.128 desc[UR6][R44.64], R28 ;  /* 0x0000001c2c007985 */ /* 0x0203e4000c101d06 */
.L_x_1301:
[----:B------:R-:W-:Y:S05]  /*c120*/  BSYNC B1 ;  /* 0x0000000000017941 */ /* 0x000fea0003800000 */
.L_x_1300:
[----:B------:R-:W-:Y:S01]  /*c130*/  ISETP.GE.AND P0, PT, R11, R194, PT ;  /* 0x000000c20b00720c */ /* 0x000fe20003f06270 */
[----:B------:R-:W-:Y:S11]  /*c140*/  BSSY B1, `(.L_x_1304) ;  /* 0x0000064000017945 */ /* 0x000ff60003800000 */
[----:B------:R-:W-:Y:S01]  /*c150*/  @!UPT UIADD3 URZ, URZ, URZ, URZ ;  /* 0x0000003f3f3ff290 */ /* 0x000fe2000fffe03f */
[----:B------:R-:W-:Y:S05]  /*c160*/  @P0 BRA `(.L_x_1305) ;  /* 0x0000000400840947 */ /* 0x000fea0003800000 */
[C---:B-1----:R-:W-:Y:S01]  /*c170*/  LEA R2, P0, R112.reuse, R128, 0x1 ;  /* 0x0000008070027211 */ /* 0x042fe200078008ff */
        /* <DEDUP_REMOVED lines=17> */
[----:B-1----:R-:W-:Y:S02]  /*c290*/  LEA R2, P0, R5, R2, 0x1 ;  /* 0x0000000205027211 */ /* 0x002fe400078008ff */
        /* <DEDUP_REMOVED lines=76> */
.L_x_1307:
[----:B------:R-:W-:Y:S05]  /*c760*/  BSYNC B0 ;  /* 0x0000000000007941 */ /* 0x000fea0003800000 */
.L_x_1306:
[----:B-----5:R1:W-:Y:S02]  /*c770*/  ST.E.128 desc[UR6][R44.64], R28 ;  /* 0x0000001c2c007985 */ /* 0x0203e4000c101d06 */
.L_x_1305:
[----:B------:R-:W-:Y:S05]  /*c780*/  BSYNC B1 ;  /* 0x0000000000017941 */ /* 0x000fea0003800000 */
.L_x_1304:
[----:B------:R-:W-:Y:S01]  /*c790*/  ISETP.GE.AND P0, PT, R10, R194, PT ;  /* 0x000000c20a00720c */ /* 0x000fe20003f06270 */
[----:B------:R-:W-:Y:S11]  /*c7a0*/  BSSY B1, `(.L_x_1308) ;  /* 0x0000064000017945 */ /* 0x000ff60003800000 */
[----:B------:R-:W-:Y:S01]  /*c7b0*/  @!UPT UIADD3 URZ, URZ, URZ, URZ ;  /* 0x0000003f3f3ff290 */ /* 0x000fe2000fffe03f */
[----:B------:R-:W-:Y:S05]  /*c7c0*/  @P0 BRA `(.L_x_1309) ;  /* 0x0000000400840947 */ /* 0x000fea0003800000 */
[----:B-1----:R-:W-:Y:S01]  /*c7d0*/  LEA R2, P0, R118, R128, 0x1 ;  /* 0x0000008076027211 */ /* 0x002fe200078008ff */
        /* <DEDUP_REMOVED lines=17> */
[C---:B-1----:R-:W-:Y:S02]  /*c8f0*/  LEA R2, P0, R6.reuse, R2, 0x1 ;  /* 0x0000000206027211 */ /* 0x042fe400078008ff */
        /* <DEDUP_REMOVED lines=76> */
.L_x_1311:
[----:B------:R-:W-:Y:S05]  /*cdc0*/  BSYNC B0 ;  /* 0x0000000000007941 */ /* 0x000fea0003800000 */
.L_x_1310:
[----:B-----5:R1:W-:Y:S02]  /*cdd0*/  ST.E.128 desc[UR6][R44.64], R28 ;  /* 0x0000001c2c007985 */ /* 0x0203e4000c101d06 */
.L_x_1309:
[----:B------:R-:W-:Y:S05]  /*cde0*/  BSYNC B1 ;  /* 0x0000000000017941 */ /* 0x000fea0003800000 */
.L_x_1308:
[----:B------:R-:W-:Y:S11]  /*cdf0*/  ISETP.GE.AND P0, PT, R9, R194, PT ;  /* 0x000000c20900720c */ /* 0x000ff60003f06270 */
[----:B------:R-:W-:Y:S02]  /*ce00*/  @!UPT UIADD3 URZ, URZ, URZ, URZ ;  /* 0x0000003f3f3ff290 */ /* 0x000fe4000fffe03f */
        /* <DEDUP_REMOVED lines=25> */
[----:B------:R1:W3:Y:S01]  /*cfa0*/  LD.E.128 R24, desc[UR6][R2.64] ;  /* 0x0000000602187980 */ /* 0x0002e2000c101d00 */
[----:B------:R-:W-:Y:S02]  /*cfb0*/  @P1 IADD3 R23, -R0, RZ, RZ ;  /* 0x000000ff00171210 */ /* 0x000fe40007ffe1ff */
[----:B------:R-:W-:Y:S02]  /*cfc0*/  LEA.HI.X R41, R4, R131, R5, 0x1, P0 ;  /* 0x0000008304297211 */ /* 0x000fe400000f0c05 */
[----:B------:R-:W-:Y:S04]  /*cfd0*/  IADD3 R7, P0, R150, R23, RZ ;  /* 0x0000001796077210 */ /* 0x000fe80007f1e0ff */
[----:B------:R-:W1:Y:S01]  /*cfe0*/  LD.E.128 R40, desc[UR6][R40.64] ;  /* 0x0000000628287980 */ /* 0x000e62000c101d00 */
[----:B------:R-:W-:Y:S02]  /*cff0*/  LEA.HI.X.SX32 R0, R23, R138, 0x1, P0 ;  /* 0x0000008a17007211 */ /* 0x000fe400000f0eff */
[C---:B------:R-:W-:Y:S04]  /*d000*/  LEA R4, P0, R7.reuse, R132, 0x1 ;  /* 0x0000008407047211 */ /* 0x040fe800078008ff */
[----:B------:R-:W-:Y:S05]  /*d010*/  LEA.HI.X R5, R7, R133, R0, 0x1, P0 ;  /* 0x0000008507057211 */ /* 0x000fea00000f0c00 */
[----:B------:R4:W2:Y:S01]  /*d020*/  LD.E.128 R32, desc[UR6][R4.64] ;  /* 0x0000000604207980 */ /* 0x0008a2000c101d00 */
[--C-:B-1----:R-:W-:Y:S01]  /*d030*/  HADD2.F32 R3, -RZ, R41.reuse.H0_H0 ;  /* 0x20000029ff037230 */ /* 0x102fe20000004100 */
[----:B---3--:R-:W-:Y:S01]  /*d040*/  MOV R23, R25 ;  /* 0x0000001900177202 */ /* 0x008fe20000000f00 */
[----:B----4-:R-:W-:Y:S01]  /*d050*/  HADD2.F32 R4, -RZ, R41.H1_H1 ;  /* 0x30000029ff047230 */ /* 0x010fe20000004100 */
[----:B------:R-:W-:Y:S01]  /*d060*/  MOV R17, R27 ;  /* 0x0000001b00117202 */ /* 0x000fe20000000f00 */
[--C-:B------:R-:W-:Y:S01]  /*d070*/  HADD2.F32 R27, -RZ, R24.reuse.H0_H0 ;  /* 0x20000018ff1b7230 */ /* 0x100fe20000004100 */
[----:B------:R-:W-:Y:S01]  /*d080*/  MOV R22, R26 ;  /* 0x0000001a00167202 */ /* 0x000fe20000000f00 */
[----:B------:R-:W-:Y:S02]  /*d090*/  HADD2.F32 R25, -RZ, R24.H1_H1 ;  /* 0x30000018ff197230 */ /* 0x000fe40000004100 */
[----:B------:R-:W-:Y:S01]  /*d0a0*/  @!P1 FADD.FTZ R3, -R3, -RZ ;  /* 0x800000ff03039221 */ /* 0x000fe20000010100 */
[--C-:B------:R-:W-:Y:S02]  /*d0b0*/  HADD2.F32 R24, -RZ, R23.reuse.H0_H0 ;  /* 0x20000017ff187230 */ /* 0x100fe40000004100 */
[----:B------:R-:W-:Y:S01]  /*d0c0*/  @!P1 FADD.FTZ R4, -R4, -RZ ;  /* 0x800000ff04049221 */ /* 0x000fe20000010100 */
[----:B------:R-:W-:Y:S02]  /*d0d0*/  HADD2.F32 R23, -RZ, R23.H1_H1 ;  /* 0x30000017ff177230 */ /* 0x000fe40000004100 */
[----:B------:R-:W-:Y:S02]  /*d0e0*/  HADD2.F32 R6, -RZ, R42.H1_H1 ;  /* 0x3000002aff067230 */ /* 0x000fe40000004100 */
[----:B------:R-:W-:Y:S01]  /*d0f0*/  FMUL.FTZ R3, R24, R3 ;  /* 0x0000000318037220 */ /* 0x000fe20000410000 */
[----:B------:R-:W-:Y:S02]  /*d100*/  HADD2.F32 R7, -RZ, R43.H0_H0 ;  /* 0x2000002bff077230 */ /* 0x000fe40000004100 */
[----:B------:R-:W-:Y:S01]  /*d110*/  FMUL.FTZ R4, R23, R4 ;  /* 0x0000000417047220 */ /* 0x000fe20000410000 */
[--C-:B------:R-:W-:Y:S02]  /*d120*/  HADD2.F32 R0, -RZ, R40.reuse.H0_H0 ;  /* 0x20000028ff007230 */ /* 0x100fe40000004100 */
[----:B------:R-:W-:Y:S01]  /*d130*/  @!P1 FADD.FTZ R6, -R6, -RZ ;  /* 0x800000ff06069221 */ /* 0x000fe20000010100 */
[----:B------:R-:W-:Y:S02]  /*d140*/  HADD2.F32 R2, -RZ, R40.H1_H1 ;  /* 0x30000028ff027230 */ /* 0x000fe40000004100 */
[----:B------:R-:W-:Y:S01]  /*d150*/  @!P1 FADD.FTZ R7, -R7, -RZ ;  /* 0x800000ff07079221 */ /* 0x000fe20000010100 */
[----:B------:R-:W-:Y:S02]  /*d160*/  HADD2.F32 R5, -RZ, R42.H0_H0 ;  /* 0x2000002aff057230 */ /* 0x000fe40000004100 */
[----:B------:R-:W-:Y:S01]  /*d170*/  @!P1 FADD.FTZ R0, -R0, -RZ ;  /* 0x800000ff00009221 */ /* 0x000fe20000010100 */
[--C-:B------:R-:W-:Y:S02]  /*d180*/  HADD2.F32 R24, -RZ, R22.reuse.H0_H0 ;  /* 0x20000016ff187230 */ /* 0x100fe40000004100 */
[----:B------:R-:W-:Y:S01]  /*d190*/  @!P1 FADD.FTZ R2, -R2, -RZ ;  /* 0x800000ff02029221 */ /* 0x000fe20000010100 */
[----:B------:R-:W-:Y:S02]  /*d1a0*/  HADD2.F32 R23, -RZ, R22.H1_H1 ;  /* 0x30000016ff177230 */ /* 0x000fe40000004100 */
[----:B------:R-:W-:Y:S01]  /*d1b0*/  @!P1 FADD.FTZ R5, -R5, -RZ ;  /* 0x800000ff05059221 */ /* 0x000fe20000010100 */
[----:B------:R-:W-:Y:S02]  /*d1c0*/  HADD2.F32 R22, -RZ, R17.H0_H0 ;  /* 0x20000011ff167230 */ /* 0x000fe40000004100 */
[----:B------:R-:W-:Y:S01]  /*d1d0*/  FMUL.FTZ R0, R27, R0 ;  /* 0x000000001b007220 */ /* 0x000fe20000410000 */
[----:B------:R-:W-:Y:S02]  /*d1e0*/  HADD2.F32 R8, -RZ, R43.H1_H1 ;  /* 0x3000002bff087230 */ /* 0x000fe40000004100 */
[----:B------:R-:W-:Y:S01]  /*d1f0*/  FMUL.FTZ R6, R23, R6 ;  /* 0x0000000617067220 */ /* 0x000fe20000410000 */
[----:B------:R-:W-:Y:S02]  /*d200*/  HADD2.F32 R23, -RZ, R28.H0_H0 ;  /* 0x2000001cff177230 */ /* 0x000fe40000004100 */
[----:B------:R-:W-:Y:S01]  /*d210*/  FMUL.FTZ R7, R22, R7 ;  /* 0x0000000716077220 */ /* 0x000fe20000410000 */
[----:B--2---:R-:W-:Y:S02]  /*d220*/  HADD2.F32 R22, -RZ, R32.H0_H0 ;  /* 0x20000020ff167230 */ /* 0x004fe40000004100 */
[----:B------:R-:W-:Y:S01]  /*d230*/  FMUL.FTZ R2, R25, R2 ;  /* 0x0000000219027220 */ /* 0x000fe20000410000 */
[----:B------:R-:W-:Y:S02]  /*d240*/  HADD2.F32 R25, -RZ, R28.H1_H1 ;  /* 0x3000001cff197230 */ /* 0x000fe40000004100 */
[----:B------:R-:W-:Y:S01]  /*d250*/  FMUL.FTZ R5, R24, R5 ;  /* 0x0000000518057220 */ /* 0x000fe20000410000 */
[----:B------:R-:W-:Y:S02]  /*d260*/  HADD2.F32 R24, -RZ, R32.H1_H1 ;  /* 0x30000020ff187230 */ /* 0x000fe40000004100 */
[----:B------:R-:W-:Y:S01]  /*d270*/  FFMA.FTZ R0, R23, R22, R0 ;  /* 0x0000001617007223 */ /* 0x000fe20000010000 */
[----:B------:R-:W-:Y:S02]  /*d280*/  HADD2.F32 R26, -RZ, R39.H0_H0 ;  /* 0x20000027ff1a7230 */ /* 0x000fe40000004100 */
[----:B------:R-:W-:Y:S01]  /*d290*/  @!P1 FADD.FTZ R8, -R8, -RZ ;  /* 0x800000ff08089221 */ /* 0x000fe20000010100 */
[----:B------:R-:W-:Y:S02]  /*d2a0*/  HADD2.F32 R27, -RZ, R33.H0_H0 ;  /* 0x20000021ff1b7230 */ /* 0x000fe40000004100 */
[----:B------:R-:W-:Y:S01]  /*d2b0*/  FFMA.FTZ R2, R25, R24, R2 ;  /* 0x0000001819027223 */ /* 0x000fe20000010002 */
[----:B------:R-:W-:Y:S02]  /*d2c0*/  HADD2.F32 R17, -RZ, R17.H1_H1 ;  /* 0x30000011ff117230 */ /* 0x000fe40000004100 */
[----:B------:R-:W-:Y:S02]  /*d2d0*/  HADD2.F32 R28, -RZ, R33.H1_H1 ;  /* 0x30000021ff1c7230 */ /* 0x000fe40000004100 */
[----:B------:R-:W-:Y:S01]  /*d2e0*/  FFMA.FTZ R3, R26, R27, R3 ;  /* 0x0000001b1a037223 */ /* 0x000fe20000010003 */
[----:B------:R-:W-:Y:S02]  /*d2f0*/  HADD2.F32 R23, -RZ, R39.H1_H1 ;  /* 0x30000027ff177230 */ /* 0x000fe40000004100 */
[----:B------:R-:W-:Y:S01]  /*d300*/  FMUL.FTZ R8, R17, R8 ;  /* 0x0000000811087220 */ /* 0x000fe20000410000 */
[----:B------:R-:W-:Y:S02]  /*d310*/  HADD2.F32 R29, -RZ, R34.H0_H0 ;  /* 0x20000022ff1d7230 */ /* 0x000fe40000004100 */
[----:B------:R-:W-:Y:S02]  /*d320*/  HADD2.F32 R22, -RZ, R36.H0_H0 ;  /* 0x20000024ff167230 */ /* 0x000fe40000004100 */
[----:B------:R-:W-:Y:S01]  /*d330*/  FFMA.FTZ R4, R23, R28, R4 ;  /* 0x0000001c17047223 */ /* 0x000fe20000010004 */
[----:B------:R-:W-:Y:S01]  /*d340*/  HADD2.F32 R30, -RZ, R34.H1_H1 ;  /* 0x30000022ff1e7230 */ /* 0x000fe20000004100 */
[----:B------:R-:W-:Y:S01]  /*d350*/  F2FP.F16.F32.PACK_AB R28, R2, R0 ;  /* 0x00000000021c723e */ /* 0x000fe200000000ff */
        /* <DEDUP_REMOVED lines=12> */
.L_x_1313:
[----:B------:R-:W-:Y:S05]  /*d420*/  BSYNC B0 ;  /* 0x0000000000007941 */ /* 0x000fea0003800000 */
.L_x_1312:
[----:B-----5:R1:W-:Y:S02]  /*d430*/  ST.E.128 desc[UR6][R44.64], R28 ;  /* 0x0000001c2c007985 */ /* 0x0203e4000c101d06 */
.L_x_1299:
[----:B------:R-:W-:Y:S05]  /*d440*/  BSYNC B2 ;  /* 0x0000000000027941 */ /* 0x000fea0003800000 */
.L_x_1298:
[----:B-1----:R-:W2:Y:S02]  /*d450*/  LD.E R3, desc[UR6][R18.64+0xd0] ;  /* 0x0000d00612037980 */ /* 0x002ea4000c101900 */
[----:B--2---:R-:W-:Y:S05]  /*d460*/  IMAD.U32 R3, R3, -0x20, RZ ;  /* 0xffffffe003037824 */ /* 0x004fea00078e00ff */
[C---:B------:R-:W-:Y:S02]  /*d470*/  LEA R132, P1, R3.reuse, R132, 0x1 ;  /* 0x0000008403847211 */ /* 0x040fe400078208ff */
[C---:B------:R-:W-:Y:S02]  /*d480*/  LEA R130, P0, R3.reuse, R130, 0x1 ;  /* 0x0000008203827211 */ /* 0x040fe400078008ff */
[C---:B------:R-:W-:Y:S02]  /*d490*/  LEA.HI.X.SX32 R133, R3.reuse, R133, 0x1, P1 ;  /* 0x0000008503857211 */ /* 0x040fe400008f0eff */
[----:B------:R-:W-:Y:S01]  /*d4a0*/  LEA.HI.X.SX32 R131, R3, R131, 0x1, P0 ;  /* 0x0000008303837211 */ /* 0x000fe200000f0eff */
[----:B------:R-:W-:Y:S05]  /*d4b0*/  BRA `(.L_x_1249) ;  /* 0x0000000400d07947 */ /* 0x000fea0003800000 */
.L_x_1215:
        /* <DEDUP_REMOVED lines=11> */
[----:B-1----:R-:W2:Y:S04]  /*d570*/  @P4 LD.E.128 R4, desc[UR6][R128.64] ;  /* 0x0000000680044980 */ /* 0x002ea8000c101d00 */
[----:B--2---:R1:W-:Y:S01]  /*d580*/  @P4 ST.E.128 desc[UR6][R134.64], R4 ;  /* 0x0000000486004985 */ /* 0x0043e2000c101d06 */
[----:B------:R-:W-:Y:S03]  /*d590*/  ISETP.NE.AND P4, PT, R162, RZ, PT ;  /* 0x000000ffa200720c */ /* 0x000fe60003f85270 */
[----:B------:R-:W2:Y:S04]  /*d5a0*/  @P3 LD.E.128 R28, desc[UR6][R128.64+0x80] ;  /* 0x00008006801c3980 */ /* 0x000ea8000c101d00 */
[----:B--2---:R2:W-:Y:S01]  /*d5b0*/  @P3 ST.E.128 desc[UR6][R134.64+0x80], R28 ;  /* 0x0000801c86003985 */ /* 0x0045e2000c101d06 */
[----:B------:R-:W-:Y:S05]  /*d5c0*/  ISETP.NE.AND P3, PT, R160, RZ, PT ;  /* 0x000000ffa000720c */ /* 0x000fea0003f65270 */
[----:B------:R-:W3:Y:S04]  /*d5d0*/  @P4 LD.E.128 R24, desc[UR6][R128.64+0x100] ;  /* 0x0001000680184980 */ /* 0x000ee8000c101d00 */
[----:B---3--:R2:W-:Y:S04]  /*d5e0*/  @P4 ST.E.128 desc[UR6][R134.64+0x100], R24 ;  /* 0x0001001886004985 */ /* 0x0085e8000c101d06 */
[----:B-1----:R-:W3:Y:S04]  /*d5f0*/  @P3 LD.E.128 R4, desc[UR6][R128.64+0x180] ;  /* 0x0001800680043980 */ /* 0x002ee8000c101d00 */
[----:B---3--:R2:W-:Y:S02]  /*d600*/  @P3 ST.E.128 desc[UR6][R134.64+0x180], R4 ;  /* 0x0001800486003985 */ /* 0x0085e4000c101d06 */
.L_x_1315:
[----:B------:R-:W-:Y:S05]  /*d610*/  BSYNC B0 ;  /* 0x0000000000007941 */ /* 0x000fea0003800000 */
.L_x_1314:
[----:B------:R-:W-:Y:S04]  /*d620*/  BSSY B0, `(.L_x_1316) ;  /* 0x000001e000007945 */ /* 0x000fe80003800000 */
[----:B------:R-:W-:Y:S05]  /*d630*/  @!P2 BRA `(.L_x_1317) ;  /* 0x000000000070a947 */ /* 0x000fea0003800000 */
[----:B------:R-:W-:Y:S02]  /*d640*/  ISETP.NE.AND P5, PT, R164, RZ, PT ;  /* 0x000000ffa400720c */ /* 0x000fe40003fa5270 */
[----:B------:R-:W-:Y:S11]  /*d650*/  ISETP.NE.AND P4, PT, R163, RZ, PT ;  /* 0x000000ffa300720c */ /* 0x000ff60003f85270 */
[----:B------:R-:W-:Y:S02]  /*d660*/  @P5 LEA R22, P2, R100, R128, 0x1 ;  /* 0x0000008064165211 */ /* 0x000fe400078408ff */
[----:B------:R-:W-:Y:S02]  /*d670*/  @P5 LEA R2, P3, R232, R134, 0x1 ;  /* 0x00000086e8025211 */ /* 0x000fe400078608ff */
[----:B------:R-:W-:Y:S02]  /*d680*/  @P5 LEA.HI.X R23, R100, R129, R99, 0x1, P2 ;  /* 0x0000008164175211 */ /* 0x000fe400010f0c63 */
[C---:B------:R-:W-:Y:S02]  /*d690*/  @P4 LEA R36, P2, R101.reuse, R128, 0x1 ;  /* 0x0000008065244211 */ /* 0x040fe400078408ff */
[----:B------:R-:W-:Y:S01]  /*d6a0*/  @P5 LEA.HI.X R3, R232, R135, R233, 0x1, P3 ;  /* 0x00000087e8035211 */ /* 0x000fe200018f0ce9 */
[----:B-12---:R-:W2:Y:S01]  /*d6b0*/  @P5 LD.E.128 R4, desc[UR6][R22.64] ;  /* 0x0000000616045980 */ /* 0x006ea2000c101d00 */
[----:B------:R-:W-:Y:S02]  /*d6c0*/  @P4 LEA.HI.X R37, R101, R129, R102, 0x1, P2 ;  /* 0x0000008165254211 */ /* 0x000fe400010f0c66 */
[C---:B------:R-:W-:Y:S04]  /*d6d0*/  @P4 LEA R34, P3, R93.reuse, R134, 0x1 ;  /* 0x000000865d224211 */ /* 0x040fe800078608ff */
[----:B------:R-:W-:Y:S02]  /*d6e0*/  @P4 LEA.HI.X R35, R93, R135, R94, 0x1, P3 ;  /* 0x000000875d234211 */ /* 0x000fe400018f0c5e */
[----:B------:R-:W-:Y:S01]  /*d6f0*/  ISETP.NE.AND P3, PT, R160, RZ, PT ;  /* 0x000000ffa000720c */ /* 0x000fe20003f65270 */
[----:B--2---:R1:W-:Y:S01]  /*d700*/  @P5 ST.E.128 desc[UR6][R2.64], R4 ;  /* 0x0000000402005985 */ /* 0x0043e2000c101d06 */
[----:B------:R-:W-:Y:S03]  /*d710*/  ISETP.NE.AND P5, PT, R162, RZ, PT ;  /* 0x000000ffa200720c */ /* 0x000fe60003fa5270 */
[----:B------:R2:W3:Y:S10]  /*d720*/  @P4 LD.E.128 R28, desc[UR6][R36.64] ;  /* 0x00000006241c4980 */ /* 0x0004f4000c101d00 */
[CC--:B------:R-:W-:Y:S04]  /*d730*/  @P5 LEA R32, P2, R105.reuse, R128.reuse, 0x1 ;  /* 0x0000008069205211 */ /* 0x0c0fe800078408ff */
[-C--:B------:R-:W-:Y:S02]  /*d740*/  @P5 LEA.HI.X R33, R105, R129.reuse, R106, 0x1, P2 ;  /* 0x0000008169215211 */ /* 0x080fe400010f0c6a */
[C---:B-1----:R-:W-:Y:S04]  /*d750*/  @P3 LEA R2, P2, R113.reuse, R128, 0x1 ;  /* 0x0000008071023211 */ /* 0x042fe800078408ff */
[----:B------:R-:W-:Y:S02]  /*d760*/  @P3 LEA.HI.X R3, R113, R129, R114, 0x1, P2 ;  /* 0x0000008171033211 */ /* 0x000fe400010f0c72 */
[CC--:B--2---:R-:W-:Y:S04]  /*d770*/  @P3 LEA R36, P2, R83.reuse, R134.reuse, 0x1 ;  /* 0x0000008653243211 */ /* 0x0c4fe800078408ff */
[-C--:B------:R-:W-:Y:S01]  /*d780*/  @P3 LEA.HI.X R37, R83, R135.reuse, R84, 0x1, P2 ;  /* 0x0000008753253211 */ /* 0x080fe200010f0c54 */
[----:B---3--:R3:W-:Y:S01]  /*d790*/  @P4 ST.E.128 desc[UR6][R34.64], R28 ;  /* 0x0000001c22004985 */ /* 0x0087e2000c101d06 */
[C---:B------:R-:W-:Y:S03]  /*d7a0*/  @P5 LEA R22, P4, R89.reuse, R134, 0x1 ;  /* 0x0000008659165211 */ /* 0x040fe600078808ff */
[----:B------:R-:W2:Y:S01]  /*d7b0*/  @P5 LD.E.128 R24, desc[UR6][R32.64] ;  /* 0x0000000620185980 */ /* 0x000ea2000c101d00 */
[----:B------:R-:W-:Y:S05]  /*d7c0*/  @P5 LEA.HI.X R23, R89, R135, R90, 0x1, P4 ;  /* 0x0000008759175211 */ /* 0x000fea00020f0c5a */
[----:B--2---:R3:W-:Y:S04]  /*d7d0*/  @P5 ST.E.128 desc[UR6][R22.64], R24 ;  /* 0x0000001816005985 */ /* 0x0047e8000c101d06 */
[----:B------:R-:W2:Y:S04]  /*d7e0*/  @P3 LD.E.128 R4, desc[UR6][R2.64] ;  /* 0x0000000602043980 */ /* 0x000ea8000c101d00 */
[----:B--2---:R3:W-:Y:S02]  /*d7f0*/  @P3 ST.E.128 desc[UR6][R36.64], R4 ;  /* 0x0000000424003985 */ /* 0x0047e4000c101d06 */
.L_x_1317:
[----:B------:R-:W-:Y:S05]  /*d800*/  BSYNC B0 ;  /* 0x0000000000007941 */ /* 0x000fea0003800000 */
.L_x_1316:
[----:B------:R-:W-:Y:S04]  /*d810*/  BSSY B0, `(.L_x_1318) ;  /* 0x000001e000007945 */ /* 0x000fe80003800000 */
[----:B------:R-:W-:Y:S05]  /*d820*/  @!P1 BRA `(.L_x_1319) ;  /* 0x0000000000709947 */ /* 0x000fea0003800000 */
[----:B------:R-:W-:Y:S02]  /*d830*/  ISETP.NE.AND P4, PT, R164, RZ, PT ;  /* 0x000000ffa400720c */ /* 0x000fe40003f85270 */
[----:B------:R-:W-:Y:S11]  /*d840*/  ISETP.NE.AND P3, PT, R163, RZ, PT ;  /* 0x000000ffa300720c */ /* 0x000ff60003f65270 */
[C---:B---3--:R-:W-:Y:S02]  /*d850*/  @P4 LEA R22, P1, R110.reuse, R128, 0x1 ;  /* 0x000000806e164211 */ /* 0x048fe400078208ff */
[C---:B------:R-:W-:Y:S02]  /*d860*/  @P4 LEA R2, P2, R95.reuse, R134, 0x1 ;  /* 0x000000865f024211 */ /* 0x040fe400078408ff */
        /* <DEDUP_REMOVED lines=24> */
.L_x_1319:
[----:B------:R-:W-:Y:S05]  /*d9f0*/  BSYNC B0 ;  /* 0x0000000000007941 */ /* 0x000fea0003800000 */
.L_x_1318:
[----:B------:R-:W-:Y:S05]  /*da00*/  @!P0 BRA `(.L_x_1249) ;  /* 0x00000000007c8947 */ /* 0x000fea0003800000 */
[----:B------:R-:W-:Y:S02]  /*da10*/  ISETP.NE.AND P1, PT, R164, RZ, PT ;  /* 0x000000ffa400720c */ /* 0x000fe40003f25270 */
[----:B------:R-:W-:Y:S02]  /*da20*/  ISETP.NE.AND P2, PT, R163, RZ, PT ;  /* 0x000000ffa300720c */ /* 0x000fe40003f45270 */
[----:B------:R-:W-:Y:S09]  /*da30*/  ISETP.NE.AND P3, PT, R162, RZ, PT ;  /* 0x000000ffa200720c */ /* 0x000ff20003f65270 */
[----:B------:R-:W-:Y:S04]  /*da40*/  @P1 IMAD.WIDE.U32 R2, R192, 0x60, R128 ;  /* 0x00000060c0021825 */ /* 0x000fe800078e0080 */
[----:B------:R-:W-:Y:S02]  /*da50*/  @P1 IMAD R0, R193, 0x60, RZ ;  /* 0x00000060c1001824 */ /* 0x000fe400078e02ff */
[----:B---34-:R-:W-:Y:S04]  /*da60*/  @P1 IMAD.WIDE.U32 R22, R62, 0x60, R134 ;  /* 0x000000603e161825 */ /* 0x018fe800078e0086 */
[----:B------:R-:W-:Y:S02]  /*da70*/  @P1 IMAD.IADD R3, R3, 0x1, R0 ;  /* 0x0000000103031824 */ /* 0x000fe400078e0200 */
[----:B------:R-:W-:Y:S03]  /*da80*/  @P1 IMAD R0, R63, 0x60, RZ ;  /* 0x000000603f001824 */ /* 0x000fe600078e02ff */
[----:B-12---:R1:W2:Y:S01]  /*da90*/  @P1 LD.E.128 R4, desc[UR6][R2.64] ;  /* 0x0000000602041980 */ /* 0x0062a2000c101d00 */
[----:B------:R-:W-:Y:S01]  /*daa0*/  @P1 IMAD.IADD R23, R23, 0x1, R0 ;  /* 0x0000000117171824 */ /* 0x000fe200078e0200 */
[CC--:B-1----:R-:W-:Y:S04]  /*dab0*/  @P2 LEA R2, P0, R112.reuse, R128.reuse, 0x1 ;  /* 0x0000008070022211 */ /* 0x0c2fe800078008ff */
[-C--:B------:R-:W-:Y:S02]  /*dac0*/  @P2 LEA.HI.X R3, R112, R129.reuse, R111, 0x1, P0 ;  /* 0x0000008170032211 */ /* 0x080fe400000f0c6f */
[C---:B------:R-:W-:Y:S04]  /*dad0*/  @P3 LEA R34, P0, R118.reuse, R128, 0x1 ;  /* 0x0000008076223211 */ /* 0x040fe800078008ff */
[----:B------:R-:W-:Y:S01]  /*dae0*/  @P3 LEA.HI.X R35, R118, R129, R117, 0x1, P0 ;  /* 0x0000008176233211 */ /* 0x000fe200000f0c75 */
[----:B--2---:R1:W-:Y:S01]  /*daf0*/  @P1 ST.E.128 desc[UR6][R22.64], R4 ;  /* 0x0000000416001985 */ /* 0x0043e2000c101d06 */
[C---:B------:R-:W-:Y:S03]  /*db00*/  @P2 LEA R36, P1, R86.reuse, R134, 0x1 ;  /* 0x0000008656242211 */ /* 0x040fe600078208ff */
[----:B------:R2:W3:Y:S01]  /*db10*/  @P2 LD.E.128 R28, desc[UR6][R2.64] ;  /* 0x00000006021c2980 */ /* 0x0004e2000c101d00 */
[----:B------:R-:W-:Y:S02]  /*db20*/  @P2 LEA.HI.X R37, R86, R135, R85, 0x1, P1 ;  /* 0x0000008756252211 */ /* 0x000fe400008f0c55 */
[----:B------:R-:W-:Y:S11]  /*db30*/  ISETP.NE.AND P1, PT, R160, RZ, PT ;  /* 0x000000ffa000720c */ /* 0x000ff60003f25270 */
[----:B------:R-:W-:Y:S02]  /*db40*/  @!UPT UIADD3 URZ, URZ, URZ, URZ ;  /* 0x0000003f3f3ff290 */ /* 0x000fe4000fffe03f */
        /* <DEDUP_REMOVED lines=11> */
.L_x_1249:
[----:B------:R-:W-:Y:S05]  /*dc00*/  BSYNC B3 ;  /* 0x0000000000037941 */ /* 0x000fea0003800000 */
.L_x_1214:
[----:B------:R-:W-:Y:S01]  /*dc10*/  ISETP.NE.U32.AND P1, PT, R244, RZ, PT ;  /* 0x000000fff400720c */ /* 0x000fe20003f25070 */
[----:B-1----:R-:W2:Y:S01]  /*dc20*/  LD.E R3, desc[UR6][R18.64+0x128] ;  /* 0x0001280612037980 */ /* 0x002ea2000c101900 */
[----:B------:R-:W-:Y:S02]  /*dc30*/  BSSY B0, `(.L_x_1320) ;  /* 0x000005f000007945 */ /* 0x000fe40003800000 */
[----:B------:R-:W-:Y:S01]  /*dc40*/  ISETP.NE.AND.EX P1, PT, R245, RZ, PT, P1 ;  /* 0x000000fff500720c */ /* 0x000fe20003f25310 */
[----:B--2---:R-:W-:Y:S05]  /*dc50*/  IMAD.U32 R3, R3, -0x40, RZ ;  /* 0xffffffc003037824 */ /* 0x004fea00078e00ff */
[C---:B---3--:R-:W-:Y:S04]  /*dc60*/  LEA R128, P0, R3.reuse, R128, 0x1 ;  /* 0x0000008003807211 */ /* 0x048fe800078008ff */
[----:B------:R-:W-:Y:S03]  /*dc70*/  LEA.HI.X.SX32 R129, R3, R129, 0x1, P0 ;  /* 0x0000008103817211 */ /* 0x000fe600000f0eff */
[----:B------:R-:W-:Y:S06]  /*dc80*/  @!P1 BRA `(.L_x_1321) ;  /* 0x0000000400449947 */ /* 0x000fec0003800000 */
[----:B------:R-:W-:Y:S04]  /*dc90*/  IADD3 R0, R12, -0x1, RZ ;  /* 0xffffffff0c007810 */ /* 0x000fe80007ffe0ff */
[----:B------:R-:W-:Y:S11]  /*dca0*/  ISETP.GT.AND P0, PT, R0, R97, PT ;  /* 0x000000610000720c */ /* 0x000ff60003f04270 */
[----:B------:R-:W-:Y:S02]  /*dcb0*/  @!UPT UIADD3 URZ, URZ, URZ, URZ ;  /* 0x0000003f3f3ff290 */ /* 0x000fe4000fffe03f */
[----:B------:R-:W-:Y:S05]  /*dcc0*/  @!P0 BRA `(.L_x_1322) ;  /* 0x0000000400548947 */ /* 0x000fea0003800000 */
[----:B----4-:R-:W-:Y:S01]  /*dcd0*/  IMAD.MOV.U32 R22, RZ, RZ, RZ ;  /* 0x000000ffff167224 */ /* 0x010fe200078e00ff */
[----:B------:R-:W2:Y:S01]  /*dce0*/  LD.E R2, desc[UR6][R18.64+0x170] ;  /* 0x0001700612027980 */ /* 0x000ea2000c101900 */
[----:B------:R-:W-:Y:S03]  /*dcf0*/  IABS R8, R13 ;  /* 0x0000000d00087213 */ /* 0x000fe60000000000 */
[----:B------:R-:W3:Y:S06]  /*dd00*/  LD.E.64 R26, desc[UR6][R18.64+0x40] ;  /* 0x00004006121a7980 */ /* 0x000eec000c101b00 */
[----:B------:R-:W4:Y:S01]  /*dd10*/  LD.E.64 R24, desc[UR6][R18.64+0x20] ;  /* 0x0000200612187980 */ /* 0x000f22000c101b00 */
[-C--:B--2---:R-:W-:Y:S02]  /*dd20*/  IABS R3, R2.reuse ;  /* 0x0000000200037213 */ /* 0x084fe40000000000 */
[----:B------:R-:W-:Y:S02]  /*dd30*/  IABS R7, R2 ;  /* 0x0000000200077213 */ /* 0x000fe40000000000 */
[----:B------:R-:W1:Y:S03]  /*dd40*/  I2F.RP R17, R3 ;  /* 0x0000000300117306 */ /* 0x000e660000209400 */
[----:B------:R-:W-:Y:S07]  /*dd50*/  IMAD.MOV R7, RZ, RZ, -R7 ;  /* 0x000000ffff077224 */ /* 0x000fee00078e0a07 */
[----:B-1----:R-:W1:Y:S02]  /*dd60*/  MUFU.RCP R0, R17 ;  /* 0x0000001100007308 */ /* 0x002e640000001000 */
[----:B-1----:R-:W-:Y:S01]  /*dd70*/  VIADD R4, R0, 0xffffffe ;  /* 0x0ffffffe00047836 */ /* 0x002fe20000000000 */
[----:B------:R-:W-:Y:S02]  /*dd80*/  IADD3 R0, R16, -0x80, RZ ;  /* 0xffffff8010007810 */ /* 0x000fe40007ffe0ff */
[----:B------:R-:W2:Y:S05]  /*dd90*/  LD.E.64 R16, desc[UR6][R18.64+0x38] ;  /* 0x0000380612107980 */ /* 0x000eaa000c101b00 */
[----:B------:R-:W1:Y:S01]  /*dda0*/  F2I.FTZ.U32.TRUNC.NTZ R23, R4 ;  /* 0x0000000400177305 */ /* 0x000e62000021f000 */
[----:B------:R-:W-:Y:S01]  /*ddb0*/  IABS R5, R0 ;  /* 0x0000000000057213 */ /* 0x000fe20000000000 */
[--C-:B-1----:R-:W-:Y:S04]  /*ddc0*/  IMAD.MOV R6, RZ, RZ, -R23.reuse ;  /* 0x000000ffff067224 */ /* 0x102fe800078e0a17 */
[----:B------:R-:W-:Y:S04]  /*ddd0*/  IMAD R6, R6, R3, RZ ;  /* 0x0000000306067224 */ /* 0x000fe800078e02ff */
[----:B------:R-:W-:Y:S02]  /*dde0*/  IMAD.HI.U32 R6, R23, R6, R22 ;  /* 0x0000000617067227 */ /* 0x000fe400078e0016 */
[----:B------:R-:W2:Y:S04]  /*ddf0*/  LD.E.64 R22, desc[UR6][R18.64+0x28] ;  /* 0x0000280612167980 */ /* 0x000ea8000c101b00 */
[C---:B------:R-:W-:Y:S04]  /*de00*/  IMAD.HI.U32 R4, R6.reuse, R5, RZ ;  /* 0x0000000506047227 */ /* 0x040fe800078e00ff */
[----:B------:R-:W-:Y:S04]  /*de10*/  IMAD.HI.U32 R6, R6, R8, RZ ;  /* 0x0000000806067227 */ /* 0x000fe800078e00ff */
[-C--:B------:R-:W-:Y:S02]  /*de20*/  IMAD R8, R6, R7.reuse, R8 ;  /* 0x0000000706087224 */ /* 0x080fe400078e0208 */
        /* <DEDUP_REMOVED lines=10> */
[-C--:B------:R-:W-:Y:S02]  /*ded0*/  LOP3.LUT R5, R13, R2.reuse, RZ, 0x3c, !PT ;  /* 0x000000020d057212 */ /* 0x080fe400078e3cff */
[CC--:B------:R-:W-:Y:S01]  /*dee0*/  LOP3.LUT R3, R0.reuse, R2.reuse, RZ, 0x3c, !PT ;  /* 0x0000000200037212 */ /* 0x0c0fe200078e3cff */
[----:B------:R-:W-:Y:S01]  /*def0*/  IMAD.IADD R0, R0, 0x1, -R13 ;  /* 0x0000000100007824 */ /* 0x000fe200078e0a0d */
[----:B------:R-:W-:Y:S02]  /*df00*/  ISETP.GE.AND P2, PT, R5, RZ, PT ;  /* 0x000000ff0500720c */ /* 0x000fe40003f46270 */
[----:B------:R-:W-:Y:S02]  /*df10*/  ISETP.GE.AND P1, PT, R3, RZ, PT ;  /* 0x000000ff0300720c */ /* 0x000fe40003f26270 */
[----:B------:R-:W-:Y:S01]  /*df20*/  LOP3.LUT R3, RZ, R2, RZ, 0x33, !PT ;  /* 0x00000002ff037212 */ /* 0x000fe200078e33ff */
[----:B------:R-:W-:Y:S02]  /*df30*/  @P4 VIADD R4, R4, 0x1 ;  /* 0x0000000104044836 */ /* 0x000fe40000000000 */
[----:B------:R-:W-:Y:S06]  /*df40*/  @P5 VIADD R6, R6, 0x1 ;  /* 0x0000000106065836 */ /* 0x000fec0000000000 */
[----:B------:R-:W-:Y:S02]  /*df50*/  @!P2 IMAD.MOV R6, RZ, RZ, -R6 ;  /* 0x000000ffff06a224 */ /* 0x000fe400078e0a06 */
[----:B------:R-:W-:Y:S04]  /*df60*/  @!P1 IADD3 R4, -R4, RZ, RZ ;  /* 0x000000ff04049210 */ /* 0x000fe80007ffe1ff */
[C---:B------:R-:W-:Y:S02]  /*df70*/  SEL R4, R3.reuse, R4, !P0 ;  /* 0x0000000403047207 */ /* 0x040fe40004000000 */
[----:B------:R-:W-:Y:S02]  /*df80*/  SEL R3, R3, R6, !P0 ;  /* 0x0000000603037207 */ /* 0x000fe40004000000 */
[CC--:B------:R-:W-:Y:S02]  /*df90*/  LEA R30, P1, R4.reuse, R244.reuse, 0x2 ;  /* 0x000000f4041e7211 */ /* 0x0c0fe400078210ff */
[C---:B------:R-:W-:Y:S02]  /*dfa0*/  LEA R28, P0, R3.reuse, R244, 0x2 ;  /* 0x000000f4031c7211 */ /* 0x040fe400078010ff */
[-C--:B------:R-:W-:Y:S02]  /*dfb0*/  LEA.HI.X.SX32 R31, R4, R245.reuse, 0x2, P1 ;  /* 0x000000f5041f7211 */ /* 0x080fe400008f16ff */
[C---:B------:R-:W-:Y:S02]  /*dfc0*/  LEA.HI.X.SX32 R29, R3.reuse, R245, 0x2, P0 ;  /* 0x000000f5031d7211 */ /* 0x040fe400000f16ff */
[----:B------:R-:W-:Y:S01]  /*dfd0*/  IADD3 R3, R3, -R4, RZ ;  /* 0x8000000403037210 */ /* 0x000fe20007ffe0ff */
[----:B------:R-:W4:Y:S04]  /*dfe0*/  LD.E R5, desc[UR6][R30.64] ;  /* 0x000000061e057980 */ /* 0x000f28000c101900 */
[----:B------:R-:W-:Y:S01]  /*dff0*/  IMAD R0, R3, R2, R0 ;  /* 0x0000000203007224 */ /* 0x000fe200078e0200 */
[----:B------:R1:W4:Y:S03]  /*e000*/  LD.E R6, desc[UR6][R28.64] ;  /* 0x000000061c067980 */ /* 0x000326000c101900 */
[-C--:B---3--:R-:W-:Y:S01]  /*e010*/  IMAD R4, R27, R0.reuse, RZ ;  /* 0x000000001b047224 */ /* 0x088fe200078e02ff */
[----:B------:R-:W-:Y:S01]  /*e020*/  SHF.R.S32.HI R3, RZ, 0x1f, R0 ;  /* 0x0000001fff037819 */ /* 0x000fe20000011400 */
[C---:B-1----:R-:W-:Y:S04]  /*e030*/  IMAD.WIDE.U32 R28, R26.reuse, R0, RZ ;  /* 0x000000001a1c7225 */ /* 0x042fe800078e00ff */
[----:B----4-:R-:W-:Y:S02]  /*e040*/  IMAD.IADD R6, R5, 0x1, -R6 ;  /* 0x0000000105067824 */ /* 0x010fe400078e0a06 */
[----:B------:R-:W-:Y:S02]  /*e050*/  IMAD R5, R26, R3, R4 ;  /* 0x000000031a057224 */ /* 0x000fe400078e0204 */
[-C--:B------:R-:W-:Y:S01]  /*e060*/  IMAD R4, R25, R6.reuse, RZ ;  /* 0x0000000619047224 */ /* 0x080fe200078e02ff */
[----:B------:R-:W-:Y:S01]  /*e070*/  SHF.R.S32.HI R7, RZ, 0x1f, R6 ;  /* 0x0000001fff077819 */ /* 0x000fe20000011406 */
[C---:B------:R-:W-:Y:S01]  /*e080*/  IMAD.WIDE.U32 R26, R24.reuse, R6, RZ ;  /* 0x00000006181a7225 */ /* 0x040fe200078e00ff */
[----:B------:R-:W-:Y:S03]  /*e090*/  IADD3 R25, R29, R5, RZ ;  /* 0x000000051d197210 */ /* 0x000fe60007ffe0ff */
[-C--:B------:R-:W-:Y:S01]  /*e0a0*/  IMAD R4, R24, R7.reuse, R4 ;  /* 0x0000000718047224 */ /* 0x080fe200078e0204 */
[----:B------:R-:W-:Y:S03]  /*e0b0*/  MOV R24, R28 ;  /* 0x0000001c00187202 */ /* 0x000fe60000000f00 */
[----:B------:R-:W-:Y:S02]  /*e0c0*/  IMAD.IADD R27, R27, 0x1, R4 ;  /* 0x000000011b1b7824 */ /* 0x000fe400078e0204 */
[----:B--2---:R-:W-:Y:S04]  /*e0d0*/  IMAD.WIDE.U32 R24, R6, R22, R24 ;  /* 0x0000001606187225 */ /* 0x004fe800078e0018 */
[----:B------:R-:W-:Y:S01]  /*e0e0*/  IMAD R6, R23, R6, RZ ;  /* 0x0000000617067224 */ /* 0x000fe200078e02ff */
[----:B------:R-:W-:Y:S01]  /*e0f0*/  LEA R136, P1, R24, R136, 0x1 ;  /* 0x0000008818887211 */ /* 0x000fe200078208ff */
[----:B------:R-:W-:Y:S02]  /*e100*/  IMAD R4, R17, R0, RZ ;  /* 0x0000000011047224 */ /* 0x000fe400078e02ff */
        /* <DEDUP_REMOVED lines=9> */
.L_x_1321:
[----:B----4-:R-:W2:Y:S04]  /*e1a0*/  LD.E R5, desc[UR6][R18.64+0x40] ;  /* 0x0000400612057980 */ /* 0x010ea8000c101900 */
[----:B------:R-:W3:Y:S02]  /*e1b0*/  LD.E R3, desc[UR6][R18.64+0x38] ;  /* 0x0000380612037980 */ /* 0x000ee4000c101900 */
[----:B---3--:R-:W-:Y:S02]  /*e1c0*/  IMAD.U32 R3, R3, -0x40, RZ ;  /* 0xffffffc003037824 */ /* 0x008fe400078e00ff */
[----:B--2---:R-:W-:Y:S03]  /*e1d0*/  IMAD.U32 R5, R5, -0x40, RZ ;  /* 0xffffffc005057824 */ /* 0x004fe600078e00ff */
[----:B------:R-:W-:Y:S02]  /*e1e0*/  LEA R134, P0, R3, R134, 0x1 ;  /* 0x0000008603867211 */ /* 0x000fe400078008ff */
[----:B------:R-:W-:Y:S02]  /*e1f0*/  LEA R136, P1, R5, R136, 0x1 ;  /* 0x0000008805887211 */ /* 0x000fe400078208ff */
[----:B------:R-:W-:Y:S02]  /*e200*/  LEA.HI.X.SX32 R135, R3, R135, 0x1, P0 ;  /* 0x0000008703877211 */ /* 0x000fe400000f0eff */
[----:B------:R-:W-:Y:S09]  /*e210*/  LEA.HI.X.SX32 R137, R5, R137, 0x1, P1 ;  /* 0x0000008905897211 */ /* 0x000ff200008f0eff */
.L_x_1322:
[----:B------:R-:W-:Y:S05]  /*e220*/  BSYNC B0 ;  /* 0x0000000000007941 */ /* 0x000fea0003800000 */
.L_x_1320:
[----:B------:R-:W-:Y:S04]  /*e230*/  IADD3 R12, R12, -0x1, RZ ;  /* 0xffffffff0c0c7810 */ /* 0x000fe80007ffe0ff */
[----:B------:R-:W-:Y:S11]  /*e240*/  ISETP.GT.AND P0, PT, R12, R97, PT ;  /* 0x000000610c00720c */ /* 0x000ff60003f04270 */
[----:B------:R-:W-:Y:S02]  /*e250*/  @!UPT UIADD3 URZ, URZ, URZ, URZ ;  /* 0x0000003f3f3ff290 */ /* 0x000fe4000fffe03f */
[----:B------:R-:W-:Y:S05]  /*e260*/  @P0 BRA `(.L_x_1323) ;  /* 0xffffff4800c80947 */ /* 0x000fea000383ffff */
.L_x_1205:
[----:B------:R-:W-:Y:S05]  /*e270*/  WARPSYNC.ALL ;  /* 0x0000000000007948 */ /* 0x000fea0003800000 */
[----:B------:R-:W-:Y:S06]  /*e280*/  BAR.SYNC.DEFER_BLOCKING 0x0 ;  /* 0x0000000000007b1d */ /* 0x000fec0000010000 */
[----:B------:R-:W2:Y:S02]  /*e290*/  LD.E R0, desc[UR6][R18.64+0xd0] ;  /* 0x0000d00612007980 */ /* 0x000ea4000c101900 */
[----:B------:R-:W1:Y:S01]  /*e2a0*/  S2UR UR4, SR_CgaCtaId ;  /* 0x00000000000479c3 */ /* 0x000e620000008800 */
[----:B------:R-:W-:Y:S01]  /*e2b0*/  UMOV UR5, 0x400 ;  /* 0x0000040000057882 */ /* 0x000fe20000000000 */
[----:B------:R-:W-:Y:S01]  /*e2c0*/  BSSY B3, `(.L_x_1324) ;  /* 0x00009e4000037945 */ /* 0x000fe20003800000 */
[C---:B------:R-:W-:Y:S01]  /*e2d0*/  SHF.L.U64.HI R3, R182.reuse, 0x4, R183 ;  /* 0x00000004b6037819 */ /* 0x040fe200000102b7 */
[----:B----4-:R-:W-:Y:S01]  /*e2e0*/  IMAD.SHL.U32 R5, R182, 0x10, RZ ;  /* 0x00000010b6057824 */ /* 0x010fe200078e00ff */
        /* <DEDUP_REMOVED lines=11> */
[----:B------:R-:W-:Y:S01]  /*e3a0*/  @P1 LEA R12, P0, R238, R6, 0x2 ;  /* 0x00000006ee0c1211 */ /* 0x000fe200078010ff */
[----:B------:R-:W-:-:S03]  /*e3b0*/  IMAD.MOV.U32 R6, RZ, RZ, RZ ;  /* 0x000000ffff067224 */ /* 0x000fc600078e00ff */
[----:B------:R-:W-:-:S05]  /*e3c0*/  @P1 LEA.HI.X R13, R238, R7, R73, 0x2, P0 ;  /* 0x00000007ee0d1211 */ /* 0x000fca00000f1449 */
[----:B------:R1:W2:Y:S01]  /*e3d0*/  @P1 LD.E R6, desc[UR6][R12.64] ;  /* 0x000000060c061980 */ /* 0x0002a2000c101900 */
[----:B------:R-:W-:Y:S02]  /*e3e0*/  IADD3 R5, P1, R5, R178, RZ ;  /* 0x000000b205057210 */ /* 0x000fe40007f3e0ff */
[----:B-----5:R-:W-:Y:S02]  /*e3f0*/  LEA.HI R20, R0, R0, RZ, 0x1 ;  /* 0x0000000000147211 */ /* 0x020fe400078f08ff */
[----:B------:R-:W-:Y:S02]  /*e400*/  LEA R7, P0, R182, R178, 0x5 ;  /* 0x000000b2b6077211 */ /* 0x000fe400078028ff */
[----:B---3--:R-:W-:Y:S01]  /*e410*/  ISETP.NE.AND P4, PT, R4, RZ, PT ;  /* 0x000000ff0400720c */ /* 0x008fe20003f85270 */
[----:B------:R-:W-:Y:S01]  /*e420*/  IMAD.MOV.U32 R180, RZ, RZ, R178 ;  /* 0x000000ffffb47224 */ /* 0x000fe200078e00b2 */
[----:B------:R-:W-:Y:S01]  /*e430*/  LEA R34, P2, R178, R184, 0x1 ;  /* 0x000000b8b2227211 */ /* 0x000fe200078408ff */
[----:B------:R-:W-:-:S03]  /*e440*/  IMAD R8, R183, 0x30, RZ ;  /* 0x00000030b7087824 */ /* 0x000fc600078e02ff */
[--C-:B------:R-:W-:Y:S01]  /*e450*/  LEA.HI.X R35, R178, R185, R181.reuse, 0x1, P2 ;  /* 0x000000b9b2237211 */ /* 0x100fe200010f0cb5 */
[----:B-1----:R-:W-:Y:S01]  /*e460*/  IMAD.X R12, R3, 0x1, R181, P1 ;  /* 0x00000001030c7824 */ /* 0x002fe200008e06b5 */
[----:B------:R-:W-:Y:S02]  /*e470*/  SHF.R.S32.HI R3, RZ, 0x1, R20 ;  /* 0x00000001ff037819 */ /* 0x000fe40000011414 */
[----:B------:R-:W-:Y:S02]  /*e480*/  LEA.HI.X R13, R182, R181, R183, 0x5, P0 ;  /* 0x000000b5b60d7211 */ /* 0x000fe400000f2cb7 */
[-C--:B------:R-:W-:Y:S01]  /*e490*/  LEA R32, P1, R5, R184.reuse, 0x1 ;  /* 0x000000b805207211 */ /* 0x080fe200078208ff */
[----:B------:R-:W-:Y:S01]  /*e4a0*/  IMAD R21, R174, R3, R166 ;  /* 0x00000003ae157224 */ /* 0x000fe200078e02a6 */
[----:B------:R-:W-:Y:S01]  /*e4b0*/  LEA R30, P0, R7, R184, 0x1 ;  /* 0x000000b8071e7211 */ /* 0x000fe200078008ff */
[----:B------:R-:W-:Y:S01]  /*e4c0*/  IMAD.WIDE.U32 R180, R182, 0x30, R180 ;  /* 0x00000030b6b47825 */ /* 0x000fe200078e00b4 */
[----:B------:R-:W-:-:S02]  /*e4d0*/  LEA.HI.X R33, R5, R185, R12, 0x1, P1 ;  /* 0x000000b905217211 */ /* 0x000fc400008f0c0c */
[----:B------:R-:W-:Y:S01]  /*e4e0*/  LEA.HI.X R31, R7, R185, R13, 0x1, P0 ;  /* 0x000000b9071f7211 */ /* 0x000fe200000f0c0d */
[----:B------:R-:W-:Y:S02]  /*e4f0*/  IMAD.IADD R12, R240, 0x1, -R65 ;  /* 0x00000001f00c7824 */ /* 0x000fe400078e0a41 */
[----:B------:R-:W-:Y:S01]  /*e500*/  IMAD.IADD R7, R166, 0x1, R21 ;  /* 0x00000001a6077824 */ /* 0x000fe200078e0215 */
[----:B------:R-:W-:Y:S01]  /*e510*/  LEA R28, P1, R180, R184, 0x1 ;  /* 0x000000b8b41c7211 */ /* 0x000fe200078208ff */
[----:B------:R-:W-:Y:S01]  /*e520*/  IMAD.IADD R5, R181, 0x1, R8 ;  /* 0x00000001b5057824 */ /* 0x000fe200078e0208 */
[----:B------:R-:W-:Y:S01]  /*e530*/  ISETP.GE.AND P0, PT, R174, R12, PT ;  /* 0x0000000cae00720c */ /* 0x000fe20003f06270 */
[----:B------:R-:W-:-:S03]  /*e540*/  IMAD.SHL.U32 R13, R3, 0x10, RZ ;  /* 0x00000010030d7824 */ /* 0x000fc600078e00ff */
[----:B------:R-:W-:Y:S02]  /*e550*/  ISETP.GT.AND P0, PT, R55, -0x8, !P0 ;  /* 0xfffffff83700780c */ /* 0x000fe40004704270 */
[----:B------:R-:W-:Y:S02]  /*e560*/  LEA.HI.X R29, R180, R185, R5, 0x1, P1 ;  /* 0x000000b9b41d7211 */ /* 0x000fe400008f0c05 */
        /* <DEDUP_REMOVED lines=26> */
[----:B-----5:R-:W-:Y:S01]  /*e710*/  MOV R42, R38 ;  /* 0x00000026002a7202 */ /* 0x020fe20000000f00 */
[----:B------:R-:W-:Y:S02]  /*e720*/  HADD2.F32 R41, -RZ, R39.H1_H1 ;  /* 0x30000027ff297230 */ /* 0x000fe40000004100 */
[--C-:B------:R-:W-:Y:S02]  /*e730*/  HADD2.F32 R43, -RZ, R37.reuse.H0_H0 ;  /* 0x20000025ff2b7230 */ /* 0x100fe40000004100 */
[----:B------:R-:W-:-:S02]  /*e740*/  HADD2.F32 R44, -RZ, R37.H1_H1 ;  /* 0x30000025ff2c7230 */ /* 0x000fc40000004100 */
[----:B------:R-:W-:Y:S02]  /*e750*/  HADD2.F32 R52, -RZ, R39.H0_H0 ;  /* 0x20000027ff347230 */ /* 0x000fe40000004100 */
[----:B---3--:R-:W-:Y:S02]  /*e760*/  HADD2.F32 R8, -RZ, R5.H1_H1 ;  /* 0x30000005ff087230 */ /* 0x008fe40000004100 */
[----:B------:R-:W-:Y:S02]  /*e770*/  HADD2.F32 R37, -RZ, R4.H1_H1 ;  /* 0x30000004ff257230 */ /* 0x000fe40000004100 */
[----:B----4-:R-:W-:Y:S02]  /*e780*/  HADD2.F32 R38, -RZ, R7.H1_H1 ;  /* 0x30000007ff267230 */ /* 0x010fe40000004100 */
[----:B------:R-:W-:Y:S01]  /*e790*/  FMUL.FTZ R39, R41, R8 ;  /* 0x0000000829277220 */ /* 0x000fe20000410000 */
[--C-:B------:R-:W-:Y:S02]  /*e7a0*/  HADD2.F32 R40, -RZ, R6.reuse.H1_H1 ;  /* 0x30000006ff287230 */ /* 0x100fe40000004100 */
[----:B------:R-:W-:Y:S01]  /*e7b0*/  FMUL.FTZ R46, R44, R37 ;  /* 0x000000252c2e7220 */ /* 0x000fe20000410000 */
[----:B------:R-:W-:-:S02]  /*e7c0*/  HADD2.F32 R6, -RZ, R6.H0_H0 ;  /* 0x20000006ff067230 */ /* 0x000fc40000004100 */
[-C--:B------:R-:W-:Y:S01]  /*e7d0*/  FMUL.FTZ R41, R41, R38.reuse ;  /* 0x0000002629297220 */ /* 0x080fe20000410000 */
[----:B------:R-:W-:Y:S01]  /*e7e0*/  FFMA.FTZ R39, R52, R38, -R39 ;  /* 0x0000002634277223 */ /* 0x000fe20000010827 */
[----:B------:R-:W-:Y:S01]  /*e7f0*/  FMUL.FTZ R44, R44, R40 ;  /* 0x000000282c2c7220 */ /* 0x000fe20000410000 */
[----:B------:R-:W-:Y:S02]  /*e800*/  HADD2.F32 R4, -RZ, R4.H0_H0 ;  /* 0x20000004ff047230 */ /* 0x000fe40000004100 */
[----:B------:R-:W-:Y:S01]  /*e810*/  FFMA.FTZ R8, R52, R8, R41 ;  /* 0x0000000834087223 */ /* 0x000fe20000010029 */
[----:B------:R-:W-:Y:S02]  /*e820*/  HADD2.F32 R41, -RZ, R36.H1_H1 ;  /* 0x30000024ff297230 */ /* 0x000fe40000004100 */
[C---:B------:R-:W-:Y:S01]  /*e830*/  FFMA.FTZ R46, R43.reuse, R40, -R46 ;  /* 0x000000282b2e7223 */ /* 0x040fe2000001082e */
[----:B------:R-:W-:Y:S02]  /*e840*/  HADD2.F32 R5, -RZ, R5.H0_H0 ;  /* 0x20000005ff057230 */ /* 0x000fe40000004100 */
[----:B------:R-:W-:Y:S01]  /*e850*/  FFMA.FTZ R37, R43, R37, R44 ;  /* 0x000000252b257223 */ /* 0x000fe2000001002c */
[----:B------:R-:W-:-:S02]  /*e860*/  HADD2.F32 R38, -RZ, R42.H1_H1 ;  /* 0x3000002aff267230 */ /* 0x000fc40000004100 */
[C---:B------:R-:W-:Y:S01]  /*e870*/  FMUL.FTZ R45, R41.reuse, R6 ;  /* 0x00000006292d7220 */ /* 0x040fe20000410000 */
[----:B------:R-:W-:Y:S01]  /*e880*/  HADD2.F32 R7, -RZ, R7.H0_H0 ;  /* 0x20000007ff077230 */ /* 0x000fe20000004100 */
[----:B------:R-:W-:Y:S01]  /*e890*/  F2FP.F16.F32.PACK_AB R39, R8, R39 ;  /* 0x000000270827723e */ /* 0x000fe200000000ff */
[----:B------:R-:W-:Y:S02]  /*e8a0*/  HADD2.F32 R43, -RZ, R36.H0_H0 ;  /* 0x20000024ff2b7230 */ /* 0x000fe40000004100 */
[----:B------:R-:W-:Y:S01]  /*e8b0*/  FMUL.FTZ R36, R41, R4 ;  /* 0x0000000429247220 */ /* 0x000fe20000410000 */
[----:B------:R-:W-:Y:S02]  /*e8c0*/  HADD2.F32 R42, -RZ, R42.H0_H0 ;  /* 0x2000002aff2a7230 */ /* 0x000fe40000004100 */
[C---:B------:R-:W-:Y:S01]  /*e8d0*/  FMUL.FTZ R41, R38.reuse, R5 ;  /* 0x0000000526297220 */ /* 0x040fe20000410000 */
[-C--:B------:R-:W-:Y:S01]  /*e8e0*/  FMUL.FTZ R38, R38, R7.reuse ;  /* 0x0000000726267220 */ /* 0x080fe20000410000 */
[C---:B------:R-:W-:Y:S01]  /*e8f0*/  FFMA.FTZ R36, R43.reuse, R6, -R36 ;  /* 0x000000062b247223 */ /* 0x040fe20000010824 */
[----:B------:R-:W-:Y:S01]  /*e900*/  FFMA.FTZ R45, R43, R4, R45 ;  /* 0x000000042b2d7223 */ /* 0x000fe2000001002d */
[C---:B------:R-:W-:Y:S01]  /*e910*/  FFMA.FTZ R41, R42.reuse, R7, -R41 ;  /* 0x000000072a297223 */ /* 0x040fe20000010829 */
[----:B------:R-:W-:Y:S01]  /*e920*/  FFMA.FTZ R38, R42, R5, R38 ;  /* 0x000000052a267223 */ /* 0x000fe20000010026 */
[----:B------:R-:W-:-:S02]  /*e930*/  F2FP.F16.F32.PACK_AB R37, R37, R46 ;  /* 0x0000002e2525723e */ /* 0x000fc400000000ff */
[----:B------:R-:W-:Y:S02]  /*e940*/  F2FP.F16.F32.PACK_AB R36, R45, R36 ;  /* 0x000000242d24723e */ /* 0x000fe400000000ff */
[----:B------:R-:W-:Y:S02]  /*e950*/  F2FP.F16.F32.PACK_AB R38, R38, R41 ;  /* 0x000000292626723e */ /* 0x000fe400000000ff */
.L_x_1332:
[----:B------:R-:W-:Y:S05]  /*e960*/  BSYNC B0 ;  /* 0x0000000000007941 */ /* 0x000fea0003800000 */
.L_x_1331:
[----:B-----5:R3:W-:Y:S02]  /*e970*/  STS.128 [R241], R36 ;  /* 0x00000024f1007388 */ /* 0x0207e40000000c00 */
.L_x_1330:
[----:B------:R-:W-:Y:S05]  /*e980*/  BSYNC B1 ;  /* 0x0000000000017941 */ /* 0x000fea0003800000 */
.L_x_1329:
        /* <DEDUP_REMOVED lines=10> */
[----:B-----5:R-:W-:Y:S01]  /*ea30*/  MOV R42, R38 ;  /* 0x00000026002a7202 */ /* 0x020fe20000000f00 */
[----:B------:R-:W-:Y:S02]  /*ea40*/  HADD2.F32 R41, -RZ, R39.H1_H1 ;  /* 0x30000027ff297230 */ /* 0x000fe40000004100 */
[--C-:B------:R-:W-:Y:S02]  /*ea50*/  HADD2.F32 R43, -RZ, R37.reuse.H0_H0 ;  /* 0x20000025ff2b7230 */ /* 0x100fe40000004100 */
[----:B------:R-:W-:-:S02]  /*ea60*/  HADD2.F32 R44, -RZ, R37.H1_H1 ;  /* 0x30000025ff2c7230 */ /* 0x000fc40000004100 */
[----:B------:R-:W-:Y:S02]  /*ea70*/  HADD2.F32 R52, -RZ, R39.H0_H0 ;  /* 0x20000027ff347230 */ /* 0x000fe40000004100 */
[----:B--2---:R-:W-:Y:S02]  /*ea80*/  HADD2.F32 R8, -RZ, R5.H1_H1 ;  /* 0x30000005ff087230 */ /* 0x004fe40000004100 */
        /* <DEDUP_REMOVED lines=31> */
.L_x_1336:
[----:B------:R-:W-:Y:S05]  /*ec80*/  BSYNC B0 ;  /* 0x0000000000007941 */ /* 0x000fea0003800000 */
.L_x_1335:
[----:B-----5:R1:W-:Y:S02]  /*ec90*/  STS.128 [R241+0x2000], R36 ;  /* 0x00200024f1007388 */ /* 0x0203e40000000c00 */
.L_x_1334:
[----:B------:R-:W-:Y:S05]  /*eca0*/  BSYNC B1 ;  /* 0x0000000000017941 */ /* 0x000fea0003800000 */
.L_x_1333:
        /* <DEDUP_REMOVED lines=10> */
[----:B-----5:R-:W-:Y:S01]  /*ed50*/  MOV R42, R38 ;  /* 0x00000026002a7202 */ /* 0x020fe20000000f00 */
[----:B------:R-:W-:Y:S02]  /*ed60*/  HADD2.F32 R41, -RZ, R39.H1_H1 ;  /* 0x30000027ff297230 */ /* 0x000fe40000004100 */
[--C-:B------:R-:W-:Y:S02]  /*ed70*/  HADD2.F32 R43, -RZ, R37.reuse.H0_H0 ;  /* 0x20000025ff2b7230 */ /* 0x100fe40000004100 */
[----:B------:R-:W-:-:S02]  /*ed80*/  HADD2.F32 R44, -RZ, R37.H1_H1 ;  /* 0x30000025ff2c7230 */ /* 0x000fc40000004100 */
[----:B------:R-:W-:Y:S02]  /*ed90*/  HADD2.F32 R52, -RZ, R39.H0_H0 ;  /* 0x20000027ff347230 */ /* 0x000fe40000004100 */
[----:B---3--:R-:W-:Y:S02]  /*eda0*/  HADD2.F32 R8, -RZ, R5.H1_H1 ;  /* 0x30000005ff087230 */ /* 0x008fe40000004100 */
[----:B------:R-:W-:Y:S02]  /*edb0*/  HADD2.F32 R37, -RZ, R4.H1_H1 ;  /* 0x30000004ff257230 */ /* 0x000fe40000004100 */
[----:B--2---:R-:W-:Y:S02]  /*edc0*/  HADD2.F32 R38, -RZ, R7.H1_H1 ;  /* 0x30000007ff267230 */ /* 0x004fe40000004100 */
        /* <DEDUP_REMOVED lines=29> */
.L_x_1340:
[----:B------:R-:W-:Y:S05]  /*efa0*/  BSYNC B0 ;  /* 0x0000000000007941 */ /* 0x000fea0003800000 */
.L_x_1339:
[----:B-----5:R3:W-:Y:S02]  /*efb0*/  STS.128 [R241+0x4000], R36 ;  /* 0x00400024f1007388 */ /* 0x0207e40000000c00 */
.L_x_1338:
[----:B------:R-:W-:Y:S05]  /*efc0*/  BSYNC B1 ;  /* 0x0000000000017941 */ /* 0x000fea0003800000 */
.L_x_1337:
[----:B------:R-:W-:-:S13]  /*efd0*/  ISETP.GE.AND P0, PT, R9, R2, PT ;  /* 0x000000020900720c */ /* 0x000fda0003f06270 */
[----:B------:R1:W-:Y:S01]  /*efe0*/  @P0 STS.128 [R241+0x6000], RZ ;  /* 0x006000fff1000388 */ /* 0x0003e20000000c00 */
[----:B------:R-:W-:Y:S05]  /*eff0*/  @P0 BRA `(.L_x_1328) ;  /* 0x0000000000b40947 */ /* 0x000fea0003800000 */
[----:B-1-3--:R1:W5:Y:S01]  /*f000*/  LD.E.128 R36, desc[UR6][R34.64+0x180] ;  /* 0x0001800622247980 */ /* 0x00a362000c101d00 */
[----:B------:R-:W-:Y:S01]  /*f010*/  ISETP.GE.AND P0, PT, R9, R0, PT ;  /* 0x000000000900720c */ /* 0x000fe20003f06270 */
[----:B------:R-:W-:-:S12]  /*f020*/  BSSY B0, `(.L_x_1341) ;  /* 0x0000029000007945 */ /* 0x000fd80003800000 */
[----:B------:R-:W-:Y:S05]  /*f030*/  @P0 BRA `(.L_x_1342) ;  /* 0x00000000009c0947 */ /* 0x000fea0003800000 */
[----:B------:R-:W1:Y:S04]  /*f040*/  LD.E.64 R6, desc[UR6][R22.64+0xc0] ;  /* 0x0000c00616067980 */ /* 0x000e68000c101b00 */
[----:B------:R3:W4:Y:S01]  /*f050*/  LD.E.64 R4, desc[UR6][R24.64+0xc0] ;  /* 0x0000c00618047980 */ /* 0x000722000c101b00 */
[--C-:B-----5:R-:W-:Y:S02]  /*f060*/  HADD2.F32 R40, -RZ, R37.reuse.H0_H0 ;  /* 0x20000025ff287230 */ /* 0x120fe40000004100 */
[----:B------:R-:W-:Y:S02]  /*f070*/  HADD2.F32 R41, -RZ, R37.H1_H1 ;  /* 0x30000025ff297230 */ /* 0x000fe40000004100 */
[--C-:B------:R-:W-:Y:S02]  /*f080*/  HADD2.F32 R37, -RZ, R39.reuse.H1_H1 ;  /* 0x30000027ff257230 */ /* 0x100fe40000004100 */
[----:B---3--:R-:W-:-:S02]  /*f090*/  HADD2.F32 R24, -RZ, R39.H0_H0 ;  /* 0x20000027ff187230 */ /* 0x008fc40000004100 */
[----:B-12---:R-:W-:Y:S02]  /*f0a0*/  HADD2.F32 R35, -RZ, R6.H1_H1 ;  /* 0x30000006ff237230 */ /* 0x006fe40000004100 */
[----:B----4-:R-:W-:Y:S02]  /*f0b0*/  HADD2.F32 R8, -RZ, R5.H1_H1 ;  /* 0x30000005ff087230 */ /* 0x010fe40000004100 */
[----:B------:R-:W-:Y:S02]  /*f0c0*/  HADD2.F32 R34, -RZ, R4.H1_H1 ;  /* 0x30000004ff227230 */ /* 0x000fe40000004100 */
[----:B------:R-:W-:Y:S01]  /*f0d0*/  FMUL.FTZ R25, R41, R35 ;  /* 0x0000002329197220 */ /* 0x000fe20000410000 */
[----:B------:R-:W-:Y:S02]  /*f0e0*/  HADD2.F32 R22, -RZ, R7.H1_H1 ;  /* 0x30000007ff167230 */ /* 0x000fe40000004100 */
[----:B------:R-:W-:Y:S01]  /*f0f0*/  FMUL.FTZ R23, R37, R8 ;  /* 0x0000000825177220 */ /* 0x000fe20000410000 */
[-C--:B------:R-:W-:Y:S01]  /*f100*/  FMUL.FTZ R39, R41, R34.reuse ;  /* 0x0000002229277220 */ /* 0x080fe20000410000 */
[----:B------:R-:W-:Y:S01]  /*f110*/  FFMA.FTZ R34, R40, R34, R25 ;  /* 0x0000002228227223 */ /* 0x000fe20000010019 */
[-C--:B------:R-:W-:Y:S01]  /*f120*/  FMUL.FTZ R37, R37, R22.reuse ;  /* 0x0000001625257220 */ /* 0x080fe20000410000 */
[----:B------:R-:W-:Y:S01]  /*f130*/  FFMA.FTZ R23, R24, R22, -R23 ;  /* 0x0000001618177223 */ /* 0x000fe20000010817 */
[----:B------:R-:W-:-:S02]  /*f140*/  HADD2.F32 R6, -RZ, R6.H0_H0 ;  /* 0x20000006ff067230 */ /* 0x000fc40000004100 */
[----:B------:R-:W-:Y:S02]  /*f150*/  HADD2.F32 R25, -RZ, R36.H1_H1 ;  /* 0x30000024ff197230 */ /* 0x000fe40000004100 */
[----:B------:R-:W-:Y:S02]  /*f160*/  HADD2.F32 R4, -RZ, R4.H0_H0 ;  /* 0x20000004ff047230 */ /* 0x000fe40000004100 */
[----:B------:R-:W-:Y:S02]  /*f170*/  HADD2.F32 R5, -RZ, R5.H0_H0 ;  /* 0x20000005ff057230 */ /* 0x000fe40000004100 */
[----:B------:R-:W-:Y:S02]  /*f180*/  HADD2.F32 R22, -RZ, R38.H1_H1 ;  /* 0x30000026ff167230 */ /* 0x000fe40000004100 */
[----:B------:R-:W-:Y:S02]  /*f190*/  HADD2.F32 R7, -RZ, R7.H0_H0 ;  /* 0x20000007ff077230 */ /* 0x000fe40000004100 */
[----:B------:R-:W-:Y:S01]  /*f1a0*/  FFMA.FTZ R39, R40, R35, -R39 ;  /* 0x0000002328277223 */ /* 0x000fe20000010827 */
[----:B------:R-:W-:Y:S01]  /*f1b0*/  FFMA.FTZ R8, R24, R8, R37 ;  /* 0x0000000818087223 */ /* 0x000fe20000010025 */
[----:B------:R-:W-:-:S02]  /*f1c0*/  HADD2.F32 R35, -RZ, R36.H0_H0 ;  /* 0x20000024ff237230 */ /* 0x000fc40000004100 */
[C---:B------:R-:W-:Y:S01]  /*f1d0*/  FMUL.FTZ R24, R25.reuse, R4 ;  /* 0x0000000419187220 */ /* 0x040fe20000410000 */
[-C--:B------:R-:W-:Y:S01]  /*f1e0*/  FMUL.FTZ R37, R25, R6.reuse ;  /* 0x0000000619257220 */ /* 0x080fe20000410000 */
        /* <DEDUP_REMOVED lines=10> */
[----:B------:R-:W-:Y:S02]  /*f290*/  F2FP.F16.F32.PACK_AB R38, R22, R25 ;  /* 0x000000191626723e */ /* 0x000fe400000000ff */
[----:B------:R-:W-:Y:S02]  /*f2a0*/  MOV R37, R34 ;  /* 0x0000002200257202 */ /* 0x000fe40000000f00 */
.L_x_1342:
[----:B------:R-:W-:Y:S05]  /*f2b0*/  BSYNC B0 ;  /* 0x0000000000007941 */ /* 0x000fea0003800000 */
.L_x_1341:
[----:B-----5:R3:W-:Y:S02]  /*f2c0*/  STS.128 [R241+0x6000], R36 ;  /* 0x00600024f1007388 */ /* 0x0207e40000000c00 */
.L_x_1328:
[----:B------:R-:W-:Y:S05]  /*f2d0*/  BSYNC B2 ;  /* 0x0000000000027941 */ /* 0x000fea0003800000 */
.L_x_1327:
        /* <DEDUP_REMOVED lines=22> */
[----:B------:R-:W4:Y:S01]  /*f440*/  LD.E.64 R6, desc[UR6][R22.64] ;  /* 0x0000000616067980 */ /* 0x000f22000c101b00 */
[----:B-----5:R-:W-:Y:S01]  /*f450*/  MOV R42, R37 ;  /* 0x00000025002a7202 */ /* 0x020fe20000000f00 */
[--C-:B--2---:R-:W-:Y:S02]  /*f460*/  HADD2.F32 R35, -RZ, R39.reuse.H1_H1 ;  /* 0x30000027ff237230 */ /* 0x104fe40000004100 */
[----:B------:R-:W-:Y:S02]  /*f470*/  HADD2.F32 R46, -RZ, R39.H0_H0 ;  /* 0x20000027ff2e7230 */ /* 0x000fe40000004100 */
[----:B------:R-:W-:-:S02]  /*f480*/  HADD2.F32 R37, -RZ, R42.H0_H0 ;  /* 0x2000002aff257230 */ /* 0x000fc40000004100 */
[----:B------:R-:W-:Y:S02]  /*f490*/  HADD2.F32 R42, -RZ, R42.H1_H1 ;  /* 0x3000002aff2a7230 */ /* 0x000fe40000004100 */
        /* <DEDUP_REMOVED lines=9> */
[----:B------:R-:W-:Y:S02]  /*f530*/  HADD2.F32 R4, -RZ, R4.H0_H0 ;  /* 0x20000004ff047230 */ /* 0x000fe40000004100 */
[----:B------:R-:W-:Y:S01]  /*f540*/  FMUL.FTZ R42, R42, R34 ;  /* 0x000000222a2a7220 */ /* 0x000fe20000410000 */
[----:B------:R-:W-:Y:S01]  /*f550*/  FFMA.FTZ R8, R46, R8, R35 ;  /* 0x000000082e087223 */ /* 0x000fe20000010023 */
[----:B------:R-:W-:Y:S02]  /*f560*/  HADD2.F32 R35, -RZ, R36.H1_H1 ;  /* 0x30000024ff237230 */ /* 0x000fe40000004100 */
[C---:B------:R-:W-:Y:S01]  /*f570*/  FFMA.FTZ R44, R37.reuse, R34, -R44 ;  /* 0x00000022252c7223 */ /* 0x040fe2000001082c */
[----:B------:R-:W-:Y:S02]  /*f580*/  HADD2.F32 R5, -RZ, R5.H0_H0 ;  /* 0x20000005ff057230 */ /* 0x000fe40000004100 */
[----:B------:R-:W-:Y:S01]  /*f590*/  FFMA.FTZ R13, R37, R13, R42 ;  /* 0x0000000d250d7223 */ /* 0x000fe2000001002a */
[----:B------:R-:W-:-:S02]  /*f5a0*/  HADD2.F32 R24, -RZ, R38.H1_H1 ;  /* 0x30000026ff187230 */ /* 0x000fc40000004100 */
[C---:B------:R-:W-:Y:S01]  /*f5b0*/  FMUL.FTZ R34, R35.reuse, R4 ;  /* 0x0000000423227220 */ /* 0x040fe20000410000 */
[----:B------:R-:W-:Y:S02]  /*f5c0*/  HADD2.F32 R7, -RZ, R7.H0_H0 ;  /* 0x20000007ff077230 */ /* 0x000fe40000004100 */
[-C--:B------:R-:W-:Y:S01]  /*f5d0*/  FMUL.FTZ R43, R35, R6.reuse ;  /* 0x00000006232b7220 */ /* 0x080fe20000410000 */
[----:B------:R-:W-:Y:S02]  /*f5e0*/  HADD2.F32 R37, -RZ, R36.H0_H0 ;  /* 0x20000024ff257230 */ /* 0x000fe40000004100 */
[C---:B------:R-:W-:Y:S01]  /*f5f0*/  FMUL.FTZ R35, R24.reuse, R5 ;  /* 0x0000000518237220 */ /* 0x040fe20000410000 */
[----:B------:R-:W-:Y:S02]  /*f600*/  HADD2.F32 R38, -RZ, R38.H0_H0 ;  /* 0x20000026ff267230 */ /* 0x000fe40000004100 */
[----:B------:R-:W-:Y:S01]  /*f610*/  FMUL.FTZ R24, R24, R7 ;  /* 0x0000000718187220 */ /* 0x000fe20000410000 */
[----:B------:R-:W-:Y:S01]  /*f620*/  F2FP.F16.F32.PACK_AB R39, R8, R39 ;  /* 0x000000270827723e */ /* 0x000fe200000000ff */
[C---:B------:R-:W-:Y:S01]  /*f630*/  FFMA.FTZ R34, R37.reuse, R6, -R34 ;  /* 0x0000000625227223 */ /* 0x040fe20000010822 */
[----:B------:R-:W-:Y:S01]  /*f640*/  FFMA.FTZ R43, R37, R4, R43 ;  /* 0x00000004252b7223 */ /* 0x000fe2000001002b */
[C---:B------:R-:W-:Y:S01]  /*f650*/  FFMA.FTZ R35, R38.reuse, R7, -R35 ;  /* 0x0000000726237223 */ /* 0x040fe20000010823 */
[----:B------:R-:W-:Y:S01]  /*f660*/  FFMA.FTZ R24, R38, R5, R24 ;  /* 0x0000000526187223 */ /* 0x000fe20000010018 */
[----:B------:R-:W-:-:S02]  /*f670*/  F2FP.F16.F32.PACK_AB R37, R13, R44 ;  /* 0x0000002c0d25723e */ /* 0x000fc400000000ff */
[----:B------:R-:W-:Y:S02]  /*f680*/  F2FP.F16.F32.PACK_AB R36, R43, R34 ;  /* 0x000000222b24723e */ /* 0x000fe400000000ff */
[----:B------:R-:W-:Y:S02]  /*f690*/  F2FP.F16.F32.PACK_AB R38, R24, R35 ;  /* 0x000000231826723e */ /* 0x000fe400000000ff */
.L_x_1348:
[----:B------:R-:W-:Y:S05]  /*f6a0*/  BSYNC B0 ;  /* 0x0000000000007941 */ /* 0x000fea0003800000 */
.L_x_1347:
[----:B-----5:R3:W-:Y:S02]  /*f6b0*/  STS.128 [R241+0x800], R36 ;  /* 0x00080024f1007388 */ /* 0x0207e40000000c00 */
.L_x_1346:
[----:B------:R-:W-:Y:S05]  /*f6c0*/  BSYNC B1 ;  /* 0x0000000000017941 */ /* 0x000fea0003800000 */
.L_x_1345:
        /* <DEDUP_REMOVED lines=47> */
.L_x_1352:
[----:B------:R-:W-:Y:S05]  /*f9c0*/  BSYNC B0 ;  /* 0x0000000000007941 */ /* 0x000fea0003800000 */
.L_x_1351:
[----:B-----5:R3:W-:Y:S02]  /*f9d0*/  STS.128 [R241+0x2800], R36 ;  /* 0x00280024f1007388 */ /* 0x0207e40000000c00 */
.L_x_1350:
[----:B------:R-:W-:Y:S05]  /*f9e0*/  BSYNC B1 ;  /* 0x0000000000017941 */ /* 0x000fea0003800000 */
.L_x_1349:
        /* <DEDUP_REMOVED lines=47> */
.L_x_1356:
[----:B------:R-:W-:Y:S05]  /*fce0*/  BSYNC B0 ;  /* 0x0000000000007941 */ /* 0x000fea0003800000 */
.L_x_1355:
[----:B-----5:R3:W-:Y:S02]  /*fcf0*/  STS.128 [R241+0x4800], R36 ;  /* 0x00480024f1007388 */ /* 0x0207e40000000c00 */
.L_x_1354:
[----:B------:R-:W-:Y:S05]  /*fd00*/  BSYNC B1 ;  /* 0x0000000000017941 */ /* 0x000fea0003800000 */
.L_x_1353:
[----:B------:R-:W-:-:S13]  /*fd10*/  ISETP.GE.AND P0, PT, R9, R2, PT ;  /* 0x000000020900720c */ /* 0x000fda0003f06270 */
[----:B------:R1:W-:Y:S01]  /*fd20*/  @P0 STS.128 [R241+0x6800], RZ ;  /* 0x006800fff1000388 */ /* 0x0003e20000000c00 */
[----:B------:R-:W-:Y:S05]  /*fd30*/  @P0 BRA `(.L_x_1344) ;  /* 0x0000000000b00947 */ /* 0x000fea0003800000 */
[----:B-123--:R-:W5:Y:S01]  /*fd40*/  LD.E.128 R32, desc[UR6][R32.64+0x180] ;  /* 0x0001800620207980 */ /* 0x00ef62000c101d00 */
[----:B------:R-:W-:Y:S01]  /*fd50*/  ISETP.GE.AND P0, PT, R9, R0, PT ;  /* 0x000000000900720c */ /* 0x000fe20003f06270 */
[----:B------:R-:W-:-:S12]  /*fd60*/  BSSY B0, `(.L_x_1357) ;  /* 0x0000028000007945 */ /* 0x000fd80003800000 */
[----:B------:R-:W-:Y:S05]  /*fd70*/  @P0 BRA `(.L_x_1358) ;  /* 0x0000000000980947 */ /* 0x000fea0003800000 */
[----:B------:R1:W2:Y:S04]  /*fd80*/  LD.E.64 R4, desc[UR6][R40.64+0xc0] ;  /* 0x0000c00628047980 */ /* 0x0002a8000c101b00 */
[----:B------:R-:W3:Y:S01]  /*fd90*/  LD.E.64 R6, desc[UR6][R22.64+0xc0] ;  /* 0x0000c00616067980 */ /* 0x000ee2000c101b00 */
[--C-:B-----5:R-:W-:Y:S02]  /*fda0*/  HADD2.F32 R38, -RZ, R33.reuse.H1_H1 ;  /* 0x30000021ff267230 */ /* 0x120fe40000004100 */
[----:B------:R-:W-:Y:S02]  /*fdb0*/  HADD2.F32 R36, -RZ, R33.H0_H0 ;  /* 0x20000021ff247230 */ /* 0x000fe40000004100 */
[--C-:B------:R-:W-:Y:S02]  /*fdc0*/  HADD2.F32 R33, -RZ, R35.reuse.H1_H1 ;  /* 0x30000023ff217230 */ /* 0x100fe40000004100 */
[----:B-1----:R-:W-:-:S02]  /*fdd0*/  HADD2.F32 R40, -RZ, R35.H0_H0 ;  /* 0x20000023ff287230 */ /* 0x002fc40000004100 */
[----:B--2---:R-:W-:Y:S02]  /*fde0*/  HADD2.F32 R13, -RZ, R4.H1_H1 ;  /* 0x30000004ff0d7230 */ /* 0x004fe40000004100 */
[----:B------:R-:W-:Y:S02]  /*fdf0*/  HADD2.F32 R8, -RZ, R5.H1_H1 ;  /* 0x30000005ff087230 */ /* 0x000fe40000004100 */
[--C-:B---3--:R-:W-:Y:S02]  /*fe00*/  HADD2.F32 R24, -RZ, R6.reuse.H1_H1 ;  /* 0x30000006ff187230 */ /* 0x108fe40000004100 */
[----:B------:R-:W-:Y:S01]  /*fe10*/  FMUL.FTZ R35, R38, R13 ;  /* 0x0000000d26237220 */ /* 0x000fe20000410000 */
[----:B------:R-:W-:Y:S02]  /*fe20*/  HADD2.F32 R22, -RZ, R7.H1_H1 ;  /* 0x30000007ff167230 */ /* 0x000fe40000004100 */
[----:B------:R-:W-:Y:S01]  /*fe30*/  FMUL.FTZ R23, R33, R8 ;  /* 0x0000000821177220 */ /* 0x000fe20000410000 */
[----:B------:R-:W-:-:S02]  /*fe40*/  HADD2.F32 R6, -RZ, R6.H0_H0 ;  /* 0x20000006ff067230 */ /* 0x000fc40000004100 */
[----:B------:R-:W-:Y:S01]  /*fe50*/  FMUL.FTZ R38, R38, R24 ;  /* 0x0000001826267220 */ /* 0x000fe20000410000 */
[----:B------:R-:W-:Y:S02]  /*fe60*/  HADD2.F32 R4, -RZ, R4.H0_H0 ;  /* 0x20000004ff047230 */ /* 0x000fe40000004100 */
[-C--:B------:R-:W-:Y:S01]  /*fe70*/  FMUL.FTZ R33, R33, R22.reuse ;  /* 0x0000001621217220 */ /* 0x080fe20000410000 */
[----:B------:R-:W-:Y:S01]  /*fe80*/  FFMA.FTZ R23, R40, R22, -R23 ;  /* 0x0000001628177223 */ /* 0x000fe20000010817 */
[C---:B------:R-:W-:Y:S01]  /*fe90*/  FFMA.FTZ R38, R36.reuse, R13, R38 ;  /* 0x0000000d24267223 */ /* 0x040fe20000010026 */
[----:B------:R-:W-:Y:S02]  /*fea0*/  HADD2.F32 R13, -RZ, R32.H1_H1 ;  /* 0x30000020ff0d7230 */ /* 0x000fe40000004100 */
[----:B------:R-:W-:Y:S01]  /*feb0*/  FFMA.FTZ R35, R36, R24, -R35 ;  /* 0x0000001824237223 */ /* 0x000fe20000010823 */
        /* <DEDUP_REMOVED lines=18> */
.L_x_1358:
[----:B------:R-:W-:Y:S05]  /*ffe0*/  BSYNC B0 ;  /* 0x0000000000007941 */ /* 0x000fea0003800000 */
.L_x_1357:
[----:B-----5:R1:W-:Y:S02]  /*fff0*/  STS.128 [R241+0x6800], R32 ;  /* 0x00680020f1007388 */ /* 0x0203e40000000c00 */
.L_x_1344:
[----:B------:R-:W-:Y:S05]  /*10000*/  BSYNC B2 ;  /* 0x0000000000027941 */ /* 0x000fea0003800000 */
.L_x_1343:
[----:B-1----:R-:W-:Y:S01]  /*10010*/  VIADD R33, R174, 0x20 ;  /* 0x00000020ae217836 */ /* 0x002fe20000000000 */
        /* <DEDUP_REMOVED lines=9> */
[C---:B--23--:R-:W-:Y:S02]  /*100b0*/  IMAD.SHL.U32 R35, R4.reuse, 0x2, RZ ;  /* 0x0000000204237824 */ /* 0x04cfe400078e00ff */
        /* <DEDUP_REMOVED lines=11> */
[----:B------:R-:W3:Y:S04]  /*10170*/  LD.E.64 R4, desc[UR6][R34.64] ;  /* 0x0000000622047980 */ /* 0x000ee8000c101b00 */
[----:B------:R-:W4:Y:S01]  /*10180*/  LD.E.64 R6, desc[UR6][R22.64] ;  /* 0x0000000616067980 */ /* 0x000f22000c101b00 */
[--C-:B-----5:R-:W-:Y:S02]  /*10190*/  HADD2.F32 R42, -RZ, R37.reuse.H1_H1 ;  /* 0x30000025ff2a7230 */ /* 0x120fe40000004100 */
[----:B------:R-:W-:Y:S02]  /*101a0*/  HADD2.F32 R40, -RZ, R37.H0_H0 ;  /* 0x20000025ff287230 */ /* 0x000fe40000004100 */
[--C-:B------:R-:W-:Y:S02]  /*101b0*/  HADD2.F32 R37, -RZ, R39.reuse.H1_H1 ;  /* 0x30000027ff257230 */ /* 0x100fe40000004100 */
[----:B------:R-:W-:-:S02]  /*101c0*/  HADD2.F32 R44, -RZ, R39.H0_H0 ;  /* 0x20000027ff2c7230 */ /* 0x000fc40000004100 */
[----:B---3--:R-:W-:Y:S02]  /*101d0*/  HADD2.F32 R13, -RZ, R4.H1_H1 ;  /* 0x30000004ff0d7230 */ /* 0x008fe40000004100 */
[----:B------:R-:W-:Y:S02]  /*101e0*/  HADD2.F32 R8, -RZ, R5.H1_H1 ;  /* 0x30000005ff087230 */ /* 0x000fe40000004100 */
[--C-:B----4-:R-:W-:Y:S02]  /*101f0*/  HADD2.F32 R32, -RZ, R6.reuse.H1_H1 ;  /* 0x30000006ff207230 */ /* 0x110fe40000004100 */
        /* <DEDUP_REMOVED lines=29> */
.L_x_1364:
[----:B------:R-:W-:Y:S05]  /*103d0*/  BSYNC B0 ;  /* 0x0000000000007941 */ /* 0x000fea0003800000 */
.L_x_1363:
[----:B-----5:R3:W-:Y:S02]  /*103e0*/  STS.128 [R241+0x1000], R36 ;  /* 0x00100024f1007388 */ /* 0x0207e40000000c00 */
.L_x_1362:
[----:B------:R-:W-:Y:S05]  /*103f0*/  BSYNC B1 ;  /* 0x0000000000017941 */ /* 0x000fea0003800000 */
.L_x_1361:
        /* <DEDUP_REMOVED lines=10> */
[--C-:B-----5:R-:W-:Y:S02]  /*104a0*/  HADD2.F32 R42, -RZ, R37.reuse.H1_H1 ;  /* 0x30000025ff2a7230 */ /* 0x120fe40000004100 */
[----:B------:R-:W-:Y:S02]  /*104b0*/  HADD2.F32 R40, -RZ, R37.H0_H0 ;  /* 0x20000025ff287230 */ /* 0x000fe40000004100 */
[--C-:B------:R-:W-:Y:S02]  /*104c0*/  HADD2.F32 R37, -RZ, R39.reuse.H1_H1 ;  /* 0x30000027ff257230 */ /* 0x100fe40000004100 */
[----:B------:R-:W-:-:S02]  /*104d0*/  HADD2.F32 R44, -RZ, R39.H0_H0 ;  /* 0x20000027ff2c7230 */ /* 0x000fc40000004100 */
[----:B--2---:R-:W-:Y:S02]  /*104e0*/  HADD2.F32 R13, -RZ, R4.H1_H1 ;  /* 0x30000004ff0d7230 */ /* 0x004fe40000004100 */
        /* <DEDUP_REMOVED lines=31> */
.L_x_1368:
[----:B------:R-:W-:Y:S05]  /*106e0*/  BSYNC B0 ;  /* 0x0000000000007941 */ /* 0x000fea0003800000 */
.L_x_1367:
[----:B-----5:R1:W-:Y:S02]  /*106f0*/  STS.128 [R241+0x3000], R36 ;  /* 0x00300024f1007388 */ /* 0x0203e40000000c00 */
.L_x_1366:
[----:B------:R-:W-:Y:S05]  /*10700*/  BSYNC B1 ;  /* 0x0000000000017941 */ /* 0x000fea0003800000 */
.L_x_1365:
        /* <DEDUP_REMOVED lines=10> */
[--C-:B-----5:R-:W-:Y:S02]  /*107b0*/  HADD2.F32 R42, -RZ, R37.reuse.H1_H1 ;  /* 0x30000025ff2a7230 */ /* 0x120fe40000004100 */
[----:B------:R-:W-:Y:S02]  /*107c0*/  HADD2.F32 R40, -RZ, R37.H0_H0 ;  /* 0x20000025ff287230 */ /* 0x000fe40000004100 */
[--C-:B------:R-:W-:Y:S02]  /*107d0*/  HADD2.F32 R37, -RZ, R39.reuse.H1_H1 ;  /* 0x30000027ff257230 */ /* 0x100fe40000004100 */
[----:B------:R-:W-:-:S02]  /*107e0*/  HADD2.F32 R44, -RZ, R39.H0_H0 ;  /* 0x20000027ff2c7230 */ /* 0x000fc40000004100 */
[----:B---3--:R-:W-:Y:S02]  /*107f0*/  HADD2.F32 R13, -RZ, R4.H1_H1 ;  /* 0x30000004ff0d7230 */ /* 0x008fe40000004100 */
[----:B------:R-:W-:Y:S02]  /*10800*/  HADD2.F32 R8, -RZ, R5.H1_H1 ;  /* 0x30000005ff087230 */ /* 0x000fe40000004100 */
[--C-:B--2---:R-:W-:Y:S02]  /*10810*/  HADD2.F32 R32, -RZ, R6.reuse.H1_H1 ;  /* 0x30000006ff207230 */ /* 0x104fe40000004100 */
        /* <DEDUP_REMOVED lines=29> */
.L_x_1372:
[----:B------:R-:W-:Y:S05]  /*109f0*/  BSYNC B0 ;  /* 0x0000000000007941 */ /* 0x000fea0003800000 */
.L_x_1371:
[----:B-----5:R3:W-:Y:S02]  /*10a00*/  STS.128 [R241+0x5000], R36 ;  /* 0x00500024f1007388 */ /* 0x0207e40000000c00 */
.L_x_1370:
[----:B------:R-:W-:Y:S05]  /*10a10*/  BSYNC B1 ;  /* 0x0000000000017941 */ /* 0x000fea0003800000 */
.L_x_1369:
[----:B------:R-:W-:-:S13]  /*10a20*/  ISETP.GE.AND P0, PT, R9, R2, PT ;  /* 0x000000020900720c */ /* 0x000fda0003f06270 */
[----:B------:R1:W-:Y:S01]  /*10a30*/  @P0 STS.128 [R241+0x7000], RZ ;  /* 0x007000fff1000388 */ /* 0x0003e20000000c00 */
[----:B------:R-:W-:Y:S05]  /*10a40*/  @P0 BRA `(.L_x_1360) ;  /* 0x0000000000b40947 */ /* 0x000fea0003800000 */
[----:B-1-3--:R1:W5:Y:S01]  /*10a50*/  LD.E.128 R36, desc[UR6][R30.64+0x180] ;  /* 0x000180061e247980 */ /* 0x00a362000c101d00 */
[----:B------:R-:W-:Y:S01]  /*10a60*/  ISETP.GE.AND P0, PT, R9, R0, PT ;  /* 0x000000000900720c */ /* 0x000fe20003f06270 */
[----:B------:R-:W-:-:S12]  /*10a70*/  BSSY B0, `(.L_x_1373) ;  /* 0x0000029000007945 */ /* 0x000fd80003800000 */
[----:B------:R-:W-:Y:S05]  /*10a80*/  @P0 BRA `(.L_x_1374) ;  /* 0x00000000009c0947 */ /* 0x000fea0003800000 */
[----:B------:R3:W4:Y:S04]  /*10a90*/  LD.E.64 R4, desc[UR6][R34.64+0xc0] ;  /* 0x0000c00622047980 */ /* 0x000728000c101b00 */
[----:B------:R-:W4:Y:S01]  /*10aa0*/  LD.E.64 R6, desc[UR6][R22.64+0xc0] ;  /* 0x0000c00616067980 */ /* 0x000f22000c101b00 */
[----:B-----5:R-:W-:Y:S02]  /*10ab0*/  HADD2.F32 R32, -RZ, R37.H1_H1 ;  /* 0x30000025ff207230 */ /* 0x020fe40000004100 */
[----:B-12---:R-:W-:Y:S02]  /*10ac0*/  HADD2.F32 R31, -RZ, R39.H1_H1 ;  /* 0x30000027ff1f7230 */ /* 0x006fe40000004100 */
[----:B------:R-:W-:Y:S02]  /*10ad0*/  HADD2.F32 R30, -RZ, R37.H0_H0 ;  /* 0x20000025ff1e7230 */ /* 0x000fe40000004100 */
[----:B---3--:R-:W-:-:S02]  /*10ae0*/  HADD2.F32 R34, -RZ, R39.H0_H0 ;  /* 0x20000027ff227230 */ /* 0x008fc40000004100 */
[----:B----4-:R-:W-:Y:S02]  /*10af0*/  HADD2.F32 R13, -RZ, R4.H1_H1 ;  /* 0x30000004ff0d7230 */ /* 0x010fe40000004100 */
[----:B------:R-:W-:Y:S02]  /*10b00*/  HADD2.F32 R8, -RZ, R5.H1_H1 ;  /* 0x30000005ff087230 */ /* 0x000fe40000004100 */
[--C-:B------:R-:W-:Y:S02]  /*10b10*/  HADD2.F32 R24, -RZ, R6.reuse.H1_H1 ;  /* 0x30000006ff187230 */ /* 0x100fe40000004100 */
        /* <DEDUP_REMOVED lines=29> */
[----:B------:R-:W-:Y:S02]  /*10cf0*/  MOV R37, R32 ;  /* 0x0000002000257202 */ /* 0x000fe40000000f00 */
.L_x_1374:
[----:B------:R-:W-:Y:S05]  /*10d00*/  BSYNC B0 ;  /* 0x0000000000007941 */ /* 0x000fea0003800000 */
.L_x_1373:
[----:B-----5:R3:W-:Y:S02]  /*10d10*/  STS.128 [R241+0x7000], R36 ;  /* 0x00700024f1007388 */ /* 0x0207e40000000c00 */
.L_x_1360:
[----:B------:R-:W-:Y:S05]  /*10d20*/  BSYNC B2 ;  /* 0x0000000000027941 */ /* 0x000fea0003800000 */
.L_x_1359:
[----:B-123--:R-:W-:-:S05]  /*10d30*/  VIADD R31, R174, 0x30 ;  /* 0x00000030ae1f7836 */ /* 0x00efca0000000000 */
        /* <DEDUP_REMOVED lines=22> */
[--C-:B-----5:R-:W-:Y:S02]  /*10ea0*/  HADD2.F32 R15, -RZ, R21.reuse.H0_H0 ;  /* 0x20000015ff0f7230 */ /* 0x120fe40000004100 */
[----:B------:R-:W-:Y:S02]  /*10eb0*/  HADD2.F32 R21, -RZ, R21.H1_H1 ;  /* 0x30000015ff157230 */ /* 0x000fe40000004100 */
[--C-:B------:R-:W-:Y:S02]  /*10ec0*/  HADD2.F32 R14, -RZ, R23.reuse.H1_H1 ;  /* 0x30000017ff0e7230 */ /* 0x100fe40000004100 */
[----:B------:R-:W-:-:S02]  /*10ed0*/  HADD2.F32 R30, -RZ, R23.H0_H0 ;  /* 0x20000017ff1e7230 */ /* 0x000fc40000004100 */
[----:B---3--:R-:W-:Y:S02]  /*10ee0*/  HADD2.F32 R8, -RZ, R4.H1_H1 ;  /* 0x30000004ff087230 */ /* 0x008fe40000004100 */
[----:B------:R-:W-:Y:S02]  /*10ef0*/  HADD2.F32 R3, -RZ, R5.H1_H1 ;  /* 0x30000005ff037230 */ /* 0x000fe40000004100 */
[--C-:B----4-:R-:W-:Y:S02]  /*10f00*/  HADD2.F32 R13, -RZ, R6.reuse.H1_H1 ;  /* 0x30000006ff0d7230 */ /* 0x110fe40000004100 */
[C---:B------:R-:W-:Y:S01]  /*10f10*/  FMUL.FTZ R24, R21.reuse, R8 ;  /* 0x0000000815187220 */ /* 0x040fe20000410000 */
[----:B------:R-:W-:Y:S02]  /*10f20*/  HADD2.F32 R12, -RZ, R7.H1_H1 ;  /* 0x30000007ff0c7230 */ /* 0x000fe40000004100 */
[----:B------:R-:W-:Y:S02]  /*10f30*/  HADD2.F32 R6, -RZ, R6.H0_H0 ;  /* 0x20000006ff067230 */ /* 0x000fe40000004100 */
[----:B------:R-:W-:Y:S01]  /*10f40*/  FMUL.FTZ R23, R21, R13 ;  /* 0x0000000d15177220 */ /* 0x000fe20000410000 */
[C---:B------:R-:W-:Y:S01]  /*10f50*/  FMUL.FTZ R21, R14.reuse, R3 ;  /* 0x000000030e157220 */ /* 0x040fe20000410000 */
[----:B------:R-:W-:Y:S01]  /*10f60*/  FMUL.FTZ R14, R14, R12 ;  /* 0x0000000c0e0e7220 */ /* 0x000fe20000410000 */
[----:B------:R-:W-:-:S02]  /*10f70*/  HADD2.F32 R4, -RZ, R4.H0_H0 ;  /* 0x20000004ff047230 */ /* 0x000fc40000004100 */
[C---:B------:R-:W-:Y:S01]  /*10f80*/  FFMA.FTZ R23, R15.reuse, R8, R23 ;  /* 0x000000080f177223 */ /* 0x040fe20000010017 */
[----:B------:R-:W-:Y:S02]  /*10f90*/  HADD2.F32 R5, -RZ, R5.H0_H0 ;  /* 0x20000005ff057230 */ /* 0x000fe40000004100 */
[C---:B------:R-:W-:Y:S01]  /*10fa0*/  FFMA.FTZ R14, R30.reuse, R3, R14 ;  /* 0x000000031e0e7223 */ /* 0x040fe2000001000e */
[----:B------:R-:W-:Y:S02]  /*10fb0*/  HADD2.F32 R3, -RZ, R20.H1_H1 ;  /* 0x30000014ff037230 */ /* 0x000fe40000004100 */
[----:B------:R-:W-:Y:S01]  /*10fc0*/  FFMA.FTZ R24, R15, R13, -R24 ;  /* 0x0000000d0f187223 */ /* 0x000fe20000010818 */
[----:B------:R-:W-:Y:S02]  /*10fd0*/  HADD2.F32 R8, -RZ, R22.H1_H1 ;  /* 0x30000016ff087230 */ /* 0x000fe40000004100 */
[----:B------:R-:W-:Y:S01]  /*10fe0*/  FFMA.FTZ R21, R30, R12, -R21 ;  /* 0x0000000c1e157223 */ /* 0x000fe20000010815 */
[----:B------:R-:W-:-:S02]  /*10ff0*/  HADD2.F32 R7, -RZ, R7.H0_H0 ;  /* 0x20000007ff077230 */ /* 0x000fc40000004100 */
[C---:B------:R-:W-:Y:S01]  /*11000*/  FMUL.FTZ R12, R3.reuse, R4 ;  /* 0x00000004030c7220 */ /* 0x040fe20000410000 */
[----:B------:R-:W-:Y:S01]  /*11010*/  FMUL.FTZ R15, R3, R6 ;  /* 0x00000006030f7220 */ /* 0x000fe20000410000 */
[----:B------:R-:W-:Y:S02]  /*11020*/  HADD2.F32 R13, -RZ, R20.H0_H0 ;  /* 0x20000014ff0d7230 */ /* 0x000fe40000004100 */
        /* <DEDUP_REMOVED lines=12> */
.L_x_1379:
[----:B------:R-:W-:Y:S05]  /*110f0*/  BSYNC B0 ;  /* 0x0000000000007941 */ /* 0x000fea0003800000 */
.L_x_1378:
[----:B-----5:R3:W-:Y:S02]  /*11100*/  STS.128 [R241+0x1800], R20 ;  /* 0x00180014f1007388 */ /* 0x0207e40000000c00 */
.L_x_1377:
[----:B------:R-:W-:Y:S05]  /*11110*/  BSYNC B1 ;  /* 0x0000000000017941 */ /* 0x000fea0003800000 */
.L_x_1376:
        /* <DEDUP_REMOVED lines=9> */
[----:B------:R-:W4:Y:S01]  /*111b0*/  LD.E.64 R6, desc[UR6][R16.64+0x40] ;  /* 0x0000400610067980 */ /* 0x000f22000c101b00 */
[--C-:B---3-5:R-:W-:Y:S01]  /*111c0*/  HADD2.F32 R21, -RZ, R13.reuse.H0_H0 ;  /* 0x2000000dff157230 */ /* 0x128fe20000004100 */
[----:B------:R-:W-:Y:S01]  /*111d0*/  MOV R20, R14 ;  /* 0x0000000e00147202 */ /* 0x000fe20000000f00 */
[----:B------:R-:W-:Y:S02]  /*111e0*/  HADD2.F32 R22, -RZ, R13.H1_H1 ;  /* 0x3000000dff167230 */ /* 0x000fe40000004100 */
[--C-:B------:R-:W-:Y:S02]  /*111f0*/  HADD2.F32 R14, -RZ, R15.reuse.H1_H1 ;  /* 0x3000000fff0e7230 */ /* 0x100fe40000004100 */
[----:B------:R-:W-:-:S02]  /*11200*/  HADD2.F32 R23, -RZ, R15.H0_H0 ;  /* 0x2000000fff177230 */ /* 0x000fc40000004100 */
[----:B--2---:R-:W-:Y:S02]  /*11210*/  HADD2.F32 R8, -RZ, R4.H1_H1 ;  /* 0x30000004ff087230 */ /* 0x004fe40000004100 */
        /* <DEDUP_REMOVED lines=9> */
[----:B------:R-:W-:Y:S01]  /*112b0*/  FFMA.FTZ R15, R21, R8, R15 ;  /* 0x00000008150f7223 */ /* 0x000fe2000001000f */
[----:B------:R-:W-:Y:S01]  /*112c0*/  FFMA.FTZ R22, R23, R11, -R22 ;  /* 0x0000000b17167223 */ /* 0x000fe20000010816 */
[----:B------:R-:W-:Y:S02]  /*112d0*/  HADD2.F32 R11, -RZ, R12.H1_H1 ;  /* 0x3000000cff0b7230 */ /* 0x000fe40000004100 */
[----:B------:R-:W-:Y:S01]  /*112e0*/  FFMA.FTZ R24, R21, R13, -R24 ;  /* 0x0000000d15187223 */ /* 0x000fe20000010818 */
[----:B------:R-:W-:Y:S02]  /*112f0*/  HADD2.F32 R5, -RZ, R5.H0_H0 ;  /* 0x20000005ff057230 */ /* 0x000fe40000004100 */
[----:B------:R-:W-:Y:S01]  /*11300*/  FFMA.FTZ R3, R23, R3, R14 ;  /* 0x0000000317037223 */ /* 0x000fe2000001000e */
[----:B------:R-:W-:Y:S02]  /*11310*/  HADD2.F32 R8, -RZ, R20.H1_H1 ;  /* 0x30000014ff087230 */ /* 0x000fe40000004100 */
[----:B------:R-:W-:Y:S01]  /*11320*/  FMUL.FTZ R21, R11, R6 ;  /* 0x000000060b157220 */ /* 0x000fe20000410000 */
[----:B------:R-:W-:-:S02]  /*11330*/  HADD2.F32 R7, -RZ, R7.H0_H0 ;  /* 0x20000007ff077230 */ /* 0x000fc40000004100 */
        /* <DEDUP_REMOVED lines=13> */
.L_x_1383:
[----:B------:R-:W-:Y:S05]  /*11410*/  BSYNC B0 ;  /* 0x0000000000007941 */ /* 0x000fea0003800000 */
.L_x_1382:
[----:B-----5:R1:W-:Y:S02]  /*11420*/  STS.128 [R241+0x3800], R12 ;  /* 0x0038000cf1007388 */ /* 0x0203e40000000c00 */
.L_x_1381:
[----:B------:R-:W-:Y:S05]  /*11430*/  BSYNC B1 ;  /* 0x0000000000017941 */ /* 0x000fea0003800000 */
.L_x_1380:
        /* <DEDUP_REMOVED lines=9> */
[----:B------:R-:W4:Y:S01]  /*114d0*/  LD.E.64 R4, desc[UR6][R26.64+0x80] ;  /* 0x000080061a047980 */ /* 0x000f22000c101b00 */
[--C-:B---3-5:R-:W-:Y:S02]  /*114e0*/  HADD2.F32 R20, -RZ, R13.reuse.H0_H0 ;  /* 0x2000000dff147230 */ /* 0x128fe40000004100 */
[----:B------:R-:W-:Y:S02]  /*114f0*/  HADD2.F32 R21, -RZ, R13.H1_H1 ;  /* 0x3000000dff157230 */ /* 0x000fe40000004100 */
[--C-:B------:R-:W-:Y:S02]  /*11500*/  HADD2.F32 R13, -RZ, R15.reuse.H1_H1 ;  /* 0x3000000fff0d7230 */ /* 0x100fe40000004100 */
[----:B------:R-:W-:-:S02]  /*11510*/  HADD2.F32 R22, -RZ, R15.H0_H0 ;  /* 0x2000000fff167230 */ /* 0x000fc40000004100 */
[----:B--2---:R-:W-:Y:S02]  /*11520*/  HADD2.F32 R10, -RZ, R7.H1_H1 ;  /* 0x30000007ff0a7230 */ /* 0x004fe40000004100 */
[----:B----4-:R-:W-:-:S03]  /*11530*/  HADD2.F32 R3, -RZ, R5.H1_H1 ;  /* 0x30000005ff037230 */ /* 0x010fc60000004100 */
[C---:B------:R-:W-:Y:S01]  /*11540*/  FMUL.FTZ R24, R13.reuse, R10 ;  /* 0x0000000a0d187220 */ /* 0x040fe20000410000 */
[----:B------:R-:W-:Y:S02]  /*11550*/  HADD2.F32 R8, -RZ, R4.H1_H1 ;  /* 0x30000004ff087230 */ /* 0x000fe40000004100 */
[-C--:B------:R-:W-:Y:S01]  /*11560*/  FMUL.FTZ R15, R13, R3.reuse ;  /* 0x000000030d0f7220 */ /* 0x080fe20000410000 */
[--C-:B------:R-:W-:Y:S02]  /*11570*/  HADD2.F32 R11, -RZ, R6.reuse.H1_H1 ;  /* 0x30000006ff0b7230 */ /* 0x100fe40000004100 */
[----:B------:R-:W-:Y:S01]  /*11580*/  FMUL.FTZ R23, R21, R8 ;  /* 0x0000000815177220 */ /* 0x000fe20000410000 */
[C---:B------:R-:W-:Y:S01]  /*11590*/  FFMA.FTZ R24, R22.reuse, R3, R24 ;  /* 0x0000000316187223 */ /* 0x040fe20000010018 */
[----:B------:R-:W-:Y:S01]  /*115a0*/  FFMA.FTZ R15, R22, R10, -R15 ;  /* 0x0000000a160f7223 */ /* 0x000fe2000001080f */
[----:B------:R-:W-:Y:S02]  /*115b0*/  HADD2.F32 R6, -RZ, R6.H0_H0 ;  /* 0x20000006ff067230 */ /* 0x000fe40000004100 */
[----:B------:R-:W-:-:S02]  /*115c0*/  HADD2.F32 R3, -RZ, R12.H1_H1 ;  /* 0x3000000cff037230 */ /* 0x000fc40000004100 */
[----:B------:R-:W-:Y:S02]  /*115d0*/  HADD2.F32 R4, -RZ, R4.H0_H0 ;  /* 0x20000004ff047230 */ /* 0x000fe40000004100 */
[----:B------:R-:W-:Y:S02]  /*115e0*/  HADD2.F32 R5, -RZ, R5.H0_H0 ;  /* 0x20000005ff057230 */ /* 0x000fe40000004100 */
[----:B------:R-:W-:Y:S02]  /*115f0*/  HADD2.F32 R10, -RZ, R14.H1_H1 ;  /* 0x3000000eff0a7230 */ /* 0x000fe40000004100 */
[-C--:B------:R-:W-:Y:S01]  /*11600*/  FMUL.FTZ R21, R21, R11.reuse ;  /* 0x0000000b15157220 */ /* 0x080fe20000410000 */
[----:B------:R-:W-:Y:S02]  /*11610*/  HADD2.F32 R7, -RZ, R7.H0_H0 ;  /* 0x20000007ff077230 */ /* 0x000fe40000004100 */
[----:B------:R-:W-:Y:S01]  /*11620*/  FFMA.FTZ R23, R20, R11, -R23 ;  /* 0x0000000b14177223 */ /* 0x000fe20000010817 */
[----:B------:R-:W-:-:S02]  /*11630*/  HADD2.F32 R11, -RZ, R12.H0_H0 ;  /* 0x2000000cff0b7230 */ /* 0x000fc40000004100 */
[C---:B------:R-:W-:Y:S01]  /*11640*/  FMUL.FTZ R12, R3.reuse, R4 ;  /* 0x00000004030c7220 */ /* 0x040fe20000410000 */
[----:B------:R-:W-:Y:S01]  /*11650*/  FMUL.FTZ R13, R3, R6 ;  /* 0x00000006030d7220 */ /* 0x000fe20000410000 */
[----:B------:R-:W-:Y:S02]  /*11660*/  HADD2.F32 R14, -RZ, R14.H0_H0 ;  /* 0x2000000eff0e7230 */ /* 0x000fe40000004100 */
[----:B------:R-:W-:Y:S01]  /*11670*/  FMUL.FTZ R3, R10, R5 ;  /* 0x000000050a037220 */ /* 0x000fe20000410000 */
[----:B------:R-:W-:Y:S01]  /*11680*/  FFMA.FTZ R8, R20, R8, R21 ;  /* 0x0000000814087223 */ /* 0x000fe20000010015 */
        /* <DEDUP_REMOVED lines=10> */
.L_x_1387:
[----:B------:R-:W-:Y:S05]  /*11730*/  BSYNC B0 ;  /* 0x0000000000007941 */ /* 0x000fea0003800000 */
.L_x_1386:
[----:B-----5:R1:W-:Y:S02]  /*11740*/  STS.128 [R241+0x5800], R12 ;  /* 0x0058000cf1007388 */ /* 0x0203e40000000c00 */
.L_x_1385:
[----:B------:R-:W-:Y:S05]  /*11750*/  BSYNC B1 ;  /* 0x0000000000017941 */ /* 0x000fea0003800000 */
.L_x_1384:
        /* <DEDUP_REMOVED lines=9> */
[----:B-----5:R-:W-:Y:S02]  /*117f0*/  HADD2.F32 R9, -RZ, R15.H1_H1 ;  /* 0x3000000fff097230 */ /* 0x020fe40000004100 */
[--C-:B------:R-:W-:Y:S02]  /*11800*/  HADD2.F32 R11, -RZ, R13.reuse.H0_H0 ;  /* 0x2000000dff0b7230 */ /* 0x100fe40000004100 */
[----:B------:R-:W-:Y:S02]  /*11810*/  HADD2.F32 R13, -RZ, R13.H1_H1 ;  /* 0x3000000dff0d7230 */ /* 0x000fe40000004100 */
[----:B------:R-:W-:-:S02]  /*11820*/  HADD2.F32 R15, -RZ, R15.H0_H0 ;  /* 0x2000000fff0f7230 */ /* 0x000fc40000004100 */
[----:B--2---:R-:W-:Y:S02]  /*11830*/  HADD2.F32 R0, -RZ, R3.H1_H1 ;  /* 0x30000003ff007230 */ /* 0x004fe40000004100 */
[----:B------:R-:W-:Y:S02]  /*11840*/  HADD2.F32 R6, -RZ, R2.H1_H1 ;  /* 0x30000002ff067230 */ /* 0x000fe40000004100 */
[----:B---3--:R-:W-:Y:S02]  /*11850*/  HADD2.F32 R7, -RZ, R5.H1_H1 ;  /* 0x30000005ff077230 */ /* 0x008fe40000004100 */
[----:B------:R-:W-:Y:S01]  /*11860*/  FMUL.FTZ R10, R9, R0 ;  /* 0x00000000090a7220 */ /* 0x000fe20000410000 */
[--C-:B------:R-:W-:Y:S02]  /*11870*/  HADD2.F32 R8, -RZ, R4.reuse.H1_H1 ;  /* 0x30000004ff087230 */ /* 0x100fe40000004100 */
[----:B------:R-:W-:Y:S01]  /*11880*/  FMUL.FTZ R16, R13, R6 ;  /* 0x000000060d107220 */ /* 0x000fe20000410000 */
[----:B------:R-:W-:-:S02]  /*11890*/  HADD2.F32 R4, -RZ, R4.H0_H0 ;  /* 0x20000004ff047230 */ /* 0x000fc40000004100 */
[-C--:B------:R-:W-:Y:S01]  /*118a0*/  FMUL.FTZ R9, R9, R7.reuse ;  /* 0x0000000709097220 */ /* 0x080fe20000410000 */
[----:B------:R-:W-:Y:S01]  /*118b0*/  FFMA.FTZ R10, R15, R7, -R10 ;  /* 0x000000070f0a7223 */ /* 0x000fe2000001080a */
[----:B------:R-:W-:Y:S01]  /*118c0*/  FMUL.FTZ R13, R13, R8 ;  /* 0x000000080d0d7220 */ /* 0x000fe20000410000 */
[----:B------:R-:W-:Y:S02]  /*118d0*/  HADD2.F32 R7, -RZ, R12.H1_H1 ;  /* 0x3000000cff077230 */ /* 0x000fe40000004100 */
[----:B------:R-:W-:Y:S01]  /*118e0*/  FFMA.FTZ R9, R15, R0, R9 ;  /* 0x000000000f097223 */ /* 0x000fe20000010009 */
[----:B------:R-:W-:Y:S02]  /*118f0*/  HADD2.F32 R2, -RZ, R2.H0_H0 ;  /* 0x20000002ff027230 */ /* 0x000fe40000004100 */
[C---:B------:R-:W-:Y:S01]  /*11900*/  FFMA.FTZ R16, R11.reuse, R8, -R16 ;  /* 0x000000080b107223 */ /* 0x040fe20000010810 */
[----:B------:R-:W-:Y:S02]  /*11910*/  HADD2.F32 R3, -RZ, R3.H0_H0 ;  /* 0x20000003ff037230 */ /* 0x000fe40000004100 */
[----:B------:R-:W-:Y:S01]  /*11920*/  FFMA.FTZ R13, R11, R6, R13 ;  /* 0x000000060b0d7223 */ /* 0x000fe2000001000d */
[----:B------:R-:W-:-:S02]  /*11930*/  HADD2.F32 R0, -RZ, R14.H1_H1 ;  /* 0x3000000eff007230 */ /* 0x000fc40000004100 */
[C---:B------:R-:W-:Y:S01]  /*11940*/  FMUL.FTZ R6, R7.reuse, R2 ;  /* 0x0000000207067220 */ /* 0x040fe20000410000 */
[----:B------:R-:W-:Y:S02]  /*11950*/  HADD2.F32 R5, -RZ, R5.H0_H0 ;  /* 0x20000005ff057230 */ /* 0x000fe40000004100 */
        /* <DEDUP_REMOVED lines=14> */
.L_x_1389:
[----:B------:R-:W-:Y:S05]  /*11a40*/  BSYNC B0 ;  /* 0x0000000000007941 */ /* 0x000fea0003800000 */
.L_x_1388:
[----:B-----5:R1:W-:Y:S01]  /*11a50*/  STS.128 [R241+0x7800], R12 ;  /* 0x0078000cf1007388 */ /* 0x0203e20000000c00 */
[----:B------:R-:W-:Y:S05]  /*11a60*/  BRA `(.L_x_1375) ;  /* 0x0000006400a47947 */ /* 0x000fea0003800000 */
.L_x_1326:
        /* <DEDUP_REMOVED lines=18> */
[C---:B------:R-:W-:Y:S02]  /*11b90*/  LEA R4, P0, R7.reuse, R26, 0x1 ;  /* 0x0000001a07047211 */ /* 0x040fe400078008ff */
[----:B------:R-:W-:Y:S01]  /*11ba0*/  MOV R21, RZ ;  /* 0x000000ff00157202 */ /* 0x000fe20000000f00 */
[----:B------:R-:W3:Y:S01]  /*11bb0*/  LD.E.128 R36, desc[UR6][R36.64] ;  /* 0x0000000624247980 */ /* 0x000ee2000c101d00 */
[----:B------:R-:W-:Y:S02]  /*11bc0*/  LEA.HI.X R5, R7, R27, R5, 0x1, P0 ;  /* 0x0000001b07057211 */ /* 0x000fe400000f0c05 */
[----:B------:R-:W-:-:S04]  /*11bd0*/  @P1 IADD3 R21, -R3, RZ, RZ ;  /* 0x000000ff03151210 */ /* 0x000fc80007ffe1ff */
[----:B------:R-:W4:Y:S01]  /*11be0*/  LD.E.128 R4, desc[UR6][R4.64] ;  /* 0x0000000604047980 */ /* 0x000f22000c101d00 */
[----:B------:R-:W-:-:S04]  /*11bf0*/  IADD3 R23, P0, R21, R8, RZ ;  /* 0x0000000815177210 */ /* 0x000fc80007f1e0ff */
[----:B------:R-:W-:Y:S02]  /*11c00*/  LEA.HI.X.SX32 R21, R21, R24, 0x1, P0 ;  /* 0x0000001815157211 */ /* 0x000fe400000f0eff */
[----:B------:R-:W-:-:S04]  /*11c10*/  LEA R20, P0, R23, R16, 0x1 ;  /* 0x0000001017147211 */ /* 0x000fc800078008ff */
[----:B------:R-:W-:-:S06]  /*11c20*/  LEA.HI.X R21, R23, R17, R21, 0x1, P0 ;  /* 0x0000001117157211 */ /* 0x000fcc00000f0c15 */
[----:B------:R-:W2:Y:S01]  /*11c30*/  LD.E.128 R20, desc[UR6][R20.64] ;  /* 0x0000000614147980 */ /* 0x000ea2000c101d00 */
[----:B---3--:R-:W-:Y:S02]  /*11c40*/  HADD2.F32 R56, -RZ, R39.H1_H1 ;  /* 0x30000027ff387230 */ /* 0x008fe40000004100 */
[--C-:B----4-:R-:W-:Y:S02]  /*11c50*/  HADD2.F32 R25, -RZ, R5.reuse.H0_H0 ;  /* 0x20000005ff197230 */ /* 0x110fe40000004100 */
[----:B------:R-:W-:Y:S02]  /*11c60*/  HADD2.F32 R44, -RZ, R5.H1_H1 ;  /* 0x30000005ff2c7230 */ /* 0x000fe40000004100 */
[--C-:B------:R-:W-:Y:S02]  /*11c70*/  HADD2.F32 R5, -RZ, R7.reuse.H0_H0 ;  /* 0x20000007ff057230 */ /* 0x100fe40000004100 */
[----:B------:R-:W-:Y:S02]  /*11c80*/  HADD2.F32 R7, -RZ, R7.H1_H1 ;  /* 0x30000007ff077230 */ /* 0x000fe40000004100 */
[----:B------:R-:W-:Y:S01]  /*11c90*/  @!P1 FADD.FTZ R25, -R25, -RZ ;  /* 0x800000ff19199221 */ /* 0x000fe20000010100 */
[----:B------:R-:W-:-:S02]  /*11ca0*/  HADD2.F32 R45, -RZ, R4.H0_H0 ;  /* 0x20000004ff2d7230 */ /* 0x000fc40000004100 */
[----:B------:R-:W-:Y:S01]  /*11cb0*/  @!P1 FADD.FTZ R5, -R5, -RZ ;  /* 0x800000ff05059221 */ /* 0x000fe20000010100 */
[----:B------:R-:W-:Y:S02]  /*11cc0*/  HADD2.F32 R46, -RZ, R4.H1_H1 ;  /* 0x30000004ff2e7230 */ /* 0x000fe40000004100 */
[----:B------:R-:W-:Y:S01]  /*11cd0*/  @!P1 FADD.FTZ R7, -R7, -RZ ;  /* 0x800000ff07079221 */ /* 0x000fe20000010100 */
[----:B------:R-:W-:Y:S02]  /*11ce0*/  HADD2.F32 R52, -RZ, R37.H0_H0 ;  /* 0x20000025ff347230 */ /* 0x000fe40000004100 */
[----:B------:R-:W-:Y:S02]  /*11cf0*/  HADD2.F32 R54, -RZ, R39.H0_H0 ;  /* 0x20000027ff367230 */ /* 0x000fe40000004100 */
[--C-:B------:R-:W-:Y:S02]  /*11d00*/  HADD2.F32 R4, -RZ, R6.reuse.H0_H0 ;  /* 0x20000006ff047230 */ /* 0x100fe40000004100 */
[----:B------:R-:W-:-:S02]  /*11d10*/  HADD2.F32 R6, -RZ, R6.H1_H1 ;  /* 0x30000006ff067230 */ /* 0x000fc40000004100 */
[----:B------:R-:W-:Y:S01]  /*11d20*/  FMUL.FTZ R56, R56, R7 ;  /* 0x0000000738387220 */ /* 0x000fe20000410000 */
[----:B------:R-:W-:Y:S02]  /*11d30*/  HADD2.F32 R37, -RZ, R37.H1_H1 ;  /* 0x30000025ff257230 */ /* 0x000fe40000004100 */
[----:B------:R-:W-:Y:S01]  /*11d40*/  FMUL.FTZ R52, R52, R25 ;  /* 0x0000001934347220 */ /* 0x000fe20000410000 */
[----:B------:R-:W-:Y:S01]  /*11d50*/  FMUL.FTZ R54, R54, R5 ;  /* 0x0000000536367220 */ /* 0x000fe20000410000 */
[----:B------:R-:W-:Y:S02]  /*11d60*/  HADD2.F32 R7, -RZ, R38.H0_H0 ;  /* 0x20000026ff077230 */ /* 0x000fe40000004100 */
[----:B------:R-:W-:Y:S01]  /*11d70*/  @!P1 FADD.FTZ R44, -R44, -RZ ;  /* 0x800000ff2c2c9221 */ /* 0x000fe20000010100 */
[----:B------:R-:W-:Y:S02]  /*11d80*/  HADD2.F32 R25, -RZ, R36.H1_H1 ;  /* 0x30000024ff197230 */ /* 0x000fe40000004100 */
[----:B------:R-:W-:Y:S01]  /*11d90*/  @!P1 FADD.FTZ R4, -R4, -RZ ;  /* 0x800000ff04049221 */ /* 0x000fe20000010100 */
[----:B------:R-:W-:-:S02]  /*11da0*/  HADD2.F32 R5, -RZ, R38.H1_H1 ;  /* 0x30000026ff057230 */ /* 0x000fc40000004100 */
[----:B------:R-:W-:Y:S01]  /*11db0*/  @!P1 FADD.FTZ R46, -R46, -RZ ;  /* 0x800000ff2e2e9221 */ /* 0x000fe20000010100 */
[----:B------:R-:W-:Y:S01]  /*11dc0*/  @!P1 FADD.FTZ R6, -R6, -RZ ;  /* 0x800000ff06069221 */ /* 0x000fe20000010100 */
[----:B------:R-:W-:Y:S01]  /*11dd0*/  FMUL.FTZ R37, R37, R44 ;  /* 0x0000002c25257220 */ /* 0x000fe20000410000 */
[----:B------:R-:W-:Y:S01]  /*11de0*/  FMUL.FTZ R4, R7, R4 ;  /* 0x0000000407047220 */ /* 0x000fe20000410000 */
[----:B------:R-:W-:Y:S02]  /*11df0*/  HADD2.F32 R44, -RZ, R36.H0_H0 ;  /* 0x20000024ff2c7230 */ /* 0x000fe40000004100 */
[----:B------:R-:W-:Y:S01]  /*11e00*/  FMUL.FTZ R46, R25, R46 ;  /* 0x0000002e192e7220 */ /* 0x000fe20000410000 */
[----:B------:R-:W-:Y:S01]  /*11e10*/  FMUL.FTZ R6, R5, R6 ;  /* 0x0000000605067220 */ /* 0x000fe20000410000 */
[--C-:B--2---:R-:W-:Y:S02]  /*11e20*/  HADD2.F32 R7, -RZ, R21.reuse.H0_H0 ;  /* 0x20000015ff077230 */ /* 0x104fe40000004100 */
[----:B------:R-:W-:Y:S01]  /*11e30*/  @!P1 FADD.FTZ R45, -R45, -RZ ;  /* 0x800000ff2d2d9221 */ /* 0x000fe20000010100 */
[----:B------:R-:W-:-:S02]  /*11e40*/  HADD2.F32 R38, -RZ, R21.H1_H1 ;  /* 0x30000015ff267230 */ /* 0x000fc40000004100 */
[--C-:B-----5:R-:W-:Y:S02]  /*11e50*/  HADD2.F32 R5, -RZ, R41.reuse.H0_H0 ;  /* 0x20000029ff057230 */ /* 0x120fe40000004100 */
[----:B------:R-:W-:Y:S02]  /*11e60*/  HADD2.F32 R36, -RZ, R41.H1_H1 ;  /* 0x30000029ff247230 */ /* 0x000fe40000004100 */
[----:B------:R-:W-:Y:S02]  /*11e70*/  HADD2.F32 R25, -RZ, R43.H0_H0 ;  /* 0x2000002bff197230 */ /* 0x000fe40000004100 */
[----:B------:R-:W-:Y:S02]  /*11e80*/  HADD2.F32 R21, -RZ, R23.H0_H0 ;  /* 0x20000017ff157230 */ /* 0x000fe40000004100 */
[----:B------:R-:W-:Y:S01]  /*11e90*/  FMUL.FTZ R45, R44, R45 ;  /* 0x0000002d2c2d7220 */ /* 0x000fe20000410000 */
[--C-:B------:R-:W-:Y:S02]  /*11ea0*/  HADD2.F32 R44, -RZ, R20.reuse.H0_H0 ;  /* 0x20000014ff2c7230 */ /* 0x100fe40000004100 */
[----:B------:R-:W-:Y:S01]  /*11eb0*/  FFMA.FTZ R5, R5, R7, R52 ;  /* 0x0000000705057223 */ /* 0x000fe20000010034 */
[----:B------:R-:W-:-:S02]  /*11ec0*/  HADD2.F32 R41, -RZ, R20.H1_H1 ;  /* 0x30000014ff297230 */ /* 0x000fc40000004100 */
[----:B------:R-:W-:Y:S01]  /*11ed0*/  FFMA.FTZ R36, R36, R38, R37 ;  /* 0x0000002624247223 */ /* 0x000fe20000010025 */
[----:B------:R-:W-:Y:S01]  /*11ee0*/  FFMA.FTZ R21, R25, R21, R54 ;  /* 0x0000001519157223 */ /* 0x000fe20000010036 */
[----:B------:R-:W-:Y:S02]  /*11ef0*/  HADD2.F32 R23, -RZ, R23.H1_H1 ;  /* 0x30000017ff177230 */ /* 0x000fe40000004100 */
[--C-:B------:R-:W-:Y:S02]  /*11f00*/  HADD2.F32 R39, -RZ, R22.reuse.H0_H0 ;  /* 0x20000016ff277230 */ /* 0x100fe40000004100 */
[----:B------:R-:W-:Y:S02]  /*11f10*/  HADD2.F32 R49, -RZ, R22.H1_H1 ;  /* 0x30000016ff317230 */ /* 0x000fe40000004100 */
[----:B------:R-:W-:Y:S02]  /*11f20*/  HADD2.F32 R43, -RZ, R43.H1_H1 ;  /* 0x3000002bff2b7230 */ /* 0x000fe40000004100 */
[----:B------:R-:W-:-:S02]  /*11f30*/  HADD2.F32 R20, -RZ, R40.H0_H0 ;  /* 0x20000028ff147230 */ /* 0x000fc40000004100 */
[----:B------:R-:W-:Y:S02]  /*11f40*/  HADD2.F32 R25, -RZ, R40.H1_H1 ;  /* 0x30000028ff197230 */ /* 0x000fe40000004100 */
[--C-:B------:R-:W-:Y:S02]  /*11f50*/  HADD2.F32 R7, -RZ, R42.reuse.H0_H0 ;  /* 0x2000002aff077230 */ /* 0x100fe40000004100 */
        /* <DEDUP_REMOVED lines=10> */
.L_x_1395:
[----:B------:R-:W-:Y:S05]  /*12000*/  BSYNC B0 ;  /* 0x0000000000007941 */ /* 0x000fea0003800000 */
.L_x_1394:
[----:B-----5:R3:W-:Y:S02]  /*12010*/  STS.128 [R241], R40 ;  /* 0x00000028f1007388 */ /* 0x0207e40000000c00 */
.L_x_1393:
[----:B------:R-:W-:Y:S05]  /*12020*/  BSYNC B1 ;  /* 0x0000000000017941 */ /* 0x000fea0003800000 */
.L_x_1392:
        /* <DEDUP_REMOVED lines=20> */
[----:B------:R-:W-:-:S04]  /*12170*/  @P1 IADD3 R21, -R3, RZ, RZ ;  /* 0x000000ff03151210 */ /* 0x000fc80007ffe1ff */
[----:B------:R-:W4:Y:S01]  /*12180*/  LD.E.128 R4, desc[UR6][R4.64+0x80] ;  /* 0x0000800604047980 */ /* 0x000f22000c101d00 */
[----:B------:R-:W-:-:S04]  /*12190*/  IADD3 R23, P0, R21, R8, RZ ;  /* 0x0000000815177210 */ /* 0x000fc80007f1e0ff */
[----:B------:R-:W-:Y:S02]  /*121a0*/  LEA.HI.X.SX32 R21, R21, R24, 0x1, P0 ;  /* 0x0000001815157211 */ /* 0x000fe400000f0eff */
[----:B------:R-:W-:-:S04]  /*121b0*/  LEA R20, P0, R23, R16, 0x1 ;  /* 0x0000001017147211 */ /* 0x000fc800078008ff */
[----:B------:R-:W-:-:S06]  /*121c0*/  LEA.HI.X R21, R23, R17, R21, 0x1, P0 ;  /* 0x0000001117157211 */ /* 0x000fcc00000f0c15 */
[----:B------:R-:W3:Y:S01]  /*121d0*/  LD.E.128 R20, desc[UR6][R20.64+0x80] ;  /* 0x0000800614147980 */ /* 0x000ee2000c101d00 */
[----:B--2---:R-:W-:Y:S02]  /*121e0*/  HADD2.F32 R56, -RZ, R39.H1_H1 ;  /* 0x30000027ff387230 */ /* 0x004fe40000004100 */
        /* <DEDUP_REMOVED lines=29> */
[--C-:B---3--:R-:W-:Y:S02]  /*123c0*/  HADD2.F32 R7, -RZ, R21.reuse.H0_H0 ;  /* 0x20000015ff077230 */ /* 0x108fe40000004100 */
        /* <DEDUP_REMOVED lines=29> */
.L_x_1399:
[----:B------:R-:W-:Y:S05]  /*125a0*/  BSYNC B0 ;  /* 0x0000000000007941 */ /* 0x000fea0003800000 */
.L_x_1398:
[----:B-----5:R1:W-:Y:S02]  /*125b0*/  STS.128 [R241+0x2000], R40 ;  /* 0x00200028f1007388 */ /* 0x0203e40000000c00 */
.L_x_1397:
[----:B------:R-:W-:Y:S05]  /*125c0*/  BSYNC B1 ;  /* 0x0000000000017941 */ /* 0x000fea0003800000 */
.L_x_1396:
        /* <DEDUP_REMOVED lines=21> */
[----:B------:R-:W2:Y:S01]  /*12720*/  LD.E.128 R4, desc[UR6][R4.64+0x100] ;  /* 0x0001000604047980 */ /* 0x000ea2000c101d00 */
[----:B------:R-:W-:-:S04]  /*12730*/  IADD3 R23, P0, R21, R8, RZ ;  /* 0x0000000815177210 */ /* 0x000fc80007f1e0ff */
[----:B------:R-:W-:Y:S02]  /*12740*/  LEA.HI.X.SX32 R21, R21, R24, 0x1, P0 ;  /* 0x0000001815157211 */ /* 0x000fe400000f0eff */
[----:B------:R-:W-:-:S04]  /*12750*/  LEA R20, P0, R23, R16, 0x1 ;  /* 0x0000001017147211 */ /* 0x000fc800078008ff */
[----:B------:R-:W-:-:S06]  /*12760*/  LEA.HI.X R21, R23, R17, R21, 0x1, P0 ;  /* 0x0000001117157211 */ /* 0x000fcc00000f0c15 */
[----:B------:R-:W4:Y:S01]  /*12770*/  LD.E.128 R20, desc[UR6][R20.64+0x100] ;  /* 0x0001000614147980 */ /* 0x000f22000c101d00 */
[----:B---3--:R-:W-:Y:S02]  /*12780*/  HADD2.F32 R56, -RZ, R39.H1_H1 ;  /* 0x30000027ff387230 */ /* 0x008fe40000004100 */
[--C-:B--2---:R-:W-:Y:S02]  /*12790*/  HADD2.F32 R25, -RZ, R5.reuse.H0_H0 ;  /* 0x20000005ff197230 */ /* 0x104fe40000004100 */
        /* <DEDUP_REMOVED lines=28> */
[--C-:B----4-:R-:W-:Y:S02]  /*12960*/  HADD2.F32 R7, -RZ, R21.reuse.H0_H0 ;  /* 0x20000015ff077230 */ /* 0x110fe40000004100 */
        /* <DEDUP_REMOVED lines=29> */
.L_x_1403:
[----:B------:R-:W-:Y:S05]  /*12b40*/  BSYNC B0 ;  /* 0x0000000000007941 */ /* 0x000fea0003800000 */
.L_x_1402:
[----:B-----5:R3:W-:Y:S02]  /*12b50*/  STS.128 [R241+0x4000], R40 ;  /* 0x00400028f1007388 */ /* 0x0207e40000000c00 */
.L_x_1401:
[----:B------:R-:W-:Y:S05]  /*12b60*/  BSYNC B1 ;  /* 0x0000000000017941 */ /* 0x000fea0003800000 */
.L_x_1400:
        /* <DEDUP_REMOVED lines=26> */
[--C-:B---3--:R-:W-:Y:S02]  /*12d10*/  HADD2.F32 R46, -RZ, R36.reuse.H0_H0 ;  /* 0x20000024ff2e7230 */ /* 0x108fe40000004100 */
[----:B------:R-:W-:Y:S02]  /*12d20*/  HADD2.F32 R49, -RZ, R36.H1_H1 ;  /* 0x30000024ff317230 */ /* 0x000fe40000004100 */
[--C-:B--2---:R-:W-:Y:S02]  /*12d30*/  HADD2.F32 R25, -RZ, R4.reuse.H0_H0 ;  /* 0x20000004ff197230 */ /* 0x104fe40000004100 */
[----:B-1----:R-:W-:Y:S02]  /*12d40*/  HADD2.F32 R34, -RZ, R4.H1_H1 ;  /* 0x30000004ff227230 */ /* 0x002fe40000004100 */
[--C-:B------:R-:W-:Y:S02]  /*12d50*/  HADD2.F32 R4, -RZ, R5.reuse.H0_H0 ;  /* 0x20000005ff047230 */ /* 0x100fe40000004100 */
[----:B------:R-:W-:-:S02]  /*12d60*/  HADD2.F32 R35, -RZ, R5.H1_H1 ;  /* 0x30000005ff237230 */ /* 0x000fc40000004100 */
[----:B------:R-:W-:Y:S01]  /*12d70*/  @!P1 FADD.FTZ R25, -R25, -RZ ;  /* 0x800000ff19199221 */ /* 0x000fe20000010100 */
[--C-:B------:R-:W-:Y:S02]  /*12d80*/  HADD2.F32 R5, -RZ, R6.reuse.H0_H0 ;  /* 0x20000006ff057230 */ /* 0x100fe40000004100 */
[----:B------:R-:W-:Y:S01]  /*12d90*/  @!P1 FADD.FTZ R4, -R4, -RZ ;  /* 0x800000ff04049221 */ /* 0x000fe20000010100 */
[----:B------:R-:W-:Y:S02]  /*12da0*/  HADD2.F32 R44, -RZ, R6.H1_H1 ;  /* 0x30000006ff2c7230 */ /* 0x000fe40000004100 */
[----:B------:R-:W-:Y:S01]  /*12db0*/  @!P1 FADD.FTZ R35, -R35, -RZ ;  /* 0x800000ff23239221 */ /* 0x000fe20000010100 */
[--C-:B------:R-:W-:Y:S02]  /*12dc0*/  HADD2.F32 R45, -RZ, R37.reuse.H0_H0 ;  /* 0x20000025ff2d7230 */ /* 0x100fe40000004100 */
[----:B------:R-:W-:Y:S02]  /*12dd0*/  HADD2.F32 R36, -RZ, R37.H1_H1 ;  /* 0x30000025ff247230 */ /* 0x000fe40000004100 */
[----:B------:R-:W-:Y:S01]  /*12de0*/  @!P1 FADD.FTZ R34, -R34, -RZ ;  /* 0x800000ff22229221 */ /* 0x000fe20000010100 */
[----:B------:R-:W-:-:S02]  /*12df0*/  HADD2.F32 R6, -RZ, R7.H0_H0 ;  /* 0x20000007ff067230 */ /* 0x000fc40000004100 */
[----:B------:R-:W-:Y:S02]  /*12e00*/  HADD2.F32 R7, -RZ, R7.H1_H1 ;  /* 0x30000007ff077230 */ /* 0x000fe40000004100 */
[----:B------:R-:W-:Y:S01]  /*12e10*/  FMUL.FTZ R46, R46, R25 ;  /* 0x000000192e2e7220 */ /* 0x000fe20000410000 */
[----:B------:R-:W-:Y:S01]  /*12e20*/  FMUL.FTZ R45, R45, R4 ;  /* 0x000000042d2d7220 */ /* 0x000fe20000410000 */
[----:B------:R-:W-:Y:S01]  /*12e30*/  FMUL.FTZ R36, R36, R35 ;  /* 0x0000002324247220 */ /* 0x000fe20000410000 */
[----:B------:R-:W-:Y:S01]  /*12e40*/  FMUL.FTZ R49, R49, R34 ;  /* 0x0000002231317220 */ /* 0x000fe20000410000 */
[----:B------:R-:W-:Y:S02]  /*12e50*/  HADD2.F32 R35, -RZ, R38.H1_H1 ;  /* 0x30000026ff237230 */ /* 0x000fe40000004100 */
[----:B------:R-:W-:Y:S01]  /*12e60*/  @!P1 FADD.FTZ R44, -R44, -RZ ;  /* 0x800000ff2c2c9221 */ /* 0x000fe20000010100 */
[--C-:B------:R-:W-:Y:S02]  /*12e70*/  HADD2.F32 R25, -RZ, R39.reuse.H0_H0 ;  /* 0x20000027ff197230 */ /* 0x100fe40000004100 */
[----:B------:R-:W-:Y:S01]  /*12e80*/  @!P1 FADD.FTZ R6, -R6, -RZ ;  /* 0x800000ff06069221 */ /* 0x000fe20000010100 */
[----:B------:R-:W-:-:S02]  /*12e90*/  HADD2.F32 R4, -RZ, R39.H1_H1 ;  /* 0x30000027ff047230 */ /* 0x000fc40000004100 */
[----:B------:R-:W-:Y:S01]  /*12ea0*/  @!P1 FADD.FTZ R7, -R7, -RZ ;  /* 0x800000ff07079221 */ /* 0x000fe20000010100 */
[----:B------:R-:W-:Y:S02]  /*12eb0*/  HADD2.F32 R34, -RZ, R38.H0_H0 ;  /* 0x20000026ff227230 */ /* 0x000fe40000004100 */
[----:B------:R-:W-:Y:S01]  /*12ec0*/  @!P1 FADD.FTZ R5, -R5, -RZ ;  /* 0x800000ff05059221 */ /* 0x000fe20000010100 */
[----:B------:R-:W-:Y:S01]  /*12ed0*/  FMUL.FTZ R44, R35, R44 ;  /* 0x0000002c232c7220 */ /* 0x000fe20000410000 */
[----:B------:R-:W-:Y:S01]  /*12ee0*/  FMUL.FTZ R6, R25, R6 ;  /* 0x0000000619067220 */ /* 0x000fe20000410000 */
[----:B------:R-:W-:Y:S01]  /*12ef0*/  FMUL.FTZ R7, R4, R7 ;  /* 0x0000000704077220 */ /* 0x000fe20000410000 */
[----:B------:R-:W-:Y:S01]  /*12f00*/  FMUL.FTZ R5, R34, R5 ;  /* 0x0000000522057220 */ /* 0x000fe20000410000 */
[----:B-----5:R-:W-:Y:S02]  /*12f10*/  HADD2.F32 R25, -RZ, R40.H0_H0 ;  /* 0x20000028ff197230 */ /* 0x020fe40000004100 */
[----:B----4-:R-:W-:-:S02]  /*12f20*/  HADD2.F32 R4, -RZ, R20.H0_H0 ;  /* 0x20000014ff047230 */ /* 0x010fc40000004100 */
[----:B------:R-:W-:Y:S02]  /*12f30*/  HADD2.F32 R35, -RZ, R20.H1_H1 ;  /* 0x30000014ff237230 */ /* 0x000fe40000004100 */
[----:B------:R-:W-:Y:S02]  /*12f40*/  HADD2.F32 R40, -RZ, R40.H1_H1 ;  /* 0x30000028ff287230 */ /* 0x000fe40000004100 */
[----:B------:R-:W-:Y:S02]  /*12f50*/  HADD2.F32 R34, -RZ, R41.H0_H0 ;  /* 0x20000029ff227230 */ /* 0x000fe40000004100 */
[----:B------:R-:W-:Y:S02]  /*12f60*/  HADD2.F32 R20, -RZ, R21.H0_H0 ;  /* 0x20000015ff147230 */ /* 0x000fe40000004100 */
[----:B------:R-:W-:Y:S01]  /*12f70*/  FFMA.FTZ R4, R25, R4, R46 ;  /* 0x0000000419047223 */ /* 0x000fe2000001002e */
[--C-:B------:R-:W-:Y:S02]  /*12f80*/  HADD2.F32 R38, -RZ, R22.reuse.H0_H0 ;  /* 0x20000016ff267230 */ /* 0x100fe40000004100 */
[----:B------:R-:W-:Y:S01]  /*12f90*/  FFMA.FTZ R35, R40, R35, R49 ;  /* 0x0000002328237223 */ /* 0x000fe20000010031 */
[----:B------:R-:W-:-:S02]  /*12fa0*/  HADD2.F32 R39, -RZ, R22.H1_H1 ;  /* 0x30000016ff277230 */ /* 0x000fc40000004100 */
[----:B------:R-:W-:Y:S01]  /*12fb0*/  FFMA.FTZ R20, R34, R20, R45 ;  /* 0x0000001422147223 */ /* 0x000fe2000001002d */
[--C-:B------:R-:W-:Y:S02]  /*12fc0*/  HADD2.F32 R37, -RZ, R23.reuse.H0_H0 ;  /* 0x20000017ff257230 */ /* 0x100fe40000004100 */
[----:B------:R-:W-:Y:S02]  /*12fd0*/  HADD2.F32 R22, -RZ, R23.H1_H1 ;  /* 0x30000017ff167230 */ /* 0x000fe40000004100 */
[----:B------:R-:W-:Y:S02]  /*12fe0*/  HADD2.F32 R21, -RZ, R21.H1_H1 ;  /* 0x30000015ff157230 */ /* 0x000fe40000004100 */
[----:B------:R-:W-:Y:S02]  /*12ff0*/  HADD2.F32 R41, -RZ, R41.H1_H1 ;  /* 0x30000029ff297230 */ /* 0x000fe40000004100 */
[--C-:B------:R-:W-:Y:S02]  /*13000*/  HADD2.F32 R34, -RZ, R42.reuse.H0_H0 ;  /* 0x2000002aff227230 */ /* 0x100fe40000004100 */
[----:B------:R-:W-:-:S02]  /*13010*/  HADD2.F32 R25, -RZ, R42.H1_H1 ;  /* 0x3000002aff197230 */ /* 0x000fc40000004100 */
[--C-:B------:R-:W-:Y:S02]  /*13020*/  HADD2.F32 R23, -RZ, R43.reuse.H0_H0 ;  /* 0x2000002bff177230 */ /* 0x100fe40000004100 */
[----:B------:R-:W-:Y:S02]  /*13030*/  HADD2.F32 R40, -RZ, R43.H1_H1 ;  /* 0x3000002bff287230 */ /* 0x000fe40000004100 */
        /* <DEDUP_REMOVED lines=9> */
.L_x_1405:
[----:B------:R-:W-:Y:S05]  /*130d0*/  BSYNC B0 ;  /* 0x0000000000007941 */ /* 0x000fea0003800000 */
.L_x_1404:
[----:B-----5:R3:W-:Y:S02]  /*130e0*/  STS.128 [R241+0x6000], R40 ;  /* 0x00600028f1007388 */ /* 0x0207e40000000c00 */
.L_x_1391:
[----:B------:R-:W-:Y:S05]  /*130f0*/  BSYNC B2 ;  /* 0x0000000000027941 */ /* 0x000fea0003800000 */
.L_x_1390:
        /* <DEDUP_REMOVED lines=20> */
[----:B------:R-:W-:Y:S02]  /*13240*/  IADD3 R7, P1, R5, R21, RZ ;  /* 0x0000001505077210 */ /* 0x000fe40007f3e0ff */
[----:B------:R-:W-:Y:S01]  /*13250*/  MOV R22, RZ ;  /* 0x000000ff00167202 */ /* 0x000fe20000000f00 */
[----:B------:R-:W-:Y:S01]  /*13260*/  IMAD.WIDE R36, R23, 0x2, R32 ;  /* 0x0000000217247825 */ /* 0x000fe200078e0220 */
[----:B------:R-:W-:Y:S02]  /*13270*/  LEA.HI.X.SX32 R5, R5, R20, 0x1, P1 ;  /* 0x0000001405057211 */ /* 0x000fe400008f0eff */
[----:B------:R-:W-:-:S02]  /*13280*/  LEA R4, P1, R7, R26, 0x1 ;  /* 0x0000001a07047211 */ /* 0x000fc400078208ff */
[----:B------:R-:W-:Y:S01]  /*13290*/  @P0 IADD3 R22, -R3, RZ, RZ ;  /* 0x000000ff03160210 */ /* 0x000fe20007ffe1ff */
[----:B------:R-:W3:Y:S01]  /*132a0*/  LD.E.128 R36, desc[UR6][R36.64] ;  /* 0x0000000624247980 */ /* 0x000ee2000c101d00 */
[----:B------:R-:W-:Y:S02]  /*132b0*/  LEA.HI.X R5, R7, R27, R5, 0x1, P1 ;  /* 0x0000001b07057211 */ /* 0x000fe400008f0c05 */
[----:B------:R-:W-:-:S04]  /*132c0*/  IADD3 R21, P1, R22, R21, RZ ;  /* 0x0000001516157210 */ /* 0x000fc80007f3e0ff */
[----:B------:R-:W2:Y:S01]  /*132d0*/  LD.E.128 R4, desc[UR6][R4.64] ;  /* 0x0000000604047980 */ /* 0x000ea2000c101d00 */
[----:B------:R-:W-:Y:S02]  /*132e0*/  LEA.HI.X.SX32 R20, R22, R20, 0x1, P1 ;  /* 0x0000001416147211 */ /* 0x000fe400008f0eff */
[----:B------:R-:W-:-:S04]  /*132f0*/  LEA R22, P1, R21, R16, 0x1 ;  /* 0x0000001015167211 */ /* 0x000fc800078208ff */
[----:B------:R-:W-:-:S06]  /*13300*/  LEA.HI.X R23, R21, R17, R20, 0x1, P1 ;  /* 0x0000001115177211 */ /* 0x000fcc00008f0c14 */
[----:B------:R-:W4:Y:S01]  /*13310*/  LD.E.128 R20, desc[UR6][R22.64] ;  /* 0x0000000616147980 */ /* 0x000f22000c101d00 */
[----:B---3--:R-:W-:Y:S02]  /*13320*/  HADD2.F32 R49, -RZ, R36.H0_H0 ;  /* 0x20000024ff317230 */ /* 0x008fe40000004100 */
[----:B------:R-:W-:Y:S02]  /*13330*/  HADD2.F32 R51, -RZ, R37.H0_H0 ;  /* 0x20000025ff337230 */ /* 0x000fe40000004100 */
[--C-:B--2---:R-:W-:Y:S02]  /*13340*/  HADD2.F32 R34, -RZ, R4.reuse.H0_H0 ;  /* 0x20000004ff227230 */ /* 0x104fe40000004100 */
[----:B------:R-:W-:Y:S02]  /*13350*/  HADD2.F32 R35, -RZ, R4.H1_H1 ;  /* 0x30000004ff237230 */ /* 0x000fe40000004100 */
        /* <DEDUP_REMOVED lines=9> */
[----:B------:R-:W-:-:S02]  /*133f0*/  HADD2.F32 R7, -RZ, R7.H1_H1 ;  /* 0x30000007ff077230 */ /* 0x000fc40000004100 */
[----:B------:R-:W-:Y:S01]  /*13400*/  FMUL.FTZ R49, R49, R34 ;  /* 0x0000002231317220 */ /* 0x000fe20000410000 */
[----:B------:R-:W-:Y:S01]  /*13410*/  FMUL.FTZ R51, R51, R4 ;  /* 0x0000000433337220 */ /* 0x000fe20000410000 */
[----:B------:R-:W-:Y:S01]  /*13420*/  FMUL.FTZ R36, R36, R35 ;  /* 0x0000002324247220 */ /* 0x000fe20000410000 */
[--C-:B------:R-:W-:Y:S02]  /*13430*/  HADD2.F32 R34, -RZ, R38.reuse.H0_H0 ;  /* 0x20000026ff227230 */ /* 0x100fe40000004100 */
[----:B------:R-:W-:Y:S01]  /*13440*/  @!P0 FADD.FTZ R5, -R5, -RZ ;  /* 0x800000ff05058221 */ /* 0x000fe20000010100 */
[--C-:B------:R-:W-:Y:S02]  /*13450*/  HADD2.F32 R4, -RZ, R39.reuse.H1_H1 ;  /* 0x30000027ff047230 */ /* 0x100fe40000004100 */
[----:B------:R-:W-:Y:S01]  /*13460*/  @!P0 FADD.FTZ R7, -R7, -RZ ;  /* 0x800000ff07078221 */ /* 0x000fe20000010100 */
[----:B------:R-:W-:Y:S02]  /*13470*/  HADD2.F32 R38, -RZ, R38.H1_H1 ;  /* 0x30000026ff267230 */ /* 0x000fe40000004100 */
[----:B------:R-:W-:Y:S01]  /*13480*/  @!P0 FADD.FTZ R45, -R45, -RZ ;  /* 0x800000ff2d2d8221 */ /* 0x000fe20000010100 */
[----:B------:R-:W-:-:S02]  /*13490*/  HADD2.F32 R35, -RZ, R39.H0_H0 ;  /* 0x20000027ff237230 */ /* 0x000fc40000004100 */
[----:B------:R-:W-:Y:S01]  /*134a0*/  @!P0 FADD.FTZ R6, -R6, -RZ ;  /* 0x800000ff06068221 */ /* 0x000fe20000010100 */
[----:B------:R-:W-:Y:S02]  /*134b0*/  HADD2.F32 R37, -RZ, R37.H1_H1 ;  /* 0x30000025ff257230 */ /* 0x000fe40000004100 */
[----:B------:R-:W-:Y:S01]  /*134c0*/  FMUL.FTZ R5, R34, R5 ;  /* 0x0000000522057220 */ /* 0x000fe20000410000 */
[----:B------:R-:W-:Y:S01]  /*134d0*/  FMUL.FTZ R7, R4, R7 ;  /* 0x0000000704077220 */ /* 0x000fe20000410000 */
[----:B------:R-:W-:Y:S01]  /*134e0*/  @!P0 FADD.FTZ R44, -R44, -RZ ;  /* 0x800000ff2c2c8221 */ /* 0x000fe20000010100 */
[----:B------:R-:W-:Y:S01]  /*134f0*/  FMUL.FTZ R45, R38, R45 ;  /* 0x0000002d262d7220 */ /* 0x000fe20000410000 */
[----:B------:R-:W-:Y:S01]  /*13500*/  FMUL.FTZ R6, R35, R6 ;  /* 0x0000000623067220 */ /* 0x000fe20000410000 */
[----:B-----5:R-:W-:Y:S02]  /*13510*/  HADD2.F32 R4, -RZ, R40.H0_H0 ;  /* 0x20000028ff047230 */ /* 0x020fe40000004100 */
[----:B----4-:R-:W-:-:S02]  /*13520*/  HADD2.F32 R34, -RZ, R20.H0_H0 ;  /* 0x20000014ff227230 */ /* 0x010fc40000004100 */
[----:B------:R-:W-:Y:S02]  /*13530*/  HADD2.F32 R39, -RZ, R20.H1_H1 ;  /* 0x30000014ff277230 */ /* 0x000fe40000004100 */
[----:B------:R-:W-:Y:S02]  /*13540*/  HADD2.F32 R35, -RZ, R40.H1_H1 ;  /* 0x30000028ff237230 */ /* 0x000fe40000004100 */
[----:B------:R-:W-:Y:S02]  /*13550*/  HADD2.F32 R38, -RZ, R41.H0_H0 ;  /* 0x20000029ff267230 */ /* 0x000fe40000004100 */
[--C-:B------:R-:W-:Y:S02]  /*13560*/  HADD2.F32 R20, -RZ, R21.reuse.H0_H0 ;  /* 0x20000015ff147230 */ /* 0x100fe40000004100 */
[----:B------:R-:W-:Y:S01]  /*13570*/  FMUL.FTZ R37, R37, R44 ;  /* 0x0000002c25257220 */ /* 0x000fe20000410000 */
[----:B------:R-:W-:Y:S02]  /*13580*/  HADD2.F32 R44, -RZ, R21.H1_H1 ;  /* 0x30000015ff2c7230 */ /* 0x000fe40000004100 */
[----:B------:R-:W-:Y:S01]  /*13590*/  FFMA.FTZ R4, R4, R34, R49 ;  /* 0x0000002204047223 */ /* 0x000fe20000010031 */
[----:B------:R-:W-:-:S02]  /*135a0*/  HADD2.F32 R40, -RZ, R22.H0_H0 ;  /* 0x20000016ff287230 */ /* 0x000fc40000004100 */
[----:B------:R-:W-:Y:S01]  /*135b0*/  FFMA.FTZ R35, R35, R39, R36 ;  /* 0x0000002723237223 */ /* 0x000fe20000010024 */
[--C-:B------:R-:W-:Y:S02]  /*135c0*/  HADD2.F32 R21, -RZ, R23.reuse.H0_H0 ;  /* 0x20000017ff157230 */ /* 0x100fe40000004100 */
[----:B------:R-:W-:Y:S01]  /*135d0*/  FFMA.FTZ R20, R38, R20, R51 ;  /* 0x0000001426147223 */ /* 0x000fe20000010033 */
[----:B------:R-:W-:Y:S02]  /*135e0*/  HADD2.F32 R46, -RZ, R23.H1_H1 ;  /* 0x30000017ff2e7230 */ /* 0x000fe40000004100 */
[----:B------:R-:W-:Y:S02]  /*135f0*/  HADD2.F32 R34, -RZ, R42.H0_H0 ;  /* 0x2000002aff227230 */ /* 0x000fe40000004100 */
[----:B------:R-:W-:Y:S02]  /*13600*/  HADD2.F32 R22, -RZ, R22.H1_H1 ;  /* 0x30000016ff167230 */ /* 0x000fe40000004100 */
[----:B------:R-:W-:-:S02]  /*13610*/  HADD2.F32 R36, -RZ, R41.H1_H1 ;  /* 0x30000029ff247230 */ /* 0x000fc40000004100 */
        /* <DEDUP_REMOVED lines=12> */
.L_x_1411:
[----:B------:R-:W-:Y:S05]  /*136e0*/  BSYNC B0 ;  /* 0x0000000000007941 */ /* 0x000fea0003800000 */
.L_x_1410:
[----:B-----5:R3:W-:Y:S02]  /*136f0*/  STS.128 [R241+0x800], R40 ;  /* 0x00080028f1007388 */ /* 0x0207e40000000c00 */
.L_x_1409:
[----:B------:R-:W-:Y:S05]  /*13700*/  BSYNC B1 ;  /* 0x0000000000017941 */ /* 0x000fea0003800000 */
.L_x_1408:
        /* <DEDUP_REMOVED lines=90> */
.L_x_1415:
[----:B------:R-:W-:Y:S05]  /*13cb0*/  BSYNC B0 ;  /* 0x0000000000007941 */ /* 0x000fea0003800000 */
.L_x_1414:
[----:B-----5:R3:W-:Y:S02]  /*13cc0*/  STS.128 [R241+0x2800], R40 ;  /* 0x00280028f1007388 */ /* 0x0207e40000000c00 */
.L_x_1413:
[----:B------:R-:W-:Y:S05]  /*13cd0*/  BSYNC B1 ;  /* 0x0000000000017941 */ /* 0x000fea0003800000 */
.L_x_1412:
        /* <DEDUP_REMOVED lines=90> */
.L_x_1419:
[----:B------:R-:W-:Y:S05]  /*14280*/  BSYNC B0 ;  /* 0x0000000000007941 */ /* 0x000fea0003800000 */
.L_x_1418:
[----:B-----5:R3:W-:Y:S02]  /*14290*/  STS.128 [R241+0x4800], R40 ;  /* 0x00480028f1007388 */ /* 0x0207e40000000c00 */
.L_x_1417:
[----:B------:R-:W-:Y:S05]  /*142a0*/  BSYNC B1 ;  /* 0x0000000000017941 */ /* 0x000fea0003800000 */
.L_x_1416:
        /* <DEDUP_REMOVED lines=22> */
[----:B------:R-:W-:-:S04]  /*14410*/  @P0 IADD3 R21, -R3, RZ, RZ ;  /* 0x000000ff03150210 */ /* 0x000fc80007ffe1ff */
[----:B------:R-:W3:Y:S01]  /*14420*/  LD.E.128 R4, desc[UR6][R4.64] ;  /* 0x0000000604047980 */ /* 0x000ee2000c101d00 */
[----:B------:R-:W-:-:S04]  /*14430*/  IADD3 R23, P1, R21, R20, RZ ;  /* 0x0000001415177210 */ /* 0x000fc80007f3e0ff */
[----:B------:R-:W-:Y:S02]  /*14440*/  LEA.HI.X.SX32 R13, R21, R13, 0x1, P1 ;  /* 0x0000000d150d7211 */ /* 0x000fe400008f0eff */
[----:B------:R-:W-:-:S04]  /*14450*/  LEA R20, P1, R23, R16, 0x1 ;  /* 0x0000001017147211 */ /* 0x000fc800078208ff */
[----:B------:R-:W-:-:S06]  /*14460*/  LEA.HI.X R21, R23, R17, R13, 0x1, P1 ;  /* 0x0000001117157211 */ /* 0x000fcc00008f0c0d */
[----:B------:R-:W4:Y:S01]  /*14470*/  LD.E.128 R20, desc[UR6][R20.64] ;  /* 0x0000000614147980 */ /* 0x000f22000c101d00 */
[----:B--2---:R-:W-:Y:S02]  /*14480*/  HADD2.F32 R44, -RZ, R32.H0_H0 ;  /* 0x20000020ff2c7230 */ /* 0x004fe40000004100 */
[----:B------:R-:W-:Y:S02]  /*14490*/  HADD2.F32 R43, -RZ, R33.H0_H0 ;  /* 0x20000021ff2b7230 */ /* 0x000fe40000004100 */
[--C-:B---3--:R-:W-:Y:S02]  /*144a0*/  HADD2.F32 R13, -RZ, R4.reuse.H0_H0 ;  /* 0x20000004ff0d7230 */ /* 0x108fe40000004100 */
[----:B------:R-:W-:Y:S02]  /*144b0*/  HADD2.F32 R40, -RZ, R4.H1_H1 ;  /* 0x30000004ff287230 */ /* 0x000fe40000004100 */
[--C-:B------:R-:W-:Y:S02]  /*144c0*/  HADD2.F32 R4, -RZ, R5.reuse.H0_H0 ;  /* 0x20000005ff047230 */ /* 0x100fe40000004100 */
[----:B------:R-:W-:-:S02]  /*144d0*/  HADD2.F32 R41, -RZ, R5.H1_H1 ;  /* 0x30000005ff297230 */ /* 0x000fc40000004100 */
[----:B------:R-:W-:Y:S01]  /*144e0*/  @!P0 FADD.FTZ R13, -R13, -RZ ;  /* 0x800000ff0d0d8221 */ /* 0x000fe20000010100 */
[--C-:B------:R-:W-:Y:S02]  /*144f0*/  HADD2.F32 R5, -RZ, R6.reuse.H0_H0 ;  /* 0x20000006ff057230 */ /* 0x100fe40000004100 */
[----:B------:R-:W-:Y:S01]  /*14500*/  @!P0 FADD.FTZ R4, -R4, -RZ ;  /* 0x800000ff04048221 */ /* 0x000fe20000010100 */
[----:B------:R-:W-:Y:S02]  /*14510*/  HADD2.F32 R42, -RZ, R6.H1_H1 ;  /* 0x30000006ff2a7230 */ /* 0x000fe40000004100 */
[--C-:B------:R-:W-:Y:S02]  /*14520*/  HADD2.F32 R6, -RZ, R7.reuse.H0_H0 ;  /* 0x20000007ff067230 */ /* 0x100fe40000004100 */
[----:B------:R-:W-:Y:S02]  /*14530*/  HADD2.F32 R7, -RZ, R7.H1_H1 ;  /* 0x30000007ff077230 */ /* 0x000fe40000004100 */
[----:B------:R-:W-:Y:S01]  /*14540*/  FMUL.FTZ R44, R44, R13 ;  /* 0x0000000d2c2c7220 */ /* 0x000fe20000410000 */
[----:B------:R-:W-:-:S02]  /*14550*/  HADD2.F32 R45, -RZ, R32.H1_H1 ;  /* 0x30000020ff2d7230 */ /* 0x000fc40000004100 */
[----:B------:R-:W-:Y:S01]  /*14560*/  FMUL.FTZ R43, R43, R4 ;  /* 0x000000042b2b7220 */ /* 0x000fe20000410000 */
[----:B------:R-:W-:Y:S02]  /*14570*/  HADD2.F32 R32, -RZ, R33.H1_H1 ;  /* 0x30000021ff207230 */ /* 0x000fe40000004100 */
[----:B------:R-:W-:Y:S01]  /*14580*/  @!P0 FADD.FTZ R40, -R40, -RZ ;  /* 0x800000ff28288221 */ /* 0x000fe20000010100 */
[----:B------:R-:W-:Y:S02]  /*14590*/  HADD2.F32 R33, -RZ, R34.H1_H1 ;  /* 0x30000022ff217230 */ /* 0x000fe40000004100 */
[----:B------:R-:W-:Y:S01]  /*145a0*/  @!P0 FADD.FTZ R42, -R42, -RZ ;  /* 0x800000ff2a2a8221 */ /* 0x000fe20000010100 */
[--C-:B------:R-:W-:Y:S02]  /*145b0*/  HADD2.F32 R13, -RZ, R35.reuse.H0_H0 ;  /* 0x20000023ff0d7230 */ /* 0x100fe40000004100 */
[----:B------:R-:W-:Y:S01]  /*145c0*/  @!P0 FADD.FTZ R6, -R6, -RZ ;  /* 0x800000ff06068221 */ /* 0x000fe20000010100 */
[----:B------:R-:W-:-:S02]  /*145d0*/  HADD2.F32 R4, -RZ, R35.H1_H1 ;  /* 0x30000023ff047230 */ /* 0x000fc40000004100 */
[----:B------:R-:W-:Y:S01]  /*145e0*/  @!P0 FADD.FTZ R7, -R7, -RZ ;  /* 0x800000ff07078221 */ /* 0x000fe20000010100 */
[----:B------:R-:W-:Y:S01]  /*145f0*/  FMUL.FTZ R45, R45, R40 ;  /* 0x000000282d2d7220 */ /* 0x000fe20000410000 */
[----:B------:R-:W-:Y:S02]  /*14600*/  HADD2.F32 R40, -RZ, R34.H0_H0 ;  /* 0x20000022ff287230 */ /* 0x000fe40000004100 */
[----:B------:R-:W-:Y:S01]  /*14610*/  FMUL.FTZ R42, R33, R42 ;  /* 0x0000002a212a7220 */ /* 0x000fe20000410000 */
[----:B------:R-:W-:Y:S01]  /*14620*/  FMUL.FTZ R6, R13, R6 ;  /* 0x000000060d067220 */ /* 0x000fe20000410000 */
[----:B------:R-:W-:Y:S01]  /*14630*/  FMUL.FTZ R7, R4, R7 ;  /* 0x0000000704077220 */ /* 0x000fe20000410000 */
[----:B------:R-:W-:Y:S01]  /*14640*/  @!P0 FADD.FTZ R41, -R41, -RZ ;  /* 0x800000ff29298221 */ /* 0x000fe20000010100 */
[----:B------:R-:W-:Y:S01]  /*14650*/  @!P0 FADD.FTZ R5, -R5, -RZ ;  /* 0x800000ff05058221 */ /* 0x000fe20000010100 */
[----:B-----5:R-:W-:Y:S02]  /*14660*/  HADD2.F32 R13, -RZ, R36.H0_H0 ;  /* 0x20000024ff0d7230 */ /* 0x020fe40000004100 */
[----:B----4-:R-:W-:-:S02]  /*14670*/  HADD2.F32 R4, -RZ, R20.H0_H0 ;  /* 0x20000014ff047230 */ /* 0x010fc40000004100 */
[----:B------:R-:W-:Y:S02]  /*14680*/  HADD2.F32 R33, -RZ, R20.H1_H1 ;  /* 0x30000014ff217230 */ /* 0x000fe40000004100 */
[----:B------:R-:W-:Y:S02]  /*14690*/  HADD2.F32 R36, -RZ, R36.H1_H1 ;  /* 0x30000024ff247230 */ /* 0x000fe40000004100 */
[----:B------:R-:W-:Y:S02]  /*146a0*/  HADD2.F32 R34, -RZ, R37.H0_H0 ;  /* 0x20000025ff227230 */ /* 0x000fe40000004100 */
[----:B------:R-:W-:Y:S02]  /*146b0*/  HADD2.F32 R20, -RZ, R21.H0_H0 ;  /* 0x20000015ff147230 */ /* 0x000fe40000004100 */
[----:B------:R-:W-:Y:S01]  /*146c0*/  FMUL.FTZ R32, R32, R41 ;  /* 0x0000002920207220 */ /* 0x000fe20000410000 */
[----:B------:R-:W-:Y:S01]  /*146d0*/  FMUL.FTZ R5, R40, R5 ;  /* 0x0000000528057220 */ /* 0x000fe20000410000 */
[----:B------:R-:W-:-:S02]  /*146e0*/  HADD2.F32 R40, -RZ, R22.H0_H0 ;  /* 0x20000016ff287230 */ /* 0x000fc40000004100 */
[----:B------:R-:W-:Y:S01]  /*146f0*/  FFMA.FTZ R4, R13, R4, R44 ;  /* 0x000000040d047223 */ /* 0x000fe2000001002c */
[----:B------:R-:W-:Y:S02]  /*14700*/  HADD2.F32 R41, -RZ, R22.H1_H1 ;  /* 0x30000016ff297230 */ /* 0x000fe40000004100 */
[----:B------:R-:W-:Y:S01]  /*14710*/  FFMA.FTZ R33, R36, R33, R45 ;  /* 0x0000002124217223 */ /* 0x000fe2000001002d */
[--C-:B------:R-:W-:Y:S02]  /*14720*/  HADD2.F32 R35, -RZ, R23.reuse.H0_H0 ;  /* 0x20000017ff237230 */ /* 0x100fe40000004100 */
[----:B------:R-:W-:Y:S01]  /*14730*/  FFMA.FTZ R20, R34, R20, R43 ;  /* 0x0000001422147223 */ /* 0x000fe2000001002b */
[----:B------:R-:W-:Y:S02]  /*14740*/  HADD2.F32 R22, -RZ, R23.H1_H1 ;  /* 0x30000017ff167230 */ /* 0x000fe40000004100 */
[----:B------:R-:W-:Y:S02]  /*14750*/  HADD2.F32 R21, -RZ, R21.H1_H1 ;  /* 0x30000015ff157230 */ /* 0x000fe40000004100 */
[----:B------:R-:W-:-:S02]  /*14760*/  HADD2.F32 R37, -RZ, R37.H1_H1 ;  /* 0x30000025ff257230 */ /* 0x000fc40000004100 */
[--C-:B------:R-:W-:Y:S02]  /*14770*/  HADD2.F32 R34, -RZ, R38.reuse.H0_H0 ;  /* 0x20000026ff227230 */ /* 0x100fe40000004100 */
        /* <DEDUP_REMOVED lines=12> */
.L_x_1421:
[----:B------:R-:W-:Y:S05]  /*14840*/  BSYNC B0 ;  /* 0x0000000000007941 */ /* 0x000fea0003800000 */
.L_x_1420:
[----:B-----5:R1:W-:Y:S02]  /*14850*/  STS.128 [R241+0x6800], R36 ;  /* 0x00680024f1007388 */ /* 0x0203e40000000c00 */
.L_x_1407:
[----:B------:R-:W-:Y:S05]  /*14860*/  BSYNC B2 ;  /* 0x0000000000027941 */ /* 0x000fea0003800000 */
.L_x_1406:
[----:B-1----:R-:W-:Y:S01]  /*14870*/  VIADD R33, R174, 0x20 ;  /* 0x00000020ae217836 */ /* 0x002fe20000000000 */
        /* <DEDUP_REMOVED lines=34> */
[----:B--2---:R-:W-:Y:S02]  /*14aa0*/  HADD2.F32 R45, -RZ, R37.H0_H0 ;  /* 0x20000025ff2d7230 */ /* 0x004fe40000004100 */
[--C-:B----4-:R-:W-:Y:S02]  /*14ab0*/  HADD2.F32 R13, -RZ, R4.reuse.H0_H0 ;  /* 0x20000004ff0d7230 */ /* 0x110fe40000004100 */
        /* <DEDUP_REMOVED lines=8> */
[----:B------:R-:W-:Y:S01]  /*14b40*/  @!P0 FADD.FTZ R32, -R32, -RZ ;  /* 0x800000ff20208221 */ /* 0x000fe20000010100 */
[--C-:B------:R-:W-:Y:S02]  /*14b50*/  HADD2.F32 R44, -RZ, R36.reuse.H0_H0 ;  /* 0x20000024ff2c7230 */ /* 0x100fe40000004100 */
[----:B------:R-:W-:Y:S02]  /*14b60*/  HADD2.F32 R49, -RZ, R36.H1_H1 ;  /* 0x30000024ff317230 */ /* 0x000fe40000004100 */
[----:B------:R-:W-:-:S02]  /*14b70*/  HADD2.F32 R7, -RZ, R7.H1_H1 ;  /* 0x30000007ff077230 */ /* 0x000fc40000004100 */
[----:B------:R-:W-:Y:S01]  /*14b80*/  FMUL.FTZ R45, R45, R4 ;  /* 0x000000042d2d7220 */ /* 0x000fe20000410000 */
[----:B------:R-:W-:Y:S02]  /*14b90*/  HADD2.F32 R37, -RZ, R37.H1_H1 ;  /* 0x30000025ff257230 */ /* 0x000fe40000004100 */
[----:B------:R-:W-:Y:S01]  /*14ba0*/  FMUL.FTZ R44, R44, R13 ;  /* 0x0000000d2c2c7220 */ /* 0x000fe20000410000 */
[----:B------:R-:W-:Y:S01]  /*14bb0*/  FMUL.FTZ R49, R49, R32 ;  /* 0x0000002031317220 */ /* 0x000fe20000410000 */
[--C-:B------:R-:W-:Y:S02]  /*14bc0*/  HADD2.F32 R4, -RZ, R39.reuse.H1_H1 ;  /* 0x30000027ff047230 */ /* 0x100fe40000004100 */
[----:B------:R-:W-:Y:S01]  /*14bd0*/  @!P0 FADD.FTZ R34, -R34, -RZ ;  /* 0x800000ff22228221 */ /* 0x000fe20000010100 */
[----:B------:R-:W-:Y:S02]  /*14be0*/  HADD2.F32 R32, -RZ, R38.H0_H0 ;  /* 0x20000026ff207230 */ /* 0x000fe40000004100 */
[----:B------:R-:W-:Y:S01]  /*14bf0*/  @!P0 FADD.FTZ R7, -R7, -RZ ;  /* 0x800000ff07078221 */ /* 0x000fe20000010100 */
[----:B------:R-:W-:-:S02]  /*14c00*/  HADD2.F32 R13, -RZ, R39.H0_H0 ;  /* 0x20000027ff0d7230 */ /* 0x000fc40000004100 */
[----:B------:R-:W-:Y:S01]  /*14c10*/  @!P0 FADD.FTZ R5, -R5, -RZ ;  /* 0x800000ff05058221 */ /* 0x000fe20000010100 */
[----:B------:R-:W-:Y:S01]  /*14c20*/  @!P0 FADD.FTZ R6, -R6, -RZ ;  /* 0x800000ff06068221 */ /* 0x000fe20000010100 */
[----:B------:R-:W-:Y:S01]  /*14c30*/  FMUL.FTZ R37, R37, R34 ;  /* 0x0000002225257220 */ /* 0x000fe20000410000 */
[----:B------:R-:W-:Y:S01]  /*14c40*/  FMUL.FTZ R7, R4, R7 ;  /* 0x0000000704077220 */ /* 0x000fe20000410000 */
[----:B------:R-:W-:Y:S01]  /*14c50*/  FMUL.FTZ R5, R32, R5 ;  /* 0x0000000520057220 */ /* 0x000fe20000410000 */
[----:B------:R-:W-:Y:S01]  /*14c60*/  FMUL.FTZ R6, R13, R6 ;  /* 0x000000060d067220 */ /* 0x000fe20000410000 */
[--C-:B---3--:R-:W-:Y:S02]  /*14c70*/  HADD2.F32 R4, -RZ, R20.reuse.H0_H0 ;  /* 0x20000014ff047230 */ /* 0x108fe40000004100 */
[----:B------:R-:W-:Y:S02]  /*14c80*/  HADD2.F32 R34, -RZ, R20.H1_H1 ;  /* 0x30000014ff227230 */ /* 0x000fe40000004100 */
[----:B------:R-:W-:Y:S01]  /*14c90*/  @!P0 FADD.FTZ R35, -R35, -RZ ;  /* 0x800000ff23238221 */ /* 0x000fe20000010100 */
[----:B------:R-:W-:-:S02]  /*14ca0*/  HADD2.F32 R38, -RZ, R38.H1_H1 ;  /* 0x30000026ff267230 */ /* 0x000fc40000004100 */
[--C-:B-----5:R-:W-:Y:S02]  /*14cb0*/  HADD2.F32 R13, -RZ, R40.reuse.H0_H0 ;  /* 0x20000028ff0d7230 */ /* 0x120fe40000004100 */
[----:B------:R-:W-:Y:S02]  /*14cc0*/  HADD2.F32 R32, -RZ, R41.H0_H0 ;  /* 0x20000029ff207230 */ /* 0x000fe40000004100 */
[--C-:B------:R-:W-:Y:S02]  /*14cd0*/  HADD2.F32 R20, -RZ, R21.reuse.H0_H0 ;  /* 0x20000015ff147230 */ /* 0x100fe40000004100 */
[----:B------:R-:W-:Y:S02]  /*14ce0*/  HADD2.F32 R40, -RZ, R40.H1_H1 ;  /* 0x30000028ff287230 */ /* 0x000fe40000004100 */
[----:B------:R-:W-:Y:S01]  /*14cf0*/  FMUL.FTZ R35, R38, R35 ;  /* 0x0000002326237220 */ /* 0x000fe20000410000 */
[----:B------:R-:W-:Y:S02]  /*14d00*/  HADD2.F32 R38, -RZ, R21.H1_H1 ;  /* 0x30000015ff267230 */ /* 0x000fe40000004100 */
[----:B------:R-:W-:Y:S01]  /*14d10*/  FFMA.FTZ R20, R32, R20, R45 ;  /* 0x0000001420147223 */ /* 0x000fe2000001002d */
[----:B------:R-:W-:-:S02]  /*14d20*/  HADD2.F32 R36, -RZ, R22.H0_H0 ;  /* 0x20000016ff247230 */ /* 0x000fc40000004100 */
[----:B------:R-:W-:Y:S01]  /*14d30*/  FFMA.FTZ R4, R13, R4, R44 ;  /* 0x000000040d047223 */ /* 0x000fe2000001002c */
[----:B------:R-:W-:Y:S01]  /*14d40*/  FFMA.FTZ R49, R40, R34, R49 ;  /* 0x0000002228317223 */ /* 0x000fe20000010031 */
[----:B------:R-:W-:Y:S02]  /*14d50*/  HADD2.F32 R32, -RZ, R42.H0_H0 ;  /* 0x2000002aff207230 */ /* 0x000fe40000004100 */
[----:B------:R-:W-:Y:S02]  /*14d60*/  HADD2.F32 R22, -RZ, R22.H1_H1 ;  /* 0x30000016ff167230 */ /* 0x000fe40000004100 */
[--C-:B------:R-:W-:Y:S02]  /*14d70*/  HADD2.F32 R21, -RZ, R23.reuse.H0_H0 ;  /* 0x20000017ff157230 */ /* 0x100fe40000004100 */
        /* <DEDUP_REMOVED lines=14> */
.L_x_1427:
[----:B------:R-:W-:Y:S05]  /*14e60*/  BSYNC B0 ;  /* 0x0000000000007941 */ /* 0x000fea0003800000 */
.L_x_1426:
[----:B-----5:R1:W-:Y:S02]  /*14e70*/  STS.128 [R241+0x1000], R40 ;  /* 0x00100028f1007388 */ /* 0x0203e40000000c00 */
.L_x_1425:
[----:B------:R-:W-:Y:S05]  /*14e80*/  BSYNC B1 ;  /* 0x0000000000017941 */ /* 0x000fea0003800000 */
.L_x_1424:
        /* <DEDUP_REMOVED lines=30> */
[----:B---3--:R-:W-:Y:S02]  /*15070*/  HADD2.F32 R45, -RZ, R37.H0_H0 ;  /* 0x20000025ff2d7230 */ /* 0x008fe40000004100 */
[--C-:B--2---:R-:W-:Y:S02]  /*15080*/  HADD2.F32 R13, -RZ, R4.reuse.H0_H0 ;  /* 0x20000004ff0d7230 */ /* 0x104fe40000004100 */
        /* <DEDUP_REMOVED lines=27> */
[--C-:B----4-:R-:W-:Y:S02]  /*15240*/  HADD2.F32 R4, -RZ, R20.reuse.H0_H0 ;  /* 0x20000014ff047230 */ /* 0x110fe40000004100 */
        /* <DEDUP_REMOVED lines=30> */
.L_x_1431:
[----:B------:R-:W-:Y:S05]  /*15430*/  BSYNC B0 ;  /* 0x0000000000007941 */ /* 0x000fea0003800000 */
.L_x_1430:
[----:B-----5:R3:W-:Y:S02]  /*15440*/  STS.128 [R241+0x3000], R40 ;  /* 0x00300028f1007388 */ /* 0x0207e40000000c00 */
.L_x_1429:
[----:B------:R-:W-:Y:S05]  /*15450*/  BSYNC B1 ;  /* 0x0000000000017941 */ /* 0x000fea0003800000 */
.L_x_1428:
        /* <DEDUP_REMOVED lines=90> */
.L_x_1435:
[----:B------:R-:W-:Y:S05]  /*15a00*/  BSYNC B0 ;  /* 0x0000000000007941 */ /* 0x000fea0003800000 */
.L_x_1434:
[----:B-----5:R3:W-:Y:S02]  /*15a10*/  STS.128 [R241+0x5000], R40 ;  /* 0x00500028f1007388 */ /* 0x0207e40000000c00 */
.L_x_1433:
[----:B------:R-:W-:Y:S05]  /*15a20*/  BSYNC B1 ;  /* 0x0000000000017941 */ /* 0x000fea0003800000 */
.L_x_1432:
        /* <DEDUP_REMOVED lines=16> */
[----:B-1-3--:R-:W-:Y:S01]  /*15b30*/  IMAD.WIDE R40, R21, 0x2, R30 ;  /* 0x0000000215287825 */ /* 0x00afe200078e021e */
[----:B------:R-:W-:Y:S02]  /*15b40*/  LEA.HI.X.SX32 R5, R5, R13, 0x1, P1 ;  /* 0x0000000d05057211 */ /* 0x000fe400008f0eff */
[C---:B------:R-:W-:Y:S02]  /*15b50*/  LEA R4, P1, R7.reuse, R26, 0x1 ;  /* 0x0000001a07047211 */ /* 0x040fe400078208ff */
[----:B------:R-:W-:Y:S01]  /*15b60*/  MOV R21, RZ ;  /* 0x000000ff00157202 */ /* 0x000fe20000000f00 */
[----:B------:R-:W2:Y:S01]  /*15b70*/  LD.E.128 R40, desc[UR6][R40.64+0x180] ;  /* 0x0001800628287980 */ /* 0x000ea2000c101d00 */
        /* <DEDUP_REMOVED lines=8> */
[--C-:B--2---:R-:W-:Y:S02]  /*15c00*/  HADD2.F32 R34, -RZ, R40.reuse.H0_H0 ;  /* 0x20000028ff227230 */ /* 0x104fe40000004100 */
[----:B------:R-:W-:Y:S02]  /*15c10*/  HADD2.F32 R45, -RZ, R40.H1_H1 ;  /* 0x30000028ff2d7230 */ /* 0x000fe40000004100 */
[--C-:B---3--:R-:W-:Y:S02]  /*15c20*/  HADD2.F32 R13, -RZ, R4.reuse.H0_H0 ;  /* 0x20000004ff0d7230 */ /* 0x108fe40000004100 */
[----:B------:R-:W-:Y:S02]  /*15c30*/  HADD2.F32 R30, -RZ, R4.H1_H1 ;  /* 0x30000004ff1e7230 */ /* 0x000fe40000004100 */
[--C-:B------:R-:W-:Y:S02]  /*15c40*/  HADD2.F32 R4, -RZ, R5.reuse.H0_H0 ;  /* 0x20000005ff047230 */ /* 0x100fe40000004100 */
[----:B------:R-:W-:-:S02]  /*15c50*/  HADD2.F32 R31, -RZ, R5.H1_H1 ;  /* 0x30000005ff1f7230 */ /* 0x000fc40000004100 */
        /* <DEDUP_REMOVED lines=8> */
[----:B------:R-:W-:Y:S01]  /*15ce0*/  @!P0 FADD.FTZ R30, -R30, -RZ ;  /* 0x800000ff1e1e8221 */ /* 0x000fe20000010100 */
[----:B------:R-:W-:Y:S02]  /*15cf0*/  HADD2.F32 R7, -RZ, R7.H1_H1 ;  /* 0x30000007ff077230 */ /* 0x000fe40000004100 */
[----:B------:R-:W-:Y:S01]  /*15d00*/  FMUL.FTZ R35, R35, R4 ;  /* 0x0000000423237220 */ /* 0x000fe20000410000 */
[----:B------:R-:W-:Y:S01]  /*15d10*/  FMUL.FTZ R40, R40, R31 ;  /* 0x0000001f28287220 */ /* 0x000fe20000410000 */
[----:B------:R-:W-:Y:S01]  /*15d20*/  FMUL.FTZ R34, R34, R13 ;  /* 0x0000000d22227220 */ /* 0x000fe20000410000 */
[----:B------:R-:W-:Y:S01]  /*15d30*/  FMUL.FTZ R45, R45, R30 ;  /* 0x0000001e2d2d7220 */ /* 0x000fe20000410000 */
[----:B------:R-:W-:Y:S02]  /*15d40*/  HADD2.F32 R31, -RZ, R42.H1_H1 ;  /* 0x3000002aff1f7230 */ /* 0x000fe40000004100 */
[----:B------:R-:W-:Y:S01]  /*15d50*/  @!P0 FADD.FTZ R32, -R32, -RZ ;  /* 0x800000ff20208221 */ /* 0x000fe20000010100 */
[----:B------:R-:W-:-:S02]  /*15d60*/  HADD2.F32 R4, -RZ, R43.H1_H1 ;  /* 0x3000002bff047230 */ /* 0x000fc40000004100 */
[----:B------:R-:W-:Y:S01]  /*15d70*/  @!P0 FADD.FTZ R7, -R7, -RZ ;  /* 0x800000ff07078221 */ /* 0x000fe20000010100 */
[----:B------:R-:W-:Y:S02]  /*15d80*/  HADD2.F32 R30, -RZ, R42.H0_H0 ;  /* 0x2000002aff1e7230 */ /* 0x000fe40000004100 */
[----:B------:R-:W-:Y:S01]  /*15d90*/  @!P0 FADD.FTZ R5, -R5, -RZ ;  /* 0x800000ff05058221 */ /* 0x000fe20000010100 */
[----:B------:R-:W-:Y:S02]  /*15da0*/  HADD2.F32 R13, -RZ, R43.H0_H0 ;  /* 0x2000002bff0d7230 */ /* 0x000fe40000004100 */
[----:B------:R-:W-:Y:S01]  /*15db0*/  @!P0 FADD.FTZ R6, -R6, -RZ ;  /* 0x800000ff06068221 */ /* 0x000fe20000010100 */
[----:B------:R-:W-:Y:S01]  /*15dc0*/  FMUL.FTZ R32, R31, R32 ;  /* 0x000000201f207220 */ /* 0x000fe20000410000 */
[----:B------:R-:W-:Y:S01]  /*15dd0*/  FMUL.FTZ R7, R4, R7 ;  /* 0x0000000704077220 */ /* 0x000fe20000410000 */
[----:B------:R-:W-:Y:S01]  /*15de0*/  FMUL.FTZ R5, R30, R5 ;  /* 0x000000051e057220 */ /* 0x000fe20000410000 */
[----:B------:R-:W-:Y:S01]  /*15df0*/  FMUL.FTZ R6, R13, R6 ;  /* 0x000000060d067220 */ /* 0x000fe20000410000 */
[----:B----4-:R-:W-:-:S02]  /*15e00*/  HADD2.F32 R4, -RZ, R20.H0_H0 ;  /* 0x20000014ff047230 */ /* 0x010fc40000004100 */
[----:B------:R-:W-:Y:S02]  /*15e10*/  HADD2.F32 R31, -RZ, R20.H1_H1 ;  /* 0x30000014ff1f7230 */ /* 0x000fe40000004100 */
[----:B-----5:R-:W-:Y:S02]  /*15e20*/  HADD2.F32 R13, -RZ, R36.H0_H0 ;  /* 0x20000024ff0d7230 */ /* 0x020fe40000004100 */
[----:B------:R-:W-:Y:S02]  /*15e30*/  HADD2.F32 R30, -RZ, R37.H0_H0 ;  /* 0x20000025ff1e7230 */ /* 0x000fe40000004100 */
[----:B------:R-:W-:Y:S02]  /*15e40*/  HADD2.F32 R20, -RZ, R21.H0_H0 ;  /* 0x20000015ff147230 */ /* 0x000fe40000004100 */
[----:B------:R-:W-:Y:S01]  /*15e50*/  FFMA.FTZ R4, R13, R4, R34 ;  /* 0x000000040d047223 */ /* 0x000fe20000010022 */
[--C-:B------:R-:W-:Y:S02]  /*15e60*/  HADD2.F32 R42, -RZ, R22.reuse.H0_H0 ;  /* 0x20000016ff2a7230 */ /* 0x100fe40000004100 */
[----:B------:R-:W-:-:S02]  /*15e70*/  HADD2.F32 R43, -RZ, R22.H1_H1 ;  /* 0x30000016ff2b7230 */ /* 0x000fc40000004100 */
[----:B------:R-:W-:Y:S01]  /*15e80*/  FFMA.FTZ R20, R30, R20, R35 ;  /* 0x000000141e147223 */ /* 0x000fe20000010023 */
[--C-:B------:R-:W-:Y:S02]  /*15e90*/  HADD2.F32 R41, -RZ, R23.reuse.H0_H0 ;  /* 0x20000017ff297230 */ /* 0x100fe40000004100 */
[----:B------:R-:W-:Y:S02]  /*15ea0*/  HADD2.F32 R22, -RZ, R23.H1_H1 ;  /* 0x30000017ff167230 */ /* 0x000fe40000004100 */
[----:B------:R-:W-:Y:S02]  /*15eb0*/  HADD2.F32 R36, -RZ, R36.H1_H1 ;  /* 0x30000024ff247230 */ /* 0x000fe40000004100 */
        /* <DEDUP_REMOVED lines=16> */
.L_x_1437:
[----:B------:R-:W-:Y:S05]  /*15fc0*/  BSYNC B0 ;  /* 0x0000000000007941 */ /* 0x000fea0003800000 */
.L_x_1436:
[----:B-----5:R1:W-:Y:S02]  /*15fd0*/  STS.128 [R241+0x7000], R36 ;  /* 0x00700024f1007388 */ /* 0x0203e40000000c00 */
.L_x_1423:
[----:B------:R-:W-:Y:S05]  /*15fe0*/  BSYNC B2 ;  /* 0x0000000000027941 */ /* 0x000fea0003800000 */
.L_x_1422:
[----:B-1-3--:R-:W-:-:S05]  /*15ff0*/  VIADD R31, R174, 0x30 ;  /* 0x00000030ae1f7836 */ /* 0x00afca0000000000 */
        /* <DEDUP_REMOVED lines=25> */
[----:B------:R-:W2:Y:S01]  /*16190*/  LD.E.128 R36, desc[UR6][R36.64] ;  /* 0x0000000624247980 */ /* 0x000ea2000c101d00 */
[----:B------:R-:W-:Y:S02]  /*161a0*/  LEA.HI.X R5, R7, R27, R5, 0x1, P1 ;  /* 0x0000001b07057211 */ /* 0x000fe400008f0c05 */
[----:B------:R-:W-:-:S04]  /*161b0*/  IADD3 R13, P1, R14, R13, RZ ;  /* 0x0000000d0e0d7210 */ /* 0x000fc80007f3e0ff */
[----:B------:R-:W4:Y:S01]  /*161c0*/  LD.E.128 R4, desc[UR6][R4.64] ;  /* 0x0000000604047980 */ /* 0x000f22000c101d00 */
        /* <DEDUP_REMOVED lines=12> */
[--C-:B------:R-:W-:Y:S02]  /*16290*/  HADD2.F32 R6, -RZ, R7.reuse.H0_H0 ;  /* 0x20000007ff067230 */ /* 0x100fe40000004100 */
[----:B------:R-:W-:Y:S01]  /*162a0*/  @!P0 FADD.FTZ R30, -R30, -RZ ;  /* 0x800000ff1e1e8221 */ /* 0x000fe20000010100 */
[----:B------:R-:W-:Y:S02]  /*162b0*/  HADD2.F32 R7, -RZ, R7.H1_H1 ;  /* 0x30000007ff077230 */ /* 0x000fe40000004100 */
[--C-:B------:R-:W-:Y:S02]  /*162c0*/  HADD2.F32 R41, -RZ, R36.reuse.H0_H0 ;  /* 0x20000024ff297230 */ /* 0x100fe40000004100 */
[----:B------:R-:W-:Y:S01]  /*162d0*/  FMUL.FTZ R43, R43, R4 ;  /* 0x000000042b2b7220 */ /* 0x000fe20000410000 */
[----:B------:R-:W-:-:S02]  /*162e0*/  HADD2.F32 R45, -RZ, R36.H1_H1 ;  /* 0x30000024ff2d7230 */ /* 0x000fc40000004100 */
[----:B------:R-:W-:Y:S01]  /*162f0*/  @!P0 FADD.FTZ R32, -R32, -RZ ;  /* 0x800000ff20208221 */ /* 0x000fe20000010100 */
[----:B------:R-:W-:Y:S02]  /*16300*/  HADD2.F32 R4, -RZ, R39.H1_H1 ;  /* 0x30000027ff047230 */ /* 0x000fe40000004100 */
[----:B------:R-:W-:Y:S01]  /*16310*/  FMUL.FTZ R41, R41, R30 ;  /* 0x0000001e29297220 */ /* 0x000fe20000410000 */
[----:B------:R-:W-:Y:S02]  /*16320*/  HADD2.F32 R37, -RZ, R37.H1_H1 ;  /* 0x30000025ff257230 */ /* 0x000fe40000004100 */
[----:B------:R-:W-:Y:S01]  /*16330*/  @!P0 FADD.FTZ R7, -R7, -RZ ;  /* 0x800000ff07078221 */ /* 0x000fe20000010100 */
[----:B------:R-:W-:Y:S01]  /*16340*/  @!P0 FADD.FTZ R34, -R34, -RZ ;  /* 0x800000ff22228221 */ /* 0x000fe20000010100 */
[--C-:B------:R-:W-:Y:S02]  /*16350*/  HADD2.F32 R30, -RZ, R38.reuse.H0_H0 ;  /* 0x20000026ff1e7230 */ /* 0x100fe40000004100 */
[----:B------:R-:W-:Y:S01]  /*16360*/  @!P0 FADD.FTZ R5, -R5, -RZ ;  /* 0x800000ff05058221 */ /* 0x000fe20000010100 */
[----:B------:R-:W-:Y:S01]  /*16370*/  FMUL.FTZ R45, R45, R32 ;  /* 0x000000202d2d7220 */ /* 0x000fe20000410000 */
[----:B------:R-:W-:Y:S01]  /*16380*/  FMUL.FTZ R7, R4, R7 ;  /* 0x0000000704077220 */ /* 0x000fe20000410000 */
[----:B------:R-:W-:Y:S01]  /*16390*/  FMUL.FTZ R37, R37, R34 ;  /* 0x0000002225257220 */ /* 0x000fe20000410000 */
[----:B------:R-:W-:-:S02]  /*163a0*/  HADD2.F32 R38, -RZ, R38.H1_H1 ;  /* 0x30000026ff267230 */ /* 0x000fc40000004100 */
[----:B------:R-:W-:Y:S01]  /*163b0*/  @!P0 FADD.FTZ R35, -R35, -RZ ;  /* 0x800000ff23238221 */ /* 0x000fe20000010100 */
[--C-:B-----5:R-:W-:Y:S02]  /*163c0*/  HADD2.F32 R4, -RZ, R20.reuse.H0_H0 ;  /* 0x20000014ff047230 */ /* 0x120fe40000004100 */
[----:B------:R-:W-:Y:S01]  /*163d0*/  FMUL.FTZ R5, R30, R5 ;  /* 0x000000051e057220 */ /* 0x000fe20000410000 */
[----:B------:R-:W-:Y:S02]  /*163e0*/  HADD2.F32 R32, -RZ, R20.H1_H1 ;  /* 0x30000014ff207230 */ /* 0x000fe40000004100 */
[--C-:B---3--:R-:W-:Y:S02]  /*163f0*/  HADD2.F32 R20, -RZ, R12.reuse.H0_H0 ;  /* 0x2000000cff147230 */ /* 0x108fe40000004100 */
[----:B------:R-:W-:Y:S02]  /*16400*/  HADD2.F32 R34, -RZ, R12.H1_H1 ;  /* 0x3000000cff227230 */ /* 0x000fe40000004100 */
[----:B------:R-:W-:-:S02]  /*16410*/  HADD2.F32 R30, -RZ, R21.H0_H0 ;  /* 0x20000015ff1e7230 */ /* 0x000fc40000004100 */
[----:B------:R-:W-:Y:S02]  /*16420*/  HADD2.F32 R12, -RZ, R13.H0_H0 ;  /* 0x2000000dff0c7230 */ /* 0x000fe40000004100 */
[----:B------:R-:W-:Y:S01]  /*16430*/  @!P0 FADD.FTZ R6, -R6, -RZ ;  /* 0x800000ff06068221 */ /* 0x000fe20000010100 */
[----:B------:R-:W-:Y:S02]  /*16440*/  HADD2.F32 R49, -RZ, R39.H0_H0 ;  /* 0x20000027ff317230 */ /* 0x000fe40000004100 */
[----:B------:R-:W-:Y:S01]  /*16450*/  FMUL.FTZ R35, R38, R35 ;  /* 0x0000002326237220 */ /* 0x000fe20000410000 */
[----:B------:R-:W-:Y:S02]  /*16460*/  HADD2.F32 R38, -RZ, R13.H1_H1 ;  /* 0x3000000dff267230 */ /* 0x000fe40000004100 */
[----:B------:R-:W-:Y:S01]  /*16470*/  FFMA.FTZ R4, R4, R20, R41 ;  /* 0x0000001404047223 */ /* 0x000fe20000010029 */
[----:B------:R-:W-:Y:S02]  /*16480*/  HADD2.F32 R36, -RZ, R14.H0_H0 ;  /* 0x2000000eff247230 */ /* 0x000fe40000004100 */
[----:B------:R-:W-:Y:S01]  /*16490*/  FFMA.FTZ R45, R32, R34, R45 ;  /* 0x00000022202d7223 */ /* 0x000fe2000001002d */
[----:B------:R-:W-:-:S02]  /*164a0*/  HADD2.F32 R13, -RZ, R15.H0_H0 ;  /* 0x2000000fff0d7230 */ /* 0x000fc40000004100 */
[----:B------:R-:W-:Y:S01]  /*164b0*/  FFMA.FTZ R12, R30, R12, R43 ;  /* 0x0000000c1e0c7223 */ /* 0x000fe2000001002b */
[----:B------:R-:W-:Y:S02]  /*164c0*/  HADD2.F32 R40, -RZ, R15.H1_H1 ;  /* 0x3000000fff287230 */ /* 0x000fe40000004100 */
[----:B------:R-:W-:Y:S02]  /*164d0*/  HADD2.F32 R20, -RZ, R22.H0_H0 ;  /* 0x20000016ff147230 */ /* 0x000fe40000004100 */
[----:B------:R-:W-:Y:S01]  /*164e0*/  FMUL.FTZ R6, R49, R6 ;  /* 0x0000000631067220 */ /* 0x000fe20000410000 */
[----:B------:R-:W-:Y:S02]  /*164f0*/  HADD2.F32 R14, -RZ, R14.H1_H1 ;  /* 0x3000000eff0e7230 */ /* 0x000fe40000004100 */
[----:B------:R-:W-:Y:S02]  /*16500*/  HADD2.F32 R30, -RZ, R21.H1_H1 ;  /* 0x30000015ff1e7230 */ /* 0x000fe40000004100 */
        /* <DEDUP_REMOVED lines=12> */
.L_x_1441:
[----:B------:R-:W-:Y:S05]  /*165d0*/  BSYNC B0 ;  /* 0x0000000000007941 */ /* 0x000fea0003800000 */
.L_x_1440:
[----:B-----5:R1:W-:Y:S02]  /*165e0*/  STS.128 [R241+0x1800], R20 ;  /* 0x00180014f1007388 */ /* 0x0203e40000000c00 */
.L_x_1439:
[----:B------:R-:W-:Y:S05]  /*165f0*/  BSYNC B1 ;  /* 0x0000000000017941 */ /* 0x000fea0003800000 */
.L_x_1438:
        /* <DEDUP_REMOVED lines=16> */
[----:B------:R-:W-:Y:S02]  /*16700*/  IADD3 R7, P1, R5, R12, RZ ;  /* 0x0000000c05077210 */ /* 0x000fe40007f3e0ff */
[----:B------:R-:W-:Y:S02]  /*16710*/  @P0 IADD3 R13, -R3, RZ, RZ ;  /* 0x000000ff030d0210 */ /* 0x000fe40007ffe1ff */
[----:B------:R-:W-:-:S02]  /*16720*/  LEA.HI.X.SX32 R5, R5, R11, 0x1, P1 ;  /* 0x0000000b05057211 */ /* 0x000fc400008f0eff */
[----:B------:R-:W-:Y:S01]  /*16730*/  LEA R4, P1, R7, R26, 0x1 ;  /* 0x0000001a07047211 */ /* 0x000fe200078208ff */
[----:B------:R-:W-:-:S03]  /*16740*/  IMAD.WIDE R36, R13, 0x2, R28 ;  /* 0x000000020d247825 */ /* 0x000fc600078e021c */
[----:B------:R-:W-:Y:S02]  /*16750*/  LEA.HI.X R5, R7, R27, R5, 0x1, P1 ;  /* 0x0000001b07057211 */ /* 0x000fe400008f0c05 */
[----:B------:R-:W-:Y:S01]  /*16760*/  MOV R13, RZ ;  /* 0x000000ff000d7202 */ /* 0x000fe20000000f00 */
[----:B------:R-:W2:Y:S01]  /*16770*/  LD.E.128 R36, desc[UR6][R36.64+0x80] ;  /* 0x0000800624247980 */ /* 0x000ea2000c101d00 */
[----:B------:R-:W-:-:S03]  /*16780*/  @P0 IADD3 R13, -R3, RZ, RZ ;  /* 0x000000ff030d0210 */ /* 0x000fc60007ffe1ff */
        /* <DEDUP_REMOVED lines=11> */
[----:B------:R-:W-:Y:S01]  /*16840*/  @!P0 FADD.FTZ R11, -R11, -RZ ;  /* 0x800000ff0b0b8221 */ /* 0x000fe20000010100 */
[----:B------:R-:W-:-:S02]  /*16850*/  HADD2.F32 R32, -RZ, R5.H1_H1 ;  /* 0x30000005ff207230 */ /* 0x000fc40000004100 */
[----:B------:R-:W-:Y:S01]  /*16860*/  @!P0 FADD.FTZ R30, -R30, -RZ ;  /* 0x800000ff1e1e8221 */ /* 0x000fe20000010100 */
[--C-:B------:R-:W-:Y:S02]  /*16870*/  HADD2.F32 R5, -RZ, R6.reuse.H0_H0 ;  /* 0x20000006ff057230 */ /* 0x100fe40000004100 */
[----:B------:R-:W-:Y:S01]  /*16880*/  @!P0 FADD.FTZ R4, -R4, -RZ ;  /* 0x800000ff04048221 */ /* 0x000fe20000010100 */
[----:B------:R-:W-:Y:S02]  /*16890*/  HADD2.F32 R34, -RZ, R6.H1_H1 ;  /* 0x30000006ff227230 */ /* 0x000fe40000004100 */
[----:B------:R-:W-:Y:S01]  /*168a0*/  FMUL.FTZ R40, R40, R11 ;  /* 0x0000000b28287220 */ /* 0x000fe20000410000 */
[----:B------:R-:W-:Y:S02]  /*168b0*/  HADD2.F32 R35, -RZ, R37.H0_H0 ;  /* 0x20000025ff237230 */ /* 0x000fe40000004100 */
        /* <DEDUP_REMOVED lines=13> */
[----:B------:R-:W-:Y:S01]  /*16990*/  FMUL.FTZ R5, R30, R5 ;  /* 0x000000051e057220 */ /* 0x000fe20000410000 */
[----:B------:R-:W-:Y:S01]  /*169a0*/  FMUL.FTZ R6, R11, R6 ;  /* 0x000000060b067220 */ /* 0x000fe20000410000 */
[--C-:B-----5:R-:W-:Y:S02]  /*169b0*/  HADD2.F32 R11, -RZ, R20.reuse.H0_H0 ;  /* 0x20000014ff0b7230 */ /* 0x120fe40000004100 */
[----:B------:R-:W-:Y:S01]  /*169c0*/  FMUL.FTZ R7, R4, R7 ;  /* 0x0000000704077220 */ /* 0x000fe20000410000 */
[----:B------:R-:W-:Y:S02]  /*169d0*/  HADD2.F32 R30, -RZ, R20.H1_H1 ;  /* 0x30000014ff1e7230 */ /* 0x000fe40000004100 */
[----:B------:R-:W-:Y:S01]  /*169e0*/  @!P0 FADD.FTZ R34, -R34, -RZ ;  /* 0x800000ff22228221 */ /* 0x000fe20000010100 */
[----:B----4-:R-:W-:-:S02]  /*169f0*/  HADD2.F32 R4, -RZ, R12.H0_H0 ;  /* 0x2000000cff047230 */ /* 0x010fc40000004100 */
[----:B------:R-:W-:Y:S02]  /*16a00*/  HADD2.F32 R32, -RZ, R12.H1_H1 ;  /* 0x3000000cff207230 */ /* 0x000fe40000004100 */
[----:B------:R-:W-:Y:S02]  /*16a10*/  HADD2.F32 R20, -RZ, R21.H0_H0 ;  /* 0x20000015ff147230 */ /* 0x000fe40000004100 */
[----:B------:R-:W-:Y:S01]  /*16a20*/  FFMA.FTZ R4, R11, R4, R40 ;  /* 0x000000040b047223 */ /* 0x000fe20000010028 */
[--C-:B------:R-:W-:Y:S02]  /*16a30*/  HADD2.F32 R12, -RZ, R13.reuse.H0_H0 ;  /* 0x2000000dff0c7230 */ /* 0x100fe40000004100 */
[----:B------:R-:W-:Y:S01]  /*16a40*/  FFMA.FTZ R41, R30, R32, R41 ;  /* 0x000000201e297223 */ /* 0x000fe20000010029 */
[----:B------:R-:W-:Y:S02]  /*16a50*/  HADD2.F32 R43, -RZ, R38.H1_H1 ;  /* 0x30000026ff2b7230 */ /* 0x000fe40000004100 */
[----:B------:R-:W-:-:S02]  /*16a60*/  HADD2.F32 R38, -RZ, R13.H1_H1 ;  /* 0x3000000dff267230 */ /* 0x000fc40000004100 */
[----:B------:R-:W-:Y:S01]  /*16a70*/  FFMA.FTZ R12, R20, R12, R35 ;  /* 0x0000000c140c7223 */ /* 0x000fe20000010023 */
[--C-:B------:R-:W-:Y:S02]  /*16a80*/  HADD2.F32 R36, -RZ, R14.reuse.H0_H0 ;  /* 0x2000000eff247230 */ /* 0x100fe40000004100 */
[----:B------:R-:W-:Y:S01]  /*16a90*/  FMUL.FTZ R34, R43, R34 ;  /* 0x000000222b227220 */ /* 0x000fe20000410000 */
[----:B------:R-:W-:Y:S02]  /*16aa0*/  HADD2.F32 R39, -RZ, R14.H1_H1 ;  /* 0x3000000eff277230 */ /* 0x000fe40000004100 */
[--C-:B------:R-:W-:Y:S02]  /*16ab0*/  HADD2.F32 R13, -RZ, R15.reuse.H0_H0 ;  /* 0x2000000fff0d7230 */ /* 0x100fe40000004100 */
[----:B------:R-:W-:Y:S02]  /*16ac0*/  HADD2.F32 R14, -RZ, R15.H1_H1 ;  /* 0x3000000fff0e7230 */ /* 0x000fe40000004100 */
[----:B------:R-:W-:-:S02]  /*16ad0*/  HADD2.F32 R20, -RZ, R22.H0_H0 ;  /* 0x20000016ff147230 */ /* 0x000fc40000004100 */
[----:B------:R-:W-:Y:S02]  /*16ae0*/  HADD2.F32 R15, -RZ, R22.H1_H1 ;  /* 0x30000016ff0f7230 */ /* 0x000fe40000004100 */
[----:B------:R-:W-:Y:S02]  /*16af0*/  HADD2.F32 R30, -RZ, R21.H1_H1 ;  /* 0x30000015ff1e7230 */ /* 0x000fe40000004100 */
[----:B------:R-:W-:Y:S01]  /*16b00*/  FFMA.FTZ R5, R20, R36, R5 ;  /* 0x0000002414057223 */ /* 0x000fe20000010005 */
[--C-:B------:R-:W-:Y:S02]  /*16b10*/  HADD2.F32 R11, -RZ, R23.reuse.H0_H0 ;  /* 0x20000017ff0b7230 */ /* 0x100fe40000004100 */
[----:B------:R-:W-:Y:S01]  /*16b20*/  FFMA.FTZ R34, R15, R39, R34 ;  /* 0x000000270f227223 */ /* 0x000fe20000010022 */
[----:B------:R-:W-:Y:S02]  /*16b30*/  HADD2.F32 R22, -RZ, R23.H1_H1 ;  /* 0x30000017ff167230 */ /* 0x000fe40000004100 */
[----:B------:R-:W-:Y:S01]  /*16b40*/  FFMA.FTZ R37, R30, R38, R37 ;  /* 0x000000261e257223 */ /* 0x000fe20000010025 */
[----:B------:R-:W-:Y:S01]  /*16b50*/  F2FP.F16.F32.PACK_AB R20, R41, R4 ;  /* 0x000000042914723e */ /* 0x000fe200000000ff */
[----:B------:R-:W-:Y:S01]  /*16b60*/  FFMA.FTZ R6, R11, R13, R6 ;  /* 0x0000000d0b067223 */ /* 0x000fe20000010006 */
[----:B------:R-:W-:-:S02]  /*16b70*/  FFMA.FTZ R7, R22, R14, R7 ;  /* 0x0000000e16077223 */ /* 0x000fc40000010007 */
[----:B------:R-:W-:Y:S02]  /*16b80*/  F2FP.F16.F32.PACK_AB R21, R37, R12 ;  /* 0x0000000c2515723e */ /* 0x000fe400000000ff */
[----:B------:R-:W-:Y:S02]  /*16b90*/  F2FP.F16.F32.PACK_AB R22, R34, R5 ;  /* 0x000000052216723e */ /* 0x000fe400000000ff */
[----:B------:R-:W-:Y:S02]  /*16ba0*/  F2FP.F16.F32.PACK_AB R23, R7, R6 ;  /* 0x000000060717723e */ /* 0x000fe400000000ff */
.L_x_1445:
[----:B------:R-:W-:Y:S05]  /*16bb0*/  BSYNC B0 ;  /* 0x0000000000007941 */ /* 0x000fea0003800000 */
.L_x_1444:
[----:B-----5:R1:W-:Y:S02]  /*16bc0*/  STS.128 [R241+0x3800], R20 ;  /* 0x00380014f1007388 */ /* 0x0203e40000000c00 */
.L_x_1443:
[----:B------:R-:W-:Y:S05]  /*16bd0*/  BSYNC B1 ;  /* 0x0000000000017941 */ /* 0x000fea0003800000 */
.L_x_1442:
        /* <DEDUP_REMOVED lines=59> */
[--C-:B-----5:R-:W-:Y:S02]  /*16f90*/  HADD2.F32 R11, -RZ, R20.reuse.H1_H1 ;  /* 0x30000014ff0b7230 */ /* 0x120fe40000004100 */
[----:B------:R-:W-:Y:S01]  /*16fa0*/  FMUL.FTZ R7, R4, R7 ;  /* 0x0000000704077220 */ /* 0x000fe20000410000 */
[----:B------:R-:W-:Y:S02]  /*16fb0*/  HADD2.F32 R4, -RZ, R20.H0_H0 ;  /* 0x20000014ff047230 */ /* 0x000fe40000004100 */
        /* <DEDUP_REMOVED lines=13> */
[----:B------:R-:W-:Y:S02]  /*17090*/  HADD2.F32 R20, -RZ, R21.H1_H1 ;  /* 0x30000015ff147230 */ /* 0x000fe40000004100 */
[--C-:B------:R-:W-:Y:S02]  /*170a0*/  HADD2.F32 R13, -RZ, R15.reuse.H0_H0 ;  /* 0x2000000fff0d7230 */ /* 0x100fe40000004100 */
[----:B------:R-:W-:-:S02]  /*170b0*/  HADD2.F32 R14, -RZ, R15.H1_H1 ;  /* 0x3000000fff0e7230 */ /* 0x000fc40000004100 */
[----:B------:R-:W-:Y:S01]  /*170c0*/  FFMA.FTZ R37, R20, R38, R37 ;  /* 0x0000002614257223 */ /* 0x000fe20000010025 */
[--C-:B------:R-:W-:Y:S01]  /*170d0*/  HADD2.F32 R10, -RZ, R22.reuse.H0_H0 ;  /* 0x20000016ff0a7230 */ /* 0x100fe20000004100 */
[----:B------:R-:W-:Y:S01]  /*170e0*/  F2FP.F16.F32.PACK_AB R20, R11, R4 ;  /* 0x000000040b14723e */ /* 0x000fe200000000ff */
[----:B------:R-:W-:Y:S02]  /*170f0*/  HADD2.F32 R21, -RZ, R22.H1_H1 ;  /* 0x30000016ff157230 */ /* 0x000fe40000004100 */
[--C-:B------:R-:W-:Y:S02]  /*17100*/  HADD2.F32 R15, -RZ, R23.reuse.H0_H0 ;  /* 0x20000017ff0f7230 */ /* 0x100fe40000004100 */
[----:B------:R-:W-:Y:S01]  /*17110*/  FFMA.FTZ R5, R10, R34, R5 ;  /* 0x000000220a057223 */ /* 0x000fe20000010005 */
[----:B------:R-:W-:Y:S02]  /*17120*/  HADD2.F32 R22, -RZ, R23.H1_H1 ;  /* 0x30000017ff167230 */ /* 0x000fe40000004100 */
[----:B------:R-:W-:Y:S01]  /*17130*/  FFMA.FTZ R32, R21, R39, R32 ;  /* 0x0000002715207223 */ /* 0x000fe20000010020 */
[----:B------:R-:W-:Y:S01]  /*17140*/  F2FP.F16.F32.PACK_AB R21, R37, R12 ;  /* 0x0000000c2515723e */ /* 0x000fe200000000ff */
[----:B------:R-:W-:Y:S01]  /*17150*/  FFMA.FTZ R6, R15, R13, R6 ;  /* 0x0000000d0f067223 */ /* 0x000fe20000010006 */
[----:B------:R-:W-:-:S02]  /*17160*/  FFMA.FTZ R7, R22, R14, R7 ;  /* 0x0000000e16077223 */ /* 0x000fc40000010007 */
[----:B------:R-:W-:-:S03]  /*17170*/  F2FP.F16.F32.PACK_AB R22, R32, R5 ;  /* 0x000000052016723e */ /* 0x000fc600000000ff */
[----:B------:R-:W-:-:S03]  /*17180*/  F2FP.F16.F32.PACK_AB R23, R7, R6 ;  /* 0x000000060717723e */ /* 0x000fc600000000ff */
.L_x_1449:
[----:B------:R-:W-:Y:S05]  /*17190*/  BSYNC B0 ;  /* 0x0000000000007941 */ /* 0x000fea0003800000 */
.L_x_1448:
[----:B-----5:R1:W-:Y:S02]  /*171a0*/  STS.128 [R241+0x5800], R20 ;  /* 0x00580014f1007388 */ /* 0x0203e40000000c00 */
.L_x_1447:
[----:B------:R-:W-:Y:S05]  /*171b0*/  BSYNC B1 ;  /* 0x0000000000017941 */ /* 0x000fea0003800000 */
.L_x_1446:
        /* <DEDUP_REMOVED lines=9> */
[----:B------:R-:W-:Y:S02]  /*17250*/  ISETP.GE.AND P0, PT, R9, R3, PT ;  /* 0x000000030900720c */ /* 0x000fe40003f06270 */
[----:B------:R-:W-:Y:S02]  /*17260*/  MOV R0, 0x30 ;  /* 0x0000003000007802 */ /* 0x000fe40000000f00 */
[----:B------:R-:W-:-:S03]  /*17270*/  MOV R5, RZ ;  /* 0x000000ff00057202 */ /* 0x000fc60000000f00 */
[----:B------:R-:W-:Y:S01]  /*17280*/  IMAD R7, R3, R0, 0xc0 ;  /* 0x000000c003077424 */ /* 0x000fe200078e0200 */
[----:B------:R-:W-:-:S04]  /*17290*/  MOV R0, R3 ;  /* 0x0000000300007202 */ /* 0x000fc80000000f00 */
[----:B------:R-:W-:Y:S02]  /*172a0*/  IADD3 R8, P1, R7, R8, RZ ;  /* 0x0000000807087210 */ /* 0x000fe40007f3e0ff */
[----:B------:R-:W-:Y:S02]  /*172b0*/  @P0 IADD3 R5, -R3, RZ, RZ ;  /* 0x000000ff03050210 */ /* 0x000fe40007ffe1ff */
[----:B------:R-:W-:Y:S02]  /*172c0*/  LEA.HI.X.SX32 R24, R7, R24, 0x1, P1 ;  /* 0x0000001807187211 */ /* 0x000fe400008f0eff */
[----:B------:R-:W-:Y:S02]  /*172d0*/  IADD3 R7, P1, R5, R8, RZ ;  /* 0x0000000805077210 */ /* 0x000fe40007f3e0ff */
[----:B------:R-:W-:Y:S02]  /*172e0*/  @P0 IADD3 R0, -R3, RZ, RZ ;  /* 0x000000ff03000210 */ /* 0x000fe40007ffe1ff */
[----:B------:R-:W-:-:S02]  /*172f0*/  LEA.HI.X.SX32 R5, R5, R24, 0x1, P1 ;  /* 0x0000001805057211 */ /* 0x000fc400008f0eff */
[C---:B------:R-:W-:Y:S01]  /*17300*/  LEA R4, P1, R7.reuse, R26, 0x1 ;  /* 0x0000001a07047211 */ /* 0x040fe200078208ff */
[----:B-1----:R-:W-:Y:S01]  /*17310*/  IMAD.WIDE R20, R0, 0x2, R10 ;  /* 0x0000000200147825 */ /* 0x002fe200078e020a */
[----:B------:R-:W-:Y:S02]  /*17320*/  MOV R9, RZ ;  /* 0x000000ff00097202 */ /* 0x000fe40000000f00 */
[----:B------:R-:W-:Y:S02]  /*17330*/  LEA.HI.X R5, R7, R27, R5, 0x1, P1 ;  /* 0x0000001b07057211 */ /* 0x000fe400008f0c05 */
[----:B------:R-:W-:Y:S01]  /*17340*/  @P0 IADD3 R9, -R3, RZ, RZ ;  /* 0x000000ff03090210 */ /* 0x000fe20007ffe1ff */
[----:B------:R-:W2:Y:S03]  /*17350*/  LD.E.128 R20, desc[UR6][R20.64] ;  /* 0x0000000614147980 */ /* 0x000ea6000c101d00 */
[C---:B------:R-:W-:Y:S01]  /*17360*/  IADD3 R3, P1, R9.reuse, R8, RZ ;  /* 0x0000000809037210 */ /* 0x040fe20007f3e0ff */
[----:B------:R-:W4:Y:S03]  /*17370*/  LD.E.128 R4, desc[UR6][R4.64] ;  /* 0x0000000604047980 */ /* 0x000f26000c101d00 */
[----:B------:R-:W-:-:S02]  /*17380*/  LEA.HI.X.SX32 R9, R9, R24, 0x1, P1 ;  /* 0x0000001809097211 */ /* 0x000fc400008f0eff */
[----:B------:R-:W-:-:S04]  /*17390*/  LEA R8, P1, R3, R16, 0x1 ;  /* 0x0000001003087211 */ /* 0x000fc800078208ff */
[----:B------:R-:W-:-:S06]  /*173a0*/  LEA.HI.X R9, R3, R17, R9, 0x1, P1 ;  /* 0x0000001103097211 */ /* 0x000fcc00008f0c09 */
[----:B------:R-:W4:Y:S01]  /*173b0*/  LD.E.128 R8, desc[UR6][R8.64] ;  /* 0x0000000608087980 */ /* 0x000f22000c101d00 */
[--C-:B--2---:R-:W-:Y:S02]  /*173c0*/  HADD2.F32 R17, -RZ, R20.reuse.H0_H0 ;  /* 0x20000014ff117230 */ /* 0x104fe40000004100 */
[----:B---3--:R-:W-:Y:S02]  /*173d0*/  HADD2.F32 R29, -RZ, R20.H1_H1 ;  /* 0x30000014ff1d7230 */ /* 0x008fe40000004100 */
[----:B----4-:R-:W-:Y:S02]  /*173e0*/  HADD2.F32 R0, -RZ, R4.H0_H0 ;  /* 0x20000004ff007230 */ /* 0x010fe40000004100 */
        /* <DEDUP_REMOVED lines=8> */
[----:B------:R-:W-:Y:S01]  /*17470*/  FMUL.FTZ R17, R17, R0 ;  /* 0x0000000011117220 */ /* 0x000fe20000410000 */
[----:B------:R-:W-:Y:S02]  /*17480*/  HADD2.F32 R6, -RZ, R7.H0_H0 ;  /* 0x20000007ff067230 */ /* 0x000fe40000004100 */
[----:B------:R-:W-:Y:S01]  /*17490*/  @!P0 FADD.FTZ R3, -R3, -RZ ;  /* 0x800000ff03038221 */ /* 0x000fe20000010100 */
[----:B------:R-:W-:-:S02]  /*174a0*/  HADD2.F32 R20, -RZ, R21.H1_H1 ;  /* 0x30000015ff147230 */ /* 0x000fc40000004100 */
[----:B------:R-:W-:Y:S01]  /*174b0*/  FMUL.FTZ R27, R27, R2 ;  /* 0x000000021b1b7220 */ /* 0x000fe20000410000 */
[----:B------:R-:W-:Y:S02]  /*174c0*/  HADD2.F32 R7, -RZ, R7.H1_H1 ;  /* 0x30000007ff077230 */ /* 0x000fe40000004100 */
[----:B------:R-:W-:Y:S01]  /*174d0*/  @!P0 FADD.FTZ R6, -R6, -RZ ;  /* 0x800000ff06068221 */ /* 0x000fe20000010100 */
[----:B------:R-:W-:Y:S02]  /*174e0*/  HADD2.F32 R4, -RZ, R4.H1_H1 ;  /* 0x30000004ff047230 */ /* 0x000fe40000004100 */
[----:B------:R-:W-:Y:S01]  /*174f0*/  FMUL.FTZ R20, R20, R5 ;  /* 0x0000000514147220 */ /* 0x000fe20000410000 */
[----:B------:R-:W-:Y:S02]  /*17500*/  HADD2.F32 R2, -RZ, R22.H0_H0 ;  /* 0x20000016ff027230 */ /* 0x000fe40000004100 */
[----:B------:R-:W-:Y:S01]  /*17510*/  @!P0 FADD.FTZ R7, -R7, -RZ ;  /* 0x800000ff07078221 */ /* 0x000fe20000010100 */
[----:B------:R-:W-:-:S02]  /*17520*/  HADD2.F32 R0, -RZ, R23.H1_H1 ;  /* 0x30000017ff007230 */ /* 0x000fc40000004100 */
[----:B------:R-:W-:Y:S01]  /*17530*/  @!P0 FADD.FTZ R4, -R4, -RZ ;  /* 0x800000ff04048221 */ /* 0x000fe20000010100 */
[----:B------:R-:W-:Y:S02]  /*17540*/  HADD2.F32 R5, -RZ, R23.H0_H0 ;  /* 0x20000017ff057230 */ /* 0x000fe40000004100 */
[----:B------:R-:W-:Y:S01]  /*17550*/  FMUL.FTZ R3, R2, R3 ;  /* 0x0000000302037220 */ /* 0x000fe20000410000 */
[----:B------:R-:W-:Y:S02]  /*17560*/  HADD2.F32 R21, -RZ, R22.H1_H1 ;  /* 0x30000016ff157230 */ /* 0x000fe40000004100 */
[----:B------:R-:W-:Y:S01]  /*17570*/  FMUL.FTZ R7, R0, R7 ;  /* 0x0000000700077220 */ /* 0x000fe20000410000 */
[----:B------:R-:W-:Y:S01]  /*17580*/  FMUL.FTZ R29, R29, R4 ;  /* 0x000000041d1d7220 */ /* 0x000fe20000410000 */
[----:B------:R-:W-:Y:S01]  /*17590*/  FMUL.FTZ R6, R5, R6 ;  /* 0x0000000605067220 */ /* 0x000fe20000410000 */
[----:B-----5:R-:W-:Y:S02]  /*175a0*/  HADD2.F32 R0, -RZ, R12.H0_H0 ;  /* 0x2000000cff007230 */ /* 0x020fe40000004100 */
[----:B------:R-:W-:Y:S01]  /*175b0*/  @!P0 FADD.FTZ R16, -R16, -RZ ;  /* 0x800000ff10108221 */ /* 0x000fe20000010100 */
[----:B------:R-:W-:-:S02]  /*175c0*/  HADD2.F32 R2, -RZ, R8.H0_H0 ;  /* 0x20000008ff027230 */ /* 0x000fc40000004100 */
[----:B------:R-:W-:Y:S02]  /*175d0*/  HADD2.F32 R12, -RZ, R12.H1_H1 ;  /* 0x3000000cff0c7230 */ /* 0x000fe40000004100 */
[----:B------:R-:W-:Y:S01]  /*175e0*/  FMUL.FTZ R16, R21, R16 ;  /* 0x0000001015107220 */ /* 0x000fe20000410000 */
[----:B------:R-:W-:Y:S02]  /*175f0*/  HADD2.F32 R4, -RZ, R13.H0_H0 ;  /* 0x2000000dff047230 */ /* 0x000fe40000004100 */
[----:B------:R-:W-:Y:S01]  /*17600*/  FFMA.FTZ R0, R0, R2, R17 ;  /* 0x0000000200007223 */ /* 0x000fe20000010011 */
[----:B------:R-:W-:Y:S02]  /*17610*/  HADD2.F32 R8, -RZ, R8.H1_H1 ;  /* 0x30000008ff087230 */ /* 0x000fe40000004100 */
[----:B------:R-:W-:Y:S02]  /*17620*/  HADD2.F32 R5, -RZ, R9.H0_H0 ;  /* 0x20000009ff057230 */ /* 0x000fe40000004100 */
[----:B------:R-:W-:-:S02]  /*17630*/  HADD2.F32 R22, -RZ, R10.H0_H0 ;  /* 0x2000000aff167230 */ /* 0x000fc40000004100 */
[----:B------:R-:W-:Y:S01]  /*17640*/  FFMA.FTZ R29, R12, R8, R29 ;  /* 0x000000080c1d7223 */ /* 0x000fe2000001001d */
[----:B------:R-:W-:Y:S02]  /*17650*/  HADD2.F32 R23, -RZ, R10.H1_H1 ;  /* 0x3000000aff177230 */ /* 0x000fe40000004100 */
[----:B------:R-:W-:Y:S01]  /*17660*/  FFMA.FTZ R4, R4, R5, R27 ;  /* 0x0000000504047223 */ /* 0x000fe2000001001b */
[--C-:B------:R-:W-:Y:S02]  /*17670*/  HADD2.F32 R21, -RZ, R11.reuse.H0_H0 ;  /* 0x2000000bff157230 */ /* 0x100fe40000004100 */
[----:B------:R-:W-:Y:S01]  /*17680*/  HADD2.F32 R10, -RZ, R11.H1_H1 ;  /* 0x3000000bff0a7230 */ /* 0x000fe20000004100 */
[----:B------:R-:W-:Y:S01]  /*17690*/  F2FP.F16.F32.PACK_AB R12, R29, R0 ;  /* 0x000000001d0c723e */ /* 0x000fe200000000ff */
[----:B------:R-:W-:Y:S02]  /*176a0*/  HADD2.F32 R9, -RZ, R9.H1_H1 ;  /* 0x30000009ff097230 */ /* 0x000fe40000004100 */
[----:B------:R-:W-:-:S02]  /*176b0*/  HADD2.F32 R13, -RZ, R13.H1_H1 ;  /* 0x3000000dff0d7230 */ /* 0x000fc40000004100 */
[--C-:B------:R-:W-:Y:S02]  /*176c0*/  HADD2.F32 R2, -RZ, R14.reuse.H0_H0 ;  /* 0x2000000eff027230 */ /* 0x100fe40000004100 */
[--C-:B------:R-:W-:Y:S02]  /*176d0*/  HADD2.F32 R5, -RZ, R15.reuse.H0_H0 ;  /* 0x2000000fff057230 */ /* 0x100fe40000004100 */
[----:B------:R-:W-:Y:S01]  /*176e0*/  FFMA.FTZ R9, R13, R9, R20 ;  /* 0x000000090d097223 */ /* 0x000fe20000010014 */
[----:B------:R-:W-:Y:S02]  /*176f0*/  HADD2.F32 R8, -RZ, R15.H1_H1 ;  /* 0x3000000fff087230 */ /* 0x000fe40000004100 */
[----:B------:R-:W-:Y:S01]  /*17700*/  FFMA.FTZ R2, R2, R22, R3 ;  /* 0x0000001602027223 */ /* 0x000fe20000010003 */
[----:B------:R-:W-:Y:S02]  /*17710*/  HADD2.F32 R11, -RZ, R14.H1_H1 ;  /* 0x3000000eff0b7230 */ /* 0x000fe40000004100 */
[----:B------:R-:W-:Y:S01]  /*17720*/  FFMA.FTZ R5, R5, R21, R6 ;  /* 0x0000001505057223 */ /* 0x000fe20000010006 */
[----:B------:R-:W-:Y:S01]  /*17730*/  F2FP.F16.F32.PACK_AB R13, R9, R4 ;  /* 0x00000004090d723e */ /* 0x000fe200000000ff */
[----:B------:R-:W-:Y:S01]  /*17740*/  FFMA.FTZ R8, R8, R10, R7 ;  /* 0x0000000a08087223 */ /* 0x000fe20000010007 */
[----:B------:R-:W-:-:S04]  /*17750*/  FFMA.FTZ R11, R11, R23, R16 ;  /* 0x000000170b0b7223 */ /* 0x000fc80000010010 */
[----:B------:R-:W-:Y:S02]  /*17760*/  F2FP.F16.F32.PACK_AB R15, R8, R5 ;  /* 0x00000005080f723e */ /* 0x000fe400000000ff */
[----:B------:R-:W-:Y:S02]  /*17770*/  F2FP.F16.F32.PACK_AB R14, R11, R2 ;  /* 0x000000020b0e723e */ /* 0x000fe400000000ff */
.L_x_1451:
[----:B------:R-:W-:Y:S05]  /*17780*/  BSYNC B0 ;  /* 0x0000000000007941 */ /* 0x000fea0003800000 */
.L_x_1450:
[----:B-----5:R1:W-:Y:S01]  /*17790*/  STS.128 [R241+0x7800], R12 ;  /* 0x0078000cf1007388 */ /* 0x0203e20000000c00 */
[----:B------:R-:W-:Y:S05]  /*177a0*/  BRA `(.L_x_1375) ;  /* 0x0000000800547947 */ /* 0x000fea0003800000 */
.L_x_1325:
[----:B------:R-:W-:Y:S01]  /*177b0*/  IMAD.IADD R0, R240, 0x1, -R65 ;  /* 0x00000001f0007824 */ /* 0x000fe200078e0a41 */
[----:B------:R-:W-:Y:S01]  /*177c0*/  BSSY B0, `(.L_x_1452) ;  /* 0x0000029000007945 */ /* 0x000fe20003800000 */
[C---:B------:R-:W-:Y:S01]  /*177d0*/  VIADD R25, R174.reuse, 0x10 ;  /* 0x00000010ae197836 */ /* 0x040fe20000000000 */
[-C--:B------:R-:W-:Y:S01]  /*177e0*/  ISETP.GE.AND P2, PT, R9, R169.reuse, PT ;  /* 0x000000a90900720c */ /* 0x080fe20003f46270 */
        /* <DEDUP_REMOVED lines=38> */
.L_x_1453:
[----:B------:R-:W-:Y:S05]  /*17a50*/  BSYNC B0 ;  /* 0x0000000000007941 */ /* 0x000fea0003800000 */
.L_x_1452:
        /* <DEDUP_REMOVED lines=35> */
.L_x_1455:
[----:B------:R-:W-:Y:S05]  /*17c90*/  BSYNC B0 ;  /* 0x0000000000007941 */ /* 0x000fea0003800000 */
.L_x_1454:
[----:B------:R-:W-:Y:S04]  /*17ca0*/  BSSY B0, `(.L_x_1456) ;  /* 0x0000022000007945 */ /* 0x000fe80003800000 */
[----:B------:R-:W-:Y:S05]  /*17cb0*/  @P5 BRA `(.L_x_1457) ;  /* 0x0000000000805947 */ /* 0x000fea0003800000 */
[----:B------:R-:W-:Y:S02]  /*17cc0*/  ISETP.GE.AND P5, PT, R14, R169, PT ;  /* 0x000000a90e00720c */ /* 0x000fe40003fa6270 */
[----:B------:R-:W-:-:S04]  /*17cd0*/  LEA R5, P3, R182, R178, 0x5 ;  /* 0x000000b2b6057211 */ /* 0x000fc800078628ff */
[----:B----4-:R-:W-:Y:S02]  /*17ce0*/  LEA.HI.X R3, R182, R181, R183, 0x5, P3 ;  /* 0x000000b5b6037211 */ /* 0x010fe400018f2cb7 */
[----:B-1-3-5:R-:W-:-:S04]  /*17cf0*/  @!P0 LEA R8, P4, R5, R184, 0x1 ;  /* 0x000000b805088211 */ /* 0x02afc800078808ff */
[C---:B------:R-:W-:Y:S01]  /*17d00*/  @!P0 LEA.HI.X R9, R5.reuse, R185, R3, 0x1, P4 ;  /* 0x000000b905098211 */ /* 0x040fe200020f0c03 */
[----:B------:R1:W-:Y:S01]  /*17d10*/  @P5 STS.128 [R241+0x1000], RZ ;  /* 0x001000fff1005388 */ /* 0x0003e20000000c00 */
[----:B------:R-:W-:-:S04]  /*17d20*/  @!P5 LEA R10, P3, R5, R184, 0x1 ;  /* 0x000000b8050ad211 */ /* 0x000fc800078608ff */
[C---:B------:R-:W-:Y:S02]  /*17d30*/  @!P5 LEA.HI.X R11, R5.reuse, R185, R3, 0x1, P3 ;  /* 0x000000b9050bd211 */ /* 0x040fe400018f0c03 */
[----:B--2---:R-:W-:-:S03]  /*17d40*/  @!P1 LEA R6, P3, R5, R184, 0x1 ;  /* 0x000000b805069211 */ /* 0x004fc600078608ff */
        /* <DEDUP_REMOVED lines=23> */
.L_x_1457:
[----:B------:R-:W-:Y:S05]  /*17ec0*/  BSYNC B0 ;  /* 0x0000000000007941 */ /* 0x000fea0003800000 */
.L_x_1456:
[----:B------:R-:W-:Y:S05]  /*17ed0*/  @P6 BRA `(.L_x_1375) ;  /* 0x0000000000886947 */ /* 0x000fea0003800000 */
[----:B------:R-:W-:Y:S01]  /*17ee0*/  ISETP.GE.AND P5, PT, R14, R169, PT ;  /* 0x000000a90e00720c */ /* 0x000fe20003fa6270 */
[----:B------:R-:W-:Y:S02]  /*17ef0*/  IMAD.MOV.U32 R179, RZ, RZ, R181 ;  /* 0x000000ffffb37224 */ /* 0x000fe400078e00b5 */
[----:B------:R-:W-:Y:S02]  /*17f00*/  IMAD R0, R183, 0x30, RZ ;  /* 0x00000030b7007824 */ /* 0x000fe400078e02ff */
[----:B------:R-:W-:-:S04]  /*17f10*/  IMAD.WIDE.U32 R182, R182, 0x30, R178 ;  /* 0x00000030b6b67825 */ /* 0x000fc800078e00b2 */
[----:B--2-4-:R-:W-:Y:S01]  /*17f20*/  IMAD.IADD R3, R0, 0x1, R183 ;  /* 0x0000000100037824 */ /* 0x014fe200078e02b7 */
[CC--:B-1-3-5:R-:W-:Y:S02]  /*17f30*/  @!P0 LEA R6, P4, R182.reuse, R184.reuse, 0x1 ;  /* 0x000000b8b6068211 */ /* 0x0eafe400078808ff */
[CC--:B------:R-:W-:Y:S01]  /*17f40*/  @!P1 LEA R4, P3, R182.reuse, R184.reuse, 0x1 ;  /* 0x000000b8b6049211 */ /* 0x0c0fe200078608ff */
[----:B------:R1:W-:Y:S01]  /*17f50*/  @P5 STS.128 [R241+0x1800], RZ ;  /* 0x001800fff1005388 */ /* 0x0003e20000000c00 */
[C---:B------:R-:W-:Y:S02]  /*17f60*/  @!P5 LEA R8, P6, R182.reuse, R184, 0x1 ;  /* 0x000000b8b608d211 */ /* 0x040fe400078c08ff */
        /* <DEDUP_REMOVED lines=25> */
.L_x_1375:
[----:B------:R-:W-:Y:S05]  /*18100*/  BSYNC B3 ;  /* 0x0000000000037941 */ /* 0x000fea0003800000 */
.L_x_1324:
[----:B------:R-:W-:Y:S01]  /*18110*/  VIADD R243, R165, 0xffffffff ;  /* 0xffffffffa5f37836 */ /* 0x000fe20000000000 */
[----:B------:R-:W-:Y:S01]  /*18120*/  BSSY B0, `(.L_x_1458) ;  /* 0x0000025000007945 */ /* 0x000fe20003800000 */
[----:B--2-4-:R-:W-:Y:S01]  /*18130*/  IMAD.SHL.U32 R2, R68, 0x40, RZ ;  /* 0x0000004044027824 */ /* 0x014fe200078e00ff */
        /* <DEDUP_REMOVED lines=11> */
[----:B-1-3--:R-:W-:Y:S01]  /*181f0*/  @P1 IMAD.MOV.U32 R6, RZ, RZ, R234 ;  /* 0x000000ffff061224 */ /* 0x00afe200078e00ea */
[----:B------:R-:W-:Y:S01]  /*18200*/  @P2 MOV R4, R234 ;  /* 0x000000ea00042202 */ /* 0x000fe20000000f00 */
[--C-:B------:R-:W-:Y:S01]  /*18210*/  @P1 IMAD.MOV.U32 R7, RZ, RZ, R235.reuse ;  /* 0x000000ffff071224 */ /* 0x100fe200078e00eb */
[----:B------:R-:W-:Y:S01]  /*18220*/  @!PT LDS RZ, [RZ] ;  /* 0x00000000fffff984 */ /* 0x000fe20000000800 */
[----:B------:R-:W-:Y:S01]  /*18230*/  @!PT LDS RZ, [RZ] ;  /* 0x00000000fffff984 */ /* 0x000fe20000000800 */
[----:B------:R-:W-:Y:S01]  /*18240*/  @!PT LDS RZ, [RZ] ;  /* 0x00000000fffff984 */ /* 0x000fe20000000800 */
[----:B------:R2:W-:Y:S01]  /*18250*/  @!P6 LDGSTS.E.BYPASS.LTC128B.128 [R241+0x8000], desc[UR6][R234.64] ;  /* 0x08000000eaf1efae */ /* 0x0005e2000b901d46 */
[----:B------:R-:W-:-:S03]  /*18260*/  @P2 IMAD.MOV.U32 R5, RZ, RZ, R235 ;  /* 0x000000ffff052224 */ /* 0x000fc600078e00eb */
        /* <DEDUP_REMOVED lines=16> */
.L_x_1459:
[----:B------:R-:W-:Y:S05]  /*18370*/  BSYNC B0 ;  /* 0x0000000000007941 */ /* 0x000fea0003800000 */
.L_x_1458:
[----:B------:R-:W-:Y:S04]  /*18380*/  BSSY B0, `(.L_x_1460) ;  /* 0x0000025000007945 */ /* 0x000fe80003800000 */
[----:B------:R-:W-:Y:S05]  /*18390*/  @P5 BRA `(.L_x_1461) ;  /* 0x00000000008c5947 */ /* 0x000fea0003800000 */
[C---:B------:R-:W-:Y:S02]  /*183a0*/  LOP3.LUT R3, R246.reuse, 0x1, RZ, 0xc0, !PT ;  /* 0x00000001f6037812 */ /* 0x040fe400078ec0ff */
[C---:B------:R-:W-:Y:S02]  /*183b0*/  LOP3.LUT P5, RZ, R246.reuse, 0x2, RZ, 0xc0, !PT ;  /* 0x00000002f6ff7812 */ /* 0x040fe400078ac0ff */
[----:B------:R-:W-:Y:S02]  /*183c0*/  ISETP.NE.U32.AND P6, PT, R3, 0x1, PT ;  /* 0x000000010300780c */ /* 0x000fe40003fc5070 */
[----:B------:R-:W-:Y:S02]  /*183d0*/  LOP3.LUT P3, RZ, R246, 0x4, RZ, 0xc0, !PT ;  /* 0x00000004f6ff7812 */ /* 0x000fe4000786c0ff */
[----:B-12---:R-:W-:-:S05]  /*183e0*/  IADD3 R5, P1, R232, R172, RZ ;  /* 0x000000ace8057210 */ /* 0x006fca0007f3e0ff */
[----:B------:R-:W-:Y:S02]  /*183f0*/  IMAD.X R3, R233, 0x1, R171, P1 ;  /* 0x00000001e9037824 */ /* 0x000fe400008e06ab */
[C---:B---3--:R-:W-:Y:S02]  /*18400*/  @P5 LEA R8, P1, R5.reuse, R176, 0x1 ;  /* 0x000000b005085211 */ /* 0x048fe400078208ff */
[C---:B------:R-:W-:Y:S02]  /*18410*/  @!P6 LEA R10, P2, R232.reuse, R234, 0x1 ;  /* 0x000000eae80ae211 */ /* 0x040fe400078408ff */
        /* <DEDUP_REMOVED lines=14> */
[----:B------:R-:W-:-:S02]  /*18500*/  @P2 LEA R4, P1, R5, R176, 0x1 ;  /* 0x000000b005042211 */ /* 0x000fc400078208ff */
        /* <DEDUP_REMOVED lines=12> */
.L_x_1461:
[----:B------:R-:W-:Y:S05]  /*185d0*/  BSYNC B0 ;  /* 0x0000000000007941 */ /* 0x000fea0003800000 */
.L_x_1460:
[----:B------:R-:W-:Y:S04]  /*185e0*/  BSSY B0, `(.L_x_1462) ;  /* 0x0000027000007945 */ /* 0x000fe80003800000 */
[----:B------:R-:W-:Y:S05]  /*185f0*/  @P4 BRA `(.L_x_1463) ;  /* 0x0000000000944947 */ /* 0x000fea0003800000 */
[C---:B------:R-:W-:Y:S02]  /*18600*/  LOP3.LUT R3, R246.reuse, 0x1, RZ, 0xc0, !PT ;  /* 0x00000001f6037812 */ /* 0x040fe400078ec0ff */
[----:B------:R-:W-:Y:S02]  /*18610*/  LOP3.LUT P5, RZ, R246, 0x2, RZ, 0xc0, !PT ;  /* 0x00000002f6ff7812 */ /* 0x000fe400078ac0ff */
[----:B------:R-:W-:Y:S01]  /*18620*/  ISETP.NE.U32.AND P6, PT, R3, 0x1, PT ;  /* 0x000000010300780c */ /* 0x000fe20003fc5070 */
[----:B------:R-:W-:Y:S01]  /*18630*/  IMAD.SHL.U32 R3, R62, 0x20, RZ ;  /* 0x000000203e037824 */ /* 0x000fe200078e00ff */
[C---:B------:R-:W-:Y:S02]  /*18640*/  LOP3.LUT P4, RZ, R246.reuse, 0x4, RZ, 0xc0, !PT ;  /* 0x00000004f6ff7812 */ /* 0x040fe4000788c0ff */
[----:B------:R-:W-:Y:S02]  /*18650*/  LOP3.LUT P2, RZ, R246, 0x8, RZ, 0xc0, !PT ;  /* 0x00000008f6ff7812 */ /* 0x000fe4000784c0ff */
[----:B-12-4-:R-:W-:-:S02]  /*18660*/  SHF.L.U64.HI R4, R62, 0x5, R63 ;  /* 0x000000053e047819 */ /* 0x016fc4000001023f */
[----:B------:R-:W-:-:S05]  /*18670*/  LEA R5, P1, R62, R172, 0x5 ;  /* 0x000000ac3e057211 */ /* 0x000fca00078228ff */
[----:B---3--:R-:W-:-:S04]  /*18680*/  @!P6 LEA R6, P3, R3, R234, 0x1 ;  /* 0x000000ea0306e211 */ /* 0x008fc800078608ff */
        /* <DEDUP_REMOVED lines=28> */
.L_x_1463:
[----:B------:R-:W-:Y:S05]  /*18850*/  BSYNC B0 ;  /* 0x0000000000007941 */ /* 0x000fea0003800000 */
.L_x_1462:
[----:B------:R-:W-:Y:S04]  /*18860*/  BSSY B0, `(.L_x_1464) ;  /* 0x0000028000007945 */ /* 0x000fe80003800000 */
[----:B------:R-:W-:Y:S05]  /*18870*/  @P0 BRA `(.L_x_1465) ;  /* 0x0000000000980947 */ /* 0x000fea0003800000 */
[C---:B------:R-:W-:Y:S01]  /*18880*/  LOP3.LUT R3, R246.reuse, 0x1, RZ, 0xc0, !PT ;  /* 0x00000001f6037812 */ /* 0x040fe200078ec0ff */
[----:B------:R-:W-:Y:S01]  /*18890*/  IMAD.MOV.U32 R170, RZ, RZ, R172 ;  /* 0x000000ffffaa7224 */ /* 0x000fe200078e00ac */
[C---:B------:R-:W-:Y:S02]  /*188a0*/  LOP3.LUT P4, RZ, R246.reuse, 0x2, RZ, 0xc0, !PT ;  /* 0x00000002f6ff7812 */ /* 0x040fe4000788c0ff */
[----:B------:R-:W-:Y:S01]  /*188b0*/  ISETP.NE.U32.AND P5, PT, R3, 0x1, PT ;  /* 0x000000010300780c */ /* 0x000fe20003fa5070 */
[----:B------:R-:W-:Y:S01]  /*188c0*/  IMAD R3, R63, 0x30, RZ ;  /* 0x000000303f037824 */ /* 0x000fe200078e02ff */
[----:B------:R-:W-:Y:S01]  /*188d0*/  LOP3.LUT P3, RZ, R246, 0x4, RZ, 0xc0, !PT ;  /* 0x00000004f6ff7812 */ /* 0x000fe2000786c0ff */
[----:B------:R-:W-:Y:S01]  /*188e0*/  IMAD.WIDE.U32 R170, R62, 0x30, R170 ;  /* 0x000000303eaa7825 */ /* 0x000fe200078e00aa */
[----:B------:R-:W-:-:S03]  /*188f0*/  LOP3.LUT P1, RZ, R246, 0x8, RZ, 0xc0, !PT ;  /* 0x00000008f6ff7812 */ /* 0x000fc6000782c0ff */
[----:B------:R-:W-:-:S04]  /*18900*/  IMAD.IADD R3, R171, 0x1, R3 ;  /* 0x00000001ab037824 */ /* 0x000fc800078e0203 */
[-C--:B-1-34-:R-:W-:Y:S02]  /*18910*/  @P4 LEA R8, P6, R170, R176.reuse, 0x1 ;  /* 0x000000b0aa084211 */ /* 0x09afe400078c08ff */
[----:B--2---:R-:W-:Y:S02]  /*18920*/  @!P5 IMAD.WIDE.U32 R4, R62, 0x60, R234 ;  /* 0x000000603e04d825 */ /* 0x004fe400078e00ea */
[CC--:B------:R-:W-:Y:S02]  /*18930*/  @P3 LEA R6, P2, R170.reuse, R176.reuse, 0x1 ;  /* 0x000000b0aa063211 */ /* 0x0c0fe400078408ff */
[----:B------:R-:W-:Y:S01]  /*18940*/  @!P5 IMAD R63, R63, 0x60, RZ ;  /* 0x000000603f3fd824 */ /* 0x000fe200078e02ff */
[C---:B------:R-:W-:Y:S02]  /*18950*/  @P1 LEA R10, P0, R170.reuse, R176, 0x1 ;  /* 0x000000b0aa0a1211 */ /* 0x040fe400078008ff */
[CC--:B------:R-:W-:Y:S01]  /*18960*/  @P4 LEA.HI.X R9, R170.reuse, R177.reuse, R3, 0x1, P6 ;  /* 0x000000b1aa094211 */ /* 0x0c0fe200030f0c03 */
[----:B------:R-:W-:Y:S01]  /*18970*/  @!P5 IMAD.IADD R5, R63, 0x1, R5 ;  /* 0x000000013f05d824 */ /* 0x000fe200078e0205 */
[----:B------:R-:W-:-:S02]  /*18980*/  @P3 LEA.HI.X R7, R170, R177, R3, 0x1, P2 ;  /* 0x000000b1aa073211 */ /* 0x000fc400010f0c03 */
[----:B------:R-:W-:Y:S02]  /*18990*/  @P1 LEA.HI.X R11, R170, R177, R3, 0x1, P0 ;  /* 0x000000b1aa0b1211 */ /* 0x000fe400000f0c03 */
        /* <DEDUP_REMOVED lines=20> */
.L_x_1465:
[----:B------:R-:W-:Y:S05]  /*18ae0*/  BSYNC B0 ;  /* 0x0000000000007941 */ /* 0x000fea0003800000 */
.L_x_1464:
[----:B------:R-:W0:Y:S01]  /*18af0*/  LDGDEPBAR ;  /* 0x00000000000079af */ /* 0x000e220000000000 */
[CC--:B------:R-:W-:Y:S01]  /*18b00*/  ISETP.GE.AND P1, PT, R174.reuse, R0.reuse, PT ;  /* 0x00000000ae00720c */ /* 0x0c0fe20003f26270 */
[----:B------:R-:W-:Y:S01]  /*18b10*/  IMAD.SHL.U32 R3, R174, 0x8, RZ ;  /* 0x00000008ae037824 */ /* 0x000fe200078e00ff */
[-C--:B------:R-:W-:Y:S01]  /*18b20*/  ISETP.GE.AND P6, PT, R25, R0.reuse, PT ;  /* 0x000000001900720c */ /* 0x080fe20003fc6270 */
[----:B------:R-:W-:Y:S01]  /*18b30*/  IMAD R225, R66, 0x400, R47 ;  /* 0x0000040042e17824 */ /* 0x000fe200078e022f */
[-C--:B------:R-:W-:Y:S02]  /*18b40*/  ISETP.GE.AND P4, PT, R33, R0.reuse, PT ;  /* 0x000000002100720c */ /* 0x080fe40003f86270 */
[----:B------:R-:W-:Y:S02]  /*18b50*/  ISETP.GE.AND P0, PT, R31, R0, PT ;  /* 0x000000001f00720c */ /* 0x000fe40003f06270 */
[----:B------:R1:W5:Y:S01]  /*18b60*/  LD.E R0, desc[UR6][R18.64+0x188] ;  /* 0x0001880612007980 */ /* 0x000362000c101900 */
[----:B------:R-:W-:Y:S01]  /*18b70*/  LOP3.LUT R2, R2, 0x1c0, RZ, 0xc0, !PT ;  /* 0x000001c002027812 */ /* 0x000fe200078ec0ff */
[----:B------:R-:W-:Y:S01]  /*18b80*/  BSSY B0, `(.L_x_1466) ;  /* 0x0000029000007945 */ /* 0x000fe20003800000 */
[----:B------:R-:W-:-:S02]  /*18b90*/  LEA R225, R225, UR4, 0x1 ;  /* 0x00000004e1e17c11 */ /* 0x000fc4000f8e08ff */
[----:B------:R-:W-:Y:S02]  /*18ba0*/  LOP3.LUT R3, R2, 0x8, R3, 0xf8, !PT ;  /* 0x0000000802037812 */ /* 0x000fe400078ef803 */
[----:B------:R-:W-:-:S04]  /*18bb0*/  SHF.R.U32.HI R224, RZ, 0x3, R2 ;  /* 0x00000003ffe07819 */ /* 0x000fc80000011602 */
[----:B------:R-:W-:Y:S01]  /*18bc0*/  LOP3.LUT R224, R3, R224, RZ, 0x3c, !PT ;  /* 0x000000e003e07212 */ /* 0x000fe200078e3cff */
[----:B------:R-:W-:-:S04]  /*18bd0*/  DEPBAR.LE SB0, 0x0 ;  /* 0x000080000000791a */ /* 0x000fc80000000000 */
[----:B------:R-:W-:Y:S01]  /*18be0*/  BAR.SYNC.DEFER_BLOCKING 0x0 ;  /* 0x0000000000007b1d */ /* 0x000fe20000010000 */
[----:B------:R-:W-:-:S05]  /*18bf0*/  IMAD R224, R69, 0x200, R224 ;  /* 0x0000020045e07824 */ /* 0x000fca00078e02e0 */
[----:B------:R-:W-:Y:S01]  /*18c00*/  LEA R224, R224, UR4, 0x1 ;  /* 0x00000004e0e07c11 */ /* 0x000fe2000f8e08ff */
        /* <DEDUP_REMOVED lines=8> */
[----:B-12-4-:R-:W-:Y:S01]  /*18c90*/  @P1 IMAD.MOV.U32 R4, RZ, RZ, R188 ;  /* 0x000000ffff041224 */ /* 0x016fe200078e00bc */
        /* <DEDUP_REMOVED lines=23> */
.L_x_1467:
[----:B------:R-:W-:Y:S05]  /*18e10*/  BSYNC B0 ;  /* 0x0000000000007941 */ /* 0x000fea0003800000 */
.L_x_1466:
[----:B------:R1:W-:Y:S01]  /*18e20*/  @P6 STS.128 [R241+0x10800], RZ ;  /* 0x010800fff1006388 */ /* 0x0003e20000000c00 */
[----:B------:R-:W-:Y:S03]  /*18e30*/  BSSY B0, `(.L_x_1468) ;  /* 0x0000026000007945 */ /* 0x000fe60003800000 */
[----:B------:R1:W-:Y:S04]  /*18e40*/  @P6 STS.128 [R241+0x12800], RZ ;  /* 0x012800fff1006388 */ /* 0x0003e80000000c00 */
[----:B------:R1:W-:Y:S04]  /*18e50*/  @P6 STS.128 [R241+0x14800], RZ ;  /* 0x014800fff1006388 */ /* 0x0003e80000000c00 */
[----:B------:R1:W-:Y:S01]  /*18e60*/  @P6 STS.128 [R241+0x16800], RZ ;  /* 0x016800fff1006388 */ /* 0x0003e20000000c00 */
[----:B------:R-:W-:Y:S05]  /*18e70*/  @P6 BRA `(.L_x_1469) ;  /* 0x0000000000846947 */ /* 0x000fea0003800000 */
[C---:B-1----:R-:W-:Y:S02]  /*18e80*/  LOP3.LUT R2, R246.reuse, 0x1, RZ, 0xc0, !PT ;  /* 0x00000001f6027812 */ /* 0x042fe400078ec0ff */
[----:B------:R-:W-:Y:S02]  /*18e90*/  LOP3.LUT P5, RZ, R246, 0x2, RZ, 0xc0, !PT ;  /* 0x00000002f6ff7812 */ /* 0x000fe400078ac0ff */
[----:B------:R-:W-:Y:S02]  /*18ea0*/  ISETP.NE.U32.AND P6, PT, R2, 0x1, PT ;  /* 0x000000010200780c */ /* 0x000fe40003fc5070 */
[C---:B------:R-:W-:Y:S02]  /*18eb0*/  LOP3.LUT P3, RZ, R246.reuse, 0x4, RZ, 0xc0, !PT ;  /* 0x00000004f6ff7812 */ /* 0x040fe4000786c0ff */
[----:B------:R-:W-:-:S09]  /*18ec0*/  LOP3.LUT P2, RZ, R246, 0x8, RZ, 0xc0, !PT ;  /* 0x00000008f6ff7812 */ /* 0x000fd2000784c0ff */
[----:B---34-:R-:W-:-:S04]  /*18ed0*/  @!P6 LEA R8, P1, R230, R188, 0x1 ;  /* 0x000000bce608e211 */ /* 0x018fc800078208ff */
        /* <DEDUP_REMOVED lines=27> */
.L_x_1469:
[----:B------:R-:W-:Y:S05]  /*19090*/  BSYNC B0 ;  /* 0x0000000000007941 */ /* 0x000fea0003800000 */
.L_x_1468:
        /* <DEDUP_REMOVED lines=8> */
[----:B------:R-:W-:Y:S01]  /*19120*/  ISETP.NE.U32.AND P6, PT, R2, 0x1, PT ;  /* 0x000000010200780c */ /* 0x000fe20003fc5070 */
[----:B------:R-:W-:Y:S01]  /*19130*/  IMAD.SHL.U32 R2, R60, 0x20, RZ ;  /* 0x000000203c027824 */ /* 0x000fe200078e00ff */
[C---:B------:R-:W-:Y:S02]  /*19140*/  LOP3.LUT P4, RZ, R246.reuse, 0x4, RZ, 0xc0, !PT ;  /* 0x00000004f6ff7812 */ /* 0x040fe4000788c0ff */
[----:B------:R-:W-:Y:S02]  /*19150*/  LOP3.LUT P2, RZ, R246, 0x8, RZ, 0xc0, !PT ;  /* 0x00000008f6ff7812 */ /* 0x000fe4000784c0ff */
[----:B------:R-:W-:-:S05]  /*19160*/  SHF.L.U64.HI R3, R60, 0x5, R61 ;  /* 0x000000053c037819 */ /* 0x000fca000001023d */
[CC--:B---34-:R-:W-:Y:S02]  /*19170*/  @P5 LEA R8, P1, R2.reuse, R188.reuse, 0x1 ;  /* 0x000000bc02085211 */ /* 0x0d8fe400078208ff */
[CC--:B------:R-:W-:Y:S02]  /*19180*/  @!P6 LEA R10, P3, R2.reuse, R188.reuse, 0x1 ;  /* 0x000000bc020ae211 */ /* 0x0c0fe400078608ff */
[CCC-:B------:R-:W-:Y:S02]  /*19190*/  @P5 LEA.HI.X R9, R2.reuse, R189.reuse, R3.reuse, 0x1, P1 ;  /* 0x000000bd02095211 */ /* 0x1c0fe400008f0c03 */
[CCC-:B------:R-:W-:Y:S02]  /*191a0*/  @!P6 LEA.HI.X R11, R2.reuse, R189.reuse, R3.reuse, 0x1, P3 ;  /* 0x000000bd020be211 */ /* 0x1c0fe400018f0c03 */
[CC--:B--2---:R-:W-:Y:S02]  /*191b0*/  @P4 LEA R6, P3, R2.reuse, R188.reuse, 0x1 ;  /* 0x000000bc02064211 */ /* 0x0c4fe400078608ff */
        /* <DEDUP_REMOVED lines=23> */
.L_x_1471:
[----:B------:R-:W-:Y:S05]  /*19330*/  BSYNC B0 ;  /* 0x0000000000007941 */ /* 0x000fea0003800000 */
.L_x_1470:
[----:B------:R1:W-:Y:S01]  /*19340*/  @P0 STS.128 [R241+0x11800], RZ ;  /* 0x011800fff1000388 */ /* 0x0003e20000000c00 */
[----:B------:R-:W-:Y:S03]  /*19350*/  BSSY B0, `(.L_x_1472) ;  /* 0x000002e000007945 */ /* 0x000fe60003800000 */
[----:B------:R1:W-:Y:S04]  /*19360*/  @P0 STS.128 [R241+0x13800], RZ ;  /* 0x013800fff1000388 */ /* 0x0003e80000000c00 */
[----:B------:R1:W-:Y:S04]  /*19370*/  @P0 STS.128 [R241+0x15800], RZ ;  /* 0x015800fff1000388 */ /* 0x0003e80000000c00 */
[----:B------:R1:W-:Y:S01]  /*19380*/  @P0 STS.128 [R241+0x17800], RZ ;  /* 0x017800fff1000388 */ /* 0x0003e20000000c00 */
[----:B------:R-:W-:Y:S05]  /*19390*/  @P0 BRA `(.L_x_1473) ;  /* 0x0000000000a40947 */ /* 0x000fea0003800000 */
[C---:B------:R-:W-:Y:S02]  /*193a0*/  R2P PR, R246.reuse, 0xe ;  /* 0x0000000ef6007804 */ /* 0x040fe40000000000 */
[----:B-1----:R-:W-:-:S04]  /*193b0*/  LOP3.LUT R2, R246, 0x1, RZ, 0xc0, !PT ;  /* 0x00000001f6027812 */ /* 0x002fc800078ec0ff */
[----:B------:R-:W-:-:S07]  /*193c0*/  ISETP.NE.U32.AND P0, PT, R2, 0x1, PT ;  /* 0x000000010200780c */ /* 0x000fce0003f05070 */
[-C--:B--2-4-:R-:W-:Y:S01]  /*193d0*/  @P1 MOV R4, R188.reuse ;  /* 0x000000bc00041202 */ /* 0x094fe20000000f00 */
[C---:B---3--:R-:W-:Y:S01]  /*193e0*/  @P3 IMAD.WIDE.U32 R6, R60.reuse, 0x60, R188 ;  /* 0x000000603c063825 */ /* 0x048fe200078e00bc */
[-C--:B------:R-:W-:Y:S02]  /*193f0*/  @P1 MOV R5, R189.reuse ;  /* 0x000000bd00051202 */ /* 0x080fe40000000f00 */
[----:B------:R-:W-:Y:S02]  /*19400*/  @P2 MOV R2, R188 ;  /* 0x000000bc00022202 */ /* 0x000fe40000000f00 */
[----:B------:R-:W-:Y:S01]  /*19410*/  @P2 MOV R3, R189 ;  /* 0x000000bd00032202 */ /* 0x000fe20000000f00 */
[----:B------:R-:W-:-:S04]  /*19420*/  @P1 IMAD.WIDE.U32 R10, R60, 0x60, R4 ;  /* 0x000000603c0a1825 */ /* 0x000fc800078e0004 */
[----:B------:R-:W-:-:S04]  /*19430*/  @P2 IMAD.WIDE.U32 R8, R60, 0x60, R2 ;  /* 0x000000603c082825 */ /* 0x000fc800078e0002 */
[C---:B------:R-:W-:Y:S02]  /*19440*/  @P1 IMAD R4, R61.reuse, 0x60, RZ ;  /* 0x000000603d041824 */ /* 0x040fe400078e02ff */
[C---:B------:R-:W-:Y:S02]  /*19450*/  @P2 IMAD R3, R61.reuse, 0x60, RZ ;  /* 0x000000603d032824 */ /* 0x040fe400078e02ff */
[----:B------:R-:W-:Y:S02]  /*19460*/  @P3 IMAD R2, R61, 0x60, RZ ;  /* 0x000000603d023824 */ /* 0x000fe400078e02ff */
[----:B------:R-:W-:Y:S01]  /*19470*/  @!P0 IMAD.WIDE.U32 R12, R60, 0x60, R188 ;  /* 0x000000603c0c8825 */ /* 0x000fe200078e00bc */
[----:B------:R-:W-:Y:S02]  /*19480*/  @P2 IADD3 R3, R3, R9, RZ ;  /* 0x0000000903032210 */ /* 0x000fe40007ffe0ff */
[----:B------:R-:W-:Y:S01]  /*19490*/  @P3 IADD3 R7, R2, R7, RZ ;  /* 0x0000000702073210 */ /* 0x000fe20007ffe0ff */
[----:B------:R-:W-:Y:S01]  /*194a0*/  @!P0 IMAD R61, R61, 0x60, RZ ;  /* 0x000000603d3d8824 */ /* 0x000fe200078e02ff */
[----:B------:R-:W-:Y:S01]  /*194b0*/  @P2 MOV R2, R8 ;  /* 0x0000000800022202 */ /* 0x000fe20000000f00 */
[----:B------:R-:W-:Y:S01]  /*194c0*/  @P1 IMAD.IADD R5, R4, 0x1, R11 ;  /* 0x0000000104051824 */ /* 0x000fe200078e020b */
[----:B------:R-:W-:Y:S01]  /*194d0*/  @P1 MOV R4, R10 ;  /* 0x0000000a00041202 */ /* 0x000fe20000000f00 */
[----:B------:R-:W-:-:S05]  /*194e0*/  @!P0 IMAD.IADD R13, R61, 0x1, R13 ;  /* 0x000000013d0d8824 */ /* 0x000fca00078e020d */
        /* <DEDUP_REMOVED lines=20> */
.L_x_1473:
[----:B------:R-:W-:Y:S05]  /*19630*/  BSYNC B0 ;  /* 0x0000000000007941 */ /* 0x000fea0003800000 */
.L_x_1472:
[----:B------:R-:W-:Y:S01]  /*19640*/  LDSM.16.M88.4 R56, [R225] ;  /* 0x00000000e138783b */ /* 0x000fe20000000200 */
[----:B------:R-:W-:Y:S01]  /*19650*/  R2P PR, R68, 0x6 ;  /* 0x0000000644007804 */ /* 0x000fe20000000000 */
[----:B------:R-:W-:Y:S01]  /*19660*/  IMAD R221, R48, 0x2, R225 ;  /* 0x0000000230dd7824 */ /* 0x000fe200078e02e1 */
[C---:B-1----:R-:W-:Y:S01]  /*19670*/  IADD3 R2, R224.reuse, 0x8000, RZ ;  /* 0x00008000e0027810 */ /* 0x042fe20007ffe0ff */
[----:B---3--:R-:W1:Y:S01]  /*19680*/  LDSM.16.M88.4 R28, [R224+0x8000] ;  /* 0x00800000e01c783b */ /* 0x008e620000000200 */
[----:B------:R-:W-:Y:S02]  /*19690*/  IADD3 R222, R224, 0x8020, RZ ;  /* 0x00008020e0de7810 */ /* 0x000fe40007ffe0ff */
[----:B------:R-:W-:Y:S01]  /*196a0*/  LEA R223, R50, R225, 0x1 ;  /* 0x000000e132df7211 */ /* 0x000fe200078e08ff */
[----:B------:R-:W3:Y:S01]  /*196b0*/  LDSM.16.M88.4 R76, [R224+0x8800] ;  /* 0x00880000e04c783b */ /* 0x000ee20000000200 */
[----:B------:R-:W-:Y:S02]  /*196c0*/  MOV R3, 0x40 ;  /* 0x0000004000037802 */ /* 0x000fe40000000f00 */
[----:B------:R-:W-:Y:S01]  /*196d0*/  LEA R220, R48, R223, 0x1 ;  /* 0x000000df30dc7211 */ /* 0x000fe200078e08ff */
[----:B-----5:R-:W-:Y:S01]  /*196e0*/  LDSM.16.M88.4 R20, [R223] ;  /* 0x00000000df14783b */ /* 0x020fe20000000200 */
[----:B------:R-:W-:-:S02]  /*196f0*/  SEL R3, R3, 0xffffffc0, !P2 ;  /* 0xffffffc003037807 */ /* 0x000fc40005000000 */
[----:B------:R-:W-:Y:S01]  /*19700*/  @P1 IADD3 R222, R2, -0x20, RZ ;  /* 0xffffffe002de1810 */ /* 0x000fe20007ffe0ff */
[----:B------:R-:W2:Y:S01]  /*19710*/  LDSM.16.M88.4 R68, [R224+0x9000] ;  /* 0x00900000e044783b */ /* 0x000ea20000000200 */
[----:B------:R-:W-:Y:S02]  /*19720*/  IADD3 R219, R224, R3, RZ ;  /* 0x00000003e0db7210 */ /* 0x000fe40007ffe0ff */
[----:B------:R-:W-:Y:S01]  /*19730*/  IADD3 R215, R3, R222, RZ ;  /* 0x000000de03d77210 */ /* 0x000fe20007ffe0ff */
[----:B------:R-:W2:Y:S04]  /*19740*/  LDSM.16.M88.4 R100, [R222] ;  /* 0x00000000de64783b */ /* 0x000ea80000000200 */
[----:B----4-:R-:W4:Y:S04]  /*19750*/  LDSM.16.M88.4 R8, [R224+0x9800] ;  /* 0x00980000e008783b */ /* 0x010f280000000200 */
[----:B------:R-:W-:Y:S04]  /*19760*/  LDSM.16.M88.4 R92, [R221] ;  /* 0x00000000dd5c783b */ /* 0x000fe80000000200 */
[----:B------:R-:W4:Y:S04]  /*19770*/  LDSM.16.M88.4 R60, [R219+0x8000] ;  /* 0x00800000db3c783b */ /* 0x000f280000000200 */
[----:B------:R-:W4:Y:S04]  /*19780*/  LDSM.16.M88.4 R80, [R222+0x800] ;  /* 0x00080000de50783b */ /* 0x000f280000000200 */
[----:B------:R-:W4:Y:S01]  /*19790*/  LDSM.16.M88.4 R32, [R222+0x1000] ;  /* 0x00100000de20783b */ /* 0x000f220000000200 */
[C---:B-1----:R-:W-:Y:S03]  /*197a0*/  HMMA.16816.F32 R12, R56.reuse, R28, RZ ;  /* 0x0000001c380c723c */ /* 0x042fe600000018ff */
[----:B------:R-:W1:Y:S04]  /*197b0*/  LDSM.16.M88.4 R88, [R222+0x1800] ;  /* 0x00180000de58783b */ /* 0x000e680000000200 */
[----:B------:R-:W-:Y:S01]  /*197c0*/  LDSM.16.M88.4 R36, [R215] ;  /* 0x00000000d724783b */ /* 0x000fe20000000200 */
[C---:B---3--:R-:W-:Y:S03]  /*197d0*/  HMMA.16816.F32 R40, R56.reuse, R76, RZ ;  /* 0x0000004c3828723c */ /* 0x048fe600000018ff */
[----:B------:R-:W-:Y:S03]  /*197e0*/  LDSM.16.M88.4 R24, [R219+0x8800] ;  /* 0x00880000db18783b */ /* 0x000fe60000000200 */
[C---:B--2---:R-:W-:Y:S01]  /*197f0*/  HMMA.16816.F32 R72, R56.reuse, R68, RZ ;  /* 0x000000443848723c */ /* 0x044fe200000018ff */
[----:B------:R-:W-:Y:S04]  /*19800*/  LDSM.16.M88.4 R4, [R219+0x9000] ;  /* 0x00900000db04783b */ /* 0x000fe80000000200 */
[----:B------:R-:W-:Y:S01]  /*19810*/  LDSM.16.M88.4 R84, [R219+0x9800] ;  /* 0x00980000db54783b */ /* 0x000fe20000000200 */
[----:B------:R-:W-:Y:S03]  /*19820*/  HMMA.16816.F32 R28, R56, R30, RZ ;  /* 0x0000001e381c723c */ /* 0x000fe600000018ff */
[----:B------:R-:W-:Y:S03]  /*19830*/  LDSM.16.M88.4 R104, [R224+0xa000] ;  /* 0x00a00000e068783b */ /* 0x000fe60000000200 */
[----:B------:R-:W-:Y:S01]  /*19840*/  HMMA.16816.F32 R12, R20, R100, R12 ;  /* 0x00000064140c723c */ /* 0x000fe2000000180c */
[----:B------:R-:W2:Y:S04]  /*19850*/  LD.E R3, desc[UR6][R18.64+0x18c] ;  /* 0x00018c0612037980 */ /* 0x000ea8000c101900 */
[----:B------:R-:W-:Y:S01]  /*19860*/  LDSM.16.M88.4 R112, [R222+0x6000] ;  /* 0x00600000de70783b */ /* 0x000fe20000000200 */
[C---:B------:R-:W-:Y:S03]  /*19870*/  HMMA.16816.F32 R76, R56.reuse, R78, RZ ;  /* 0x0000004e384c723c */ /* 0x040fe600000018ff */
[----:B------:R-:W-:Y:S03]  /*19880*/  LDSM.16.M88.4 R108, [R219+0xd000] ;  /* 0x00d00000db6c783b */ /* 0x000fe60000000200 */
[C---:B------:R-:W-:Y:S01]  /*19890*/  HMMA.16816.F32 R68, R56.reuse, R70, RZ ;  /* 0x000000463844723c */ /* 0x040fe200000018ff */
[----:B------:R-:W-:Y:S04]  /*198a0*/  LDSM.16.M88.4 R116, [R215+0x4800] ;  /* 0x00480000d774783b */ /* 0x000fe80000000200 */
[----:B------:R-:W0:Y:S01]  /*198b0*/  LDGDEPBAR ;  /* 0x00000000000079af */ /* 0x000e220000000000 */
[C---:B----4-:R-:W-:Y:S06]  /*198c0*/  HMMA.16816.F32 R96, R56.reuse, R8, RZ ;  /* 0x000000083860723c */ /* 0x050fec00000018ff */
[----:B------:R-:W-:Y:S01]  /*198d0*/  HMMA.16816.F32 R56, R56, R10, RZ ;  /* 0x0000000a3838723c */ /* 0x000fe200000018ff */
[----:B------:R-:W3:Y:S05]  /*198e0*/  LDSM.16.M88.4 R8, [R220] ;  /* 0x00000000dc08783b */ /* 0x000eea0000000200 */
[----:B------:R-:W-:Y:S06]  /*198f0*/  HMMA.16816.F32 R12, R92, R60, R12 ;  /* 0x0000003c5c0c723c */ /* 0x000fec000000180c */
[C---:B------:R-:W-:Y:S01]  /*19900*/  HMMA.16816.F32 R28, R20.reuse, R102, R28 ;  /* 0x00000066141c723c */ /* 0x040fe2000000181c */
[----:B------:R-:W-:Y:S05]  /*19910*/  LDSM.16.M88.4 R100, [R222+0x2000] ;  /* 0x00200000de64783b */ /* 0x000fea0000000200 */
[C---:B------:R-:W-:Y:S06]  /*19920*/  HMMA.16816.F32 R40, R20.reuse, R80, R40 ;  /* 0x000000501428723c */ /* 0x040fec0000001828 */
[C---:B------:R-:W-:Y:S01]  /*19930*/  HMMA.16816.F32 R76, R20.reuse, R82, R76 ;  /* 0x00000052144c723c */ /* 0x040fe2000000184c */
[----:B------:R-:W-:Y:S05]  /*19940*/  LDSM.16.M88.4 R80, [R215+0x1000] ;  /* 0x00100000d750783b */ /* 0x000fea0000000200 */
[C---:B------:R-:W-:Y:S06]  /*19950*/  HMMA.16816.F32 R72, R20.reuse, R32, R72 ;  /* 0x000000201448723c */ /* 0x040fec0000001848 */
[C---:B------:R-:W-:Y:S01]  /*19960*/  HMMA.16816.F32 R68, R20.reuse, R34, R68 ;  /* 0x000000221444723c */ /* 0x040fe20000001844 */
[----:B------:R-:W-:Y:S05]  /*19970*/  LDSM.16.M88.4 R32, [R215+0x800] ;  /* 0x00080000d720783b */ /* 0x000fea0000000200 */
[C---:B-1----:R-:W-:Y:S06]  /*19980*/  HMMA.16816.F32 R96, R20.reuse, R88, R96 ;  /* 0x000000581460723c */ /* 0x042fec0000001860 */
[----:B------:R-:W-:Y:S01]  /*19990*/  HMMA.16816.F32 R20, R20, R90, R56 ;  /* 0x0000005a1414723c */ /* 0x000fe20000001838 */
[----:B------:R-:W1:Y:S04]  /*199a0*/  LDSM.16.M88.4 R56, [R225+0x2000] ;  /* 0x00200000e138783b */ /* 0x000e680000000200 */
[----:B------:R-:W-:Y:S01]  /*199b0*/  LDSM.16.M88.4 R88, [R221+0x2000] ;  /* 0x00200000dd58783b */ /* 0x000fe20000000200 */
[----:B---3--:R-:W-:Y:S06]  /*199c0*/  HMMA.16816.F32 R12, R8, R36, R12 ;  /* 0x00000024080c723c */ /* 0x008fec000000180c */
        /* <DEDUP_REMOVED lines=8> */
[C---:B------:R-:W-:Y:S06]  /*19a50*/  HMMA.16816.F32 R96, R92.reuse, R84, R96 ;  /* 0x000000545c60723c */ /* 0x040fec0000001860 */
[----:B------:R-:W-:Y:S01]  /*19a60*/  HMMA.16816.F32 R92, R92, R86, R20 ;  /* 0x000000565c5c723c */ /* 0x000fe20000001814 */
[----:B------:R-:W3:Y:S04]  /*19a70*/  LDSM.16.M88.4 R20, [R223+0x2000] ;  /* 0x00200000df14783b */ /* 0x000ee80000000200 */
[----:B------:R-:W-:Y:S01]  /*19a80*/  LDSM.16.M88.4 R84, [R224+0xb800] ;  /* 0x00b80000e054783b */ /* 0x000fe20000000200 */
[----:B-1----:R-:W-:Y:S06]  /*19a90*/  HMMA.16816.F32 R12, R56, R104, R12 ;  /* 0x00000068380c723c */ /* 0x002fec000000180c */
[C---:B------:R-:W-:Y:S01]  /*19aa0*/  HMMA.16816.F32 R28, R8.reuse, R38, R28 ;  /* 0x00000026081c723c */ /* 0x040fe2000000181c */
[----:B------:R-:W-:Y:S05]  /*19ab0*/  LDSM.16.M88.4 R36, [R222+0x2800] ;  /* 0x00280000de24783b */ /* 0x000fea0000000200 */
[C---:B------:R-:W-:Y:S06]  /*19ac0*/  HMMA.16816.F32 R72, R8.reuse, R80, R72 ;  /* 0x000000500848723c */ /* 0x040fec0000001848 */
[C---:B------:R-:W-:Y:S01]  /*19ad0*/  HMMA.16816.F32 R68, R8.reuse, R82, R68 ;  /* 0x000000520844723c */ /* 0x040fe20000001844 */
[----:B------:R-:W1:Y:S05]  /*19ae0*/  LDSM.16.M88.4 R80, [R219+0xa000] ;  /* 0x00a00000db50783b */ /* 0x000e6a0000000200 */
[C---:B------:R-:W-:Y:S06]  /*19af0*/  HMMA.16816.F32 R40, R8.reuse, R32, R40 ;  /* 0x000000200828723c */ /* 0x040fec0000001828 */
[----:B------:R-:W-:Y:S01]  /*19b00*/  HMMA.16816.F32 R76, R8, R34, R76 ;  /* 0x00000022084c723c */ /* 0x000fe2000000184c */
[----:B------:R-:W4:Y:S05]  /*19b10*/  LDSM.16.M88.4 R32, [R222+0x3000] ;  /* 0x00300000de20783b */ /* 0x000f2a0000000200 */
[----:B---3--:R-:W-:Y:S06]  /*19b20*/  HMMA.16816.F32 R12, R20, R100, R12 ;  /* 0x00000064140c723c */ /* 0x008fec000000180c */
        /* <DEDUP_REMOVED lines=8> */
[----:B------:R-:W3:Y:S05]  /*19bb0*/  LDSM.16.M88.4 R24, [R220+0x2000] ;  /* 0x00200000dc18783b */ /* 0x000eea0000000200 */
[C---:B------:R-:W-:Y:S06]  /*19bc0*/  HMMA.16816.F32 R40, R56.reuse, R4, R40 ;  /* 0x000000043828723c */ /* 0x040fec0000001828 */
[----:B------:R-:W-:Y:S01]  /*19bd0*/  HMMA.16816.F32 R76, R56, R6, R76 ;  /* 0x00000006384c723c */ /* 0x000fe2000000184c */
[----:B------:R-:W3:Y:S05]  /*19be0*/  LDSM.16.M88.4 R4, [R219+0xb000] ;  /* 0x00b00000db04783b */ /* 0x000eea0000000200 */
[----:B-1----:R-:W-:Y:S06]  /*19bf0*/  HMMA.16816.F32 R12, R88, R80, R12 ;  /* 0x00000050580c723c */ /* 0x002fec000000180c */
        /* <DEDUP_REMOVED lines=24> */
[----:B------:R-:W2:Y:S05]  /*19d80*/  LDSM.16.M88.4 R8, [R224+0xc800] ;  /* 0x00c80000e008783b */ /* 0x000eaa0000000200 */
        /* <DEDUP_REMOVED lines=16> */
[----:B------:R-:W3:Y:S04]  /*19e90*/  LDSM.16.M88.4 R24, [R215+0x4000] ;  /* 0x00400000d718783b */ /* 0x000ee80000000200 */
[----:B------:R-:W-:Y:S01]  /*19ea0*/  LDSM.16.M88.4 R80, [R219+0xc800] ;  /* 0x00c80000db50783b */ /* 0x000fe20000000200 */
[C---:B------:R-:W-:Y:S03]  /*19eb0*/  HMMA.16816.F32 R28, R32.reuse, R86, R28 ;  /* 0x00000056201c723c */ /* 0x040fe6000000181c */
[----:B------:R-:W-:Y:S03]  /*19ec0*/  LDSM.16.M88.4 R84, [R215+0x5000] ;  /* 0x00500000d754783b */ /* 0x000fe60000000200 */
[C---:B--2---:R-:W-:Y:S06]  /*19ed0*/  HMMA.16816.F32 R40, R32.reuse, R8, R40 ;  /* 0x000000082028723c */ /* 0x044fec0000001828 */
[----:B------:R-:W-:Y:S01]  /*19ee0*/  HMMA.16816.F32 R76, R32, R10, R76 ;  /* 0x0000000a204c723c */ /* 0x000fe2000000184c */
[----:B------:R-:W2:Y:S05]  /*19ef0*/  LDSM.16.M88.4 R8, [R222+0x4800] ;  /* 0x00480000de08783b */ /* 0x000eaa0000000200 */
[----:B-1----:R-:W-:Y:S06]  /*19f00*/  HMMA.16816.F32 R12, R104, R36, R12 ;  /* 0x00000024680c723c */ /* 0x002fec000000180c */
[C---:B------:R-:W-:Y:S06]  /*19f10*/  HMMA.16816.F32 R72, R32.reuse, R20, R72 ;  /* 0x000000142048723c */ /* 0x040fec0000001848 */
[C---:B------:R-:W-:Y:S01]  /*19f20*/  HMMA.16816.F32 R68, R32.reuse, R22, R68 ;  /* 0x000000162044723c */ /* 0x040fe20000001844 */
[----:B------:R-:W1:Y:S05]  /*19f30*/  LDSM.16.M88.4 R20, [R222+0x5000] ;  /* 0x00500000de14783b */ /* 0x000e6a0000000200 */
[----:B----4-:R-:W-:Y:S06]  /*19f40*/  HMMA.16816.F32 R96, R32, R56, R96 ;  /* 0x000000382060723c */ /* 0x010fec0000001860 */
[----:B------:R-:W-:Y:S01]  /*19f50*/  HMMA.16816.F32 R28, R4, R62, R28 ;  /* 0x0000003e041c723c */ /* 0x000fe2000000181c */
[----:B------:R-:W-:Y:S05]  /*19f60*/  LDSM.16.M88.4 R60, [R225+0x6000] ;  /* 0x00600000e13c783b */ /* 0x000fea0000000200 */
[----:B------:R-:W-:Y:S01]  /*19f70*/  HMMA.16816.F32 R92, R32, R58, R92 ;  /* 0x0000003a205c723c */ /* 0x000fe2000000185c */
[----:B------:R-:W4:Y:S04]  /*19f80*/  LDSM.16.M88.4 R32, [R224+0xe000] ;  /* 0x00e00000e020783b */ /* 0x000f280000000200 */
[----:B------:R-:W-:Y:S01]  /*19f90*/  LDSM.16.M88.4 R56, [R224+0xe800] ;  /* 0x00e80000e038783b */ /* 0x000fe20000000200 */
[----:B---3--:R-:W-:Y:S06]  /*19fa0*/  HMMA.16816.F32 R12, R88, R24, R12 ;  /* 0x00000018580c723c */ /* 0x008fec000000180c */
[C---:B--2---:R-:W-:Y:S06]  /*19fb0*/  HMMA.16816.F32 R40, R4.reuse, R8, R40 ;  /* 0x000000080428723c */ /* 0x044fec0000001828 */
[----:B------:R-:W-:Y:S01]  /*19fc0*/  HMMA.16816.F32 R76, R4, R10, R76 ;  /* 0x0000000a044c723c */ /* 0x000fe2000000184c */
[----:B------:R-:W2:Y:S05]  /*19fd0*/  LDSM.16.M88.4 R8, [R222+0x5800] ;  /* 0x00580000de08783b */ /* 0x000eaa0000000200 */
[----:B------:R-:W-:Y:S01]  /*19fe0*/  HMMA.16816.F32 R28, R104, R38, R28 ;  /* 0x00000026681c723c */ /* 0x000fe2000000181c */
[----:B------:R-:W3:Y:S05]  /*19ff0*/  LDSM.16.M88.4 R36, [R223+0x6000] ;  /* 0x00600000df24783b */ /* 0x000eea0000000200 */
[----:B-1----:R-:W-:Y:S06]  /*1a000*/  HMMA.16816.F32 R72, R4, R20, R72 ;  /* 0x000000140448723c */ /* 0x002fec0000001848 */
[----:B----4-:R-:W-:Y:S06]  /*1a010*/  HMMA.16816.F32 R12, R60, R32, R12 ;  /* 0x000000203c0c723c */ /* 0x010fec000000180c */
[----:B------:R-:W-:Y:S01]  /*1a020*/  HMMA.16816.F32 R68, R4, R22, R68 ;  /* 0x000000160444723c */ /* 0x000fe20000001844 */
[----:B------:R-:W-:Y:S05]  /*1a030*/  LDSM.16.M88.4 R20, [R219+0xe000] ;  /* 0x00e00000db14783b */ /* 0x000fea0000000200 */
[----:B------:R-:W-:Y:S01]  /*1a040*/  HMMA.16816.F32 R28, R88, R26, R28 ;  /* 0x0000001a581c723c */ /* 0x000fe2000000181c */
[----:B------:R-:W1:Y:S05]  /*1a050*/  LDSM.16.M88.4 R24, [R221+0x6000] ;  /* 0x00600000dd18783b */ /* 0x000e6a0000000200 */
[C---:B--2---:R-:W-:Y:S06]  /*1a060*/  HMMA.16816.F32 R96, R4.reuse, R8, R96 ;  /* 0x000000080460723c */ /* 0x044fec0000001860 */
[----:B------:R-:W-:Y:S01]  /*1a070*/  HMMA.16816.F32 R92, R4, R10, R92 ;  /* 0x0000000a045c723c */ /* 0x000fe2000000185c */
[----:B------:R-:W-:Y:S04]  /*1a080*/  LDSM.16.M88.4 R8, [R220+0x6000] ;  /* 0x00600000dc08783b */ /* 0x000fe80000000200 */
[----:B------:R-:W-:Y:S01]  /*1a090*/  LDSM.16.M88.4 R4, [R215+0x6000] ;  /* 0x00600000d704783b */ /* 0x000fe20000000200 */
[----:B---3--:R-:W-:Y:S06]  /*1a0a0*/  HMMA.16816.F32 R12, R36, R112, R12 ;  /* 0x00000070240c723c */ /* 0x008fec000000180c */
[C---:B------:R-:W-:Y:S06]  /*1a0b0*/  HMMA.16816.F32 R40, R104.reuse, R80, R40 ;  /* 0x000000506828723c */ /* 0x040fec0000001828 */
        /* <DEDUP_REMOVED lines=22> */
[-C--:B------:R-:W-:Y:S01]  /*1a220*/  FMUL.FTZ R17, R12, R3.reuse ;  /* 0x000000030c117220 */ /* 0x080fe20000410000 */
[-C--:B------:R-:W-:Y:S01]  /*1a230*/  FMUL.FTZ R45, R13, R3.reuse ;  /* 0x000000030d2d7220 */ /* 0x080fe20000410000 */
[-C--:B------:R-:W-:Y:S01]  /*1a240*/  FMUL.FTZ R44, R14, R3.reuse ;  /* 0x000000030e2c7220 */ /* 0x080fe20000410000 */
[----:B------:R-:W-:-:S02]  /*1a250*/  FMUL.FTZ R46, R15, R3 ;  /* 0x000000030f2e7220 */ /* 0x000fc40000410000 */
[C---:B---3--:R-:W-:Y:S01]  /*1a260*/  HMMA.16816.F32 R72, R60.reuse, R108, R72 ;  /* 0x0000006c3c48723c */ /* 0x048fe20000001848 */
[----:B------:R-:W3:Y:S05]  /*1a270*/  LDSM.16.M88.4 R12, [R222+0x7800] ;  /* 0x00780000de0c783b */ /* 0x000eea0000000200 */
[----:B------:R-:W-:Y:S06]  /*1a280*/  HMMA.16816.F32 R68, R60, R110, R68 ;  /* 0x0000006e3c44723c */ /* 0x000fec0000001844 */
[----:B------:R-:W-:Y:S01]  /*1a290*/  HMMA.16816.F32 R28, R8, R6, R28 ;  /* 0x00000006081c723c */ /* 0x000fe2000000181c */
[----:B------:R-:W4:Y:S05]  /*1a2a0*/  LDSM.16.M88.4 R4, [R219+0xf000] ;  /* 0x00f00000db04783b */ /* 0x000f2a0000000200 */
[C---:B------:R-:W-:Y:S06]  /*1a2b0*/  HMMA.16816.F32 R40, R60.reuse, R56, R40 ;  /* 0x000000383c28723c */ /* 0x040fec0000001828 */
[C---:B------:R-:W-:Y:S01]  /*1a2c0*/  HMMA.16816.F32 R76, R60.reuse, R58, R76 ;  /* 0x0000003a3c4c723c */ /* 0x040fe2000000184c */
[----:B------:R-:W-:Y:S05]  /*1a2d0*/  LDSM.16.M88.4 R56, [R215+0x6800] ;  /* 0x00680000d738783b */ /* 0x000fea0000000200 */
[C---:B-1----:R-:W-:Y:S06]  /*1a2e0*/  HMMA.16816.F32 R96, R60.reuse, R80, R96 ;  /* 0x000000503c60723c */ /* 0x042fec0000001860 */
[----:B------:R-:W-:Y:S06]  /*1a2f0*/  HMMA.16816.F32 R100, R60, R82, R100 ;  /* 0x000000523c64723c */ /* 0x000fec0000001864 */
[C---:B--2---:R-:W-:Y:S06]  /*1a300*/  HMMA.16816.F32 R72, R36.reuse, R20, R72 ;  /* 0x000000142448723c */ /* 0x044fec0000001848 */
[C---:B------:R-:W-:Y:S01]  /*1a310*/  HMMA.16816.F32 R68, R36.reuse, R22, R68 ;  /* 0x000000162444723c */ /* 0x040fe20000001844 */
[----:B------:R-:W1:Y:S05]  /*1a320*/  LDSM.16.M88.4 R20, [R219+0xf800] ;  /* 0x00f80000db14783b */ /* 0x000e6a0000000200 */
[C---:B------:R-:W-:Y:S06]  /*1a330*/  HMMA.16816.F32 R40, R36.reuse, R32, R40 ;  /* 0x000000202428723c */ /* 0x040fec0000001828 */
[C---:B------:R-:W-:Y:S01]  /*1a340*/  HMMA.16816.F32 R76, R36.reuse, R34, R76 ;  /* 0x00000022244c723c */ /* 0x040fe2000000184c */
[----:B------:R-:W2:Y:S05]  /*1a350*/  LDSM.16.M88.4 R32, [R215+0x7000] ;  /* 0x00700000d720783b */ /* 0x000eaa0000000200 */
[C---:B---3--:R-:W-:Y:S06]  /*1a360*/  HMMA.16816.F32 R96, R36.reuse, R12, R96 ;  /* 0x0000000c2460723c */ /* 0x048fec0000001860 */
[----:B------:R-:W-:Y:S06]  /*1a370*/  HMMA.16816.F32 R100, R36, R14, R100 ;  /* 0x0000000e2464723c */ /* 0x000fec0000001864 */
[C---:B----4-:R-:W-:Y:S06]  /*1a380*/  HMMA.16816.F32 R72, R24.reuse, R4, R72 ;  /* 0x000000041848723c */ /* 0x050fec0000001848 */
[C---:B------:R-:W-:Y:S01]  /*1a390*/  HMMA.16816.F32 R68, R24.reuse, R6, R68 ;  /* 0x000000061844723c */ /* 0x040fe20000001844 */
[----:B------:R-:W3:Y:S05]  /*1a3a0*/  LDSM.16.M88.4 R4, [R215+0x7800] ;  /* 0x00780000d704783b */ /* 0x000eea0000000200 */
[C---:B------:R-:W-:Y:S06]  /*1a3b0*/  HMMA.16816.F32 R40, R24.reuse, R92, R40 ;  /* 0x0000005c1828723c */ /* 0x040fec0000001828 */
[C---:B------:R-:W-:Y:S06]  /*1a3c0*/  HMMA.16816.F32 R76, R24.reuse, R94, R76 ;  /* 0x0000005e184c723c */ /* 0x040fec000000184c */
[C---:B-1----:R-:W-:Y:S01]  /*1a3d0*/  HMMA.16816.F32 R96, R24.reuse, R20, R96 ;  /* 0x000000141860723c */ /* 0x042fe20000001860 */
[-C--:B------:R-:W-:Y:S01]  /*1a3e0*/  FMUL.FTZ R28, R28, R3.reuse ;  /* 0x000000031c1c7220 */ /* 0x080fe20000410000 */
[-C--:B------:R-:W-:Y:S01]  /*1a3f0*/  FMUL.FTZ R29, R29, R3.reuse ;  /* 0x000000031d1d7220 */ /* 0x080fe20000410000 */
[-C--:B------:R-:W-:Y:S01]  /*1a400*/  FMUL.FTZ R30, R30, R3.reuse ;  /* 0x000000031e1e7220 */ /* 0x080fe20000410000 */
[----:B------:R-:W-:Y:S01]  /*1a410*/  FMUL.FTZ R31, R31, R3 ;  /* 0x000000031f1f7220 */ /* 0x000fe20000410000 */
[----:B------:R-:W-:Y:S01]  /*1a420*/  ISETP.GE.AND P5, PT, R165, 0x2, PT ;  /* 0x00000002a500780c */ /* 0x000fe20003fa6270 */
[----:B------:R-:W-:Y:S01]  /*1a430*/  HMMA.16816.F32 R100, R24, R22, R100 ;  /* 0x000000161864723c */ /* 0x000fe20000001864 */
[----:B------:R-:W1:Y:S08]  /*1a440*/  MUFU.TANH R17, R17 ;  /* 0x0000001100117308 */ /* 0x000e700000002400 */
[----:B------:R-:W4:Y:S01]  /*1a450*/  MUFU.TANH R45, R45 ;  /* 0x0000002d002d7308 */ /* 0x000f220000002400 */
[C---:B------:R-:W-:Y:S07]  /*1a460*/  HMMA.16816.F32 R40, R8.reuse, R56, R40 ;  /* 0x000000380828723c */ /* 0x040fee0000001828 */
[----:B------:R-:W1:Y:S01]  /*1a470*/  MUFU.TANH R44, R44 ;  /* 0x0000002c002c7308 */ /* 0x000e620000002400 */
[C---:B------:R-:W-:Y:S07]  /*1a480*/  HMMA.16816.F32 R76, R8.reuse, R58, R76 ;  /* 0x0000003a084c723c */ /* 0x040fee000000184c */
[----:B------:R-:W1:Y:S01]  /*1a490*/  MUFU.TANH R46, R46 ;  /* 0x0000002e002e7308 */ /* 0x000e620000002400 */
[----:B--2---:R-:W-:Y:S01]  /*1a4a0*/  HMMA.16816.F32 R72, R8, R32, R72 ;  /* 0x000000200848723c */ /* 0x004fe20000001848 */
[----:B------:R-:W-:Y:S01]  /*1a4b0*/  SHF.L.U32 R37, R55, 0x1, RZ ;  /* 0x0000000137257819 */ /* 0x000fe200000006ff */
[----:B------:R-:W-:-:S04]  /*1a4c0*/  DEPBAR.LE SB0, 0x0 ;  /* 0x000080000000791a */ /* 0x000fc80000000000 */
[C---:B------:R-:W-:Y:S06]  /*1a4d0*/  HMMA.16816.F32 R68, R8.reuse, R34, R68 ;  /* 0x000000220844723c */ /* 0x040fec0000001844 */
[C---:B---3--:R-:W-:Y:S06]  /*1a4e0*/  HMMA.16816.F32 R96, R8.reuse, R4, R96 ;  /* 0x000000040860723c */ /* 0x048fec0000001860 */
[----:B------:R-:W-:Y:S01]  /*1a4f0*/  HMMA.16816.F32 R100, R8, R6, R100 ;  /* 0x000000060864723c */ /* 0x000fe20000001864 */
[----:B------:R-:W-:-:S04]  /*1a500*/  SHF.R.S32.HI R5, RZ, 0x1f, R64 ;  /* 0x0000001fff057819 */ /* 0x000fc80000011440 */
[----:B------:R-:W-:-:S04]  /*1a510*/  LEA.HI R5, R5, R64, RZ, 0x2 ;  /* 0x0000004005057211 */ /* 0x000fc800078f10ff */
[----:B------:R-:W-:Y:S01]  /*1a520*/  SHF.R.S32.HI R5, RZ, 0x2, R5 ;  /* 0x00000002ff057819 */ /* 0x000fe20000011405 */
        /* <DEDUP_REMOVED lines=18> */
[----:B------:R-:W-:Y:S01]  /*1a650*/  FMUL.FTZ R98, R98, R3 ;  /* 0x0000000362627220 */ /* 0x000fe20000410000 */
[----:B------:R-:W-:Y:S01]  /*1a660*/  LEA R66, R66, R5, 0x4 ;  /* 0x0000000542427211 */ /* 0x000fe200078e20ff */
[-C--:B------:R-:W-:Y:S01]  /*1a670*/  FMUL.FTZ R99, R99, R3.reuse ;  /* 0x0000000363637220 */ /* 0x080fe20000410000 */
[-C--:B------:R-:W-:Y:S01]  /*1a680*/  FMUL.FTZ R100, R100, R3.reuse ;  /* 0x0000000364647220 */ /* 0x080fe20000410000 */
[-C--:B------:R-:W-:Y:S01]  /*1a690*/  FMUL.FTZ R101, R101, R3.reuse ;  /* 0x0000000365657220 */ /* 0x080fe20000410000 */
[-C--:B------:R-:W-:Y:S01]  /*1a6a0*/  FMUL.FTZ R102, R102, R3.reuse ;  /* 0x0000000366667220 */ /* 0x080fe20000410000 */
[----:B------:R-:W-:Y:S01]  /*1a6b0*/  FMUL.FTZ R3, R103, R3 ;  /* 0x0000000367037220 */ /* 0x000fe20000410000 */
[----:B------:R-:W-:Y:S01]  /*1a6c0*/  IADD3 R5, R66, 0x1, R65 ;  /* 0x0000000142057810 */ /* 0x000fe20007ffe041 */
[----:B------:R-:W2:Y:S03]  /*1a6d0*/  MUFU.TANH R28, R28 ;  /* 0x0000001c001c7308 */ /* 0x000ea60000002400 */
[----:B------:R-:W-:-:S05]  /*1a6e0*/  IADD3 R5, R67, R5, -R240 ;  /* 0x0000000543057210 */ /* 0x000fca0007ffe8f0 */
[----:B------:R3:W1:Y:S01]  /*1a6f0*/  MUFU.TANH R49, R29 ;  /* 0x0000001d00317308 */ /* 0x0006620000002400 */
[----:B------:R-:W-:-:S07]  /*1a700*/  IMAD.IADD R2, R0, 0x1, R5 ;  /* 0x0000000100027824 */ /* 0x000fce00078e0205 */
[----:B------:R-:W1:Y:S08]  /*1a710*/  MUFU.TANH R30, R30 ;  /* 0x0000001e001e7308 */ /* 0x000e700000002400 */
        /* <DEDUP_REMOVED lines=24> */
[----:B------:R-:W1:Y:S01]  /*1a8a0*/  MUFU.TANH R3, R3 ;  /* 0x0000000300037308 */ /* 0x000e620000002400 */
[----:B------:R-:W-:Y:S01]  /*1a8b0*/  ISETP.NE.U32.AND P0, PT, R244, RZ, PT ;  /* 0x000000fff400720c */ /* 0x000fe20003f05070 */
[----:B------:R-:W-:Y:S01]  /*1a8c0*/  BSSY B1, `(.L_x_1474) ;  /* 0x00000d5000017945 */ /* 0x000fe20003800000 */
[----:B------:R-:W-:Y:S01]  /*1a8d0*/  VIMNMX R0, R2, R67, PT ;  /* 0x0000004302007248 */ /* 0x000fe20003fe0100 */
[----:B------:R-:W-:Y:S01]  /*1a8e0*/  VIADD R214, R222, 0x2000 ;  /* 0x00002000ded67836 */ /* 0x000fe20000000000 */
[----:B------:R-:W-:Y:S01]  /*1a8f0*/  VIADDMNMX R2, R2, 0x8, R67, PT ;  /* 0x0000000802027846 */ /* 0x000fe20003800143 */
[----:B------:R-:W-:Y:S01]  /*1a900*/  VIADD R208, R222, 0x5000 ;  /* 0x00005000ded07836 */ /* 0x000fe20000000000 */
[----:B------:R-:W-:-:S02]  /*1a910*/  LOP3.LUT R37, R37, 0x6, RZ, 0xc0, !PT ;  /* 0x0000000625257812 */ /* 0x000fc400078ec0ff */
[----:B------:R-:W-:Y:S02]  /*1a920*/  ISETP.NE.AND.EX P0, PT, R245, RZ, PT, P0 ;  /* 0x000000fff500720c */ /* 0x000fe40003f05300 */
[C---:B------:R-:W-:Y:S02]  /*1a930*/  IADD3 R218, R222.reuse, 0x800, RZ ;  /* 0x00000800deda7810 */ /* 0x040fe40007ffe0ff */
[C---:B------:R-:W-:Y:S02]  /*1a940*/  IADD3 R217, R222.reuse, 0x1000, RZ ;  /* 0x00001000ded97810 */ /* 0x040fe40007ffe0ff */
[C---:B------:R-:W-:Y:S02]  /*1a950*/  IADD3 R216, R222.reuse, 0x1800, RZ ;  /* 0x00001800ded87810 */ /* 0x040fe40007ffe0ff */
[C---:B------:R-:W-:Y:S02]  /*1a960*/  IADD3 R213, R222.reuse, 0x2800, RZ ;  /* 0x00002800ded57810 */ /* 0x040fe40007ffe0ff */
[----:B------:R-:W-:-:S02]  /*1a970*/  IADD3 R212, R222, 0x3000, RZ ;  /* 0x00003000ded47810 */ /* 0x000fc40007ffe0ff */
[C---:B------:R-:W-:Y:S02]  /*1a980*/  IADD3 R211, R222.reuse, 0x3800, RZ ;  /* 0x00003800ded37810 */ /* 0x040fe40007ffe0ff */
[C---:B------:R-:W-:Y:S02]  /*1a990*/  IADD3 R210, R222.reuse, 0x4000, RZ ;  /* 0x00004000ded27810 */ /* 0x040fe40007ffe0ff */
[C---:B------:R-:W-:Y:S02]  /*1a9a0*/  IADD3 R209, R222.reuse, 0x4800, RZ ;  /* 0x00004800ded17810 */ /* 0x040fe40007ffe0ff */
[C---:B------:R-:W-:Y:S02]  /*1a9b0*/  IADD3 R207, R222.reuse, 0x5800, RZ ;  /* 0x00005800decf7810 */ /* 0x040fe40007ffe0ff */
[C---:B------:R-:W-:Y:S02]  /*1a9c0*/  IADD3 R206, R222.reuse, 0x6000, RZ ;  /* 0x00006000dece7810 */ /* 0x040fe40007ffe0ff */
[----:B------:R-:W-:-:S02]  /*1a9d0*/  IADD3 R205, R222, 0x6800, RZ ;  /* 0x00006800decd7810 */ /* 0x000fc40007ffe0ff */
[C---:B------:R-:W-:Y:S02]  /*1a9e0*/  IADD3 R204, R222.reuse, 0x7000, RZ ;  /* 0x00007000decc7810 */ /* 0x040fe40007ffe0ff */
[----:B------:R-:W-:Y:S01]  /*1a9f0*/  IADD3 R168, R222, 0x7800, RZ ;  /* 0x00007800dea87810 */ /* 0x000fe20007ffe0ff */
[----:B------:R-:W-:Y:S06]  /*1aa00*/  BAR.SYNC.DEFER_BLOCKING 0x0 ;  /* 0x0000000000007b1d */ /* 0x000fec0000010000 */
[----:B-1234-:R-:W-:Y:S05]  /*1aa10*/  @!P5 BRA `(.L_x_1475) ;  /* 0x0000000800fcd947 */ /* 0x01efea0003800000 */
[----:B------:R-:W-:Y:S04]  /*1aa20*/  BSSY B0, `(.L_x_1476) ;  /* 0x0000041000007945 */ /* 0x000fe80003800000 */
[----:B------:R-:W-:Y:S05]  /*1aa30*/  @!P0 BRA `(.L_x_1477) ;  /* 0x0000000000f08947 */ /* 0x000fea0003800000 */
[----:B------:R-:W2:Y:S01]  /*1aa40*/  LD.E R9, desc[UR6][R18.64+0x170] ;  /* 0x0001700612097980 */ /* 0x000ea2000c101900 */
[----:B------:R-:W-:Y:S02]  /*1aa50*/  IADD3 R10, R16, -0x40, RZ ;  /* 0xffffffc0100a7810 */ /* 0x000fe40007ffe0ff */
[----:B------:R-:W-:Y:S02]  /*1aa60*/  IABS R6, R16 ;  /* 0x0000001000067213 */ /* 0x000fe40000000000 */
[-C--:B--2---:R-:W-:Y:S02]  /*1aa70*/  IABS R7, R9.reuse ;  /* 0x0000000900077213 */ /* 0x084fe40000000000 */
[----:B------:R-:W-:Y:S02]  /*1aa80*/  IABS R5, R9 ;  /* 0x0000000900057213 */ /* 0x000fe40000000000 */
[----:B------:R-:W1:Y:S02]  /*1aa90*/  I2F.RP R8, R7 ;  /* 0x0000000700087306 */ /* 0x000e640000209400 */
[----:B------:R-:W-:-:S06]  /*1aaa0*/  IADD3 R5, RZ, -R5, RZ ;  /* 0x80000005ff057210 */ /* 0x000fcc0007ffe0ff */
[----:B-1----:R-:W1:Y:S02]  /*1aab0*/  MUFU.RCP R14, R8 ;  /* 0x00000008000e7308 */ /* 0x002e640000001000 */
[----:B-1----:R-:W-:-:S06]  /*1aac0*/  VIADD R14, R14, 0xffffffe ;  /* 0x0ffffffe0e0e7836 */ /* 0x002fcc0000000000 */
[----:B------:R-:W1:Y:S02]  /*1aad0*/  F2I.FTZ.U32.TRUNC.NTZ R15, R14 ;  /* 0x0000000e000f7305 */ /* 0x000e64000021f000 */
[--C-:B-1----:R-:W-:Y:S02]  /*1aae0*/  IMAD.MOV R4, RZ, RZ, -R15.reuse ;  /* 0x000000ffff047224 */ /* 0x102fe400078e0a0f */
[----:B------:R-:W-:Y:S02]  /*1aaf0*/  IMAD.MOV.U32 R14, RZ, RZ, RZ ;  /* 0x000000ffff0e7224 */ /* 0x000fe400078e00ff */
[----:B------:R-:W-:Y:S01]  /*1ab00*/  IMAD R11, R4, R7, RZ ;  /* 0x00000007040b7224 */ /* 0x000fe200078e02ff */
[----:B------:R-:W-:Y:S02]  /*1ab10*/  IABS R4, R10 ;  /* 0x0000000a00047213 */ /* 0x000fe40000000000 */
[----:B------:R-:W-:Y:S01]  /*1ab20*/  LOP3.LUT R10, R10, R9, RZ, 0x3c, !PT ;  /* 0x000000090a0a7212 */ /* 0x000fe200078e3cff */
[----:B------:R-:W-:-:S02]  /*1ab30*/  IMAD.HI.U32 R11, R15, R11, R14 ;  /* 0x0000000b0f0b7227 */ /* 0x000fc400078e000e */
[----:B------:R-:W2:Y:S01]  /*1ab40*/  LD.E.64 R14, desc[UR6][R18.64+0x20] ;  /* 0x00002006120e7980 */ /* 0x000ea2000c101b00 */
[----:B------:R-:W-:-:S03]  /*1ab50*/  ISETP.GE.AND P1, PT, R10, RZ, PT ;  /* 0x000000ff0a00720c */ /* 0x000fc60003f26270 */
[----:B------:R-:W-:-:S04]  /*1ab60*/  IMAD.HI.U32 R8, R11, R4, RZ ;  /* 0x000000040b087227 */ /* 0x000fc800078e00ff */
[----:B------:R-:W-:-:S04]  /*1ab70*/  IMAD.HI.U32 R11, R11, R6, RZ ;  /* 0x000000060b0b7227 */ /* 0x000fc800078e00ff */
[-C--:B------:R-:W-:Y:S02]  /*1ab80*/  IMAD R4, R8, R5.reuse, R4 ;  /* 0x0000000508047224 */ /* 0x080fe400078e0204 */
[----:B------:R-:W-:Y:S01]  /*1ab90*/  IMAD R6, R11, R5, R6 ;  /* 0x000000050b067224 */ /* 0x000fe200078e0206 */
[----:B------:R-:W-:Y:S02]  /*1aba0*/  LOP3.LUT R5, RZ, R9, RZ, 0x33, !PT ;  /* 0x00000009ff057212 */ /* 0x000fe400078e33ff */
[C---:B------:R-:W-:Y:S02]  /*1abb0*/  ISETP.GT.U32.AND P2, PT, R7.reuse, R4, PT ;  /* 0x000000040700720c */ /* 0x040fe40003f44070 */
[----:B------:R-:W-:-:S11]  /*1abc0*/  ISETP.GT.U32.AND P3, PT, R7, R6, PT ;  /* 0x000000060700720c */ /* 0x000fd60003f64070 */
[----:B------:R-:W-:Y:S01]  /*1abd0*/  @!P2 IMAD.IADD R4, R4, 0x1, -R7 ;  /* 0x000000010404a824 */ /* 0x000fe200078e0a07 */
[----:B------:R-:W-:Y:S01]  /*1abe0*/  @!P2 IADD3 R8, R8, 0x1, RZ ;  /* 0x000000010808a810 */ /* 0x000fe20007ffe0ff */
[----:B------:R-:W-:Y:S01]  /*1abf0*/  @!P3 VIADD R11, R11, 0x1 ;  /* 0x000000010b0bb836 */ /* 0x000fe20000000000 */
[-C--:B------:R-:W-:Y:S02]  /*1ac00*/  @!P3 IADD3 R6, R6, -R7.reuse, RZ ;  /* 0x800000070606b210 */ /* 0x080fe40007ffe0ff */
[-C--:B------:R-:W-:Y:S02]  /*1ac10*/  ISETP.GE.U32.AND P4, PT, R4, R7.reuse, PT ;  /* 0x000000070400720c */ /* 0x080fe40003f86070 */
[----:B------:R-:W-:Y:S02]  /*1ac20*/  ISETP.GE.U32.AND P6, PT, R6, R7, PT ;  /* 0x000000070600720c */ /* 0x000fe40003fc6070 */
[----:B------:R-:W-:Y:S02]  /*1ac30*/  LOP3.LUT R4, R16, R9, RZ, 0x3c, !PT ;  /* 0x0000000910047212 */ /* 0x000fe400078e3cff */
[----:B------:R-:W-:-:S02]  /*1ac40*/  ISETP.NE.AND P2, PT, R9, RZ, PT ;  /* 0x000000ff0900720c */ /* 0x000fc40003f45270 */
[----:B------:R-:W-:-:S05]  /*1ac50*/  ISETP.GE.AND P3, PT, R4, RZ, PT ;  /* 0x000000ff0400720c */ /* 0x000fca0003f66270 */
[----:B------:R-:W-:Y:S02]  /*1ac60*/  @P4 VIADD R8, R8, 0x1 ;  /* 0x0000000108084836 */ /* 0x000fe40000000000 */
[----:B------:R-:W-:Y:S02]  /*1ac70*/  @P6 IADD3 R11, R11, 0x1, RZ ;  /* 0x000000010b0b6810 */ /* 0x000fe40007ffe0ff */
[----:B------:R-:W-:-:S04]  /*1ac80*/  @!P1 IMAD.MOV R8, RZ, RZ, -R8 ;  /* 0x000000ffff089224 */ /* 0x000fc800078e0a08 */
[----:B------:R-:W-:Y:S02]  /*1ac90*/  @!P3 IADD3 R11, -R11, RZ, RZ ;  /* 0x000000ff0b0bb210 */ /* 0x000fe40007ffe1ff */
[C---:B------:R-:W-:Y:S02]  /*1aca0*/  SEL R4, R5.reuse, R8, !P2 ;  /* 0x0000000805047207 */ /* 0x040fe40005000000 */
[----:B------:R-:W-:Y:S02]  /*1acb0*/  SEL R5, R5, R11, !P2 ;  /* 0x0000000b05057207 */ /* 0x000fe40005000000 */
[----:B------:R-:W3:Y:S01]  /*1acc0*/  LD.E.64 R10, desc[UR6][R18.64+0x38] ;  /* 0x00003806120a7980 */ /* 0x000ee2000c101b00 */
[----:B------:R-:W-:-:S04]  /*1acd0*/  IMAD.WIDE R24, R4, 0x4, R244 ;  /* 0x0000000404187825 */ /* 0x000fc800078e02f4 */
[C---:B------:R-:W-:Y:S01]  /*1ace0*/  IMAD.WIDE R22, R5.reuse, 0x4, R244 ;  /* 0x0000000405167825 */ /* 0x040fe200078e02f4 */
[----:B------:R-:W4:Y:S04]  /*1acf0*/  LD.E R7, desc[UR6][R24.64] ;  /* 0x0000000618077980 */ /* 0x000f28000c101900 */
[----:B------:R-:W4:Y:S01]  /*1ad00*/  LD.E R8, desc[UR6][R22.64] ;  /* 0x0000000616087980 */ /* 0x000f22000c101900 */
[----:B------:R-:W-:-:S04]  /*1ad10*/  IMAD.IADD R6, R5, 0x1, -R4 ;  /* 0x0000000105067824 */ /* 0x000fc800078e0a04 */
[----:B------:R-:W-:-:S05]  /*1ad20*/  IMAD R6, R9, R6, -0x40 ;  /* 0xffffffc009067424 */ /* 0x000fca00078e0206 */
[----:B------:R-:W-:Y:S01]  /*1ad30*/  SHF.R.S32.HI R5, RZ, 0x1f, R6 ;  /* 0x0000001fff057819 */ /* 0x000fe20000011406 */
[----:B---3--:R-:W-:-:S04]  /*1ad40*/  IMAD R4, R11, R6, RZ ;  /* 0x000000060b047224 */ /* 0x008fc800078e02ff */
[----:B------:R-:W-:Y:S01]  /*1ad50*/  IMAD R4, R10, R5, R4 ;  /* 0x000000050a047224 */ /* 0x000fe200078e0204 */
[----:B----4-:R-:W-:Y:S01]  /*1ad60*/  IADD3 R7, -R8, R7, RZ ;  /* 0x0000000708077210 */ /* 0x010fe20007ffe1ff */
[----:B------:R-:W-:-:S03]  /*1ad70*/  IMAD.WIDE.U32 R8, R10, R6, RZ ;  /* 0x000000060a087225 */ /* 0x000fc600078e00ff */
[----:B------:R-:W-:Y:S01]  /*1ad80*/  SHF.R.S32.HI R6, RZ, 0x1f, R7 ;  /* 0x0000001fff067819 */ /* 0x000fe20000011407 */
[----:B--2---:R-:W-:Y:S02]  /*1ad90*/  IMAD R5, R15, R7, RZ ;  /* 0x000000070f057224 */ /* 0x004fe400078e02ff */
[----:B------:R-:W-:Y:S02]  /*1ada0*/  IMAD.IADD R9, R9, 0x1, R4 ;  /* 0x0000000109097824 */ /* 0x000fe400078e0204 */
[----:B------:R-:W-:Y:S02]  /*1adb0*/  IMAD R5, R14, R6, R5 ;  /* 0x000000060e057224 */ /* 0x000fe400078e0205 */
[----:B------:R-:W-:-:S04]  /*1adc0*/  IMAD.WIDE.U32 R8, R7, R14, R8 ;  /* 0x0000000e07087225 */ /* 0x000fc800078e0008 */
[----:B------:R-:W-:Y:S01]  /*1add0*/  IMAD.MOV.U32 R7, RZ, RZ, R8 ;  /* 0x000000ffff077224 */ /* 0x000fe200078e0008 */
[----:B------:R-:W-:Y:S01]  /*1ade0*/  IADD3 R4, R9, R5, RZ ;  /* 0x0000000509047210 */ /* 0x000fe20007ffe0ff */
[----:B------:R-:W-:Y:S05]  /*1adf0*/  BRA `(.L_x_1478) ;  /* 0x00000000000c7947 */ /* 0x000fea0003800000 */
.L_x_1477:
[----:B------:R-:W2:Y:S02]  /*1ae00*/  LD.E R7, desc[UR6][R18.64+0x38] ;  /* 0x0000380612077980 */ /* 0x000ea4000c101900 */
[----:B--2---:R-:W-:-:S04]  /*1ae10*/  LEA R7, -R7, RZ, 0x6 ;  /* 0x000000ff07077211 */ /* 0x004fc800078e31ff */
[----:B------:R-:W-:Y:S02]  /*1ae20*/  SHF.R.S32.HI R4, RZ, 0x1f, R7 ;  /* 0x0000001fff047819 */ /* 0x000fe40000011407 */
.L_x_1478:
[----:B------:R-:W-:Y:S05]  /*1ae30*/  BSYNC B0 ;  /* 0x0000000000007941 */ /* 0x000fea0003800000 */
.L_x_1476:
[C---:B------:R-:W-:Y:S02]  /*1ae40*/  LOP3.LUT P6, RZ, R246.reuse, 0x1, RZ, 0xc0, !PT ;  /* 0x00000001f6ff7812 */ /* 0x040fe400078cc0ff */
[C---:B------:R-:W-:Y:S02]  /*1ae50*/  LOP3.LUT P4, RZ, R246.reuse, 0x2, RZ, 0xc0, !PT ;  /* 0x00000002f6ff7812 */ /* 0x040fe4000788c0ff */
[C---:B------:R-:W-:Y:S02]  /*1ae60*/  LEA R38, P2, R7.reuse, R234, 0x1 ;  /* 0x000000ea07267211 */ /* 0x040fe400078408ff */
[C---:B------:R-:W-:Y:S02]  /*1ae70*/  IADD3 R5, P1, R7.reuse, R232, RZ ;  /* 0x000000e807057210 */ /* 0x040fe40007f3e0ff */
[----:B------:R-:W-:Y:S02]  /*1ae80*/  LOP3.LUT P3, RZ, R246, 0x4, RZ, 0xc0, !PT ;  /* 0x00000004f6ff7812 */ /* 0x000fe4000786c0ff */
[----:B------:R-:W-:Y:S01]  /*1ae90*/  LEA.HI.X R39, R7, R235, R4, 0x1, P2 ;  /* 0x000000eb07277211 */ /* 0x000fe200010f0c04 */
[----:B------:R-:W-:Y:S01]  /*1aea0*/  IMAD.X R4, R4, 0x1, R233, P1 ;  /* 0x0000000104047824 */ /* 0x000fe200008e06e9 */
[----:B------:R-:W-:-:S02]  /*1aeb0*/  LOP3.LUT P2, RZ, R246, 0x8, RZ, 0xc0, !PT ;  /* 0x00000008f6ff7812 */ /* 0x000fc4000784c0ff */
[CC--:B------:R-:W-:Y:S01]  /*1aec0*/  @P6 LEA R34, P1, R5.reuse, R234.reuse, 0x1 ;  /* 0x000000ea05226211 */ /* 0x0c0fe200078208ff */
[----:B------:R-:W-:Y:S01]  /*1aed0*/  @!PT LDS RZ, [RZ] ;  /* 0x00000000fffff984 */ /* 0x000fe20000000800 */
[----:B------:R-:W-:Y:S01]  /*1aee0*/  @!PT LDS RZ, [RZ] ;  /* 0x00000000fffff984 */ /* 0x000fe20000000800 */
[----:B------:R-:W-:Y:S01]  /*1aef0*/  @!PT LDS RZ, [RZ] ;  /* 0x00000000fffff984 */ /* 0x000fe20000000800 */
[----:B------:R-:W-:Y:S03]  /*1af00*/  @P6 LDGSTS.E.BYPASS.LTC128B.128 [R241+0x8000], desc[UR6][R38.64] ;  /* 0x0800000026f16fae */ /* 0x000fe6000b901d46 */
[C---:B------:R-:W-:Y:S01]  /*1af10*/  @P6 LEA.HI.X R35, R5.reuse, R235, R4, 0x1, P1 ;  /* 0x000000eb05236211 */ /* 0x040fe200008f0c04 */
[----:B------:R1:W-:Y:S01]  /*1af20*/  @!P6 STS.128 [R241+0x8000], RZ ;  /* 0x008000fff100e388 */ /* 0x0003e20000000c00 */
        /* <DEDUP_REMOVED lines=28> */
[--C-:B------:R-:W-:Y:S02]  /*1b0f0*/  @P4 IMAD.MOV.U32 R5, RZ, RZ, R39.reuse ;  /* 0x000000ffff054224 */ /* 0x100fe400078e0027 */
        /* <DEDUP_REMOVED lines=81> */
.L_x_1475:
[----:B------:R-:W-:Y:S05]  /*1b610*/  BSYNC B1 ;  /* 0x0000000000017941 */ /* 0x000fea0003800000 */
.L_x_1474:
[----:B------:R2:W3:Y:S01]  /*1b620*/  LD.E R29, desc[UR6][R18.64+0xdc] ;  /* 0x0000dc06121d7980 */ /* 0x0004e2000c101900 */
[----:B------:R-:W-:Y:S01]  /*1b630*/  IMAD.IADD R37, R16, 0x1, R37 ;  /* 0x0000000110257824 */ /* 0x000fe200078e0225 */
[----:B------:R-:W-:-:S03]  /*1b640*/  LEA R229, R47, UR4, 0x1 ;  /* 0x000000042fe57c11 */ /* 0x000fc6000f8e08ff */
[C---:B-1----:R-:W-:Y:S02]  /*1b650*/  VIADD R5, R37.reuse, 0x1 ;  /* 0x0000000125057836 */ /* 0x042fe40000000000 */
[C---:B------:R-:W-:Y:S01]  /*1b660*/  VIADD R7, R37.reuse, 0x8 ;  /* 0x0000000825077836 */ /* 0x040fe20000000000 */
[----:B------:R-:W-:Y:S01]  /*1b670*/  LDSM.16.MT88.4 R156, [R229+0x10000] ;  /* 0x01000000e59c783b */ /* 0x000fe20000004200 */
[----:B------:R-:W-:Y:S01]  /*1b680*/  VIADD R9, R37, 0x21 ;  /* 0x0000002125097836 */ /* 0x000fe20000000000 */
[----:B------:R-:W-:Y:S01]  /*1b690*/  ISETP.GE.AND P4, PT, R5, R0, PT ;  /* 0x000000000500720c */ /* 0x000fe20003f86270 */
[----:B------:R-:W-:Y:S01]  /*1b6a0*/  VIADD R39, R37, 0x31 ;  /* 0x0000003125277836 */ /* 0x000fe20000000000 */
[----:B------:R-:W-:Y:S01]  /*1b6b0*/  ISETP.GE.AND P1, PT, R5, R2, PT ;  /* 0x000000020500720c */ /* 0x000fe20003f26270 */
[----:B------:R-:W-:Y:S01]  /*1b6c0*/  VIADD R5, R37, 0x9 ;  /* 0x0000000925057836 */ /* 0x000fe20000000000 */
[C---:B------:R-:W-:Y:S01]  /*1b6d0*/  ISETP.GE.AND P2, PT, R7.reuse, R0, PT ;  /* 0x000000000700720c */ /* 0x040fe20003f46270 */
[--C-:B------:R-:W-:Y:S01]  /*1b6e0*/  IMAD R228, R50, 0x2, R229.reuse ;  /* 0x0000000232e47824 */ /* 0x100fe200078e02e5 */
[----:B------:R-:W-:Y:S01]  /*1b6f0*/  ISETP.GE.AND P3, PT, R7, R2, PT ;  /* 0x000000020700720c */ /* 0x000fe20003f66270 */
[----:B------:R-:W-:Y:S01]  /*1b700*/  VIADD R7, R37, 0x10 ;  /* 0x0000001025077836 */ /* 0x000fe20000000000 */
[----:B------:R-:W-:Y:S01]  /*1b710*/  FSEL R45, R45, -INF , !P4 ;  /* 0xff8000002d2d7808 */ /* 0x000fe20006000000 */
[----:B------:R-:W-:Y:S01]  /*1b720*/  IMAD R227, R48, 0x2, R229 ;  /* 0x0000000230e37824 */ /* 0x000fe200078e02e5 */
[C---:B------:R-:W-:Y:S01]  /*1b730*/  ISETP.GE.AND P6, PT, R5.reuse, R0, PT ;  /* 0x000000000500720c */ /* 0x040fe20003fc6270 */
[----:B------:R-:W-:Y:S01]  /*1b740*/  LDSM.16.MT88.4 R148, [R228+0x10000] ;  /* 0x01000000e494783b */ /* 0x000fe20000004200 */
[----:B------:R-:W-:Y:S01]  /*1b750*/  ISETP.GE.AND P4, PT, R5, R2, PT ;  /* 0x000000020500720c */ /* 0x000fe20003f86270 */
[----:B------:R-:W-:Y:S01]  /*1b760*/  VIADD R5, R37, 0x11 ;  /* 0x0000001125057836 */ /* 0x000fe20000000000 */
[----:B------:R-:W-:Y:S01]  /*1b770*/  FSEL R27, R46, -INF , !P1 ;  /* 0xff8000002e1b7808 */ /* 0x000fe20004800000 */
[----:B------:R-:W-:Y:S01]  /*1b780*/  LDSM.16.MT88.4 R140, [R227+0x10000] ;  /* 0x01000000e38c783b */ /* 0x000fe20000004200 */
        /* <DEDUP_REMOVED lines=8> */
[----:B------:R-:W-:-:S02]  /*1b810*/  FSEL R25, R30, -INF , !P3 ;  /* 0xff8000001e197808 */ /* 0x000fc40005800000 */
[C---:B------:R-:W-:Y:S01]  /*1b820*/  ISETP.GE.AND P6, PT, R5.reuse, R2, PT ;  /* 0x000000020500720c */ /* 0x040fe20003fc6270 */
[----:B------:R-:W-:Y:S01]  /*1b830*/  LDSM.16.MT88.4 R64, [R226+0x12000] ;  /* 0x01200000e240783b */ /* 0x000fe20000004200 */
[-C--:B------:R-:W-:Y:S01]  /*1b840*/  ISETP.GE.AND P3, PT, R5, R0.reuse, PT ;  /* 0x000000000500720c */ /* 0x080fe20003f66270 */
[----:B------:R-:W-:Y:S01]  /*1b850*/  VIADD R5, R37, 0x19 ;  /* 0x0000001925057836 */ /* 0x000fe20000000000 */
[----:B------:R-:W-:Y:S01]  /*1b860*/  FSEL R23, R31, -INF , !P4 ;  /* 0xff8000001f177808 */ /* 0x000fe20006000000 */
[----:B------:R-:W-:Y:S01]  /*1b870*/  VIADD R31, R37, 0x20 ;  /* 0x00000020251f7836 */ /* 0x000fe20000000000 */
[----:B------:R-:W-:Y:S01]  /*1b880*/  ISETP.GE.AND P4, PT, R7, R0, PT ;  /* 0x000000000700720c */ /* 0x000fe20003f86270 */
[----:B------:R-:W-:Y:S01]  /*1b890*/  LDSM.16.MT88.4 R72, [R229+0x14000] ;  /* 0x01400000e548783b */ /* 0x000fe20000004200 */
[----:B--2---:R-:W-:Y:S02]  /*1b8a0*/  FSEL R19, R40, -INF , !P1 ;  /* 0xff80000028137808 */ /* 0x004fe40004800000 */
[----:B------:R-:W-:Y:S01]  /*1b8b0*/  FSEL R13, R13, -INF , !P6 ;  /* 0xff8000000d0d7808 */ /* 0x000fe20007000000 */
[----:B------:R-:W-:Y:S01]  /*1b8c0*/  LDSM.16.MT88.4 R80, [R228+0x14000] ;  /* 0x01400000e450783b */ /* 0x000fe20000004200 */
[----:B------:R-:W-:-:S02]  /*1b8d0*/  ISETP.GE.AND P1, PT, R7, R2, PT ;  /* 0x000000020700720c */ /* 0x000fc40003f26270 */
[-C--:B------:R-:W-:Y:S01]  /*1b8e0*/  ISETP.GE.AND P6, PT, R37, R0.reuse, PT ;  /* 0x000000002500720c */ /* 0x080fe20003fc6270 */
[----:B------:R-:W-:Y:S01]  /*1b8f0*/  LDSM.16.MT88.4 R88, [R227+0x14000] ;  /* 0x01400000e358783b */ /* 0x000fe20000004200 */
[----:B------:R-:W-:Y:S02]  /*1b900*/  FSEL R15, R12, -INF , !P2 ;  /* 0xff8000000c0f7808 */ /* 0x000fe40005000000 */
[----:B------:R-:W-:Y:S01]  /*1b910*/  FSEL R7, R41, -INF , !P3 ;  /* 0xff80000029077808 */ /* 0x000fe20005800000 */
[----:B------:R-:W-:Y:S01]  /*1b920*/  VIADD R41, R37, 0x30 ;  /* 0x0000003025297836 */ /* 0x000fe20000000000 */
        /* <DEDUP_REMOVED lines=8> */
[----:B------:R-:W-:Y:S02]  /*1b9b0*/  FMNMX.FTZ R4, R33, R45, !PT ;  /* 0x0000002d21047209 */ /* 0x000fe40007810000 */
[----:B------:R-:W-:Y:S01]  /*1b9c0*/  ISETP.GE.AND P6, PT, R9, R0, PT ;  /* 0x000000000900720c */ /* 0x000fe20003fc6270 */
[----:B------:R-:W-:Y:S01]  /*1b9d0*/  LDSM.16.MT88.4 R120, [R227+0x16000] ;  /* 0x01600000e378783b */ /* 0x000fe20000004200 */
[----:B------:R-:W-:Y:S02]  /*1b9e0*/  FMNMX.FTZ R4, R35, R4, !PT ;  /* 0x0000000423047209 */ /* 0x000fe40007810000 */
[----:B------:R-:W-:Y:S02]  /*1b9f0*/  ISETP.GE.AND P2, PT, R9, R2, PT ;  /* 0x000000020900720c */ /* 0x000fe40003f46270 */
[----:B------:R-:W-:-:S02]  /*1ba00*/  FSEL R9, R21, -INF , !P3 ;  /* 0xff80000015097808 */ /* 0x000fc40005800000 */
[----:B------:R-:W-:Y:S02]  /*1ba10*/  FMNMX.FTZ R4, R49, R4, !PT ;  /* 0x0000000431047209 */ /* 0x000fe40007810000 */
[----:B------:R-:W-:Y:S02]  /*1ba20*/  ISETP.GE.AND P3, PT, R37, R2, PT ;  /* 0x000000022500720c */ /* 0x000fe40003f66270 */
[----:B------:R-:W-:Y:S02]  /*1ba30*/  FMNMX.FTZ R4, R19, R4, !PT ;  /* 0x0000000413047209 */ /* 0x000fe40007810000 */
[----:B------:R-:W-:Y:S02]  /*1ba40*/  FSEL R21, R44, -INF , !P3 ;  /* 0xff8000002c157808 */ /* 0x000fe40005800000 */
[----:B------:R-:W-:Y:S02]  /*1ba50*/  FMNMX.FTZ R6, R7, R4, !PT ;  /* 0x0000000407067209 */ /* 0x000fe40007810000 */
[----:B------:R-:W-:-:S02]  /*1ba60*/  FMNMX.FTZ R4, R21, R27, !PT ;  /* 0x0000001b15047209 */ /* 0x000fc40007810000 */
[----:B------:R-:W-:Y:S02]  /*1ba70*/  FSEL R11, R20, -INF , !P1 ;  /* 0xff800000140b7808 */ /* 0x000fe40004800000 */
[----:B------:R-:W-:Y:S02]  /*1ba80*/  FMNMX.FTZ R4, R25, R4, !PT ;  /* 0x0000000419047209 */ /* 0x000fe40007810000 */
[----:B------:R-:W-:Y:S02]  /*1ba90*/  ISETP.GE.AND P4, PT, R31, R0, PT ;  /* 0x000000001f00720c */ /* 0x000fe40003f86270 */
[----:B------:R-:W-:Y:S02]  /*1baa0*/  FMNMX.FTZ R4, R23, R4, !PT ;  /* 0x0000000417047209 */ /* 0x000fe40007810000 */
[----:B------:R-:W-:Y:S01]  /*1bab0*/  ISETP.GE.AND P1, PT, R31, R2, PT ;  /* 0x000000021f00720c */ /* 0x000fe20003f26270 */
[----:B------:R-:W-:Y:S01]  /*1bac0*/  VIADD R31, R37, 0x28 ;  /* 0x00000028251f7836 */ /* 0x000fe20000000000 */
[----:B------:R-:W-:-:S02]  /*1bad0*/  FMNMX.FTZ R4, R15, R4, !PT ;  /* 0x000000040f047209 */ /* 0x000fc40007810000 */
[----:B------:R-:W-:Y:S02]  /*1bae0*/  FMNMX.FTZ R6, R5, R6, !PT ;  /* 0x0000000605067209 */ /* 0x000fe40007810000 */
[----:B------:R-:W-:Y:S02]  /*1baf0*/  FMNMX.FTZ R4, R13, R4, !PT ;  /* 0x000000040d047209 */ /* 0x000fe40007810000 */
[----:B------:R-:W-:Y:S02]  /*1bb00*/  FSEL R179, R179, -INF , !P4 ;  /* 0xff800000b3b37808 */ /* 0x000fe40006000000 */
[----:B------:R-:W-:Y:S02]  /*1bb10*/  FMNMX.FTZ R6, R17, R6, !PT ;  /* 0x0000000611067209 */ /* 0x000fe40007810000 */
[----:B------:R-:W-:Y:S02]  /*1bb20*/  FSEL R183, R183, -INF , !P1 ;  /* 0xff800000b7b77808 */ /* 0x000fe40004800000 */
[----:B------:R-:W-:-:S02]  /*1bb30*/  FMNMX.FTZ R4, R11, R4, !PT ;  /* 0x000000040b047209 */ /* 0x000fc40007810000 */
[C---:B------:R-:W-:Y:S02]  /*1bb40*/  ISETP.GE.AND P4, PT, R31.reuse, R0, PT ;  /* 0x000000001f00720c */ /* 0x040fe40003f86270 */
[----:B------:R-:W-:Y:S01]  /*1bb50*/  ISETP.GE.AND P1, PT, R31, R2, PT ;  /* 0x000000021f00720c */ /* 0x000fe20003f26270 */
[----:B------:R-:W-:Y:S01]  /*1bb60*/  VIADD R31, R37, 0x29 ;  /* 0x00000029251f7836 */ /* 0x000fe20000000000 */
[----:B------:R-:W-:Y:S02]  /*1bb70*/  FSEL R251, R251, -INF , !P6 ;  /* 0xff800000fbfb7808 */ /* 0x000fe40007000000 */
[----:B------:R-:W-:Y:S02]  /*1bb80*/  FMNMX.FTZ R6, R179, R6, !PT ;  /* 0x00000006b3067209 */ /* 0x000fe40007810000 */
[----:B------:R-:W-:Y:S02]  /*1bb90*/  FMNMX.FTZ R4, R9, R4, !PT ;  /* 0x0000000409047209 */ /* 0x000fe40007810000 */
[----:B------:R-:W-:-:S02]  /*1bba0*/  ISETP.GE.AND P6, PT, R31, R0, PT ;  /* 0x000000001f00720c */ /* 0x000fc40003fc6270 */
[----:B------:R-:W-:Y:S02]  /*1bbb0*/  FSEL R181, R181, -INF , !P4 ;  /* 0xff800000b5b57808 */ /* 0x000fe40006000000 */
[----:B------:R-:W-:Y:S02]  /*1bbc0*/  FMNMX.FTZ R6, R251, R6, !PT ;  /* 0x00000006fb067209 */ /* 0x000fe40007810000 */
[----:B------:R-:W-:Y:S02]  /*1bbd0*/  FSEL R247, R247, -INF , !P2 ;  /* 0xff800000f7f77808 */ /* 0x000fe40005000000 */
[----:B------:R-:W-:Y:S02]  /*1bbe0*/  FMNMX.FTZ R4, R183, R4, !PT ;  /* 0x00000004b7047209 */ /* 0x000fe40007810000 */
[----:B------:R-:W-:Y:S01]  /*1bbf0*/  ISETP.GE.AND P3, PT, R31, R2, PT ;  /* 0x000000021f00720c */ /* 0x000fe20003f66270 */
[----:B------:R-:W-:Y:S01]  /*1bc00*/  VIADD R31, R37, 0x38 ;  /* 0x00000038251f7836 */ /* 0x000fe20000000000 */
[----:B------:R-:W-:Y:S01]  /*1bc10*/  ISETP.GE.AND P2, PT, R41, R0, PT ;  /* 0x000000002900720c */ /* 0x000fe20003f46270 */
[----:B------:R-:W-:Y:S01]  /*1bc20*/  VIADD R37, R37, 0x39 ;  /* 0x0000003925257836 */ /* 0x000fe20000000000 */
[----:B------:R-:W-:-:S02]  /*1bc30*/  FSEL R249, R249, -INF , !P6 ;  /* 0xff800000f9f97808 */ /* 0x000fc40007000000 */
[----:B------:R-:W-:Y:S02]  /*1bc40*/  FMNMX.FTZ R6, R181, R6, !PT ;  /* 0x00000006b5067209 */ /* 0x000fe40007810000 */
[----:B------:R-:W-:Y:S02]  /*1bc50*/  FSEL R185, R185, -INF , !P1 ;  /* 0xff800000b9b97808 */ /* 0x000fe40004800000 */
[----:B------:R-:W-:Y:S02]  /*1bc60*/  FMNMX.FTZ R4, R247, R4, !PT ;  /* 0x00000004f7047209 */ /* 0x000fe40007810000 */
[----:B------:R-:W-:Y:S02]  /*1bc70*/  FSEL R201, R201, -INF , !P2 ;  /* 0xff800000c9c97808 */ /* 0x000fe40005000000 */
[----:B------:R-:W-:Y:S02]  /*1bc80*/  ISETP.GE.AND P4, PT, R39, R0, PT ;  /* 0x000000002700720c */ /* 0x000fe40003f86270 */
[----:B------:R-:W-:-:S02]  /*1bc90*/  FMNMX.FTZ R6, R249, R6, !PT ;  /* 0x00000006f9067209 */ /* 0x000fc40007810000 */
[----:B------:R-:W-:Y:S02]  /*1bca0*/  ISETP.GE.AND P2, PT, R31, R0, PT ;  /* 0x000000001f00720c */ /* 0x000fe40003f46270 */
[----:B------:R-:W-:Y:S02]  /*1bcb0*/  ISETP.GE.AND P1, PT, R41, R2, PT ;  /* 0x000000022900720c */ /* 0x000fe40003f26270 */
[----:B------:R-:W-:Y:S01]  /*1bcc0*/  FSEL R203, R203, -INF , !P3 ;  /* 0xff800000cbcb7808 */ /* 0x000fe20005800000 */
[----:B------:R-:W-:Y:S01]  /*1bcd0*/  LDSM.16.MT88.4 R40, [R229+0x12000] ;  /* 0x01200000e528783b */ /* 0x000fe20000004200 */
[----:B------:R-:W-:Y:S02]  /*1bce0*/  FMNMX.FTZ R8, R185, R4, !PT ;  /* 0x00000004b9087209 */ /* 0x000fe40007810000 */
[----:B------:R-:W-:Y:S02]  /*1bcf0*/  FSEL R199, R199, -INF , !P4 ;  /* 0xff800000c7c77808 */ /* 0x000fe40006000000 */
[----:B------:R-:W-:-:S02]  /*1bd00*/  FMNMX.FTZ R6, R201, R6, !PT ;  /* 0x00000006c9067209 */ /* 0x000fc40007810000 */
[----:B------:R-:W-:Y:S02]  /*1bd10*/  FSEL R197, R197, -INF , !P2 ;  /* 0xff800000c5c57808 */ /* 0x000fe40005000000 */
[----:B------:R-:W-:Y:S02]  /*1bd20*/  ISETP.GE.AND P2, PT, R39, R2, PT ;  /* 0x000000022700720c */ /* 0x000fe40003f46270 */
[----:B------:R-:W-:Y:S02]  /*1bd30*/  FSEL R193, R193, -INF , !P1 ;  /* 0xff800000c1c17808 */ /* 0x000fe40004800000 */
[----:B------:R-:W-:Y:S02]  /*1bd40*/  FMNMX.FTZ R8, R203, R8, !PT ;  /* 0x00000008cb087209 */ /* 0x000fe40007810000 */
[----:B------:R-:W-:Y:S02]  /*1bd50*/  ISETP.GE.AND P4, PT, R37, R0, PT ;  /* 0x000000002500720c */ /* 0x000fe40003f86270 */
[----:B------:R-:W-:-:S02]  /*1bd60*/  FMNMX.FTZ R6, R199, R6, !PT ;  /* 0x00000006c7067209 */ /* 0x000fc40007810000 */
[----:B------:R-:W-:Y:S02]  /*1bd70*/  ISETP.GE.AND P1, PT, R31, R2, PT ;  /* 0x000000021f00720c */ /* 0x000fe40003f26270 */
[----:B------:R-:W-:Y:S02]  /*1bd80*/  FSEL R191, R191, -INF , !P2 ;  /* 0xff800000bfbf7808 */ /* 0x000fe40005000000 */
[----:B------:R-:W-:Y:S02]  /*1bd90*/  FMNMX.FTZ R8, R193, R8, !PT ;  /* 0x00000008c1087209 */ /* 0x000fe40007810000 */
[----:B------:R-:W-:Y:S02]  /*1bda0*/  FSEL R195, R195, -INF , !P4 ;  /* 0xff800000c3c37808 */ /* 0x000fe40006000000 */
[----:B------:R-:W-:Y:S02]  /*1bdb0*/  FMNMX.FTZ R6, R197, R6, !PT ;  /* 0x00000006c5067209 */ /* 0x000fe40007810000 */
[----:B------:R-:W-:-:S02]  /*1bdc0*/  ISETP.GE.AND P2, PT, R37, R2, PT ;  /* 0x000000022500720c */ /* 0x000fc40003f46270 */
[----:B------:R-:W-:Y:S02]  /*1bdd0*/  FSEL R187, R187, -INF , !P1 ;  /* 0xff800000bbbb7808 */ /* 0x000fe40004800000 */
[----:B------:R-:W-:Y:S02]  /*1bde0*/  FMNMX.FTZ R8, R191, R8, !PT ;  /* 0x00000008bf087209 */ /* 0x000fe40007810000 */
        /* <DEDUP_REMOVED lines=11> */
[----:B------:R-:W-:Y:S02]  /*1bea0*/  FSETP.NEU.FTZ.AND P1, PT, R164, -INF , PT ;  /* 0xff800000a400780b */ /* 0x000fe40003f3d000 */
[----:B--2---:R-:W-:Y:S01]  /*1beb0*/  FMNMX.FTZ R3, R4, R3, !PT ;  /* 0x0000000304037209 */ /* 0x004fe20007810000 */
[----:B---3--:R-:W-:-:S04]  /*1bec0*/  FMUL.FTZ R30, R29, R164 ;  /* 0x000000a41d1e7220 */ /* 0x008fc80000410000 */
[----:B------:R-:W-:Y:S01]  /*1bed0*/  FMUL.FTZ R28, R29, R3 ;  /* 0x000000031d1c7220 */ /* 0x000fe20000410000 */
[----:B------:R-:W-:Y:S02]  /*1bee0*/  FSEL R30, R30, RZ, P1 ;  /* 0x000000ff1e1e7208 */ /* 0x000fe40000800000 */
[----:B------:R-:W-:-:S03]  /*1bef0*/  FSETP.NEU.FTZ.AND P1, PT, R3, -INF , PT ;  /* 0xff8000000300780b */ /* 0x000fc60003f3d000 */
[-CC-:B------:R-:W-:Y:S01]  /*1bf00*/  FFMA.FTZ R176, R33, R29.reuse, -R30.reuse ;  /* 0x0000001d21b07223 */ /* 0x180fe2000001081e */
[----:B------:R-:W-:Y:S01]  /*1bf10*/  FSEL R28, R28, RZ, P1 ;  /* 0x000000ff1c1c7208 */ /* 0x000fe20000800000 */
[-CC-:B------:R-:W-:Y:S01]  /*1bf20*/  FFMA.FTZ R175, R45, R29.reuse, -R30.reuse ;  /* 0x0000001d2daf7223 */ /* 0x180fe2000001081e */
[-CC-:B------:R-:W-:Y:S01]  /*1bf30*/  FFMA.FTZ R174, R35, R29.reuse, -R30.reuse ;  /* 0x0000001d23ae7223 */ /* 0x180fe2000001081e */
[-CC-:B------:R-:W-:Y:S01]  /*1bf40*/  FFMA.FTZ R171, R49, R29.reuse, -R30.reuse ;  /* 0x0000001d31ab7223 */ /* 0x180fe2000001081e */
[-C--:B------:R-:W-:Y:S01]  /*1bf50*/  FFMA.FTZ R167, R7, R29.reuse, -R30 ;  /* 0x0000001d07a77223 */ /* 0x080fe2000001081e */
[-CC-:B------:R-:W-:Y:S01]  /*1bf60*/  FFMA.FTZ R177, R21, R29.reuse, -R28.reuse ;  /* 0x0000001d15b17223 */ /* 0x180fe2000001081c */
[-CC-:B------:R-:W-:Y:S01]  /*1bf70*/  FFMA.FTZ R178, R27, R29.reuse, -R28.reuse ;  /* 0x0000001d1bb27223 */ /* 0x180fe2000001081c */
[-CC-:B------:R-:W-:Y:S01]  /*1bf80*/  FFMA.FTZ R173, R25, R29.reuse, -R28.reuse ;  /* 0x0000001d19ad7223 */ /* 0x180fe2000001081c */
[-C--:B------:R-:W-:Y:S01]  /*1bf90*/  FFMA.FTZ R172, R23, R29.reuse, -R28 ;  /* 0x0000001d17ac7223 */ /* 0x080fe2000001081c */
[----:B------:R-:W1:Y:S01]  /*1bfa0*/  LDSM.16.MT88.4 R48, [R228+0x12000] ;  /* 0x01200000e430783b */ /* 0x000e620000004200 */
[-CC-:B------:R-:W-:Y:S01]  /*1bfb0*/  FFMA.FTZ R166, R5, R29.reuse, -R30.reuse ;  /* 0x0000001d05a67223 */ /* 0x180fe2000001081e */
[----:B------:R-:W-:Y:S01]  /*1bfc0*/  MUFU.EX2 R176, R176 ;  /* 0x000000b000b07308 */ /* 0x000fe20000000800 */
[-CC-:B------:R-:W-:Y:S01]  /*1bfd0*/  FFMA.FTZ R170, R19, R29.reuse, -R30.reuse ;  /* 0x0000001d13aa7223 */ /* 0x180fe2000001081e */
[----:B------:R-:W2:Y:S01]  /*1bfe0*/  LDSM.16.MT88.4 R4, [R226+0x16000] ;  /* 0x01600000e204783b */ /* 0x000ea20000004200 */
[-C--:B------:R-:W-:Y:S01]  /*1bff0*/  FFMA.FTZ R33, R17, R29.reuse, -R30 ;  /* 0x0000001d11217223 */ /* 0x080fe2000001081e */
[-CC-:B------:R-:W-:Y:S01]  /*1c000*/  FFMA.FTZ R169, R15, R29.reuse, -R28.reuse ;  /* 0x0000001d0fa97223 */ /* 0x180fe2000001081c */
[-CC-:B------:R-:W-:Y:S01]  /*1c010*/  FFMA.FTZ R34, R13, R29.reuse, -R28.reuse ;  /* 0x0000001d0d227223 */ /* 0x180fe2000001081c */
[----:B------:R-:W3:Y:S01]  /*1c020*/  LDSM.16.MT88.4 R16, [R229+0x10800] ;  /* 0x01080000e510783b */ /* 0x000ee20000004200 */
[-CC-:B------:R-:W-:Y:S01]  /*1c030*/  FFMA.FTZ R35, R11, R29.reuse, -R28.reuse ;  /* 0x0000001d0b237223 */ /* 0x180fe2000001081c */
[----:B------:R-:W4:Y:S01]  /*1c040*/  MUFU.EX2 R175, R175 ;  /* 0x000000af00af7308 */ /* 0x000f220000000800 */
[-C--:B------:R-:W-:Y:S01]  /*1c050*/  FFMA.FTZ R32, R9, R29.reuse, -R28 ;  /* 0x0000001d09207223 */ /* 0x080fe2000001081c */
[----:B------:R-:W5:Y:S01]  /*1c060*/  LDSM.16.MT88.4 R12, [R228+0x10800] ;  /* 0x01080000e40c783b */ /* 0x000f620000004200 */
[-CC-:B------:R-:W-:Y:S01]  /*1c070*/  FFMA.FTZ R179, R179, R29.reuse, -R30.reuse ;  /* 0x0000001db3b37223 */ /* 0x180fe2000001081e */
[-CC-:B------:R-:W-:Y:S01]  /*1c080*/  FFMA.FTZ R180, R251, R29.reuse, -R30.reuse ;  /* 0x0000001dfbb47223 */ /* 0x180fe2000001081e */
[-CC-:B------:R-:W-:Y:S01]  /*1c090*/  FFMA.FTZ R181, R181, R29.reuse, -R30.reuse ;  /* 0x0000001db5b57223 */ /* 0x180fe2000001081e */
[----:B------:R-:W5:Y:S01]  /*1c0a0*/  LDSM.16.MT88.4 R8, [R227+0x10800] ;  /* 0x01080000e308783b */ /* 0x000f620000004200 */
[-C--:B------:R-:W-:Y:S01]  /*1c0b0*/  FFMA.FTZ R182, R249, R29.reuse, -R30 ;  /* 0x0000001df9b67223 */ /* 0x080fe2000001081e */
[----:B------:R-:W-:Y:S01]  /*1c0c0*/  MUFU.EX2 R174, R174 ;  /* 0x000000ae00ae7308 */ /* 0x000fe20000000800 */
[-CC-:B------:R-:W-:Y:S01]  /*1c0d0*/  FFMA.FTZ R183, R183, R29.reuse, -R28.reuse ;  /* 0x0000001db7b77223 */ /* 0x180fe2000001081c */
[----:B------:R-:W5:Y:S01]  /*1c0e0*/  LDSM.16.MT88.4 R20, [R229+0x12800] ;  /* 0x01280000e514783b */ /* 0x000f620000004200 */
[-CC-:B------:R-:W-:Y:S01]  /*1c0f0*/  FFMA.FTZ R184, R247, R29.reuse, -R28.reuse ;  /* 0x0000001df7b87223 */ /* 0x180fe2000001081c */
[-CC-:B------:R-:W-:Y:S01]  /*1c100*/  FFMA.FTZ R185, R185, R29.reuse, -R28.reuse ;  /* 0x0000001db9b97223 */ /* 0x180fe2000001081c */
[-C--:B------:R-:W-:Y:S01]  /*1c110*/  FFMA.FTZ R186, R203, R29.reuse, -R28 ;  /* 0x0000001dcbba7223 */ /* 0x080fe2000001081c */
[----:B------:R-:W-:Y:S01]  /*1c120*/  LDSM.16.MT88.4 R24, [R226+0x10800] ;  /* 0x01080000e218783b */ /* 0x000fe20000004200 */
[-CC-:B------:R-:W-:Y:S01]  /*1c130*/  FFMA.FTZ R190, R201, R29.reuse, -R30.reuse ;  /* 0x0000001dc9be7223 */ /* 0x180fe2000001081e */
[----:B------:R-:W1:Y:S01]  /*1c140*/  MUFU.EX2 R171, R171 ;  /* 0x000000ab00ab7308 */ /* 0x000e620000000800 */
[----:B----4-:R-:W-:Y:S01]  /*1c150*/  F2FP.F16.F32.PACK_AB R128, R175, R176 ;  /* 0x000000b0af80723e */ /* 0x010fe200000000ff */
[-CC-:B------:R-:W-:Y:S01]  /*1c160*/  FFMA.FTZ R199, R199, R29.reuse, -R30.reuse ;  /* 0x0000001dc7c77223 */ /* 0x180fe2000001081e */
[-CC-:B------:R-:W-:Y:S01]  /*1c170*/  FFMA.FTZ R192, R197, R29.reuse, -R30.reuse ;  /* 0x0000001dc5c07223 */ /* 0x180fe2000001081e */
[-C--:B------:R-:W-:Y:S01]  /*1c180*/  FFMA.FTZ R249, R195, R29.reuse, -R30 ;  /* 0x0000001dc3f97223 */ /* 0x080fe2000001081e */
[-CC-:B------:R-:W-:Y:S01]  /*1c190*/  FFMA.FTZ R193, R193, R29.reuse, -R28.reuse ;  /* 0x0000001dc1c17223 */ /* 0x180fe2000001081c */
[-CC-:B------:R-:W-:Y:S01]  /*1c1a0*/  FFMA.FTZ R194, R191, R29.reuse, -R28.reuse ;  /* 0x0000001dbfc27223 */ /* 0x180fe2000001081c */
[-CC-:B------:R-:W-:Y:S01]  /*1c1b0*/  FFMA.FTZ R187, R187, R29.reuse, -R28.reuse ;  /* 0x0000001dbbbb7223 */ /* 0x180fe2000001081c */
[----:B------:R-:W-:Y:S01]  /*1c1c0*/  MUFU.EX2 R177, R177 ;  /* 0x000000b100b17308 */ /* 0x000fe20000000800 */
[----:B------:R-:W-:Y:S01]  /*1c1d0*/  FFMA.FTZ R196, R31, R29, -R28 ;  /* 0x0000001d1fc47223 */ /* 0x000fe2000001081c */
[----:B------:R-:W-:Y:S01]  /*1c1e0*/  FADD.FTZ R175, R176, R175 ;  /* 0x000000afb0af7221 */ /* 0x000fe20000010000 */
[----:B------:R-:W-:Y:S05]  /*1c1f0*/  LDSM.16.MT88.4 R28, [R228+0x15800] ;  /* 0x01580000e41c783b */ /* 0x000fea0000004200 */
[----:B------:R-:W4:Y:S01]  /*1c200*/  MUFU.EX2 R178, R178 ;  /* 0x000000b200b27308 */ /* 0x000f220000000800 */
[----:B-1----:R-:W-:Y:S01]  /*1c210*/  F2FP.F16.F32.PACK_AB R130, R171, R174 ;  /* 0x000000aeab82723e */ /* 0x002fe200000000ff */
[----:B------:R-:W-:-:S04]  /*1c220*/  FADD.FTZ R174, R174, R175 ;  /* 0x000000afaeae7221 */ /* 0x000fc80000010000 */
[----:B------:R-:W-:Y:S02]  /*1c230*/  FADD.FTZ R171, R171, R174 ;  /* 0x000000aeabab7221 */ /* 0x000fe40000010000 */
[----:B------:R-:W-:Y:S08]  /*1c240*/  MUFU.EX2 R173, R173 ;  /* 0x000000ad00ad7308 */ /* 0x000ff00000000800 */
[----:B------:R-:W1:Y:S01]  /*1c250*/  MUFU.EX2 R172, R172 ;  /* 0x000000ac00ac7308 */ /* 0x000e620000000800 */
[----:B----4-:R-:W-:Y:S01]  /*1c260*/  F2FP.F16.F32.PACK_AB R129, R178, R177 ;  /* 0x000000b1b281723e */ /* 0x010fe200000000ff */
[----:B------:R-:W-:-:S06]  /*1c270*/  FADD.FTZ R178, R177, R178 ;  /* 0x000000b2b1b27221 */ /* 0x000fcc0000010000 */
[----:B------:R-:W-:Y:S08]  /*1c280*/  MUFU.EX2 R170, R170 ;  /* 0x000000aa00aa7308 */ /* 0x000ff00000000800 */
[----:B------:R-:W4:Y:S01]  /*1c290*/  MUFU.EX2 R167, R167 ;  /* 0x000000a700a77308 */ /* 0x000f220000000800 */
[----:B-1----:R-:W-:Y:S01]  /*1c2a0*/  F2FP.F16.F32.PACK_AB R131, R172, R173 ;  /* 0x000000adac83723e */ /* 0x002fe200000000ff */
[----:B------:R-:W-:-:S04]  /*1c2b0*/  FADD.FTZ R173, R173, R178 ;  /* 0x000000b2adad7221 */ /* 0x000fc80000010000 */
[----:B------:R-:W-:Y:S02]  /*1c2c0*/  FADD.FTZ R172, R172, R173 ;  /* 0x000000adacac7221 */ /* 0x000fe40000010000 */
        /* <DEDUP_REMOVED lines=8> */
[----:B------:R-:W1:Y:S05]  /*1c350*/  MUFU.EX2 R34, R34 ;  /* 0x0000002200227308 */ /* 0x000e6a0000000800 */
[C---:B------:R-:W-:Y:S03]  /*1c360*/  HMMA.16816.F32 R140, R128.reuse, R142, RZ ;  /* 0x0000008e808c723c */ /* 0x040fe600000018ff */
[----:B------:R-:W-:Y:S03]  /*1c370*/  MUFU.EX2 R35, R35 ;  /* 0x0000002300237308 */ /* 0x000fe60000000800 */
[C---:B------:R-:W-:Y:S05]  /*1c380*/  HMMA.16816.F32 R136, R128.reuse, R132, RZ ;  /* 0x000000848088723c */ /* 0x040fea00000018ff */
[----:B------:R-:W3:Y:S01]  /*1c390*/  MUFU.EX2 R32, R32 ;  /* 0x0000002000207308 */ /* 0x000ee20000000800 */
[C---:B------:R-:W-:Y:S06]  /*1c3a0*/  HMMA.16816.F32 R36, R128.reuse, R40, RZ ;  /* 0x000000288024723c */ /* 0x040fec00000018ff */
[C---:B------:R-:W-:Y:S01]  /*1c3b0*/  HMMA.16816.F32 R44, R128.reuse, R48, RZ ;  /* 0x00000030802c723c */ /* 0x040fe200000018ff */
[----:B------:R-:W-:Y:S05]  /*1c3c0*/  MUFU.EX2 R179, R179 ;  /* 0x000000b300b37308 */ /* 0x000fea0000000800 */
[C---:B------:R-:W-:Y:S03]  /*1c3d0*/  HMMA.16816.F32 R52, R128.reuse, R56, RZ ;  /* 0x000000388034723c */ /* 0x040fe600000018ff */
        /* <DEDUP_REMOVED lines=34> */
[C---:B------:R-:W-:Y:S06]  /*1c600*/  HMMA.16816.F32 R120, R128.reuse, R122, RZ ;  /* 0x0000007a8078723c */ /* 0x040fec00000018ff */
[C---:B--2---:R-:W-:Y:S06]  /*1c610*/  HMMA.16816.F32 R124, R128.reuse, R4, RZ ;  /* 0x00000004807c723c */ /* 0x044fec00000018ff */
[----:B------:R-:W-:Y:S01]  /*1c620*/  HMMA.16816.F32 R128, R128, R6, RZ ;  /* 0x000000068080723c */ /* 0x000fe200000018ff */
[----:B----4-:R-:W-:Y:S01]  /*1c630*/  F2FP.F16.F32.PACK_AB R4, R167, R170 ;  /* 0x000000aaa704723e */ /* 0x010fe200000000ff */
[----:B------:R-:W-:Y:S01]  /*1c640*/  FADD.FTZ R170, R170, R171 ;  /* 0x000000abaaaa7221 */ /* 0x000fe20000010000 */
[----:B-1----:R-:W-:Y:S01]  /*1c650*/  F2FP.F16.F32.PACK_AB R5, R34, R169 ;  /* 0x000000a92205723e */ /* 0x002fe200000000ff */
[----:B------:R-:W-:-:S02]  /*1c660*/  FADD.FTZ R169, R169, R172 ;  /* 0x000000aca9a97221 */ /* 0x000fc40000010000 */
[----:B------:R-:W-:Y:S01]  /*1c670*/  FADD.FTZ R167, R167, R170 ;  /* 0x000000aaa7a77221 */ /* 0x000fe20000010000 */
[----:B------:R-:W-:Y:S01]  /*1c680*/  F2FP.F16.F32.PACK_AB R6, R33, R166 ;  /* 0x000000a62106723e */ /* 0x000fe200000000ff */
[----:B------:R-:W-:Y:S01]  /*1c690*/  FADD.FTZ R34, R34, R169 ;  /* 0x000000a922227221 */ /* 0x000fe20000010000 */
[----:B---3--:R-:W-:Y:S01]  /*1c6a0*/  F2FP.F16.F32.PACK_AB R7, R32, R35 ;  /* 0x000000232007723e */ /* 0x008fe200000000ff */
[----:B------:R-:W-:Y:S02]  /*1c6b0*/  FADD.FTZ R166, R166, R167 ;  /* 0x000000a7a6a67221 */ /* 0x000fe40000010000 */
[----:B------:R-:W-:Y:S02]  /*1c6c0*/  FADD.FTZ R35, R35, R34 ;  /* 0x0000002223237221 */ /* 0x000fe40000010000 */
[----:B------:R-:W-:Y:S02]  /*1c6d0*/  FADD.FTZ R166, R33, R166 ;  /* 0x000000a621a67221 */ /* 0x000fe40000010000 */
[----:B------:R-:W-:Y:S01]  /*1c6e0*/  HMMA.16816.F32 R160, R4, R16, R160 ;  /* 0x0000001004a0723c */ /* 0x000fe200000018a0 */
[----:B------:R-:W-:-:S05]  /*1c6f0*/  FADD.FTZ R32, R32, R35 ;  /* 0x0000002320207221 */ /* 0x000fca0000010000 */
[C---:B------:R-:W-:Y:S01]  /*1c700*/  HMMA.16816.F32 R156, R4.reuse, R18, R156 ;  /* 0x00000012049c723c */ /* 0x040fe2000000189c */
[----:B------:R-:W1:Y:S05]  /*1c710*/  LDSM.16.MT88.4 R16, [R228+0x12800] ;  /* 0x01280000e410783b */ /* 0x000e6a0000004200 */
[C---:B-----5:R-:W-:Y:S06]  /*1c720*/  HMMA.16816.F32 R152, R4.reuse, R12, R152 ;  /* 0x0000000c0498723c */ /* 0x060fec0000001898 */
[C---:B------:R-:W-:Y:S01]  /*1c730*/  HMMA.16816.F32 R148, R4.reuse, R14, R148 ;  /* 0x0000000e0494723c */ /* 0x040fe20000001894 */
[----:B------:R-:W2:Y:S05]  /*1c740*/  LDSM.16.MT88.4 R12, [R227+0x12800] ;  /* 0x01280000e30c783b */ /* 0x000eaa0000004200 */
[C---:B------:R-:W-:Y:S06]  /*1c750*/  HMMA.16816.F32 R144, R4.reuse, R8, R144 ;  /* 0x000000080490723c */ /* 0x040fec0000001890 */
[C---:B------:R-:W-:Y:S01]  /*1c760*/  HMMA.16816.F32 R140, R4.reuse, R10, R140 ;  /* 0x0000000a048c723c */ /* 0x040fe2000000188c */
[----:B------:R-:W3:Y:S05]  /*1c770*/  LDSM.16.MT88.4 R8, [R226+0x12800] ;  /* 0x01280000e208783b */ /* 0x000eea0000004200 */
[C---:B------:R-:W-:Y:S06]  /*1c780*/  HMMA.16816.F32 R36, R4.reuse, R20, R36 ;  /* 0x000000140424723c */ /* 0x040fec0000001824 */
[C---:B------:R-:W-:Y:S01]  /*1c790*/  HMMA.16816.F32 R40, R4.reuse, R22, R40 ;  /* 0x000000160428723c */ /* 0x040fe20000001828 */
[----:B------:R-:W4:Y:S05]  /*1c7a0*/  LDSM.16.MT88.4 R20, [R228+0x14800] ;  /* 0x01480000e414783b */ /* 0x000f2a0000004200 */
        /* <DEDUP_REMOVED lines=11> */
[----:B------:R-:W5:Y:S05]  /*1c860*/  LDSM.16.MT88.4 R24, [R229+0x14800] ;  /* 0x01480000e518783b */ /* 0x000f6a0000004200 */
[C---:B----4-:R-:W-:Y:S06]  /*1c870*/  HMMA.16816.F32 R76, R4.reuse, R20, R76 ;  /* 0x00000014044c723c */ /* 0x050fec000000184c */
        /* <DEDUP_REMOVED lines=11> */
[C---:B-----5:R-:W-:Y:S06]  /*1c930*/  HMMA.16816.F32 R68, R4.reuse, R24, R68 ;  /* 0x000000180444723c */ /* 0x060fec0000001844 */
        /* <DEDUP_REMOVED lines=8> */
[C---:B--2---:R-:W-:Y:S06]  /*1c9c0*/  HMMA.16816.F32 R124, R4.reuse, R12, R124 ;  /* 0x0000000c047c723c */ /* 0x044fec000000187c */
        /* <DEDUP_REMOVED lines=11> */
[----:B---3--:R-:W-:Y:S01]  /*1ca80*/  HMMA.16816.F32 R160, R4, R8, R160 ;  /* 0x0000000804a0723c */ /* 0x008fe200000018a0 */
[----:B------:R-:W-:Y:S01]  /*1ca90*/  FADD.FTZ R185, R185, R184 ;  /* 0x000000b8b9b97221 */ /* 0x000fe20000010000 */
[----:B------:R-:W-:-:S03]  /*1caa0*/  FADD.FTZ R181, R182, R181 ;  /* 0x000000b5b6b57221 */ /* 0x000fc60000010000 */
[----:B------:R-:W-:Y:S01]  /*1cab0*/  FADD.FTZ R186, R186, R185 ;  /* 0x000000b9baba7221 */ /* 0x000fe20000010000 */
[C---:B------:R-:W-:Y:S01]  /*1cac0*/  HMMA.16816.F32 R156, R4.reuse, R10, R156 ;  /* 0x0000000a049c723c */ /* 0x040fe2000000189c */
[----:B------:R-:W2:Y:S05]  /*1cad0*/  LDSM.16.MT88.4 R8, [R229+0x13000] ;  /* 0x01300000e508783b */ /* 0x000eaa0000004200 */
[C---:B----4-:R-:W-:Y:S06]  /*1cae0*/  HMMA.16816.F32 R152, R4.reuse, R20, R152 ;  /* 0x000000140498723c */ /* 0x050fec0000001898 */
[C---:B------:R-:W-:Y:S01]  /*1caf0*/  HMMA.16816.F32 R148, R4.reuse, R22, R148 ;  /* 0x000000160494723c */ /* 0x040fe20000001894 */
[----:B------:R-:W3:Y:S05]  /*1cb00*/  LDSM.16.MT88.4 R20, [R227+0x13000] ;  /* 0x01300000e314783b */ /* 0x000eea0000004200 */
[C---:B------:R-:W-:Y:S06]  /*1cb10*/  HMMA.16816.F32 R144, R4.reuse, R24, R144 ;  /* 0x000000180490723c */ /* 0x040fec0000001890 */
[C---:B------:R-:W-:Y:S01]  /*1cb20*/  HMMA.16816.F32 R140, R4.reuse, R26, R140 ;  /* 0x0000001a048c723c */ /* 0x040fe2000000188c */
[----:B------:R-:W4:Y:S05]  /*1cb30*/  LDSM.16.MT88.4 R24, [R226+0x13000] ;  /* 0x01300000e218783b */ /* 0x000f2a0000004200 */
[C---:B-1----:R-:W-:Y:S06]  /*1cb40*/  HMMA.16816.F32 R136, R4.reuse, R16, R136 ;  /* 0x000000100488723c */ /* 0x042fec0000001888 */
[C---:B------:R-:W-:Y:S01]  /*1cb50*/  HMMA.16816.F32 R132, R4.reuse, R18, R132 ;  /* 0x000000120484723c */ /* 0x040fe20000001884 */
[----:B------:R-:W-:Y:S05]  /*1cb60*/  LDSM.16.MT88.4 R16, [R228+0x15000] ;  /* 0x01500000e410783b */ /* 0x000fea0000004200 */
[C---:B--2---:R-:W-:Y:S06]  /*1cb70*/  HMMA.16816.F32 R36, R4.reuse, R8, R36 ;  /* 0x000000080424723c */ /* 0x044fec0000001824 */
[C---:B------:R-:W-:Y:S01]  /*1cb80*/  HMMA.16816.F32 R40, R4.reuse, R10, R40 ;  /* 0x0000000a0428723c */ /* 0x040fe20000001828 */
[----:B------:R-:W1:Y:S05]  /*1cb90*/  LDSM.16.MT88.4 R8, [R229+0x15000] ;  /* 0x01500000e508783b */ /* 0x000e6a0000004200 */
        /* <DEDUP_REMOVED lines=27> */
[C---:B--2---:R-:W-:Y:S06]  /*1cd50*/  HMMA.16816.F32 R116, R4.reuse, R12, R116 ;  /* 0x0000000c0474723c */ /* 0x044fec0000001874 */
[C---:B------:R-:W-:Y:S01]  /*1cd60*/  HMMA.16816.F32 R120, R4.reuse, R14, R120 ;  /* 0x0000000e0478723c */ /* 0x040fe20000001878 */
[----:B------:R-:W2:Y:S05]  /*1cd70*/  LDSM.16.MT88.4 R12, [R226+0x11800] ;  /* 0x01180000e20c783b */ /* 0x000eaa0000004200 */
[C---:B------:R-:W-:Y:S06]  /*1cd80*/  HMMA.16816.F32 R124, R4.reuse, R24, R124 ;  /* 0x00000018047c723c */ /* 0x040fec000000187c */
        /* <DEDUP_REMOVED lines=11> */
[----:B-1----:R-:W-:Y:S01]  /*1ce40*/  HMMA.16816.F32 R160, R4, R8, R160 ;  /* 0x0000000804a0723c */ /* 0x002fe200000018a0 */
[----:B------:R-:W-:Y:S01]  /*1ce50*/  FADD.FTZ R187, R187, R194 ;  /* 0x000000c2bbbb7221 */ /* 0x000fe20000010000 */
[----:B------:R-:W-:-:S03]  /*1ce60*/  FADD.FTZ R249, R249, R192 ;  /* 0x000000c0f9f97221 */ /* 0x000fc60000010000 */
[----:B------:R-:W-:Y:S01]  /*1ce70*/  FADD.FTZ R247, R196, R187 ;  /* 0x000000bbc4f77221 */ /* 0x000fe20000010000 */
        /* <DEDUP_REMOVED lines=35> */
[C---:B---3--:R-:W-:Y:S06]  /*1d0b0*/  HMMA.16816.F32 R108, R4.reuse, R16, R108 ;  /* 0x00000010046c723c */ /* 0x048fec000000186c */
[C---:B------:R-:W-:Y:S06]  /*1d0c0*/  HMMA.16816.F32 R112, R4.reuse, R18, R112 ;  /* 0x000000120470723c */ /* 0x040fec0000001870 */
[C---:B--2---:R-:W-:Y:S06]  /*1d0d0*/  HMMA.16816.F32 R116, R4.reuse, R12, R116 ;  /* 0x0000000c0474723c */ /* 0x044fec0000001874 */
        /* <DEDUP_REMOVED lines=19> */
[----:B------:R-:W-:Y:S02]  /*1d210*/  IADD3 R12, R4, 0x40, RZ ;  /* 0x00000040040c7810 */ /* 0x000fe40007ffe0ff */
[----:B------:R-:W-:Y:S02]  /*1d220*/  IABS R5, R4 ;  /* 0x0000000400057213 */ /* 0x000fe40000000000 */
[----:B------:R-:W-:-:S02]  /*1d230*/  R2UR UR12, R166 ;  /* 0x00000000a60c72ca */ /* 0x000fc400000e0000 */
[C---:B------:R-:W-:Y:S02]  /*1d240*/  R2UR UR13, R167.reuse ;  /* 0x00000000a70d72ca */ /* 0x040fe400000e0000 */
[----:B------:R-:W-:Y:S02]  /*1d250*/  R2UR UR8, R166 ;  /* 0x00000000a60872ca */ /* 0x000fe400000e0000 */
[----:B------:R-:W-:Y:S02]  /*1d260*/  R2UR UR9, R167 ;  /* 0x00000000a70972ca */ /* 0x000fe400000e0000 */
[-C--:B--2---:R-:W-:Y:S02]  /*1d270*/  IABS R8, R11.reuse ;  /* 0x0000000b00087213 */ /* 0x084fe40000000000 */
[-C--:B------:R-:W-:Y:S02]  /*1d280*/  IABS R6, R11.reuse ;  /* 0x0000000b00067213 */ /* 0x080fe40000000000 */
[----:B------:R-:W1:Y:S01]  /*1d290*/  I2F.RP R9, R8 ;  /* 0x0000000800097306 */ /* 0x000e620000209400 */
[----:B------:R-:W-:-:S02]  /*1d2a0*/  LOP3.LUT R4, R4, R11, RZ, 0x3c, !PT ;  /* 0x0000000b04047212 */ /* 0x000fc400078e3cff */
[----:B------:R-:W-:Y:S02]  /*1d2b0*/  IMAD.MOV R6, RZ, RZ, -R6 ;  /* 0x000000ffff067224 */ /* 0x000fe400078e0a06 */
[----:B------:R-:W-:Y:S02]  /*1d2c0*/  ISETP.GE.AND P1, PT, R4, RZ, PT ;  /* 0x000000ff0400720c */ /* 0x000fe40003f26270 */
[----:B------:R-:W-:Y:S01]  /*1d2d0*/  LOP3.LUT R4, RZ, R11, RZ, 0x33, !PT ;  /* 0x0000000bff047212 */ /* 0x000fe200078e33ff */
        /* <DEDUP_REMOVED lines=8> */
[----:B------:R-:W-:-:S03]  /*1d360*/  IMAD.HI.U32 R10, R15, R10, R14 ;  /* 0x0000000a0f0a7227 */ /* 0x000fc600078e000e */
[----:B------:R-:W-:Y:S02]  /*1d370*/  ISETP.GE.AND P3, PT, R12, RZ, PT ;  /* 0x000000ff0c00720c */ /* 0x000fe40003f66270 */
[----:B------:R-:W2:Y:S01]  /*1d380*/  LD.E.64 R12, desc[UR8][R170.64+0x28] ;  /* 0x00002808aa0c7980 */ /* 0x000ea2000c101b00 */
[----:B------:R-:W-:-:S04]  /*1d390*/  IMAD.HI.U32 R9, R10, R5, RZ ;  /* 0x000000050a097227 */ /* 0x000fc800078e00ff */
[----:B------:R-:W-:-:S04]  /*1d3a0*/  IMAD.HI.U32 R10, R10, R7, RZ ;  /* 0x000000070a0a7227 */ /* 0x000fc800078e00ff */
[-C--:B------:R-:W-:Y:S02]  /*1d3b0*/  IMAD R5, R9, R6.reuse, R5 ;  /* 0x0000000609057224 */ /* 0x080fe400078e0205 */
[----:B------:R-:W-:-:S03]  /*1d3c0*/  IMAD R7, R10, R6, R7 ;  /* 0x000000060a077224 */ /* 0x000fc600078e0207 */
[C---:B------:R-:W-:Y:S02]  /*1d3d0*/  ISETP.GT.U32.AND P2, PT, R8.reuse, R5, PT ;  /* 0x000000050800720c */ /* 0x040fe40003f44070 */
[----:B------:R-:W-:-:S11]  /*1d3e0*/  ISETP.GT.U32.AND P4, PT, R8, R7, PT ;  /* 0x000000070800720c */ /* 0x000fd60003f84070 */
[----:B------:R-:W-:Y:S02]  /*1d3f0*/  @!P2 IMAD.IADD R5, R5, 0x1, -R8 ;  /* 0x000000010505a824 */ /* 0x000fe400078e0a08 */
[-C--:B------:R-:W-:Y:S01]  /*1d400*/  @!P4 IADD3 R7, R7, -R8.reuse, RZ ;  /* 0x800000080707c210 */ /* 0x080fe20007ffe0ff */
[----:B------:R-:W-:Y:S02]  /*1d410*/  @!P4 VIADD R10, R10, 0x1 ;  /* 0x000000010a0ac836 */ /* 0x000fe40000000000 */
[-C--:B------:R-:W-:Y:S01]  /*1d420*/  ISETP.GE.U32.AND P5, PT, R5, R8.reuse, PT ;  /* 0x000000080500720c */ /* 0x080fe20003fa6070 */
[----:B------:R-:W-:Y:S01]  /*1d430*/  @!P2 VIADD R9, R9, 0x1 ;  /* 0x000000010909a836 */ /* 0x000fe20000000000 */
[----:B------:R-:W-:Y:S02]  /*1d440*/  ISETP.GE.U32.AND P6, PT, R7, R8, PT ;  /* 0x000000080700720c */ /* 0x000fe40003fc6070 */
[----:B------:R-:W-:-:S09]  /*1d450*/  ISETP.NE.AND P2, PT, R11, RZ, PT ;  /* 0x000000ff0b00720c */ /* 0x000fd20003f45270 */
[----:B------:R-:W-:Y:S02]  /*1d460*/  @P5 VIADD R9, R9, 0x1 ;  /* 0x0000000109095836 */ /* 0x000fe40000000000 */
[----:B------:R-:W-:Y:S02]  /*1d470*/  @P6 IADD3 R10, R10, 0x1, RZ ;  /* 0x000000010a0a6810 */ /* 0x000fe40007ffe0ff */
[----:B------:R-:W-:-:S03]  /*1d480*/  @!P1 IMAD.MOV R9, RZ, RZ, -R9 ;  /* 0x000000ffff099224 */ /* 0x000fc600078e0a09 */
[----:B------:R-:W-:Y:S02]  /*1d490*/  @!P3 IMAD.MOV R10, RZ, RZ, -R10 ;  /* 0x000000ffff0ab224 */ /* 0x000fe400078e0a0a */
[C---:B------:R-:W-:Y:S02]  /*1d4a0*/  SEL R6, R4.reuse, R9, !P2 ;  /* 0x0000000904067207 */ /* 0x040fe40005000000 */
[----:B------:R-:W3:Y:S01]  /*1d4b0*/  LD.E.64 R8, desc[UR4][R170.64+0x40] ;  /* 0x00004004aa087980 */ /* 0x000ee2000c101b00 */
[----:B------:R-:W-:Y:S02]  /*1d4c0*/  SEL R7, R4, R10, !P2 ;  /* 0x0000000a04077207 */ /* 0x000fe40005000000 */
[----:B------:R-:W-:-:S04]  /*1d4d0*/  IMAD.WIDE R16, R6, 0x4, R244 ;  /* 0x0000000406107825 */ /* 0x000fc800078e02f4 */
[C---:B------:R-:W-:Y:S01]  /*1d4e0*/  IMAD.WIDE R14, R7.reuse, 0x4, R244 ;  /* 0x00000004070e7825 */ /* 0x040fe200078e02f4 */
[----:B------:R-:W4:Y:S04]  /*1d4f0*/  LD.E R4, desc[UR10][R16.64] ;  /* 0x0000000a10047980 */ /* 0x000f28000c101900 */
[----:B------:R-:W4:Y:S01]  /*1d500*/  LD.E R5, desc[UR12][R14.64] ;  /* 0x0000000c0e057980 */ /* 0x000f22000c101900 */
[----:B------:R-:W-:-:S05]  /*1d510*/  IADD3 R6, R7, -R6, RZ ;  /* 0x8000000607067210 */ /* 0x000fca0007ffe0ff */
[----:B------:R-:W-:-:S05]  /*1d520*/  IMAD R11, R11, R6, -0x40 ;  /* 0xffffffc00b0b7424 */ /* 0x000fca00078e0206 */
[----:B------:R-:W-:Y:S01]  /*1d530*/  SHF.R.S32.HI R7, RZ, 0x1f, R11 ;  /* 0x0000001fff077819 */ /* 0x000fe2000001140b */
[-C--:B---3--:R-:W-:Y:S02]  /*1d540*/  IMAD R6, R9, R11.reuse, RZ ;  /* 0x0000000b09067224 */ /* 0x088fe400078e02ff */
[----:B------:R-:W-:-:S04]  /*1d550*/  IMAD.WIDE.U32 R10, R8, R11, RZ ;  /* 0x0000000b080a7225 */ /* 0x000fc800078e00ff */
[----:B------:R-:W-:Y:S02]  /*1d560*/  IMAD R6, R8, R7, R6 ;  /* 0x0000000708067224 */ /* 0x000fe400078e0206 */
[----:B----4-:R-:W-:Y:S02]  /*1d570*/  IMAD.IADD R5, R4, 0x1, -R5 ;  /* 0x0000000104057824 */ /* 0x010fe400078e0a05 */
[----:B------:R-:W-:Y:S02]  /*1d580*/  IMAD.IADD R11, R11, 0x1, R6 ;  /* 0x000000010b0b7824 */ /* 0x000fe400078e0206 */
[----:B--2---:R-:W-:Y:S01]  /*1d590*/  IMAD R7, R13, R5, RZ ;  /* 0x000000050d077224 */ /* 0x004fe200078e02ff */
[----:B------:R-:W-:Y:S01]  /*1d5a0*/  SHF.R.S32.HI R4, RZ, 0x1f, R5 ;  /* 0x0000001fff047819 */ /* 0x000fe20000011405 */
[----:B------:R-:W-:-:S04]  /*1d5b0*/  IMAD.WIDE.U32 R10, R5, R12, R10 ;  /* 0x0000000c050a7225 */ /* 0x000fc800078e000a */
[----:B------:R-:W-:Y:S02]  /*1d5c0*/  IMAD R4, R12, R4, R7 ;  /* 0x000000040c047224 */ /* 0x000fe400078e0207 */
[----:B------:R-:W-:-:S03]  /*1d5d0*/  IMAD.MOV.U32 R5, RZ, RZ, R10 ;  /* 0x000000ffff057224 */ /* 0x000fc600078e000a */
[----:B------:R-:W-:Y:S01]  /*1d5e0*/  IADD3 R4, R11, R4, RZ ;  /* 0x000000040b047210 */ /* 0x000fe20007ffe0ff */
[----:B------:R-:W-:Y:S05]  /*1d5f0*/  BRA `(.L_x_1482) ;  /* 0x0000000000147947 */ /* 0x000fea0003800000 */
.L_x_1481:
[----:B--2---:R-:W-:Y:S02]  /*1d600*/  R2UR UR4, R166 ;  /* 0x00000000a60472ca */ /* 0x004fe400000e0000 */
[----:B------:R-:W-:-:S13]  /*1d610*/  R2UR UR5, R167 ;  /* 0x00000000a70572ca */ /* 0x000fda00000e0000 */
[----:B-1----:R-:W2:Y:S02]  /*1d620*/  LD.E R5, desc[UR4][R170.64+0x40] ;  /* 0x00004004aa057980 */ /* 0x002ea4000c101900 */
[----:B--2---:R-:W-:-:S05]  /*1d630*/  IMAD.U32 R5, R5, -0x40, RZ ;  /* 0xffffffc005057824 */ /* 0x004fca00078e00ff */
[----:B------:R-:W-:Y:S02]  /*1d640*/  SHF.R.S32.HI R4, RZ, 0x1f, R5 ;  /* 0x0000001fff047819 */ /* 0x000fe40000011405 */
.L_x_1482:
[----:B------:R-:W-:Y:S05]  /*1d650*/  BSYNC B0 ;  /* 0x0000000000007941 */ /* 0x000fea0003800000 */
.L_x_1480:
[C---:B------:R-:W-:Y:S02]  /*1d660*/  LOP3.LUT P3, RZ, R246.reuse, 0x1, RZ, 0xc0, !PT ;  /* 0x00000001f6ff7812 */ /* 0x040fe4000786c0ff */
[C---:B------:R-:W-:Y:S02]  /*1d670*/  LOP3.LUT P6, RZ, R246.reuse, 0x2, RZ, 0xc0, !PT ;  /* 0x00000002f6ff7812 */ /* 0x040fe400078cc0ff */
[C---:B------:R-:W-:Y:S02]  /*1d680*/  LOP3.LUT P5, RZ, R246.reuse, 0x4, RZ, 0xc0, !PT ;  /* 0x00000004f6ff7812 */ /* 0x040fe400078ac0ff */
[C---:B------:R-:W-:Y:S02]  /*1d690*/  IADD3 R7, P1, R5.reuse, R230, RZ ;  /* 0x000000e605077210 */ /* 0x040fe40007f3e0ff */
[C---:B------:R-:W-:Y:S02]  /*1d6a0*/  LEA R200, P2, R5.reuse, R188, 0x1 ;  /* 0x000000bc05c87211 */ /* 0x040fe400078408ff */
[----:B------:R-:W-:Y:S01]  /*1d6b0*/  LOP3.LUT P4, RZ, R246, 0x8, RZ, 0xc0, !PT ;  /* 0x00000008f6ff7812 */ /* 0x000fe2000788c0ff */
[----:B------:R-:W-:Y:S01]  /*1d6c0*/  IMAD.X R6, R4, 0x1, R231, P1 ;  /* 0x0000000104067824 */ /* 0x000fe200008e06e7 */
[----:B------:R-:W-:-:S02]  /*1d6d0*/  LEA.HI.X R201, R5, R189, R4, 0x1, P2 ;  /* 0x000000bd05c97211 */ /* 0x000fc400010f0c04 */
[CC--:B------:R-:W-:Y:S02]  /*1d6e0*/  @P3 LEA R14, P2, R7.reuse, R188.reuse, 0x1 ;  /* 0x000000bc070e3211 */ /* 0x0c0fe400078408ff */
[CC--:B------:R-:W-:Y:S02]  /*1d6f0*/  @P6 LEA R12, P1, R7.reuse, R188.reuse, 0x1 ;  /* 0x000000bc070c6211 */ /* 0x0c0fe400078208ff */
[CCC-:B------:R-:W-:Y:S02]  /*1d700*/  @P3 LEA.HI.X R15, R7.reuse, R189.reuse, R6.reuse, 0x1, P2 ;  /* 0x000000bd070f3211 */ /* 0x1c0fe400010f0c06 */
[C---:B------:R-:W-:Y:S02]  /*1d710*/  @P5 LEA R10, P2, R7.reuse, R188, 0x1 ;  /* 0x000000bc070a5211 */ /* 0x040fe400078408ff */
[CCC-:B------:R-:W-:Y:S02]  /*1d720*/  @P6 LEA.HI.X R13, R7.reuse, R189.reuse, R6.reuse, 0x1, P1 ;  /* 0x000000bd070d6211 */ /* 0x1c0fe400008f0c06 */
[----:B------:R-:W-:-:S02]  /*1d730*/  @P5 LEA.HI.X R11, R7, R189, R6, 0x1, P2 ;  /* 0x000000bd070b5211 */ /* 0x000fc400010f0c06 */
[C---:B------:R-:W-:Y:S02]  /*1d740*/  @P4 LEA R8, P1, R7.reuse, R188, 0x1 ;  /* 0x000000bc07084211 */ /* 0x040fe400078208ff */
[C---:B------:R-:W-:Y:S02]  /*1d750*/  IADD3 R5, P2, R7.reuse, R230, RZ ;  /* 0x000000e607057210 */ /* 0x040fe40007f5e0ff */
[----:B------:R-:W-:Y:S02]  /*1d760*/  @P4 LEA.HI.X R9, R7, R189, R6, 0x1, P1 ;  /* 0x000000bd07094211 */ /* 0x000fe400008f0c06 */
[CC--:B------:R-:W-:Y:S01]  /*1d770*/  @P6 LEA R20, P1, R5.reuse, R188.reuse, 0x1 ;  /* 0x000000bc05146211 */ /* 0x0c0fe200078208ff */
[----:B------:R-:W-:Y:S01]  /*1d780*/  IMAD.X R6, R6, 0x1, R231, P2 ;  /* 0x0000000106067824 */ /* 0x000fe200010e06e7 */
[----:B------:R-:W-:Y:S02]  /*1d790*/  @P3 LEA R22, P2, R5, R188, 0x1 ;  /* 0x000000bc05163211 */ /* 0x000fe400078408ff */
[----:B------:R-:W-:-:S02]  /*1d7a0*/  @P3 R2UR UR10, R166 ;  /* 0x00000000a60a32ca */ /* 0x000fc400000e0000 */
[CCC-:B------:R-:W-:Y:S02]  /*1d7b0*/  @P3 LEA.HI.X R23, R5.reuse, R189.reuse, R6.reuse, 0x1, P2 ;  /* 0x000000bd05173211 */ /* 0x1c0fe400010f0c06 */
[CC--:B------:R-:W-:Y:S02]  /*1d7c0*/  @P5 LEA R18, P2, R5.reuse, R188.reuse, 0x1 ;  /* 0x000000bc05125211 */ /* 0x0c0fe400078408ff */
[CCC-:B------:R-:W-:Y:S02]  /*1d7d0*/  @P6 LEA.HI.X R21, R5.reuse, R189.reuse, R6.reuse, 0x1, P1 ;  /* 0x000000bd05156211 */ /* 0x1c0fe400008f0c06 */
[C---:B------:R-:W-:Y:S02]  /*1d7e0*/  @P5 LEA.HI.X R19, R5.reuse, R189, R6, 0x1, P2 ;  /* 0x000000bd05135211 */ /* 0x040fe400010f0c06 */
[C---:B------:R-:W-:Y:S02]  /*1d7f0*/  @P4 LEA R16, P1, R5.reuse, R188, 0x1 ;  /* 0x000000bc05104211 */ /* 0x040fe400078208ff */
[----:B------:R-:W-:-:S02]  /*1d800*/  IADD3 R4, P2, R5, R230, RZ ;  /* 0x000000e605047210 */ /* 0x000fc40007f5e0ff */
[----:B------:R-:W-:Y:S01]  /*1d810*/  @P4 LEA.HI.X R17, R5, R189, R6, 0x1, P1 ;  /* 0x000000bd05114211 */ /* 0x000fe200008f0c06 */
[----:B------:R-:W-:Y:S01]  /*1d820*/  @P6 IMAD.MOV.U32 R5, RZ, RZ, R201 ;  /* 0x000000ffff056224 */ /* 0x000fe200078e00c9 */
[C---:B------:R-:W-:Y:S01]  /*1d830*/  @P3 R2UR UR11, R167.reuse ;  /* 0x00000000a70b32ca */ /* 0x040fe200000e0000 */
[----:B------:R-:W-:Y:S01]  /*1d840*/  IMAD.X R6, R6, 0x1, R231, P2 ;  /* 0x0000000106067824 */ /* 0x000fe200010e06e7 */
[CC--:B------:R-:W-:Y:S02]  /*1d850*/  @P3 LEA R26, P2, R4.reuse, R188.reuse, 0x1 ;  /* 0x000000bc041a3211 */ /* 0x0c0fe400078408ff */
[----:B------:R-:W-:Y:S02]  /*1d860*/  @P6 LEA R24, P1, R4, R188, 0x1 ;  /* 0x000000bc04186211 */ /* 0x000fe400078208ff */
[----:B------:R-:W-:Y:S02]  /*1d870*/  @P6 R2UR UR8, R166 ;  /* 0x00000000a60862ca */ /* 0x000fe400000e0000 */
[----:B------:R-:W-:-:S02]  /*1d880*/  @P6 R2UR UR9, R167 ;  /* 0x00000000a70962ca */ /* 0x000fc400000e0000 */
        /* <DEDUP_REMOVED lines=9> */
[----:B------:R-:W-:Y:S02]  /*1d920*/  @P5 R2UR UR4, R166 ;  /* 0x00000000a60452ca */ /* 0x000fe400000e0000 */
[----:B------:R-:W-:-:S02]  /*1d930*/  @P5 R2UR UR5, R167 ;  /* 0x00000000a70552ca */ /* 0x000fc400000e0000 */
[CCC-:B------:R-:W-:Y:S02]  /*1d940*/  @P5 LEA.HI.X R177, R4.reuse, R189.reuse, R6.reuse, 0x1, P2 ;  /* 0x000000bd04b15211 */ /* 0x1c0fe400010f0c06 */
[----:B------:R-:W-:Y:S01]  /*1d950*/  @P4 LEA.HI.X R179, R4, R189, R6, 0x1, P1 ;  /* 0x000000bd04b34211 */ /* 0x000fe200008f0c06 */
[--C-:B------:R-:W-:Y:S01]  /*1d960*/  @P6 IMAD.MOV.U32 R4, RZ, RZ, R200.reuse ;  /* 0x000000ffff046224 */ /* 0x100fe200078e00c8 */
[C---:B------:R-:W-:Y:S02]  /*1d970*/  @P4 R2UR UR12, R166.reuse ;  /* 0x00000000a60c42ca */ /* 0x040fe400000e0000 */
[C---:B------:R-:W-:Y:S02]  /*1d980*/  @P4 R2UR UR13, R167.reuse ;  /* 0x00000000a70d42ca */ /* 0x040fe400000e0000 */
[----:B------:R-:W-:Y:S01]  /*1d990*/  @!PT LDS RZ, [RZ] ;  /* 0x00000000fffff984 */ /* 0x000fe20000000800 */
[----:B------:R-:W-:Y:S01]  /*1d9a0*/  @!PT LDS RZ, [RZ] ;  /* 0x00000000fffff984 */ /* 0x000fe20000000800 */
[----:B------:R-:W-:Y:S01]  /*1d9b0*/  @!PT LDS RZ, [RZ] ;  /* 0x00000000fffff984 */ /* 0x000fe20000000800 */
[----:B------:R1:W-:Y:S01]  /*1d9c0*/  @P6 LDGSTS.E.BYPASS.LTC128B.128 [R241+0x12000], desc[UR8][R4.64+0x80] ;  /* 0x1200008004f16fae */ /* 0x0003e2000b901d48 */
[----:B------:R-:W-:Y:S02]  /*1d9d0*/  @P4 R2UR UR14, R166 ;  /* 0x00000000a60e42ca */ /* 0x000fe400000e0000 */
[----:B------:R-:W-:Y:S01]  /*1d9e0*/  @P4 R2UR UR15, R167 ;  /* 0x00000000a70f42ca */ /* 0x000fe200000e0000 */
[----:B------:R-:W-:Y:S01]  /*1d9f0*/  @!P6 STS.128 [R241+0x12000], RZ ;  /* 0x012000fff100e388 */ /* 0x000fe20000000c00 */
[----:B-1----:R-:W-:-:S02]  /*1da00*/  @P5 IMAD.MOV.U32 R4, RZ, RZ, R200 ;  /* 0x000000ffff045224 */ /* 0x002fc400078e00c8 */
        /* <DEDUP_REMOVED lines=45> */
[----:B------:R3:W-:Y:S01]  /*1dce0*/  @P6 LDGSTS.E.BYPASS.LTC128B.128 [R241+0x13000], desc[UR8][R20.64+0x80] ;  /* 0x1300008014f16fae */ /* 0x0007e2000b901d48 */
        /* <DEDUP_REMOVED lines=33> */
[----:B------:R5:W-:Y:S01]  /*1df00*/  @P4 LDGSTS.E.BYPASS.LTC128B.128 [R241+0x17800], desc[UR4][R178.64+0x180] ;  /* 0x17800180b2f14fae */ /* 0x000be2000b901d44 */
[----:B------:R-:W-:-:S02]  /*1df10*/  R2UR UR4, R166 ;  /* 0x00000000a60472ca */ /* 0x000fc400000e0000 */
[----:B------:R-:W-:Y:S01]  /*1df20*/  R2UR UR5, R167 ;  /* 0x00000000a70572ca */ /* 0x000fe200000e0000 */
[----:B------:R-:W-:Y:S04]  /*1df30*/  @!P4 STS.128 [R241+0x17800], RZ ;  /* 0x017800fff100c388 */ /* 0x000fe80000000c00 */
[----:B------:R-:W-:Y:S04]  /*1df40*/  LDSM.16.M88.4 R172, [R225] ;  /* 0x00000000e1ac783b */ /* 0x000fe80000000200 */
[----:B-1----:R-:W1:Y:S04]  /*1df50*/  LDSM.16.M88.4 R4, [R224+0x8800] ;  /* 0x00880000e004783b */ /* 0x002e680000000200 */
[----:B--2---:R-:W2:Y:S04]  /*1df60*/  LDSM.16.M88.4 R12, [R224+0x8000] ;  /* 0x00800000e00c783b */ /* 0x004ea80000000200 */
[----:B------:R-:W5:Y:S04]  /*1df70*/  LDSM.16.M88.4 R180, [R224+0x9000] ;  /* 0x00900000e0b4783b */ /* 0x000f680000000200 */
[----:B------:R-:W5:Y:S04]  /*1df80*/  LDSM.16.M88.4 R32, [R224+0x9800] ;  /* 0x00980000e020783b */ /* 0x000f680000000200 */
[----:B------:R-:W-:Y:S04]  /*1df90*/  LDSM.16.M88.4 R28, [R223] ;  /* 0x00000000df1c783b */ /* 0x000fe80000000200 */
[----:B---3--:R-:W3:Y:S04]  /*1dfa0*/  LDSM.16.M88.4 R20, [R218] ;  /* 0x00000000da14783b */ /* 0x008ee80000000200 */
[----:B----4-:R-:W4:Y:S04]  /*1dfb0*/  LDSM.16.M88.4 R24, [R222] ;  /* 0x00000000de18783b */ /* 0x010f280000000200 */
[----:B------:R-:W4:Y:S04]  /*1dfc0*/  LDSM.16.M88.4 R192, [R217] ;  /* 0x00000000d9c0783b */ /* 0x000f280000000200 */
[----:B------:R-:W4:Y:S04]  /*1dfd0*/  LDSM.16.M88.4 R188, [R216] ;  /* 0x00000000d8bc783b */ /* 0x000f280000000200 */
[----:B------:R-:W-:Y:S01]  /*1dfe0*/  LDSM.16.M88.4 R196, [R219+0x9000] ;  /* 0x00900000dbc4783b */ /* 0x000fe20000000200 */
[C---:B-1----:R-:W-:Y:S03]  /*1dff0*/  HMMA.16816.F32 R8, R172.reuse, R4, RZ ;  /* 0x00000004ac08723c */ /* 0x042fe600000018ff */
[----:B------:R-:W4:Y:S04]  /*1e000*/  LD.E R169, desc[UR4][R170.64+0x18c] ;  /* 0x00018c04aaa97980 */ /* 0x000f28000c101900 */
[----:B------:R-:W0:Y:S01]  /*1e010*/  LDGDEPBAR ;  /* 0x00000000000079af */ /* 0x000e220000000000 */
[C---:B------:R-:W-:Y:S06]  /*1e020*/  HMMA.16816.F32 R4, R172.reuse, R6, RZ ;  /* 0x00000006ac04723c */ /* 0x040fec00000018ff */
[C---:B--2---:R-:W-:Y:S06]  /*1e030*/  HMMA.16816.F32 R16, R172.reuse, R12, RZ ;  /* 0x0000000cac10723c */ /* 0x044fec00000018ff */
[C---:B------:R-:W-:Y:S06]  /*1e040*/  HMMA.16816.F32 R12, R172.reuse, R14, RZ ;  /* 0x0000000eac0c723c */ /* 0x040fec00000018ff */
[C---:B-----5:R-:W-:Y:S06]  /*1e050*/  HMMA.16816.F32 R184, R172.reuse, R180, RZ ;  /* 0x000000b4acb8723c */ /* 0x060fec00000018ff */
[C---:B------:R-:W-:Y:S06]  /*1e060*/  HMMA.16816.F32 R180, R172.reuse, R182, RZ ;  /* 0x000000b6acb4723c */ /* 0x040fec00000018ff */
[C---:B------:R-:W-:Y:S06]  /*1e070*/  HMMA.16816.F32 R176, R172.reuse, R32, RZ ;  /* 0x00000020acb0723c */ /* 0x040fec00000018ff */
[----:B------:R-:W-:Y:S01]  /*1e080*/  HMMA.16816.F32 R172, R172, R34, RZ ;  /* 0x00000022acac723c */ /* 0x000fe200000018ff */
[----:B------:R-:W-:Y:S05]  /*1e090*/  LDSM.16.M88.4 R32, [R221] ;  /* 0x00000000dd20783b */ /* 0x000fea0000000200 */
[C---:B---3--:R-:W-:Y:S06]  /*1e0a0*/  HMMA.16816.F32 R8, R28.reuse, R20, R8 ;  /* 0x000000141c08723c */ /* 0x048fec0000001808 */
[C---:B------:R-:W-:Y:S01]  /*1e0b0*/  HMMA.16816.F32 R4, R28.reuse, R22, R4 ;  /* 0x000000161c04723c */ /* 0x040fe20000001804 */
[----:B------:R-:W1:Y:S05]  /*1e0c0*/  LDSM.16.M88.4 R20, [R219+0x8800] ;  /* 0x00880000db14783b */ /* 0x000e6a0000000200 */
[C---:B----4-:R-:W-:Y:S06]  /*1e0d0*/  HMMA.16816.F32 R16, R28.reuse, R24, R16 ;  /* 0x000000181c10723c */ /* 0x050fec0000001810 */
        /* <DEDUP_REMOVED lines=79> */
[----:B------:R-:W-:Y:S05]  /*1e5d0*/  LDSM.16.M88.4 R196, [R223+0x4000] ;  /* 0x00400000dfc4783b */ /* 0x000fea0000000200 */
[C---:B-1----:R-:W-:Y:S06]  /*1e5e0*/  HMMA.16816.F32 R184, R32.reuse, R192, R184 ;  /* 0x000000c020b8723c */ /* 0x042fec00000018b8 */
[C---:B------:R-:W-:Y:S01]  /*1e5f0*/  HMMA.16816.F32 R180, R32.reuse, R194, R180 ;  /* 0x000000c220b4723c */ /* 0x040fe200000018b4 */
[----:B------:R-:W-:Y:S05]  /*1e600*/  LDSM.16.M88.4 R192, [R208] ;  /* 0x00000000d0c0783b */ /* 0x000fea0000000200 */
[C---:B---3--:R-:W-:Y:S06]  /*1e610*/  HMMA.16816.F32 R176, R32.reuse, R188, R176 ;  /* 0x000000bc20b0723c */ /* 0x048fec00000018b0 */
[----:B------:R-:W-:Y:S01]  /*1e620*/  HMMA.16816.F32 R172, R32, R190, R172 ;  /* 0x000000be20ac723c */ /* 0x000fe200000018ac */
[----:B------:R-:W1:Y:S04]  /*1e630*/  LDSM.16.M88.4 R188, [R224+0xd000] ;  /* 0x00d00000e0bc783b */ /* 0x000e680000000200 */
[----:B------:R-:W3:Y:S01]  /*1e640*/  LDSM.16.M88.4 R32, [R224+0xd800] ;  /* 0x00d80000e020783b */ /* 0x000ee20000000200 */
        /* <DEDUP_REMOVED lines=8> */
[----:B------:R-:W1:Y:S05]  /*1e6d0*/  LDSM.16.M88.4 R188, [R207] ;  /* 0x00000000cfbc783b */ /* 0x000e6a0000000200 */
[C---:B---3--:R-:W-:Y:S06]  /*1e6e0*/  HMMA.16816.F32 R176, R28.reuse, R32, R176 ;  /* 0x000000201cb0723c */ /* 0x048fec00000018b0 */
[----:B------:R-:W-:Y:S01]  /*1e6f0*/  HMMA.16816.F32 R172, R28, R34, R172 ;  /* 0x000000221cac723c */ /* 0x000fe200000018ac */
[----:B------:R-:W-:Y:S04]  /*1e700*/  LDSM.16.M88.4 R32, [R221+0x4000] ;  /* 0x00400000dd20783b */ /* 0x000fe80000000200 */
[----:B------:R-:W3:Y:S01]  /*1e710*/  LDSM.16.M88.4 R28, [R219+0xc000] ;  /* 0x00c00000db1c783b */ /* 0x000ee20000000200 */
        /* <DEDUP_REMOVED lines=9> */
[C---:B-1----:R-:W-:Y:S06]  /*1e7b0*/  HMMA.16816.F32 R176, R196.reuse, R188, R176 ;  /* 0x000000bcc4b0723c */ /* 0x042fec00000018b0 */
[----:B------:R-:W-:Y:S01]  /*1e7c0*/  HMMA.16816.F32 R172, R196, R190, R172 ;  /* 0x000000bec4ac723c */ /* 0x000fe200000018ac */
[----:B------:R-:W1:Y:S04]  /*1e7d0*/  LDSM.16.M88.4 R188, [R219+0xd800] ;  /* 0x00d80000dbbc783b */ /* 0x000e680000000200 */
[----:B------:R-:W-:Y:S01]  /*1e7e0*/  LDSM.16.M88.4 R196, [R220+0x4000] ;  /* 0x00400000dcc4783b */ /* 0x000fe20000000200 */
[C---:B---3--:R-:W-:Y:S06]  /*1e7f0*/  HMMA.16816.F32 R16, R32.reuse, R28, R16 ;  /* 0x0000001c2010723c */ /* 0x048fec0000001810 */
[C---:B------:R-:W-:Y:S01]  /*1e800*/  HMMA.16816.F32 R12, R32.reuse, R30, R12 ;  /* 0x0000001e200c723c */ /* 0x040fe2000000180c */
[----:B------:R-:W3:Y:S05]  /*1e810*/  LDSM.16.M88.4 R28, [R215+0x4800] ;  /* 0x00480000d71c783b */ /* 0x000eea0000000200 */
[C---:B----4-:R-:W-:Y:S06]  /*1e820*/  HMMA.16816.F32 R8, R32.reuse, R24, R8 ;  /* 0x000000182008723c */ /* 0x050fec0000001808 */
[C---:B------:R-:W-:Y:S01]  /*1e830*/  HMMA.16816.F32 R4, R32.reuse, R26, R4 ;  /* 0x0000001a2004723c */ /* 0x040fe20000001804 */
[----:B------:R-:W4:Y:S05]  /*1e840*/  LDSM.16.M88.4 R24, [R215+0x5000] ;  /* 0x00500000d718783b */ /* 0x000f2a0000000200 */
[C---:B--2---:R-:W-:Y:S06]  /*1e850*/  HMMA.16816.F32 R184, R32.reuse, R20, R184 ;  /* 0x0000001420b8723c */ /* 0x044fec00000018b8 */
[C---:B------:R-:W-:Y:S01]  /*1e860*/  HMMA.16816.F32 R180, R32.reuse, R22, R180 ;  /* 0x0000001620b4723c */ /* 0x040fe200000018b4 */
[----:B------:R-:W2:Y:S05]  /*1e870*/  LDSM.16.M88.4 R20, [R215+0x5800] ;  /* 0x00580000d714783b */ /* 0x000eaa0000000200 */
[C---:B-1----:R-:W-:Y:S06]  /*1e880*/  HMMA.16816.F32 R176, R32.reuse, R188, R176 ;  /* 0x000000bc20b0723c */ /* 0x042fec00000018b0 */
[----:B------:R-:W-:Y:S01]  /*1e890*/  HMMA.16816.F32 R172, R32, R190, R172 ;  /* 0x000000be20ac723c */ /* 0x000fe200000018ac */
[----:B------:R-:W-:Y:S04]  /*1e8a0*/  LDSM.16.M88.4 R32, [R225+0x6000] ;  /* 0x00600000e120783b */ /* 0x000fe80000000200 */
[----:B------:R-:W-:Y:S01]  /*1e8b0*/  LDSM.16.M88.4 R188, [R224+0xf000] ;  /* 0x00f00000e0bc783b */ /* 0x000fe20000000200 */
[C---:B---3--:R-:W-:Y:S06]  /*1e8c0*/  HMMA.16816.F32 R8, R196.reuse, R28, R8 ;  /* 0x0000001cc408723c */ /* 0x048fec0000001808 */
[C---:B------:R-:W-:Y:S01]  /*1e8d0*/  HMMA.16816.F32 R4, R196.reuse, R30, R4 ;  /* 0x0000001ec404723c */ /* 0x040fe20000001804 */
[----:B------:R-:W1:Y:S05]  /*1e8e0*/  LDSM.16.M88.4 R28, [R224+0xe000] ;  /* 0x00e00000e01c783b */ /* 0x000e6a0000000200 */
[C---:B----4-:R-:W-:Y:S06]  /*1e8f0*/  HMMA.16816.F32 R184, R196.reuse, R24, R184 ;  /* 0x00000018c4b8723c */ /* 0x050fec00000018b8 */
[C---:B------:R-:W-:Y:S01]  /*1e900*/  HMMA.16816.F32 R180, R196.reuse, R26, R180 ;  /* 0x0000001ac4b4723c */ /* 0x040fe200000018b4 */
[----:B------:R-:W3:Y:S05]  /*1e910*/  LDSM.16.M88.4 R24, [R224+0xe800] ;  /* 0x00e80000e018783b */ /* 0x000eea0000000200 */
[C---:B------:R-:W-:Y:S06]  /*1e920*/  HMMA.16816.F32 R16, R196.reuse, R192, R16 ;  /* 0x000000c0c410723c */ /* 0x040fec0000001810 */
[C---:B------:R-:W-:Y:S01]  /*1e930*/  HMMA.16816.F32 R12, R196.reuse, R194, R12 ;  /* 0x000000c2c40c723c */ /* 0x040fe2000000180c */
[----:B------:R-:W-:Y:S05]  /*1e940*/  LDSM.16.M88.4 R192, [R221+0x6000] ;  /* 0x00600000ddc0783b */ /* 0x000fea0000000200 */
[C---:B--2---:R-:W-:Y:S06]  /*1e950*/  HMMA.16816.F32 R176, R196.reuse, R20, R176 ;  /* 0x00000014c4b0723c */ /* 0x044fec00000018b0 */
[----:B------:R-:W-:Y:S01]  /*1e960*/  HMMA.16816.F32 R172, R196, R22, R172 ;  /* 0x00000016c4ac723c */ /* 0x000fe200000018ac */
[----:B------:R-:W2:Y:S05]  /*1e970*/  LDSM.16.M88.4 R20, [R224+0xf800] ;  /* 0x00f80000e014783b */ /* 0x000eaa0000000200 */
[C---:B-1----:R-:W-:Y:S06]  /*1e980*/  HMMA.16816.F32 R16, R32.reuse, R28, R16 ;  /* 0x0000001c2010723c */ /* 0x042fec0000001810 */
[C---:B------:R-:W-:Y:S01]  /*1e990*/  HMMA.16816.F32 R12, R32.reuse, R30, R12 ;  /* 0x0000001e200c723c */ /* 0x040fe2000000180c */
[----:B------:R-:W-:Y:S05]  /*1e9a0*/  LDSM.16.M88.4 R28, [R223+0x6000] ;  /* 0x00600000df1c783b */ /* 0x000fea0000000200 */
[C---:B---3--:R-:W-:Y:S06]  /*1e9b0*/  HMMA.16816.F32 R8, R32.reuse, R24, R8 ;  /* 0x000000182008723c */ /* 0x048fec0000001808 */
[C---:B------:R-:W-:Y:S01]  /*1e9c0*/  HMMA.16816.F32 R4, R32.reuse, R26, R4 ;  /* 0x0000001a2004723c */ /* 0x040fe20000001804 */
[----:B------:R-:W1:Y:S05]  /*1e9d0*/  LDSM.16.M88.4 R24, [R206] ;  /* 0x00000000ce18783b */ /* 0x000e6a0000000200 */
[C---:B------:R-:W-:Y:S06]  /*1e9e0*/  HMMA.16816.F32 R184, R32.reuse, R188, R184 ;  /* 0x000000bc20b8723c */ /* 0x040fec00000018b8 */
[C---:B------:R-:W-:Y:S01]  /*1e9f0*/  HMMA.16816.F32 R180, R32.reuse, R190, R180 ;  /* 0x000000be20b4723c */ /* 0x040fe200000018b4 */
[----:B------:R-:W3:Y:S05]  /*1ea00*/  LDSM.16.M88.4 R188, [R205] ;  /* 0x00000000cdbc783b */ /* 0x000eea0000000200 */
[C---:B--2---:R-:W-:Y:S06]  /*1ea10*/  HMMA.16816.F32 R176, R32.reuse, R20, R176 ;  /* 0x0000001420b0723c */ /* 0x044fec00000018b0 */
[----:B------:R-:W-:Y:S01]  /*1ea20*/  HMMA.16816.F32 R172, R32, R22, R172 ;  /* 0x0000001620ac723c */ /* 0x000fe200000018ac */
[----:B------:R-:W2:Y:S04]  /*1ea30*/  LDSM.16.M88.4 R32, [R204] ;  /* 0x00000000cc20783b */ /* 0x000ea80000000200 */
[----:B------:R-:W4:Y:S01]  /*1ea40*/  LDSM.16.M88.4 R20, [R168] ;  /* 0x00000000a814783b */ /* 0x000f220000000200 */
[C---:B-1----:R-:W-:Y:S06]  /*1ea50*/  HMMA.16816.F32 R16, R28.reuse, R24, R16 ;  /* 0x000000181c10723c */ /* 0x042fec0000001810 */
[C---:B------:R-:W-:Y:S01]  /*1ea60*/  HMMA.16816.F32 R12, R28.reuse, R26, R12 ;  /* 0x0000001a1c0c723c */ /* 0x040fe2000000180c */
[----:B------:R-:W1:Y:S05]  /*1ea70*/  LDSM.16.M88.4 R24, [R219+0xe000] ;  /* 0x00e00000db18783b */ /* 0x000e6a0000000200 */
[C---:B---3--:R-:W-:Y:S06]  /*1ea80*/  HMMA.16816.F32 R8, R28.reuse, R188, R8 ;  /* 0x000000bc1c08723c */ /* 0x048fec0000001808 */
[C---:B------:R-:W-:Y:S06]  /*1ea90*/  HMMA.16816.F32 R4, R28.reuse, R190, R4 ;  /* 0x000000be1c04723c */ /* 0x040fec0000001804 */
[C---:B--2---:R-:W-:Y:S06]  /*1eaa0*/  HMMA.16816.F32 R184, R28.reuse, R32, R184 ;  /* 0x000000201cb8723c */ /* 0x044fec00000018b8 */
[C---:B------:R-:W-:Y:S01]  /*1eab0*/  HMMA.16816.F32 R180, R28.reuse, R34, R180 ;  /* 0x000000221cb4723c */ /* 0x040fe200000018b4 */
[----:B------:R-:W-:Y:S05]  /*1eac0*/  LDSM.16.M88.4 R32, [R219+0xe800] ;  /* 0x00e80000db20783b */ /* 0x000fea0000000200 */
[C---:B----4-:R-:W-:Y:S06]  /*1ead0*/  HMMA.16816.F32 R176, R28.reuse, R20, R176 ;  /* 0x000000141cb0723c */ /* 0x050fec00000018b0 */
[----:B------:R-:W-:Y:S01]  /*1eae0*/  HMMA.16816.F32 R172, R28, R22, R172 ;  /* 0x000000161cac723c */ /* 0x000fe200000018ac */
[----:B------:R-:W-:Y:S04]  /*1eaf0*/  LDSM.16.M88.4 R28, [R220+0x6000] ;  /* 0x00600000dc1c783b */ /* 0x000fe80000000200 */
[----:B------:R-:W2:Y:S01]  /*1eb00*/  LDSM.16.M88.4 R20, [R215+0x6000] ;  /* 0x00600000d714783b */ /* 0x000ea20000000200 */
[C---:B-1----:R-:W-:Y:S06]  /*1eb10*/  HMMA.16816.F32 R16, R192.reuse, R24, R16 ;  /* 0x00000018c010723c */ /* 0x042fec0000001810 */
[----:B------:R-:W-:Y:S01]  /*1eb20*/  HMMA.16816.F32 R12, R192, R26, R12 ;  /* 0x0000001ac00c723c */ /* 0x000fe2000000180c */
[----:B------:R-:W-:-:S15]  /*1eb30*/  LDSM.16.M88.4 R24, [R215+0x6800] ;  /* 0x00680000d718783b */ /* 0x000fde0000000200 */
[----:B------:R-:W-:-:S02]  /*1eb40*/  NOP ;  /* 0x0000000000007918 */ /* 0x000fc40000000000 */
[C---:B--2---:R-:W-:Y:S06]  /*1eb50*/  HMMA.16816.F32 R16, R28.reuse, R20, R16 ;  /* 0x000000141c10723c */ /* 0x044fec0000001810 */
[----:B------:R-:W-:Y:S01]  /*1eb60*/  HMMA.16816.F32 R12, R28, R22, R12 ;  /* 0x000000161c0c723c */ /* 0x000fe2000000180c */
[----:B------:R-:W1:Y:S05]  /*1eb70*/  LDSM.16.M88.4 R20, [R219+0xf000] ;  /* 0x00f00000db14783b */ /* 0x000e6a0000000200 */
[----:B------:R-:W-:-:S12]  /*1eb80*/  HMMA.16816.F32 R8, R192, R32, R8 ;  /* 0x00000020c008723c */ /* 0x000fd80000001808 */
[-C--:B------:R-:W-:Y:S01]  /*1eb90*/  FMUL.FTZ R16, R16, R169.reuse ;  /* 0x000000a910107220 */ /* 0x080fe20000410000 */
[-C--:B------:R-:W-:Y:S01]  /*1eba0*/  FMUL.FTZ R17, R17, R169.reuse ;  /* 0x000000a911117220 */ /* 0x080fe20000410000 */
[-C--:B------:R-:W-:Y:S01]  /*1ebb0*/  FMUL.FTZ R32, R18, R169.reuse ;  /* 0x000000a912207220 */ /* 0x080fe20000410000 */
[-C--:B------:R-:W-:Y:S01]  /*1ebc0*/  FMUL.FTZ R188, R19, R169.reuse ;  /* 0x000000a913bc7220 */ /* 0x080fe20000410000 */
[----:B------:R-:W-:Y:S08]  /*1ebd0*/  MUFU.TANH R33, R16 ;  /* 0x0000001000217308 */ /* 0x000ff00000002400 */
[----:B------:R2:W3:Y:S02]  /*1ebe0*/  MUFU.TANH R189, R17 ;  /* 0x0000001100bd7308 */ /* 0x0004e40000002400 */
[----:B--2---:R-:W2:Y:S01]  /*1ebf0*/  LDSM.16.M88.4 R16, [R215+0x7000] ;  /* 0x00700000d710783b */ /* 0x004ea20000000200 */
[----:B-1----:R-:W-:Y:S01]  /*1ec00*/  HMMA.16816.F32 R184, R192, R20, R184 ;  /* 0x00000014c0b8723c */ /* 0x002fe200000018b8 */
[-C--:B------:R-:W-:Y:S01]  /*1ec10*/  FMUL.FTZ R12, R12, R169.reuse ;  /* 0x000000a90c0c7220 */ /* 0x080fe20000410000 */
[-C--:B------:R-:W-:Y:S01]  /*1ec20*/  FMUL.FTZ R13, R13, R169.reuse ;  /* 0x000000a90d0d7220 */ /* 0x080fe20000410000 */
[----:B------:R-:W-:-:S03]  /*1ec30*/  FMUL.FTZ R14, R14, R169 ;  /* 0x000000a90e0e7220 */ /* 0x000fc60000410000 */
[----:B------:R-:W-:Y:S01]  /*1ec40*/  HMMA.16816.F32 R8, R28, R24, R8 ;  /* 0x000000181c08723c */ /* 0x000fe20000001808 */
[----:B------:R-:W-:Y:S01]  /*1ec50*/  MUFU.TANH R24, R12 ;  /* 0x0000000c00187308 */ /* 0x000fe20000002400 */
[----:B------:R-:W-:-:S04]  /*1ec60*/  FMUL.FTZ R20, R15, R169 ;  /* 0x000000a90f147220 */ /* 0x000fc80000410000 */
[----:B------:R-:W-:Y:S03]  /*1ec70*/  HMMA.16816.F32 R4, R192, R34, R4 ;  /* 0x00000022c004723c */ /* 0x000fe60000001804 */
[----:B------:R-:W-:Y:S08]  /*1ec80*/  MUFU.TANH R25, R13 ;  /* 0x0000000d00197308 */ /* 0x000ff00000002400 */
[----:B------:R1:W-:Y:S02]  /*1ec90*/  MUFU.TANH R34, R14 ;  /* 0x0000000e00227308 */ /* 0x0003e40000002400 */
[----:B-1----:R-:W1:Y:S01]  /*1eca0*/  LDSM.16.M88.4 R12, [R219+0xf800] ;  /* 0x00f80000db0c783b */ /* 0x002e620000000200 */
[----:B--2---:R-:W-:Y:S01]  /*1ecb0*/  HMMA.16816.F32 R184, R28, R16, R184 ;  /* 0x000000101cb8723c */ /* 0x004fe200000018b8 */
[----:B------:R-:W2:Y:S03]  /*1ecc0*/  S2R R17, SR_TID.X ;  /* 0x0000000000117919 */ /* 0x000ea60000002100 */
[-C--:B------:R-:W-:Y:S01]  /*1ecd0*/  FMUL.FTZ R8, R8, R169.reuse ;  /* 0x000000a908087220 */ /* 0x080fe20000410000 */
[-C--:B------:R-:W-:Y:S01]  /*1ece0*/  FMUL.FTZ R9, R9, R169.reuse ;  /* 0x000000a909097220 */ /* 0x080fe20000410000 */
[----:B------:R-:W-:-:S04]  /*1ecf0*/  FMUL.FTZ R10, R10, R169 ;  /* 0x000000a90a0a7220 */ /* 0x000fc80000410000 */
[----:B------:R-:W-:Y:S01]  /*1ed00*/  HMMA.16816.F32 R4, R28, R26, R4 ;  /* 0x0000001a1c04723c */ /* 0x000fe20000001804 */
[----:B------:R-:W-:Y:S05]  /*1ed10*/  MUFU.TANH R26, R8 ;  /* 0x00000008001a7308 */ /* 0x000fea0000002400 */
[----:B------:R-:W-:Y:S03]  /*1ed20*/  HMMA.16816.F32 R180, R192, R22, R180 ;  /* 0x00000016c0b4723c */ /* 0x000fe600000018b4 */
[----:B------:R-:W-:Y:S04]  /*1ed30*/  MUFU.TANH R21, R9 ;  /* 0x0000000900157308 */ /* 0x000fe80000002400 */
[----:B------:R-:W-:-:S04]  /*1ed40*/  FMUL.FTZ R23, R11, R169 ;  /* 0x000000a90b177220 */ /* 0x000fc80000410000 */
[----:B------:R4:W-:Y:S02]  /*1ed50*/  MUFU.TANH R27, R10 ;  /* 0x0000000a001b7308 */ /* 0x0009e40000002400 */
[----:B----4-:R-:W4:Y:S01]  /*1ed60*/  LDSM.16.M88.4 R8, [R215+0x7800] ;  /* 0x00780000d708783b */ /* 0x010f220000000200 */
[C---:B-1----:R-:W-:Y:S05]  /*1ed70*/  HMMA.16816.F32 R176, R192.reuse, R12, R176 ;  /* 0x0000000cc0b0723c */ /* 0x042fea00000018b0 */
[----:B------:R-:W1:Y:S01]  /*1ed80*/  MUFU.TANH R188, R188 ;  /* 0x000000bc00bc7308 */ /* 0x000e620000002400 */
[-C--:B------:R-:W-:Y:S01]  /*1ed90*/  FMUL.FTZ R16, R4, R169.reuse ;  /* 0x000000a904107220 */ /* 0x080fe20000410000 */
[----:B------:R-:W-:Y:S01]  /*1eda0*/  FMUL.FTZ R7, R7, R169 ;  /* 0x000000a907077220 */ /* 0x000fe20000410000 */
[----:B------:R-:W-:Y:S01]  /*1edb0*/  HMMA.16816.F32 R172, R192, R14, R172 ;  /* 0x0000000ec0ac723c */ /* 0x000fe200000018ac */
[----:B--2---:R-:W-:-:S04]  /*1edc0*/  IMAD.SHL.U32 R12, R17, 0x2, RZ ;  /* 0x00000002110c7824 */ /* 0x004fc800078e00ff */
[----:B------:R-:W2:Y:S01]  /*1edd0*/  MUFU.TANH R20, R20 ;  /* 0x0000001400147308 */ /* 0x000ea20000002400 */
[-C--:B------:R-:W-:Y:S01]  /*1ede0*/  FMUL.FTZ R6, R6, R169.reuse ;  /* 0x000000a906067220 */ /* 0x080fe20000410000 */
[-C--:B------:R-:W-:Y:S01]  /*1edf0*/  FMUL.FTZ R185, R185, R169.reuse ;  /* 0x000000a9b9b97220 */ /* 0x080fe20000410000 */
[----:B------:R-:W-:Y:S01]  /*1ee00*/  LOP3.LUT R12, R12, 0x6, RZ, 0xc0, !PT ;  /* 0x000000060c0c7812 */ /* 0x000fe200078ec0ff */
[-C--:B------:R-:W-:Y:S01]  /*1ee10*/  FMUL.FTZ R4, R5, R169.reuse ;  /* 0x000000a905047220 */ /* 0x080fe20000410000 */
[----:B------:R-:W-:Y:S01]  /*1ee20*/  HMMA.16816.F32 R180, R28, R18, R180 ;  /* 0x000000121cb4723c */ /* 0x000fe200000018b4 */
[-C--:B------:R-:W-:Y:S01]  /*1ee30*/  FMUL.FTZ R186, R186, R169.reuse ;  /* 0x000000a9baba7220 */ /* 0x080fe20000410000 */
[----:B------:R-:W-:Y:S01]  /*1ee40*/  FMUL.FTZ R22, R187, R169 ;  /* 0x000000a9bb167220 */ /* 0x000fe20000410000 */
[----:B------:R-:W-:Y:S01]  /*1ee50*/  IMAD R13, R243, 0x40, R12 ;  /* 0x00000040f30d7824 */ /* 0x000fe200078e020c */
[----:B------:R-:W5:Y:S01]  /*1ee60*/  MUFU.TANH R23, R23 ;  /* 0x0000001700177308 */ /* 0x000f620000002400 */
[----:B------:R-:W-:-:S04]  /*1ee70*/  DEPBAR.LE SB0, 0x0 ;  /* 0x000080000000791a */ /* 0x000fc80000000000 */
[----:B------:R-:W-:-:S03]  /*1ee80*/  VIADD R5, R13, 0x1 ;  /* 0x000000010d057836 */ /* 0x000fc60000000000 */
[----:B------:R1:W-:Y:S02]  /*1ee90*/  MUFU.TANH R19, R7 ;  /* 0x0000000700137308 */ /* 0x0003e40000002400 */
[----:B------:R-:W-:Y:S01]  /*1eea0*/  ISETP.GE.AND P1, PT, R5, R0, PT ;  /* 0x000000000500720c */ /* 0x000fe20003f26270 */
[----:B------:R-:W-:Y:S01]  /*1eeb0*/  VIADD R35, R13, 0x9 ;  /* 0x000000090d237836 */ /* 0x000fe20000000000 */
[----:B------:R-:W-:Y:S02]  /*1eec0*/  ISETP.GE.AND P3, PT, R5, R2, PT ;  /* 0x000000020500720c */ /* 0x000fe40003f66270 */
[----:B---3--:R-:W-:Y:S02]  /*1eed0*/  FSEL R5, R189, -INF , !P1 ;  /* 0xff800000bd057808 */ /* 0x008fe40004800000 */
[----:B------:R-:W3:Y:S01]  /*1eee0*/  MUFU.TANH R16, R16 ;  /* 0x0000001000107308 */ /* 0x000ee20000002400 */
[----:B-1----:R-:W-:Y:S01]  /*1eef0*/  VIADD R7, R13, 0x8 ;  /* 0x000000080d077836 */ /* 0x002fe20000000000 */
[----:B----4-:R-:W-:Y:S04]  /*1ef00*/  HMMA.16816.F32 R176, R28, R8, R176 ;  /* 0x000000081cb0723c */ /* 0x010fe800000018b0 */
[----:B------:R-:W-:-:S02]  /*1ef10*/  ISETP.GE.AND P2, PT, R7, R0, PT ;  /* 0x000000000700720c */ /* 0x000fc40003f46270 */
[----:B------:R-:W-:Y:S01]  /*1ef20*/  ISETP.GE.AND P1, PT, R7, R2, PT ;  /* 0x000000020700720c */ /* 0x000fe20003f26270 */
[----:B------:R-:W-:Y:S01]  /*1ef30*/  VIADD R9, R13, 0x10 ;  /* 0x000000100d097836 */ /* 0x000fe20000000000 */
[----:B------:R-:W-:Y:S02]  /*1ef40*/  FSEL R7, R188, -INF , !P3 ;  /* 0xff800000bc077808 */ /* 0x000fe40005800000 */
[----:B------:R-:W-:Y:S02]  /*1ef50*/  ISETP.GE.AND P3, PT, R35, R0, PT ;  /* 0x000000002300720c */ /* 0x000fe40003f66270 */
[----:B------:R-:W-:Y:S02]  /*1ef60*/  FSEL R17, R24, -INF , !P2 ;  /* 0xff80000018117808 */ /* 0x000fe40005000000 */
[----:B------:R-:W-:Y:S02]  /*1ef70*/  FSEL R12, R34, -INF , !P1 ;  /* 0xff800000220c7808 */ /* 0x000fe40004800000 */
[----:B------:R-:W-:-:S02]  /*1ef80*/  FSEL R14, R25, -INF , !P3 ;  /* 0xff800000190e7808 */ /* 0x000fc40005800000 */
[----:B------:R-:W-:Y:S02]  /*1ef90*/  ISETP.GE.AND P2, PT, R35, R2, PT ;  /* 0x000000022300720c */ /* 0x000fe40003f46270 */
[C---:B------:R-:W-:Y:S02]  /*1efa0*/  ISETP.GE.AND P1, PT, R9.reuse, R0, PT ;  /* 0x000000000900720c */ /* 0x040fe40003f26270 */
[----:B------:R-:W-:Y:S01]  /*1efb0*/  ISETP.GE.AND P3, PT, R9, R2, PT ;  /* 0x000000020900720c */ /* 0x000fe20003f66270 */
[C---:B------:R-:W-:Y:S02]  /*1efc0*/  VIADD R9, R13.reuse, 0x11 ;  /* 0x000000110d097836 */ /* 0x040fe40000000000 */
[----:B------:R-:W-:Y:S01]  /*1efd0*/  VIADD R25, R13, 0x18 ;  /* 0x000000180d197836 */ /* 0x000fe20000000000 */
[----:B--2---:R-:W-:Y:S02]  /*1efe0*/  FSEL R15, R20, -INF , !P2 ;  /* 0xff800000140f7808 */ /* 0x004fe40005000000 */
[----:B------:R-:W-:Y:S01]  /*1eff0*/  FSEL R20, R26, -INF , !P1 ;  /* 0xff8000001a147808 */ /* 0x000fe20004800000 */
[----:B------:R-:W-:Y:S01]  /*1f000*/  FMUL.FTZ R18, R184, R169 ;  /* 0x000000a9b8127220 */ /* 0x000fe20000410000 */
[----:B------:R-:W-:-:S02]  /*1f010*/  ISETP.GE.AND P2, PT, R9, R0, PT ;  /* 0x000000000900720c */ /* 0x000fc40003f46270 */
[----:B------:R-:W-:Y:S01]  /*1f020*/  ISETP.GE.AND P1, PT, R9, R2, PT ;  /* 0x000000020900720c */ /* 0x000fe20003f26270 */
[----:B------:R-:W-:Y:S01]  /*1f030*/  VIADD R9, R13, 0x19 ;  /* 0x000000190d097836 */ /* 0x000fe20000000000 */
[----:B------:R-:W-:Y:S01]  /*1f040*/  FSEL R27, R27, -INF , !P3 ;  /* 0xff8000001b1b7808 */ /* 0x000fe20005800000 */
[----:B------:R-:W1:Y:S01]  /*1f050*/  MUFU.TANH R6, R6 ;  /* 0x0000000600067308 */ /* 0x000e620000002400 */
[-C--:B------:R-:W-:Y:S02]  /*1f060*/  ISETP.GE.AND P3, PT, R25, R0.reuse, PT ;  /* 0x000000001900720c */ /* 0x080fe40003f66270 */
[----:B-----5:R-:W-:Y:S02]  /*1f070*/  FSEL R23, R23, -INF , !P1 ;  /* 0xff80000017177808 */ /* 0x020fe40004800000 */
[----:B------:R-:W-:-:S03]  /*1f080*/  ISETP.GE.AND P1, PT, R9, R0, PT ;  /* 0x000000000900720c */ /* 0x000fc60003f26270 */
[----:B------:R3:W-:Y:S08]  /*1f090*/  MUFU.TANH R251, R185 ;  /* 0x000000b900fb7308 */ /* 0x0007f00000002400 */
[----:B------:R-:W2:Y:S01]  /*1f0a0*/  MUFU.TANH R4, R4 ;  /* 0x0000000400047308 */ /* 0x000ea20000002400 */
[----:B---3--:R-:W-:-:S07]  /*1f0b0*/  FSEL R185, R16, -INF , !P3 ;  /* 0xff80000010b97808 */ /* 0x008fce0005800000 */
[----:B------:R-:W3:Y:S01]  /*1f0c0*/  MUFU.TANH R18, R18 ;  /* 0x0000001200127308 */ /* 0x000ee20000002400 */
[-C--:B------:R-:W-:Y:S02]  /*1f0d0*/  ISETP.GE.AND P3, PT, R9, R2.reuse, PT ;  /* 0x000000020900720c */ /* 0x080fe40003f66270 */
[----:B------:R-:W-:Y:S01]  /*1f0e0*/  HMMA.16816.F32 R8, R28, R10, R172 ;  /* 0x0000000a1c08723c */ /* 0x000fe200000018ac */
[-C--:B------:R-:W-:Y:S01]  /*1f0f0*/  FMUL.FTZ R180, R180, R169.reuse ;  /* 0x000000a9b4b47220 */ /* 0x080fe20000410000 */
[----:B------:R-:W-:Y:S01]  /*1f100*/  FSEL R187, R21, -INF , !P2 ;  /* 0xff80000015bb7808 */ /* 0x000fe20005000000 */
[----:B------:R-:W-:Y:S02]  /*1f110*/  VIADD R21, R13, 0x20 ;  /* 0x000000200d157836 */ /* 0x000fe40000000000 */
[----:B------:R-:W4:Y:S01]  /*1f120*/  MUFU.TANH R197, R186 ;  /* 0x000000ba00c57308 */ /* 0x000f220000002400 */
[----:B------:R-:W-:Y:S01]  /*1f130*/  ISETP.GE.AND P2, PT, R25, R2, PT ;  /* 0x000000021900720c */ /* 0x000fe20003f46270 */
[-C--:B------:R-:W-:Y:S01]  /*1f140*/  FMUL.FTZ R183, R183, R169.reuse ;  /* 0x000000a9b7b77220 */ /* 0x080fe20000410000 */
[-C--:B------:R-:W-:Y:S01]  /*1f150*/  FMUL.FTZ R182, R182, R169.reuse ;  /* 0x000000a9b6b67220 */ /* 0x080fe20000410000 */
[----:B------:R-:W-:Y:S01]  /*1f160*/  FMUL.FTZ R181, R181, R169 ;  /* 0x000000a9b5b57220 */ /* 0x000fe20000410000 */
[----:B-1----:R-:W-:Y:S01]  /*1f170*/  FSEL R25, R6, -INF , !P2 ;  /* 0xff80000006197808 */ /* 0x002fe20005000000 */
[----:B------:R-:W-:-:S02]  /*1f180*/  VIADD R29, R13, 0x21 ;  /* 0x000000210d1d7836 */ /* 0x000fc40000000000 */
[----:B------:R-:W1:Y:S01]  /*1f190*/  MUFU.TANH R22, R22 ;  /* 0x0000001600167308 */ /* 0x000e620000002400 */
[----:B------:R-:W-:-:S07]  /*1f1a0*/  ISETP.GE.AND P2, PT, R21, R0, PT ;  /* 0x000000001500720c */ /* 0x000fce0003f46270 */
[----:B------:R-:W5:Y:S01]  /*1f1b0*/  MUFU.TANH R203, R180 ;  /* 0x000000b400cb7308 */ /* 0x000f620000002400 */
[----:B------:R-:W-:-:S07]  /*1f1c0*/  FMUL.FTZ R177, R177, R169 ;  /* 0x000000a9b1b17220 */ /* 0x000fce0000410000 */
[----:B------:R2:W-:Y:S01]  /*1f1d0*/  MUFU.TANH R191, R183 ;  /* 0x000000b700bf7308 */ /* 0x0005e20000002400 */
[----:B------:R-:W-:-:S07]  /*1f1e0*/  FMUL.FTZ R175, R178, R169 ;  /* 0x000000a9b2af7220 */ /* 0x000fce0000410000 */
[----:B------:R3:W5:Y:S01]  /*1f1f0*/  MUFU.TANH R193, R182 ;  /* 0x000000b600c17308 */ /* 0x0007620000002400 */
[----:B--2---:R-:W-:-:S07]  /*1f200*/  FSEL R183, R4, -INF , !P1 ;  /* 0xff80000004b77808 */ /* 0x004fce0004800000 */
[----:B------:R-:W2:Y:S01]  /*1f210*/  MUFU.TANH R199, R181 ;  /* 0x000000b500c77308 */ /* 0x000ea20000002400 */
[----:B------:R-:W-:Y:S02]  /*1f220*/  ISETP.GE.AND P1, PT, R21, R2, PT ;  /* 0x000000021500720c */ /* 0x000fe40003f26270 */
[----:B------:R-:W-:Y:S02]  /*1f230*/  FSEL R21, R19, -INF , !P3 ;  /* 0xff80000013157808 */ /* 0x000fe40005800000 */
[C---:B------:R-:W-:Y:S02]  /*1f240*/  ISETP.GE.AND P3, PT, R29.reuse, R0, PT ;  /* 0x000000001d00720c */ /* 0x040fe40003f66270 */
[----:B---3--:R-:W-:Y:S02]  /*1f250*/  FSEL R182, R18, -INF , !P2 ;  /* 0xff80000012b67808 */ /* 0x008fe40005000000 */
[----:B------:R-:W-:Y:S01]  /*1f260*/  ISETP.GE.AND P2, PT, R29, R2, PT ;  /* 0x000000021d00720c */ /* 0x000fe20003f46270 */
[----:B------:R-:W-:Y:S01]  /*1f270*/  VIADD R29, R13, 0x28 ;  /* 0x000000280d1d7836 */ /* 0x000fe20000000000 */
[----:B------:R-:W3:Y:S01]  /*1f280*/  MUFU.TANH R6, R177 ;  /* 0x000000b100067308 */ /* 0x000ee20000002400 */
[----:B----4-:R-:W-:Y:S01]  /*1f290*/  FSEL R197, R197, -INF , !P1 ;  /* 0xff800000c5c57808 */ /* 0x010fe20004800000 */
[----:B------:R-:W-:-:S02]  /*1f2a0*/  VIADD R19, R13, 0x29 ;  /* 0x000000290d137836 */ /* 0x000fc40000000000 */
[-C--:B------:R-:W-:Y:S01]  /*1f2b0*/  FMUL.FTZ R10, R10, R169.reuse ;  /* 0x000000a90a0a7220 */ /* 0x080fe20000410000 */
[----:B------:R-:W-:Y:S01]  /*1f2c0*/  ISETP.GE.AND P1, PT, R29, R0, PT ;  /* 0x000000001d00720c */ /* 0x000fe20003f26270 */
[-C--:B------:R-:W-:Y:S01]  /*1f2d0*/  FMUL.FTZ R176, R176, R169.reuse ;  /* 0x000000a9b0b07220 */ /* 0x080fe20000410000 */
[----:B------:R-:W-:Y:S01]  /*1f2e0*/  FSEL R251, R251, -INF , !P3 ;  /* 0xff800000fbfb7808 */ /* 0x000fe20005800000 */
[-C--:B------:R-:W-:Y:S01]  /*1f2f0*/  FMUL.FTZ R173, R179, R169.reuse ;  /* 0x000000a9b3ad7220 */ /* 0x080fe20000410000 */
[----:B------:R-:W-:Y:S01]  /*1f300*/  ISETP.GE.AND P3, PT, R29, R2, PT ;  /* 0x000000021d00720c */ /* 0x000fe20003f66270 */
[----:B------:R-:W-:Y:S01]  /*1f310*/  MUFU.TANH R181, R176 ;  /* 0x000000b000b57308 */ /* 0x000fe20000002400 */
[----:B-1----:R-:W-:Y:S02]  /*1f320*/  FSEL R195, R22, -INF , !P2 ;  /* 0xff80000016c37808 */ /* 0x002fe40005000000 */
[----:B-----5:R-:W-:Y:S01]  /*1f330*/  FSEL R203, R203, -INF , !P1 ;  /* 0xff800000cbcb7808 */ /* 0x020fe20004800000 */
[----:B------:R-:W-:Y:S01]  /*1f340*/  FMUL.FTZ R8, R8, R169 ;  /* 0x000000a908087220 */ /* 0x000fe20000410000 */
[----:B------:R-:W-:-:S02]  /*1f350*/  ISETP.GE.AND P2, PT, R19, R0, PT ;  /* 0x000000001300720c */ /* 0x000fc40003f46270 */
[----:B------:R-:W-:Y:S01]  /*1f360*/  ISETP.GE.AND P1, PT, R19, R2, PT ;  /* 0x000000021300720c */ /* 0x000fe20003f26270 */
[----:B------:R-:W1:Y:S01]  /*1f370*/  MUFU.TANH R29, R10 ;  /* 0x0000000a001d7308 */ /* 0x000e620000002400 */
[C---:B------:R-:W-:Y:S02]  /*1f380*/  VIADD R19, R13.reuse, 0x30 ;  /* 0x000000300d137836 */ /* 0x040fe40000000000 */
[----:B------:R-:W-:Y:S02]  /*1f390*/  VIADD R31, R13, 0x31 ;  /* 0x000000310d1f7836 */ /* 0x000fe40000000000 */
[----:B------:R-:W-:-:S03]  /*1f3a0*/  FMUL.FTZ R172, R9, R169 ;  /* 0x000000a909ac7220 */ /* 0x000fc60000410000 */
[----:B------:R-:W4:Y:S01]  /*1f3b0*/  MUFU.TANH R175, R175 ;  /* 0x000000af00af7308 */ /* 0x000f220000002400 */
[----:B------:R-:W-:Y:S02]  /*1f3c0*/  FSEL R193, R193, -INF , !P3 ;  /* 0xff800000c1c17808 */ /* 0x000fe40005800000 */
[----:B--2---:R-:W-:Y:S02]  /*1f3d0*/  FSEL R199, R199, -INF , !P2 ;  /* 0xff800000c7c77808 */ /* 0x004fe40005000000 */
[C---:B------:R-:W-:Y:S02]  /*1f3e0*/  ISETP.GE.AND P3, PT, R19.reuse, R0, PT ;  /* 0x000000001300720c */ /* 0x040fe40003f66270 */
[----:B------:R-:W-:Y:S01]  /*1f3f0*/  ISETP.GE.AND P2, PT, R19, R2, PT ;  /* 0x000000021300720c */ /* 0x000fe20003f46270 */
[----:B------:R-:W2:Y:S01]  /*1f400*/  MUFU.TANH R173, R173 ;  /* 0x000000ad00ad7308 */ /* 0x000ea20000002400 */
[----:B------:R-:W-:Y:S01]  /*1f410*/  FSEL R191, R191, -INF , !P1 ;  /* 0xff800000bfbf7808 */ /* 0x000fe20004800000 */
[----:B------:R-:W-:Y:S01]  /*1f420*/  VIADD R19, R13, 0x38 ;  /* 0x000000380d137836 */ /* 0x000fe20000000000 */
[----:B------:R-:W-:-:S05]  /*1f430*/  ISETP.GE.AND P1, PT, R31, R0, PT ;  /* 0x000000001f00720c */ /* 0x000fca0003f26270 */
[----:B------:R-:W5:Y:S01]  /*1f440*/  MUFU.TANH R177, R8 ;  /* 0x0000000800b17308 */ /* 0x000f620000002400 */
[----:B---3--:R-:W-:Y:S01]  /*1f450*/  FSEL R179, R6, -INF , !P1 ;  /* 0xff80000006b37808 */ /* 0x008fe20004800000 */
[----:B------:R-:W-:Y:S01]  /*1f460*/  FMUL.FTZ R11, R11, R169 ;  /* 0x000000a90b0b7220 */ /* 0x000fe20000410000 */
[----:B------:R-:W-:-:S05]  /*1f470*/  ISETP.GE.AND P1, PT, R19, R2, PT ;  /* 0x000000021300720c */ /* 0x000fca0003f26270 */
[----:B------:R-:W3:Y:S01]  /*1f480*/  MUFU.TANH R172, R172 ;  /* 0x000000ac00ac7308 */ /* 0x000ee20000002400 */
[----:B-1----:R-:W-:Y:S01]  /*1f490*/  FSEL R29, R29, -INF , !P1 ;  /* 0xff8000001d1d7808 */ /* 0x002fe20004800000 */
[----:B------:R-:W-:Y:S01]  /*1f4a0*/  VIADD R9, R13, 0x39 ;  /* 0x000000390d097836 */ /* 0x000fe20000000000 */
[----:B------:R-:W-:Y:S02]  /*1f4b0*/  FSEL R181, R181, -INF , !P3 ;  /* 0xff800000b5b57808 */ /* 0x000fe40005800000 */
[----:B----4-:R-:W-:-:S03]  /*1f4c0*/  FSEL R175, R175, -INF , !P2 ;  /* 0xff800000afaf7808 */ /* 0x010fc60005000000 */
[----:B------:R-:W1:Y:S01]  /*1f4d0*/  MUFU.TANH R32, R32 ;  /* 0x0000002000207308 */ /* 0x000e620000002400 */
[----:B------:R-:W-:Y:S01]  /*1f4e0*/  BAR.SYNC.DEFER_BLOCKING 0x0 ;  /* 0x0000000000007b1d */ /* 0x000fe20000010000 */
[----:B------:R-:W-:Y:S02]  /*1f4f0*/  ISETP.GE.AND P1, PT, R165, 0x3, PT ;  /* 0x00000003a500780c */ /* 0x000fe40003f26270 */
[----:B------:R-:W-:-:S04]  /*1f500*/  ISETP.GE.AND P3, PT, R31, R2, PT ;  /* 0x000000021f00720c */ /* 0x000fc80003f66270 */
[----:B------:R-:W4:Y:S01]  /*1f510*/  MUFU.TANH R28, R11 ;  /* 0x0000000b001c7308 */ /* 0x000f220000002400 */
[-C--:B------:R-:W-:Y:S02]  /*1f520*/  ISETP.GE.AND P2, PT, R19, R0.reuse, PT ;  /* 0x000000001300720c */ /* 0x080fe40003f46270 */
[----:B--2---:R-:W-:Y:S02]  /*1f530*/  FSEL R173, R173, -INF , !P3 ;  /* 0xff800000adad7808 */ /* 0x004fe40005800000 */
[----:B-----5:R-:W-:Y:S02]  /*1f540*/  FSEL R177, R177, -INF , !P2 ;  /* 0xff800000b1b17808 */ /* 0x020fe40005000000 */
[-C--:B------:R-:W-:Y:S02]  /*1f550*/  ISETP.GE.AND P3, PT, R13, R0.reuse, PT ;  /* 0x000000000d00720c */ /* 0x080fe40003f66270 */
[----:B------:R-:W-:Y:S02]  /*1f560*/  ISETP.GE.AND P2, PT, R9, R0, PT ;  /* 0x000000000900720c */ /* 0x000fe40003f46270 */
[----:B------:R-:W-:-:S02]  /*1f570*/  FSEL R33, R33, -INF , !P3 ;  /* 0xff80000021217808 */ /* 0x000fc40005800000 */
[----:B---3--:R-:W-:Y:S01]  /*1f580*/  FSEL R172, R172, -INF , !P2 ;  /* 0xff800000acac7808 */ /* 0x008fe20005000000 */
[----:B------:R-:W-:Y:S01]  /*1f590*/  BSSY B1, `(.L_x_1483) ;  /* 0x000010b000017945 */ /* 0x000fe20003800000 */
[-C--:B------:R-:W-:Y:S02]  /*1f5a0*/  ISETP.GE.AND P3, PT, R13, R2.reuse, PT ;  /* 0x000000020d00720c */ /* 0x080fe40003f66270 */
[----:B------:R-:W-:Y:S01]  /*1f5b0*/  ISETP.GE.AND P2, PT, R9, R2, PT ;  /* 0x000000020900720c */ /* 0x000fe20003f46270 */
[----:B------:R-:W-:Y:S01]  /*1f5c0*/  IMAD.MOV.U32 R188, RZ, RZ, R200 ;  /* 0x000000ffffbc7224 */ /* 0x000fe200078e00c8 */
[----:B-1----:R-:W-:Y:S01]  /*1f5d0*/  FSEL R9, R32, -INF , !P3 ;  /* 0xff80000020097808 */ /* 0x002fe20005800000 */
[----:B------:R-:W-:Y:S01]  /*1f5e0*/  IMAD.MOV.U32 R189, RZ, RZ, R201 ;  /* 0x000000ffffbd7224 */ /* 0x000fe200078e00c9 */
[----:B----4-:R-:W-:Y:S01]  /*1f5f0*/  FSEL R28, R28, -INF , !P2 ;  /* 0xff8000001c1c7808 */ /* 0x010fe20005000000 */
        /* <DEDUP_REMOVED lines=8> */
[C---:B------:R-:W-:Y:S01]  /*1f680*/  R2UR UR13, R167.reuse ;  /* 0x00000000a70d72ca */ /* 0x040fe200000e0000 */
[----:B------:R-:W-:Y:S01]  /*1f690*/  VIADD R8, R2, 0xffffffc0 ;  /* 0xffffffc002087836 */ /* 0x000fe20000000000 */
[C---:B------:R-:W-:Y:S02]  /*1f6a0*/  R2UR UR10, R166.reuse ;  /* 0x00000000a60a72ca */ /* 0x040fe400000e0000 */
[----:B------:R-:W-:Y:S02]  /*1f6b0*/  R2UR UR11, R167 ;  /* 0x00000000a70b72ca */ /* 0x000fe400000e0000 */
[----:B------:R-:W-:-:S02]  /*1f6c0*/  R2UR UR8, R166 ;  /* 0x00000000a60872ca */ /* 0x000fc400000e0000 */
[----:B------:R-:W-:-:S13]  /*1f6d0*/  R2UR UR9, R167 ;  /* 0x00000000a70972ca */ /* 0x000fda00000e0000 */
[----:B------:R-:W3:Y:S01]  /*1f6e0*/  LD.E.64 R34, desc[UR8][R170.64+0x20] ;  /* 0x00002008aa227980 */ /* 0x000ee2000c101b00 */
[-C--:B--2---:R-:W-:Y:S02]  /*1f6f0*/  IABS R6, R13.reuse ;  /* 0x0000000d00067213 */ /* 0x084fe40000000000 */
[----:B------:R-:W-:Y:S02]  /*1f700*/  IABS R4, R13 ;  /* 0x0000000d00047213 */ /* 0x000fe40000000000 */
[----:B------:R-:W1:Y:S03]  /*1f710*/  I2F.RP R0, R6 ;  /* 0x0000000600007306 */ /* 0x000e660000209400 */
[----:B------:R-:W-:-:S05]  /*1f720*/  IMAD.MOV R4, RZ, RZ, -R4 ;  /* 0x000000ffff047224 */ /* 0x000fca00078e0a04 */
[----:B-1----:R-:W1:Y:S02]  /*1f730*/  MUFU.RCP R18, R0 ;  /* 0x0000000000127308 */ /* 0x002e640000001000 */
[----:B-1----:R-:W-:Y:S01]  /*1f740*/  VIADD R18, R18, 0xffffffe ;  /* 0x0ffffffe12127836 */ /* 0x002fe20000000000 */
[----:B------:R-:W-:Y:S02]  /*1f750*/  IABS R0, R8 ;  /* 0x0000000800007213 */ /* 0x000fe40000000000 */
[----:B------:R-:W-:-:S03]  /*1f760*/  LOP3.LUT R8, R8, R13, RZ, 0x3c, !PT ;  /* 0x0000000d08087212 */ /* 0x000fc600078e3cff */
[----:B------:R-:W1:Y:S02]  /*1f770*/  F2I.FTZ.U32.TRUNC.NTZ R19, R18 ;  /* 0x0000001200137305 */ /* 0x000e64000021f000 */
[----:B-1----:R-:W-:Y:S01]  /*1f780*/  IMAD.MOV R11, RZ, RZ, -R19 ;  /* 0x000000ffff0b7224 */ /* 0x002fe200078e0a13 */
[----:B------:R-:W-:-:S03]  /*1f790*/  MOV R18, RZ ;  /* 0x000000ff00127202 */ /* 0x000fc60000000f00 */
[----:B------:R-:W-:Y:S01]  /*1f7a0*/  IMAD R16, R11, R6, RZ ;  /* 0x000000060b107224 */ /* 0x000fe200078e02ff */
[----:B------:R-:W-:Y:S02]  /*1f7b0*/  IABS R11, R2 ;  /* 0x00000002000b7213 */ /* 0x000fe40000000000 */
[----:B------:R-:W-:Y:S01]  /*1f7c0*/  LOP3.LUT R2, R2, R13, RZ, 0x3c, !PT ;  /* 0x0000000d02027212 */ /* 0x000fe200078e3cff */
[----:B------:R-:W-:-:S06]  /*1f7d0*/  IMAD.HI.U32 R16, R19, R16, R18 ;  /* 0x0000001013107227 */ /* 0x000fcc00078e0012 */
[----:B------:R-:W-:-:S04]  /*1f7e0*/  IMAD.HI.U32 R10, R16, R11, RZ ;  /* 0x0000000b100a7227 */ /* 0x000fc800078e00ff */
[----:B------:R-:W-:-:S04]  /*1f7f0*/  IMAD.HI.U32 R19, R16, R0, RZ ;  /* 0x0000000010137227 */ /* 0x000fc800078e00ff */
[-C--:B------:R-:W-:Y:S02]  /*1f800*/  IMAD R11, R10, R4.reuse, R11 ;  /* 0x000000040a0b7224 */ /* 0x080fe400078e020b */
[----:B------:R-:W-:-:S03]  /*1f810*/  IMAD R31, R19, R4, R0 ;  /* 0x00000004131f7224 */ /* 0x000fc600078e0200 */
[C---:B------:R-:W-:Y:S02]  /*1f820*/  ISETP.GT.U32.AND P2, PT, R6.reuse, R11, PT ;  /* 0x0000000b0600720c */ /* 0x040fe40003f44070 */
[----:B------:R-:W-:-:S11]  /*1f830*/  ISETP.GT.U32.AND P1, PT, R6, R31, PT ;  /* 0x0000001f0600720c */ /* 0x000fd60003f24070 */
[-C--:B------:R-:W-:Y:S01]  /*1f840*/  @!P2 IADD3 R11, R11, -R6.reuse, RZ ;  /* 0x800000060b0ba210 */ /* 0x080fe20007ffe0ff */
[----:B------:R-:W-:Y:S01]  /*1f850*/  @!P2 VIADD R10, R10, 0x1 ;  /* 0x000000010a0aa836 */ /* 0x000fe20000000000 */
[----:B------:R-:W-:Y:S01]  /*1f860*/  ISETP.GE.AND P2, PT, R2, RZ, PT ;  /* 0x000000ff0200720c */ /* 0x000fe20003f46270 */
[----:B------:R-:W-:Y:S01]  /*1f870*/  @!P1 IMAD.IADD R31, R31, 0x1, -R6 ;  /* 0x000000011f1f9824 */ /* 0x000fe200078e0a06 */
[-C--:B------:R-:W-:Y:S01]  /*1f880*/  ISETP.GE.U32.AND P0, PT, R11, R6.reuse, PT ;  /* 0x000000060b00720c */ /* 0x080fe20003f06070 */
[----:B------:R-:W-:Y:S01]  /*1f890*/  @!P1 VIADD R19, R19, 0x1 ;  /* 0x0000000113139836 */ /* 0x000fe20000000000 */
[----:B------:R-:W-:Y:S02]  /*1f8a0*/  ISETP.NE.AND P1, PT, R13, RZ, PT ;  /* 0x000000ff0d00720c */ /* 0x000fe40003f25270 */
[----:B------:R-:W-:Y:S02]  /*1f8b0*/  ISETP.GE.U32.AND P3, PT, R31, R6, PT ;  /* 0x000000061f00720c */ /* 0x000fe40003f66070 */
[----:B------:R-:W-:Y:S01]  /*1f8c0*/  LOP3.LUT R11, RZ, R13, RZ, 0x33, !PT ;  /* 0x0000000dff0b7212 */ /* 0x000fe200078e33ff */
[----:B------:R-:W2:Y:S06]  /*1f8d0*/  LD.E.64 R30, desc[UR4][R170.64+0x38] ;  /* 0x00003804aa1e7980 */ /* 0x000eac000c101b00 */
[----:B------:R-:W-:-:S02]  /*1f8e0*/  @P0 IADD3 R10, R10, 0x1, RZ ;  /* 0x000000010a0a0810 */ /* 0x000fc40007ffe0ff */
[----:B------:R-:W-:Y:S02]  /*1f8f0*/  ISETP.GE.AND P0, PT, R8, RZ, PT ;  /* 0x000000ff0800720c */ /* 0x000fe40003f06270 */
[----:B------:R-:W-:Y:S02]  /*1f900*/  @P3 VIADD R19, R19, 0x1 ;  /* 0x0000000113133836 */ /* 0x000fe40000000000 */
[----:B------:R-:W-:-:S03]  /*1f910*/  @!P2 IMAD.MOV R10, RZ, RZ, -R10 ;  /* 0x000000ffff0aa224 */ /* 0x000fc600078e0a0a */
[----:B------:R-:W-:Y:S02]  /*1f920*/  MOV R2, R19 ;  /* 0x0000001300027202 */ /* 0x000fe40000000f00 */
[----:B------:R-:W-:-:S04]  /*1f930*/  SEL R19, R11, R10, !P1 ;  /* 0x0000000a0b137207 */ /* 0x000fc80004800000 */
[----:B------:R-:W-:-:S05]  /*1f940*/  @!P0 IMAD.MOV R2, RZ, RZ, -R2 ;  /* 0x000000ffff028224 */ /* 0x000fca00078e0a02 */
[----:B------:R-:W-:Y:S01]  /*1f950*/  SEL R2, R11, R2, !P1 ;  /* 0x000000020b027207 */ /* 0x000fe20004800000 */
[----:B------:R-:W-:-:S04]  /*1f960*/  IMAD.WIDE R10, R19, 0x4, R244 ;  /* 0x00000004130a7825 */ /* 0x000fc800078e02f4 */
[----:B------:R-:W-:Y:S02]  /*1f970*/  IMAD.WIDE R200, R2, 0x4, R244 ;  /* 0x0000000402c87825 */ /* 0x000fe400078e02f4 */
[----:B------:R-:W4:Y:S04]  /*1f980*/  LD.E R11, desc[UR12][R10.64] ;  /* 0x0000000c0a0b7980 */ /* 0x000f28000c101900 */
[----:B------:R-:W4:Y:S01]  /*1f990*/  LD.E R0, desc[UR10][R200.64] ;  /* 0x0000000ac8007980 */ /* 0x000f22000c101900 */
[----:B------:R-:W-:-:S05]  /*1f9a0*/  IADD3 R4, R19, -R2, RZ ;  /* 0x8000000213047210 */ /* 0x000fca0007ffe0ff */
[----:B------:R-:W-:-:S05]  /*1f9b0*/  IMAD R4, R13, R4, -0x40 ;  /* 0xffffffc00d047424 */ /* 0x000fca00078e0204 */
[----:B------:R-:W-:Y:S01]  /*1f9c0*/  SHF.R.S32.HI R13, RZ, 0x1f, R4 ;  /* 0x0000001fff0d7819 */ /* 0x000fe20000011404 */
[-C--:B--2---:R-:W-:Y:S02]  /*1f9d0*/  IMAD R2, R31, R4.reuse, RZ ;  /* 0x000000041f027224 */ /* 0x084fe400078e02ff */
[----:B------:R-:W-:-:S04]  /*1f9e0*/  IMAD.WIDE.U32 R18, R30, R4, RZ ;  /* 0x000000041e127225 */ /* 0x000fc800078e00ff */
[----:B------:R-:W-:-:S04]  /*1f9f0*/  IMAD R2, R30, R13, R2 ;  /* 0x0000000d1e027224 */ /* 0x000fc800078e0202 */
[----:B------:R-:W-:Y:S02]  /*1fa00*/  IMAD.IADD R19, R19, 0x1, R2 ;  /* 0x0000000113137824 */ /* 0x000fe400078e0202 */
[----:B----4-:R-:W-:-:S04]  /*1fa10*/  IMAD.IADD R11, R0, 0x1, -R11 ;  /* 0x00000001000b7824 */ /* 0x010fc800078e0a0b */
[----:B---3--:R-:W-:Y:S01]  /*1fa20*/  IMAD R13, R35, R11, RZ ;  /* 0x0000000b230d7224 */ /* 0x008fe200078e02ff */
[----:B------:R-:W-:Y:S01]  /*1fa30*/  SHF.R.S32.HI R0, RZ, 0x1f, R11 ;  /* 0x0000001fff007819 */ /* 0x000fe2000001140b */
[----:B------:R-:W-:-:S04]  /*1fa40*/  IMAD.WIDE.U32 R18, R11, R34, R18 ;  /* 0x000000220b127225 */ /* 0x000fc800078e0012 */
[----:B------:R-:W-:Y:S02]  /*1fa50*/  IMAD R0, R34, R0, R13 ;  /* 0x0000000022007224 */ /* 0x000fe400078e020d */
[----:B------:R-:W-:-:S03]  /*1fa60*/  IMAD.MOV.U32 R13, RZ, RZ, R18 ;  /* 0x000000ffff0d7224 */ /* 0x000fc600078e0012 */
[----:B------:R-:W-:Y:S01]  /*1fa70*/  IADD3 R4, R19, R0, RZ ;  /* 0x0000000013047210 */ /* 0x000fe20007ffe0ff */
[----:B------:R-:W-:Y:S05]  /*1fa80*/  BRA `(.L_x_1487) ;  /* 0x0000000000147947 */ /* 0x000fea0003800000 */
.L_x_1486:
[----:B------:R-:W-:Y:S02]  /*1fa90*/  R2UR UR4, R166 ;  /* 0x00000000a60472ca */ /* 0x000fe400000e0000 */
[----:B------:R-:W-:-:S13]  /*1faa0*/  R2UR UR5, R167 ;  /* 0x00000000a70572ca */ /* 0x000fda00000e0000 */
[----:B------:R-:W2:Y:S02]  /*1fab0*/  LD.E R13, desc[UR4][R170.64+0x38] ;  /* 0x00003804aa0d7980 */ /* 0x000ea4000c101900 */
[----:B--2---:R-:W-:-:S05]  /*1fac0*/  IMAD.U32 R13, R13, -0x40, RZ ;  /* 0xffffffc00d0d7824 */ /* 0x004fca00078e00ff */
[----:B------:R-:W-:Y:S02]  /*1fad0*/  SHF.R.S32.HI R4, RZ, 0x1f, R13 ;  /* 0x0000001fff047819 */ /* 0x000fe4000001140d */
.L_x_1487:
[----:B------:R-:W-:Y:S05]  /*1fae0*/  BSYNC B0 ;  /* 0x0000000000007941 */ /* 0x000fea0003800000 */
.L_x_1485:
[----:B------:R-:W-:Y:S01]  /*1faf0*/  @P6 IADD3 R31, P0, R13, R232, RZ ;  /* 0x000000e80d1f6210 */ /* 0x000fe20007f1e0ff */
[----:B------:R-:W-:Y:S01]  /*1fb00*/  STL [R1+0x28], R27 ;  /* 0x0000281b01007387 */ /* 0x000fe20000100800 */
[----:B------:R-:W-:Y:S02]  /*1fb10*/  LOP3.LUT R2, R246, 0x1, RZ, 0xc0, !PT ;  /* 0x00000001f6027812 */ /* 0x000fe400078ec0ff */
[----:B------:R-:W-:Y:S01]  /*1fb20*/  @P6 LEA R22, P2, R31, R234, 0x1 ;  /* 0x000000ea1f166211 */ /* 0x000fe200078408ff */
[--C-:B------:R-:W-:Y:S01]  /*1fb30*/  @P6 IMAD.X R0, R4, 0x1, R233.reuse, P0 ;  /* 0x0000000104006824 */ /* 0x100fe200000e06e9 */
[CC--:B------:R-:W-:Y:S01]  /*1fb40*/  @P5 IADD3 R11, P0, R13.reuse, R232.reuse, RZ ;  /* 0x000000e80d0b5210 */ /* 0x0c0fe20007f1e0ff */
[----:B------:R-:W-:Y:S01]  /*1fb50*/  STL [R1+0x24], R25 ;  /* 0x0000241901007387 */ /* 0x000fe20000100800 */
[----:B------:R-:W-:Y:S02]  /*1fb60*/  ISETP.NE.U32.AND P3, PT, R2, 0x1, PT ;  /* 0x000000010200780c */ /* 0x000fe40003f65070 */
[----:B------:R-:W-:Y:S01]  /*1fb70*/  @P4 IADD3 R19, P1, R13, R232, RZ ;  /* 0x000000e80d134210 */ /* 0x000fe20007f3e0ff */
[----:B------:R-:W-:Y:S01]  /*1fb80*/  @P5 IMAD.X R2, R4, 0x1, R233, P0 ;  /* 0x0000000104025824 */ /* 0x000fe200000e06e9 */
[----:B------:R1:W-:Y:S01]  /*1fb90*/  STL [R1+0x20], R23 ;  /* 0x0000201701007387 */ /* 0x0003e20000100800 */
[----:B------:R-:W-:-:S02]  /*1fba0*/  @P5 LEA R200, P0, R11, R234, 0x1 ;  /* 0x000000ea0bc85211 */ /* 0x000fc400078008ff */
[C---:B------:R-:W-:Y:S01]  /*1fbb0*/  @P6 R2UR UR4, R166.reuse ;  /* 0x00000000a60462ca */ /* 0x040fe200000e0000 */
[----:B------:R2:W-:Y:S01]  /*1fbc0*/  STL.64 [R1+0x18], R20 ;  /* 0x0000181401007387 */ /* 0x0005e20000100a00 */
[----:B------:R-:W-:Y:S02]  /*1fbd0*/  @P5 LEA.HI.X R201, R11, R235, R2, 0x1, P0 ;  /* 0x000000eb0bc95211 */ /* 0x000fe400000f0c02 */
[C---:B------:R-:W-:Y:S01]  /*1fbe0*/  @P6 R2UR UR5, R167.reuse ;  /* 0x00000000a70562ca */ /* 0x040fe200000e0000 */
[----:B------:R-:W-:Y:S01]  /*1fbf0*/  STL [R1+0x10], R17 ;  /* 0x0000101101007387 */ /* 0x000fe20000100800 */
[C---:B------:R-:W-:Y:S02]  /*1fc00*/  @!P3 R2UR UR8, R166.reuse ;  /* 0x00000000a608b2ca */ /* 0x040fe400000e0000 */
[----:B------:R-:W-:Y:S01]  /*1fc10*/  @!P3 R2UR UR9, R167 ;  /* 0x00000000a709b2ca */ /* 0x000fe200000e0000 */
[----:B------:R3:W-:Y:S01]  /*1fc20*/  STL.64 [R1+0x8], R14 ;  /* 0x0000080e01007387 */ /* 0x0007e20000100a00 */
[----:B------:R-:W-:-:S02]  /*1fc30*/  @P5 R2UR UR12, R166 ;  /* 0x00000000a60c52ca */ /* 0x000fc400000e0000 */
[C---:B------:R-:W-:Y:S01]  /*1fc40*/  @P5 R2UR UR13, R167.reuse ;  /* 0x00000000a70d52ca */ /* 0x040fe200000e0000 */
[----:B------:R-:W-:Y:S01]  /*1fc50*/  STL [R1+0x4], R9 ;  /* 0x0000040901007387 */ /* 0x000fe20000100800 */
[----:B------:R-:W-:Y:S02]  /*1fc60*/  @P4 R2UR UR10, R166 ;  /* 0x00000000a60a42ca */ /* 0x000fe400000e0000 */
[----:B------:R-:W-:Y:S01]  /*1fc70*/  @P4 R2UR UR11, R167 ;  /* 0x00000000a70b42ca */ /* 0x000fe200000e0000 */
[----:B------:R4:W-:Y:S01]  /*1fc80*/  STL [R1], R7 ;  /* 0x0000000701007387 */ /* 0x0009e20000100800 */
[----:B-1----:R-:W-:Y:S01]  /*1fc90*/  @P6 LEA.HI.X R23, R31, R235, R0, 0x1, P2 ;  /* 0x000000eb1f176211 */ /* 0x002fe200010f0c00 */
[----:B------:R-:W-:Y:S01]  /*1fca0*/  @P4 IMAD.X R0, R4, 0x1, R233, P1 ;  /* 0x0000000104004824 */ /* 0x000fe200008e06e9 */
[----:B------:R-:W-:Y:S02]  /*1fcb0*/  @P4 LEA R34, P1, R19, R234, 0x1 ;  /* 0x000000ea13224211 */ /* 0x000fe400078208ff */
[----:B------:R-:W-:-:S02]  /*1fcc0*/  IADD3 R11, P2, P0, R232, R232, R13 ;  /* 0x000000e8e80b7210 */ /* 0x000fc4000785e00d */
[----:B------:R-:W-:Y:S02]  /*1fcd0*/  @P4 LEA.HI.X R35, R19, R235, R0, 0x1, P1 ;  /* 0x000000eb13234211 */ /* 0x000fe400008f0c00 */
[-C--:B--2---:R-:W-:Y:S02]  /*1fce0*/  LEA R20, P1, R13, R234.reuse, 0x1 ;  /* 0x000000ea0d147211 */ /* 0x084fe400078208ff */
[----:B------:R-:W-:Y:S02]  /*1fcf0*/  IADD3.X R2, R233, R233, R4, P2, P0 ;  /* 0x000000e9e9027210 */ /* 0x000fe400017e0404 */
[CC--:B------:R-:W-:Y:S01]  /*1fd00*/  @P6 LEA R30, P2, R11.reuse, R234.reuse, 0x1 ;  /* 0x000000ea0b1e6211 */ /* 0x0c0fe200078408ff */
[----:B------:R-:W-:Y:S01]  /*1fd10*/  @P6 IMAD.MOV.U32 R26, RZ, RZ, R20 ;  /* 0x000000ffff1a6224 */ /* 0x000fe200078e0014 */
[----:B---3--:R-:W-:Y:S02]  /*1fd20*/  @!P3 LEA R14, P0, R11, R234, 0x1 ;  /* 0x000000ea0b0eb211 */ /* 0x008fe400078008ff */
[----:B------:R-:W-:-:S02]  /*1fd30*/  LEA.HI.X R21, R13, R235, R4, 0x1, P1 ;  /* 0x000000eb0d157211 */ /* 0x000fc400008f0c04 */
[CC--:B------:R-:W-:Y:S02]  /*1fd40*/  @P5 LEA R18, P1, R11.reuse, R234.reuse, 0x1 ;  /* 0x000000ea0b125211 */ /* 0x0c0fe400078208ff */
[CCC-:B------:R-:W-:Y:S01]  /*1fd50*/  @!P3 LEA.HI.X R15, R11.reuse, R235.reuse, R2.reuse, 0x1, P0 ;  /* 0x000000eb0b0fb211 */ /* 0x1c0fe200000f0c02 */
[----:B------:R-:W-:Y:S01]  /*1fd60*/  @P6 IMAD.MOV.U32 R27, RZ, RZ, R21 ;  /* 0x000000ffff1b6224 */ /* 0x000fe200078e0015 */
[CCC-:B------:R-:W-:Y:S01]  /*1fd70*/  @P6 LEA.HI.X R31, R11.reuse, R235.reuse, R2.reuse, 0x1, P2 ;  /* 0x000000eb0b1f6211 */ /* 0x1c0fe200010f0c02 */
[----:B------:R-:W-:Y:S01]  /*1fd80*/  @!PT LDS RZ, [RZ] ;  /* 0x00000000fffff984 */ /* 0x000fe20000000800 */
[----:B------:R-:W-:Y:S01]  /*1fd90*/  @!PT LDS RZ, [RZ] ;  /* 0x00000000fffff984 */ /* 0x000fe20000000800 */
[----:B------:R-:W-:Y:S01]  /*1fda0*/  @!PT LDS RZ, [RZ] ;  /* 0x00000000fffff984 */ /* 0x000fe20000000800 */
[----:B------:R-:W-:Y:S01]  /*1fdb0*/  @!P3 LDGSTS.E.BYPASS.LTC128B.128 [R241+0x8000], desc[UR8][R20.64] ;  /* 0x0800000014f1bfae */ /* 0x000fe2000b901d48 */
[C---:B------:R-:W-:Y:S02]  /*1fdc0*/  @P4 LEA R10, P0, R11.reuse, R234, 0x1 ;  /* 0x000000ea0b0a4211 */ /* 0x040fe400078008ff */
[C---:B------:R-:W-:Y:S01]  /*1fdd0*/  IADD3 R0, P2, R11.reuse, R232, RZ ;  /* 0x000000e80b007210 */ /* 0x040fe20007f5e0ff */
[----:B------:R1:W-:Y:S01]  /*1fde0*/  @P3 STS.128 [R241+0x8000], RZ ;  /* 0x008000fff1003388 */ /* 0x0003e20000000c00 */
[----:B------:R-:W-:-:S02]  /*1fdf0*/  @P5 LEA.HI.X R19, R11, R235, R2, 0x1, P1 ;  /* 0x000000eb0b135211 */ /* 0x000fc400008f0c02 */
[-C--:B------:R-:W-:Y:S01]  /*1fe00*/  @P4 LEA.HI.X R11, R11, R235.reuse, R2, 0x1, P0 ;  /* 0x000000eb0b0b4211 */ /* 0x080fe200000f0c02 */
[--C-:B------:R-:W-:Y:S01]  /*1fe10*/  IMAD.X R2, R2, 0x1, R233.reuse, P2 ;  /* 0x0000000102027824 */ /* 0x100fe200010e06e9 */
[----:B------:R-:W-:Y:S01]  /*1fe20*/  @!P3 IADD3 R13, P1, R13, R232, RZ ;  /* 0x000000e80d0db210 */ /* 0x000fe20007f3e0ff */
[----:B------:R-:W-:Y:S01]  /*1fe30*/  @!PT LDS RZ, [RZ] ;  /* 0x00000000fffff984 */ /* 0x000fe20000000800 */
[----:B------:R-:W-:Y:S01]  /*1fe40*/  @!PT LDS RZ, [RZ] ;  /* 0x00000000fffff984 */ /* 0x000fe20000000800 */
[----:B------:R-:W-:Y:S01]  /*1fe50*/  @!PT LDS RZ, [RZ] ;  /* 0x00000000fffff984 */ /* 0x000fe20000000800 */
[----:B------:R2:W-:Y:S01]  /*1fe60*/  @P6 LDGSTS.E.BYPASS.LTC128B.128 [R241+0xa000], desc[UR4][R26.64+0x80] ;  /* 0x0a0000801af16fae */ /* 0x0005e2000b901d44 */
[CC--:B------:R-:W-:Y:S02]  /*1fe70*/  @!P3 LEA R6, P0, R0.reuse, R234.reuse, 0x1 ;  /* 0x000000ea0006b211 */ /* 0x0c0fe400078008ff */
[-C--:B------:R-:W-:Y:S01]  /*1fe80*/  @P6 LEA R8, P2, R0, R234.reuse, 0x1 ;  /* 0x000000ea00086211 */ /* 0x080fe200078408ff */
[----:B------:R-:W-:Y:S01]  /*1fe90*/  @!P3 IMAD.X R4, R4, 0x1, R233, P1 ;  /* 0x000000010404b824 */ /* 0x000fe200008e06e9 */
[C---:B----4-:R-:W-:Y:S01]  /*1fea0*/  @!P3 LEA.HI.X R7, R0.reuse, R235, R2, 0x1, P0 ;  /* 0x000000eb0007b211 */ /* 0x050fe200000f0c02 */
[----:B------:R1:W-:Y:S01]  /*1feb0*/  @!P6 STS.128 [R241+0xa000], RZ ;  /* 0x00a000fff100e388 */ /* 0x0003e20000000c00 */
[----:B------:R-:W-:-:S02]  /*1fec0*/  @P5 LEA R16, P1, R0, R234, 0x1 ;  /* 0x000000ea00105211 */ /* 0x000fc400078208ff */
[CC--:B------:R-:W-:Y:S02]  /*1fed0*/  @P4 LEA R24, P0, R0.reuse, R234.reuse, 0x1 ;  /* 0x000000ea00184211 */ /* 0x0c0fe400078008ff */
[CCC-:B------:R-:W-:Y:S02]  /*1fee0*/  @P6 LEA.HI.X R9, R0.reuse, R235.reuse, R2.reuse, 0x1, P2 ;  /* 0x000000eb00096211 */ /* 0x1c0fe400010f0c02 */
[C---:B------:R-:W-:Y:S02]  /*1fef0*/  @!P3 LEA R234, P2, R13.reuse, R234, 0x1 ;  /* 0x000000ea0deab211 */ /* 0x040fe400078408ff */
[CCC-:B------:R-:W-:Y:S02]  /*1ff00*/  @P5 LEA.HI.X R17, R0.reuse, R235.reuse, R2.reuse, 0x1, P1 ;  /* 0x000000eb00115211 */ /* 0x1c0fe400008f0c02 */
[-C--:B------:R-:W-:Y:S02]  /*1ff10*/  @P4 LEA.HI.X R25, R0, R235.reuse, R2, 0x1, P0 ;  /* 0x000000eb00194211 */ /* 0x080fe400000f0c02 */
[----:B------:R-:W-:Y:S01]  /*1ff20*/  @!P3 LEA.HI.X R235, R13, R235, R4, 0x1, P2 ;  /* 0x000000eb0debb211 */ /* 0x000fe200010f0c04 */
[----:B--2---:R-:W-:-:S02]  /*1ff30*/  @P5 IMAD.MOV.U32 R26, RZ, RZ, R20 ;  /* 0x000000ffff1a5224 */ /* 0x004fc400078e0014 */
[----:B------:R-:W-:-:S05]  /*1ff40*/  @P5 IMAD.MOV.U32 R27, RZ, RZ, R21 ;  /* 0x000000ffff1b5224 */ /* 0x000fca00078e0015 */
[----:B------:R-:W-:Y:S01]  /*1ff50*/  @!PT LDS RZ, [RZ] ;  /* 0x00000000fffff984 */ /* 0x000fe20000000800 */
[----:B------:R-:W-:Y:S01]  /*1ff60*/  @!PT LDS RZ, [RZ] ;  /* 0x00000000fffff984 */ /* 0x000fe20000000800 */
[----:B------:R-:W-:Y:S01]  /*1ff70*/  @!PT LDS RZ, [RZ] ;  /* 0x00000000fffff984 */ /* 0x000fe20000000800 */
[----:B------:R2:W-:Y:S04]  /*1ff80*/  @P5 LDGSTS.E.BYPASS.LTC128B.128 [R241+0xc000], desc[UR12][R26.64+0x100] ;  /* 0x0c0001001af15fae */ /* 0x0005e8000b901d4c */
[----:B------:R1:W-:Y:S01]  /*1ff90*/  @!P5 STS.128 [R241+0xc000], RZ ;  /* 0x00c000fff100d388 */ /* 0x0003e20000000c00 */
[----:B------:R-:W-:Y:S02]  /*1ffa0*/  @P4 R2UR UR12, R166 ;  /* 0x00000000a60c42ca */ /* 0x000fe400000e0000 */
[----:B------:R-:W-:Y:S01]  /*1ffb0*/  @P4 R2UR UR13, R167 ;  /* 0x00000000a70d42ca */ /* 0x000fe200000e0000 */
[----:B--2---:R-:W-:Y:S02]  /*1ffc0*/  @P4 IMAD.MOV.U32 R26, RZ, RZ, R20 ;  /* 0x000000ffff1a4224 */ /* 0x004fe400078e0014 */
[----:B------:R-:W-:-:S05]  /*1ffd0*/  @P4 IMAD.MOV.U32 R27, RZ, RZ, R21 ;  /* 0x000000ffff1b4224 */ /* 0x000fca00078e0015 */
[----:B------:R-:W-:Y:S01]  /*1ffe0*/  @!PT LDS RZ, [RZ] ;  /* 0x00000000fffff984 */ /* 0x000fe20000000800 */
[----:B------:R-:W-:Y:S01]  /*1fff0*/  @!PT LDS RZ, [RZ] ;  /* 0x00000000fffff984 */ /* 0x000fe20000000800 */
[----:B------:R-:W-:Y:S01]  /*20000*/  @!PT LDS RZ, [RZ] ;  /* 0x00000000fffff984 */ /* 0x000fe20000000800 */
[----:B------:R-:W-:Y:S04]  /*20010*/  @P4 LDGSTS.E.BYPASS.LTC128B.128 [R241+0xe000], desc[UR10][R26.64+0x180] ;  /* 0x0e0001801af14fae */ /* 0x000fe8000b901d4a */
        /* <DEDUP_REMOVED lines=9> */
[----:B------:R-:W-:Y:S01]  /*200b0*/  @P6 LDGSTS.E.BYPASS.LTC128B.128 [R241+0xa800], desc[UR4][R22.64+0x80] ;  /* 0x0a80008016f16fae */ /* 0x000fe2000b901d44 */
[----:B------:R-:W-:-:S02]  /*200c0*/  @P5 R2UR UR4, R166 ;  /* 0x00000000a60452ca */ /* 0x000fc400000e0000 */
[C---:B------:R-:W-:Y:S02]  /*200d0*/  @P5 R2UR UR5, R167.reuse ;  /* 0x00000000a70552ca */ /* 0x040fe400000e0000 */
[C---:B------:R-:W-:Y:S02]  /*200e0*/  @!P3 R2UR UR10, R166.reuse ;  /* 0x00000000a60ab2ca */ /* 0x040fe400000e0000 */
[C---:B------:R-:W-:Y:S02]  /*200f0*/  @!P3 R2UR UR11, R167.reuse ;  /* 0x00000000a70bb2ca */ /* 0x040fe400000e0000 */
[----:B------:R-:W-:Y:S02]  /*20100*/  @P6 R2UR UR8, R166 ;  /* 0x00000000a60862ca */ /* 0x000fe400000e0000 */
[----:B------:R-:W-:Y:S01]  /*20110*/  @P6 R2UR UR9, R167 ;  /* 0x00000000a70962ca */ /* 0x000fe200000e0000 */
[----:B------:R1:W-:Y:S04]  /*20120*/  @!P6 STS.128 [R241+0xa800], RZ ;  /* 0x00a800fff100e388 */ /* 0x0003e80000000c00 */
[----:B------:R-:W-:Y:S01]  /*20130*/  @!PT LDS RZ, [RZ] ;  /* 0x00000000fffff984 */ /* 0x000fe20000000800 */
[----:B------:R-:W-:Y:S01]  /*20140*/  @!PT LDS RZ, [RZ] ;  /* 0x00000000fffff984 */ /* 0x000fe20000000800 */
[----:B------:R-:W-:Y:S01]  /*20150*/  @!PT LDS RZ, [RZ] ;  /* 0x00000000fffff984 */ /* 0x000fe20000000800 */
[----:B------:R3:W-:Y:S04]  /*20160*/  @P5 LDGSTS.E.BYPASS.LTC128B.128 [R241+0xc800], desc[UR4][R200.64+0x100] ;  /* 0x0c800100c8f15fae */ /* 0x0007e8000b901d44 */
[----:B------:R1:W-:Y:S01]  /*20170*/  @!P5 STS.128 [R241+0xc800], RZ ;  /* 0x00c800fff100d388 */ /* 0x0003e20000000c00 */
[----:B--2---:R-:W-:-:S03]  /*20180*/  IMAD.MOV.U32 R235, RZ, RZ, R25 ;  /* 0x000000ffffeb7224 */ /* 0x004fc600078e0019 */
[----:B------:R-:W-:Y:S01]  /*20190*/  @!PT LDS RZ, [RZ] ;  /* 0x00000000fffff984 */ /* 0x000fe20000000800 */
[----:B------:R-:W-:Y:S01]  /*201a0*/  @!PT LDS RZ, [RZ] ;  /* 0x00000000fffff984 */ /* 0x000fe20000000800 */
[----:B------:R-:W-:Y:S01]  /*201b0*/  @!PT LDS RZ, [RZ] ;  /* 0x00000000fffff984 */ /* 0x000fe20000000800 */
[----:B------:R2:W-:Y:S04]  /*201c0*/  @P4 LDGSTS.E.BYPASS.LTC128B.128 [R241+0xe800], desc[UR12][R34.64+0x180] ;  /* 0x0e80018022f14fae */ /* 0x0005e8000b901d4c */
[----:B------:R-:W5:Y:S01]  /*201d0*/  LDL.LU R27, [R1+0x28] ;  /* 0x00002800011b7983 */ /* 0x000f620000300800 */
[----:B------:R-:W-:Y:S01]  /*201e0*/  @P4 R2UR UR14, R166 ;  /* 0x00000000a60e42ca */ /* 0x000fe200000e0000 */
[----:B------:R-:W-:Y:S02]  /*201f0*/  IMAD.MOV.U32 R234, RZ, RZ, R24 ;  /* 0x000000ffffea7224 */ /* 0x000fe400078e0018 */
[----:B------:R1:W-:Y:S04]  /*20200*/  @!P4 STS.128 [R241+0xe800], RZ ;  /* 0x00e800fff100c388 */ /* 0x0003e80000000c00 */
[----:B------:R-:W5:Y:S04]  /*20210*/  LDL.LU R25, [R1+0x24] ;  /* 0x0000240001197983 */ /* 0x000f680000300800 */
[----:B------:R-:W-:Y:S01]  /*20220*/  @!PT LDS RZ, [RZ] ;  /* 0x00000000fffff984 */ /* 0x000fe20000000800 */
[----:B------:R-:W-:Y:S01]  /*20230*/  @!PT LDS RZ, [RZ] ;  /* 0x00000000fffff984 */ /* 0x000fe20000000800 */
[----:B------:R-:W-:Y:S01]  /*20240*/  @!PT LDS RZ, [RZ] ;  /* 0x00000000fffff984 */ /* 0x000fe20000000800 */
[----:B------:R-:W-:Y:S01]  /*20250*/  @!P3 LDGSTS.E.BYPASS.LTC128B.128 [R241+0x9000], desc[UR10][R14.64] ;  /* 0x090000000ef1bfae */ /* 0x000fe2000b901d4a */
[----:B---3--:R-:W-:-:S03]  /*20260*/  IMAD.MOV.U32 R200, RZ, RZ, R20 ;  /* 0x000000ffffc87224 */ /* 0x008fc600078e0014 */
[----:B------:R-:W5:Y:S01]  /*20270*/  LDL.LU R23, [R1+0x20] ;  /* 0x0000200001177983 */ /* 0x000f620000300800 */
[----:B------:R-:W-:-:S03]  /*20280*/  IMAD.MOV.U32 R201, RZ, RZ, R21 ;  /* 0x000000ffffc97224 */ /* 0x000fc600078e0015 */
[----:B------:R1:W-:Y:S01]  /*20290*/  @P3 STS.128 [R241+0x9000], RZ ;  /* 0x009000fff1003388 */ /* 0x0003e20000000c00 */
[----:B--2---:R-:W-:-:S03]  /*202a0*/  IMAD.MOV.U32 R35, RZ, RZ, R17 ;  /* 0x000000ffff237224 */ /* 0x004fc600078e0011 */
[----:B------:R-:W5:Y:S01]  /*202b0*/  LDL.LU.64 R20, [R1+0x18] ;  /* 0x0000180001147983 */ /* 0x000f620000300a00 */
[----:B------:R-:W-:Y:S01]  /*202c0*/  @P4 R2UR UR15, R167 ;  /* 0x00000000a70f42ca */ /* 0x000fe200000e0000 */
[----:B------:R-:W-:Y:S02]  /*202d0*/  IMAD.MOV.U32 R34, RZ, RZ, R16 ;  /* 0x000000ffff227224 */ /* 0x000fe400078e0010 */
[----:B------:R-:W-:Y:S01]  /*202e0*/  @!PT LDS RZ, [RZ] ;  /* 0x00000000fffff984 */ /* 0x000fe20000000800 */
[----:B------:R-:W-:Y:S01]  /*202f0*/  @!PT LDS RZ, [RZ] ;  /* 0x00000000fffff984 */ /* 0x000fe20000000800 */
[----:B------:R-:W-:Y:S01]  /*20300*/  @!PT LDS RZ, [RZ] ;  /* 0x00000000fffff984 */ /* 0x000fe20000000800 */
[----:B------:R2:W-:Y:S04]  /*20310*/  @P6 LDGSTS.E.BYPASS.LTC128B.128 [R241+0xb000], desc[UR8][R30.64+0x80] ;  /* 0x0b0000801ef16fae */ /* 0x0005e8000b901d48 */
[----:B------:R-:W5:Y:S04]  /*20320*/  LDL.LU R17, [R1+0x10] ;  /* 0x0000100001117983 */ /* 0x000f680000300800 */
[----:B------:R1:W-:Y:S04]  /*20330*/  @!P6 STS.128 [R241+0xb000], RZ ;  /* 0x00b000fff100e388 */ /* 0x0003e80000000c00 */
[----:B------:R-:W5:Y:S01]  /*20340*/  LDL.LU.64 R14, [R1+0x8] ;  /* 0x00000800010e7983 */ /* 0x000f620000300a00 */
[----:B------:R-:W-:-:S02]  /*20350*/  @!P3 R2UR UR12, R166 ;  /* 0x00000000a60cb2ca */ /* 0x000fc400000e0000 */
[----:B------:R-:W-:Y:S01]  /*20360*/  @!P3 R2UR UR13, R167 ;  /* 0x00000000a70db2ca */ /* 0x000fe200000e0000 */
[----:B------:R-:W-:Y:S01]  /*20370*/  @!PT LDS RZ, [RZ] ;  /* 0x00000000fffff984 */ /* 0x000fe20000000800 */
[----:B------:R-:W-:Y:S01]  /*20380*/  @!PT LDS RZ, [RZ] ;  /* 0x00000000fffff984 */ /* 0x000fe20000000800 */
[----:B------:R-:W-:Y:S01]  /*20390*/  @!PT LDS RZ, [RZ] ;  /* 0x00000000fffff984 */ /* 0x000fe20000000800 */
[----:B------:R3:W-:Y:S01]  /*203a0*/  @P5 LDGSTS.E.BYPASS.LTC128B.128 [R241+0xd000], desc[UR4][R18.64+0x100] ;  /* 0x0d00010012f15fae */ /* 0x0007e2000b901d44 */
[----:B--2---:R-:W-:-:S03]  /*203b0*/  IMAD.MOV.U32 R31, RZ, RZ, R9 ;  /* 0x000000ffff1f7224 */ /* 0x004fc600078e0009 */
[----:B------:R-:W5:Y:S01]  /*203c0*/  LDL.LU R9, [R1+0x4] ;  /* 0x0000040001097983 */ /* 0x000f620000300800 */
[C---:B------:R-:W-:Y:S01]  /*203d0*/  @P6 R2UR UR10, R166.reuse ;  /* 0x00000000a60a62ca */ /* 0x040fe200000e0000 */
[----:B------:R-:W-:Y:S02]  /*203e0*/  IMAD.MOV.U32 R30, RZ, RZ, R8 ;  /* 0x000000ffff1e7224 */ /* 0x000fe400078e0008 */
[----:B---3--:R-:W-:Y:S02]  /*203f0*/  IMAD.MOV.U32 R19, RZ, RZ, R7 ;  /* 0x000000ffff137224 */ /* 0x008fe400078e0007 */
[----:B------:R-:W5:Y:S01]  /*20400*/  LDL.LU R7, [R1] ;  /* 0x0000000001077983 */ /* 0x000f620000300800 */
[C---:B------:R-:W-:Y:S02]  /*20410*/  @P6 R2UR UR11, R167.reuse ;  /* 0x00000000a70b62ca */ /* 0x040fe400000e0000 */
[----:B------:R-:W-:Y:S02]  /*20420*/  @P5 R2UR UR8, R166 ;  /* 0x00000000a60852ca */ /* 0x000fe400000e0000 */
[----:B------:R-:W-:-:S02]  /*20430*/  @P5 R2UR UR9, R167 ;  /* 0x00000000a70952ca */ /* 0x000fc400000e0000 */
[----:B------:R-:W-:Y:S02]  /*20440*/  @P4 R2UR UR4, R166 ;  /* 0x00000000a60442ca */ /* 0x000fe400000e0000 */
[----:B------:R-:W-:Y:S01]  /*20450*/  @P4 R2UR UR5, R167 ;  /* 0x00000000a70542ca */ /* 0x000fe200000e0000 */
[----:B------:R-:W-:Y:S01]  /*20460*/  IMAD.MOV.U32 R18, RZ, RZ, R6 ;  /* 0x000000ffff127224 */ /* 0x000fe200078e0006 */
[----:B------:R1:W-:Y:S04]  /*20470*/  @!P5 STS.128 [R241+0xd000], RZ ;  /* 0x00d000fff100d388 */ /* 0x0003e80000000c00 */
        /* <DEDUP_REMOVED lines=8> */
[----:B------:R-:W-:Y:S04]  /*20500*/  @!P3 LDGSTS.E.BYPASS.LTC128B.128 [R241+0x9800], desc[UR12][R18.64] ;  /* 0x0980000012f1bfae */ /* 0x000fe8000b901d4c */
[----:B------:R1:W-:Y:S04]  /*20510*/  @P3 STS.128 [R241+0x9800], RZ ;  /* 0x009800fff1003388 */ /* 0x0003e80000000c00 */
        /* <DEDUP_REMOVED lines=13> */
[----:B------:R2:W-:Y:S04]  /*205f0*/  @P4 LDGSTS.E.BYPASS.LTC128B.128 [R241+0xf800], desc[UR4][R234.64+0x180] ;  /* 0x0f800180eaf14fae */ /* 0x0005e8000b901d44 */
[----:B------:R1:W-:Y:S04]  /*20600*/  @!P4 STS.128 [R241+0xf800], RZ ;  /* 0x00f800fff100c388 */ /* 0x0003e80000000c00 */
[----:B------:R-:W0:Y:S01]  /*20610*/  LDGDEPBAR ;  /* 0x00000000000079af */ /* 0x000e220000000000 */
[----:B--2---:R-:W-:-:S02]  /*20620*/  IMAD.MOV.U32 R234, RZ, RZ, R200 ;  /* 0x000000ffffea7224 */ /* 0x004fc400078e00c8 */
[----:B-1----:R-:W-:Y:S02]  /*20630*/  IMAD.MOV.U32 R235, RZ, RZ, R201 ;  /* 0x000000ffffeb7224 */ /* 0x002fe400078e00c9 */
.L_x_1484:
[----:B------:R-:W-:Y:S05]  /*20640*/  BSYNC B1 ;  /* 0x0000000000017941 */ /* 0x000fea0003800000 */
.L_x_1483:
[----:B------:R-:W-:Y:S02]  /*20650*/  R2UR UR4, R166 ;  /* 0x00000000a60472ca */ /* 0x000fe400000e0000 */
[----:B------:R-:W-:-:S13]  /*20660*/  R2UR UR5, R167 ;  /* 0x00000000a70572ca */ /* 0x000fda00000e0000 */
[----:B------:R-:W2:Y:S01]  /*20670*/  LD.E R31, desc[UR4][R170.64+0xdc] ;  /* 0x0000dc04aa1f7980 */ /* 0x000ea2000c101900 */
[----:B------:R-:W-:-:S04]  /*20680*/  FMNMX.FTZ R0, R164, R33, !PT ;  /* 0x00000021a4007209 */ /* 0x000fc80007810000 */
[----:B------:R-:W-:-:S04]  /*20690*/  FMNMX.FTZ R0, R5, R0, !PT ;  /* 0x0000000005007209 */ /* 0x000fc80007810000 */
[----:B-----5:R-:W-:Y:S02]  /*206a0*/  FMNMX.FTZ R11, R17, R0, !PT ;  /* 0x00000000110b7209 */ /* 0x020fe40007810000 */
[----:B------:R-:W-:Y:S02]  /*206b0*/  FMNMX.FTZ R0, R3, R9, !PT ;  /* 0x0000000903007209 */ /* 0x000fe40007810000 */
[----:B------:R-:W-:-:S04]  /*206c0*/  FMNMX.FTZ R11, R14, R11, !PT ;  /* 0x0000000b0e0b7209 */ /* 0x000fc80007810000 */
        /* <DEDUP_REMOVED lines=23> */
[----:B------:R-:W-:-:S03]  /*20840*/  FMNMX.FTZ R0, R175, R0, !PT ;  /* 0x00000000af007209 */ /* 0x000fc60007810000 */
[----:B------:R-:W1:Y:S01]  /*20850*/  SHFL.BFLY PT, R2, R13, 0x2, 0x1f ;  /* 0x0c401f000d027f89 */ /* 0x000e6200000e0000 */
[----:B------:R-:W-:-:S04]  /*20860*/  FMNMX.FTZ R0, R173, R0, !PT ;  /* 0x00000000ad007209 */ /* 0x000fc80007810000 */
[----:B------:R-:W-:-:S04]  /*20870*/  FMNMX.FTZ R11, R29, R0, !PT ;  /* 0x000000001d0b7209 */ /* 0x000fc80007810000 */
[----:B------:R-:W-:-:S05]  /*20880*/  FMNMX.FTZ R11, R28, R11, !PT ;  /* 0x0000000b1c0b7209 */ /* 0x000fca0007810000 */
[----:B------:R-:W3:Y:S01]  /*20890*/  SHFL.BFLY PT, R0, R11, 0x2, 0x1f ;  /* 0x0c401f000b007f89 */ /* 0x000ee200000e0000 */
[----:B-1----:R-:W-:-:S05]  /*208a0*/  FMNMX.FTZ R2, R13, R2, !PT ;  /* 0x000000020d027209 */ /* 0x002fca0007810000 */
[----:B------:R-:W1:Y:S01]  /*208b0*/  SHFL.BFLY PT, R167, R2, 0x1, 0x1f ;  /* 0x0c201f0002a77f89 */ /* 0x000e6200000e0000 */
[----:B---3--:R-:W-:-:S05]  /*208c0*/  FMNMX.FTZ R0, R11, R0, !PT ;  /* 0x000000000b007209 */ /* 0x008fca0007810000 */
[----:B------:R-:W3:Y:S01]  /*208d0*/  SHFL.BFLY PT, R165, R0, 0x1, 0x1f ;  /* 0x0c201f0000a57f89 */ /* 0x000ee200000e0000 */
[----:B-1----:R-:W-:-:S04]  /*208e0*/  FMNMX.FTZ R167, R2, R167, !PT ;  /* 0x000000a702a77209 */ /* 0x002fc80007810000 */
[----:B------:R-:W-:Y:S02]  /*208f0*/  FSETP.NEU.FTZ.AND P1, PT, R167, -INF , PT ;  /* 0xff800000a700780b */ /* 0x000fe40003f3d000 */
[----:B---3--:R-:W-:-:S04]  /*20900*/  FMNMX.FTZ R165, R0, R165, !PT ;  /* 0x000000a500a57209 */ /* 0x008fc80007810000 */
[----:B------:R-:W-:-:S04]  /*20910*/  FSETP.NEU.FTZ.AND P0, PT, R165, -INF , PT ;  /* 0xff800000a500780b */ /* 0x000fc80003f1d000 */
[----:B------:R-:W-:-:S05]  /*20920*/  FSEL R6, R165, RZ, P0 ;  /* 0x000000ffa5067208 */ /* 0x000fca0000000000 */
[----:B------:R-:W-:Y:S01]  /*20930*/  FADD.FTZ R6, R3, -R6 ;  /* 0x8000000603067221 */ /* 0x000fe20000010000 */
[C---:B--2---:R-:W-:Y:S01]  /*20940*/  FMUL.FTZ R170, R31.reuse, R167 ;  /* 0x000000a71faa7220 */ /* 0x044fe20000410000 */
[C---:B------:R-:W-:Y:S02]  /*20950*/  FMUL.FTZ R30, R31.reuse, R165 ;  /* 0x000000a51f1e7220 */ /* 0x040fe40000410000 */
[----:B------:R-:W-:Y:S02]  /*20960*/  FMUL.FTZ R3, R31, R6 ;  /* 0x000000061f037220 */ /* 0x000fe40000410000 */
[----:B------:R-:W-:Y:S02]  /*20970*/  FSEL R170, R170, RZ, P1 ;  /* 0x000000ffaaaa7208 */ /* 0x000fe40000800000 */
[----:B------:R-:W-:Y:S02]  /*20980*/  FSEL R30, R30, RZ, P0 ;  /* 0x000000ff1e1e7208 */ /* 0x000fe40000000000 */
[----:B------:R-:W1:Y:S01]  /*20990*/  MUFU.EX2 R3, R3 ;  /* 0x0000000300037308 */ /* 0x000e620000000800 */
[-CC-:B------:R-:W-:Y:S01]  /*209a0*/  FFMA.FTZ R34, R17, R31.reuse, -R170.reuse ;  /* 0x0000001f11227223 */ /* 0x180fe200000108aa */
[-CC-:B------:R-:W-:Y:S01]  /*209b0*/  FFMA.FTZ R35, R5, R31.reuse, -R170.reuse ;  /* 0x0000001f05237223 */ /* 0x180fe200000108aa */
[----:B------:R-:W2:Y:S01]  /*209c0*/  LDSM.16.MT88.4 R16, [R229+0x10000] ;  /* 0x01000000e510783b */ /* 0x000ea20000004200 */
[----:B------:R-:W-:Y:S01]  /*209d0*/  FSEL R5, R167, RZ, P1 ;  /* 0x000000ffa7057208 */ /* 0x000fe20000800000 */
[-CC-:B------:R-:W-:Y:S01]  /*209e0*/  FFMA.FTZ R166, R33, R31.reuse, -R170.reuse ;  /* 0x0000001f21a67223 */ /* 0x180fe200000108aa */
[-C--:B------:R-:W-:Y:S01]  /*209f0*/  FFMA.FTZ R33, R14, R31.reuse, -R170 ;  /* 0x0000001f0e217223 */ /* 0x080fe200000108aa */
[-CC-:B------:R-:W-:Y:S01]  /*20a00*/  FFMA.FTZ R32, R9, R31.reuse, -R30.reuse ;  /* 0x0000001f09207223 */ /* 0x180fe2000001081e */
[-CC-:B------:R-:W-:Y:S01]  /*20a10*/  FFMA.FTZ R0, R12, R31.reuse, -R30.reuse ;  /* 0x0000001f0c007223 */ /* 0x180fe2000001081e */
[----:B------:R-:W-:Y:S01]  /*20a20*/  FADD.FTZ R4, R164, -R5 ;  /* 0x80000005a4047221 */ /* 0x000fe20000010000 */
[-CC-:B------:R-:W-:Y:S01]  /*20a30*/  FFMA.FTZ R169, R15, R31.reuse, -R30.reuse ;  /* 0x0000001f0fa97223 */ /* 0x180fe2000001081e */
[----:B------:R-:W-:Y:S01]  /*20a40*/  LDSM.16.MT88.4 R8, [R227+0x10000] ;  /* 0x01000000e308783b */ /* 0x000fe20000004200 */
[----:B------:R-:W-:Y:S01]  /*20a50*/  FFMA.FTZ R2, R7, R31, -R30 ;  /* 0x0000001f07027223 */ /* 0x000fe2000001081e */
[----:B------:R-:W-:Y:S01]  /*20a60*/  FMUL.FTZ R164, R31, R4 ;  /* 0x000000041fa47220 */ /* 0x000fe20000410000 */
[----:B------:R-:W-:Y:S01]  /*20a70*/  MUFU.EX2 R166, R166 ;  /* 0x000000a600a67308 */ /* 0x000fe20000000800 */
[----:B------:R-:W3:Y:S01]  /*20a80*/  LDSM.16.MT88.4 R12, [R228+0x10000] ;  /* 0x01000000e40c783b */ /* 0x000ee20000004200 */
[-C--:B-1----:R-:W-:Y:S01]  /*20a90*/  FMUL.FTZ R162, R162, R3.reuse ;  /* 0x00000003a2a27220 */ /* 0x082fe20000410000 */
[-C--:B------:R-:W-:Y:S01]  /*20aa0*/  FMUL.FTZ R163, R163, R3.reuse ;  /* 0x00000003a3a37220 */ /* 0x080fe20000410000 */
[-C--:B------:R-:W-:Y:S01]  /*20ab0*/  FMUL.FTZ R158, R158, R3.reuse ;  /* 0x000000039e9e7220 */ /* 0x080fe20000410000 */
[-C--:B------:R-:W-:Y:S01]  /*20ac0*/  FMUL.FTZ R159, R159, R3.reuse ;  /* 0x000000039f9f7220 */ /* 0x080fe20000410000 */
[-C--:B------:R-:W-:Y:S01]  /*20ad0*/  FMUL.FTZ R154, R154, R3.reuse ;  /* 0x000000039a9a7220 */ /* 0x080fe20000410000 */
[-C--:B------:R-:W-:Y:S01]  /*20ae0*/  FMUL.FTZ R155, R155, R3.reuse ;  /* 0x000000039b9b7220 */ /* 0x080fe20000410000 */
[----:B------:R-:W1:Y:S01]  /*20af0*/  MUFU.EX2 R35, R35 ;  /* 0x0000002300237308 */ /* 0x000e620000000800 */
[-C--:B------:R-:W-:Y:S01]  /*20b00*/  FMUL.FTZ R150, R150, R3.reuse ;  /* 0x0000000396967220 */ /* 0x080fe20000410000 */
[-C--:B------:R-:W-:Y:S01]  /*20b10*/  FMUL.FTZ R151, R151, R3.reuse ;  /* 0x0000000397977220 */ /* 0x080fe20000410000 */
[-C--:B------:R-:W-:Y:S01]  /*20b20*/  FMUL.FTZ R146, R146, R3.reuse ;  /* 0x0000000392927220 */ /* 0x080fe20000410000 */
[-C--:B------:R-:W-:Y:S01]  /*20b30*/  FMUL.FTZ R147, R147, R3.reuse ;  /* 0x0000000393937220 */ /* 0x080fe20000410000 */
[-C--:B------:R-:W-:Y:S01]  /*20b40*/  FMUL.FTZ R142, R142, R3.reuse ;  /* 0x000000038e8e7220 */ /* 0x080fe20000410000 */
[-C--:B------:R-:W-:Y:S01]  /*20b50*/  FMUL.FTZ R143, R143, R3.reuse ;  /* 0x000000038f8f7220 */ /* 0x080fe20000410000 */
[-C--:B------:R-:W-:Y:S01]  /*20b60*/  FMUL.FTZ R138, R138, R3.reuse ;  /* 0x000000038a8a7220 */ /* 0x080fe20000410000 */
[----:B------:R-:W-:Y:S01]  /*20b70*/  MUFU.EX2 R34, R34 ;  /* 0x0000002200227308 */ /* 0x000fe20000000800 */
[-C--:B------:R-:W-:Y:S01]  /*20b80*/  FMUL.FTZ R139, R139, R3.reuse ;  /* 0x000000038b8b7220 */ /* 0x080fe20000410000 */
[-C--:B------:R-:W-:Y:S01]  /*20b90*/  FMUL.FTZ R134, R134, R3.reuse ;  /* 0x0000000386867220 */ /* 0x080fe20000410000 */
[-C--:B------:R-:W-:Y:S01]  /*20ba0*/  FMUL.FTZ R135, R135, R3.reuse ;  /* 0x0000000387877220 */ /* 0x080fe20000410000 */
[-C--:B------:R-:W-:Y:S01]  /*20bb0*/  FMUL.FTZ R38, R38, R3.reuse ;  /* 0x0000000326267220 */ /* 0x080fe20000410000 */
[-C--:B------:R-:W-:Y:S01]  /*20bc0*/  FMUL.FTZ R39, R39, R3.reuse ;  /* 0x0000000327277220 */ /* 0x080fe20000410000 */
[-C--:B------:R-:W-:Y:S01]  /*20bd0*/  FMUL.FTZ R42, R42, R3.reuse ;  /* 0x000000032a2a7220 */ /* 0x080fe20000410000 */
[-C--:B------:R-:W-:Y:S01]  /*20be0*/  FMUL.FTZ R43, R43, R3.reuse ;  /* 0x000000032b2b7220 */ /* 0x080fe20000410000 */
[----:B------:R-:W4:Y:S01]  /*20bf0*/  MUFU.EX2 R33, R33 ;  /* 0x0000002100217308 */ /* 0x000f220000000800 */
[----:B-1----:R-:W-:Y:S01]  /*20c00*/  F2FP.F16.F32.PACK_AB R4, R35, R166 ;  /* 0x000000a62304723e */ /* 0x002fe200000000ff */
        /* <DEDUP_REMOVED lines=14> */
[----:B------:R-:W1:Y:S01]  /*20cf0*/  MUFU.EX2 R2, R2 ;  /* 0x0000000200027308 */ /* 0x000e620000000800 */
[----:B----4-:R-:W-:Y:S01]  /*20d00*/  F2FP.F16.F32.PACK_AB R6, R33, R34 ;  /* 0x000000222106723e */ /* 0x010fe200000000ff */
        /* <DEDUP_REMOVED lines=31> */
[----:B----4-:R-:W-:Y:S01]  /*20f00*/  F2FP.F16.F32.PACK_AB R7, R169, R0 ;  /* 0x00000000a907723e */ /* 0x010fe200000000ff */
[-CC-:B------:R-:W-:Y:S01]  /*20f10*/  FFMA.FTZ R174, R187, R31.reuse, -R170.reuse ;  /* 0x0000001fbbae7223 */ /* 0x180fe200000108aa */
[-CC-:B------:R-:W-:Y:S01]  /*20f20*/  FFMA.FTZ R176, R185, R31.reuse, -R170.reuse ;  /* 0x0000001fb9b07223 */ /* 0x180fe200000108aa */
[-CC-:B------:R-:W-:Y:S01]  /*20f30*/  FFMA.FTZ R171, R20, R31.reuse, -R170.reuse ;  /* 0x0000001f14ab7223 */ /* 0x180fe200000108aa */
[-C--:B------:R-:W-:Y:S01]  /*20f40*/  FFMA.FTZ R183, R183, R31.reuse, -R170 ;  /* 0x0000001fb7b77223 */ /* 0x080fe200000108aa */
[-CC-:B------:R-:W-:Y:S01]  /*20f50*/  FFMA.FTZ R178, R27, R31.reuse, -R30.reuse ;  /* 0x0000001f1bb27223 */ /* 0x180fe2000001081e */
[-CC-:B------:R-:W-:Y:S01]  /*20f60*/  FFMA.FTZ R185, R23, R31.reuse, -R30.reuse ;  /* 0x0000001f17b97223 */ /* 0x180fe2000001081e */
[-CC-:B------:R-:W-:Y:S01]  /*20f70*/  FFMA.FTZ R180, R25, R31.reuse, -R30.reuse ;  /* 0x0000001f19b47223 */ /* 0x180fe2000001081e */
[-C--:B-1----:R-:W-:Y:S01]  /*20f80*/  FMUL.FTZ R160, R160, R164.reuse ;  /* 0x000000a4a0a07220 */ /* 0x082fe20000410000 */
[-C--:B------:R-:W-:Y:S01]  /*20f90*/  FMUL.FTZ R161, R161, R164.reuse ;  /* 0x000000a4a1a17220 */ /* 0x080fe20000410000 */
[-C--:B------:R-:W-:Y:S01]  /*20fa0*/  FMUL.FTZ R156, R156, R164.reuse ;  /* 0x000000a49c9c7220 */ /* 0x080fe20000410000 */
[-C--:B------:R-:W-:Y:S01]  /*20fb0*/  FMUL.FTZ R157, R157, R164.reuse ;  /* 0x000000a49d9d7220 */ /* 0x080fe20000410000 */
        /* <DEDUP_REMOVED lines=71> */
[----:B------:R-:W-:Y:S01]  /*21430*/  FFMA.FTZ R187, R21, R31, -R30 ;  /* 0x0000001f15bb7223 */ /* 0x000fe2000001081e */
[----:B------:R-:W4:Y:S01]  /*21440*/  MUFU.EX2 R171, R171 ;  /* 0x000000ab00ab7308 */ /* 0x000f220000000800 */
[-C--:B------:R-:W-:Y:S01]  /*21450*/  FMUL.FTZ R124, R124, R164.reuse ;  /* 0x000000a47c7c7220 */ /* 0x080fe20000410000 */
[-C--:B------:R-:W-:Y:S01]  /*21460*/  FMUL.FTZ R125, R125, R164.reuse ;  /* 0x000000a47d7d7220 */ /* 0x080fe20000410000 */
[C---:B---3--:R-:W-:Y:S01]  /*21470*/  HMMA.16816.F32 R44, R4.reuse, R8, R44 ;  /* 0x00000008042c723c */ /* 0x048fe2000000182c */
[-C--:B------:R-:W-:Y:S01]  /*21480*/  FMUL.FTZ R128, R128, R164.reuse ;  /* 0x000000a480807220 */ /* 0x080fe20000410000 */
[-C--:B------:R-:W-:Y:S01]  /*21490*/  FMUL.FTZ R129, R129, R164.reuse ;  /* 0x000000a481817220 */ /* 0x080fe20000410000 */
[-C--:B------:R-:W-:Y:S01]  /*214a0*/  FMUL.FTZ R126, R126, R3.reuse ;  /* 0x000000037e7e7220 */ /* 0x080fe20000410000 */
[-C--:B------:R-:W-:Y:S01]  /*214b0*/  FMUL.FTZ R127, R127, R3.reuse ;  /* 0x000000037f7f7220 */ /* 0x080fe20000410000 */
[----:B------:R-:W3:Y:S01]  /*214c0*/  MUFU.EX2 R174, R174 ;  /* 0x000000ae00ae7308 */ /* 0x000ee20000000800 */
[C---:B------:R-:W-:Y:S01]  /*214d0*/  HMMA.16816.F32 R48, R4.reuse, R10, R48 ;  /* 0x0000000a0430723c */ /* 0x040fe20000001830 */
[----:B------:R-:W4:Y:S01]  /*214e0*/  LDSM.16.MT88.4 R8, [R229+0x14000] ;  /* 0x01400000e508783b */ /* 0x000f220000004200 */
[-C--:B------:R-:W-:Y:S01]  /*214f0*/  FMUL.FTZ R130, R130, R3.reuse ;  /* 0x0000000382827220 */ /* 0x080fe20000410000 */
[----:B------:R-:W-:Y:S01]  /*21500*/  FMUL.FTZ R131, R131, R3 ;  /* 0x0000000383837220 */ /* 0x000fe20000410000 */
[-CC-:B------:R-:W-:Y:S01]  /*21510*/  FFMA.FTZ R182, R182, R31.reuse, -R170.reuse ;  /* 0x0000001fb6b67223 */ /* 0x180fe200000108aa */
[----:B------:R-:W-:Y:S01]  /*21520*/  LDSM.16.MT88.4 R20, [R227+0x10800] ;  /* 0x01080000e314783b */ /* 0x000fe20000004200 */
[-CC-:B------:R-:W-:Y:S01]  /*21530*/  FFMA.FTZ R201, R251, R31.reuse, -R170.reuse ;  /* 0x0000001ffbc97223 */ /* 0x180fe200000108aa */
[----:B------:R-:W-:Y:S01]  /*21540*/  MUFU.EX2 R176, R176 ;  /* 0x000000b000b07308 */ /* 0x000fe20000000800 */
[-CC-:B------:R-:W-:Y:S01]  /*21550*/  FFMA.FTZ R184, R203, R31.reuse, -R170.reuse ;  /* 0x0000001fcbb87223 */ /* 0x180fe200000108aa */
[----:B------:R-:W-:Y:S01]  /*21560*/  LDSM.16.MT88.4 R24, [R226+0x10800] ;  /* 0x01080000e218783b */ /* 0x000fe20000004200 */
[-C--:B------:R-:W-:Y:S01]  /*21570*/  FFMA.FTZ R199, R199, R31.reuse, -R170 ;  /* 0x0000001fc7c77223 */ /* 0x080fe200000108aa */
[-CC-:B------:R-:W-:Y:S01]  /*21580*/  FFMA.FTZ R186, R197, R31.reuse, -R30.reuse ;  /* 0x0000001fc5ba7223 */ /* 0x180fe2000001081e */
[-CC-:B------:R-:W-:Y:S01]  /*21590*/  FFMA.FTZ R195, R195, R31.reuse, -R30.reuse ;  /* 0x0000001fc3c37223 */ /* 0x180fe2000001081e */
[-CC-:B------:R-:W-:Y:S01]  /*215a0*/  FFMA.FTZ R190, R193, R31.reuse, -R30.reuse ;  /* 0x0000001fc1be7223 */ /* 0x180fe2000001081e */
[-C--:B------:R-:W-:Y:S01]  /*215b0*/  FFMA.FTZ R191, R191, R31.reuse, -R30 ;  /* 0x0000001fbfbf7223 */ /* 0x080fe2000001081e */
[----:B------:R-:W-:Y:S01]  /*215c0*/  MUFU.EX2 R183, R183 ;  /* 0x000000b700b77308 */ /* 0x000fe20000000800 */
[-CC-:B------:R-:W-:Y:S01]  /*215d0*/  FFMA.FTZ R181, R181, R31.reuse, -R170.reuse ;  /* 0x0000001fb5b57223 */ /* 0x180fe200000108aa */
[C---:B-1----:R-:W-:Y:S01]  /*215e0*/  HMMA.16816.F32 R52, R4.reuse, R16, R52 ;  /* 0x000000100434723c */ /* 0x042fe20000001834 */
[-CC-:B------:R-:W-:Y:S01]  /*215f0*/  FFMA.FTZ R192, R179, R31.reuse, -R170.reuse ;  /* 0x0000001fb3c07223 */ /* 0x180fe200000108aa */
[-CC-:B------:R-:W-:Y:S01]  /*21600*/  FFMA.FTZ R177, R177, R31.reuse, -R170.reuse ;  /* 0x0000001fb1b17223 */ /* 0x180fe200000108aa */
[-C--:B------:R-:W-:Y:S01]  /*21610*/  FFMA.FTZ R170, R172, R31.reuse, -R170 ;  /* 0x0000001facaa7223 */ /* 0x080fe200000108aa */
[-CC-:B------:R-:W-:Y:S01]  /*21620*/  FFMA.FTZ R172, R175, R31.reuse, -R30.reuse ;  /* 0x0000001fafac7223 */ /* 0x180fe2000001081e */
[-CC-:B------:R-:W-:Y:S01]  /*21630*/  FFMA.FTZ R173, R173, R31.reuse, -R30.reuse ;  /* 0x0000001fadad7223 */ /* 0x180fe2000001081e */
[C---:B------:R-:W-:Y:S01]  /*21640*/  HMMA.16816.F32 R56, R4.reuse, R18, R56 ;  /* 0x000000120438723c */ /* 0x040fe20000001838 */
[----:B------:R-:W1:Y:S01]  /*21650*/  LDSM.16.MT88.4 R16, [R228+0x14000] ;  /* 0x01400000e410783b */ /* 0x000e620000004200 */
[----:B------:R-:W-:Y:S01]  /*21660*/  MUFU.EX2 R178, R178 ;  /* 0x000000b200b27308 */ /* 0x000fe20000000800 */
[-CC-:B------:R-:W-:Y:S01]  /*21670*/  FFMA.FTZ R175, R29, R31.reuse, -R30.reuse ;  /* 0x0000001f1daf7223 */ /* 0x180fe2000001081e */
[----:B------:R-:W-:Y:S01]  /*21680*/  FFMA.FTZ R194, R28, R31, -R30 ;  /* 0x0000001f1cc27223 */ /* 0x000fe2000001081e */
[----:B------:R-:W-:Y:S01]  /*21690*/  FFMA.FTZ R164, R249, R164, R166 ;  /* 0x000000a4f9a47223 */ /* 0x000fe200000100a6 */
[C---:B--2---:R-:W-:Y:S01]  /*216a0*/  HMMA.16816.F32 R60, R4.reuse, R12, R60 ;  /* 0x0000000c043c723c */ /* 0x044fe2000000183c */
[----:B------:R-:W-:Y:S01]  /*216b0*/  FFMA.FTZ R3, R247, R3, R32 ;  /* 0x00000003f7037223 */ /* 0x000fe20000010020 */
[----:B------:R-:W-:Y:S01]  /*216c0*/  LDSM.16.MT88.4 R28, [R228+0x13800] ;  /* 0x01380000e41c783b */ /* 0x000fe20000004200 */
[----:B------:R-:W-:Y:S01]  /*216d0*/  FADD.FTZ R35, R35, R164 ;  /* 0x000000a423237221 */ /* 0x000fe20000010000 */
[----:B------:R-:W2:Y:S01]  /*216e0*/  MUFU.EX2 R185, R185 ;  /* 0x000000b900b97308 */ /* 0x000ea20000000800 */
[----:B------:R-:W-:Y:S01]  /*216f0*/  FADD.FTZ R3, R2, R3 ;  /* 0x0000000302037221 */ /* 0x000fe20000010000 */
[----:B------:R-:W-:Y:S01]  /*21700*/  HMMA.16816.F32 R64, R4, R14, R64 ;  /* 0x0000000e0440723c */ /* 0x000fe20000001840 */
[----:B------:R-:W2:Y:S01]  /*21710*/  LDSM.16.MT88.4 R12, [R227+0x14000] ;  /* 0x01400000e30c783b */ /* 0x000ea20000004200 */
[----:B------:R-:W-:Y:S01]  /*21720*/  FADD.FTZ R34, R34, R35 ;  /* 0x0000002322227221 */ /* 0x000fe20000010000 */
[----:B------:R-:W-:Y:S01]  /*21730*/  FADD.FTZ R0, R0, R3 ;  /* 0x0000000300007221 */ /* 0x000fe20000010000 */
[----:B------:R-:W-:-:S02]  /*21740*/  MOV R164, R167 ;  /* 0x000000a700a47202 */ /* 0x000fc40000000f00 */
[----:B----4-:R-:W-:Y:S01]  /*21750*/  HMMA.16816.F32 R68, R4, R8, R68 ;  /* 0x000000080444723c */ /* 0x010fe20000001844 */
[----:B------:R-:W-:Y:S01]  /*21760*/  MUFU.EX2 R180, R180 ;  /* 0x000000b400b47308 */ /* 0x000fe20000000800 */
[----:B------:R-:W-:Y:S01]  /*21770*/  FADD.FTZ R34, R33, R34 ;  /* 0x0000002221227221 */ /* 0x000fe20000010000 */
[----:B------:R-:W-:-:S03]  /*21780*/  FADD.FTZ R169, R169, R0 ;  /* 0x00000000a9a97221 */ /* 0x000fc60000010000 */
[----:B------:R-:W-:Y:S01]  /*21790*/  HMMA.16816.F32 R72, R4, R10, R72 ;  /* 0x0000000a0448723c */ /* 0x000fe20000001848 */
[----:B------:R-:W4:Y:S01]  /*217a0*/  LDSM.16.MT88.4 R8, [R226+0x14000] ;  /* 0x01400000e208783b */ /* 0x000f220000004200 */
[----:B------:R-:W-:Y:S01]  /*217b0*/  FADD.FTZ R3, R171, R34 ;  /* 0x00000022ab037221 */ /* 0x000fe20000010000 */
[----:B------:R-:W4:Y:S03]  /*217c0*/  MUFU.EX2 R187, R187 ;  /* 0x000000bb00bb7308 */ /* 0x000f260000000800 */
[----:B---3--:R-:W-:-:S05]  /*217d0*/  FADD.FTZ R3, R174, R3 ;  /* 0x00000003ae037221 */ /* 0x008fca0000010000 */
[----:B------:R-:W-:Y:S01]  /*217e0*/  MUFU.EX2 R182, R182 ;  /* 0x000000b600b67308 */ /* 0x000fe20000000800 */
[C---:B-1----:R-:W-:Y:S07]  /*217f0*/  HMMA.16816.F32 R76, R4.reuse, R16, R76 ;  /* 0x00000010044c723c */ /* 0x042fee000000184c */
[----:B------:R-:W1:Y:S01]  /*21800*/  MUFU.EX2 R201, R201 ;  /* 0x000000c900c97308 */ /* 0x000e620000000800 */
[C---:B------:R-:W-:Y:S01]  /*21810*/  HMMA.16816.F32 R80, R4.reuse, R18, R80 ;  /* 0x000000120450723c */ /* 0x040fe20000001850 */
[----:B------:R-:W3:Y:S06]  /*21820*/  LDSM.16.MT88.4 R16, [R229+0x16000] ;  /* 0x01600000e510783b */ /* 0x000eec0000004200 */
[----:B------:R-:W-:Y:S01]  /*21830*/  MUFU.EX2 R184, R184 ;  /* 0x000000b800b87308 */ /* 0x000fe20000000800 */
[C---:B--2---:R-:W-:Y:S06]  /*21840*/  HMMA.16816.F32 R84, R4.reuse, R12, R84 ;  /* 0x0000000c0454723c */ /* 0x044fec0000001854 */
[C---:B------:R-:W-:Y:S01]  /*21850*/  HMMA.16816.F32 R88, R4.reuse, R14, R88 ;  /* 0x0000000e0458723c */ /* 0x040fe20000001858 */
[----:B------:R-:W2:Y:S01]  /*21860*/  LDSM.16.MT88.4 R12, [R228+0x16000] ;  /* 0x01600000e40c783b */ /* 0x000ea20000004200 */
[----:B------:R-:W-:Y:S04]  /*21870*/  MUFU.EX2 R199, R199 ;  /* 0x000000c700c77308 */ /* 0x000fe80000000800 */
[C---:B----4-:R-:W-:Y:S04]  /*21880*/  HMMA.16816.F32 R92, R4.reuse, R8, R92 ;  /* 0x00000008045c723c */ /* 0x050fe8000000185c */
[----:B------:R-:W-:Y:S02]  /*21890*/  MUFU.EX2 R186, R186 ;  /* 0x000000ba00ba7308 */ /* 0x000fe40000000800 */
[C---:B------:R-:W-:Y:S01]  /*218a0*/  HMMA.16816.F32 R96, R4.reuse, R10, R96 ;  /* 0x0000000a0460723c */ /* 0x040fe20000001860 */
[----:B------:R-:W4:Y:S05]  /*218b0*/  LDSM.16.MT88.4 R8, [R227+0x16000] ;  /* 0x01600000e308783b */ /* 0x000f2a0000004200 */
[----:B------:R-:W1:Y:S08]  /*218c0*/  MUFU.EX2 R195, R195 ;  /* 0x000000c300c37308 */ /* 0x000e700000000800 */
[----:B------:R-:W-:Y:S01]  /*218d0*/  MUFU.EX2 R190, R190 ;  /* 0x000000be00be7308 */ /* 0x000fe20000000800 */
[C---:B---3--:R-:W-:Y:S07]  /*218e0*/  HMMA.16816.F32 R100, R4.reuse, R16, R100 ;  /* 0x000000100464723c */ /* 0x048fee0000001864 */
[----:B------:R-:W3:Y:S01]  /*218f0*/  MUFU.EX2 R191, R191 ;  /* 0x000000bf00bf7308 */ /* 0x000ee20000000800 */
[C---:B------:R-:W-:Y:S01]  /*21900*/  HMMA.16816.F32 R104, R4.reuse, R18, R104 ;  /* 0x000000120468723c */ /* 0x040fe20000001868 */
[----:B------:R-:W1:Y:S05]  /*21910*/  LDSM.16.MT88.4 R16, [R226+0x16000] ;  /* 0x01600000e210783b */ /* 0x000e6a0000004200 */
[C---:B--2---:R-:W-:Y:S01]  /*21920*/  HMMA.16816.F32 R108, R4.reuse, R12, R108 ;  /* 0x0000000c046c723c */ /* 0x044fe2000000186c */
[----:B------:R-:W-:Y:S05]  /*21930*/  MUFU.EX2 R181, R181 ;  /* 0x000000b500b57308 */ /* 0x000fea0000000800 */
[C---:B------:R-:W-:Y:S01]  /*21940*/  HMMA.16816.F32 R112, R4.reuse, R14, R112 ;  /* 0x0000000e0470723c */ /* 0x040fe20000001870 */
[----:B------:R-:W2:Y:S02]  /*21950*/  LDSM.16.MT88.4 R12, [R229+0x10800] ;  /* 0x01080000e50c783b */ /* 0x000ea40000004200 */
[----:B------:R-:W3:Y:S03]  /*21960*/  MUFU.EX2 R192, R192 ;  /* 0x000000c000c07308 */ /* 0x000ee60000000800 */
[C---:B----4-:R-:W-:Y:S05]  /*21970*/  HMMA.16816.F32 R116, R4.reuse, R8, R116 ;  /* 0x000000080474723c */ /* 0x050fea0000001874 */
[----:B------:R-:W-:Y:S01]  /*21980*/  MUFU.EX2 R177, R177 ;  /* 0x000000b100b17308 */ /* 0x000fe20000000800 */
[C---:B------:R-:W-:Y:S01]  /*21990*/  HMMA.16816.F32 R120, R4.reuse, R10, R120 ;  /* 0x0000000a0478723c */ /* 0x040fe20000001878 */
[----:B------:R-:W4:Y:S06]  /*219a0*/  LDSM.16.MT88.4 R8, [R228+0x10800] ;  /* 0x01080000e408783b */ /* 0x000f2c0000004200 */
[----:B------:R-:W-:Y:S08]  /*219b0*/  MUFU.EX2 R170, R170 ;  /* 0x000000aa00aa7308 */ /* 0x000ff00000000800 */
[----:B------:R-:W-:Y:S01]  /*219c0*/  MUFU.EX2 R172, R172 ;  /* 0x000000ac00ac7308 */ /* 0x000fe20000000800 */
[C---:B-1----:R-:W-:Y:S06]  /*219d0*/  HMMA.16816.F32 R124, R4.reuse, R16, R124 ;  /* 0x00000010047c723c */ /* 0x042fec000000187c */
[----:B------:R-:W-:Y:S01]  /*219e0*/  HMMA.16816.F32 R128, R4, R18, R128 ;  /* 0x000000120480723c */ /* 0x000fe20000001880 */
[----:B------:R-:W1:Y:S01]  /*219f0*/  LDSM.16.MT88.4 R16, [R227+0x12800] ;  /* 0x01280000e310783b */ /* 0x000e620000004200 */
[----:B------:R-:W3:Y:S05]  /*21a00*/  MUFU.EX2 R173, R173 ;  /* 0x000000ad00ad7308 */ /* 0x000eea0000000800 */
[----:B------:R-:W-:-:S02]  /*21a10*/  F2FP.F16.F32.PACK_AB R4, R174, R171 ;  /* 0x000000abae04723e */ /* 0x000fc400000000ff */
[----:B------:R-:W-:Y:S01]  /*21a20*/  F2FP.F16.F32.PACK_AB R5, R185, R178 ;  /* 0x000000b2b905723e */ /* 0x000fe200000000ff */
[----:B------:R-:W-:Y:S01]  /*21a30*/  MUFU.EX2 R175, R175 ;  /* 0x000000af00af7308 */ /* 0x000fe20000000800 */
[----:B------:R-:W-:Y:S01]  /*21a40*/  F2FP.F16.F32.PACK_AB R6, R183, R176 ;  /* 0x000000b0b706723e */ /* 0x000fe200000000ff */
[----:B------:R-:W-:Y:S01]  /*21a50*/  FADD.FTZ R178, R178, R169 ;  /* 0x000000a9b2b27221 */ /* 0x000fe20000010000 */
[----:B------:R-:W-:Y:S01]  /*21a60*/  F2FP.F16.F32.PACK_AB R7, R187, R180 ;  /* 0x000000b4bb07723e */ /* 0x000fe200000000ff */
[----:B------:R-:W-:Y:S01]  /*21a70*/  FADD.FTZ R176, R176, R3 ;  /* 0x00000003b0b07221 */ /* 0x000fe20000010000 */
[----:B------:R-:W-:Y:S01]  /*21a80*/  MOV R3, R165 ;  /* 0x000000a500037202 */ /* 0x000fe20000000f00 */
[----:B------:R-:W-:Y:S02]  /*21a90*/  FADD.FTZ R185, R185, R178 ;  /* 0x000000b2b9b97221 */ /* 0x000fe40000010000 */
[----:B------:R-:W3:Y:S01]  /*21aa0*/  MUFU.EX2 R194, R194 ;  /* 0x000000c200c27308 */ /* 0x000ee20000000800 */
[----:B------:R-:W-:Y:S01]  /*21ab0*/  FADD.FTZ R183, R183, R176 ;  /* 0x000000b0b7b77221 */ /* 0x000fe20000010000 */
[----:B--2---:R-:W-:Y:S01]  /*21ac0*/  HMMA.16816.F32 R160, R4, R12, R160 ;  /* 0x0000000c04a0723c */ /* 0x004fe200000018a0 */
[----:B------:R-:W-:-:S04]  /*21ad0*/  FADD.FTZ R180, R180, R185 ;  /* 0x000000b9b4b47221 */ /* 0x000fc80000010000 */
[----:B------:R-:W-:Y:S01]  /*21ae0*/  FADD.FTZ R187, R187, R180 ;  /* 0x000000b4bbbb7221 */ /* 0x000fe20000010000 */
[C---:B------:R-:W-:Y:S01]  /*21af0*/  HMMA.16816.F32 R156, R4.reuse, R14, R156 ;  /* 0x0000000e049c723c */ /* 0x040fe2000000189c */
[----:B------:R-:W2:Y:S05]  /*21b00*/  LDSM.16.MT88.4 R12, [R229+0x12800] ;  /* 0x01280000e50c783b */ /* 0x000eaa0000004200 */
[C---:B----4-:R-:W-:Y:S06]  /*21b10*/  HMMA.16816.F32 R152, R4.reuse, R8, R152 ;  /* 0x000000080498723c */ /* 0x050fec0000001898 */
[C---:B------:R-:W-:Y:S01]  /*21b20*/  HMMA.16816.F32 R148, R4.reuse, R10, R148 ;  /* 0x0000000a0494723c */ /* 0x040fe20000001894 */
[----:B------:R-:W4:Y:S05]  /*21b30*/  LDSM.16.MT88.4 R8, [R228+0x12800] ;  /* 0x01280000e408783b */ /* 0x000f2a0000004200 */
[C---:B------:R-:W-:Y:S06]  /*21b40*/  HMMA.16816.F32 R144, R4.reuse, R20, R144 ;  /* 0x000000140490723c */ /* 0x040fec0000001890 */
[C---:B------:R-:W-:Y:S01]  /*21b50*/  HMMA.16816.F32 R140, R4.reuse, R22, R140 ;  /* 0x00000016048c723c */ /* 0x040fe2000000188c */
[----:B------:R-:W3:Y:S05]  /*21b60*/  LDSM.16.MT88.4 R20, [R226+0x12800] ;  /* 0x01280000e214783b */ /* 0x000eea0000004200 */
[C---:B-1----:R-:W-:Y:S06]  /*21b70*/  HMMA.16816.F32 R52, R4.reuse, R16, R52 ;  /* 0x000000100434723c */ /* 0x042fec0000001834 */
[C---:B------:R-:W-:Y:S01]  /*21b80*/  HMMA.16816.F32 R56, R4.reuse, R18, R56 ;  /* 0x000000120438723c */ /* 0x040fe20000001838 */
[----:B------:R-:W1:Y:S05]  /*21b90*/  LDSM.16.MT88.4 R16, [R227+0x14800] ;  /* 0x01480000e310783b */ /* 0x000e6a0000004200 */
[C---:B--2---:R-:W-:Y:S06]  /*21ba0*/  HMMA.16816.F32 R36, R4.reuse, R12, R36 ;  /* 0x0000000c0424723c */ /* 0x044fec0000001824 */
[C---:B------:R-:W-:Y:S01]  /*21bb0*/  HMMA.16816.F32 R40, R4.reuse, R14, R40 ;  /* 0x0000000e0428723c */ /* 0x040fe20000001828 */
[----:B------:R-:W2:Y:S05]  /*21bc0*/  LDSM.16.MT88.4 R12, [R229+0x14800] ;  /* 0x01480000e50c783b */ /* 0x000eaa0000004200 */
[C---:B----4-:R-:W-:Y:S06]  /*21bd0*/  HMMA.16816.F32 R44, R4.reuse, R8, R44 ;  /* 0x00000008042c723c */ /* 0x050fec000000182c */
[C---:B------:R-:W-:Y:S01]  /*21be0*/  HMMA.16816.F32 R48, R4.reuse, R10, R48 ;  /* 0x0000000a0430723c */ /* 0x040fe20000001830 */
[----:B------:R-:W4:Y:S05]  /*21bf0*/  LDSM.16.MT88.4 R8, [R228+0x14800] ;  /* 0x01480000e408783b */ /* 0x000f2a0000004200 */
[C---:B---3--:R-:W-:Y:S06]  /*21c00*/  HMMA.16816.F32 R60, R4.reuse, R20, R60 ;  /* 0x00000014043c723c */ /* 0x048fec000000183c */
[C---:B------:R-:W-:Y:S01]  /*21c10*/  HMMA.16816.F32 R64, R4.reuse, R22, R64 ;  /* 0x000000160440723c */ /* 0x040fe20000001840 */
[----:B------:R-:W3:Y:S05]  /*21c20*/  LDSM.16.MT88.4 R20, [R226+0x14800] ;  /* 0x01480000e214783b */ /* 0x000eea0000004200 */
[C---:B-1----:R-:W-:Y:S06]  /*21c30*/  HMMA.16816.F32 R84, R4.reuse, R16, R84 ;  /* 0x000000100454723c */ /* 0x042fec0000001854 */
[C---:B------:R-:W-:Y:S01]  /*21c40*/  HMMA.16816.F32 R88, R4.reuse, R18, R88 ;  /* 0x000000120458723c */ /* 0x040fe20000001858 */
[----:B------:R-:W-:Y:S05]  /*21c50*/  LDSM.16.MT88.4 R16, [R227+0x16800] ;  /* 0x01680000e310783b */ /* 0x000fea0000004200 */
[C---:B--2---:R-:W-:Y:S06]  /*21c60*/  HMMA.16816.F32 R68, R4.reuse, R12, R68 ;  /* 0x0000000c0444723c */ /* 0x044fec0000001844 */
        /* <DEDUP_REMOVED lines=19> */
[----:B------:R-:W4:Y:S05]  /*21da0*/  LDSM.16.MT88.4 R16, [R227+0x11000] ;  /* 0x01100000e310783b */ /* 0x000f2a0000004200 */
[C---:B---3--:R-:W-:Y:S06]  /*21db0*/  HMMA.16816.F32 R124, R4.reuse, R20, R124 ;  /* 0x00000014047c723c */ /* 0x048fec000000187c */
[----:B------:R-:W-:Y:S01]  /*21dc0*/  HMMA.16816.F32 R128, R4, R22, R128 ;  /* 0x000000160480723c */ /* 0x000fe20000001880 */
[----:B------:R-:W-:Y:S06]  /*21dd0*/  LDSM.16.MT88.4 R20, [R227+0x13000] ;  /* 0x01300000e314783b */ /* 0x000fec0000004200 */
        /* <DEDUP_REMOVED lines=10> */
[----:B-1----:R-:W-:Y:S01]  /*21e80*/  HMMA.16816.F32 R160, R4, R12, R160 ;  /* 0x0000000c04a0723c */ /* 0x002fe200000018a0 */
[----:B------:R-:W-:Y:S01]  /*21e90*/  FADD.FTZ R0, R199, R0 ;  /* 0x00000000c7007221 */ /* 0x000fe20000010000 */
[----:B------:R-:W-:-:S04]  /*21ea0*/  FADD.FTZ R191, R191, R190 ;  /* 0x000000bebfbf7221 */ /* 0x000fc80000010000 */
[C---:B------:R-:W-:Y:S01]  /*21eb0*/  HMMA.16816.F32 R156, R4.reuse, R14, R156 ;  /* 0x0000000e049c723c */ /* 0x040fe2000000189c */
[----:B------:R-:W1:Y:S05]  /*21ec0*/  LDSM.16.MT88.4 R12, [R229+0x13000] ;  /* 0x01300000e50c783b */ /* 0x000e6a0000004200 */
[C---:B--2---:R-:W-:Y:S06]  /*21ed0*/  HMMA.16816.F32 R152, R4.reuse, R8, R152 ;  /* 0x000000080498723c */ /* 0x044fec0000001898 */
[C---:B------:R-:W-:Y:S01]  /*21ee0*/  HMMA.16816.F32 R148, R4.reuse, R10, R148 ;  /* 0x0000000a0494723c */ /* 0x040fe20000001894 */
[----:B------:R-:W2:Y:S05]  /*21ef0*/  LDSM.16.MT88.4 R8, [R228+0x13000] ;  /* 0x01300000e408783b */ /* 0x000eaa0000004200 */
[C---:B----4-:R-:W-:Y:S06]  /*21f00*/  HMMA.16816.F32 R144, R4.reuse, R16, R144 ;  /* 0x000000100490723c */ /* 0x050fec0000001890 */
[C---:B------:R-:W-:Y:S01]  /*21f10*/  HMMA.16816.F32 R140, R4.reuse, R18, R140 ;  /* 0x00000012048c723c */ /* 0x040fe2000000188c */
[----:B------:R-:W-:Y:S05]  /*21f20*/  LDSM.16.MT88.4 R16, [R229+0x15000] ;  /* 0x01500000e510783b */ /* 0x000fea0000004200 */
[C---:B------:R-:W-:Y:S06]  /*21f30*/  HMMA.16816.F32 R136, R4.reuse, R24, R136 ;  /* 0x000000180488723c */ /* 0x040fec0000001888 */
        /* <DEDUP_REMOVED lines=13> */
[----:B------:R-:W-:Y:S05]  /*22010*/  LDSM.16.MT88.4 R24, [R226+0x17000] ;  /* 0x01700000e218783b */ /* 0x000fea0000004200 */
[C---:B------:R-:W-:Y:S06]  /*22020*/  HMMA.16816.F32 R68, R4.reuse, R16, R68 ;  /* 0x000000100444723c */ /* 0x040fec0000001844 */
[C---:B------:R-:W-:Y:S01]  /*22030*/  HMMA.16816.F32 R72, R4.reuse, R18, R72 ;  /* 0x000000120448723c */ /* 0x040fe20000001848 */
[----:B------:R-:W3:Y:S05]  /*22040*/  LDSM.16.MT88.4 R16, [R229+0x17000] ;  /* 0x01700000e510783b */ /* 0x000eea0000004200 */
        /* <DEDUP_REMOVED lines=21> */
[----:B------:R-:W-:Y:S01]  /*221a0*/  F2FP.F16.F32.PACK_AB R4, R192, R181 ;  /* 0x000000b5c004723e */ /* 0x000fe200000000ff */
        /* <DEDUP_REMOVED lines=42> */
[C---:B------:R-:W-:Y:S06]  /*22450*/  HMMA.16816.F32 R48, R4.reuse, R30, R48 ;  /* 0x0000001e0430723c */ /* 0x040fec0000001830 */
[C---:B------:R-:W-:Y:S06]  /*22460*/  HMMA.16816.F32 R84, R4.reuse, R24, R84 ;  /* 0x000000180454723c */ /* 0x040fec0000001854 */
[C---:B------:R-:W-:Y:S06]  /*22470*/  HMMA.16816.F32 R88, R4.reuse, R26, R88 ;  /* 0x0000001a0458723c */ /* 0x040fec0000001858 */
[C---:B---3--:R-:W-:Y:S06]  /*22480*/  HMMA.16816.F32 R100, R4.reuse, R16, R100 ;  /* 0x000000100464723c */ /* 0x048fec0000001864 */
[C---:B------:R-:W-:Y:S06]  /*22490*/  HMMA.16816.F32 R104, R4.reuse, R18, R104 ;  /* 0x000000120468723c */ /* 0x040fec0000001868 */
[C---:B-1----:R-:W-:Y:S06]  /*224a0*/  HMMA.16816.F32 R108, R4.reuse, R8, R108 ;  /* 0x00000008046c723c */ /* 0x042fec000000186c */
[C---:B------:R-:W-:Y:S06]  /*224b0*/  HMMA.16816.F32 R112, R4.reuse, R10, R112 ;  /* 0x0000000a0470723c */ /* 0x040fec0000001870 */
[C---:B----4-:R-:W-:Y:S06]  /*224c0*/  HMMA.16816.F32 R116, R4.reuse, R12, R116 ;  /* 0x0000000c0474723c */ /* 0x050fec0000001874 */
[C---:B------:R-:W-:Y:S06]  /*224d0*/  HMMA.16816.F32 R120, R4.reuse, R14, R120 ;  /* 0x0000000e0478723c */ /* 0x040fec0000001878 */
[C---:B--2---:R-:W-:Y:S06]  /*224e0*/  HMMA.16816.F32 R124, R4.reuse, R20, R124 ;  /* 0x00000014047c723c */ /* 0x044fec000000187c */
[----:B------:R-:W-:-:S15]  /*224f0*/  HMMA.16816.F32 R128, R4, R22, R128 ;  /* 0x000000160480723c */ /* 0x000fde0000001880 */
[----:B------:R-:W-:-:S09]  /*22500*/  NOP ;  /* 0x0000000000007918 */ /* 0x000fd20000000000 */
.L_x_1479:
[----:B------:R-:W-:-:S13]  /*22510*/  ISETP.GE.AND P0, PT, R243, 0x1, PT ;  /* 0x00000001f300780c */ /* 0x000fda0003f06270 */
[----:B------:R-:W-:Y:S05]  /*22520*/  @!P0 BRA `(.L_x_1488) ;  /* 0x0000004c00948947 */ /* 0x000fea0003800000 */
[----:B------:R-:W-:Y:S02]  /*22530*/  MOV R0, R3 ;  /* 0x0000000300007202 */ /* 0x000fe40000000f00 */
[----:B------:R-:W-:-:S07]  /*22540*/  MOV R169, R164 ;  /* 0x000000a400a97202 */ /* 0x000fce0000000f00 */
.L_x_1497:
        /* <DEDUP_REMOVED lines=11> */
[C---:B--2---:R-:W-:Y:S02]  /*22600*/  R2UR UR4, R170.reuse ;  /* 0x00000000aa0472ca */ /* 0x044fe400000e0000 */
[C---:B------:R-:W-:Y:S02]  /*22610*/  R2UR UR5, R171.reuse ;  /* 0x00000000ab0572ca */ /* 0x040fe400000e0000 */
[C---:B------:R-:W-:Y:S02]  /*22620*/  R2UR UR10, R170.reuse ;  /* 0x00000000aa0a72ca */ /* 0x040fe400000e0000 */
[C---:B------:R-:W-:Y:S02]  /*22630*/  R2UR UR11, R171.reuse ;  /* 0x00000000ab0b72ca */ /* 0x040fe400000e0000 */
[C---:B------:R-:W-:Y:S02]  /*22640*/  R2UR UR12, R170.reuse ;  /* 0x00000000aa0c72ca */ /* 0x040fe400000e0000 */
[C---:B------:R-:W-:Y:S02]  /*22650*/  R2UR UR13, R171.reuse ;  /* 0x00000000ab0d72ca */ /* 0x040fe400000e0000 */
[----:B------:R-:W-:Y:S02]  /*22660*/  R2UR UR8, R170 ;  /* 0x00000000aa0872ca */ /* 0x000fe400000e0000 */
[----:B------:R-:W-:Y:S01]  /*22670*/  R2UR UR9, R171 ;  /* 0x00000000ab0972ca */ /* 0x000fe200000e0000 */
[----:B-1----:R-:W2:Y:S02]  /*22680*/  LD.E R11, desc[UR4][R2.64+0x170] ;  /* 0x00017004020b7980 */ /* 0x002ea4000c101900 */
[-C--:B--2---:R-:W-:Y:S02]  /*22690*/  IABS R8, R11.reuse ;  /* 0x0000000b00087213 */ /* 0x084fe40000000000 */
[-C--:B------:R-:W-:Y:S02]  /*226a0*/  IABS R6, R11.reuse ;  /* 0x0000000b00067213 */ /* 0x080fe40000000000 */
[----:B------:R-:W1:Y:S03]  /*226b0*/  I2F.RP R7, R8 ;  /* 0x0000000800077306 */ /* 0x000e660000209400 */
[----:B------:R-:W-:Y:S07]  /*226c0*/  IMAD.MOV R6, RZ, RZ, -R6 ;  /* 0x000000ffff067224 */ /* 0x000fee00078e0a06 */
[----:B-1----:R-:W1:Y:S02]  /*226d0*/  MUFU.RCP R4, R7 ;  /* 0x0000000700047308 */ /* 0x002e640000001000 */
[----:B-1----:R-:W-:Y:S01]  /*226e0*/  VIADD R14, R4, 0xffffffe ;  /* 0x0ffffffe040e7836 */ /* 0x002fe20000000000 */
[----:B------:R-:W-:Y:S01]  /*226f0*/  IABS R7, R12 ;  /* 0x0000000c00077213 */ /* 0x000fe20000000000 */
[C---:B------:R-:W-:Y:S01]  /*22700*/  VIADD R4, R12.reuse, 0xffffffc0 ;  /* 0xffffffc00c047836 */ /* 0x040fe20000000000 */
[-C--:B------:R-:W-:Y:S05]  /*22710*/  LOP3.LUT R12, R12, R11.reuse, RZ, 0x3c, !PT ;  /* 0x0000000b0c0c7212 */ /* 0x080fea00078e3cff */
[----:B------:R-:W1:Y:S02]  /*22720*/  F2I.FTZ.U32.TRUNC.NTZ R15, R14 ;  /* 0x0000000e000f7305 */ /* 0x000e64000021f000 */
[--C-:B-1----:R-:W-:Y:S02]  /*22730*/  IMAD.MOV R5, RZ, RZ, -R15.reuse ;  /* 0x000000ffff057224 */ /* 0x102fe400078e0a0f */
[----:B------:R-:W-:Y:S02]  /*22740*/  IMAD.MOV.U32 R14, RZ, RZ, RZ ;  /* 0x000000ffff0e7224 */ /* 0x000fe400078e00ff */
[----:B------:R-:W-:Y:S01]  /*22750*/  IMAD R10, R5, R8, RZ ;  /* 0x00000008050a7224 */ /* 0x000fe200078e02ff */
[----:B------:R-:W-:Y:S02]  /*22760*/  IABS R5, R4 ;  /* 0x0000000400057213 */ /* 0x000fe40000000000 */
[----:B------:R-:W-:Y:S01]  /*22770*/  LOP3.LUT R4, R4, R11, RZ, 0x3c, !PT ;  /* 0x0000000b04047212 */ /* 0x000fe200078e3cff */
[----:B------:R-:W-:Y:S02]  /*22780*/  IMAD.HI.U32 R10, R15, R10, R14 ;  /* 0x0000000a0f0a7227 */ /* 0x000fe400078e000e */
[----:B------:R-:W2:Y:S01]  /*22790*/  LD.E.64 R14, desc[UR8][R2.64+0x28] ;  /* 0x00002808020e7980 */ /* 0x000ea2000c101b00 */
[----:B------:R-:W-:Y:S03]  /*227a0*/  ISETP.GE.AND P0, PT, R4, RZ, PT ;  /* 0x000000ff0400720c */ /* 0x000fe60003f06270 */
        /* <DEDUP_REMOVED lines=13> */
[----:B------:R-:W3:Y:S01]  /*22880*/  LD.E.64 R12, desc[UR4][R2.64+0x40] ;  /* 0x00004004020c7980 */ /* 0x000ee2000c101b00 */
[----:B------:R-:W-:Y:S02]  /*22890*/  ISETP.NE.AND P2, PT, R11, RZ, PT ;  /* 0x000000ff0b00720c */ /* 0x000fe40003f45270 */
[----:B------:R-:W-:Y:S04]  /*228a0*/  LOP3.LUT R7, RZ, R11, RZ, 0x33, !PT ;  /* 0x0000000bff077212 */ /* 0x000fe800078e33ff */
[----:B------:R-:W-:Y:S02]  /*228b0*/  @P3 VIADD R9, R9, 0x1 ;  /* 0x0000000109093836 */ /* 0x000fe40000000000 */
[----:B------:R-:W-:Y:S02]  /*228c0*/  @P4 VIADD R10, R10, 0x1 ;  /* 0x000000010a0a4836 */ /* 0x000fe40000000000 */
[----:B------:R-:W-:Y:S02]  /*228d0*/  @!P0 IMAD.MOV R9, RZ, RZ, -R9 ;  /* 0x000000ffff098224 */ /* 0x000fe400078e0a09 */
[----:B------:R-:W-:Y:S03]  /*228e0*/  @!P1 IMAD.MOV R10, RZ, RZ, -R10 ;  /* 0x000000ffff0a9224 */ /* 0x000fe600078e0a0a */
[C---:B------:R-:W-:Y:S02]  /*228f0*/  SEL R9, R7.reuse, R9, !P2 ;  /* 0x0000000907097207 */ /* 0x040fe40005000000 */
[----:B------:R-:W-:Y:S02]  /*22900*/  SEL R7, R7, R10, !P2 ;  /* 0x0000000a07077207 */ /* 0x000fe40005000000 */
[-C--:B------:R-:W-:Y:S02]  /*22910*/  LEA R18, P1, R9, R244.reuse, 0x2 ;  /* 0x000000f409127211 */ /* 0x080fe400078210ff */
[----:B------:R-:W-:Y:S02]  /*22920*/  LEA R16, P0, R7, R244, 0x2 ;  /* 0x000000f407107211 */ /* 0x000fe400078010ff */
[-C--:B------:R-:W-:Y:S02]  /*22930*/  LEA.HI.X.SX32 R19, R9, R245.reuse, 0x2, P1 ;  /* 0x000000f509137211 */ /* 0x080fe400008f16ff */
[C---:B------:R-:W-:Y:S02]  /*22940*/  LEA.HI.X.SX32 R17, R7.reuse, R245, 0x2, P0 ;  /* 0x000000f507117211 */ /* 0x040fe400000f16ff */
[----:B------:R-:W-:Y:S01]  /*22950*/  IADD3 R6, R7, -R9, RZ ;  /* 0x8000000907067210 */ /* 0x000fe20007ffe0ff */
[----:B------:R-:W4:Y:S04]  /*22960*/  LD.E R4, desc[UR10][R18.64] ;  /* 0x0000000a12047980 */ /* 0x000f28000c101900 */
[----:B------:R-:W-:Y:S01]  /*22970*/  IMAD R11, R11, R6, -0x40 ;  /* 0xffffffc00b0b7424 */ /* 0x000fe200078e0206 */
[----:B------:R-:W4:Y:S04]  /*22980*/  LD.E R5, desc[UR12][R16.64] ;  /* 0x0000000c10057980 */ /* 0x000f28000c101900 */
[----:B------:R-:W-:Y:S01]  /*22990*/  SHF.R.S32.HI R7, RZ, 0x1f, R11 ;  /* 0x0000001fff077819 */ /* 0x000fe2000001140b */
[-C--:B---3--:R-:W-:Y:S02]  /*229a0*/  IMAD R6, R13, R11.reuse, RZ ;  /* 0x0000000b0d067224 */ /* 0x088fe400078e02ff */
[C---:B------:R-:W-:Y:S04]  /*229b0*/  IMAD.WIDE.U32 R8, R12.reuse, R11, RZ ;  /* 0x0000000b0c087225 */ /* 0x040fe800078e00ff */
[----:B------:R-:W-:Y:S04]  /*229c0*/  IMAD R6, R12, R7, R6 ;  /* 0x000000070c067224 */ /* 0x000fe800078e0206 */
[----:B------:R-:W-:Y:S02]  /*229d0*/  IMAD.IADD R9, R9, 0x1, R6 ;  /* 0x0000000109097824 */ /* 0x000fe400078e0206 */
[----:B----4-:R-:W-:Y:S04]  /*229e0*/  IMAD.IADD R5, R4, 0x1, -R5 ;  /* 0x0000000104057824 */ /* 0x010fe800078e0a05 */
[----:B--2---:R-:W-:Y:S01]  /*229f0*/  IMAD R7, R15, R5, RZ ;  /* 0x000000050f077224 */ /* 0x004fe200078e02ff */
[----:B------:R-:W-:Y:S01]  /*22a00*/  SHF.R.S32.HI R4, RZ, 0x1f, R5 ;  /* 0x0000001fff047819 */ /* 0x000fe20000011405 */
[----:B------:R-:W-:Y:S04]  /*22a10*/  IMAD.WIDE.U32 R8, R5, R14, R8 ;  /* 0x0000000e05087225 */ /* 0x000fe800078e0008 */
[----:B------:R-:W-:Y:S04]  /*22a20*/  IMAD R7, R14, R4, R7 ;  /* 0x000000040e077224 */ /* 0x000fe800078e0207 */
[----:B------:R-:W-:Y:S01]  /*22a30*/  IMAD.IADD R6, R9, 0x1, R7 ;  /* 0x0000000109067824 */ /* 0x000fe200078e0207 */
[----:B------:R-:W-:Y:S05]  /*22a40*/  BRA `(.L_x_1491) ;  /* 0x0000000000187947 */ /* 0x000fea0003800000 */
.L_x_1490:
[----:B--2---:R-:W-:Y:S02]  /*22a50*/  R2UR UR4, R170 ;  /* 0x00000000aa0472ca */ /* 0x004fe400000e0000 */
[----:B------:R-:W-:Y:S11]  /*22a60*/  R2UR UR5, R171 ;  /* 0x00000000ab0572ca */ /* 0x000ff600000e0000 */
[----:B------:R-:W-:Y:S02]  /*22a70*/  @!UPT UIADD3 URZ, URZ, URZ, URZ ;  /* 0x0000003f3f3ff290 */ /* 0x000fe4000fffe03f */
[----:B-1----:R-:W2:Y:S02]  /*22a80*/  LD.E R8, desc[UR4][R2.64+0x40] ;  /* 0x0000400402087980 */ /* 0x002ea4000c101900 */
[----:B--2---:R-:W-:Y:S05]  /*22a90*/  IMAD.U32 R8, R8, -0x40, RZ ;  /* 0xffffffc008087824 */ /* 0x004fea00078e00ff */
[----:B------:R-:W-:Y:S02]  /*22aa0*/  SHF.R.S32.HI R6, RZ, 0x1f, R8 ;  /* 0x0000001fff067819 */ /* 0x000fe40000011408 */
.L_x_1491:
[----:B------:R-:W-:Y:S05]  /*22ab0*/  BSYNC B0 ;  /* 0x0000000000007941 */ /* 0x000fea0003800000 */
.L_x_1489:
[C---:B------:R-:W-:Y:S01]  /*22ac0*/  LOP3.LUT P6, RZ, R246.reuse, 0x1, RZ, 0xc0, !PT ;  /* 0x00000001f6ff7812 */ /* 0x040fe200078cc0ff */
[----:B------:R-:W-:Y:S01]  /*22ad0*/  BSSY B1, `(.L_x_1492) ;  /* 0x000027c000017945 */ /* 0x000fe20003800000 */
[C---:B------:R-:W-:Y:S02]  /*22ae0*/  LOP3.LUT P5, RZ, R246.reuse, 0x2, RZ, 0xc0, !PT ;  /* 0x00000002f6ff7812 */ /* 0x040fe400078ac0ff */
[----:B------:R-:W-:Y:S02]  /*22af0*/  LOP3.LUT P4, RZ, R246, 0x4, RZ, 0xc0, !PT ;  /* 0x00000004f6ff7812 */ /* 0x000fe4000788c0ff */
[----:B------:R-:W-:Y:S02]  /*22b00*/  LEA R250, P1, R8, R188, 0x1 ;  /* 0x000000bc08fa7211 */ /* 0x000fe400078208ff */
[----:B------:R-:W-:Y:S02]  /*22b10*/  LOP3.LUT P3, RZ, R246, 0x8, RZ, 0xc0, !PT ;  /* 0x00000008f6ff7812 */ /* 0x000fe4000786c0ff */
[CC--:B------:R-:W-:Y:S02]  /*22b20*/  LEA.HI.X R251, R8.reuse, R189.reuse, R6, 0x1, P1 ;  /* 0x000000bd08fb7211 */ /* 0x0c0fe400008f0c06 */
[----:B------:R-:W-:Y:S02]  /*22b30*/  IADD3 R7, P0, R8, R230, RZ ;  /* 0x000000e608077210 */ /* 0x000fe40007f1e0ff */
[----:B------:R-:W-:Y:S02]  /*22b40*/  @P6 R2UR UR4, R170 ;  /* 0x00000000aa0462ca */ /* 0x000fe400000e0000 */
[C---:B------:R-:W-:Y:S01]  /*22b50*/  @P6 R2UR UR5, R171.reuse ;  /* 0x00000000ab0562ca */ /* 0x040fe200000e0000 */
[--C-:B------:R-:W-:Y:S01]  /*22b60*/  IMAD.X R6, R6, 0x1, R231.reuse, P0 ;  /* 0x0000000106067824 */ /* 0x100fe200000e06e7 */
        /* <DEDUP_REMOVED lines=37> */
[--C-:B------:R-:W-:Y:S01]  /*22dc0*/  IMAD.X R6, R6, 0x1, R231.reuse, P2 ;  /* 0x0000000106067824 */ /* 0x100fe200010e06e7 */
        /* <DEDUP_REMOVED lines=21> */
[-C--:B------:R-:W-:Y:S01]  /*22f20*/  @P6 LEA R24, P0, R4, R188.reuse, 0x1 ;  /* 0x000000bc04186211 */ /* 0x080fe200078008ff */
        /* <DEDUP_REMOVED lines=12> */
[----:B------:R1:W-:Y:S01]  /*22ff0*/  @P3 LDGSTS.E.BYPASS.LTC128B.128 [R241+0x16800], desc[UR12][R8.64+0x180] ;  /* 0x1680018008f13fae */ /* 0x0003e2000b901d4c */
[----:B------:R-:W-:Y:S02]  /*23000*/  @P6 R2UR UR12, R170 ;  /* 0x00000000aa0c62ca */ /* 0x000fe400000e0000 */
[C---:B------:R-:W-:Y:S01]  /*23010*/  @P6 R2UR UR13, R171.reuse ;  /* 0x00000000ab0d62ca */ /* 0x040fe200000e0000 */
[----:B------:R-:W-:Y:S01]  /*23020*/  @!P3 STS.128 [R241+0x16800], RZ ;  /* 0x016800fff100b388 */ /* 0x000fe20000000c00 */
[CCC-:B------:R-:W-:Y:S02]  /*23030*/  @P5 LEA.HI.X R31, R4.reuse, R189.reuse, R6.reuse, 0x1, P2 ;  /* 0x000000bd041f5211 */ /* 0x1c0fe400010f0c06 */
[-CC-:B------:R-:W-:Y:S01]  /*23040*/  @P4 LEA.HI.X R29, R4, R189.reuse, R6.reuse, 0x1, P1 ;  /* 0x000000bd041d4211 */ /* 0x180fe200008f0c06 */
[----:B------:R-:W-:Y:S01]  /*23050*/  @!PT LDS RZ, [RZ] ;  /* 0x00000000fffff984 */ /* 0x000fe20000000800 */
[----:B------:R-:W-:Y:S01]  /*23060*/  @!PT LDS RZ, [RZ] ;  /* 0x00000000fffff984 */ /* 0x000fe20000000800 */
[----:B------:R-:W-:Y:S01]  /*23070*/  @!PT LDS RZ, [RZ] ;  /* 0x00000000fffff984 */ /* 0x000fe20000000800 */
[----:B------:R-:W-:Y:S01]  /*23080*/  @P6 LDGSTS.E.BYPASS.LTC128B.128 [R241+0x11000], desc[UR10][R22.64] ;  /* 0x1100000016f16fae */ /* 0x000fe2000b901d4a */
[----:B------:R-:W-:Y:S02]  /*23090*/  @P5 R2UR UR10, R170 ;  /* 0x00000000aa0a52ca */ /* 0x000fe400000e0000 */
[C---:B------:R-:W-:Y:S01]  /*230a0*/  @P5 R2UR UR11, R171.reuse ;  /* 0x00000000ab0b52ca */ /* 0x040fe200000e0000 */
        /* <DEDUP_REMOVED lines=14> */
[----:B------:R-:W-:Y:S01]  /*23190*/  @P4 LDGSTS.E.BYPASS.LTC128B.128 [R241+0x15000], desc[UR4][R18.64+0x100] ;  /* 0x1500010012f14fae */ /* 0x000fe2000b901d44 */
[C---:B------:R-:W-:Y:S02]  /*231a0*/  @P3 R2UR UR4, R170.reuse ;  /* 0x00000000aa0432ca */ /* 0x040fe400000e0000 */
[C---:B------:R-:W-:Y:S01]  /*231b0*/  @P3 R2UR UR5, R171.reuse ;  /* 0x00000000ab0532ca */ /* 0x040fe200000e0000 */
        /* <DEDUP_REMOVED lines=25> */
[----:B------:R-:W-:Y:S02]  /*23350*/  R2UR UR4, R170 ;  /* 0x00000000aa0472ca */ /* 0x000fe400000e0000 */
[----:B------:R-:W-:Y:S01]  /*23360*/  R2UR UR5, R171 ;  /* 0x00000000ab0572ca */ /* 0x000fe200000e0000 */
[----:B------:R-:W-:Y:S04]  /*23370*/  @!P3 STS.128 [R241+0x17800], RZ ;  /* 0x017800fff100b388 */ /* 0x000fe80000000c00 */
[----:B------:R-:W-:Y:S04]  /*23380*/  LDSM.16.M88.4 R32, [R225] ;  /* 0x00000000e120783b */ /* 0x000fe80000000200 */
[----:B-1----:R-:W1:Y:S04]  /*23390*/  LDSM.16.M88.4 R8, [R224+0x8000] ;  /* 0x00800000e008783b */ /* 0x002e680000000200 */
[----:B--2---:R-:W2:Y:S04]  /*233a0*/  LDSM.16.M88.4 R16, [R224+0x8800] ;  /* 0x00880000e010783b */ /* 0x004ea80000000200 */
[----:B---3--:R-:W3:Y:S04]  /*233b0*/  LDSM.16.M88.4 R24, [R224+0x9000] ;  /* 0x00900000e018783b */ /* 0x008ee80000000200 */
[----:B------:R-:W5:Y:S04]  /*233c0*/  LDSM.16.M88.4 R164, [R224+0x9800] ;  /* 0x00980000e0a4783b */ /* 0x000f680000000200 */
[----:B------:R-:W0:Y:S04]  /*233d0*/  LDGDEPBAR ;  /* 0x00000000000079af */ /* 0x000e280000000000 */
[----:B------:R-:W-:Y:S04]  /*233e0*/  LDSM.16.M88.4 R172, [R223] ;  /* 0x00000000dfac783b */ /* 0x000fe80000000200 */
[----:B------:R-:W5:Y:S04]  /*233f0*/  LDSM.16.M88.4 R176, [R222] ;  /* 0x00000000deb0783b */ /* 0x000f680000000200 */
[----:B------:R-:W5:Y:S04]  /*23400*/  LDSM.16.M88.4 R180, [R218] ;  /* 0x00000000dab4783b */ /* 0x000f680000000200 */
[----:B------:R-:W5:Y:S04]  /*23410*/  LDSM.16.M88.4 R184, [R217] ;  /* 0x00000000d9b8783b */ /* 0x000f680000000200 */
[----:B----4-:R-:W4:Y:S01]  /*23420*/  LDSM.16.M88.4 R188, [R216] ;  /* 0x00000000d8bc783b */ /* 0x010f220000000200 */
[C---:B-1----:R-:W-:Y:S03]  /*23430*/  HMMA.16816.F32 R4, R32.reuse, R8, RZ ;  /* 0x000000082004723c */ /* 0x042fe600000018ff */
[----:B------:R-:W-:Y:S04]  /*23440*/  LDSM.16.M88.4 R192, [R221] ;  /* 0x00000000ddc0783b */ /* 0x000fe80000000200 */
[----:B------:R-:W1:Y:S01]  /*23450*/  LDSM.16.M88.4 R196, [R219+0x8000] ;  /* 0x00800000dbc4783b */ /* 0x000e620000000200 */
[C---:B------:R-:W-:Y:S03]  /*23460*/  HMMA.16816.F32 R8, R32.reuse, R10, RZ ;  /* 0x0000000a2008723c */ /* 0x040fe600000018ff */
[----:B------:R-:W-:Y:S03]  /*23470*/  LDSM.16.M88.4 R200, [R215] ;  /* 0x00000000d7c8783b */ /* 0x000fe60000000200 */
[C---:B--2---:R-:W-:Y:S01]  /*23480*/  HMMA.16816.F32 R12, R32.reuse, R16, RZ ;  /* 0x00000010200c723c */ /* 0x044fe200000018ff */
[----:B------:R-:W2:Y:S05]  /*23490*/  LD.E R248, desc[UR4][R2.64+0x18c] ;  /* 0x00018c0402f87980 */ /* 0x000eaa000c101900 */
[C---:B------:R-:W-:Y:S06]  /*234a0*/  HMMA.16816.F32 R16, R32.reuse, R18, RZ ;  /* 0x000000122010723c */ /* 0x040fec00000018ff */
[C---:B---3--:R-:W-:Y:S06]  /*234b0*/  HMMA.16816.F32 R20, R32.reuse, R24, RZ ;  /* 0x000000182014723c */ /* 0x048fec00000018ff */
[C---:B------:R-:W-:Y:S06]  /*234c0*/  HMMA.16816.F32 R24, R32.reuse, R26, RZ ;  /* 0x0000001a2018723c */ /* 0x040fec00000018ff */
[C---:B-----5:R-:W-:Y:S06]  /*234d0*/  HMMA.16816.F32 R28, R32.reuse, R164, RZ ;  /* 0x000000a4201c723c */ /* 0x060fec00000018ff */
[----:B------:R-:W-:Y:S01]  /*234e0*/  HMMA.16816.F32 R32, R32, R166, RZ ;  /* 0x000000a62020723c */ /* 0x000fe200000018ff */
[----:B------:R-:W3:Y:S05]  /*234f0*/  LDSM.16.M88.4 R164, [R219+0x8800] ;  /* 0x00880000dba4783b */ /* 0x000eea0000000200 */
[C---:B------:R-:W-:Y:S06]  /*23500*/  HMMA.16816.F32 R4, R172.reuse, R176, R4 ;  /* 0x000000b0ac04723c */ /* 0x040fec0000001804 */
[C---:B------:R-:W-:Y:S01]  /*23510*/  HMMA.16816.F32 R8, R172.reuse, R178, R8 ;  /* 0x000000b2ac08723c */ /* 0x040fe20000001808 */
[----:B------:R-:W5:Y:S05]  /*23520*/  LDSM.16.M88.4 R176, [R219+0x9000] ;  /* 0x00900000dbb0783b */ /* 0x000f6a0000000200 */
[C---:B------:R-:W-:Y:S06]  /*23530*/  HMMA.16816.F32 R12, R172.reuse, R180, R12 ;  /* 0x000000b4ac0c723c */ /* 0x040fec000000180c */
[C---:B------:R-:W-:Y:S01]  /*23540*/  HMMA.16816.F32 R16, R172.reuse, R182, R16 ;  /* 0x000000b6ac10723c */ /* 0x040fe20000001810 */
[----:B------:R-:W5:Y:S05]  /*23550*/  LDSM.16.M88.4 R180, [R219+0x9800] ;  /* 0x00980000dbb4783b */ /* 0x000f6a0000000200 */
[C---:B------:R-:W-:Y:S06]  /*23560*/  HMMA.16816.F32 R20, R172.reuse, R184, R20 ;  /* 0x000000b8ac14723c */ /* 0x040fec0000001814 */
[C---:B------:R-:W-:Y:S01]  /*23570*/  HMMA.16816.F32 R24, R172.reuse, R186, R24 ;  /* 0x000000baac18723c */ /* 0x040fe20000001818 */
[----:B------:R-:W5:Y:S05]  /*23580*/  LDSM.16.M88.4 R184, [R220] ;  /* 0x00000000dcb8783b */ /* 0x000f6a0000000200 */
[C---:B----4-:R-:W-:Y:S06]  /*23590*/  HMMA.16816.F32 R28, R172.reuse, R188, R28 ;  /* 0x000000bcac1c723c */ /* 0x050fec000000181c */
[----:B------:R-:W-:Y:S01]  /*235a0*/  HMMA.16816.F32 R32, R172, R190, R32 ;  /* 0x000000beac20723c */ /* 0x000fe20000001820 */
[----:B------:R-:W4:Y:S04]  /*235b0*/  LDSM.16.M88.4 R172, [R215+0x800] ;  /* 0x00080000d7ac783b */ /* 0x000f280000000200 */
[----:B------:R-:W4:Y:S01]  /*235c0*/  LDSM.16.M88.4 R188, [R215+0x1000] ;  /* 0x00100000d7bc783b */ /* 0x000f220000000200 */
[C---:B-1----:R-:W-:Y:S06]  /*235d0*/  HMMA.16816.F32 R4, R192.reuse, R196, R4 ;  /* 0x000000c4c004723c */ /* 0x042fec0000001804 */
[C---:B------:R-:W-:Y:S01]  /*235e0*/  HMMA.16816.F32 R8, R192.reuse, R198, R8 ;  /* 0x000000c6c008723c */ /* 0x040fe20000001808 */
[----:B------:R-:W1:Y:S05]  /*235f0*/  LDSM.16.M88.4 R196, [R215+0x1800] ;  /* 0x00180000d7c4783b */ /* 0x000e6a0000000200 */
[C---:B---3--:R-:W-:Y:S06]  /*23600*/  HMMA.16816.F32 R12, R192.reuse, R164, R12 ;  /* 0x000000a4c00c723c */ /* 0x048fec000000180c */
[C---:B------:R-:W-:Y:S01]  /*23610*/  HMMA.16816.F32 R16, R192.reuse, R166, R16 ;  /* 0x000000a6c010723c */ /* 0x040fe20000001810 */
[----:B------:R-:W-:Y:S05]  /*23620*/  LDSM.16.M88.4 R164, [R225+0x2000] ;  /* 0x00200000e1a4783b */ /* 0x000fea0000000200 */
[C---:B-----5:R-:W-:Y:S06]  /*23630*/  HMMA.16816.F32 R20, R192.reuse, R176, R20 ;  /* 0x000000b0c014723c */ /* 0x060fec0000001814 */
[C---:B------:R-:W-:Y:S01]  /*23640*/  HMMA.16816.F32 R24, R192.reuse, R178, R24 ;  /* 0x000000b2c018723c */ /* 0x040fe20000001818 */
[----:B------:R-:W3:Y:S05]  /*23650*/  LDSM.16.M88.4 R176, [R224+0xa000] ;  /* 0x00a00000e0b0783b */ /* 0x000eea0000000200 */
[C---:B------:R-:W-:Y:S06]  /*23660*/  HMMA.16816.F32 R28, R192.reuse, R180, R28 ;  /* 0x000000b4c01c723c */ /* 0x040fec000000181c */
[----:B------:R-:W-:Y:S01]  /*23670*/  HMMA.16816.F32 R32, R192, R182, R32 ;  /* 0x000000b6c020723c */ /* 0x000fe20000001820 */
[----:B------:R-:W5:Y:S04]  /*23680*/  LDSM.16.M88.4 R180, [R224+0xa800] ;  /* 0x00a80000e0b4783b */ /* 0x000f680000000200 */
[----:B------:R-:W5:Y:S01]  /*23690*/  LDSM.16.M88.4 R192, [R224+0xb000] ;  /* 0x00b00000e0c0783b */ /* 0x000f620000000200 */
[C---:B------:R-:W-:Y:S06]  /*236a0*/  HMMA.16816.F32 R4, R184.reuse, R200, R4 ;  /* 0x000000c8b804723c */ /* 0x040fec0000001804 */
[C---:B------:R-:W-:Y:S01]  /*236b0*/  HMMA.16816.F32 R8, R184.reuse, R202, R8 ;  /* 0x000000cab808723c */ /* 0x040fe20000001808 */
[----:B------:R-:W5:Y:S05]  /*236c0*/  LDSM.16.M88.4 R200, [R224+0xb800] ;  /* 0x00b80000e0c8783b */ /* 0x000f6a0000000200 */
[C---:B----4-:R-:W-:Y:S06]  /*236d0*/  HMMA.16816.F32 R12, R184.reuse, R172, R12 ;  /* 0x000000acb80c723c */ /* 0x050fec000000180c */
[C---:B------:R-:W-:Y:S01]  /*236e0*/  HMMA.16816.F32 R16, R184.reuse, R174, R16 ;  /* 0x000000aeb810723c */ /* 0x040fe20000001810 */
[----:B------:R-:W-:Y:S05]  /*236f0*/  LDSM.16.M88.4 R172, [R223+0x2000] ;  /* 0x00200000dfac783b */ /* 0x000fea0000000200 */
[C---:B------:R-:W-:Y:S06]  /*23700*/  HMMA.16816.F32 R20, R184.reuse, R188, R20 ;  /* 0x000000bcb814723c */ /* 0x040fec0000001814 */
[C---:B------:R-:W-:Y:S01]  /*23710*/  HMMA.16816.F32 R24, R184.reuse, R190, R24 ;  /* 0x000000beb818723c */ /* 0x040fe20000001818 */
[----:B------:R-:W4:Y:S05]  /*23720*/  LDSM.16.M88.4 R188, [R214] ;  /* 0x00000000d6bc783b */ /* 0x000f2a0000000200 */
[C---:B-1----:R-:W-:Y:S06]  /*23730*/  HMMA.16816.F32 R28, R184.reuse, R196, R28 ;  /* 0x000000c4b81c723c */ /* 0x042fec000000181c */
[----:B------:R-:W-:Y:S01]  /*23740*/  HMMA.16816.F32 R32, R184, R198, R32 ;  /* 0x000000c6b820723c */ /* 0x000fe20000001820 */
[----:B------:R-:W1:Y:S04]  /*23750*/  LDSM.16.M88.4 R184, [R213] ;  /* 0x00000000d5b8783b */ /* 0x000e680000000200 */
[----:B------:R-:W1:Y:S01]  /*23760*/  LDSM.16.M88.4 R196, [R212] ;  /* 0x00000000d4c4783b */ /* 0x000e620000000200 */
[C---:B---3--:R-:W-:Y:S06]  /*23770*/  HMMA.16816.F32 R4, R164.reuse, R176, R4 ;  /* 0x000000b0a404723c */ /* 0x048fec0000001804 */
[C---:B------:R-:W-:Y:S01]  /*23780*/  HMMA.16816.F32 R8, R164.reuse, R178, R8 ;  /* 0x000000b2a408723c */ /* 0x040fe20000001808 */
[----:B------:R-:W3:Y:S05]  /*23790*/  LDSM.16.M88.4 R176, [R211] ;  /* 0x00000000d3b0783b */ /* 0x000eea0000000200 */
        /* <DEDUP_REMOVED lines=9> */
[----:B------:R-:W-:Y:S01]  /*23830*/  LDSM.16.M88.4 R200, [R215+0x2000] ;  /* 0x00200000d7c8783b */ /* 0x000fe20000000200 */
        /* <DEDUP_REMOVED lines=9> */
[C---:B---3--:R-:W-:Y:S06]  /*238d0*/  HMMA.16816.F32 R28, R172.reuse, R176, R28 ;  /* 0x000000b0ac1c723c */ /* 0x048fec000000181c */
[----:B------:R-:W-:Y:S01]  /*238e0*/  HMMA.16816.F32 R32, R172, R178, R32 ;  /* 0x000000b2ac20723c */ /* 0x000fe20000001820 */
[----:B------:R-:W3:Y:S04]  /*238f0*/  LDSM.16.M88.4 R172, [R215+0x2800] ;  /* 0x00280000d7ac783b */ /* 0x000ee80000000200 */
[----:B------:R-:W2:Y:S01]  /*23900*/  LDSM.16.M88.4 R176, [R215+0x3000] ;  /* 0x00300000d7b0783b */ /* 0x000ea20000000200 */
[C---:B-----5:R-:W-:Y:S06]  /*23910*/  HMMA.16816.F32 R4, R180.reuse, R192, R4 ;  /* 0x000000c0b404723c */ /* 0x060fec0000001804 */
[C---:B------:R-:W-:Y:S01]  /*23920*/  HMMA.16816.F32 R8, R180.reuse, R194, R8 ;  /* 0x000000c2b408723c */ /* 0x040fe20000001808 */
[----:B------:R-:W5:Y:S05]  /*23930*/  LDSM.16.M88.4 R192, [R215+0x3800] ;  /* 0x00380000d7c0783b */ /* 0x000f6a0000000200 */
[C---:B------:R-:W-:Y:S06]  /*23940*/  HMMA.16816.F32 R12, R180.reuse, R164, R12 ;  /* 0x000000a4b40c723c */ /* 0x040fec000000180c */
[C---:B------:R-:W-:Y:S01]  /*23950*/  HMMA.16816.F32 R16, R180.reuse, R166, R16 ;  /* 0x000000a6b410723c */ /* 0x040fe20000001810 */
[----:B------:R-:W-:Y:S05]  /*23960*/  LDSM.16.M88.4 R164, [R225+0x4000] ;  /* 0x00400000e1a4783b */ /* 0x000fea0000000200 */
[C---:B-1----:R-:W-:Y:S06]  /*23970*/  HMMA.16816.F32 R20, R180.reuse, R184, R20 ;  /* 0x000000b8b414723c */ /* 0x042fec0000001814 */
[C---:B------:R-:W-:Y:S01]  /*23980*/  HMMA.16816.F32 R24, R180.reuse, R186, R24 ;  /* 0x000000bab418723c */ /* 0x040fe20000001818 */
[----:B------:R-:W-:Y:S05]  /*23990*/  LDSM.16.M88.4 R184, [R224+0xc800] ;  /* 0x00c80000e0b8783b */ /* 0x000fea0000000200 */
[C---:B------:R-:W-:Y:S06]  /*239a0*/  HMMA.16816.F32 R28, R180.reuse, R188, R28 ;  /* 0x000000bcb41c723c */ /* 0x040fec000000181c */
[----:B------:R-:W-:Y:S01]  /*239b0*/  HMMA.16816.F32 R32, R180, R190, R32 ;  /* 0x000000beb420723c */ /* 0x000fe20000001820 */
[----:B------:R-:W1:Y:S04]  /*239c0*/  LDSM.16.M88.4 R180, [R224+0xc000] ;  /* 0x00c00000e0b4783b */ /* 0x000e680000000200 */
[----:B------:R-:W1:Y:S01]  /*239d0*/  LDSM.16.M88.4 R188, [R224+0xd000] ;  /* 0x00d00000e0bc783b */ /* 0x000e620000000200 */
[C---:B----4-:R-:W-:Y:S06]  /*239e0*/  HMMA.16816.F32 R4, R196.reuse, R200, R4 ;  /* 0x000000c8c404723c */ /* 0x050fec0000001804 */
[C---:B------:R-:W-:Y:S01]  /*239f0*/  HMMA.16816.F32 R8, R196.reuse, R202, R8 ;  /* 0x000000cac408723c */ /* 0x040fe20000001808 */
[----:B------:R-:W-:Y:S05]  /*23a00*/  LDSM.16.M88.4 R200, [R210] ;  /* 0x00000000d2c8783b */ /* 0x000fea0000000200 */
[C---:B---3--:R-:W-:Y:S06]  /*23a10*/  HMMA.16816.F32 R12, R196.reuse, R172, R12 ;  /* 0x000000acc40c723c */ /* 0x048fec000000180c */
[C---:B------:R-:W-:Y:S01]  /*23a20*/  HMMA.16816.F32 R16, R196.reuse, R174, R16 ;  /* 0x000000aec410723c */ /* 0x040fe20000001810 */
[----:B------:R-:W3:Y:S05]  /*23a30*/  LDSM.16.M88.4 R172, [R224+0xd800] ;  /* 0x00d80000e0ac783b */ /* 0x000eea0000000200 */
[C---:B--2---:R-:W-:Y:S06]  /*23a40*/  HMMA.16816.F32 R20, R196.reuse, R176, R20 ;  /* 0x000000b0c414723c */ /* 0x044fec0000001814 */
[C---:B------:R-:W-:Y:S01]  /*23a50*/  HMMA.16816.F32 R24, R196.reuse, R178, R24 ;  /* 0x000000b2c418723c */ /* 0x040fe20000001818 */
[----:B------:R-:W2:Y:S05]  /*23a60*/  LDSM.16.M88.4 R176, [R223+0x4000] ;  /* 0x00400000dfb0783b */ /* 0x000eaa0000000200 */
[C---:B-----5:R-:W-:Y:S06]  /*23a70*/  HMMA.16816.F32 R28, R196.reuse, R192, R28 ;  /* 0x000000c0c41c723c */ /* 0x060fec000000181c */
[----:B------:R-:W-:Y:S01]  /*23a80*/  HMMA.16816.F32 R32, R196, R194, R32 ;  /* 0x000000c2c420723c */ /* 0x000fe20000001820 */
[----:B------:R-:W4:Y:S04]  /*23a90*/  LDSM.16.M88.4 R192, [R209] ;  /* 0x00000000d1c0783b */ /* 0x000f280000000200 */
[----:B------:R-:W-:Y:S01]  /*23aa0*/  LDSM.16.M88.4 R196, [R207] ;  /* 0x00000000cfc4783b */ /* 0x000fe20000000200 */
[C---:B-1----:R-:W-:Y:S06]  /*23ab0*/  HMMA.16816.F32 R4, R164.reuse, R180, R4 ;  /* 0x000000b4a404723c */ /* 0x042fec0000001804 */
[C---:B------:R-:W-:Y:S01]  /*23ac0*/  HMMA.16816.F32 R8, R164.reuse, R182, R8 ;  /* 0x000000b6a408723c */ /* 0x040fe20000001808 */
[----:B------:R-:W1:Y:S05]  /*23ad0*/  LDSM.16.M88.4 R180, [R208] ;  /* 0x00000000d0b4783b */ /* 0x000e6a0000000200 */
[C---:B------:R-:W-:Y:S06]  /*23ae0*/  HMMA.16816.F32 R12, R164.reuse, R184, R12 ;  /* 0x000000b8a40c723c */ /* 0x040fec000000180c */
[C---:B------:R-:W-:Y:S01]  /*23af0*/  HMMA.16816.F32 R16, R164.reuse, R186, R16 ;  /* 0x000000baa410723c */ /* 0x040fe20000001810 */
[----:B------:R-:W-:Y:S05]  /*23b00*/  LDSM.16.M88.4 R184, [R221+0x4000] ;  /* 0x00400000ddb8783b */ /* 0x000fea0000000200 */
[C---:B------:R-:W-:Y:S06]  /*23b10*/  HMMA.16816.F32 R20, R164.reuse, R188, R20 ;  /* 0x000000bca414723c */ /* 0x040fec0000001814 */
[C---:B------:R-:W-:Y:S01]  /*23b20*/  HMMA.16816.F32 R24, R164.reuse, R190, R24 ;  /* 0x000000bea418723c */ /* 0x040fe20000001818 */
[----:B------:R-:W5:Y:S05]  /*23b30*/  LDSM.16.M88.4 R188, [R219+0xc000] ;  /* 0x00c00000dbbc783b */ /* 0x000f6a0000000200 */
[C---:B---3--:R-:W-:Y:S06]  /*23b40*/  HMMA.16816.F32 R28, R164.reuse, R172, R28 ;  /* 0x000000aca41c723c */ /* 0x048fec000000181c */
[----:B------:R-:W-:Y:S01]  /*23b50*/  HMMA.16816.F32 R32, R164, R174, R32 ;  /* 0x000000aea420723c */ /* 0x000fe20000001820 */
[----:B------:R-:W3:Y:S04]  /*23b60*/  LDSM.16.M88.4 R164, [R219+0xc800] ;  /* 0x00c80000dba4783b */ /* 0x000ee80000000200 */
[----:B------:R-:W3:Y:S01]  /*23b70*/  LDSM.16.M88.4 R172, [R219+0xd000] ;  /* 0x00d00000dbac783b */ /* 0x000ee20000000200 */
[C---:B--2---:R-:W-:Y:S06]  /*23b80*/  HMMA.16816.F32 R4, R176.reuse, R200, R4 ;  /* 0x000000c8b004723c */ /* 0x044fec0000001804 */
[C---:B------:R-:W-:Y:S01]  /*23b90*/  HMMA.16816.F32 R8, R176.reuse, R202, R8 ;  /* 0x000000cab008723c */ /* 0x040fe20000001808 */
[----:B------:R-:W2:Y:S05]  /*23ba0*/  LDSM.16.M88.4 R200, [R219+0xd800] ;  /* 0x00d80000dbc8783b */ /* 0x000eaa0000000200 */
        /* <DEDUP_REMOVED lines=8> */
[----:B------:R-:W-:Y:S04]  /*23c30*/  LDSM.16.M88.4 R176, [R215+0x5800] ;  /* 0x00580000d7b0783b */ /* 0x000fe80000000200 */
[----:B------:R-:W-:Y:S01]  /*23c40*/  LDSM.16.M88.4 R196, [R224+0xe000] ;  /* 0x00e00000e0c4783b */ /* 0x000fe20000000200 */
[C---:B-----5:R-:W-:Y:S06]  /*23c50*/  HMMA.16816.F32 R4, R184.reuse, R188, R4 ;  /* 0x000000bcb804723c */ /* 0x060fec0000001804 */
[C---:B------:R-:W-:Y:S01]  /*23c60*/  HMMA.16816.F32 R8, R184.reuse, R190, R8 ;  /* 0x000000beb808723c */ /* 0x040fe20000001808 */
[----:B------:R-:W-:Y:S05]  /*23c70*/  LDSM.16.M88.4 R188, [R225+0x6000] ;  /* 0x00600000e1bc783b */ /* 0x000fea0000000200 */
[C---:B---3--:R-:W-:Y:S06]  /*23c80*/  HMMA.16816.F32 R12, R184.reuse, R164, R12 ;  /* 0x000000a4b80c723c */ /* 0x048fec000000180c */
        /* <DEDUP_REMOVED lines=8> */
[----:B------:R-:W-:Y:S01]  /*23d10*/  LDSM.16.M88.4 R200, [R224+0xf800] ;  /* 0x00f80000e0c8783b */ /* 0x000fe20000000200 */
[C---:B-1----:R-:W-:Y:S06]  /*23d20*/  HMMA.16816.F32 R4, R180.reuse, R192, R4 ;  /* 0x000000c0b404723c */ /* 0x042fec0000001804 */
[C---:B------:R-:W-:Y:S01]  /*23d30*/  HMMA.16816.F32 R8, R180.reuse, R194, R8 ;  /* 0x000000c2b408723c */ /* 0x040fe20000001808 */
[----:B------:R-:W1:Y:S05]  /*23d40*/  LDSM.16.M88.4 R192, [R224+0xf000] ;  /* 0x00f00000e0c0783b */ /* 0x000e6a0000000200 */
[C---:B---3--:R-:W-:Y:S06]  /*23d50*/  HMMA.16816.F32 R12, R180.reuse, R164, R12 ;  /* 0x000000a4b40c723c */ /* 0x048fec000000180c */
[C---:B------:R-:W-:Y:S01]  /*23d60*/  HMMA.16816.F32 R16, R180.reuse, R166, R16 ;  /* 0x000000a6b410723c */ /* 0x040fe20000001810 */
[----:B------:R-:W-:Y:S05]  /*23d70*/  LDSM.16.M88.4 R164, [R223+0x6000] ;  /* 0x00600000dfa4783b */ /* 0x000fea0000000200 */
[C---:B----4-:R-:W-:Y:S06]  /*23d80*/  HMMA.16816.F32 R20, R180.reuse, R172, R20 ;  /* 0x000000acb414723c */ /* 0x050fec0000001814 */
[C---:B------:R-:W-:Y:S01]  /*23d90*/  HMMA.16816.F32 R24, R180.reuse, R174, R24 ;  /* 0x000000aeb418723c */ /* 0x040fe20000001818 */
[----:B------:R-:W3:Y:S05]  /*23da0*/  LDSM.16.M88.4 R172, [R206] ;  /* 0x00000000ceac783b */ /* 0x000eea0000000200 */
[C---:B------:R-:W-:Y:S06]  /*23db0*/  HMMA.16816.F32 R28, R180.reuse, R176, R28 ;  /* 0x000000b0b41c723c */ /* 0x040fec000000181c */
[----:B------:R-:W-:Y:S01]  /*23dc0*/  HMMA.16816.F32 R32, R180, R178, R32 ;  /* 0x000000b2b420723c */ /* 0x000fe20000001820 */
[----:B------:R-:W4:Y:S04]  /*23dd0*/  LDSM.16.M88.4 R176, [R205] ;  /* 0x00000000cdb0783b */ /* 0x000f280000000200 */
[----:B------:R-:W5:Y:S01]  /*23de0*/  LDSM.16.M88.4 R180, [R204] ;  /* 0x00000000ccb4783b */ /* 0x000f620000000200 */
[C---:B------:R-:W-:Y:S06]  /*23df0*/  HMMA.16816.F32 R4, R188.reuse, R196, R4 ;  /* 0x000000c4bc04723c */ /* 0x040fec0000001804 */
[C---:B------:R-:W-:Y:S01]  /*23e00*/  HMMA.16816.F32 R8, R188.reuse, R198, R8 ;  /* 0x000000c6bc08723c */ /* 0x040fe20000001808 */
[----:B------:R-:W5:Y:S05]  /*23e10*/  LDSM.16.M88.4 R196, [R168] ;  /* 0x00000000a8c4783b */ /* 0x000f6a0000000200 */
[C---:B--2---:R-:W-:Y:S06]  /*23e20*/  HMMA.16816.F32 R12, R188.reuse, R184, R12 ;  /* 0x000000b8bc0c723c */ /* 0x044fec000000180c */
        /* <DEDUP_REMOVED lines=9> */
[C---:B---3--:R-:W-:Y:S06]  /*23ec0*/  HMMA.16816.F32 R4, R164.reuse, R172, R4 ;  /* 0x000000aca404723c */ /* 0x048fec0000001804 */
[C---:B------:R-:W-:Y:S01]  /*23ed0*/  HMMA.16816.F32 R8, R164.reuse, R174, R8 ;  /* 0x000000aea408723c */ /* 0x040fe20000001808 */
[----:B------:R-:W2:Y:S05]  /*23ee0*/  LDSM.16.M88.4 R172, [R219+0xe800] ;  /* 0x00e80000dbac783b */ /* 0x000eaa0000000200 */
[C---:B----4-:R-:W-:Y:S06]  /*23ef0*/  HMMA.16816.F32 R12, R164.reuse, R176, R12 ;  /* 0x000000b0a40c723c */ /* 0x050fec000000180c */
[C---:B------:R-:W-:Y:S01]  /*23f00*/  HMMA.16816.F32 R16, R164.reuse, R178, R16 ;  /* 0x000000b2a410723c */ /* 0x040fe20000001810 */
[----:B------:R-:W3:Y:S05]  /*23f10*/  LDSM.16.M88.4 R176, [R219+0xf000] ;  /* 0x00f00000dbb0783b */ /* 0x000eea0000000200 */
[C---:B-----5:R-:W-:Y:S06]  /*23f20*/  HMMA.16816.F32 R20, R164.reuse, R180, R20 ;  /* 0x000000b4a414723c */ /* 0x060fec0000001814 */
[C---:B------:R-:W-:Y:S01]  /*23f30*/  HMMA.16816.F32 R24, R164.reuse, R182, R24 ;  /* 0x000000b6a418723c */ /* 0x040fe20000001818 */
[----:B------:R-:W4:Y:S05]  /*23f40*/  LDSM.16.M88.4 R180, [R219+0xf800] ;  /* 0x00f80000dbb4783b */ /* 0x000f2a0000000200 */
[C---:B------:R-:W-:Y:S06]  /*23f50*/  HMMA.16816.F32 R28, R164.reuse, R196, R28 ;  /* 0x000000c4a41c723c */ /* 0x040fec000000181c */
[----:B------:R-:W-:Y:S01]  /*23f60*/  HMMA.16816.F32 R32, R164, R198, R32 ;  /* 0x000000c6a420723c */ /* 0x000fe20000001820 */
[----:B------:R-:W5:Y:S05]  /*23f70*/  LDSM.16.M88.4 R164, [R215+0x6800] ;  /* 0x00680000d7a4783b */ /* 0x000f6a0000000200 */
[C---:B-1----:R-:W-:Y:S06]  /*23f80*/  HMMA.16816.F32 R4, R184.reuse, R192, R4 ;  /* 0x000000c0b804723c */ /* 0x042fec0000001804 */
[C---:B------:R-:W-:Y:S06]  /*23f90*/  HMMA.16816.F32 R8, R184.reuse, R194, R8 ;  /* 0x000000c2b808723c */ /* 0x040fec0000001808 */
[C---:B--2---:R-:W-:Y:S06]  /*23fa0*/  HMMA.16816.F32 R12, R184.reuse, R172, R12 ;  /* 0x000000acb80c723c */ /* 0x044fec000000180c */
[C---:B------:R-:W-:Y:S06]  /*23fb0*/  HMMA.16816.F32 R16, R184.reuse, R174, R16 ;  /* 0x000000aeb810723c */ /* 0x040fec0000001810 */
[C---:B---3--:R-:W-:Y:S06]  /*23fc0*/  HMMA.16816.F32 R20, R184.reuse, R176, R20 ;  /* 0x000000b0b814723c */ /* 0x048fec0000001814 */
[C---:B------:R-:W-:Y:S06]  /*23fd0*/  HMMA.16816.F32 R24, R184.reuse, R178, R24 ;  /* 0x000000b2b818723c */ /* 0x040fec0000001818 */
[C---:B----4-:R-:W-:Y:S06]  /*23fe0*/  HMMA.16816.F32 R28, R184.reuse, R180, R28 ;  /* 0x000000b4b81c723c */ /* 0x050fec000000181c */
[----:B------:R-:W-:Y:S06]  /*23ff0*/  HMMA.16816.F32 R32, R184, R182, R32 ;  /* 0x000000b6b820723c */ /* 0x000fec0000001820 */
[C---:B------:R-:W-:Y:S06]  /*24000*/  HMMA.16816.F32 R4, R188.reuse, R200, R4 ;  /* 0x000000c8bc04723c */ /* 0x040fec0000001804 */
[C---:B------:R-:W-:Y:S06]  /*24010*/  HMMA.16816.F32 R8, R188.reuse, R202, R8 ;  /* 0x000000cabc08723c */ /* 0x040fec0000001808 */
[C---:B-----5:R-:W-:Y:S06]  /*24020*/  HMMA.16816.F32 R12, R188.reuse, R164, R12 ;  /* 0x000000a4bc0c723c */ /* 0x060fec000000180c */
[C---:B------:R-:W-:Y:S06]  /*24030*/  HMMA.16816.F32 R16, R188.reuse, R166, R16 ;  /* 0x000000a6bc10723c */ /* 0x040fec0000001810 */
[-C--:B------:R-:W-:Y:S01]  /*24040*/  FMUL.FTZ R181, R4, R248.reuse ;  /* 0x000000f804b57220 */ /* 0x080fe20000410000 */
[-C--:B------:R-:W-:Y:S01]  /*24050*/  FMUL.FTZ R194, R5, R248.reuse ;  /* 0x000000f805c27220 */ /* 0x080fe20000410000 */
[-C--:B------:R-:W-:Y:S03]  /*24060*/  FMUL.FTZ R192, R6, R248.reuse ;  /* 0x000000f806c07220 */ /* 0x080fe60000410000 */
[-C--:B------:R-:W-:Y:S01]  /*24070*/  FMUL.FTZ R203, R7, R248.reuse ;  /* 0x000000f807cb7220 */ /* 0x080fe20000410000 */
[----:B------:R-:W1:Y:S01]  /*24080*/  MUFU.TANH R181, R181 ;  /* 0x000000b500b57308 */ /* 0x000e620000002400 */
[----:B------:R-:W2:Y:S01]  /*24090*/  LDSM.16.M88.4 R4, [R215+0x7000] ;  /* 0x00700000d704783b */ /* 0x000ea20000000200 */
[-C--:B------:R-:W-:Y:S01]  /*240a0*/  FMUL.FTZ R8, R8, R248.reuse ;  /* 0x000000f808087220 */ /* 0x080fe20000410000 */
[-C--:B------:R-:W-:Y:S01]  /*240b0*/  FMUL.FTZ R9, R9, R248.reuse ;  /* 0x000000f809097220 */ /* 0x080fe20000410000 */
[-C--:B------:R-:W-:Y:S01]  /*240c0*/  FMUL.FTZ R10, R10, R248.reuse ;  /* 0x000000f80a0a7220 */ /* 0x080fe20000410000 */
[-C--:B------:R-:W-:Y:S01]  /*240d0*/  FMUL.FTZ R11, R11, R248.reuse ;  /* 0x000000f80b0b7220 */ /* 0x080fe20000410000 */
[-C--:B------:R-:W-:Y:S01]  /*240e0*/  FMUL.FTZ R12, R12, R248.reuse ;  /* 0x000000f80c0c7220 */ /* 0x080fe20000410000 */
[-C--:B------:R-:W-:Y:S03]  /*240f0*/  FMUL.FTZ R13, R13, R248.reuse ;  /* 0x000000f80d0d7220 */ /* 0x080fe60000410000 */
[----:B------:R-:W3:Y:S01]  /*24100*/  MUFU.TANH R193, R8 ;  /* 0x0000000800c17308 */ /* 0x000ee20000002400 */
[-C--:B------:R-:W-:Y:S01]  /*24110*/  FMUL.FTZ R14, R14, R248.reuse ;  /* 0x000000f80e0e7220 */ /* 0x080fe20000410000 */
[-C--:B------:R-:W-:Y:S01]  /*24120*/  FMUL.FTZ R15, R15, R248.reuse ;  /* 0x000000f80f0f7220 */ /* 0x080fe20000410000 */
[-C--:B------:R-:W-:Y:S01]  /*24130*/  FMUL.FTZ R16, R16, R248.reuse ;  /* 0x000000f810107220 */ /* 0x080fe20000410000 */
[-C--:B------:R-:W-:Y:S01]  /*24140*/  FMUL.FTZ R17, R17, R248.reuse ;  /* 0x000000f811117220 */ /* 0x080fe20000410000 */
[-C--:B------:R-:W-:Y:S01]  /*24150*/  FMUL.FTZ R18, R18, R248.reuse ;  /* 0x000000f812127220 */ /* 0x080fe20000410000 */
[-C--:B------:R-:W-:Y:S04]  /*24160*/  FMUL.FTZ R19, R19, R248.reuse ;  /* 0x000000f813137220 */ /* 0x080fe80000410000 */
[----:B------:R-:W4:Y:S10]  /*24170*/  MUFU.TANH R201, R9 ;  /* 0x0000000900c97308 */ /* 0x000f340000002400 */
[----:B------:R-:W1:Y:S10]  /*24180*/  MUFU.TANH R199, R10 ;  /* 0x0000000a00c77308 */ /* 0x000e740000002400 */
[----:B------:R5:W1:Y:S10]  /*24190*/  MUFU.TANH R164, R11 ;  /* 0x0000000b00a47308 */ /* 0x000a740000002400 */
[----:B------:R-:W1:Y:S01]  /*241a0*/  MUFU.TANH R194, R194 ;  /* 0x000000c200c27308 */ /* 0x000e620000002400 */
[C---:B--2---:R-:W-:Y:S06]  /*241b0*/  HMMA.16816.F32 R20, R188.reuse, R4, R20 ;  /* 0x00000004bc14723c */ /* 0x044fec0000001814 */
[C---:B------:R-:W-:Y:S03]  /*241c0*/  HMMA.16816.F32 R24, R188.reuse, R6, R24 ;  /* 0x00000006bc18723c */ /* 0x040fe60000001818 */
[----:B------:R-:W2:Y:S01]  /*241d0*/  MUFU.TANH R192, R192 ;  /* 0x000000c000c07308 */ /* 0x000ea20000002400 */
[----:B-----5:R-:W5:Y:S02]  /*241e0*/  LDSM.16.M88.4 R8, [R215+0x7800] ;  /* 0x00780000d708783b */ /* 0x020f640000000200 */
[----:B------:R-:W-:Y:S07]  /*241f0*/  DEPBAR.LE SB0, 0x0 ;  /* 0x000080000000791a */ /* 0x000fee0000000000 */
[----:B------:R-:W1:Y:S01]  /*24200*/  MUFU.TANH R203, R203 ;  /* 0x000000cb00cb7308 */ /* 0x000e620000002400 */
[----:B------:R-:W-:Y:S09]  /*24210*/  BAR.SYNC.DEFER_BLOCKING 0x0 ;  /* 0x0000000000007b1d */ /* 0x000ff20000010000 */
[----:B------:R1:W1:Y:S01]  /*24220*/  MUFU.TANH R196, R12 ;  /* 0x0000000c00c47308 */ /* 0x0002620000002400 */
[-C--:B------:R-:W-:Y:S01]  /*24230*/  FMUL.FTZ R20, R20, R248.reuse ;  /* 0x000000f814147220 */ /* 0x080fe20000410000 */
[-C--:B------:R-:W-:Y:S01]  /*24240*/  FMUL.FTZ R21, R21, R248.reuse ;  /* 0x000000f815157220 */ /* 0x080fe20000410000 */
[-C--:B------:R-:W-:Y:S01]  /*24250*/  FMUL.FTZ R22, R22, R248.reuse ;  /* 0x000000f816167220 */ /* 0x080fe20000410000 */
[-C--:B------:R-:W-:Y:S01]  /*24260*/  FMUL.FTZ R23, R23, R248.reuse ;  /* 0x000000f817177220 */ /* 0x080fe20000410000 */
[-C--:B------:R-:W-:Y:S01]  /*24270*/  FMUL.FTZ R24, R24, R248.reuse ;  /* 0x000000f818187220 */ /* 0x080fe20000410000 */
[-C--:B------:R-:W-:Y:S04]  /*24280*/  FMUL.FTZ R25, R25, R248.reuse ;  /* 0x000000f819197220 */ /* 0x080fe80000410000 */
[----:B------:R1:W1:Y:S01]  /*24290*/  MUFU.TANH R175, R13 ;  /* 0x0000000d00af7308 */ /* 0x0002620000002400 */
[-C--:B------:R-:W-:Y:S01]  /*242a0*/  FMUL.FTZ R26, R26, R248.reuse ;  /* 0x000000f81a1a7220 */ /* 0x080fe20000410000 */
[-C--:B------:R-:W-:Y:S08]  /*242b0*/  FMUL.FTZ R27, R27, R248.reuse ;  /* 0x000000f81b1b7220 */ /* 0x080ff00000410000 */
[----:B------:R1:W1:Y:S10]  /*242c0*/  MUFU.TANH R173, R14 ;  /* 0x0000000e00ad7308 */ /* 0x0002740000002400 */
[----:B------:R1:W1:Y:S01]  /*242d0*/  MUFU.TANH R198, R15 ;  /* 0x0000000f00c67308 */ /* 0x0002620000002400 */
[C---:B-----5:R-:W-:Y:S06]  /*242e0*/  HMMA.16816.F32 R28, R188.reuse, R8, R28 ;  /* 0x00000008bc1c723c */ /* 0x060fec000000181c */
[----:B------:R-:W-:Y:S03]  /*242f0*/  HMMA.16816.F32 R32, R188, R10, R32 ;  /* 0x0000000abc20723c */ /* 0x000fe60000001820 */
[----:B------:R1:W1:Y:S04]  /*24300*/  MUFU.TANH R200, R16 ;  /* 0x0000001000c87308 */ /* 0x0002680000002400 */
[----:B------:R-:W-:Y:S06]  /*24310*/  IMAD.MOV.U32 R188, RZ, RZ, R250 ;  /* 0x000000ffffbc7224 */ /* 0x000fec00078e00fa */
[----:B------:R1:W1:Y:S01]  /*24320*/  MUFU.TANH R202, R17 ;  /* 0x0000001100ca7308 */ /* 0x0002620000002400 */
[----:B------:R-:W-:Y:S09]  /*24330*/  IMAD.MOV.U32 R189, RZ, RZ, R251 ;  /* 0x000000ffffbd7224 */ /* 0x000ff200078e00fb */
[----:B------:R1:W1:Y:S01]  /*24340*/  MUFU.TANH R174, R18 ;  /* 0x0000001200ae7308 */ /* 0x0002620000002400 */
[-C--:B------:R-:W-:Y:S01]  /*24350*/  FMUL.FTZ R28, R28, R248.reuse ;  /* 0x000000f81c1c7220 */ /* 0x080fe20000410000 */
[-C--:B------:R-:W-:Y:S01]  /*24360*/  FMUL.FTZ R29, R29, R248.reuse ;  /* 0x000000f81d1d7220 */ /* 0x080fe20000410000 */
[-C--:B------:R-:W-:Y:S01]  /*24370*/  FMUL.FTZ R30, R30, R248.reuse ;  /* 0x000000f81e1e7220 */ /* 0x080fe20000410000 */
[-C--:B------:R-:W-:Y:S01]  /*24380*/  FMUL.FTZ R31, R31, R248.reuse ;  /* 0x000000f81f1f7220 */ /* 0x080fe20000410000 */
[-C--:B------:R-:W-:Y:S05]  /*24390*/  FMUL.FTZ R32, R32, R248.reuse ;  /* 0x000000f820207220 */ /* 0x080fea0000410000 */
[----:B------:R1:W1:Y:S01]  /*243a0*/  MUFU.TANH R172, R19 ;  /* 0x0000001300ac7308 */ /* 0x0002620000002400 */
[-C--:B------:R-:W-:Y:S01]  /*243b0*/  FMUL.FTZ R33, R33, R248.reuse ;  /* 0x000000f821217220 */ /* 0x080fe20000410000 */
[-C--:B------:R-:W-:Y:S01]  /*243c0*/  FMUL.FTZ R34, R34, R248.reuse ;  /* 0x000000f822227220 */ /* 0x080fe20000410000 */
[----:B------:R-:W-:Y:S07]  /*243d0*/  FMUL.FTZ R35, R35, R248 ;  /* 0x000000f823237220 */ /* 0x000fee0000410000 */
        /* <DEDUP_REMOVED lines=15> */
[----:B------:R1:W1:Y:S01]  /*244d0*/  MUFU.TANH R165, R35 ;  /* 0x0000002300a57308 */ /* 0x0002620000002400 */
[----:B--234-:R-:W-:Y:S05]  /*244e0*/  @!P0 BRA `(.L_x_1493) ;  /* 0x0000000c00688947 */ /* 0x01cfea0003800000 */
        /* <DEDUP_REMOVED lines=13> */
[C---:B------:R-:W-:Y:S02]  /*245c0*/  R2UR UR12, R170.reuse ;  /* 0x00000000aa0c72ca */ /* 0x040fe400000e0000 */
[C---:B------:R-:W-:Y:S02]  /*245d0*/  R2UR UR13, R171.reuse ;  /* 0x00000000ab0d72ca */ /* 0x040fe400000e0000 */
[----:B------:R-:W-:Y:S01]  /*245e0*/  R2UR UR8, R170 ;  /* 0x00000000aa0872ca */ /* 0x000fe200000e0000 */
[----:B-1----:R-:W2:Y:S01]  /*245f0*/  LD.E R12, desc[UR4][R2.64+0x170] ;  /* 0x00017004020c7980 */ /* 0x002ea2000c101900 */
[----:B------:R-:W-:Y:S02]  /*24600*/  R2UR UR9, R171 ;  /* 0x00000000ab0972ca */ /* 0x000fe400000e0000 */
[-C--:B--2---:R-:W-:Y:S02]  /*24610*/  IABS R7, R12.reuse ;  /* 0x0000000c00077213 */ /* 0x084fe40000000000 */
[-C--:B------:R-:W-:Y:S02]  /*24620*/  IABS R6, R12.reuse ;  /* 0x0000000c00067213 */ /* 0x080fe40000000000 */
[----:B------:R-:W1:Y:S01]  /*24630*/  I2F.RP R4, R7 ;  /* 0x0000000700047306 */ /* 0x000e620000209400 */
[-C--:B------:R-:W-:Y:S02]  /*24640*/  LOP3.LUT R9, R9, R12.reuse, RZ, 0x3c, !PT ;  /* 0x0000000c09097212 */ /* 0x080fe400078e3cff */
[----:B------:R-:W-:Y:S07]  /*24650*/  IMAD.MOV R6, RZ, RZ, -R6 ;  /* 0x000000ffff067224 */ /* 0x000fee00078e0a06 */
[----:B-1----:R-:W1:Y:S02]  /*24660*/  MUFU.RCP R4, R4 ;  /* 0x0000000400047308 */ /* 0x002e640000001000 */
[----:B-1----:R-:W-:Y:S01]  /*24670*/  VIADD R14, R4, 0xffffffe ;  /* 0x0ffffffe040e7836 */ /* 0x002fe20000000000 */
[----:B------:R-:W-:Y:S02]  /*24680*/  IABS R4, R11 ;  /* 0x0000000b00047213 */ /* 0x000fe40000000000 */
[----:B------:R-:W-:Y:S05]  /*24690*/  LOP3.LUT R11, R11, R12, RZ, 0x3c, !PT ;  /* 0x0000000c0b0b7212 */ /* 0x000fea00078e3cff */
[----:B------:R-:W1:Y:S02]  /*246a0*/  F2I.FTZ.U32.TRUNC.NTZ R15, R14 ;  /* 0x0000000e000f7305 */ /* 0x000e64000021f000 */
[--C-:B-1----:R-:W-:Y:S02]  /*246b0*/  IMAD.MOV R10, RZ, RZ, -R15.reuse ;  /* 0x000000ffff0a7224 */ /* 0x102fe400078e0a0f */
[----:B------:R-:W-:Y:S02]  /*246c0*/  IMAD.MOV.U32 R14, RZ, RZ, RZ ;  /* 0x000000ffff0e7224 */ /* 0x000fe400078e00ff */
[----:B------:R-:W-:Y:S04]  /*246d0*/  IMAD R10, R10, R7, RZ ;  /* 0x000000070a0a7224 */ /* 0x000fe800078e02ff */
[----:B------:R-:W-:Y:S06]  /*246e0*/  IMAD.HI.U32 R10, R15, R10, R14 ;  /* 0x0000000a0f0a7227 */ /* 0x000fec00078e000e */
[----:B------:R-:W-:Y:S04]  /*246f0*/  IMAD.HI.U32 R8, R10, R5, RZ ;  /* 0x000000050a087227 */ /* 0x000fe800078e00ff */
[----:B------:R-:W-:Y:S02]  /*24700*/  IMAD R5, R8, R6, R5 ;  /* 0x0000000608057224 */ /* 0x000fe400078e0205 */
[----:B------:R-:W-:Y:S03]  /*24710*/  IMAD.HI.U32 R13, R10, R4, RZ ;  /* 0x000000040a0d7227 */ /* 0x000fe600078e00ff */
[----:B------:R-:W-:Y:S01]  /*24720*/  ISETP.GT.U32.AND P2, PT, R7, R5, PT ;  /* 0x000000050700720c */ /* 0x000fe20003f44070 */
        /* <DEDUP_REMOVED lines=11> */
[----:B------:R-:W-:Y:S02]  /*247e0*/  ISETP.GE.AND P1, PT, R11, RZ, PT ;  /* 0x000000ff0b00720c */ /* 0x000fe40003f26270 */
[----:B------:R-:W2:Y:S01]  /*247f0*/  LD.E.64 R10, desc[UR8][R2.64+0x20] ;  /* 0x00002008020a7980 */ /* 0x000ea2000c101b00 */
[----:B------:R-:W-:Y:S02]  /*24800*/  @!P0 IMAD.MOV R8, RZ, RZ, -R8 ;  /* 0x000000ffff088224 */ /* 0x000fe400078e0a08 */
[----:B------:R-:W-:Y:S01]  /*24810*/  @P2 VIADD R13, R13, 0x1 ;  /* 0x000000010d0d2836 */ /* 0x000fe20000000000 */
[----:B------:R-:W-:Y:S04]  /*24820*/  ISETP.NE.AND P2, PT, R12, RZ, PT ;  /* 0x000000ff0c00720c */ /* 0x000fe80003f45270 */
[C---:B------:R-:W-:Y:S02]  /*24830*/  SEL R7, R4.reuse, R8, !P2 ;  /* 0x0000000804077207 */ /* 0x040fe40005000000 */
[----:B------:R-:W3:Y:S01]  /*24840*/  LD.E.64 R8, desc[UR4][R2.64+0x38] ;  /* 0x0000380402087980 */ /* 0x000ee2000c101b00 */
[----:B------:R-:W-:Y:S01]  /*24850*/  @!P1 IMAD.MOV R13, RZ, RZ, -R13 ;  /* 0x000000ffff0d9224 */ /* 0x000fe200078e0a0d */
[CC--:B------:R-:W-:Y:S04]  /*24860*/  LEA R16, P1, R7.reuse, R244.reuse, 0x2 ;  /* 0x000000f407107211 */ /* 0x0c0fe800078210ff */
[----:B------:R-:W-:Y:S02]  /*24870*/  SEL R13, R4, R13, !P2 ;  /* 0x0000000d040d7207 */ /* 0x000fe40005000000 */
[----:B------:R-:W-:Y:S02]  /*24880*/  LEA.HI.X.SX32 R17, R7, R245, 0x2, P1 ;  /* 0x000000f507117211 */ /* 0x000fe400008f16ff */
[C---:B------:R-:W-:Y:S02]  /*24890*/  LEA R14, P0, R13.reuse, R244, 0x2 ;  /* 0x000000f40d0e7211 */ /* 0x040fe400078010ff */
[C---:B------:R-:W-:Y:S01]  /*248a0*/  IADD3 R7, R13.reuse, -R7, RZ ;  /* 0x800000070d077210 */ /* 0x040fe20007ffe0ff */
[----:B------:R-:W4:Y:S01]  /*248b0*/  LD.E R4, desc[UR10][R16.64] ;  /* 0x0000000a10047980 */ /* 0x000f22000c101900 */
[----:B------:R-:W-:Y:S03]  /*248c0*/  LEA.HI.X.SX32 R15, R13, R245, 0x2, P0 ;  /* 0x000000f50d0f7211 */ /* 0x000fe600000f16ff */
[----:B------:R-:W-:Y:S02]  /*248d0*/  IMAD R12, R12, R7, -0x40 ;  /* 0xffffffc00c0c7424 */ /* 0x000fe400078e0207 */
[----:B------:R-:W4:Y:S03]  /*248e0*/  LD.E R5, desc[UR12][R14.64] ;  /* 0x0000000c0e057980 */ /* 0x000f26000c101900 */
        /* <DEDUP_REMOVED lines=12> */
.L_x_1495:
[----:B------:R-:W-:Y:S02]  /*249b0*/  R2UR UR4, R170 ;  /* 0x00000000aa0472ca */ /* 0x000fe400000e0000 */
[----:B------:R-:W-:Y:S11]  /*249c0*/  R2UR UR5, R171 ;  /* 0x00000000ab0572ca */ /* 0x000ff600000e0000 */
[----:B------:R-:W-:Y:S02]  /*249d0*/  @!UPT UIADD3 URZ, URZ, URZ, URZ ;  /* 0x0000003f3f3ff290 */ /* 0x000fe4000fffe03f */
[----:B-1----:R-:W2:Y:S02]  /*249e0*/  LD.E R12, desc[UR4][R2.64+0x38] ;  /* 0x00003804020c7980 */ /* 0x002ea4000c101900 */
[----:B--2---:R-:W-:Y:S05]  /*249f0*/  IMAD.U32 R12, R12, -0x40, RZ ;  /* 0xffffffc00c0c7824 */ /* 0x004fea00078e00ff */
[----:B------:R-:W-:Y:S02]  /*24a00*/  SHF.R.S32.HI R6, RZ, 0x1f, R12 ;  /* 0x0000001fff067819 */ /* 0x000fe4000001140c */
.L_x_1496:
[----:B------:R-:W-:Y:S05]  /*24a10*/  BSYNC B0 ;  /* 0x0000000000007941 */ /* 0x000fea0003800000 */
.L_x_1494:
[----:B------:R-:W-:Y:S02]  /*24a20*/  @P6 R2UR UR4, R170 ;  /* 0x00000000aa0462ca */ /* 0x000fe400000e0000 */
[C---:B------:R-:W-:Y:S02]  /*24a30*/  @P6 R2UR UR5, R171.reuse ;  /* 0x00000000ab0562ca */ /* 0x040fe400000e0000 */
[----:B------:R-:W-:Y:S02]  /*24a40*/  LEA R16, P1, R12, R234, 0x1 ;  /* 0x000000ea0c107211 */ /* 0x000fe400078208ff */
[----:B------:R-:W-:Y:S02]  /*24a50*/  @P5 R2UR UR8, R170 ;  /* 0x00000000aa0852ca */ /* 0x000fe400000e0000 */
[-C--:B------:R-:W-:Y:S02]  /*24a60*/  LEA.HI.X R17, R12, R235.reuse, R6, 0x1, P1 ;  /* 0x000000eb0c117211 */ /* 0x080fe400008f0c06 */
        /* <DEDUP_REMOVED lines=25> */
[--C-:B------:R-:W-:Y:S01]  /*24c00*/  IMAD.X R6, R6, 0x1, R233.reuse, P0 ;  /* 0x0000000106067824 */ /* 0x100fe200000e06e9 */
        /* <DEDUP_REMOVED lines=9> */
[CCC-:B------:R-:W-:Y:S01]  /*24ca0*/  @P4 LEA.HI.X R11, R7.reuse, R235.reuse, R6.reuse, 0x1, P1 ;  /* 0x000000eb070b4211 */ /* 0x1c0fe200008f0c06 */
[----:B------:R2:W-:Y:S01]  /*24cb0*/  @!P3 STS.128 [R241+0xe000], RZ ;  /* 0x00e000fff100b388 */ /* 0x0005e20000000c00 */
[C---:B------:R-:W-:Y:S02]  /*24cc0*/  @P3 LEA R8, P0, R7.reuse, R234, 0x1 ;  /* 0x000000ea07083211 */ /* 0x040fe400078008ff */
        /* <DEDUP_REMOVED lines=9> */
[--C-:B------:R-:W-:Y:S01]  /*24d60*/  IMAD.X R6, R6, 0x1, R233.reuse, P2 ;  /* 0x0000000106067824 */ /* 0x100fe200010e06e9 */
        /* <DEDUP_REMOVED lines=8> */
[CCC-:B------:R-:W-:Y:S01]  /*24df0*/  @P4 LEA.HI.X R21, R5.reuse, R235.reuse, R6.reuse, 0x1, P1 ;  /* 0x000000eb05154211 */ /* 0x1c0fe200008f0c06 */
[----:B------:R-:W-:Y:S01]  /*24e00*/  @!PT LDS RZ, [RZ] ;  /* 0x00000000fffff984 */ /* 0x000fe20000000800 */
[----:B------:R-:W-:Y:S01]  /*24e10*/  @!PT LDS RZ, [RZ] ;  /* 0x00000000fffff984 */ /* 0x000fe20000000800 */
[----:B------:R-:W-:Y:S01]  /*24e20*/  @!PT LDS RZ, [RZ] ;  /* 0x00000000fffff984 */ /* 0x000fe20000000800 */
[----:B------:R2:W-:Y:S01]  /*24e30*/  @P4 LDGSTS.E.BYPASS.LTC128B.128 [R241+0xc800], desc[UR4][R10.64+0x100] ;  /* 0x0c8001000af14fae */ /* 0x0005e2000b901d44 */
[C---:B------:R-:W-:Y:S02]  /*24e40*/  @P3 LEA R18, P0, R5.reuse, R234, 0x1 ;  /* 0x000000ea05123211 */ /* 0x040fe400078008ff */
        /* <DEDUP_REMOVED lines=10> */
[C---:B------:R-:W-:Y:S01]  /*24ef0*/  @P6 R2UR UR13, R171.reuse ;  /* 0x00000000ab0d62ca */ /* 0x040fe200000e0000 */
[----:B------:R2:W-:Y:S01]  /*24f00*/  @!P3 STS.128 [R241+0xe800], RZ ;  /* 0x00e800fff100b388 */ /* 0x0005e20000000c00 */
        /* <DEDUP_REMOVED lines=8> */
[----:B------:R2:W-:Y:S01]  /*24f90*/  @!P6 STS.128 [R241+0x9000], RZ ;  /* 0x009000fff100e388 */ /* 0x0005e20000000c00 */
[CCC-:B------:R-:W-:Y:S02]  /*24fa0*/  @P5 LEA.HI.X R29, R4.reuse, R235.reuse, R6.reuse, 0x1, P2 ;  /* 0x000000eb041d5211 */ /* 0x1c0fe400010f0c06 */
[-C--:B------:R-:W-:Y:S01]  /*24fb0*/  @P4 LEA R26, P1, R4, R234.reuse, 0x1 ;  /* 0x000000ea041a4211 */ /* 0x080fe200078208ff */
[----:B------:R-:W-:Y:S01]  /*24fc0*/  @!PT LDS RZ, [RZ] ;  /* 0x00000000fffff984 */ /* 0x000fe20000000800 */
[----:B------:R-:W-:Y:S01]  /*24fd0*/  @!PT LDS RZ, [RZ] ;  /* 0x00000000fffff984 */ /* 0x000fe20000000800 */
[----:B------:R-:W-:Y:S01]  /*24fe0*/  @!PT LDS RZ, [RZ] ;  /* 0x00000000fffff984 */ /* 0x000fe20000000800 */
[----:B------:R2:W-:Y:S01]  /*24ff0*/  @P5 LDGSTS.E.BYPASS.LTC128B.128 [R241+0xb000], desc[UR8][R22.64+0x80] ;  /* 0x0b00008016f15fae */ /* 0x0005e2000b901d48 */
[----:B------:R-:W-:Y:S02]  /*25000*/  @P4 R2UR UR8, R170 ;  /* 0x00000000aa0842ca */ /* 0x000fe400000e0000 */
[C---:B------:R-:W-:Y:S01]  /*25010*/  @P4 R2UR UR9, R171.reuse ;  /* 0x00000000ab0942ca */ /* 0x040fe200000e0000 */
        /* <DEDUP_REMOVED lines=39> */
.L_x_1493:
[----:B------:R-:W-:Y:S05]  /*25290*/  BSYNC B1 ;  /* 0x0000000000017941 */ /* 0x000fea0003800000 */
.L_x_1492:
[----:B------:R-:W-:Y:S01]  /*252a0*/  R2UR UR4, R170 ;  /* 0x00000000aa0472ca */ /* 0x000fe200000e0000 */
[----:B-12---:R-:W-:Y:S01]  /*252b0*/  LDSM.16.MT88.4 R12, [R229+0x10000] ;  /* 0x01000000e50c783b */ /* 0x006fe20000004200 */
[----:B------:R-:W-:Y:S02]  /*252c0*/  R2UR UR5, R171 ;  /* 0x00000000ab0572ca */ /* 0x000fe400000e0000 */
[----:B------:R-:W-:Y:S02]  /*252d0*/  FMNMX.FTZ R5, R181, R169, !PT ;  /* 0x000000a9b5057209 */ /* 0x000fe40007810000 */
[----:B------:R-:W-:Y:S02]  /*252e0*/  FMNMX.FTZ R4, R192, R0, !PT ;  /* 0x00000000c0047209 */ /* 0x000fe40007810000 */
[----:B------:R-:W-:Y:S01]  /*252f0*/  FMNMX.FTZ R6, R194, R5, !PT ;  /* 0x00000005c2067209 */ /* 0x000fe20007810000 */
[----:B------:R-:W-:Y:S01]  /*25300*/  LDSM.16.MT88.4 R20, [R228+0x10000] ;  /* 0x01000000e414783b */ /* 0x000fe20000004200 */
[----:B------:R-:W-:Y:S02]  /*25310*/  FMNMX.FTZ R4, R203, R4, !PT ;  /* 0x00000004cb047209 */ /* 0x000fe40007810000 */
[----:B------:R-:W-:Y:S02]  /*25320*/  FMNMX.FTZ R6, R193, R6, !PT ;  /* 0x00000006c1067209 */ /* 0x000fe40007810000 */
[----:B------:R-:W-:Y:S02]  /*25330*/  MOV R10, R164 ;  /* 0x000000a4000a7202 */ /* 0x000fe40000000f00 */
[----:B------:R-:W-:Y:S01]  /*25340*/  FMNMX.FTZ R5, R201, R6, !PT ;  /* 0x00000006c9057209 */ /* 0x000fe20007810000 */
[----:B------:R1:W2:Y:S01]  /*25350*/  LD.E R166, desc[UR4][R2.64+0xdc] ;  /* 0x0000dc0402a67980 */ /* 0x0002a2000c101900 */
[----:B------:R-:W-:Y:S02]  /*25360*/  FMNMX.FTZ R4, R199, R4, !PT ;  /* 0x00000004c7047209 */ /* 0x000fe40007810000 */
[----:B------:R-:W-:Y:S01]  /*25370*/  FMNMX.FTZ R6, R196, R5, !PT ;  /* 0x00000005c4067209 */ /* 0x000fe20007810000 */
[----:B------:R-:W-:Y:S01]  /*25380*/  LDSM.16.MT88.4 R28, [R227+0x10000] ;  /* 0x01000000e31c783b */ /* 0x000fe20000004200 */
[----:B------:R-:W-:Y:S02]  /*25390*/  FMNMX.FTZ R4, R10, R4, !PT ;  /* 0x000000040a047209 */ /* 0x000fe40007810000 */
[----:B------:R-:W-:Y:S02]  /*253a0*/  FMNMX.FTZ R5, R175, R6, !PT ;  /* 0x00000006af057209 */ /* 0x000fe40007810000 */
[----:B------:R-:W-:Y:S02]  /*253b0*/  MOV R248, R187 ;  /* 0x000000bb00f87202 */ /* 0x000fe40000000f00 */
[----:B------:R-:W-:Y:S02]  /*253c0*/  FMNMX.FTZ R5, R200, R5, !PT ;  /* 0x00000005c8057209 */ /* 0x000fe40007810000 */
[----:B------:R-:W-:Y:S02]  /*253d0*/  MOV R250, R195 ;  /* 0x000000c300fa7202 */ /* 0x000fe40000000f00 */
[----:B------:R-:W-:Y:S02]  /*253e0*/  FMNMX.FTZ R5, R202, R5, !PT ;  /* 0x00000005ca057209 */ /* 0x000fe40007810000 */
[----:B------:R-:W-:Y:S02]  /*253f0*/  MOV R237, R197 ;  /* 0x000000c500ed7202 */ /* 0x000fe40000000f00 */
[----:B------:R-:W-:Y:S04]  /*25400*/  FMNMX.FTZ R5, R248, R5, !PT ;  /* 0x00000005f8057209 */ /* 0x000fe80007810000 */
[----:B------:R-:W-:Y:S02]  /*25410*/  FMNMX.FTZ R5, R250, R5, !PT ;  /* 0x00000005fa057209 */ /* 0x000fe40007810000 */
[----:B-1----:R-:W-:Y:S02]  /*25420*/  FMNMX.FTZ R3, R173, R4, !PT ;  /* 0x00000004ad037209 */ /* 0x002fe40007810000 */
        /* <DEDUP_REMOVED lines=11> */
[----:B------:R-:W-:Y:S04]  /*254e0*/  FMNMX.FTZ R3, R182, R3, !PT ;  /* 0x00000003b6037209 */ /* 0x000fe80007810000 */
[----:B------:R-:W-:Y:S04]  /*254f0*/  FMNMX.FTZ R3, R180, R3, !PT ;  /* 0x00000003b4037209 */ /* 0x000fe80007810000 */
[----:B------:R-:W-:Y:S04]  /*25500*/  FMNMX.FTZ R3, R178, R3, !PT ;  /* 0x00000003b2037209 */ /* 0x000fe80007810000 */
[----:B------:R-:W-:Y:S02]  /*25510*/  FMNMX.FTZ R2, R176, R3, !PT ;  /* 0x00000003b0027209 */ /* 0x000fe40007810000 */
[----:B------:R-:W1:Y:S02]  /*25520*/  SHFL.BFLY PT, R3, R6, 0x2, 0x1f ;  /* 0x0c401f0006037f89 */ /* 0x000e6400000e0000 */
[----:B------:R-:W-:Y:S04]  /*25530*/  FMNMX.FTZ R2, R167, R2, !PT ;  /* 0x00000002a7027209 */ /* 0x000fe80007810000 */
[----:B------:R-:W-:Y:S05]  /*25540*/  FMNMX.FTZ R7, R165, R2, !PT ;  /* 0x00000002a5077209 */ /* 0x000fea0007810000 */
[----:B------:R-:W3:Y:S01]  /*25550*/  SHFL.BFLY PT, R2, R7, 0x2, 0x1f ;  /* 0x0c401f0007027f89 */ /* 0x000ee200000e0000 */
[----:B-1----:R-:W-:Y:S07]  /*25560*/  FMNMX.FTZ R9, R6, R3, !PT ;  /* 0x0000000306097209 */ /* 0x002fee0007810000 */
[----:B------:R-:W1:Y:S01]  /*25570*/  SHFL.BFLY PT, R164, R9, 0x1, 0x1f ;  /* 0x0c201f0009a47f89 */ /* 0x000e6200000e0000 */
[----:B---3--:R-:W-:Y:S07]  /*25580*/  FMNMX.FTZ R4, R7, R2, !PT ;  /* 0x0000000207047209 */ /* 0x008fee0007810000 */
[----:B------:R-:W3:Y:S01]  /*25590*/  SHFL.BFLY PT, R3, R4, 0x1, 0x1f ;  /* 0x0c201f0004037f89 */ /* 0x000ee200000e0000 */
[----:B-1----:R-:W-:Y:S04]  /*255a0*/  FMNMX.FTZ R164, R9, R164, !PT ;  /* 0x000000a409a47209 */ /* 0x002fe80007810000 */
[C---:B------:R-:W-:Y:S01]  /*255b0*/  FSETP.NEU.FTZ.AND P0, PT, R164.reuse, -INF , PT ;  /* 0xff800000a400780b */ /* 0x040fe20003f1d000 */
[----:B------:R-:W-:Y:S01]  /*255c0*/  FADD.FTZ R5, -R164, R169 ;  /* 0x000000a9a4057221 */ /* 0x000fe20000010100 */
[----:B---3--:R-:W-:Y:S01]  /*255d0*/  FMNMX.FTZ R3, R4, R3, !PT ;  /* 0x0000000304037209 */ /* 0x008fe20007810000 */
[C---:B--2---:R-:W-:Y:S04]  /*255e0*/  FMUL.FTZ R187, R166.reuse, R164 ;  /* 0x000000a4a6bb7220 */ /* 0x044fe80000410000 */
[C---:B------:R-:W-:Y:S01]  /*255f0*/  FMUL.FTZ R4, R166.reuse, R3 ;  /* 0x00000003a6047220 */ /* 0x040fe20000410000 */
[C---:B------:R-:W-:Y:S01]  /*25600*/  FMUL.FTZ R2, R166.reuse, R5 ;  /* 0x00000005a6027220 */ /* 0x040fe20000410000 */
[----:B------:R-:W-:Y:S01]  /*25610*/  FADD.FTZ R5, -R3, R0 ;  /* 0x0000000003057221 */ /* 0x000fe20000010100 */
[----:B------:R-:W-:Y:S02]  /*25620*/  FSEL R187, R187, RZ, P0 ;  /* 0x000000ffbbbb7208 */ /* 0x000fe40000000000 */
[----:B------:R-:W-:Y:S01]  /*25630*/  FSETP.NEU.FTZ.AND P0, PT, R3, -INF , PT ;  /* 0xff8000000300780b */ /* 0x000fe20003f1d000 */
[----:B------:R-:W-:Y:S01]  /*25640*/  FMUL.FTZ R0, R166, R5 ;  /* 0x00000005a6007220 */ /* 0x000fe20000410000 */
[----:B------:R-:W1:Y:S01]  /*25650*/  MUFU.EX2 R2, R2 ;  /* 0x0000000200027308 */ /* 0x000e620000000800 */
[-CC-:B------:R-:W-:Y:S01]  /*25660*/  FFMA.FTZ R197, R181, R166.reuse, -R187.reuse ;  /* 0x000000a6b5c57223 */ /* 0x180fe200000108bb */
[----:B------:R-:W-:Y:S01]  /*25670*/  FSEL R181, R4, RZ, P0 ;  /* 0x000000ff04b57208 */ /* 0x000fe20000000000 */
[-CC-:B------:R-:W-:Y:S01]  /*25680*/  FFMA.FTZ R194, R194, R166.reuse, -R187.reuse ;  /* 0x000000a6c2c27223 */ /* 0x180fe200000108bb */
[-CC-:B------:R-:W-:Y:S01]  /*25690*/  FFMA.FTZ R193, R193, R166.reuse, -R187.reuse ;  /* 0x000000a6c1c17223 */ /* 0x180fe200000108bb */
[-CC-:B------:R-:W-:Y:S01]  /*256a0*/  FFMA.FTZ R185, R185, R166.reuse, -R187.reuse ;  /* 0x000000a6b9b97223 */ /* 0x180fe200000108bb */
[-C--:B------:R-:W-:Y:S01]  /*256b0*/  FFMA.FTZ R183, R183, R166.reuse, -R187 ;  /* 0x000000a6b7b77223 */ /* 0x080fe200000108bb */
[-CC-:B------:R-:W-:Y:S01]  /*256c0*/  FFMA.FTZ R195, R192, R166.reuse, -R181.reuse ;  /* 0x000000a6c0c37223 */ /* 0x180fe200000108b5 */
[-C--:B------:R-:W-:Y:S01]  /*256d0*/  FFMA.FTZ R191, R203, R166.reuse, -R181 ;  /* 0x000000a6cbbf7223 */ /* 0x080fe200000108b5 */
[-C--:B------:R-:W-:Y:S01]  /*256e0*/  FFMA.FTZ R192, R201, R166.reuse, -R187 ;  /* 0x000000a6c9c07223 */ /* 0x080fe200000108bb */
[-CC-:B------:R-:W-:Y:S01]  /*256f0*/  FFMA.FTZ R190, R199, R166.reuse, -R181.reuse ;  /* 0x000000a6c7be7223 */ /* 0x180fe200000108b5 */
[-CC-:B------:R-:W-:Y:S01]  /*25700*/  FFMA.FTZ R169, R10, R166.reuse, -R181.reuse ;  /* 0x000000a60aa97223 */ /* 0x180fe200000108b5 */
[----:B------:R-:W2:Y:S01]  /*25710*/  MUFU.EX2 R0, R0 ;  /* 0x0000000000007308 */ /* 0x000ea20000000800 */
[-CC-:B------:R-:W-:Y:S01]  /*25720*/  FFMA.FTZ R201, R173, R166.reuse, -R181.reuse ;  /* 0x000000a6adc97223 */ /* 0x180fe200000108b5 */
[-C--:B------:R-:W-:Y:S01]  /*25730*/  FFMA.FTZ R251, R172, R166.reuse, -R181 ;  /* 0x000000a6acfb7223 */ /* 0x080fe200000108b5 */
[-C--:B------:R-:W-:Y:S01]  /*25740*/  FFMA.FTZ R177, R177, R166.reuse, -R187 ;  /* 0x000000a6b1b17223 */ /* 0x080fe200000108bb */
        /* <DEDUP_REMOVED lines=18> */
[C---:B------:R-:W-:Y:S01]  /*25870*/  FMUL.FTZ R19, R0.reuse, R151 ;  /* 0x0000009700137220 */ /* 0x040fe20000410000 */
[----:B------:R-:W2:Y:S03]  /*25880*/  LDSM.16.MT88.4 R156, [R226+0x10000] ;  /* 0x01000000e29c783b */ /* 0x000ea60000004200 */
[----:B------:R-:W-:Y:S01]  /*25890*/  MUFU.EX2 R195, R195 ;  /* 0x000000c300c37308 */ /* 0x000fe20000000800 */
[C---:B------:R-:W-:Y:S01]  /*258a0*/  FMUL.FTZ R26, R0.reuse, R142 ;  /* 0x0000008e001a7220 */ /* 0x040fe20000410000 */
[C---:B------:R-:W-:Y:S01]  /*258b0*/  FMUL.FTZ R27, R0.reuse, R143 ;  /* 0x0000008f001b7220 */ /* 0x040fe20000410000 */
[C---:B------:R-:W-:Y:S01]  /*258c0*/  FMUL.FTZ R34, R0.reuse, R134 ;  /* 0x0000008600227220 */ /* 0x040fe20000410000 */
[----:B------:R-:W-:Y:S01]  /*258d0*/  FMUL.FTZ R35, R0, R135 ;  /* 0x0000008700237220 */ /* 0x000fe20000410000 */
[C---:B------:R-:W-:Y:S01]  /*258e0*/  FMUL.FTZ R36, R2.reuse, R36 ;  /* 0x0000002402247220 */ /* 0x040fe20000410000 */
[----:B------:R-:W-:Y:S01]  /*258f0*/  FMUL.FTZ R37, R2, R37 ;  /* 0x0000002502257220 */ /* 0x000fe20000410000 */
[----:B------:R-:W3:Y:S03]  /*25900*/  LDSM.16.MT88.4 R148, [R229+0x12000] ;  /* 0x01200000e594783b */ /* 0x000ee60000004200 */
[----:B------:R-:W4:Y:S01]  /*25910*/  MUFU.EX2 R191, R191 ;  /* 0x000000bf00bf7308 */ /* 0x000f220000000800 */
[----:B-1----:R-:W-:Y:S01]  /*25920*/  F2FP.F16.F32.PACK_AB R160, R194, R197 ;  /* 0x000000c5c2a0723e */ /* 0x002fe200000000ff */
[C---:B------:R-:W-:Y:S01]  /*25930*/  FMUL.FTZ R38, R0.reuse, R38 ;  /* 0x0000002600267220 */ /* 0x040fe20000410000 */
[----:B------:R-:W-:Y:S01]  /*25940*/  FMUL.FTZ R39, R0, R39 ;  /* 0x0000002700277220 */ /* 0x000fe20000410000 */
[C---:B------:R-:W-:Y:S01]  /*25950*/  FMUL.FTZ R40, R2.reuse, R40 ;  /* 0x0000002802287220 */ /* 0x040fe20000410000 */
[----:B------:R-:W-:Y:S01]  /*25960*/  FMUL.FTZ R41, R2, R41 ;  /* 0x0000002902297220 */ /* 0x000fe20000410000 */
[C---:B------:R-:W-:Y:S01]  /*25970*/  FMUL.FTZ R42, R0.reuse, R42 ;  /* 0x0000002a002a7220 */ /* 0x040fe20000410000 */
[----:B------:R-:W1:Y:S03]  /*25980*/  LDSM.16.MT88.4 R140, [R228+0x12000] ;  /* 0x01200000e48c783b */ /* 0x000e660000004200 */
[----:B------:R-:W-:Y:S01]  /*25990*/  MUFU.EX2 R193, R193 ;  /* 0x000000c100c17308 */ /* 0x000fe20000000800 */
[----:B------:R-:W-:Y:S01]  /*259a0*/  FMUL.FTZ R43, R0, R43 ;  /* 0x0000002b002b7220 */ /* 0x000fe20000410000 */
[C---:B------:R-:W-:Y:S01]  /*259b0*/  FMUL.FTZ R44, R2.reuse, R44 ;  /* 0x0000002c022c7220 */ /* 0x040fe20000410000 */
[----:B------:R-:W-:Y:S01]  /*259c0*/  FMUL.FTZ R45, R2, R45 ;  /* 0x0000002d022d7220 */ /* 0x000fe20000410000 */
[C---:B------:R-:W-:Y:S01]  /*259d0*/  FMUL.FTZ R46, R0.reuse, R46 ;  /* 0x0000002e002e7220 */ /* 0x040fe20000410000 */
[----:B------:R-:W-:Y:S01]  /*259e0*/  FMUL.FTZ R47, R0, R47 ;  /* 0x0000002f002f7220 */ /* 0x000fe20000410000 */
[----:B------:R-:W-:Y:S01]  /*259f0*/  FFMA.FTZ R176, R176, R166, -R181 ;  /* 0x000000a6b0b07223 */ /* 0x000fe200000108b5 */
[----:B------:R-:W5:Y:S03]  /*25a00*/  LDSM.16.MT88.4 R132, [R227+0x12000] ;  /* 0x01200000e384783b */ /* 0x000f660000004200 */
[----:B------:R-:W2:Y:S01]  /*25a10*/  MUFU.EX2 R192, R192 ;  /* 0x000000c000c07308 */ /* 0x000ea20000000800 */
[----:B----4-:R-:W-:Y:S01]  /*25a20*/  F2FP.F16.F32.PACK_AB R161, R191, R195 ;  /* 0x000000c3bfa1723e */ /* 0x010fe200000000ff */
[C---:B------:R-:W-:Y:S01]  /*25a30*/  FMUL.FTZ R48, R2.reuse, R48 ;  /* 0x0000003002307220 */ /* 0x040fe20000410000 */
[----:B------:R-:W-:Y:S01]  /*25a40*/  FMUL.FTZ R49, R2, R49 ;  /* 0x0000003102317220 */ /* 0x000fe20000410000 */
[C---:B------:R-:W-:Y:S01]  /*25a50*/  FMUL.FTZ R50, R0.reuse, R50 ;  /* 0x0000003200327220 */ /* 0x040fe20000410000 */
[----:B------:R-:W-:Y:S01]  /*25a60*/  FMUL.FTZ R51, R0, R51 ;  /* 0x0000003300337220 */ /* 0x000fe20000410000 */
[C---:B------:R-:W-:Y:S01]  /*25a70*/  FMUL.FTZ R52, R2.reuse, R52 ;  /* 0x0000003402347220 */ /* 0x040fe20000410000 */
[----:B------:R-:W-:Y:S03]  /*25a80*/  FMUL.FTZ R53, R2, R53 ;  /* 0x0000003502357220 */ /* 0x000fe60000410000 */
[----:B------:R-:W-:Y:S01]  /*25a90*/  MUFU.EX2 R190, R190 ;  /* 0x000000be00be7308 */ /* 0x000fe20000000800 */
[C---:B------:R-:W-:Y:S01]  /*25aa0*/  FMUL.FTZ R54, R0.reuse, R54 ;  /* 0x0000003600367220 */ /* 0x040fe20000410000 */
[----:B------:R-:W-:Y:S01]  /*25ab0*/  FMUL.FTZ R55, R0, R55 ;  /* 0x0000003700377220 */ /* 0x000fe20000410000 */
[C---:B------:R-:W-:Y:S01]  /*25ac0*/  FMUL.FTZ R56, R2.reuse, R56 ;  /* 0x0000003802387220 */ /* 0x040fe20000410000 */
[----:B------:R-:W-:Y:S01]  /*25ad0*/  FMUL.FTZ R57, R2, R57 ;  /* 0x0000003902397220 */ /* 0x000fe20000410000 */
[C---:B------:R-:W-:Y:S01]  /*25ae0*/  FMUL.FTZ R58, R0.reuse, R58 ;  /* 0x0000003a003a7220 */ /* 0x040fe20000410000 */
[----:B------:R-:W-:Y:S01]  /*25af0*/  FMUL.FTZ R59, R0, R59 ;  /* 0x0000003b003b7220 */ /* 0x000fe20000410000 */
[----:B------:R-:W-:Y:S03]  /*25b00*/  FMUL.FTZ R60, R2, R60 ;  /* 0x0000003c023c7220 */ /* 0x000fe60000410000 */
[----:B------:R-:W4:Y:S01]  /*25b10*/  MUFU.EX2 R169, R169 ;  /* 0x000000a900a97308 */ /* 0x000f220000000800 */
[----:B--2---:R-:W-:Y:S01]  /*25b20*/  F2FP.F16.F32.PACK_AB R162, R192, R193 ;  /* 0x000000c1c0a2723e */ /* 0x004fe200000000ff */
        /* <DEDUP_REMOVED lines=15> */
[----:B----4-:R-:W-:Y:S01]  /*25c20*/  F2FP.F16.F32.PACK_AB R163, R169, R190 ;  /* 0x000000bea9a3723e */ /* 0x010fe200000000ff */
[C---:B------:R-:W-:Y:S01]  /*25c30*/  FMUL.FTZ R76, R2.reuse, R76 ;  /* 0x0000004c024c7220 */ /* 0x040fe20000410000 */
[----:B------:R-:W-:Y:S01]  /*25c40*/  FMUL.FTZ R77, R2, R77 ;  /* 0x0000004d024d7220 */ /* 0x000fe20000410000 */
[C---:B------:R-:W-:Y:S01]  /*25c50*/  FMUL.FTZ R78, R0.reuse, R78 ;  /* 0x0000004e004e7220 */ /* 0x040fe20000410000 */
[----:B------:R-:W-:Y:S01]  /*25c60*/  FMUL.FTZ R79, R0, R79 ;  /* 0x0000004f004f7220 */ /* 0x000fe20000410000 */
[C---:B------:R-:W-:Y:S01]  /*25c70*/  FMUL.FTZ R80, R2.reuse, R80 ;  /* 0x0000005002507220 */ /* 0x040fe20000410000 */
[----:B------:R-:W-:Y:S01]  /*25c80*/  FMUL.FTZ R81, R2, R81 ;  /* 0x0000005102517220 */ /* 0x000fe20000410000 */
[C---:B------:R-:W-:Y:S01]  /*25c90*/  HMMA.16816.F32 R4, R160.reuse, R12, R4 ;  /* 0x0000000ca004723c */ /* 0x040fe20000001804 */
[----:B------:R-:W-:Y:S04]  /*25ca0*/  MUFU.EX2 R201, R201 ;  /* 0x000000c900c97308 */ /* 0x000fe80000000800 */
[----:B------:R-:W-:Y:S01]  /*25cb0*/  FMUL.FTZ R82, R0, R82 ;  /* 0x0000005200527220 */ /* 0x000fe20000410000 */
[C---:B------:R-:W-:Y:S05]  /*25cc0*/  HMMA.16816.F32 R8, R160.reuse, R14, R8 ;  /* 0x0000000ea008723c */ /* 0x040fea0000001808 */
[----:B------:R-:W-:Y:S01]  /*25cd0*/  MUFU.EX2 R251, R251 ;  /* 0x000000fb00fb7308 */ /* 0x000fe20000000800 */
[----:B------:R-:W-:Y:S01]  /*25ce0*/  ISETP.GT.AND P0, PT, R243, 0x1, PT ;  /* 0x00000001f300780c */ /* 0x000fe20003f04270 */
[C---:B------:R-:W-:Y:S01]  /*25cf0*/  FMUL.FTZ R12, R2.reuse, R152 ;  /* 0x00000098020c7220 */ /* 0x040fe20000410000 */
[----:B------:R-:W-:Y:S03]  /*25d00*/  FMUL.FTZ R13, R2, R153 ;  /* 0x00000099020d7220 */ /* 0x000fe60000410000 */
[C---:B------:R-:W-:Y:S01]  /*25d10*/  FMUL.FTZ R14, R0.reuse, R154 ;  /* 0x0000009a000e7220 */ /* 0x040fe20000410000 */
[C---:B------:R-:W-:Y:S02]  /*25d20*/  FMUL.FTZ R15, R0.reuse, R155 ;  /* 0x0000009b000f7220 */ /* 0x040fe40000410000 */
[----:B------:R-:W-:Y:S01]  /*25d30*/  LDSM.16.MT88.4 R152, [R227+0x10800] ;  /* 0x01080000e398783b */ /* 0x000fe20000004200 */
[----:B------:R-:W-:Y:S01]  /*25d40*/  FMUL.FTZ R83, R0, R83 ;  /* 0x0000005300537220 */ /* 0x000fe20000410000 */
[C---:B------:R-:W-:Y:S01]  /*25d50*/  FMUL.FTZ R84, R2.reuse, R84 ;  /* 0x0000005402547220 */ /* 0x040fe20000410000 */
[----:B------:R-:W-:Y:S01]  /*25d60*/  FMUL.FTZ R85, R2, R85 ;  /* 0x0000005502557220 */ /* 0x000fe20000410000 */
[C---:B------:R-:W-:Y:S01]  /*25d70*/  FMUL.FTZ R86, R0.reuse, R86 ;  /* 0x0000005600567220 */ /* 0x040fe20000410000 */
[C---:B------:R-:W-:Y:S03]  /*25d80*/  HMMA.16816.F32 R12, R160.reuse, R20, R12 ;  /* 0x00000014a00c723c */ /* 0x040fe6000000180c */
[----:B------:R-:W-:Y:S01]  /*25d90*/  FMUL.FTZ R87, R0, R87 ;  /* 0x0000005700577220 */ /* 0x000fe20000410000 */
[C---:B------:R-:W-:Y:S01]  /*25da0*/  FMUL.FTZ R88, R2.reuse, R88 ;  /* 0x0000005802587220 */ /* 0x040fe20000410000 */
[C---:B------:R-:W-:Y:S01]  /*25db0*/  FMUL.FTZ R89, R2.reuse, R89 ;  /* 0x0000005902597220 */ /* 0x040fe20000410000 */
[C---:B------:R-:W-:Y:S05]  /*25dc0*/  HMMA.16816.F32 R16, R160.reuse, R22, R16 ;  /* 0x00000016a010723c */ /* 0x040fea0000001810 */
[C---:B------:R-:W-:Y:S01]  /*25dd0*/  FMUL.FTZ R20, R2.reuse, R144 ;  /* 0x0000009002147220 */ /* 0x040fe20000410000 */
[----:B------:R-:W-:Y:S01]  /*25de0*/  FMUL.FTZ R21, R2, R145 ;  /* 0x0000009102157220 */ /* 0x000fe20000410000 */
[C---:B------:R-:W-:Y:S01]  /*25df0*/  FMUL.FTZ R22, R0.reuse, R146 ;  /* 0x0000009200167220 */ /* 0x040fe20000410000 */
[C---:B------:R-:W-:Y:S02]  /*25e00*/  FMUL.FTZ R23, R0.reuse, R147 ;  /* 0x0000009300177220 */ /* 0x040fe40000410000 */
[----:B------:R-:W-:Y:S01]  /*25e10*/  LDSM.16.MT88.4 R144, [R229+0x10800] ;  /* 0x01080000e590783b */ /* 0x000fe20000004200 */
[C---:B------:R-:W-:Y:S01]  /*25e20*/  FMUL.FTZ R90, R0.reuse, R90 ;  /* 0x0000005a005a7220 */ /* 0x040fe20000410000 */
[----:B------:R-:W-:Y:S01]  /*25e30*/  FMUL.FTZ R91, R0, R91 ;  /* 0x0000005b005b7220 */ /* 0x000fe20000410000 */
[C---:B------:R-:W-:Y:S01]  /*25e40*/  FMUL.FTZ R92, R2.reuse, R92 ;  /* 0x0000005c025c7220 */ /* 0x040fe20000410000 */
[----:B------:R-:W-:Y:S01]  /*25e50*/  FMUL.FTZ R93, R2, R93 ;  /* 0x0000005d025d7220 */ /* 0x000fe20000410000 */
[C---:B------:R-:W-:Y:S03]  /*25e60*/  HMMA.16816.F32 R20, R160.reuse, R28, R20 ;  /* 0x0000001ca014723c */ /* 0x040fe60000001814 */
[C---:B------:R-:W-:Y:S01]  /*25e70*/  FMUL.FTZ R94, R0.reuse, R94 ;  /* 0x0000005e005e7220 */ /* 0x040fe20000410000 */
[----:B------:R-:W-:Y:S01]  /*25e80*/  FMUL.FTZ R95, R0, R95 ;  /* 0x0000005f005f7220 */ /* 0x000fe20000410000 */
[C---:B------:R-:W-:Y:S01]  /*25e90*/  FMUL.FTZ R96, R2.reuse, R96 ;  /* 0x0000006002607220 */ /* 0x040fe20000410000 */
[C---:B------:R-:W-:Y:S05]  /*25ea0*/  HMMA.16816.F32 R24, R160.reuse, R30, R24 ;  /* 0x0000001ea018723c */ /* 0x040fea0000001818 */
[C---:B------:R-:W-:Y:S01]  /*25eb0*/  FMUL.FTZ R28, R2.reuse, R136 ;  /* 0x00000088021c7220 */ /* 0x040fe20000410000 */
[----:B------:R-:W-:Y:S01]  /*25ec0*/  FMUL.FTZ R29, R2, R137 ;  /* 0x00000089021d7220 */ /* 0x000fe20000410000 */
[C---:B------:R-:W-:Y:S01]  /*25ed0*/  FMUL.FTZ R30, R0.reuse, R138 ;  /* 0x0000008a001e7220 */ /* 0x040fe20000410000 */
[----:B------:R-:W-:Y:S02]  /*25ee0*/  FMUL.FTZ R31, R0, R139 ;  /* 0x0000008b001f7220 */ /* 0x000fe40000410000 */
[----:B------:R-:W2:Y:S01]  /*25ef0*/  LDSM.16.MT88.4 R136, [R226+0x12000] ;  /* 0x01200000e288783b */ /* 0x000ea20000004200 */
[----:B------:R-:W-:Y:S01]  /*25f00*/  FMUL.FTZ R97, R2, R97 ;  /* 0x0000006102617220 */ /* 0x000fe20000410000 */
[C---:B------:R-:W-:Y:S01]  /*25f10*/  FMUL.FTZ R98, R0.reuse, R98 ;  /* 0x0000006200627220 */ /* 0x040fe20000410000 */
[----:B------:R-:W-:Y:S01]  /*25f20*/  FMUL.FTZ R99, R0, R99 ;  /* 0x0000006300637220 */ /* 0x000fe20000410000 */
[C---:B------:R-:W-:Y:S01]  /*25f30*/  FMUL.FTZ R100, R2.reuse, R100 ;  /* 0x0000006402647220 */ /* 0x040fe20000410000 */
[C---:B------:R-:W-:Y:S03]  /*25f40*/  HMMA.16816.F32 R28, R160.reuse, R156, R28 ;  /* 0x0000009ca01c723c */ /* 0x040fe6000000181c */
[----:B------:R-:W-:Y:S01]  /*25f50*/  FMUL.FTZ R101, R2, R101 ;  /* 0x0000006502657220 */ /* 0x000fe20000410000 */
[C---:B------:R-:W-:Y:S01]  /*25f60*/  FMUL.FTZ R102, R0.reuse, R102 ;  /* 0x0000006600667220 */ /* 0x040fe20000410000 */
[----:B------:R-:W-:Y:S01]  /*25f70*/  FMUL.FTZ R103, R0, R103 ;  /* 0x0000006700677220 */ /* 0x000fe20000410000 */
[C---:B------:R-:W-:Y:S01]  /*25f80*/  HMMA.16816.F32 R32, R160.reuse, R158, R32 ;  /* 0x0000009ea020723c */ /* 0x040fe20000001820 */
[----:B------:R-:W-:Y:S04]  /*25f90*/  LDSM.16.MT88.4 R156, [R226+0x12800] ;  /* 0x01280000e29c783b */ /* 0x000fe80000004200 */
[C---:B------:R-:W-:Y:S01]  /*25fa0*/  FMUL.FTZ R104, R2.reuse, R104 ;  /* 0x0000006802687220 */ /* 0x040fe20000410000 */
[C---:B---3--:R-:W-:Y:S05]  /*25fb0*/  HMMA.16816.F32 R36, R160.reuse, R148, R36 ;  /* 0x00000094a024723c */ /* 0x048fea0000001824 */
[----:B------:R-:W-:Y:S01]  /*25fc0*/  FMUL.FTZ R105, R2, R105 ;  /* 0x0000006902697220 */ /* 0x000fe20000410000 */
[C---:B------:R-:W-:Y:S01]  /*25fd0*/  HMMA.16816.F32 R40, R160.reuse, R150, R40 ;  /* 0x00000096a028723c */ /* 0x040fe20000001828 */
[----:B------:R-:W-:Y:S04]  /*25fe0*/  LDSM.16.MT88.4 R148, [R228+0x10800] ;  /* 0x01080000e494783b */ /* 0x000fe80000004200 */
[C---:B------:R-:W-:Y:S01]  /*25ff0*/  FMUL.FTZ R106, R0.reuse, R106 ;  /* 0x0000006a006a7220 */ /* 0x040fe20000410000 */
[C---:B-1----:R-:W-:Y:S05]  /*26000*/  HMMA.16816.F32 R44, R160.reuse, R140, R44 ;  /* 0x0000008ca02c723c */ /* 0x042fea000000182c */
[----:B------:R-:W-:Y:S01]  /*26010*/  FMUL.FTZ R107, R0, R107 ;  /* 0x0000006b006b7220 */ /* 0x000fe20000410000 */
[C---:B------:R-:W-:Y:S01]  /*26020*/  HMMA.16816.F32 R48, R160.reuse, R142, R48 ;  /* 0x0000008ea030723c */ /* 0x040fe20000001830 */
[----:B------:R-:W1:Y:S04]  /*26030*/  LDSM.16.MT88.4 R140, [R229+0x14000] ;  /* 0x01400000e58c783b */ /* 0x000e680000004200 */
[C---:B------:R-:W-:Y:S01]  /*26040*/  FMUL.FTZ R108, R2.reuse, R108 ;  /* 0x0000006c026c7220 */ /* 0x040fe20000410000 */
[C---:B-----5:R-:W-:Y:S05]  /*26050*/  HMMA.16816.F32 R52, R160.reuse, R132, R52 ;  /* 0x00000084a034723c */ /* 0x060fea0000001834 */
[----:B------:R-:W-:Y:S01]  /*26060*/  FMUL.FTZ R109, R2, R109 ;  /* 0x0000006d026d7220 */ /* 0x000fe20000410000 */
[C---:B------:R-:W-:Y:S01]  /*26070*/  HMMA.16816.F32 R56, R160.reuse, R134, R56 ;  /* 0x00000086a038723c */ /* 0x040fe20000001838 */
[----:B------:R-:W3:Y:S04]  /*26080*/  LDSM.16.MT88.4 R132, [R228+0x14000] ;  /* 0x01400000e484783b */ /* 0x000ee80000004200 */
[C---:B------:R-:W-:Y:S01]  /*26090*/  FMUL.FTZ R110, R0.reuse, R110 ;  /* 0x0000006e006e7220 */ /* 0x040fe20000410000 */
[C---:B--2---:R-:W-:Y:S05]  /*260a0*/  HMMA.16816.F32 R60, R160.reuse, R136, R60 ;  /* 0x00000088a03c723c */ /* 0x044fea000000183c */
[----:B------:R-:W-:Y:S01]  /*260b0*/  FMUL.FTZ R111, R0, R111 ;  /* 0x0000006f006f7220 */ /* 0x000fe20000410000 */
[C---:B------:R-:W-:Y:S01]  /*260c0*/  HMMA.16816.F32 R64, R160.reuse, R138, R64 ;  /* 0x0000008aa040723c */ /* 0x040fe20000001840 */
[----:B------:R-:W2:Y:S04]  /*260d0*/  LDSM.16.MT88.4 R136, [R227+0x14000] ;  /* 0x01400000e388783b */ /* 0x000ea80000004200 */
[C---:B------:R-:W-:Y:S01]  /*260e0*/  FMUL.FTZ R112, R2.reuse, R112 ;  /* 0x0000007002707220 */ /* 0x040fe20000410000 */
[----:B------:R-:W-:Y:S01]  /*260f0*/  FMUL.FTZ R113, R2, R113 ;  /* 0x0000007102717220 */ /* 0x000fe20000410000 */
[C---:B------:R-:W-:Y:S01]  /*26100*/  FMUL.FTZ R114, R0.reuse, R114 ;  /* 0x0000007200727220 */ /* 0x040fe20000410000 */
[----:B------:R-:W-:Y:S03]  /*26110*/  FMUL.FTZ R115, R0, R115 ;  /* 0x0000007300737220 */ /* 0x000fe60000410000 */
[-CC-:B------:R-:W-:Y:S01]  /*26120*/  FFMA.FTZ R199, R196, R166.reuse, -R187.reuse ;  /* 0x000000a6c4c77223 */ /* 0x180fe200000108bb */
[--C-:B------:R-:W-:Y:S01]  /*26130*/  FFMA.FTZ R196, R175, R166, -R187.reuse ;  /* 0x000000a6afc47223 */ /* 0x100fe200000108bb */
[C---:B------:R-:W-:Y:S01]  /*26140*/  FMUL.FTZ R116, R2.reuse, R116 ;  /* 0x0000007402747220 */ /* 0x040fe20000410000 */
[----:B------:R-:W-:Y:S01]  /*26150*/  FMUL.FTZ R117, R2, R117 ;  /* 0x0000007502757220 */ /* 0x000fe20000410000 */
[C---:B------:R-:W-:Y:S01]  /*26160*/  FMUL.FTZ R118, R0.reuse, R118 ;  /* 0x0000007600767220 */ /* 0x040fe20000410000 */
[----:B------:R-:W-:Y:S01]  /*26170*/  FMUL.FTZ R119, R0, R119 ;  /* 0x0000007700777220 */ /* 0x000fe20000410000 */
[C---:B-1----:R-:W-:Y:S01]  /*26180*/  HMMA.16816.F32 R68, R160.reuse, R140, R68 ;  /* 0x0000008ca044723c */ /* 0x042fe20000001844 */
[----:B------:R-:W-:Y:S02]  /*26190*/  MUFU.EX2 R199, R199 ;  /* 0x000000c700c77308 */ /* 0x000fe40000000800 */
[-C--:B------:R-:W-:Y:S01]  /*261a0*/  FFMA.FTZ R203, R202, R166.reuse, -R187 ;  /* 0x000000a6cacb7223 */ /* 0x080fe200000108bb */
[-CC-:B------:R-:W-:Y:S01]  /*261b0*/  FFMA.FTZ R202, R174, R166.reuse, -R181.reuse ;  /* 0x000000a6aeca7223 */ /* 0x180fe200000108b5 */
[-C--:B------:R-:W-:Y:S01]  /*261c0*/  FFMA.FTZ R198, R198, R166.reuse, -R181 ;  /* 0x000000a6c6c67223 */ /* 0x080fe200000108b5 */
[C---:B------:R-:W-:Y:S01]  /*261d0*/  HMMA.16816.F32 R72, R160.reuse, R142, R72 ;  /* 0x0000008ea048723c */ /* 0x040fe20000001848 */
[----:B------:R-:W1:Y:S04]  /*261e0*/  LDSM.16.MT88.4 R140, [R226+0x14000] ;  /* 0x01400000e28c783b */ /* 0x000e680000004200 */
[----:B------:R-:W4:Y:S01]  /*261f0*/  MUFU.EX2 R196, R196 ;  /* 0x000000c400c47308 */ /* 0x000f220000000800 */
[--C-:B------:R-:W-:Y:S01]  /*26200*/  FFMA.FTZ R200, R200, R166, -R187.reuse ;  /* 0x000000a6c8c87223 */ /* 0x100fe200000108bb */
[C---:B---3--:R-:W-:Y:S02]  /*26210*/  HMMA.16816.F32 R76, R160.reuse, R132, R76 ;  /* 0x00000084a04c723c */ /* 0x048fe4000000184c */
[----:B------:R-:W-:Y:S02]  /*26220*/  LDSM.16.MT88.4 R172, [R228+0x14800] ;  /* 0x01480000e4ac783b */ /* 0x000fe40000004200 */
[C---:B------:R-:W-:Y:S02]  /*26230*/  FMUL.FTZ R120, R2.reuse, R120 ;  /* 0x0000007802787220 */ /* 0x040fe40000410000 */
[C---:B------:R-:W-:Y:S02]  /*26240*/  HMMA.16816.F32 R80, R160.reuse, R134, R80 ;  /* 0x00000086a050723c */ /* 0x040fe40000001850 */
[----:B------:R-:W3:Y:S02]  /*26250*/  MUFU.EX2 R198, R198 ;  /* 0x000000c600c67308 */ /* 0x000ee40000000800 */
[----:B------:R-:W5:Y:S02]  /*26260*/  LDSM.16.MT88.4 R132, [R229+0x16000] ;  /* 0x01600000e584783b */ /* 0x000f640000004200 */
[C---:B--2---:R-:W-:Y:S06]  /*26270*/  HMMA.16816.F32 R84, R160.reuse, R136, R84 ;  /* 0x00000088a054723c */ /* 0x044fec0000001854 */
[----:B------:R-:W-:Y:S01]  /*26280*/  MUFU.EX2 R200, R200 ;  /* 0x000000c800c87308 */ /* 0x000fe20000000800 */
[----:B------:R-:W-:Y:S01]  /*26290*/  FMUL.FTZ R121, R2, R121 ;  /* 0x0000007902797220 */ /* 0x000fe20000410000 */
[C---:B------:R-:W-:Y:S01]  /*262a0*/  HMMA.16816.F32 R88, R160.reuse, R138, R88 ;  /* 0x0000008aa058723c */ /* 0x040fe20000001858 */
[----:B------:R-:W2:Y:S02]  /*262b0*/  LDSM.16.MT88.4 R136, [R228+0x16000] ;  /* 0x01600000e488783b */ /* 0x000ea40000004200 */
[C---:B------:R-:W-:Y:S01]  /*262c0*/  FMUL.FTZ R122, R0.reuse, R122 ;  /* 0x0000007a007a7220 */ /* 0x040fe20000410000 */
[----:B------:R-:W-:Y:S04]  /*262d0*/  FMUL.FTZ R123, R0, R123 ;  /* 0x0000007b007b7220 */ /* 0x000fe80000410000 */
[----:B------:R-:W3:Y:S03]  /*262e0*/  MUFU.EX2 R203, R203 ;  /* 0x000000cb00cb7308 */ /* 0x000ee60000000800 */
[C---:B------:R-:W-:Y:S01]  /*262f0*/  FMUL.FTZ R124, R2.reuse, R124 ;  /* 0x0000007c027c7220 */ /* 0x040fe20000410000 */
[----:B------:R-:W-:Y:S01]  /*26300*/  FMUL.FTZ R125, R2, R125 ;  /* 0x0000007d027d7220 */ /* 0x000fe20000410000 */
[C---:B------:R-:W-:Y:S01]  /*26310*/  FMUL.FTZ R126, R0.reuse, R126 ;  /* 0x0000007e007e7220 */ /* 0x040fe20000410000 */
[----:B------:R-:W-:Y:S01]  /*26320*/  FMUL.FTZ R127, R0, R127 ;  /* 0x0000007f007f7220 */ /* 0x000fe20000410000 */
[C---:B------:R-:W-:Y:S03]  /*26330*/  FMUL.FTZ R128, R2.reuse, R128 ;  /* 0x0000008002807220 */ /* 0x040fe60000410000 */
[----:B------:R-:W3:Y:S01]  /*26340*/  MUFU.EX2 R202, R202 ;  /* 0x000000ca00ca7308 */ /* 0x000ee20000000800 */
[----:B------:R-:W-:Y:S01]  /*26350*/  FMUL.FTZ R129, R2, R129 ;  /* 0x0000008102817220 */ /* 0x000fe20000410000 */
[C---:B-1----:R-:W-:Y:S03]  /*26360*/  HMMA.16816.F32 R92, R160.reuse, R140, R92 ;  /* 0x0000008ca05c723c */ /* 0x042fe6000000185c */
[C---:B------:R-:W-:Y:S01]  /*26370*/  FMUL.FTZ R130, R0.reuse, R130 ;  /* 0x0000008200827220 */ /* 0x040fe20000410000 */
[----:B------:R-:W-:Y:S01]  /*26380*/  FMUL.FTZ R131, R0, R131 ;  /* 0x0000008300837220 */ /* 0x000fe20000410000 */
[-CC-:B------:R-:W-:Y:S01]  /*26390*/  FFMA.FTZ R248, R248, R166.reuse, -R187.reuse ;  /* 0x000000a6f8f87223 */ /* 0x180fe200000108bb */
[C---:B------:R-:W-:Y:S01]  /*263a0*/  HMMA.16816.F32 R96, R160.reuse, R142, R96 ;  /* 0x0000008ea060723c */ /* 0x040fe20000001860 */
[----:B------:R-:W1:Y:S04]  /*263b0*/  LDSM.16.MT88.4 R140, [R227+0x16000] ;  /* 0x01600000e38c783b */ /* 0x000e680000004200 */
[-C--:B------:R-:W-:Y:S01]  /*263c0*/  FFMA.FTZ R250, R250, R166.reuse, -R187 ;  /* 0x000000a6fafa7223 */ /* 0x080fe200000108bb */
[-CC-:B------:R-:W-:Y:S01]  /*263d0*/  FFMA.FTZ R252, R252, R166.reuse, -R181.reuse ;  /* 0x000000a6fcfc7223 */ /* 0x180fe200000108b5 */
[-C--:B------:R-:W-:Y:S01]  /*263e0*/  FFMA.FTZ R182, R182, R166.reuse, -R181 ;  /* 0x000000a6b6b67223 */ /* 0x080fe200000108b5 */
[-CC-:B------:R-:W-:Y:S01]  /*263f0*/  FFMA.FTZ R186, R186, R166.reuse, -R187.reuse ;  /* 0x000000a6baba7223 */ /* 0x180fe200000108bb */
[----:B------:R-:W1:Y:S01]  /*26400*/  MUFU.EX2 R248, R248 ;  /* 0x000000f800f87308 */ /* 0x000e620000000800 */
[C---:B-----5:R-:W-:Y:S03]  /*26410*/  HMMA.16816.F32 R100, R160.reuse, R132, R100 ;  /* 0x00000084a064723c */ /* 0x060fe60000001864 */
[-CC-:B------:R-:W-:Y:S01]  /*26420*/  FFMA.FTZ R184, R184, R166.reuse, -R187.reuse ;  /* 0x000000a6b8b87223 */ /* 0x180fe200000108bb */
[-C--:B------:R-:W-:Y:S01]  /*26430*/  FFMA.FTZ R187, R179, R166.reuse, -R187 ;  /* 0x000000a6b3bb7223 */ /* 0x080fe200000108bb */
[-CC-:B------:R-:W-:Y:S01]  /*26440*/  FFMA.FTZ R180, R180, R166.reuse, -R181.reuse ;  /* 0x000000a6b4b47223 */ /* 0x180fe200000108b5 */
[C---:B------:R-:W-:Y:S01]  /*26450*/  HMMA.16816.F32 R104, R160.reuse, R134, R104 ;  /* 0x00000086a068723c */ /* 0x040fe20000001868 */
[----:B------:R-:W5:Y:S02]  /*26460*/  LDSM.16.MT88.4 R132, [R226+0x16000] ;  /* 0x01600000e284783b */ /* 0x000f640000004200 */
[----:B------:R-:W-:Y:S02]  /*26470*/  MUFU.EX2 R171, R186 ;  /* 0x000000ba00ab7308 */ /* 0x000fe40000000800 */
[----:B------:R-:W-:Y:S01]  /*26480*/  FFMA.FTZ R167, R167, R166, -R181 ;  /* 0x000000a6a7a77223 */ /* 0x000fe200000108b5 */
[C---:B--2---:R-:W-:Y:S07]  /*26490*/  HMMA.16816.F32 R108, R160.reuse, R136, R108 ;  /* 0x00000088a06c723c */ /* 0x044fee000000186c */
[----:B------:R-:W-:Y:S01]  /*264a0*/  MUFU.EX2 R186, R176 ;  /* 0x000000b000ba7308 */ /* 0x000fe20000000800 */
[----:B------:R-:W-:Y:S01]  /*264b0*/  FFMA.FTZ R195, R0, R247, R195 ;  /* 0x000000f700c37223 */ /* 0x000fe200000100c3 */
[C---:B------:R-:W-:Y:S03]  /*264c0*/  HMMA.16816.F32 R112, R160.reuse, R138, R112 ;  /* 0x0000008aa070723c */ /* 0x040fe60000001870 */
[----:B----4-:R-:W-:Y:S05]  /*264d0*/  F2FP.F16.F32.PACK_AB R136, R196, R199 ;  /* 0x000000c7c488723e */ /* 0x010fea00000000ff */
[----:B------:R-:W-:Y:S03]  /*264e0*/  MUFU.EX2 R236, R184 ;  /* 0x000000b800ec7308 */ /* 0x000fe60000000800 */
[----:B---3--:R-:W-:Y:S01]  /*264f0*/  F2FP.F16.F32.PACK_AB R137, R198, R201 ;  /* 0x000000c9c689723e */ /* 0x008fe200000000ff */
[----:B------:R-:W-:Y:S01]  /*26500*/  FFMA.FTZ R197, R2, R249, R197 ;  /* 0x000000f902c57223 */ /* 0x000fe200000100c5 */
[----:B------:R-:W-:Y:S01]  /*26510*/  F2FP.F16.F32.PACK_AB R138, R203, R200 ;  /* 0x000000c8cb8a723e */ /* 0x000fe200000000ff */
[----:B------:R-:W-:Y:S01]  /*26520*/  FADD.FTZ R195, R191, R195 ;  /* 0x000000c3bfc37221 */ /* 0x000fe20000010000 */
[C---:B-1----:R-:W-:Y:S03]  /*26530*/  HMMA.16816.F32 R116, R160.reuse, R140, R116 ;  /* 0x0000008ca074723c */ /* 0x042fe60000001874 */
[----:B------:R-:W-:Y:S01]  /*26540*/  MUFU.EX2 R184, R177 ;  /* 0x000000b100b87308 */ /* 0x000fe20000000800 */
[----:B------:R-:W-:Y:S01]  /*26550*/  F2FP.F16.F32.PACK_AB R139, R251, R202 ;  /* 0x000000cafb8b723e */ /* 0x000fe200000000ff */
[----:B------:R-:W-:Y:S01]  /*26560*/  FADD.FTZ R194, R194, R197 ;  /* 0x000000c5c2c27221 */ /* 0x000fe20000010000 */
[----:B------:R-:W-:Y:S01]  /*26570*/  FADD.FTZ R190, R190, R195 ;  /* 0x000000c3bebe7221 */ /* 0x000fe20000010000 */
[C---:B------:R-:W-:Y:S01]  /*26580*/  HMMA.16816.F32 R120, R160.reuse, R142, R120 ;  /* 0x0000008ea078723c */ /* 0x040fe20000001878 */
[----:B------:R-:W1:Y:S05]  /*26590*/  LDSM.16.MT88.4 R140, [R226+0x10800] ;  /* 0x01080000e28c783b */ /* 0x000e6a0000004200 */
[----:B------:R-:W-:Y:S01]  /*265a0*/  MUFU.EX2 R250, R250 ;  /* 0x000000fa00fa7308 */ /* 0x000fe20000000800 */
[----:B------:R-:W-:Y:S01]  /*265b0*/  FADD.FTZ R193, R193, R194 ;  /* 0x000000c2c1c17221 */ /* 0x000fe20000010000 */
[----:B------:R-:W-:Y:S03]  /*265c0*/  FADD.FTZ R190, R169, R190 ;  /* 0x000000bea9be7221 */ /* 0x000fe60000010000 */
[----:B------:R-:W-:Y:S01]  /*265d0*/  MOV R169, R164 ;  /* 0x000000a400a97202 */ /* 0x000fe20000000f00 */
[C---:B-----5:R-:W-:Y:S04]  /*265e0*/  HMMA.16816.F32 R124, R160.reuse, R132, R124 ;  /* 0x00000084a07c723c */ /* 0x060fe8000000187c */
[----:B------:R-:W-:Y:S01]  /*265f0*/  MUFU.EX2 R252, R252 ;  /* 0x000000fc00fc7308 */ /* 0x000fe20000000800 */
[----:B------:R-:W-:Y:S01]  /*26600*/  FADD.FTZ R192, R192, R193 ;  /* 0x000000c1c0c07221 */ /* 0x000fe20000010000 */
[----:B------:R-:W-:Y:S01]  /*26610*/  FADD.FTZ R201, R201, R190 ;  /* 0x000000bec9c97221 */ /* 0x000fe20000010000 */
[----:B------:R-:W-:Y:S01]  /*26620*/  HMMA.16816.F32 R128, R160, R134, R128 ;  /* 0x00000086a080723c */ /* 0x000fe20000001880 */
[----:B------:R-:W2:Y:S06]  /*26630*/  LDSM.16.MT88.4 R132, [R229+0x12800] ;  /* 0x01280000e584783b */ /* 0x000eac0000004200 */
[----:B------:R-:W-:Y:S01]  /*26640*/  MUFU.EX2 R167, R167 ;  /* 0x000000a700a77308 */ /* 0x000fe20000000800 */
[----:B------:R-:W-:Y:S01]  /*26650*/  FADD.FTZ R199, R199, R192 ;  /* 0x000000c0c7c77221 */ /* 0x000fe20000010000 */
[C---:B------:R-:W-:Y:S01]  /*26660*/  HMMA.16816.F32 R4, R136.reuse, R144, R4 ;  /* 0x000000908804723c */ /* 0x040fe20000001804 */
[----:B------:R-:W-:Y:S04]  /*26670*/  LDSM.16.MT88.4 R160, [R229+0x14800] ;  /* 0x01480000e5a0783b */ /* 0x000fe80000004200 */
[----:B------:R-:W-:Y:S01]  /*26680*/  FADD.FTZ R201, R198, R201 ;  /* 0x000000c9c6c97221 */ /* 0x000fe20000010000 */
[C---:B------:R-:W-:Y:S03]  /*26690*/  HMMA.16816.F32 R8, R136.reuse, R146, R8 ;  /* 0x000000928808723c */ /* 0x040fe60000001808 */
[----:B------:R-:W3:Y:S03]  /*266a0*/  LDSM.16.MT88.4 R144, [R228+0x12800] ;  /* 0x01280000e490783b */ /* 0x000ee60000004200 */
[C---:B------:R-:W-:Y:S05]  /*266b0*/  HMMA.16816.F32 R12, R136.reuse, R148, R12 ;  /* 0x00000094880c723c */ /* 0x040fea000000180c */
[----:B------:R-:W-:Y:S01]  /*266c0*/  FADD.FTZ R199, R196, R199 ;  /* 0x000000c7c4c77221 */ /* 0x000fe20000010000 */
[C---:B------:R-:W-:Y:S01]  /*266d0*/  HMMA.16816.F32 R16, R136.reuse, R150, R16 ;  /* 0x000000968810723c */ /* 0x040fe20000001810 */
[----:B------:R-:W4:Y:S04]  /*266e0*/  LDSM.16.MT88.4 R148, [R227+0x12800] ;  /* 0x01280000e394783b */ /* 0x000f280000004200 */
[----:B------:R-:W-:Y:S01]  /*266f0*/  FADD.FTZ R202, R202, R201 ;  /* 0x000000c9caca7221 */ /* 0x000fe20000010000 */
[C---:B------:R-:W-:Y:S05]  /*26700*/  HMMA.16816.F32 R20, R136.reuse, R152, R20 ;  /* 0x000000988814723c */ /* 0x040fea0000001814 */
[----:B------:R-:W-:Y:S01]  /*26710*/  FADD.FTZ R200, R200, R199 ;  /* 0x000000c7c8c87221 */ /* 0x000fe20000010000 */
[C---:B------:R-:W-:Y:S01]  /*26720*/  HMMA.16816.F32 R24, R136.reuse, R154, R24 ;  /* 0x0000009a8818723c */ /* 0x040fe20000001818 */
[----:B------:R-:W5:Y:S04]  /*26730*/  LDSM.16.MT88.4 R152, [R227+0x14800] ;  /* 0x01480000e398783b */ /* 0x000f680000004200 */
[----:B------:R-:W-:Y:S01]  /*26740*/  FADD.FTZ R251, R251, R202 ;  /* 0x000000cafbfb7221 */ /* 0x000fe20000010000 */
[C---:B-1----:R-:W-:Y:S05]  /*26750*/  HMMA.16816.F32 R28, R136.reuse, R140, R28 ;  /* 0x0000008c881c723c */ /* 0x042fea000000181c */
[----:B------:R-:W-:Y:S01]  /*26760*/  FADD.FTZ R203, R203, R200 ;  /* 0x000000c8cbcb7221 */ /* 0x000fe20000010000 */
[C---:B------:R-:W-:Y:S01]  /*26770*/  HMMA.16816.F32 R32, R136.reuse, R142, R32 ;  /* 0x0000008e8820723c */ /* 0x040fe20000001820 */
[----:B------:R-:W-:Y:S04]  /*26780*/  LDSM.16.MT88.4 R140, [R229+0x16800] ;  /* 0x01680000e58c783b */ /* 0x000fe80000004200 */
[----:B------:R-:W-:Y:S01]  /*26790*/  FADD.FTZ R203, R248, R203 ;  /* 0x000000cbf8cb7221 */ /* 0x000fe20000010000 */
[C---:B--2---:R-:W-:Y:S06]  /*267a0*/  HMMA.16816.F32 R36, R136.reuse, R132, R36 ;  /* 0x000000848824723c */ /* 0x044fec0000001824 */
[C---:B------:R-:W-:Y:S01]  /*267b0*/  HMMA.16816.F32 R40, R136.reuse, R134, R40 ;  /* 0x000000868828723c */ /* 0x040fe20000001828 */
[----:B------:R-:W1:Y:S05]  /*267c0*/  LDSM.16.MT88.4 R132, [R226+0x14800] ;  /* 0x01480000e284783b */ /* 0x000e6a0000004200 */
[C---:B---3--:R-:W-:Y:S06]  /*267d0*/  HMMA.16816.F32 R44, R136.reuse, R144, R44 ;  /* 0x00000090882c723c */ /* 0x048fec000000182c */
[C---:B------:R-:W-:Y:S01]  /*267e0*/  HMMA.16816.F32 R48, R136.reuse, R146, R48 ;  /* 0x000000928830723c */ /* 0x040fe20000001830 */
[----:B------:R-:W2:Y:S05]  /*267f0*/  LDSM.16.MT88.4 R144, [R228+0x16800] ;  /* 0x01680000e490783b */ /* 0x000eaa0000004200 */
[C---:B----4-:R-:W-:Y:S06]  /*26800*/  HMMA.16816.F32 R52, R136.reuse, R148, R52 ;  /* 0x000000948834723c */ /* 0x050fec0000001834 */
[C---:B------:R-:W-:Y:S01]  /*26810*/  HMMA.16816.F32 R56, R136.reuse, R150, R56 ;  /* 0x000000968838723c */ /* 0x040fe20000001838 */
[----:B------:R-:W3:Y:S05]  /*26820*/  LDSM.16.MT88.4 R148, [R227+0x16800] ;  /* 0x01680000e394783b */ /* 0x000eea0000004200 */
[C---:B------:R-:W-:Y:S06]  /*26830*/  HMMA.16816.F32 R60, R136.reuse, R156, R60 ;  /* 0x0000009c883c723c */ /* 0x040fec000000183c */
[C---:B------:R-:W-:Y:S05]  /*26840*/  HMMA.16816.F32 R64, R136.reuse, R158, R64 ;  /* 0x0000009e8840723c */ /* 0x040fea0000001840 */
[-CC-:B------:R-:W-:Y:S01]  /*26850*/  FFMA.FTZ R156, R237, R166.reuse, -R181.reuse ;  /* 0x000000a6ed9c7223 */ /* 0x180fe200000108b5 */
[C---:B------:R-:W-:Y:S01]  /*26860*/  HMMA.16816.F32 R68, R136.reuse, R160, R68 ;  /* 0x000000a08844723c */ /* 0x040fe20000001844 */
[----:B------:R-:W-:Y:S04]  /*26870*/  MUFU.EX2 R237, R182 ;  /* 0x000000b600ed7308 */ /* 0x000fe80000000800 */
[----:B------:R-:W-:Y:S01]  /*26880*/  FFMA.FTZ R181, R165, R166, -R181 ;  /* 0x000000a6a5b57223 */ /* 0x000fe200000108b5 */
[C---:B------:R-:W-:Y:S01]  /*26890*/  HMMA.16816.F32 R72, R136.reuse, R162, R72 ;  /* 0x000000a28848723c */ /* 0x040fe20000001848 */
[----:B------:R-:W-:Y:S04]  /*268a0*/  LDSM.16.MT88.4 R160, [R228+0x11000] ;  /* 0x01100000e4a0783b */ /* 0x000fe80000004200 */
[----:B------:R4:W1:Y:S01]  /*268b0*/  MUFU.EX2 R170, R156 ;  /* 0x0000009c00aa7308 */ /* 0x0008620000000800 */
[C---:B------:R-:W-:Y:S09]  /*268c0*/  HMMA.16816.F32 R76, R136.reuse, R172, R76 ;  /* 0x000000ac884c723c */ /* 0x040ff2000000184c */
[----:B------:R-:W2:Y:S01]  /*268d0*/  MUFU.EX2 R182, R180 ;  /* 0x000000b400b67308 */ /* 0x000ea20000000800 */
[C---:B------:R-:W-:Y:S01]  /*268e0*/  HMMA.16816.F32 R80, R136.reuse, R174, R80 ;  /* 0x000000ae8850723c */ /* 0x040fe20000001850 */
[----:B------:R-:W-:Y:S05]  /*268f0*/  LDSM.16.MT88.4 R172, [R226+0x11000] ;  /* 0x01100000e2ac783b */ /* 0x000fea0000004200 */
[C---:B-----5:R-:W-:Y:S03]  /*26900*/  HMMA.16816.F32 R84, R136.reuse, R152, R84 ;  /* 0x000000988854723c */ /* 0x060fe60000001854 */
[----:B------:R-:W-:Y:S01]  /*26910*/  MUFU.EX2 R180, R185 ;  /* 0x000000b900b47308 */ /* 0x000fe20000000800 */
[----:B----4-:R-:W-:Y:S01]  /*26920*/  LDSM.16.MT88.4 R156, [R229+0x11000] ;  /* 0x01100000e59c783b */ /* 0x010fe20000004200 */
[----:B-1----:R-:W-:Y:S01]  /*26930*/  FADD.FTZ R251, R170, R251 ;  /* 0x000000fbaafb7221 */ /* 0x002fe20000010000 */
[C---:B------:R-:W-:Y:S07]  /*26940*/  HMMA.16816.F32 R88, R136.reuse, R154, R88 ;  /* 0x0000009a8858723c */ /* 0x040fee0000001858 */
[----:B------:R-:W-:Y:S01]  /*26950*/  MUFU.EX2 R166, R181 ;  /* 0x000000b500a67308 */ /* 0x000fe20000000800 */
[----:B------:R-:W1:Y:S01]  /*26960*/  LDSM.16.MT88.4 R152, [R226+0x16800] ;  /* 0x01680000e298783b */ /* 0x000e620000004200 */
[C---:B------:R-:W-:Y:S03]  /*26970*/  HMMA.16816.F32 R92, R136.reuse, R132, R92 ;  /* 0x00000084885c723c */ /* 0x040fe6000000185c */
[----:B------:R-:W-:Y:S03]  /*26980*/  FADD.FTZ R0, R252, R251 ;  /* 0x000000fbfc007221 */ /* 0x000fe60000010000 */
[C---:B------:R-:W-:Y:S05]  /*26990*/  HMMA.16816.F32 R96, R136.reuse, R134, R96 ;  /* 0x000000868860723c */ /* 0x040fea0000001860 */
[----:B------:R-:W-:Y:S01]  /*269a0*/  F2FP.F16.F32.PACK_AB R132, R250, R248 ;  /* 0x000000f8fa84723e */ /* 0x000fe200000000ff */
[C---:B------:R-:W-:Y:S05]  /*269b0*/  HMMA.16816.F32 R100, R136.reuse, R140, R100 ;  /* 0x0000008c8864723c */ /* 0x040fea0000001864 */
[----:B--2---:R-:W-:Y:S01]  /*269c0*/  F2FP.F16.F32.PACK_AB R135, R182, R237 ;  /* 0x000000edb687723e */ /* 0x004fe200000000ff */
[C---:B------:R-:W-:Y:S01]  /*269d0*/  HMMA.16816.F32 R104, R136.reuse, R142, R104 ;  /* 0x0000008e8868723c */ /* 0x040fe20000001868 */
[----:B------:R-:W2:Y:S04]  /*269e0*/  LDSM.16.MT88.4 R140, [R227+0x11000] ;  /* 0x01100000e38c783b */ /* 0x000ea80000004200 */
[----:B------:R-:W-:Y:S01]  /*269f0*/  F2FP.F16.F32.PACK_AB R133, R252, R170 ;  /* 0x000000aafc85723e */ /* 0x000fe200000000ff */
[C---:B------:R-:W-:Y:S05]  /*26a00*/  HMMA.16816.F32 R108, R136.reuse, R144, R108 ;  /* 0x00000090886c723c */ /* 0x040fea000000186c */
[----:B------:R-:W-:Y:S01]  /*26a10*/  F2FP.F16.F32.PACK_AB R134, R236, R171 ;  /* 0x000000abec86723e */ /* 0x000fe200000000ff */
[C---:B------:R-:W-:Y:S01]  /*26a20*/  HMMA.16816.F32 R112, R136.reuse, R146, R112 ;  /* 0x000000928870723c */ /* 0x040fe20000001870 */
[----:B------:R-:W4:Y:S04]  /*26a30*/  LDSM.16.MT88.4 R144, [R229+0x13000] ;  /* 0x01300000e590783b */ /* 0x000f280000004200 */
[----:B------:R-:W-:Y:S01]  /*26a40*/  FADD.FTZ R250, R250, R203 ;  /* 0x000000cbfafa7221 */ /* 0x000fe20000010000 */
[C---:B---3--:R-:W-:Y:S05]  /*26a50*/  HMMA.16816.F32 R116, R136.reuse, R148, R116 ;  /* 0x000000948874723c */ /* 0x048fea0000001874 */
[----:B------:R-:W-:Y:S01]  /*26a60*/  FADD.FTZ R250, R171, R250 ;  /* 0x000000faabfa7221 */ /* 0x000fe20000010000 */
[C---:B------:R-:W-:Y:S01]  /*26a70*/  HMMA.16816.F32 R120, R136.reuse, R150, R120 ;  /* 0x000000968878723c */ /* 0x040fe20000001878 */
[----:B------:R-:W-:Y:S05]  /*26a80*/  LDSM.16.MT88.4 R148, [R227+0x13000] ;  /* 0x01300000e394783b */ /* 0x000fea0000004200 */
[C---:B-1----:R-:W-:Y:S06]  /*26a90*/  HMMA.16816.F32 R124, R136.reuse, R152, R124 ;  /* 0x00000098887c723c */ /* 0x042fec000000187c */
[----:B------:R-:W-:Y:S01]  /*26aa0*/  HMMA.16816.F32 R128, R136, R154, R128 ;  /* 0x0000009a8880723c */ /* 0x000fe20000001880 */
[----:B------:R-:W1:Y:S05]  /*26ab0*/  LDSM.16.MT88.4 R136, [R228+0x13000] ;  /* 0x01300000e488783b */ /* 0x000e6a0000004200 */
[C---:B------:R-:W-:Y:S03]  /*26ac0*/  HMMA.16816.F32 R4, R132.reuse, R156, R4 ;  /* 0x0000009c8404723c */ /* 0x040fe60000001804 */
[----:B------:R-:W3:Y:S03]  /*26ad0*/  LDSM.16.MT88.4 R152, [R226+0x13000] ;  /* 0x01300000e298783b */ /* 0x000ee60000004200 */
[C---:B------:R-:W-:Y:S05]  /*26ae0*/  HMMA.16816.F32 R8, R132.reuse, R158, R8 ;  /* 0x0000009e8408723c */ /* 0x040fea0000001808 */
[----:B------:R-:W-:Y:S01]  /*26af0*/  LDSM.16.MT88.4 R156, [R228+0x15000] ;  /* 0x01500000e49c783b */ /* 0x000fe20000004200 */
        /* <DEDUP_REMOVED lines=20> */
[----:B------:R-:W3:Y:S04]  /*26c40*/  MUFU.EX2 R155, R187 ;  /* 0x000000bb009b7308 */ /* 0x000ee80000000800 */
[----:B------:R-:W-:Y:S01]  /*26c50*/  MOV R153, R237 ;  /* 0x000000ed00997202 */ /* 0x000fe20000000f00 */
[C---:B--2---:R-:W-:Y:S05]  /*26c60*/  HMMA.16816.F32 R68, R132.reuse, R140, R68 ;  /* 0x0000008c8444723c */ /* 0x044fea0000001844 */
[----:B------:R-:W-:Y:S01]  /*26c70*/  MUFU.EX2 R237, R183 ;  /* 0x000000b700ed7308 */ /* 0x000fe20000000800 */
[----:B------:R-:W-:Y:S01]  /*26c80*/  MOV R152, R236 ;  /* 0x000000ec00987202 */ /* 0x000fe20000000f00 */
[C---:B------:R-:W-:Y:S01]  /*26c90*/  HMMA.16816.F32 R72, R132.reuse, R142, R72 ;  /* 0x0000008e8448723c */ /* 0x040fe20000001848 */
[----:B------:R-:W2:Y:S07]  /*26ca0*/  LDSM.16.MT88.4 R140, [R228+0x17000] ;  /* 0x01700000e48c783b */ /* 0x000eae0000004200 */
[----:B------:R4:W1:Y:S01]  /*26cb0*/  MUFU.EX2 R236, R178 ;  /* 0x000000b200ec7308 */ /* 0x0008620000000800 */
[C---:B------:R-:W-:Y:S03]  /*26cc0*/  HMMA.16816.F32 R76, R132.reuse, R156, R76 ;  /* 0x0000009c844c723c */ /* 0x040fe6000000184c */
[----:B---3--:R-:W-:Y:S03]  /*26cd0*/  MOV R165, R155 ;  /* 0x0000009b00a57202 */ /* 0x008fe60000000f00 */
[C---:B------:R-:W-:Y:S01]  /*26ce0*/  HMMA.16816.F32 R80, R132.reuse, R158, R80 ;  /* 0x0000009e8450723c */ /* 0x040fe20000001850 */
[----:B------:R-:W3:Y:S05]  /*26cf0*/  LDSM.16.MT88.4 R156, [R229+0x11800] ;  /* 0x01180000e59c783b */ /* 0x000eea0000004200 */
[C---:B------:R-:W-:Y:S03]  /*26d00*/  HMMA.16816.F32 R84, R132.reuse, R160, R84 ;  /* 0x000000a08454723c */ /* 0x040fe60000001854 */
[----:B----4-:R-:W-:Y:S03]  /*26d10*/  LDSM.16.MT88.4 R176, [R226+0x11800] ;  /* 0x01180000e2b0783b */ /* 0x010fe60000004200 */
[C---:B------:R-:W-:Y:S06]  /*26d20*/  HMMA.16816.F32 R88, R132.reuse, R162, R88 ;  /* 0x000000a28458723c */ /* 0x040fec0000001858 */
[C---:B-----5:R-:W-:Y:S06]  /*26d30*/  HMMA.16816.F32 R92, R132.reuse, R172, R92 ;  /* 0x000000ac845c723c */ /* 0x060fec000000185c */
[C---:B------:R-:W-:Y:S05]  /*26d40*/  HMMA.16816.F32 R96, R132.reuse, R174, R96 ;  /* 0x000000ae8460723c */ /* 0x040fea0000001860 */
[----:B-1----:R-:W-:Y:S01]  /*26d50*/  F2FP.F16.F32.PACK_AB R173, R186, R236 ;  /* 0x000000ecbaad723e */ /* 0x002fe200000000ff */
[C---:B------:R-:W-:Y:S05]  /*26d60*/  HMMA.16816.F32 R100, R132.reuse, R136, R100 ;  /* 0x000000888464723c */ /* 0x040fea0000001864 */
[----:B------:R-:W-:Y:S01]  /*26d70*/  F2FP.F16.F32.PACK_AB R174, R165, R184 ;  /* 0x000000b8a5ae723e */ /* 0x000fe200000000ff */
[C---:B------:R-:W-:Y:S01]  /*26d80*/  HMMA.16816.F32 R104, R132.reuse, R138, R104 ;  /* 0x0000008a8468723c */ /* 0x040fe20000001868 */
[----:B------:R-:W1:Y:S04]  /*26d90*/  LDSM.16.MT88.4 R136, [R228+0x11800] ;  /* 0x01180000e488783b */ /* 0x000e680000004200 */
[----:B------:R-:W-:Y:S01]  /*26da0*/  F2FP.F16.F32.PACK_AB R175, R166, R167 ;  /* 0x000000a7a6af723e */ /* 0x000fe200000000ff */
[C---:B--2---:R-:W-:Y:S06]  /*26db0*/  HMMA.16816.F32 R108, R132.reuse, R140, R108 ;  /* 0x0000008c846c723c */ /* 0x044fec000000186c */
[C---:B------:R-:W-:Y:S01]  /*26dc0*/  HMMA.16816.F32 R112, R132.reuse, R142, R112 ;  /* 0x0000008e8470723c */ /* 0x040fe20000001870 */
[----:B------:R-:W2:Y:S05]  /*26dd0*/  LDSM.16.MT88.4 R140, [R227+0x11800] ;  /* 0x01180000e38c783b */ /* 0x000eaa0000004200 */
[C---:B------:R-:W-:Y:S06]  /*26de0*/  HMMA.16816.F32 R116, R132.reuse, R144, R116 ;  /* 0x000000908474723c */ /* 0x040fec0000001874 */
[C---:B------:R-:W-:Y:S05]  /*26df0*/  HMMA.16816.F32 R120, R132.reuse, R146, R120 ;  /* 0x000000928478723c */ /* 0x040fea0000001878 */
[----:B------:R-:W-:Y:S01]  /*26e00*/  MOV R144, R180 ;  /* 0x000000b400907202 */ /* 0x000fe20000000f00 */
[C---:B------:R-:W-:Y:S05]  /*26e10*/  HMMA.16816.F32 R124, R132.reuse, R148, R124 ;  /* 0x00000094847c723c */ /* 0x040fea000000187c */
[----:B------:R-:W-:Y:S01]  /*26e20*/  F2FP.F16.F32.PACK_AB R172, R237, R144 ;  /* 0x00000090edac723e */ /* 0x000fe200000000ff */
[----:B------:R-:W-:Y:S05]  /*26e30*/  HMMA.16816.F32 R128, R132, R150, R128 ;  /* 0x000000968480723c */ /* 0x000fea0000001880 */
[----:B------:R-:W-:Y:S01]  /*26e40*/  MOV R145, R182 ;  /* 0x000000b600917202 */ /* 0x000fe20000000f00 */
[C---:B---3--:R-:W-:Y:S01]  /*26e50*/  HMMA.16816.F32 R160, R172.reuse, R156, R4 ;  /* 0x0000009caca0723c */ /* 0x048fe20000001804 */
[----:B------:R-:W3:Y:S04]  /*26e60*/  LDSM.16.MT88.4 R180, [R229+0x13800] ;  /* 0x01380000e5b4783b */ /* 0x000ee80000004200 */
[----:B------:R-:W-:Y:S01]  /*26e70*/  MOV R134, R184 ;  /* 0x000000b800867202 */ /* 0x000fe20000000f00 */
[C---:B------:R-:W-:Y:S03]  /*26e80*/  HMMA.16816.F32 R156, R172.reuse, R158, R8 ;  /* 0x0000009eac9c723c */ /* 0x040fe60000001808 */
[----:B------:R-:W-:Y:S02]  /*26e90*/  LDSM.16.MT88.4 R4, [R227+0x13800] ;  /* 0x01380000e304783b */ /* 0x000fe40000004200 */
[----:B------:R-:W-:Y:S02]  /*26ea0*/  MOV R132, R152 ;  /* 0x0000009800847202 */ /* 0x000fe40000000f00 */
[----:B------:R-:W-:Y:S02]  /*26eb0*/  MOV R133, R153 ;  /* 0x0000009900857202 */ /* 0x000fe40000000f00 */
[C---:B-1----:R-:W-:Y:S02]  /*26ec0*/  HMMA.16816.F32 R152, R172.reuse, R136, R12 ;  /* 0x00000088ac98723c */ /* 0x042fe4000000180c */
[----:B------:R-:W-:Y:S01]  /*26ed0*/  LDSM.16.MT88.4 R8, [R226+0x13800] ;  /* 0x01380000e208783b */ /* 0x000fe20000004200 */
[----:B------:R-:W-:Y:S03]  /*26ee0*/  MOV R135, R186 ;  /* 0x000000ba00877202 */ /* 0x000fe60000000f00 */
[C---:B------:R-:W-:Y:S04]  /*26ef0*/  HMMA.16816.F32 R148, R172.reuse, R138, R16 ;  /* 0x0000008aac94723c */ /* 0x040fe80000001810 */
[----:B------:R-:W1:Y:S01]  /*26f00*/  LDSM.16.MT88.4 R184, [R228+0x13800] ;  /* 0x01380000e4b8783b */ /* 0x000e620000004200 */
[----:B------:R-:W-:Y:S02]  /*26f10*/  MOV R136, R144 ;  /* 0x0000009000887202 */ /* 0x000fe40000000f00 */
[----:B------:R-:W-:Y:S02]  /*26f20*/  MOV R137, R145 ;  /* 0x0000009100897202 */ /* 0x000fe40000000f00 */
[C---:B--2---:R-:W-:Y:S03]  /*26f30*/  HMMA.16816.F32 R144, R172.reuse, R140, R20 ;  /* 0x0000008cac90723c */ /* 0x044fe60000001814 */
[----:B------:R-:W2:Y:S03]  /*26f40*/  LDSM.16.MT88.4 R12, [R229+0x15800] ;  /* 0x01580000e50c783b */ /* 0x000ea60000004200 */
[C---:B------:R-:W-:Y:S05]  /*26f50*/  HMMA.16816.F32 R140, R172.reuse, R142, R24 ;  /* 0x0000008eac8c723c */ /* 0x040fea0000001818 */
[----:B------:R-:W4:Y:S02]  /*26f60*/  LDSM.16.MT88.4 R16, [R228+0x15800] ;  /* 0x01580000e410783b */ /* 0x000f240000004200 */
[----:B------:R-:W-:Y:S04]  /*26f70*/  MOV R26, R136 ;  /* 0x00000088001a7202 */ /* 0x000fe80000000f00 */
[----:B------:R-:W-:Y:S02]  /*26f80*/  MOV R27, R137 ;  /* 0x00000089001b7202 */ /* 0x000fe40000000f00 */
[C---:B------:R-:W-:Y:S01]  /*26f90*/  HMMA.16816.F32 R136, R172.reuse, R176, R28 ;  /* 0x000000b0ac88723c */ /* 0x040fe2000000181c */
[----:B------:R-:W5:Y:S06]  /*26fa0*/  LDSM.16.MT88.4 R20, [R227+0x15800] ;  /* 0x01580000e314783b */ /* 0x000f6c0000004200 */
[----:B------:R-:W-:Y:S04]  /*26fb0*/  MOV R30, R132 ;  /* 0x00000084001e7202 */ /* 0x000fe80000000f00 */
[----:B------:R-:W-:Y:S02]  /*26fc0*/  MOV R31, R133 ;  /* 0x00000085001f7202 */ /* 0x000fe40000000f00 */
[----:B------:R-:W-:Y:S02]  /*26fd0*/  MOV R177, R134 ;  /* 0x0000008600b17202 */ /* 0x000fe40000000f00 */
[----:B------:R-:W-:Y:S02]  /*26fe0*/  MOV R176, R135 ;  /* 0x0000008700b07202 */ /* 0x000fe40000000f00 */
[C---:B------:R-:W-:Y:S03]  /*26ff0*/  HMMA.16816.F32 R132, R172.reuse, R178, R32 ;  /* 0x000000b2ac84723c */ /* 0x040fe60000001820 */
[----:B------:R-:W-:Y:S02]  /*27000*/  MOV R28, R26 ;  /* 0x0000001a001c7202 */ /* 0x000fe40000000f00 */
[----:B------:R-:W-:Y:S01]  /*27010*/  MOV R29, R27 ;  /* 0x0000001b001d7202 */ /* 0x000fe20000000f00 */
[C---:B---3--:R-:W-:Y:S01]  /*27020*/  HMMA.16816.F32 R36, R172.reuse, R180, R36 ;  /* 0x000000b4ac24723c */ /* 0x048fe20000001824 */
[----:B------:R-:W3:Y:S04]  /*27030*/  LDSM.16.MT88.4 R24, [R226+0x15800] ;  /* 0x01580000e218783b */ /* 0x000ee80000004200 */
[----:B------:R-:W-:Y:S01]  /*27040*/  MOV R33, R28 ;  /* 0x0000001c00217202 */ /* 0x000fe20000000f00 */
[C---:B------:R-:W-:Y:S05]  /*27050*/  HMMA.16816.F32 R40, R172.reuse, R182, R40 ;  /* 0x000000b6ac28723c */ /* 0x040fea0000001828 */
[----:B------:R-:W-:Y:S01]  /*27060*/  MOV R32, R29 ;  /* 0x0000001d00207202 */ /* 0x000fe20000000f00 */
[C---:B-1----:R-:W-:Y:S05]  /*27070*/  HMMA.16816.F32 R44, R172.reuse, R184, R44 ;  /* 0x000000b8ac2c723c */ /* 0x042fea000000182c */
[----:B------:R-:W-:Y:S01]  /*27080*/  MOV R179, R30 ;  /* 0x0000001e00b37202 */ /* 0x000fe20000000f00 */
[C---:B------:R-:W-:Y:S05]  /*27090*/  HMMA.16816.F32 R48, R172.reuse, R186, R48 ;  /* 0x000000baac30723c */ /* 0x040fea0000001830 */
[----:B------:R-:W-:Y:S01]  /*270a0*/  MOV R178, R31 ;  /* 0x0000001f00b27202 */ /* 0x000fe20000000f00 */
[C---:B------:R-:W-:Y:S01]  /*270b0*/  HMMA.16816.F32 R52, R172.reuse, R4, R52 ;  /* 0x00000004ac34723c */ /* 0x040fe20000001834 */
[----:B------:R-:W1:Y:S04]  /*270c0*/  LDSM.16.MT88.4 R28, [R229+0x17800] ;  /* 0x01780000e51c783b */ /* 0x000e680000004200 */
[----:B------:R-:W-:Y:S01]  /*270d0*/  MOV R35, R237 ;  /* 0x000000ed00237202 */ /* 0x000fe20000000f00 */
[C---:B------:R-:W-:Y:S03]  /*270e0*/  HMMA.16816.F32 R56, R172.reuse, R6, R56 ;  /* 0x00000006ac38723c */ /* 0x040fe60000001838 */
[----:B------:R-:W1:Y:S02]  /*270f0*/  LDSM.16.MT88.4 R4, [R228+0x17800] ;  /* 0x01780000e404783b */ /* 0x000e640000004200 */
[----:B------:R-:W-:Y:S01]  /*27100*/  FADD.FTZ R0, R178, R0 ;  /* 0x00000000b2007221 */ /* 0x000fe20000010000 */
[C---:B------:R-:W-:Y:S01]  /*27110*/  HMMA.16816.F32 R60, R172.reuse, R8, R60 ;  /* 0x00000008ac3c723c */ /* 0x040fe2000000183c */
[----:B------:R-:W1:Y:S05]  /*27120*/  S2R R237, SR_CTAID.Z ;  /* 0x0000000000ed7919 */ /* 0x000e6a0000002700 */
[C---:B------:R-:W-:Y:S01]  /*27130*/  HMMA.16816.F32 R64, R172.reuse, R10, R64 ;  /* 0x0000000aac40723c */ /* 0x040fe20000001840 */
[----:B------:R-:W1:Y:S04]  /*27140*/  LDSM.16.MT88.4 R8, [R227+0x17800] ;  /* 0x01780000e308783b */ /* 0x000e680000004200 */
[----:B------:R-:W-:Y:S01]  /*27150*/  MOV R34, R236 ;  /* 0x000000ec00227202 */ /* 0x000fe20000000f00 */
[C---:B--2---:R-:W-:Y:S01]  /*27160*/  HMMA.16816.F32 R68, R172.reuse, R12, R68 ;  /* 0x0000000cac44723c */ /* 0x044fe20000001844 */
[----:B------:R-:W-:Y:S04]  /*27170*/  MOV R236, 0x90 ;  /* 0x0000009000ec7802 */ /* 0x000fe80000000f00 */
[----:B------:R-:W-:Y:S01]  /*27180*/  FADD.FTZ R0, R32, R0 ;  /* 0x0000000020007221 */ /* 0x000fe20000010000 */
[C---:B------:R-:W-:Y:S01]  /*27190*/  HMMA.16816.F32 R72, R172.reuse, R14, R72 ;  /* 0x0000000eac48723c */ /* 0x040fe20000001848 */
[----:B------:R-:W2:Y:S04]  /*271a0*/  LDSM.16.MT88.4 R12, [R226+0x17800] ;  /* 0x01780000e20c783b */ /* 0x000ea80000004200 */
[----:B------:R-:W-:Y:S01]  /*271b0*/  FADD.FTZ R2, R179, R250 ;  /* 0x000000fab3027221 */ /* 0x000fe20000010000 */
[C---:B----4-:R-:W-:Y:S05]  /*271c0*/  HMMA.16816.F32 R76, R172.reuse, R16, R76 ;  /* 0x00000010ac4c723c */ /* 0x050fea000000184c */
[----:B------:R-:W-:Y:S01]  /*271d0*/  FADD.FTZ R0, R34, R0 ;  /* 0x0000000022007221 */ /* 0x000fe20000010000 */
[C---:B------:R-:W-:Y:S05]  /*271e0*/  HMMA.16816.F32 R80, R172.reuse, R18, R80 ;  /* 0x00000012ac50723c */ /* 0x040fea0000001850 */
[----:B------:R-:W-:Y:S01]  /*271f0*/  FADD.FTZ R2, R33, R2 ;  /* 0x0000000221027221 */ /* 0x000fe20000010000 */
[C---:B-----5:R-:W-:Y:S05]  /*27200*/  HMMA.16816.F32 R84, R172.reuse, R20, R84 ;  /* 0x00000014ac54723c */ /* 0x060fea0000001854 */
[----:B------:R-:W-:Y:S01]  /*27210*/  FADD.FTZ R0, R176, R0 ;  /* 0x00000000b0007221 */ /* 0x000fe20000010000 */
[C---:B------:R-:W-:Y:S05]  /*27220*/  HMMA.16816.F32 R88, R172.reuse, R22, R88 ;  /* 0x00000016ac58723c */ /* 0x040fea0000001858 */
[----:B------:R-:W-:Y:S01]  /*27230*/  FADD.FTZ R2, R35, R2 ;  /* 0x0000000223027221 */ /* 0x000fe20000010000 */
[C---:B---3--:R-:W-:Y:S05]  /*27240*/  HMMA.16816.F32 R92, R172.reuse, R24, R92 ;  /* 0x00000018ac5c723c */ /* 0x048fea000000185c */
[----:B------:R-:W-:Y:S01]  /*27250*/  FADD.FTZ R167, R167, R0 ;  /* 0x00000000a7a77221 */ /* 0x000fe20000010000 */
[C---:B------:R-:W-:Y:S05]  /*27260*/  HMMA.16816.F32 R96, R172.reuse, R26, R96 ;  /* 0x0000001aac60723c */ /* 0x040fea0000001860 */
[----:B------:R-:W-:Y:S01]  /*27270*/  IADD3 R0, R243, -0x1, RZ ;  /* 0xfffffffff3007810 */ /* 0x000fe20007ffe0ff */
[C---:B-1----:R-:W-:Y:S05]  /*27280*/  HMMA.16816.F32 R100, R172.reuse, R28, R100 ;  /* 0x0000001cac64723c */ /* 0x042fea0000001864 */
[----:B------:R-:W-:Y:S01]  /*27290*/  FADD.FTZ R2, R177, R2 ;  /* 0x00000002b1027221 */ /* 0x000fe20000010000 */
[C---:B------:R-:W-:Y:S05]  /*272a0*/  HMMA.16816.F32 R104, R172.reuse, R30, R104 ;  /* 0x0000001eac68723c */ /* 0x040fea0000001868 */
[----:B------:R-:W-:Y:S01]  /*272b0*/  MOV R243, R0 ;  /* 0x0000000000f37202 */ /* 0x000fe20000000f00 */
[C---:B------:R-:W-:Y:S05]  /*272c0*/  HMMA.16816.F32 R108, R172.reuse, R4, R108 ;  /* 0x00000004ac6c723c */ /* 0x040fea000000186c */
[----:B------:R-:W-:Y:S01]  /*272d0*/  FADD.FTZ R249, R165, R2 ;  /* 0x00000002a5f97221 */ /* 0x000fe20000010000 */
[C---:B------:R-:W-:Y:S05]  /*272e0*/  HMMA.16816.F32 R112, R172.reuse, R6, R112 ;  /* 0x00000006ac70723c */ /* 0x040fea0000001870 */
[----:B------:R-:W-:Y:S01]  /*272f0*/  FADD.FTZ R247, R166, R167 ;  /* 0x000000a7a6f77221 */ /* 0x000fe20000010000 */
[C---:B------:R-:W-:Y:S05]  /*27300*/  HMMA.16816.F32 R116, R172.reuse, R8, R116 ;  /* 0x00000008ac74723c */ /* 0x040fea0000001874 */
[----:B------:R-:W-:Y:S01]  /*27310*/  MOV R0, R3 ;  /* 0x0000000300007202 */ /* 0x000fe20000000f00 */
[C---:B------:R-:W-:Y:S06]  /*27320*/  HMMA.16816.F32 R120, R172.reuse, R10, R120 ;  /* 0x0000000aac78723c */ /* 0x040fec0000001878 */
[C---:B--2---:R-:W-:Y:S06]  /*27330*/  HMMA.16816.F32 R124, R172.reuse, R12, R124 ;  /* 0x0000000cac7c723c */ /* 0x044fec000000187c */
[----:B------:R-:W-:Y:S01]  /*27340*/  HMMA.16816.F32 R128, R172, R14, R128 ;  /* 0x0000000eac80723c */ /* 0x000fe20000001880 */
[----:B------:R-:W-:Y:S11]  /*27350*/  @!UPT UIADD3 URZ, URZ, URZ, URZ ;  /* 0x0000003f3f3ff290 */ /* 0x000ff6000fffe03f */
[----:B------:R-:W-:Y:S01]  /*27360*/  @!UPT UIADD3 URZ, URZ, URZ, URZ ;  /* 0x0000003f3f3ff290 */ /* 0x000fe2000fffe03f */
[----:B------:R-:W-:Y:S11]  /*27370*/  @P0 BRA `(.L_x_1497) ;  /* 0xffffffb000740947 */ /* 0x000ff6000383ffff */
.L_x_1488:
        /* <DEDUP_REMOVED lines=14> */
.L_x_1514:
[----:B------:R-:W2:Y:S01]  /*27460*/  S2R R2, SR_TID.X ;  /* 0x0000000000027919 */ /* 0x000ea20000002100 */
[----:B------:R-:W-:Y:S01]  /*27470*/  FSETP.NE.FTZ.AND P4, PT, R8, RZ, PT ;  /* 0x000000ff0800720b */ /* 0x000fe20003f95000 */
[----:B----4-:R-:W-:Y:S01]  /*27480*/  FADD.FTZ R13, R12, R13 ;  /* 0x0000000d0c0d7221 */ /* 0x010fe20000010000 */
[----:B------:R-:W-:Y:S01]  /*27490*/  MOV R0, 0x3f800000 ;  /* 0x3f80000000007802 */ /* 0x000fe20000000f00 */
[----:B------:R-:W4:Y:S01]  /*274a0*/  S2UR UR4, SR_CgaCtaId ;  /* 0x00000000000479c3 */ /* 0x000f220000008800 */
[----:B------:R-:W-:Y:S01]  /*274b0*/  UMOV UR5, 0x400 ;  /* 0x0000040000057882 */ /* 0x000fe20000000000 */
[----:B------:R-:W-:Y:S02]  /*274c0*/  R2UR UR10, R6 ;  /* 0x00000000060a72ca */ /* 0x000fe400000e0000 */
[----:B------:R-:W-:Y:S02]  /*274d0*/  FSETP.NE.FTZ.AND P3, PT, R13, RZ, PT ;  /* 0x000000ff0d00720b */ /* 0x000fe40003f75000 */
[----:B------:R-:W-:-:S04]  /*274e0*/  R2UR UR11, R7 ;  /* 0x00000000070b72ca */ /* 0x000fc800000e0000 */
[----:B------:R-:W1:Y:S01]  /*274f0*/  @P4 MUFU.RCP R0, R8 ;  /* 0x0000000800004308 */ /* 0x000e620000001000 */
[----:B----4-:R-:W-:Y:S01]  /*27500*/  ULEA UR4, UR4, UR5, 0x18 ;  /* 0x0000000504047291 */ /* 0x010fe2000f8ec03f */
[----:B------:R-:W-:Y:S01]  /*27510*/  R2UR UR5, R7 ;  /* 0x00000000070572ca */ /* 0x000fe200000e0000 */
[C---:B-1----:R-:W-:Y:S01]  /*27520*/  FMUL.FTZ R160, R0.reuse, R160 ;  /* 0x000000a000a07220 */ /* 0x042fe20000410000 */
[----:B--2---:R-:W-:Y:S01]  /*27530*/  SHF.R.S32.HI R5, RZ, 0x1f, R2 ;  /* 0x0000001fff057819 */ /* 0x004fe20000011402 */
[C---:B------:R-:W-:Y:S01]  /*27540*/  FMUL.FTZ R161, R0.reuse, R161 ;  /* 0x000000a100a17220 */ /* 0x040fe20000410000 */
[C---:B------:R-:W-:Y:S01]  /*27550*/  FMUL.FTZ R156, R0.reuse, R156 ;  /* 0x0000009c009c7220 */ /* 0x040fe20000410000 */
[C---:B------:R-:W-:Y:S01]  /*27560*/  FMUL.FTZ R157, R0.reuse, R157 ;  /* 0x0000009d009d7220 */ /* 0x040fe20000410000 */
[----:B------:R-:W-:Y:S01]  /*27570*/  LEA.HI R9, R5, R2, RZ, 0x2 ;  /* 0x0000000205097211 */ /* 0x000fe200078f10ff */
[C---:B------:R-:W-:Y:S01]  /*27580*/  FMUL.FTZ R152, R0.reuse, R152 ;  /* 0x0000009800987220 */ /* 0x040fe20000410000 */
[C---:B------:R-:W-:Y:S01]  /*27590*/  FMUL.FTZ R153, R0.reuse, R153 ;  /* 0x0000009900997220 */ /* 0x040fe20000410000 */
[C---:B------:R-:W-:Y:S01]  /*275a0*/  FMUL.FTZ R148, R0.reuse, R148 ;  /* 0x0000009400947220 */ /* 0x040fe20000410000 */
[--C-:B------:R-:W-:Y:S01]  /*275b0*/  SHF.R.S32.HI R15, RZ, 0x2, R9.reuse ;  /* 0x00000002ff0f7819 */ /* 0x100fe20000011409 */
[C---:B------:R-:W-:Y:S01]  /*275c0*/  FMUL.FTZ R149, R0.reuse, R149 ;  /* 0x0000009500957220 */ /* 0x040fe20000410000 */
[----:B---3--:R-:W-:Y:S01]  /*275d0*/  SHF.R.S32.HI R12, RZ, 0x1f, R9 ;  /* 0x0000001fff0c7819 */ /* 0x008fe20000011409 */
[C---:B------:R-:W-:Y:S01]  /*275e0*/  FMUL.FTZ R144, R0.reuse, R144 ;  /* 0x0000009000907220 */ /* 0x040fe20000410000 */
[C---:B------:R-:W-:Y:S01]  /*275f0*/  FMUL.FTZ R145, R0.reuse, R145 ;  /* 0x0000009100917220 */ /* 0x040fe20000410000 */
[----:B------:R-:W-:Y:S01]  /*27600*/  FMUL.FTZ R140, R0, R140 ;  /* 0x0000008c008c7220 */ /* 0x000fe20000410000 */
[----:B------:R-:W-:Y:S01]  /*27610*/  LEA.HI R12, R12, R15, RZ, 0x3 ;  /* 0x0000000f0c0c7211 */ /* 0x000fe200078f18ff */
[C---:B------:R-:W-:Y:S01]  /*27620*/  FMUL.FTZ R141, R0.reuse, R141 ;  /* 0x0000008d008d7220 */ /* 0x040fe20000410000 */
[C---:B------:R-:W-:Y:S01]  /*27630*/  FMUL.FTZ R136, R0.reuse, R136 ;  /* 0x0000008800887220 */ /* 0x040fe20000410000 */
[----:B------:R-:W-:Y:S01]  /*27640*/  FMUL.FTZ R137, R0, R137 ;  /* 0x0000008900897220 */ /* 0x000fe20000410000 */
[----:B------:R-:W-:Y:S01]  /*27650*/  LOP3.LUT R12, R12, 0xfffffff8, RZ, 0xc0, !PT ;  /* 0xfffffff80c0c7812 */ /* 0x000fe200078ec0ff */
        /* <DEDUP_REMOVED lines=50> */
[----:B------:R-:W-:-:S02]  /*27980*/  MOV R0, 0x3f800000 ;  /* 0x3f80000000007802 */ /* 0x000fc40000000f00 */
[----:B------:R-:W-:Y:S02]  /*27990*/  IADD3 R15, R15, -R12, RZ ;  /* 0x8000000c0f0f7210 */ /* 0x000fe40007ffe0ff */
[-C--:B------:R-:W-:Y:S02]  /*279a0*/  LEA.HI R12, R5, R2.reuse, RZ, 0x5 ;  /* 0x00000002050c7211 */ /* 0x080fe400078f28ff */
[----:B------:R-:W1:Y:S01]  /*279b0*/  @P3 MUFU.RCP R0, R13 ;  /* 0x0000000d00003308 */ /* 0x000e620000001000 */
[----:B------:R-:W-:Y:S02]  /*279c0*/  LOP3.LUT R9, R9, 0x3ffffffc, RZ, 0xc0, !PT ;  /* 0x3ffffffc09097812 */ /* 0x000fe400078ec0ff */
[----:B------:R-:W-:Y:S02]  /*279d0*/  SHF.L.U32 R16, R15, 0x6, RZ ;  /* 0x000000060f107819 */ /* 0x000fe400000006ff */
[----:B------:R-:W-:Y:S02]  /*279e0*/  SHF.R.S32.HI R14, RZ, 0x5, R12 ;  /* 0x00000005ff0e7819 */ /* 0x000fe4000001140c */
[----:B------:R-:W-:-:S02]  /*279f0*/  IADD3 R9, -R9, R2, RZ ;  /* 0x0000000209097210 */ /* 0x000fc40007ffe1ff */
[----:B------:R-:W-:Y:S02]  /*27a00*/  LOP3.LUT R16, R16, 0x1c0, RZ, 0xc0, !PT ;  /* 0x000001c010107812 */ /* 0x000fe400078ec0ff */
[----:B------:R-:W-:Y:S02]  /*27a10*/  LOP3.LUT R17, R15, 0x1, RZ, 0xc0, !PT ;  /* 0x000000010f117812 */ /* 0x000fe400078ec0ff */
[----:B------:R-:W-:Y:S02]  /*27a20*/  LEA R9, R14, R9, 0x9 ;  /* 0x000000090e097211 */ /* 0x000fe400078e48ff */
[----:B------:R-:W-:Y:S02]  /*27a30*/  LEA.HI R16, R16, R16, RZ, 0x1d ;  /* 0x0000001010107211 */ /* 0x000fe400078fe8ff */
[----:B------:R-:W-:Y:S01]  /*27a40*/  ISETP.NE.U32.AND P0, PT, R17, 0x1, PT ;  /* 0x000000011100780c */ /* 0x000fe20003f05070 */
[C---:B-1----:R-:W-:Y:S01]  /*27a50*/  FMUL.FTZ R163, R0.reuse, R163 ;  /* 0x000000a300a37220 */ /* 0x042fe20000410000 */
[----:B------:R-:W-:Y:S01]  /*27a60*/  LEA R9, R9, R16, 0x1 ;  /* 0x0000001009097211 */ /* 0x000fe200078e08ff */
[C---:B------:R-:W-:Y:S01]  /*27a70*/  FMUL.FTZ R162, R0.reuse, R162 ;  /* 0x000000a200a27220 */ /* 0x040fe20000410000 */
[----:B------:R-:W-:Y:S01]  /*27a80*/  R2P PR, R15, 0x6 ;  /* 0x000000060f007804 */ /* 0x000fe20000000000 */
[C---:B------:R-:W-:Y:S01]  /*27a90*/  FMUL.FTZ R159, R0.reuse, R159 ;  /* 0x0000009f009f7220 */ /* 0x040fe20000410000 */
[----:B------:R-:W-:Y:S01]  /*27aa0*/  MOV R15, 0x20 ;  /* 0x00000020000f7802 */ /* 0x000fe20000000f00 */
[C---:B------:R-:W-:Y:S01]  /*27ab0*/  FMUL.FTZ R158, R0.reuse, R158 ;  /* 0x0000009e009e7220 */ /* 0x040fe20000410000 */
[----:B------:R-:W-:Y:S01]  /*27ac0*/  LEA R9, R9, UR4, 0x1 ;  /* 0x0000000409097c11 */ /* 0x000fe2000f8e08ff */
[C---:B------:R-:W-:Y:S01]  /*27ad0*/  FMUL.FTZ R155, R0.reuse, R155 ;  /* 0x0000009b009b7220 */ /* 0x040fe20000410000 */
[----:B------:R-:W-:Y:S01]  /*27ae0*/  SEL R16, R15, 0xffffffe0, !P1 ;  /* 0xffffffe00f107807 */ /* 0x000fe20004800000 */
[C---:B------:R-:W-:Y:S01]  /*27af0*/  FMUL.FTZ R154, R0.reuse, R154 ;  /* 0x0000009a009a7220 */ /* 0x040fe20000410000 */
[----:B------:R-:W-:Y:S01]  /*27b00*/  MOV R15, 0x40 ;  /* 0x00000040000f7802 */ /* 0x000fe20000000f00 */
[C---:B------:R-:W-:Y:S01]  /*27b10*/  FMUL.FTZ R151, R0.reuse, R151 ;  /* 0x0000009700977220 */ /* 0x040fe20000410000 */
[C---:B------:R-:W-:Y:S01]  /*27b20*/  FMUL.FTZ R150, R0.reuse, R150 ;  /* 0x0000009600967220 */ /* 0x040fe20000410000 */
[C---:B------:R-:W-:Y:S01]  /*27b30*/  IADD3 R17, R9.reuse, -0x10, RZ ;  /* 0xfffffff009117810 */ /* 0x040fe20007ffe0ff */
[C---:B------:R-:W-:Y:S01]  /*27b40*/  FMUL.FTZ R147, R0.reuse, R147 ;  /* 0x0000009300937220 */ /* 0x040fe20000410000 */
[C---:B------:R-:W-:Y:S01]  /*27b50*/  FMUL.FTZ R146, R0.reuse, R146 ;  /* 0x0000009200927220 */ /* 0x040fe20000410000 */
[----:B------:R-:W-:Y:S01]  /*27b60*/  @P0 IADD3 R17, R9, 0x10, RZ ;  /* 0x0000001009110810 */ /* 0x000fe20007ffe0ff */
[C---:B------:R-:W-:Y:S01]  /*27b70*/  FMUL.FTZ R143, R0.reuse, R143 ;  /* 0x0000008f008f7220 */ /* 0x040fe20000410000 */
[----:B------:R-:W-:Y:S01]  /*27b80*/  F2FP.F16.F32.PACK_AB R160, R161, R160 ;  /* 0x000000a0a1a0723e */ /* 0x000fe200000000ff */
[C---:B------:R-:W-:Y:S01]  /*27b90*/  FMUL.FTZ R142, R0.reuse, R142 ;  /* 0x0000008e008e7220 */ /* 0x040fe20000410000 */
[----:B------:R-:W-:Y:S01]  /*27ba0*/  F2FP.F16.F32.PACK_AB R162, R163, R162 ;  /* 0x000000a2a3a2723e */ /* 0x000fe200000000ff */
[C---:B------:R-:W-:Y:S01]  /*27bb0*/  FMUL.FTZ R139, R0.reuse, R139 ;  /* 0x0000008b008b7220 */ /* 0x040fe20000410000 */
[----:B------:R-:W-:Y:S01]  /*27bc0*/  SEL R18, R15, 0xffffffc0, !P2 ;  /* 0xffffffc00f127807 */ /* 0x000fe20005000000 */
[C---:B------:R-:W-:Y:S01]  /*27bd0*/  FMUL.FTZ R138, R0.reuse, R138 ;  /* 0x0000008a008a7220 */ /* 0x040fe20000410000 */
[----:B------:R-:W-:Y:S01]  /*27be0*/  F2FP.F16.F32.PACK_AB R156, R157, R156 ;  /* 0x0000009c9d9c723e */ /* 0x000fe200000000ff */
[C---:B------:R-:W-:Y:S01]  /*27bf0*/  FMUL.FTZ R135, R0.reuse, R135 ;  /* 0x0000008700877220 */ /* 0x040fe20000410000 */
[----:B------:R-:W-:Y:S01]  /*27c00*/  F2FP.F16.F32.PACK_AB R158, R159, R158 ;  /* 0x0000009e9f9e723e */ /* 0x000fe200000000ff */
[C---:B------:R-:W-:Y:S01]  /*27c10*/  FMUL.FTZ R134, R0.reuse, R134 ;  /* 0x0000008600867220 */ /* 0x040fe20000410000 */
[----:B------:R-:W-:Y:S01]  /*27c20*/  F2FP.F16.F32.PACK_AB R152, R153, R152 ;  /* 0x000000989998723e */ /* 0x000fe200000000ff */
[C---:B------:R-:W-:Y:S01]  /*27c30*/  FMUL.FTZ R39, R0.reuse, R39 ;  /* 0x0000002700277220 */ /* 0x040fe20000410000 */
[----:B------:R-:W-:Y:S01]  /*27c40*/  F2FP.F16.F32.PACK_AB R154, R155, R154 ;  /* 0x0000009a9b9a723e */ /* 0x000fe200000000ff */
[C---:B------:R-:W-:Y:S01]  /*27c50*/  FMUL.FTZ R38, R0.reuse, R38 ;  /* 0x0000002600267220 */ /* 0x040fe20000410000 */
[----:B------:R-:W-:Y:S01]  /*27c60*/  IADD3 R19, R9, R16, RZ ;  /* 0x0000001009137210 */ /* 0x000fe20007ffe0ff */
[C---:B------:R-:W-:Y:S01]  /*27c70*/  FMUL.FTZ R43, R0.reuse, R43 ;  /* 0x0000002b002b7220 */ /* 0x040fe20000410000 */
[----:B------:R-:W-:Y:S01]  /*27c80*/  F2FP.F16.F32.PACK_AB R148, R149, R148 ;  /* 0x000000949594723e */ /* 0x000fe200000000ff */
[C---:B------:R-:W-:Y:S01]  /*27c90*/  FMUL.FTZ R42, R0.reuse, R42 ;  /* 0x0000002a002a7220 */ /* 0x040fe20000410000 */
[----:B------:R-:W-:Y:S01]  /*27ca0*/  F2FP.F16.F32.PACK_AB R150, R151, R150 ;  /* 0x000000969796723e */ /* 0x000fe200000000ff */
[----:B------:R-:W-:Y:S01]  /*27cb0*/  FMUL.FTZ R47, R0, R47 ;  /* 0x0000002f002f7220 */ /* 0x000fe20000410000 */
[----:B------:R-:W-:Y:S01]  /*27cc0*/  IADD3 R15, R16, R17, RZ ;  /* 0x00000011100f7210 */ /* 0x000fe20007ffe0ff */
[C---:B------:R-:W-:Y:S01]  /*27cd0*/  FMUL.FTZ R46, R0.reuse, R46 ;  /* 0x0000002e002e7220 */ /* 0x040fe20000410000 */
[----:B------:R-:W-:Y:S01]  /*27ce0*/  F2FP.F16.F32.PACK_AB R144, R145, R144 ;  /* 0x000000909190723e */ /* 0x000fe200000000ff */
[----:B------:R-:W-:Y:S01]  /*27cf0*/  STS [R9], R160 ;  /* 0x000000a009007388 */ /* 0x000fe20000000800 */
[----:B------:R-:W-:Y:S01]  /*27d00*/  F2FP.F16.F32.PACK_AB R146, R147, R146 ;  /* 0x000000929392723e */ /* 0x000fe200000000ff */
[C---:B------:R-:W-:Y:S01]  /*27d10*/  FMUL.FTZ R51, R0.reuse, R51 ;  /* 0x0000003300337220 */ /* 0x040fe20000410000 */
[----:B------:R-:W-:Y:S01]  /*27d20*/  IADD3 R21, R9, R18, RZ ;  /* 0x0000001209157210 */ /* 0x000fe20007ffe0ff */
[----:B------:R-:W-:Y:S01]  /*27d30*/  STS [R9+0x400], R162 ;  /* 0x000400a209007388 */ /* 0x000fe20000000800 */
[----:B------:R-:W-:Y:S01]  /*27d40*/  F2FP.F16.F32.PACK_AB R140, R141, R140 ;  /* 0x0000008c8d8c723e */ /* 0x000fe200000000ff */
[----:B------:R-:W-:Y:S01]  /*27d50*/  FMUL.FTZ R50, R0, R50 ;  /* 0x0000003200327220 */ /* 0x000fe20000410000 */
[----:B------:R-:W-:Y:S01]  /*27d60*/  F2FP.F16.F32.PACK_AB R142, R143, R142 ;  /* 0x0000008e8f8e723e */ /* 0x000fe200000000ff */
[----:B------:R-:W-:Y:S01]  /*27d70*/  STS [R17], R156 ;  /* 0x0000009c11007388 */ /* 0x000fe20000000800 */
[----:B------:R-:W-:Y:S01]  /*27d80*/  IADD3 R23, R18, R17, RZ ;  /* 0x0000001112177210 */ /* 0x000fe20007ffe0ff */
[C---:B------:R-:W-:Y:S01]  /*27d90*/  FMUL.FTZ R55, R0.reuse, R55 ;  /* 0x0000003700377220 */ /* 0x040fe20000410000 */
[----:B------:R-:W-:Y:S01]  /*27da0*/  F2FP.F16.F32.PACK_AB R136, R137, R136 ;  /* 0x000000888988723e */ /* 0x000fe200000000ff */
[----:B------:R-:W-:Y:S01]  /*27db0*/  STS [R17+0x400], R158 ;  /* 0x0004009e11007388 */ /* 0x000fe20000000800 */
[----:B------:R-:W-:Y:S01]  /*27dc0*/  F2FP.F16.F32.PACK_AB R138, R139, R138 ;  /* 0x0000008a8b8a723e */ /* 0x000fe200000000ff */
[C---:B------:R-:W-:Y:S01]  /*27dd0*/  FMUL.FTZ R54, R0.reuse, R54 ;  /* 0x0000003600367220 */ /* 0x040fe20000410000 */
[----:B------:R-:W-:Y:S01]  /*27de0*/  IADD3 R25, R19, R18, RZ ;  /* 0x0000001213197210 */ /* 0x000fe20007ffe0ff */
[----:B------:R-:W-:Y:S01]  /*27df0*/  STS [R19], R152 ;  /* 0x0000009813007388 */ /* 0x000fe20000000800 */
[----:B------:R-:W-:Y:S01]  /*27e00*/  F2FP.F16.F32.PACK_AB R132, R133, R132 ;  /* 0x000000848584723e */ /* 0x000fe200000000ff */
[C---:B------:R-:W-:Y:S01]  /*27e10*/  FMUL.FTZ R59, R0.reuse, R59 ;  /* 0x0000003b003b7220 */ /* 0x040fe20000410000 */
[----:B------:R-:W-:Y:S01]  /*27e20*/  F2FP.F16.F32.PACK_AB R134, R135, R134 ;  /* 0x000000868786723e */ /* 0x000fe200000000ff */
[----:B------:R-:W-:Y:S01]  /*27e30*/  STS [R19+0x400], R154 ;  /* 0x0004009a13007388 */ /* 0x000fe20000000800 */
[----:B------:R-:W-:Y:S01]  /*27e40*/  IADD3 R27, R15, R18, RZ ;  /* 0x000000120f1b7210 */ /* 0x000fe20007ffe0ff */
[C---:B------:R-:W-:Y:S01]  /*27e50*/  FMUL.FTZ R58, R0.reuse, R58 ;  /* 0x0000003a003a7220 */ /* 0x040fe20000410000 */
[----:B------:R-:W-:Y:S01]  /*27e60*/  F2FP.F16.F32.PACK_AB R36, R37, R36 ;  /* 0x000000242524723e */ /* 0x000fe200000000ff */
[----:B------:R-:W-:Y:S01]  /*27e70*/  STS [R15], R148 ;  /* 0x000000940f007388 */ /* 0x000fe20000000800 */
[----:B------:R-:W-:Y:S01]  /*27e80*/  F2FP.F16.F32.PACK_AB R38, R39, R38 ;  /* 0x000000262726723e */ /* 0x000fe200000000ff */
[C---:B------:R-:W-:Y:S01]  /*27e90*/  FMUL.FTZ R63, R0.reuse, R63 ;  /* 0x0000003f003f7220 */ /* 0x040fe20000410000 */
[----:B------:R-:W-:Y:S01]  /*27ea0*/  F2FP.F16.F32.PACK_AB R40, R41, R40 ;  /* 0x000000282928723e */ /* 0x000fe200000000ff */
[----:B------:R-:W-:Y:S01]  /*27eb0*/  STS [R15+0x400], R150 ;  /* 0x000400960f007388 */ /* 0x000fe20000000800 */
[C---:B------:R-:W-:Y:S01]  /*27ec0*/  FMUL.FTZ R62, R0.reuse, R62 ;  /* 0x0000003e003e7220 */ /* 0x040fe20000410000 */
[----:B------:R-:W-:Y:S01]  /*27ed0*/  F2FP.F16.F32.PACK_AB R42, R43, R42 ;  /* 0x0000002a2b2a723e */ /* 0x000fe200000000ff */
[C---:B------:R-:W-:Y:S01]  /*27ee0*/  FMUL.FTZ R67, R0.reuse, R67 ;  /* 0x0000004300437220 */ /* 0x040fe20000410000 */
[----:B------:R-:W-:Y:S01]  /*27ef0*/  STS [R21], R144 ;  /* 0x0000009015007388 */ /* 0x000fe20000000800 */
[----:B------:R-:W-:Y:S01]  /*27f00*/  F2FP.F16.F32.PACK_AB R44, R45, R44 ;  /* 0x0000002c2d2c723e */ /* 0x000fe200000000ff */
[C---:B------:R-:W-:Y:S01]  /*27f10*/  FMUL.FTZ R66, R0.reuse, R66 ;  /* 0x0000004200427220 */ /* 0x040fe20000410000 */
[----:B------:R-:W-:Y:S01]  /*27f20*/  F2FP.F16.F32.PACK_AB R46, R47, R46 ;  /* 0x0000002e2f2e723e */ /* 0x000fe200000000ff */
[----:B------:R-:W-:Y:S01]  /*27f30*/  STS [R21+0x400], R146 ;  /* 0x0004009215007388 */ /* 0x000fe20000000800 */
[----:B------:R-:W-:Y:S01]  /*27f40*/  F2FP.F16.F32.PACK_AB R48, R49, R48 ;  /* 0x000000303130723e */ /* 0x000fe200000000ff */
[C---:B------:R-:W-:Y:S01]  /*27f50*/  FMUL.FTZ R71, R0.reuse, R71 ;  /* 0x0000004700477220 */ /* 0x040fe20000410000 */
[C---:B------:R-:W-:Y:S01]  /*27f60*/  FMUL.FTZ R70, R0.reuse, R70 ;  /* 0x0000004600467220 */ /* 0x040fe20000410000 */
        /* <DEDUP_REMOVED lines=23> */
[----:B------:R-:W-:Y:S01]  /*280e0*/  FMUL.FTZ R91, R0, R91 ;  /* 0x0000005b005b7220 */ /* 0x000fe20000410000 */
[----:B------:R-:W-:Y:S01]  /*280f0*/  STS [R9+0x2000], R36 ;  /* 0x0020002409007388 */ /* 0x000fe20000000800 */
[----:B------:R-:W-:Y:S01]  /*28100*/  ISETP.NE.AND P0, PT, R242, -0x1, PT ;  /* 0xfffffffff200780c */ /* 0x000fe20003f05270 */
[C---:B------:R-:W-:Y:S01]  /*28110*/  FMUL.FTZ R90, R0.reuse, R90 ;  /* 0x0000005a005a7220 */ /* 0x040fe20000410000 */
[----:B------:R-:W-:Y:S01]  /*28120*/  F2FP.F16.F32.PACK_AB R68, R69, R68 ;  /* 0x000000444544723e */ /* 0x000fe200000000ff */
[----:B------:R-:W-:Y:S01]  /*28130*/  STS [R9+0x2400], R38 ;  /* 0x0024002609007388 */ /* 0x000fe20000000800 */
[----:B------:R-:W-:Y:S01]  /*28140*/  F2FP.F16.F32.PACK_AB R70, R71, R70 ;  /* 0x000000464746723e */ /* 0x000fe200000000ff */
[C---:B------:R-:W-:Y:S01]  /*28150*/  FMUL.FTZ R95, R0.reuse, R95 ;  /* 0x0000005f005f7220 */ /* 0x040fe20000410000 */
[----:B------:R-:W-:Y:S01]  /*28160*/  F2FP.F16.F32.PACK_AB R72, R73, R72 ;  /* 0x000000484948723e */ /* 0x000fe200000000ff */
[----:B------:R-:W-:Y:S01]  /*28170*/  STS [R17+0x2000], R40 ;  /* 0x0020002811007388 */ /* 0x000fe20000000800 */
[C---:B------:R-:W-:Y:S01]  /*28180*/  FMUL.FTZ R94, R0.reuse, R94 ;  /* 0x0000005e005e7220 */ /* 0x040fe20000410000 */
[----:B------:R-:W-:Y:S01]  /*28190*/  F2FP.F16.F32.PACK_AB R74, R75, R74 ;  /* 0x0000004a4b4a723e */ /* 0x000fe200000000ff */
[C---:B------:R-:W-:Y:S01]  /*281a0*/  FMUL.FTZ R99, R0.reuse, R99 ;  /* 0x0000006300637220 */ /* 0x040fe20000410000 */
[----:B------:R-:W-:Y:S01]  /*281b0*/  STS [R17+0x2400], R42 ;  /* 0x0024002a11007388 */ /* 0x000fe20000000800 */
[----:B------:R-:W-:Y:S01]  /*281c0*/  F2FP.F16.F32.PACK_AB R76, R77, R76 ;  /* 0x0000004c4d4c723e */ /* 0x000fe200000000ff */
[C---:B------:R-:W-:Y:S01]  /*281d0*/  FMUL.FTZ R98, R0.reuse, R98 ;  /* 0x0000006200627220 */ /* 0x040fe20000410000 */
[----:B------:R-:W-:Y:S01]  /*281e0*/  F2FP.F16.F32.PACK_AB R78, R79, R78 ;  /* 0x0000004e4f4e723e */ /* 0x000fe200000000ff */
[----:B------:R-:W-:Y:S01]  /*281f0*/  STS [R19+0x2000], R44 ;  /* 0x0020002c13007388 */ /* 0x000fe20000000800 */
[----:B------:R-:W-:Y:S01]  /*28200*/  F2FP.F16.F32.PACK_AB R80, R81, R80 ;  /* 0x000000505150723e */ /* 0x000fe200000000ff */
[C---:B------:R-:W-:Y:S01]  /*28210*/  FMUL.FTZ R103, R0.reuse, R103 ;  /* 0x0000006700677220 */ /* 0x040fe20000410000 */
[C---:B------:R-:W-:Y:S01]  /*28220*/  FMUL.FTZ R102, R0.reuse, R102 ;  /* 0x0000006600667220 */ /* 0x040fe20000410000 */
        /* <DEDUP_REMOVED lines=26> */
[----:B------:R-:W-:Y:S01]  /*283d0*/  FMUL.FTZ R122, R0, R122 ;  /* 0x0000007a007a7220 */ /* 0x000fe20000410000 */
[----:B------:R-:W-:Y:S01]  /*283e0*/  F2FP.F16.F32.PACK_AB R102, R103, R102 ;  /* 0x000000666766723e */ /* 0x000fe200000000ff */
[----:B------:R-:W-:Y:S01]  /*283f0*/  STS [R25+0x2000], R60 ;  /* 0x0020003c19007388 */ /* 0x000fe20000000800 */
[----:B------:R-:W-:Y:S01]  /*28400*/  R2UR UR4, R6 ;  /* 0x00000000060472ca */ /* 0x000fe200000e0000 */
[C---:B------:R-:W-:Y:S01]  /*28410*/  FMUL.FTZ R127, R0.reuse, R127 ;  /* 0x0000007f007f7220 */ /* 0x040fe20000410000 */
[----:B------:R-:W-:Y:S01]  /*28420*/  F2FP.F16.F32.PACK_AB R104, R105, R104 ;  /* 0x000000686968723e */ /* 0x000fe200000000ff */
[----:B------:R-:W-:Y:S01]  /*28430*/  STS [R25+0x2400], R62 ;  /* 0x0024003e19007388 */ /* 0x000fe20000000800 */
[C---:B------:R-:W-:Y:S01]  /*28440*/  FMUL.FTZ R126, R0.reuse, R126 ;  /* 0x0000007e007e7220 */ /* 0x040fe20000410000 */
[C---:B------:R-:W-:Y:S01]  /*28450*/  FMUL.FTZ R131, R0.reuse, R131 ;  /* 0x0000008300837220 */ /* 0x040fe20000410000 */
[----:B------:R-:W-:Y:S01]  /*28460*/  F2FP.F16.F32.PACK_AB R106, R107, R106 ;  /* 0x0000006a6b6a723e */ /* 0x000fe200000000ff */
[----:B------:R-:W-:Y:S01]  /*28470*/  STS [R27+0x2000], R64 ;  /* 0x002000401b007388 */ /* 0x000fe20000000800 */
[----:B------:R-:W-:Y:S01]  /*28480*/  F2FP.F16.F32.PACK_AB R108, R109, R108 ;  /* 0x0000006c6d6c723e */ /* 0x000fe200000000ff */
[----:B------:R-:W-:Y:S01]  /*28490*/  FMUL.FTZ R0, R0, R130 ;  /* 0x0000008200007220 */ /* 0x000fe20000410000 */
        /* <DEDUP_REMOVED lines=8> */
[----:B------:R-:W-:Y:S02]  /*28520*/  @!P0 R2UR UR8, R6 ;  /* 0x00000000060882ca */ /* 0x000fe400000e0000 */
[----:B------:R-:W-:Y:S01]  /*28530*/  @!P0 R2UR UR9, R7 ;  /* 0x00000000070982ca */ /* 0x000fe200000e0000 */
        /* <DEDUP_REMOVED lines=23> */
[----:B------:R-:W-:Y:S04]  /*286b0*/  STS [R17+0x6400], R106 ;  /* 0x0064006a11007388 */ /* 0x000fe80000000800 */
[----:B------:R-:W-:Y:S04]  /*286c0*/  STS [R19+0x6000], R108 ;  /* 0x0060006c13007388 */ /* 0x000fe80000000800 */
[----:B------:R2:W-:Y:S04]  /*286d0*/  STS [R19+0x6400], R110 ;  /* 0x0064006e13007388 */ /* 0x0005e80000000800 */
        /* <DEDUP_REMOVED lines=10> */
[----:B-1----:R-:W3:Y:S04]  /*28780*/  LD.E.U8 R9, desc[UR4][R10.64+0x1c8] ;  /* 0x0001c8040a097980 */ /* 0x002ee8000c101100 */
[----:B--2---:R-:W2:Y:S04]  /*28790*/  @!P0 LD.E.64 R18, desc[UR8][R10.64+0x80] ;  /* 0x000080080a128980 */ /* 0x004ea8000c101b00 */
[----:B------:R-:W4:Y:S01]  /*287a0*/  LD.E.64 R84, desc[UR10][R10.64+0x88] ;  /* 0x0000880a0a547980 */ /* 0x000f22000c101b00 */
[----:B------:R-:W1:Y:S08]  /*287b0*/  @P4 MUFU.LG2 R17, R8 ;  /* 0x0000000800114308 */ /* 0x000e700000000c00 */
[----:B------:R-:W1:Y:S01]  /*287c0*/  @P3 MUFU.LG2 R16, R13 ;  /* 0x0000000d00103308 */ /* 0x000e620000000c00 */
[----:B------:R-:W-:Y:S01]  /*287d0*/  @!P0 SHF.R.S32.HI R20, RZ, 0x1f, R238 ;  /* 0x0000001fff148819 */ /* 0x000fe200000114ee */
[----:B------:R2:W5:Y:S01]  /*287e0*/  LD.E.64 R82, desc[UR4][R10.64+0x90] ;  /* 0x000090040a527980 */ /* 0x000562000c101b00 */
[----:B------:R-:W-:Y:S01]  /*287f0*/  BSSY B0, `(.L_x_1499) ;  /* 0x0000024000007945 */ /* 0x000fe20003800000 */
[----:B------:R-:W-:Y:S01]  /*28800*/  MOV R76, 0x7f800000 ;  /* 0x7f800000004c7802 */ /* 0x000fe20000000f00 */
[----:B-1----:R-:W-:Y:S01]  /*28810*/  @P4 FMUL.FTZ R17, R17, 0.69314718246459960938 ;  /* 0x3f31721811114820 */ /* 0x002fe20000410000 */
[----:B------:R-:W-:-:S04]  /*28820*/  @P3 FMUL.FTZ R16, R16, 0.69314718246459960938 ;  /* 0x3f31721810103820 */ /* 0x000fc80000410000 */
[----:B-----5:R-:W-:Y:S01]  /*28830*/  @P3 FFMA.FTZ R76, R4, R3, R16 ;  /* 0x00000003044c3223 */ /* 0x020fe20000010010 */
[----:B---3--:R-:W-:Y:S01]  /*28840*/  ISETP.NE.AND P1, PT, R9, RZ, PT ;  /* 0x000000ff0900720c */ /* 0x008fe20003f25270 */
[----:B--2---:R-:W-:-:S04]  /*28850*/  @!P0 IMAD R15, R19, R238, RZ ;  /* 0x000000ee130f8224 */ /* 0x004fc800078e02ff */
[----:B------:R-:W-:Y:S02]  /*28860*/  @!P0 IMAD R15, R18, R20, R15 ;  /* 0x00000014120f8224 */ /* 0x000fe400078e020f */
[-C--:B----4-:R-:W-:Y:S02]  /*28870*/  @P0 IMAD R0, R85, R242.reuse, RZ ;  /* 0x000000f255000224 */ /* 0x090fe400078e02ff */
[----:B------:R-:W-:-:S04]  /*28880*/  @P0 IMAD.WIDE.U32 R20, R84, R242, RZ ;  /* 0x000000f254140225 */ /* 0x000fc800078e00ff */
[----:B------:R-:W-:Y:S01]  /*28890*/  @!P0 IMAD.WIDE.U32 R18, R18, R238, RZ ;  /* 0x000000ee12128225 */ /* 0x000fe200078e00ff */
[----:B------:R-:W-:-:S03]  /*288a0*/  MOV R9, 0x7f800000 ;  /* 0x7f80000000097802 */ /* 0x000fc60000000f00 */
[----:B------:R-:W-:Y:S01]  /*288b0*/  @P4 FFMA.FTZ R9, R4, R164, R17 ;  /* 0x000000a404094223 */ /* 0x000fe20000010011 */
[----:B------:R-:W-:Y:S02]  /*288c0*/  @P0 IADD3 R0, R21, R0, RZ ;  /* 0x0000000015000210 */ /* 0x000fe40007ffe0ff */
[----:B------:R-:W-:Y:S02]  /*288d0*/  @P0 MOV R8, R20 ;  /* 0x0000001400080202 */ /* 0x000fe40000000f00 */
        /* <DEDUP_REMOVED lines=13> */
.L_x_1500:
        /* <DEDUP_REMOVED lines=8> */
.L_x_1501:
[----:B------:R-:W-:Y:S05]  /*28a30*/  BSYNC B0 ;  /* 0x0000000000007941 */ /* 0x000fea0003800000 */
.L_x_1499:
[----:B------:R-:W1:Y:S01]  /*28a40*/  S2R R4, SR_TID.X ;  /* 0x0000000000047919 */ /* 0x000e620000002100 */
[C---:B------:R-:W-:Y:S02]  /*28a50*/  R2UR UR8, R6.reuse ;  /* 0x00000000060872ca */ /* 0x040fe400000e0000 */
[C---:B------:R-:W-:Y:S02]  /*28a60*/  R2UR UR9, R7.reuse ;  /* 0x00000000070972ca */ /* 0x040fe400000e0000 */
[----:B------:R-:W-:Y:S02]  /*28a70*/  R2UR UR4, R6 ;  /* 0x00000000060472ca */ /* 0x000fe400000e0000 */
[----:B------:R-:W-:Y:S02]  /*28a80*/  R2UR UR5, R7 ;  /* 0x00000000070572ca */ /* 0x000fe400000e0000 */
[----:B------:R-:W-:Y:S02]  /*28a90*/  LOP3.LUT R15, R12, 0xffffffe0, RZ, 0xc0, !PT ;  /* 0xffffffe00c0f7812 */ /* 0x000fe400078ec0ff */
[----:B------:R-:W-:-:S03]  /*28aa0*/  SHF.R.S32.HI R13, RZ, 0x1f, R14 ;  /* 0x0000001fff0d7819 */ /* 0x000fc6000001140e */
[----:B------:R-:W-:Y:S01]  /*28ab0*/  IMAD.IADD R15, R2, 0x1, -R15 ;  /* 0x00000001020f7824 */ /* 0x000fe200078e0a0f */
[----:B------:R-:W-:Y:S01]  /*28ac0*/  LEA.HI R13, R13, R14, RZ, 0x2 ;  /* 0x0000000e0d0d7211 */ /* 0x000fe200078f10ff */
[----:B------:R2:W5:Y:S03]  /*28ad0*/  LD.E.64 R86, desc[UR8][R10.64+0x70] ;  /* 0x000070080a567980 */ /* 0x000566000c101b00 */
[----:B------:R-:W-:Y:S01]  /*28ae0*/  LOP3.LUT R13, R13, 0xffffffc, RZ, 0xc0, !PT ;  /* 0x0ffffffc0d0d7812 */ /* 0x000fe200078ec0ff */
        /* <DEDUP_REMOVED lines=31> */
[----:B------:R-:W-:Y:S02]  /*28ce0*/  IMAD R78, R239, -0x40, R240 ;  /* 0xffffffc0ef4e7824 */ /* 0x000fe400078e02f0 */
[----:B------:R-:W-:Y:S02]  /*28cf0*/  VIADD R79, R77, 0x8 ;  /* 0x000000084d4f7836 */ /* 0x000fe40000000000 */
        /* <DEDUP_REMOVED lines=14> */
.L_x_1503:
[----:B------:R-:W-:Y:S05]  /*28de0*/  BSYNC B0 ;  /* 0x0000000000007941 */ /* 0x000fea0003800000 */
.L_x_1502:
[----:B------:R-:W-:Y:S02]  /*28df0*/  LEA.HI R5, R5, R2, RZ, 0x3 ;  /* 0x0000000205057211 */ /* 0x000fe400078f18ff */
[----:B------:R-:W-:Y:S02]  /*28e00*/  R2UR UR4, R6 ;  /* 0x00000000060472ca */ /* 0x000fe400000e0000 */
[----:B------:R-:W-:Y:S02]  /*28e10*/  LOP3.LUT R5, R5, 0xfffffff8, RZ, 0xc0, !PT ;  /* 0xfffffff805057812 */ /* 0x000fe400078ec0ff */
[----:B------:R-:W-:-:S03]  /*28e20*/  R2UR UR5, R7 ;  /* 0x00000000070572ca */ /* 0x000fc600000e0000 */
[----:B------:R-:W-:-:S04]  /*28e30*/  IMAD.IADD R5, R2, 0x1, -R5 ;  /* 0x0000000102057824 */ /* 0x000fc800078e0a05 */
[----:B---3--:R-:W-:Y:S02]  /*28e40*/  IMAD.SHL.U32 R80, R5, 0x8, RZ ;  /* 0x0000000805507824 */ /* 0x008fe400078e00ff */
[----:B------:R-:W-:-:S03]  /*28e50*/  IMAD.SHL.U32 R239, R239, 0x40, RZ ;  /* 0x00000040efef7824 */ /* 0x000fc600078e00ff */
[--C-:B------:R-:W-:Y:S01]  /*28e60*/  SHF.R.S32.HI R81, RZ, 0x1f, R80.reuse ;  /* 0x0000001fff517819 */ /* 0x100fe20000011450 */
[-C--:B------:R-:W-:Y:S01]  /*28e70*/  IMAD R76, R85, R239.reuse, RZ ;  /* 0x000000ef554c7224 */ /* 0x080fe200078e02ff */
[----:B------:R-:W-:Y:S01]  /*28e80*/  SHF.R.S32.HI R9, RZ, 0x1f, R239 ;  /* 0x0000001fff097819 */ /* 0x000fe200000114ef */
[----:B--2---:R2:W5:Y:S01]  /*28e90*/  LD.E R10, desc[UR4][R10.64+0xc0] ;  /* 0x0000c0040a0a7980 */ /* 0x004562000c101900 */
[----:B------:R-:W-:Y:S01]  /*28ea0*/  LEA.HI R3, R3, R4, RZ, 0x3 ;  /* 0x0000000403037211 */ /* 0x000fe200078f18ff */
[C---:B------:R-:W-:Y:S01]  /*28eb0*/  IMAD.WIDE.U32 R78, R84.reuse, R239, R80 ;  /* 0x000000ef544e7225 */ /* 0x040fe200078e0050 */
[----:B------:R-:W-:Y:S01]  /*28ec0*/  SHF.R.S32.HI R5, RZ, 0x1f, R237 ;  /* 0x0000001fff057819 */ /* 0x000fe200000114ed */
[----:B------:R-:W-:Y:S02]  /*28ed0*/  BSSY B0, `(.L_x_1504) ;  /* 0x0000030000007945 */ /* 0x000fe40003800000 */
[----:B------:R-:W-:Y:S01]  /*28ee0*/  IMAD R9, R84, R9, R76 ;  /* 0x0000000954097224 */ /* 0x000fe200078e024c */
[----:B------:R-:W-:Y:S01]  /*28ef0*/  IADD3 R8, P1, R8, R78, RZ ;  /* 0x0000004e08087210 */ /* 0x000fe20007f3e0ff */
[----:B------:R-:W-:-:S02]  /*28f00*/  IMAD.IADD R240, R240, 0x1, -R239 ;  /* 0x00000001f0f07824 */ /* 0x000fc400078e0aef */
[----:B------:R-:W-:Y:S01]  /*28f10*/  IMAD R2, R83, R237, RZ ;  /* 0x000000ed53027224 */ /* 0x000fe200078e02ff */
[----:B------:R-:W-:-:S03]  /*28f20*/  IADD3.X R9, R0, R79, R9, P1, !PT ;  /* 0x0000004f00097210 */ /* 0x000fc60000ffe409 */
[C---:B------:R-:W-:Y:S02]  /*28f30*/  IMAD R2, R82.reuse, R5, R2 ;  /* 0x0000000552027224 */ /* 0x040fe400078e0202 */
[----:B------:R-:W-:-:S04]  /*28f40*/  IMAD.WIDE.U32 R82, R82, R237, R8 ;  /* 0x000000ed52527225 */ /* 0x000fc800078e0008 */
[----:B-----5:R-:W-:Y:S01]  /*28f50*/  IMAD.IADD R89, R83, 0x1, R2 ;  /* 0x0000000153597824 */ /* 0x020fe200078e0202 */
[----:B--2---:R-:W-:Y:S02]  /*28f60*/  SHF.R.S32.HI R11, RZ, 0x3, R3 ;  /* 0x00000003ff0b7819 */ /* 0x004fe40000011403 */
[----:B------:R-:W-:Y:S02]  /*28f70*/  LOP3.LUT R3, R3, 0xfffffff8, RZ, 0xc0, !PT ;  /* 0xfffffff803037812 */ /* 0x000fe400078ec0ff */
[C---:B------:R-:W-:Y:S01]  /*28f80*/  ISETP.GE.AND P1, PT, R11.reuse, R240, PT ;  /* 0x000000f00b00720c */ /* 0x040fe20003f26270 */
[C---:B------:R-:W-:Y:S01]  /*28f90*/  VIADD R5, R11.reuse, 0x10 ;  /* 0x000000100b057836 */ /* 0x040fe20000000000 */
[----:B------:R-:W-:Y:S01]  /*28fa0*/  IADD3 R77, R11, 0x20, RZ ;  /* 0x000000200b4d7810 */ /* 0x000fe20007ffe0ff */
[----:B------:R-:W-:-:S03]  /*28fb0*/  IMAD.IADD R3, R4, 0x1, -R3 ;  /* 0x0000000104037824 */ /* 0x000fc600078e0a03 */
[-C--:B------:R-:W-:Y:S01]  /*28fc0*/  ISETP.GE.AND P0, PT, R5, R240.reuse, PT ;  /* 0x000000f00500720c */ /* 0x080fe20003f06270 */
[----:B------:R-:W-:Y:S01]  /*28fd0*/  VIADD R5, R11, 0x30 ;  /* 0x000000300b057836 */ /* 0x000fe20000000000 */
[-C--:B------:R-:W-:Y:S01]  /*28fe0*/  ISETP.GE.AND P6, PT, R77, R240.reuse, PT ;  /* 0x000000f04d00720c */ /* 0x080fe20003fc6270 */
[----:B------:R-:W-:Y:S01]  /*28ff0*/  IMAD.SHL.U32 R3, R3, 0x8, RZ ;  /* 0x0000000803037824 */ /* 0x000fe200078e00ff */
[----:B------:R-:W-:Y:S02]  /*29000*/  SHF.R.S32.HI R77, RZ, 0x1f, R11 ;  /* 0x0000001fff4d7819 */ /* 0x000fe4000001140b */
[----:B------:R-:W-:Y:S01]  /*29010*/  ISETP.GE.AND P5, PT, R5, R240, PT ;  /* 0x000000f00500720c */ /* 0x000fe20003fa6270 */
[C---:B------:R-:W-:Y:S01]  /*29020*/  VIADD R9, R3.reuse, 0x40 ;  /* 0x0000004003097836 */ /* 0x040fe20000000000 */
[C---:B------:R-:W-:Y:S01]  /*29030*/  IADD3 R5, R3.reuse, 0x80, RZ ;  /* 0x0000008003057810 */ /* 0x040fe20007ffe0ff */
[----:B------:R-:W-:Y:S01]  /*29040*/  VIADD R3, R3, 0xc0 ;  /* 0x000000c003037836 */ /* 0x000fe20000000000 */
[----:B------:R-:W-:Y:S09]  /*29050*/  @P1 BRA `(.L_x_1505) ;  /* 0x00000000005c1947 */ /* 0x000ff20003800000 */
[----:B------:R-:W-:Y:S01]  /*29060*/  IMAD R0, R85, R11, RZ ;  /* 0x0000000b55007224 */ /* 0x000fe200078e02ff */
[-C--:B------:R-:W-:Y:S01]  /*29070*/  ISETP.GE.AND P4, PT, R80, R10.reuse, PT ;  /* 0x0000000a5000720c */ /* 0x080fe20003f86270 */
[----:B------:R-:W-:Y:S01]  /*29080*/  IMAD.MOV.U32 R88, RZ, RZ, R82 ;  /* 0x000000ffff587224 */ /* 0x000fe200078e0052 */
[-C--:B------:R-:W-:Y:S01]  /*29090*/  ISETP.GE.AND P3, PT, R9, R10.reuse, PT ;  /* 0x0000000a0900720c */ /* 0x080fe20003f66270 */
        /* <DEDUP_REMOVED lines=19> */
.L_x_1505:
[----:B------:R-:W-:Y:S05]  /*291d0*/  BSYNC B0 ;  /* 0x0000000000007941 */ /* 0x000fea0003800000 */
.L_x_1504:
[----:B------:R-:W-:Y:S04]  /*291e0*/  BSSY B0, `(.L_x_1506) ;  /* 0x000001c000007945 */ /* 0x000fe80003800000 */
[----:B------:R-:W-:Y:S05]  /*291f0*/  @P0 BRA `(.L_x_1507) ;  /* 0x0000000000680947 */ /* 0x000fea0003800000 */
[----:B-12---:R-:W-:Y:S01]  /*29200*/  IADD3 R23, P3, R11, 0x10, RZ ;  /* 0x000000100b177810 */ /* 0x006fe20007f7e0ff */
        /* <DEDUP_REMOVED lines=20> */
[----:B------:R-:W-:-:S05]  /*29350*/  LEA.HI.X R21, R36, R87, R21, 0x1, P3 ;  /* 0x0000005724157211 */ /* 0x000fca00018f0c15 */
[----:B------:R3:W-:Y:S04]  /*29360*/  @!P4 ST.E.128 desc[UR12][R20.64], R64 ;  /* 0x000000401400c985 */ /* 0x0007e8000c101d0c */
[----:B------:R3:W-:Y:S04]  /*29370*/  @!P2 ST.E.128 desc[UR10][R20.64+0x80], R48 ;  /* 0x000080301400a985 */ /* 0x0007e8000c101d0a */
[----:B------:R3:W-:Y:S04]  /*29380*/  @!P1 ST.E.128 desc[UR8][R20.64+0x100], R32 ;  /* 0x0001002014009985 */ /* 0x0007e8000c101d08 */
[----:B------:R3:W-:Y:S02]  /*29390*/  @!P0 ST.E.128 desc[UR4][R20.64+0x180], R16 ;  /* 0x0001801014008985 */ /* 0x0007e4000c101d04 */
.L_x_1507:
[----:B------:R-:W-:Y:S05]  /*293a0*/  BSYNC B0 ;  /* 0x0000000000007941 */ /* 0x000fea0003800000 */
.L_x_1506:
[----:B------:R-:W-:Y:S04]  /*293b0*/  BSSY B0, `(.L_x_1508) ;  /* 0x000001c000007945 */ /* 0x000fe80003800000 */
[----:B------:R-:W-:Y:S05]  /*293c0*/  @P6 BRA `(.L_x_1509) ;  /* 0x0000000000686947 */ /* 0x000fea0003800000 */
[----:B-1-3--:R-:W-:Y:S01]  /*293d0*/  IADD3 R19, P3, R11, 0x20, RZ ;  /* 0x000000200b137810 */ /* 0x00afe20007f7e0ff */
[----:B--2---:R-:W-:Y:S01]  /*293e0*/  IMAD.MOV.U32 R20, RZ, RZ, R82 ;  /* 0x000000ffff147224 */ /* 0x004fe200078e0052 */
        /* <DEDUP_REMOVED lines=24> */
.L_x_1509:
[----:B------:R-:W-:Y:S05]  /*29570*/  BSYNC B0 ;  /* 0x0000000000007941 */ /* 0x000fea0003800000 */
.L_x_1508:
[----:B------:R-:W-:-:S04]  /*29580*/  MOV R237, 0x0 ;  /* 0x0000000000ed7802 */ /* 0x000fc80000000f00 */
[----:B-1234-:R-:W-:Y:S05]  /*29590*/  @P5 RET.REL.NODEC R236 `(_ZN5flash24flash_fwd_splitkv_kernelI23Flash_fwd_kernel_traitsILi256ELi64ELi64ELi4ELb0ELb0EN7cutlass6half_tE19Flash_kernel_traitsILi256ELi64ELi64ELi4ES3_EELb1ELb0ELb0ELb0ELb0ELb1ELb0ELb1EEEvNS_16Flash_fwd_paramsE) ;  /* 0xfffffd68ec985950 */ /* 0x01efea0003c3ffff */
[----:B------:R-:W-:Y:S01]  /*295a0*/  IADD3 R11, P0, R11, 0x30, RZ ;  /* 0x000000300b0b7810 */ /* 0x000fe20007f1e0ff */
[----:B------:R-:W-:Y:S01]  /*295b0*/  IMAD.MOV.U32 R4, RZ, RZ, R82 ;  /* 0x000000ffff047224 */ /* 0x000fe200078e0052 */
[-C--:B------:R-:W-:Y:S01]  /*295c0*/  ISETP.GE.AND P3, PT, R80, R10.reuse, PT ;  /* 0x0000000a5000720c */ /* 0x080fe20003f66270 */
[----:B------:R-:W-:Y:S01]  /*295d0*/  IMAD.MOV.U32 R237, RZ, RZ, 0x0 ;  /* 0x00000000ffed7424 */ /* 0x000fe200078e00ff */
        /* <DEDUP_REMOVED lines=15> */
[----:B------:R-:W-:-:S04]  /*296d0*/  LEA R2, P4, R4, R86, 0x1 ;  /* 0x0000005604027211 */ /* 0x000fc800078808ff */
[----:B------:R-:W-:-:S05]  /*296e0*/  LEA.HI.X R3, R4, R87, R77, 0x1, P4 ;  /* 0x0000005704037211 */ /* 0x000fca00020f0c4d */
[----:B------:R-:W-:Y:S04]  /*296f0*/  @!P3 ST.E.128 desc[UR10][R2.64], R56 ;  /* 0x000000380200b985 */ /* 0x000fe8000c101d0a */
[----:B------:R-:W-:Y:S04]  /*29700*/  @!P2 ST.E.128 desc[UR8][R2.64+0x80], R40 ;  /* 0x000080280200a985 */ /* 0x000fe8000c101d08 */
[----:B------:R1:W-:Y:S02]  /*29710*/  @!P1 ST.E.128 desc[UR4][R2.64+0x100], R24 ;  /* 0x0001001802009985 */ /* 0x0003e4000c101d04 */
[----:B-1----:R-:W-:Y:S05]  /*29720*/  @P0 RET.REL.NODEC R236 `(_ZN5flash24flash_fwd_splitkv_kernelI23Flash_fwd_kernel_traitsILi256ELi64ELi64ELi4ELb0ELb0EN7cutlass6half_tE19Flash_kernel_traitsILi256ELi64ELi64ELi4ES3_EELb1ELb0ELb0ELb0ELb0ELb1ELb0ELb1EEEvNS_16Flash_fwd_paramsE) ;  /* 0xfffffd68ec340950 */ /* 0x002fea0003c3ffff */
[----:B------:R-:W-:Y:S01]  /*29730*/  R2UR UR4, R6 ;  /* 0x00000000060472ca */ /* 0x000fe200000e0000 */
[----:B------:R-:W-:Y:S01]  /*29740*/  IMAD.MOV.U32 R237, RZ, RZ, 0x0 ;  /* 0x00000000ffed7424 */ /* 0x000fe200078e00ff */
[----:B------:R-:W-:-:S13]  /*29750*/  R2UR UR5, R7 ;  /* 0x00000000070572ca */ /* 0x000fda00000e0000 */
[----:B------:R1:W-:Y:S02]  /*29760*/  ST.E.128 desc[UR4][R2.64+0x180], R72 ;  /* 0x0001804802007985 */ /* 0x0003e4000c101d04 */
[----:B-1----:R-:W-:Y:S05]  /*29770*/  RET.REL.NODEC R236 `(_ZN5flash24flash_fwd_splitkv_kernelI23Flash_fwd_kernel_traitsILi256ELi64ELi64ELi4ELb0ELb0EN7cutlass6half_tE19Flash_kernel_traitsILi256ELi64ELi64ELi4ES3_EELb1ELb0ELb0ELb0ELb0ELb1ELb0ELb1EEEvNS_16Flash_fwd_paramsE) ;  /* 0xfffffd68ec207950 */ /* 0x002fea0003c3ffff */
.L_x_1498:
[----:B------:R-:W-:Y:S01]  /*29780*/  MOV R5, 0x2 ;  /* 0x0000000200057802 */ /* 0x000fe20000000f00 */
[----:B------:R-:W-:Y:S01]  /*29790*/  IMAD.MOV.U32 R0, RZ, RZ, 0x1f ;  /* 0x0000001fff007424 */ /* 0x000fe200078e00ff */
[----:B------:R-:W-:-:S07]  /*297a0*/  MOV R2, 0xffffffff ;  /* 0xffffffff00027802 */ /* 0x000fce0000000f00 */
[----:B-1---5:R-:W-:Y:S05]  /*297b0*/  WARPSYNC.COLLECTIVE R2, `(.L_x_1510) ;  /* 0x0000000002087348 */ /* 0x022fea0003c00000 */
[----:B------:R2:W3:Y:S02]  /*297c0*/  SHFL.BFLY P0, R13, R249, R5, R0 ;  /* 0x0c000005f90d7389 */ /* 0x0004e40000000000 */
[----:B-123-5:R-:W-:Y:S01]  /*297d0*/  ENDCOLLECTIVE ;  /* 0x000000000000791b */ /* 0x02efe20003800000 */
.L_x_1510:
[----:B------:R-:W-:Y:S02]  /*297e0*/  IMAD.MOV.U32 R8, RZ, RZ, R13 ;  /* 0x000000ffff087224 */ /* 0x000fe400078e000d */
[----:B------:R-:W-:Y:S02]  /*297f0*/  IMAD.MOV.U32 R5, RZ, RZ, 0x1 ;  /* 0x00000001ff057424 */ /* 0x000fe400078e00ff */
[----:B------:R-:W-:-:S05]  /*29800*/  FADD.FTZ R9, R8, R249 ;  /* 0x000000f908097221 */ /* 0x000fca0000010000 */
[----:B------:R-:W-:-:S07]  /*29810*/  MOV R249, R9 ;  /* 0x0000000900f97202 */ /* 0x000fce0000000f00 */
[----:B------:R-:W-:Y:S05]  /*29820*/  WARPSYNC.COLLECTIVE R2, `(.L_x_1511) ;  /* 0x0000000002087348 */ /* 0x000fea0003c00000 */
[----:B------:R1:W2:Y:S02]  /*29830*/  SHFL.BFLY P0, R13, R249, R5, R0 ;  /* 0x0c000005f90d7389 */ /* 0x0002a40000000000 */
[----:B-12---:R-:W-:Y:S01]  /*29840*/  ENDCOLLECTIVE ;  /* 0x000000000000791b */ /* 0x006fe20003800000 */
.L_x_1511:
[----:B------:R-:W-:Y:S01]  /*29850*/  MOV R249, R247 ;  /* 0x000000f700f97202 */ /* 0x000fe20000000f00 */
[----:B------:R-:W-:Y:S01]  /*29860*/  IMAD.MOV.U32 R5, RZ, RZ, 0x2 ;  /* 0x00000002ff057424 */ /* 0x000fe200078e00ff */
[----:B------:R-:W-:-:S07]  /*29870*/  MOV R8, R13 ;  /* 0x0000000d00087202 */ /* 0x000fce0000000f00 */
[----:B------:R-:W-:Y:S05]  /*29880*/  WARPSYNC.COLLECTIVE R2, `(.L_x_1512) ;  /* 0x0000000002087348 */ /* 0x000fea0003c00000 */
[----:B------:R1:W2:Y:S02]  /*29890*/  SHFL.BFLY P0, R13, R249, R5, R0 ;  /* 0x0c000005f90d7389 */ /* 0x0002a40000000000 */
[----:B-12---:R-:W-:Y:S01]  /*298a0*/  ENDCOLLECTIVE ;  /* 0x000000000000791b */ /* 0x006fe20003800000 */
.L_x_1512:
[----:B------:R-:W-:Y:S01]  /*298b0*/  FADD.FTZ R8, R9, R8 ;  /* 0x0000000809087221 */ /* 0x000fe20000010000 */
[----:B------:R-:W-:Y:S01]  /*298c0*/  FADD.FTZ R12, R13, R247 ;  /* 0x000000f70d0c7221 */ /* 0x000fe20000010000 */
[----:B------:R-:W-:-:S04]  /*298d0*/  MOV R5, 0x1 ;  /* 0x0000000100057802 */ /* 0x000fc80000000f00 */
[----:B------:R-:W-:-:S07]  /*298e0*/  MOV R249, R12 ;  /* 0x0000000c00f97202 */ /* 0x000fce0000000f00 */
[----:B------:R-:W-:Y:S05]  /*298f0*/  WARPSYNC.COLLECTIVE R2, `(.L_x_1513) ;  /* 0x0000000002087348 */ /* 0x000fea0003c00000 */
[----:B------:R1:W2:Y:S02]  /*29900*/  SHFL.BFLY P0, R13, R249, R5, R0 ;  /* 0x0c000005f90d7389 */ /* 0x0002a40000000000 */
[----:B-12---:R-:W-:Y:S01]  /*29910*/  ENDCOLLECTIVE ;  /* 0x000000000000791b */ /* 0x006fe20003800000 */
.L_x_1513:
[----:B------:R-:W-:Y:S05]  /*29920*/  BRA `(.L_x_1514) ;  /* 0xffffffd800cc7947 */ /* 0x000fea000383ffff */
.L_x_1515:
        /* <DEDUP_REMOVED lines=13> */
.L_x_4875:


//--------------------- .text._ZN5flash24flash_fwd_splitkv_kernelI23Flash_fwd_kernel_traitsILi256ELi64ELi64ELi4ELb0ELb0EN7cutlass6half_tE19Flash_kernel_traitsILi256ELi64ELi64ELi4ES3_EELb1ELb0ELb0ELb0ELb0ELb0ELb1ELb0EEEvNS_16Flash_fwd_paramsE --------------------------
	.section	.text._ZN5flash24flash_fwd_splitkv_kernelI23Flash_fwd_kernel_traitsILi256ELi64ELi64ELi4ELb0ELb0EN7cutlass6half_tE19Flash_kernel_traitsILi256ELi64ELi64ELi4ES3_EELb1ELb0ELb0ELb0ELb0ELb0ELb1ELb0EEEvNS_16Flash_fwd_paramsE,"ax",@progbits
	.align	128
        .global         _ZN5flash24flash_fwd_splitkv_kernelI23Flash_fwd_kernel_traitsILi256ELi64ELi64ELi4ELb0ELb0EN7cutlass6half_tE19Flash_kernel_traitsILi256ELi64ELi64ELi4ES3_EELb1ELb0ELb0ELb0ELb0ELb0ELb1ELb0EEEvNS_16Flash_fwd_paramsE
        .type           _ZN5flash24flash_fwd_splitkv_kernelI23Flash_fwd_kernel_traitsILi256ELi64ELi64ELi4ELb0ELb0EN7cutlass6half_tE19Flash_kernel_traitsILi256ELi64ELi64ELi4ES3_EELb1ELb0ELb0ELb0ELb0ELb0ELb1ELb0EEEvNS_16Flash_fwd_paramsE,@function
        .size           _ZN5flash24flash_fwd_splitkv_kernelI23Flash_fwd_kernel_traitsILi256ELi64ELi64ELi4ELb0ELb0EN7cutlass6half_tE19Flash_kernel_traitsILi256ELi64ELi64ELi4ES3_EELb1ELb0ELb0ELb0ELb0ELb0ELb1ELb0EEEvNS_16Flash_fwd_paramsE,(.L_x_4901 - _ZN5flash24flash_fwd_splitkv_kernelI23Flash_fwd_kernel_traitsILi256ELi64ELi64ELi4ELb0ELb0EN7cutlass6half_tE19Flash_kernel_traitsILi256ELi64ELi64ELi4ES3_EELb1ELb0ELb0ELb0ELb0ELb0ELb1ELb0EEEvNS_16Flash_fwd_paramsE)
        .other          _ZN5flash24flash_fwd_splitkv_kernelI23Flash_fwd_kernel_traitsILi256ELi64ELi64ELi4ELb0ELb0EN7cutlass6half_tE19Flash_kernel_traitsILi256ELi64ELi64ELi4ES3_EELb1ELb0ELb0ELb0ELb0ELb0ELb1ELb0EEEvNS_16Flash_fwd_paramsE,@"STO_CUDA_ENTRY STV_DEFAULT"
_ZN5flash24flash_fwd_splitkv_kernelI23Flash_fwd_kernel_traitsILi256ELi64ELi64ELi4ELb0ELb0EN7cutlass6half_tE19Flash_kernel_traitsILi256ELi64ELi64ELi4ES3_EELb1ELb0ELb0ELb0ELb0ELb0ELb1ELb0EEEvNS_16Flash_fwd_paramsE:
.text._ZN5flash24flash_fwd_splitkv_kernelI23Flash_fwd_kernel_traitsILi256ELi64ELi64ELi4ELb0ELb0EN7cutlass6half_tE19Flash_kernel_traitsILi256ELi64ELi64ELi4ES3_EELb1ELb0ELb0ELb0ELb0ELb0ELb1ELb0EEEvNS_16Flash_fwd_paramsE:
[----:B------:R-:W-:Y:S01]  /*0000*/  LDC R1, c[0x0][0x28] ;  /* 0x00000a00ff017b82 */ /* 0x000fe20000000800 */
[----:B------:R-:W-:-:S07]  /*0010*/  ULDC UR6, c[0x0][0x270] ;  /* 0x00009c0000067ab9 */ /* 0x000fce0000000800 */
[----:B------:R-:W1:Y:S01]  /*0020*/  S2UR UR14, SR_CTAID.Z ;  /* 0x00000000000e79c3 */ /* 0x000e620000002700 */
[----:B------:R-:W2:Y:S01]  /*0030*/  I2F.U32.RP R2, UR6 ;  /* 0x0000000600027d06 */ /* 0x000ea20008209000 */
[----:B------:R-:W-:Y:S01]  /*0040*/  UISETP.NE.U32.AND UP2, UPT, UR6, URZ, UPT ;  /* 0x0000003f0600728c */ /* 0x000fe2000bf45070 */
[----:B------:R-:W-:Y:S01]  /*0050*/  ULDC.64 UR8, c[0x0][0x2f0] ;  /* 0x0000bc0000087ab9 */ /* 0x000fe20000000a00 */
[----:B------:R-:W-:-:S05]  /*0060*/  ULDC.64 UR22, c[0x0][0x208] ;  /* 0x0000820000167ab9 */ /* 0x000fca0000000a00 */
[----:B--2---:R-:W2:Y:S02]  /*0070*/  MUFU.RCP R0, R2 ;  /* 0x0000000200007308 */ /* 0x004ea40000001000 */
[----:B--2---:R-:W-:-:S06]  /*0080*/  VIADD R0, R0, 0xffffffe ;  /* 0x0ffffffe00007836 */ /* 0x004fcc0000000000 */
[----:B------:R-:W2:Y:S02]  /*0090*/  F2I.FTZ.U32.TRUNC.NTZ R0, R0 ;  /* 0x0000000000007305 */ /* 0x000ea4000021f000 */
[----:B--2---:R-:W-:-:S13]  /*00a0*/  R2UR UR5, R0 ;  /* 0x00000000000572ca */ /* 0x004fda00000e0000 */
[----:B------:R-:W-:-:S04]  /*00b0*/  UIADD3 UR4, URZ, -UR5, URZ ;  /* 0x800000053f047290 */ /* 0x000fc8000fffe03f */
[----:B------:R-:W-:-:S03]  /*00c0*/  UIMAD UR7, UR4, UR6, URZ ;  /* 0x00000006040772a4 */ /* 0x000fc6000f8e023f */
[----:B------:R-:W-:Y:S02]  /*00d0*/  UMOV UR4, URZ ;  /* 0x0000003f00047c82 */ /* 0x000fe40008000000 */
[----:B------:R-:W-:-:S04]  /*00e0*/  UIMAD.WIDE.U32 UR4, UR5, UR7, UR4 ;  /* 0x00000007050472a5 */ /* 0x000fc8000f8e0004 */
[----:B-1----:R-:W-:-:S03]  /*00f0*/  UIMAD.WIDE.U32 UR12, UR5, UR14, URZ ;  /* 0x0000000e050c72a5 */ /* 0x002fc6000f8e003f */
[----:B------:R-:W-:Y:S01]  /*0100*/  ULDC.64 UR4, c[0x0][0x2f0] ;  /* 0x0000bc0000047ab9 */ /* 0x000fe20000000a00 */
[----:B------:R-:W-:Y:S02]  /*0110*/  UIADD3 UR7, -UR13, URZ, URZ ;  /* 0x0000003f0d077290 */ /* 0x000fe4000fffe13f */
[----:B------:R-:W-:Y:S02]  /*0120*/  UISETP.NE.U32.AND UP1, UPT, UR4, URZ, UPT ;  /* 0x0000003f0400728c */ /* 0x000fe4000bf25070 */
[----:B------:R-:W-:Y:S02]  /*0130*/  UIMAD UR7, UR6, UR7, UR14 ;  /* 0x00000007060772a4 */ /* 0x000fe4000f8e020e */
[----:B------:R-:W-:Y:S02]  /*0140*/  UISETP.NE.AND.EX UP1, UPT, UR5, URZ, UPT, UP1 ;  /* 0x0000003f0500728c */ /* 0x000fe4000bf25310 */
[----:B------:R-:W-:Y:S01]  /*0150*/  UISETP.GE.U32.AND UP0, UPT, UR7, UR6, UPT ;  /* 0x000000060700728c */ /* 0x000fe2000bf06070 */
[----:B------:R-:W-:-:S03]  /*0160*/  ULDC.64 UR4, c[0x0][0x300] ;  /* 0x0000c00000047ab9 */ /* 0x000fc60000000a00 */
[----:B------:R-:W-:-:S07]  /*0170*/  PLOP3.LUT P2, PT, PT, PT, UP1, 0x80, 0x0 ;  /* 0x000000000000781c */ /* 0x000fce0003f4f018 */
[----:B------:R-:W-:Y:S02]  /*0180*/  @UP0 UIADD3 UR7, UR7, -UR6, URZ ;  /* 0x8000000607070290 */ /* 0x000fe4000fffe03f */
[----:B------:R-:W-:Y:S02]  /*0190*/  @UP0 UIADD3 UR13, UR13, 0x1, URZ ;  /* 0x000000010d0d0890 */ /* 0x000fe4000fffe03f */
[----:B------:R-:W-:Y:S02]  /*01a0*/  UISETP.GE.U32.AND UP3, UPT, UR7, UR6, UPT ;  /* 0x000000060700728c */ /* 0x000fe4000bf66070 */
[----:B------:R-:W-:Y:S01]  /*01b0*/  UISETP.NE.U32.AND UP0, UPT, UR4, URZ, UPT ;  /* 0x0000003f0400728c */ /* 0x000fe2000bf05070 */
[----:B------:R-:W-:-:S03]  /*01c0*/  ULDC.U8 UR7, c[0x0][0x3c2] ;  /* 0x0000f08000077ab9 */ /* 0x000fc60000000000 */
[----:B------:R-:W-:-:S03]  /*01d0*/  UISETP.NE.AND.EX UP0, UPT, UR5, URZ, UPT, UP0 ;  /* 0x0000003f0500728c */ /* 0x000fc6000bf05300 */
[----:B------:R-:W-:Y:S02]  /*01e0*/  ULDC.64 UR4, c[0x0][0x2f8] ;  /* 0x0000be0000047ab9 */ /* 0x000fe40000000a00 */
[----:B------:R-:W-:Y:S01]  /*01f0*/  @UP3 UIADD3 UR13, UR13, 0x1, URZ ;  /* 0x000000010d0d3890 */ /* 0x000fe2000fffe03f */
[----:B------:R-:W-:Y:S01]  /*0200*/  PLOP3.LUT P0, PT, PT, PT, UP0, 0x80, 0x0 ;  /* 0x000000000000781c */ /* 0x000fe20003f0f008 */
[----:B------:R-:W-:Y:S02]  /*0210*/  @!UP2 ULOP3.LUT UR13, URZ, UR6, URZ, 0x33, !UPT ;  /* 0x000000063f0da292 */ /* 0x000fe4000f8e333f */
[----:B------:R-:W-:Y:S02]  /*0220*/  UISETP.NE.AND UP3, UPT, UR7, URZ, UPT ;  /* 0x0000003f0700728c */ /* 0x000fe4000bf65270 */
[----:B------:R-:W-:Y:S01]  /*0230*/  UIMAD.WIDE UR8, UR13, 0x4, UR8 ;  /* 0x000000040d0878a5 */ /* 0x000fe2000f8e0208 */
[----:B------:R-:W-:Y:S01]  /*0240*/  @UP0 ULDC.64 UR10, c[0x0][0x300] ;  /* 0x0000c000000a0ab9 */ /* 0x000fe20000000a00 */
[----:B------:R-:W-:-:S02]  /*0250*/  UISETP.EQ.U32.AND UP2, UPT, UR4, URZ, UPT ;  /* 0x0000003f0400728c */ /* 0x000fc4000bf42070 */
[----:B------:R-:W-:Y:S02]  /*0260*/  @UP0 UIMAD.WIDE UR10, UR13, 0x4, UR10 ;  /* 0x000000040d0a08a5 */ /* 0x000fe4000f8e020a */
[----:B------:R-:W-:Y:S01]  /*0270*/  IMAD.U32 R10, RZ, RZ, UR8 ;  /* 0x00000008ff0a7e24 */ /* 0x000fe2000f8e00ff */
[----:B------:R-:W-:Y:S01]  /*0280*/  UISETP.EQ.OR.EX UP2, UPT, UR5, URZ, !UP3, UP2 ;  /* 0x0000003f0500728c */ /* 0x000fe2000df42720 */
[----:B------:R-:W-:Y:S01]  /*0290*/  IMAD.U32 R11, RZ, RZ, UR9 ;  /* 0x00000009ff0b7e24 */ /* 0x000fe2000f8e00ff */
[----:B------:R-:W-:Y:S01]  /*02a0*/  ULDC.64 UR8, c[0x0][0x2f8] ;  /* 0x0000be0000087ab9 */ /* 0x000fe20000000a00 */
[----:B------:R-:W-:Y:S02]  /*02b0*/  IMAD.U32 R8, RZ, RZ, UR10 ;  /* 0x0000000aff087e24 */ /* 0x000fe4000f8e00ff */
[----:B------:R-:W-:Y:S01]  /*02c0*/  IMAD.U32 R9, RZ, RZ, UR11 ;  /* 0x0000000bff097e24 */ /* 0x000fe2000f8e00ff */
[----:B------:R-:W2:Y:S04]  /*02d0*/  @P2 LDG.E R4, desc[UR22][R10.64] ;  /* 0x000000160a042981 */ /* 0x000ea8000c1e1900 */
[----:B------:R-:W3:Y:S01]  /*02e0*/  @P2 LDG.E R0, desc[UR22][R10.64+0x4] ;  /* 0x000004160a002981 */ /* 0x000ee2000c1e1900 */
[----:B------:R-:W-:Y:S01]  /*02f0*/  PLOP3.LUT P1, PT, PT, PT, UP2, 0x80, 0x0 ;  /* 0x000000000000781c */ /* 0x000fe20003f2f028 */
[----:B------:R-:W-:-:S02]  /*0300*/  UIMAD.WIDE UR8, UR13, 0x4, UR8 ;  /* 0x000000040d0878a5 */ /* 0x000fc4000f8e0208 */
[----:B------:R-:W4:Y:S04]  /*0310*/  @P0 LDG.E R2, desc[UR22][R8.64] ;  /* 0x0000001608020981 */ /* 0x000f28000c1e1900 */
[----:B------:R-:W-:Y:S02]  /*0320*/  IMAD.U32 R6, RZ, RZ, UR8 ;  /* 0x00000008ff067e24 */ /* 0x000fe4000f8e00ff */
[----:B------:R-:W-:-:S05]  /*0330*/  IMAD.U32 R7, RZ, RZ, UR9 ;  /* 0x00000009ff077e24 */ /* 0x000fca000f8e00ff */
[----:B------:R-:W5:Y:S01]  /*0340*/  @!P1 LDG.E R3, desc[UR22][R6.64] ;  /* 0x0000001606039981 */ /* 0x000f62000c1e1900 */
[----:B------:R-:W-:Y:S01]  /*0350*/  UMOV UR11, 0xffffffff ;  /* 0xffffffff000b7882 */ /* 0x000fe20000000000 */
[----:B------:R-:W-:Y:S01]  /*0360*/  UMOV UR26, URZ ;  /* 0x0000003f001a7c82 */ /* 0x000fe20008000000 */
[----:B------:R-:W-:Y:S01]  /*0370*/  UMOV UR27, 0xffffffff ;  /* 0xffffffff001b7882 */ /* 0x000fe20000000000 */
[----:B------:R-:W1:Y:S08]  /*0380*/  S2UR UR17, SR_CTAID.X ;  /* 0x00000000001179c3 */ /* 0x000e700000002500 */
[----:B------:R-:W1:Y:S01]  /*0390*/  S2UR UR7, SR_CTAID.Y ;  /* 0x00000000000779c3 */ /* 0x000e620000002600 */
[----:B--2---:R-:W-:-:S02]  /*03a0*/  @P2 R2UR UR11, R4 ;  /* 0x00000000040b22ca */ /* 0x004fc400000e0000 */
[----:B---3--:R-:W-:Y:S02]  /*03b0*/  @P2 R2UR UR21, R0 ;  /* 0x00000000001522ca */ /* 0x008fe400000e0000 */
[----:B----4-:R-:W-:Y:S02]  /*03c0*/  @P0 R2UR UR26, R2 ;  /* 0x00000000021a02ca */ /* 0x010fe400000e0000 */
[----:B------:R-:W-:-:S04]  /*03d0*/  ISETP.NE.U32.AND P0, PT, RZ, UR4, PT ;  /* 0x00000004ff007c0c */ /* 0x000fc8000bf05070 */
[----:B------:R-:W-:-:S05]  /*03e0*/  ISETP.NE.AND.EX P0, PT, RZ, UR5, PT, P0 ;  /* 0x00000005ff007c0c */ /* 0x000fca000bf05300 */
[----:B------:R-:W-:Y:S02]  /*03f0*/  @UP1 UIADD3 UR21, UR21, -UR11, URZ ;  /* 0x8000000b15151290 */ /* 0x000fe4000fffe03f */
[----:B------:R-:W-:Y:S01]  /*0400*/  UIADD3 UR4, -UR13, URZ, URZ ;  /* 0x0000003f0d047290 */ /* 0x000fe2000fffe13f */
[----:B-----5:R-:W-:-:S03]  /*0410*/  @!P1 R2UR UR27, R3 ;  /* 0x00000000031b92ca */ /* 0x020fc600000e0000 */
[----:B------:R-:W-:Y:S01]  /*0420*/  UIMAD UR14, UR6, UR4, UR14 ;  /* 0x00000004060e72a4 */ /* 0x000fe2000f8e020e */
[----:B------:R-:W-:Y:S01]  /*0430*/  @!UP1 ULDC UR21, c[0x0][0x2c4] ;  /* 0x0000b10000159ab9 */ /* 0x000fe20000000800 */
[----:B-1----:R-:W-:Y:S10]  /*0440*/  @!P0 BRA `(.L_x_1516) ;  /* 0x00000000001c8947 */ /* 0x002ff40003800000 */
[----:B------:R-:W-:-:S13]  /*0450*/  PLOP3.LUT P0, PT, PT, PT, UP3, 0x80, 0x0 ;  /* 0x000000000000781c */ /* 0x000fda0003f0f038 */
[----:B------:R-:W2:Y:S04]  /*0460*/  @P0 LDG.E R0, desc[UR22][R6.64+0x4] ;  /* 0x0000041606000981 */ /* 0x000ea8000c1e1900 */
[----:B------:R-:W3:Y:S01]  /*0470*/  @!P0 LDG.E R2, desc[UR22][R6.64] ;  /* 0x0000001606028981 */ /* 0x000ee2000c1e1900 */
[----:B--2---:R-:W-:-:S13]  /*0480*/  @P0 R2UR UR8, R0 ;  /* 0x00000000000802ca */ /* 0x004fda00000e0000 */
[----:B------:R-:W-:-:S07]  /*0490*/  @UP3 UIADD3 UR8, UR8, -UR27, URZ ;  /* 0x8000001b08083290 */ /* 0x000fce000fffe03f */
[----:B---3--:R-:W-:Y:S01]  /*04a0*/  @!P0 R2UR UR8, R2 ;  /* 0x00000000020882ca */ /* 0x008fe200000e0000 */
[----:B------:R-:W-:-:S14]  /*04b0*/  BRA `(.L_x_1517) ;  /* 0x0000000000047947 */ /* 0x000fdc0003800000 */
.L_x_1516:
[----:B------:R-:W-:-:S04]  /*04c0*/  ULDC UR8, c[0x0][0x2c8] ;  /* 0x0000b20000087ab9 */ /* 0x000fc80000000800 */
.L_x_1517:
[----:B------:R-:W-:Y:S02]  /*04d0*/  ULDC.64 UR4, c[0x0][0x308] ;  /* 0x0000c20000047ab9 */ /* 0x000fe40000000a00 */
[----:B------:R-:W-:-:S04]  /*04e0*/  UISETP.NE.U32.AND UP2, UPT, UR4, URZ, UPT ;  /* 0x0000003f0400728c */ /* 0x000fc8000bf45070 */
[----:B------:R-:W-:-:S06]  /*04f0*/  UISETP.NE.AND.EX UP2, UPT, UR5, URZ, UPT, UP2 ;  /* 0x0000003f0500728c */ /* 0x000fcc000bf45320 */
[----:B------:R-:W-:-:S05]  /*0500*/  PLOP3.LUT P1, PT, PT, PT, UP2, 0x80, 0x0 ;  /* 0x000000000000781c */ /* 0x000fca0003f2f028 */
[----:B------:R-:W-:Y:S02]  /*0510*/  @UP2 ULDC.64 UR4, c[0x0][0x308] ;  /* 0x0000c20000042ab9 */ /* 0x000fe40000000a00 */
[----:B------:R-:W-:-:S06]  /*0520*/  @UP2 UIMAD.WIDE UR4, UR13, 0x4, UR4 ;  /* 0x000000040d0428a5 */ /* 0x000fcc000f8e0204 */
[----:B------:R-:W-:Y:S02]  /*0530*/  IMAD.U32 R3, RZ, RZ, UR5 ;  /* 0x00000005ff037e24 */ /* 0x000fe4000f8e00ff */
[----:B------:R-:W-:-:S05]  /*0540*/  IMAD.U32 R2, RZ, RZ, UR4 ;  /* 0x00000004ff027e24 */ /* 0x000fca000f8e00ff */
[----:B------:R1:W5:Y:S01]  /*0550*/  @P1 LDG.E R3, desc[UR22][R2.64] ;  /* 0x0000001602031981 */ /* 0x000362000c1e1900 */
[----:B------:R-:W-:-:S04]  /*0560*/  USHF.L.U32 UR17, UR17, 0x6, URZ ;  /* 0x0000000611117899 */ /* 0x000fc8000800063f */
[----:B------:R-:W-:-:S06]  /*0570*/  UISETP.GT.AND UP0, UPT, UR21, UR17, UPT ;  /* 0x000000111500728c */ /* 0x000fcc000bf04270 */
[----:B------:R-:W-:-:S13]  /*0580*/  PLOP3.LUT P0, PT, PT, PT, UP0, 0x80, 0x0 ;  /* 0x000000000000781c */ /* 0x000fda0003f0f008 */
[----:B------:R-:W-:Y:S05]  /*0590*/  @!P0 EXIT ;  /* 0x000000000000894d */ /* 0x000fea0003800000 */
[----:B------:R-:W-:Y:S01]  /*05a0*/  ULDC UR10, c[0x0][0x10] ;  /* 0x00000400000a7ab9 */ /* 0x000fe20000000800 */
[----:B------:R-:W1:Y:S01]  /*05b0*/  LDC R0, c[0x0][0x10] ;  /* 0x00000400ff007b82 */ /* 0x000e620000000800 */
[----:B------:R-:W-:Y:S01]  /*05c0*/  ULDC UR5, c[0x0][0x2c8] ;  /* 0x0000b20000057ab9 */ /* 0x000fe20000000800 */
[----:B-----5:R-:W-:Y:S01]  /*05d0*/  @P1 R2UR UR20, R3 ;  /* 0x00000000031412ca */ /* 0x020fe200000e0000 */
[----:B------:R-:W-:Y:S01]  /*05e0*/  UIADD3 UR5, UR5, 0x3f, URZ ;  /* 0x0000003f05057890 */ /* 0x000fe2000fffe03f */
[----:B------:R-:W2:Y:S03]  /*05f0*/  S2R R81, SR_TID.X ;  /* 0x0000000000517919 */ /* 0x000ea60000002100 */
[----:B------:R-:W-:-:S04]  /*0600*/  USHF.R.S32.HI UR4, URZ, 0x1f, UR5 ;  /* 0x0000001f3f047899 */ /* 0x000fc80008011405 */
[----:B------:R-:W-:-:S04]  /*0610*/  ULEA.HI UR4, UR4, UR5, URZ, 0x6 ;  /* 0x0000000504047291 */ /* 0x000fc8000f8f303f */
[----:B------:R-:W-:Y:S02]  /*0620*/  ULEA.HI.SX32 UR16, UR4, UR10, 0x1a ;  /* 0x0000000a04107291 */ /* 0x000fe4000f8fd23f */
[----:B------:R-:W-:Y:S02]  /*0630*/  @UP2 UIADD3 UR20, UR20, -UR26, URZ ;  /* 0x8000001a14142290 */ /* 0x000fe4000fffe03f */
[----:B------:R-:W-:Y:S01]  /*0640*/  UIADD3 UR16, UR16, -0x1, URZ ;  /* 0xffffffff10107890 */ /* 0x000fe2000fffe03f */
[-C--:B-1----:R-:W-:Y:S02]  /*0650*/  IABS R2, R0.reuse ;  /* 0x0000000000027213 */ /* 0x082fe40000000000 */
[----:B------:R-:W-:Y:S02]  /*0660*/  IABS R0, R0 ;  /* 0x0000000000007213 */ /* 0x000fe40000000000 */
[----:B------:R-:W-:-:S03]  /*0670*/  R2UR UR9, R2 ;  /* 0x00000000020972ca */ /* 0x000fc600000e0000 */
[----:B------:R-:W-:-:S10]  /*0680*/  IMAD.MOV R0, RZ, RZ, -R0 ;  /* 0x000000ffff007224 */ /* 0x000fd400078e0a00 */
        /* <DEDUP_REMOVED lines=10> */
[----:B------:R-:W-:-:S03]  /*0730*/  UIMAD UR15, UR4, UR9, URZ ;  /* 0x00000009040f72a4 */ /* 0x000fc6000f8e023f */
[----:B------:R-:W-:Y:S02]  /*0740*/  UMOV UR4, URZ ;  /* 0x0000003f00047c82 */ /* 0x000fe40008000000 */
[----:B------:R-:W-:Y:S01]  /*0750*/  UIMAD.WIDE.U32 UR18, UR5, UR15, UR4 ;  /* 0x0000000f051272a5 */ /* 0x000fe2000f8e0004 */
[----:B------:R-:W-:-:S06]  /*0760*/  R2UR UR4, R0 ;  /* 0x00000000000472ca */ /* 0x000fcc00000e0000 */
[----:B------:R-:W-:Y:S02]  /*0770*/  UMOV UR5, UR19 ;  /* 0x0000001300057c82 */ /* 0x000fe40008000000 */
[----:B------:R-:W-:-:S07]  /*0780*/  UIMAD.WIDE.U32 UR18, UR5, UR12, URZ ;  /* 0x0000000c051272a5 */ /* 0x000fce000f8e003f */
[----:B------:R-:W-:Y:S02]  /*0790*/  UMOV UR15, UR19 ;  /* 0x00000013000f7c82 */ /* 0x000fe40008000000 */
[----:B------:R-:W-:-:S03]  /*07a0*/  UIMAD UR12, UR15, UR4, UR12 ;  /* 0x000000040f0c72a4 */ /* 0x000fc6000f8e020c */
[----:B------:R-:W-:Y:S01]  /*07b0*/  @!UP2 ULDC.64 UR4, c[0x0][0x318] ;  /* 0x0000c6000004aab9 */ /* 0x000fe20000000a00 */
[----:B------:R-:W-:Y:S02]  /*07c0*/  UISETP.GT.U32.AND UP0, UPT, UR9, UR12, UPT ;  /* 0x0000000c0900728c */ /* 0x000fe4000bf04070 */
[----:B------:R-:W-:-:S03]  /*07d0*/  @!UP2 UISETP.NE.U32.AND UP1, UPT, UR4, URZ, UPT ;  /* 0x0000003f0400a28c */ /* 0x000fc6000bf25070 */
[----:B------:R-:W-:Y:S01]  /*07e0*/  @!UP2 ULDC UR4, c[0x0][0x2cc] ;  /* 0x0000b3000004aab9 */ /* 0x000fe20000000800 */
[----:B------:R-:W-:-:S04]  /*07f0*/  @!UP2 UISETP.NE.AND.EX UP1, UPT, UR5, URZ, UPT, UP1 ;  /* 0x0000003f0500a28c */ /* 0x000fc8000bf25310 */
[----:B------:R-:W-:Y:S02]  /*0800*/  @!UP2 USEL UR4, UR4, URZ, UP1 ;  /* 0x0000003f0404a287 */ /* 0x000fe40008800000 */
[----:B------:R-:W-:Y:S02]  /*0810*/  @!UP0 UIADD3 UR12, UR12, -UR9, URZ ;  /* 0x800000090c0c8290 */ /* 0x000fe4000fffe03f */
[----:B------:R-:W-:Y:S02]  /*0820*/  @!UP2 UIADD3 UR20, UR4, UR8, -UR26 ;  /* 0x000000080414a290 */ /* 0x000fe4000fffe81a */
[----:B------:R-:W-:Y:S02]  /*0830*/  UISETP.GE.U32.AND UP2, UPT, UR12, UR9, UPT ;  /* 0x000000090c00728c */ /* 0x000fe4000bf46070 */
[----:B------:R-:W-:Y:S02]  /*0840*/  @!UP0 UIADD3 UR15, UR15, 0x1, URZ ;  /* 0x000000010f0f8890 */ /* 0x000fe4000fffe03f */
[----:B------:R-:W-:-:S02]  /*0850*/  UIADD3 UR4, UR20, 0x3f, URZ ;  /* 0x0000003f14047890 */ /* 0x000fc4000fffe03f */
[----:B------:R-:W-:Y:S02]  /*0860*/  UISETP.GE.AND UP0, UPT, UR16, URZ, UPT ;  /* 0x0000003f1000728c */ /* 0x000fe4000bf06270 */
[----:B------:R-:W-:Y:S02]  /*0870*/  UISETP.NE.AND UP1, UPT, UR10, URZ, UPT ;  /* 0x0000003f0a00728c */ /* 0x000fe4000bf25270 */
[----:B------:R-:W-:Y:S02]  /*0880*/  USHF.R.S32.HI UR5, URZ, 0x1f, UR4 ;  /* 0x0000001f3f057899 */ /* 0x000fe40008011404 */
[----:B------:R-:W-:Y:S02]  /*0890*/  @UP2 UIADD3 UR15, UR15, 0x1, URZ ;  /* 0x000000010f0f2890 */ /* 0x000fe4000fffe03f */
[----:B------:R-:W-:Y:S02]  /*08a0*/  ULEA.HI UR4, UR5, UR4, URZ, 0x6 ;  /* 0x0000000405047291 */ /* 0x000fe4000f8f303f */
[----:B------:R-:W-:-:S02]  /*08b0*/  UIADD3 UR5, -UR21, 0x7f, UR17 ;  /* 0x0000007f15057890 */ /* 0x000fc4000fffe111 */
[----:B------:R-:W-:Y:S02]  /*08c0*/  @!UP0 UIADD3 UR15, -UR15, URZ, URZ ;  /* 0x0000003f0f0f8290 */ /* 0x000fe4000fffe13f */
[----:B------:R-:W-:Y:S02]  /*08d0*/  USHF.R.S32.HI UR4, URZ, 0x6, UR4 ;  /* 0x000000063f047899 */ /* 0x000fe40008011404 */
[----:B------:R-:W-:Y:S01]  /*08e0*/  @!UP1 ULOP3.LUT UR15, URZ, UR10, URZ, 0x33, !UPT ;  /* 0x0000000a3f0f9292 */ /* 0x000fe2000f8e333f */
[----:B------:R-:W-:-:S03]  /*08f0*/  ULDC UR16, c[0x0][0x398] ;  /* 0x0000e60000107ab9 */ /* 0x000fc60000000800 */
[----:B------:R-:W-:Y:S01]  /*0900*/  UIMAD UR10, UR15, UR7, URZ ;  /* 0x000000070f0a72a4 */ /* 0x000fe2000f8e023f */
[----:B------:R-:W-:Y:S01]  /*0910*/  IMAD.U32 R3, RZ, RZ, UR4 ;  /* 0x00000004ff037e24 */ /* 0x000fe2000f8e00ff */
[----:B------:R-:W-:Y:S01]  /*0920*/  UIADD3 UR5, UR5, UR16, UR20 ;  /* 0x0000001005057290 */ /* 0x000fe2000fffe014 */
[----:B------:R-:W-:-:S03]  /*0930*/  IMAD.U32 R0, RZ, RZ, UR15 ;  /* 0x0000000fff007e24 */ /* 0x000fc6000f8e00ff */
[----:B------:R-:W-:Y:S02]  /*0940*/  USHF.R.S32.HI UR4, URZ, 0x1f, UR5 ;  /* 0x0000001f3f047899 */ /* 0x000fe40008011405 */
[----:B------:R-:W-:Y:S02]  /*0950*/  VIADDMNMX R0, R0, UR10, R3, PT ;  /* 0x0000000a00007c46 */ /* 0x000fe4000b800103 */
[----:B------:R-:W-:Y:S02]  /*0960*/  ULEA.HI UR4, UR4, UR5, URZ, 0x6 ;  /* 0x0000000504047291 */ /* 0x000fe4000f8f303f */
[----:B------:R-:W-:Y:S02]  /*0970*/  R2UR UR15, R0 ;  /* 0x00000000000f72ca */ /* 0x000fe400000e0000 */
[----:B------:R-:W-:-:S11]  /*0980*/  USHF.R.S32.HI UR4, URZ, 0x6, UR4 ;  /* 0x000000063f047899 */ /* 0x000fd60008011404 */
[----:B------:R-:W-:-:S04]  /*0990*/  UISETP.LT.AND UP0, UPT, UR15, UR4, UPT ;  /* 0x000000040f00728c */ /* 0x000fc8000bf01270 */
[----:B------:R-:W-:-:S04]  /*09a0*/  USEL UR15, UR15, UR4, UP0 ;  /* 0x000000040f0f7287 */ /* 0x000fc80008000000 */
[----:B------:R-:W-:-:S06]  /*09b0*/  UISETP.GE.AND UP0, UPT, UR10, UR15, UPT ;  /* 0x0000000f0a00728c */ /* 0x000fcc000bf06270 */
[----:B------:R-:W-:-:S13]  /*09c0*/  PLOP3.LUT P0, PT, PT, PT, UP0, 0x80, 0x0 ;  /* 0x000000000000781c */ /* 0x000fda0003f0f008 */
[----:B--2---:R-:W-:Y:S05]  /*09d0*/  @!P0 BRA `(.L_x_1518) ;  /* 0x0000000800a08947 */ /* 0x004fea0003800000 */
[----:B------:R-:W-:Y:S01]  /*09e0*/  SHF.R.S32.HI R0, RZ, 0x1f, R81 ;  /* 0x0000001fff007819 */ /* 0x000fe20000011451 */
[----:B------:R-:W-:Y:S01]  /*09f0*/  ULDC.64 UR4, c[0x0][0x2c0] ;  /* 0x0000b00000047ab9 */ /* 0x000fe20000000a00 */
[----:B------:R-:W-:Y:S01]  /*0a00*/  BSSY B0, `(.L_x_1519) ;  /* 0x000002e000007945 */ /* 0x000fe20003800000 */
[----:B------:R-:W-:Y:S01]  /*0a10*/  UIMAD UR4, UR7, UR4, UR13 ;  /* 0x00000004070472a4 */ /* 0x000fe2000f8e020d */
[----:B------:R-:W-:-:S03]  /*0a20*/  LEA.HI R11, R0, R81, RZ, 0x4 ;  /* 0x00000051000b7211 */ /* 0x000fc600078f20ff */
[----:B------:R-:W-:Y:S01]  /*0a30*/  UIMAD UR6, UR4, UR6, UR14 ;  /* 0x00000006040672a4 */ /* 0x000fe2000f8e020e */
[----:B------:R-:W-:Y:S02]  /*0a40*/  LOP3.LUT R0, R11, 0xfffffff0, RZ, 0xc0, !PT ;  /* 0xfffffff00b007812 */ /* 0x000fe400078ec0ff */
[----:B------:R-:W-:Y:S01]  /*0a50*/  SHF.R.S32.HI R11, RZ, 0x4, R11 ;  /* 0x00000004ff0b7819 */ /* 0x000fe2000001140b */
[----:B------:R-:W-:Y:S02]  /*0a60*/  UIMAD UR6, UR6, UR5, UR17 ;  /* 0x00000005060672a4 */ /* 0x000fe4000f8e0211 */
[----:B------:R-:W-:Y:S01]  /*0a70*/  IMAD.IADD R81, R81, 0x1, -R0 ;  /* 0x0000000151517824 */ /* 0x000fe200078e0a00 */
[----:B------:R-:W-:Y:S01]  /*0a80*/  ULDC UR4, c[0x0][0x2dc] ;  /* 0x0000b70000047ab9 */ /* 0x000fe20000000800 */
[----:B------:R-:W-:Y:S01]  /*0a90*/  UIADD3 UR17, -UR17, UR21, URZ ;  /* 0x0000001511117290 */ /* 0x000fe2000fffe13f */
[----:B------:R-:W-:Y:S01]  /*0aa0*/  VIADD R7, R11, 0x8 ;  /* 0x000000080b077836 */ /* 0x000fe20000000000 */
[----:B------:R-:W-:Y:S01]  /*0ab0*/  UIMAD UR4, UR6, UR4, URZ ;  /* 0x00000004060472a4 */ /* 0x000fe2000f8e023f */
[C---:B------:R-:W-:Y:S01]  /*0ac0*/  IMAD.SHL.U32 R14, R81.reuse, 0x4, RZ ;  /* 0x00000004510e7824 */ /* 0x040fe200078e00ff */
[----:B------:R-:W-:Y:S01]  /*0ad0*/  ISETP.NE.AND P6, PT, R81, RZ, PT ;  /* 0x000000ff5100720c */ /* 0x000fe20003fc5270 */
[C---:B------:R-:W-:Y:S01]  /*0ae0*/  VIADD R6, R11.reuse, 0x10 ;  /* 0x000000100b067836 */ /* 0x040fe20000000000 */
[C---:B------:R-:W-:Y:S01]  /*0af0*/  ISETP.GE.AND P3, PT, R11.reuse, UR17, PT ;  /* 0x000000110b007c0c */ /* 0x040fe2000bf66270 */
[----:B------:R-:W-:Y:S01]  /*0b00*/  VIADD R2, R11, 0x30 ;  /* 0x000000300b027836 */ /* 0x000fe20000000000 */
[--C-:B------:R-:W-:Y:S01]  /*0b10*/  SHF.R.S32.HI R15, RZ, 0x1f, R14.reuse ;  /* 0x0000001fff0f7819 */ /* 0x100fe2000001140e */
[----:B------:R-:W-:Y:S01]  /*0b20*/  IMAD.U32 R0, RZ, RZ, UR4 ;  /* 0x00000004ff007e24 */ /* 0x000fe2000f8e00ff */
[----:B------:R-:W-:Y:S01]  /*0b30*/  ISETP.GE.AND P4, PT, R7, UR17, PT ;  /* 0x0000001107007c0c */ /* 0x000fe2000bf86270 */
[----:B------:R-:W-:Y:S01]  /*0b40*/  VIADD R10, R14, 0x40 ;  /* 0x000000400e0a7836 */ /* 0x000fe20000000000 */
[----:B------:R-:W-:Y:S01]  /*0b50*/  ISETP.GE.AND P5, PT, R6, UR17, PT ;  /* 0x0000001106007c0c */ /* 0x000fe2000bfa6270 */
[----:B------:R-:W-:-:S04]  /*0b60*/  IMAD.WIDE R4, R11, 0x100, R14 ;  /* 0x000001000b047825 */ /* 0x000fc800078e020e */
[----:B------:R-:W-:Y:S01]  /*0b70*/  VIADD R9, R14, 0x80 ;  /* 0x000000800e097836 */ /* 0x000fe20000000000 */
[----:B------:R-:W-:Y:S01]  /*0b80*/  IADD3 R3, P0, R4, UR4, RZ ;  /* 0x0000000404037c10 */ /* 0x000fe2000ff1e0ff */
[----:B------:R-:W-:Y:S01]  /*0b90*/  ULDC.64 UR4, c[0x0][0x288] ;  /* 0x0000a20000047ab9 */ /* 0x000fe20000000a00 */
[C---:B------:R-:W-:Y:S02]  /*0ba0*/  VIADD R4, R11.reuse, 0x20 ;  /* 0x000000200b047836 */ /* 0x040fe40000000000 */
[----:B------:R-:W-:Y:S01]  /*0bb0*/  LEA.HI.X.SX32 R0, R0, R5, 0x1, P0 ;  /* 0x0000000500007211 */ /* 0x000fe200000f0eff */
[----:B------:R-:W-:Y:S01]  /*0bc0*/  VIADD R5, R11, 0x18 ;  /* 0x000000180b057836 */ /* 0x000fe20000000000 */
[C---:B------:R-:W-:Y:S01]  /*0bd0*/  LEA R12, P0, R3.reuse, UR4, 0x2 ;  /* 0x00000004030c7c11 */ /* 0x040fe2000f8010ff */
[----:B------:R-:W-:Y:S01]  /*0be0*/  VIADD R8, R14, 0xc0 ;  /* 0x000000c00e087836 */ /* 0x000fe20000000000 */
[----:B------:R-:W-:Y:S02]  /*0bf0*/  ISETP.GE.AND P1, PT, R4, UR17, PT ;  /* 0x0000001104007c0c */ /* 0x000fe4000bf26270 */
[----:B------:R-:W-:Y:S01]  /*0c00*/  LEA.HI.X R13, R3, UR5, R0, 0x2, P0 ;  /* 0x00000005030d7c11 */ /* 0x000fe200080f1400 */
[----:B------:R-:W-:Y:S01]  /*0c10*/  VIADD R3, R11, 0x28 ;  /* 0x000000280b037836 */ /* 0x000fe20000000000 */
[----:B------:R-:W-:-:S04]  /*0c20*/  ISETP.GE.AND P0, PT, R5, UR17, PT ;  /* 0x0000001105007c0c */ /* 0x000fc8000bf06270 */
[----:B------:R-:W-:Y:S01]  /*0c30*/  ISETP.GE.AND P2, PT, R3, UR17, PT ;  /* 0x0000001103007c0c */ /* 0x000fe2000bf46270 */
[----:B------:R-:W-:-:S12]  /*0c40*/  @P3 BRA `(.L_x_1520) ;  /* 0x0000000000243947 */ /* 0x000fd80003800000 */
[----:B------:R-:W-:Y:S02]  /*0c50*/  ULDC UR4, c[0x0][0x2d0] ;  /* 0x0000b40000047ab9 */ /* 0x000fe40000000800 */
[----:B------:R-:W-:-:S13]  /*0c60*/  ISETP.GE.AND P3, PT, R14, UR4, PT ;  /* 0x000000040e007c0c */ /* 0x000fda000bf66270 */
[----:B------:R1:W-:Y:S01]  /*0c70*/  @!P3 STG.E.128 desc[UR22][R12.64], RZ ;  /* 0x000000ff0c00b986 */ /* 0x0003e2000c101d16 */
[----:B------:R-:W-:-:S13]  /*0c80*/  ISETP.GE.AND P3, PT, R10, UR4, PT ;  /* 0x000000040a007c0c */ /* 0x000fda000bf66270 */
[----:B------:R1:W-:Y:S01]  /*0c90*/  @!P3 STG.E.128 desc[UR22][R12.64+0x100], RZ ;  /* 0x000100ff0c00b986 */ /* 0x0003e2000c101d16 */
[----:B------:R-:W-:-:S13]  /*0ca0*/  ISETP.GE.AND P3, PT, R9, UR4, PT ;  /* 0x0000000409007c0c */ /* 0x000fda000bf66270 */
[----:B------:R1:W-:Y:S01]  /*0cb0*/  @!P3 STG.E.128 desc[UR22][R12.64+0x200], RZ ;  /* 0x000200ff0c00b986 */ /* 0x0003e2000c101d16 */
[----:B------:R-:W-:-:S13]  /*0cc0*/  ISETP.GE.AND P3, PT, R8, UR4, PT ;  /* 0x0000000408007c0c */ /* 0x000fda000bf66270 */
[----:B------:R1:W-:Y:S02]  /*0cd0*/  @!P3 STG.E.128 desc[UR22][R12.64+0x300], RZ ;  /* 0x000300ff0c00b986 */ /* 0x0003e4000c101d16 */
.L_x_1520:
[----:B------:R-:W-:Y:S05]  /*0ce0*/  BSYNC B0 ;  /* 0x0000000000007941 */ /* 0x000fea0003800000 */
.L_x_1519:
[----:B------:R-:W-:Y:S01]  /*0cf0*/  BSSY B0, `(.L_x_1521) ;  /* 0x000000d000007945 */ /* 0x000fe20003800000 */
[----:B------:R-:W-:Y:S02]  /*0d00*/  ISETP.GE.AND P3, PT, R2, UR17, PT ;  /* 0x0000001102007c0c */ /* 0x000fe4000bf66270 */
[----:B------:R-:W-:Y:S01]  /*0d10*/  IADD3 R0, R11, 0x38, RZ ;  /* 0x000000380b007810 */ /* 0x000fe20007ffe0ff */
[----:B------:R-:W-:Y:S05]  /*0d20*/  @P4 BRA `(.L_x_1522) ;  /* 0x0000000000244947 */ /* 0x000fea0003800000 */
        /* <DEDUP_REMOVED lines=9> */
.L_x_1522:
[----:B------:R-:W-:Y:S05]  /*0dc0*/  BSYNC B0 ;  /* 0x0000000000007941 */ /* 0x000fea0003800000 */
.L_x_1521:
[----:B------:R-:W-:Y:S01]  /*0dd0*/  BSSY B0, `(.L_x_1523) ;  /* 0x000000c000007945 */ /* 0x000fe20003800000 */
[----:B------:R-:W-:-:S03]  /*0de0*/  ISETP.GE.AND P4, PT, R0, UR17, PT ;  /* 0x0000001100007c0c */ /* 0x000fc6000bf86270 */
[----:B------:R-:W-:Y:S10]  /*0df0*/  @P5 BRA `(.L_x_1524) ;  /* 0x0000000000245947 */ /* 0x000ff40003800000 */
        /* <DEDUP_REMOVED lines=9> */
.L_x_1524:
[----:B------:R-:W-:Y:S05]  /*0e90*/  BSYNC B0 ;  /* 0x0000000000007941 */ /* 0x000fea0003800000 */
.L_x_1523:
[----:B------:R-:W-:Y:S01]  /*0ea0*/  BSSY B0, `(.L_x_1525) ;  /* 0x000000c000007945 */ /* 0x000fe20003800000 */
[----:B------:R-:W-:-:S03]  /*0eb0*/  ISETP.GE.OR P5, PT, R11, UR17, P6 ;  /* 0x000000110b007c0c */ /* 0x000fc6000b7a6670 */
        /* <DEDUP_REMOVED lines=10> */
.L_x_1526:
[----:B------:R-:W-:Y:S05]  /*0f60*/  BSYNC B0 ;  /* 0x0000000000007941 */ /* 0x000fea0003800000 */
.L_x_1525:
[----:B------:R-:W-:Y:S04]  /*0f70*/  BSSY B0, `(.L_x_1527) ;  /* 0x000000b000007945 */ /* 0x000fe80003800000 */
[----:B------:R-:W-:Y:S05]  /*0f80*/  @P1 BRA `(.L_x_1528) ;  /* 0x0000000000241947 */ /* 0x000fea0003800000 */
[----:B------:R-:W-:Y:S02]  /*0f90*/  ULDC UR4, c[0x0][0x2d0] ;  /* 0x0000b40000047ab9 */ /* 0x000fe40000000800 */
[----:B------:R-:W-:Y:S02]  /*0fa0*/  ISETP.GE.AND P1, PT, R14, UR4, PT ;  /* 0x000000040e007c0c */ /* 0x000fe4000bf26270 */
[----:B------:R-:W-:-:S11]  /*0fb0*/  ISETP.GE.AND P0, PT, R10, UR4, PT ;  /* 0x000000040a007c0c */ /* 0x000fd6000bf06270 */
[----:B------:R1:W-:Y:S01]  /*0fc0*/  @!P1 STG.E.128 desc[UR22][R12.64+0x8000], RZ ;  /* 0x008000ff0c009986 */ /* 0x0003e2000c101d16 */
[----:B------:R-:W-:-:S03]  /*0fd0*/  ISETP.GE.AND P1, PT, R9, UR4, PT ;  /* 0x0000000409007c0c */ /* 0x000fc6000bf26270 */
[----:B------:R1:W-:Y:S01]  /*0fe0*/  @!P0 STG.E.128 desc[UR22][R12.64+0x8100], RZ ;  /* 0x008100ff0c008986 */ /* 0x0003e2000c101d16 */
[----:B------:R-:W-:-:S09]  /*0ff0*/  ISETP.GE.AND P0, PT, R8, UR4, PT ;  /* 0x0000000408007c0c */ /* 0x000fd2000bf06270 */
[----:B------:R1:W-:Y:S04]  /*1000*/  @!P1 STG.E.128 desc[UR22][R12.64+0x8200], RZ ;  /* 0x008200ff0c009986 */ /* 0x0003e8000c101d16 */
[----:B------:R1:W-:Y:S02]  /*1010*/  @!P0 STG.E.128 desc[UR22][R12.64+0x8300], RZ ;  /* 0x008300ff0c008986 */ /* 0x0003e4000c101d16 */
.L_x_1528:
[----:B------:R-:W-:Y:S05]  /*1020*/  BSYNC B0 ;  /* 0x0000000000007941 */ /* 0x000fea0003800000 */
.L_x_1527:
[----:B------:R-:W-:Y:S04]  /*1030*/  BSSY B0, `(.L_x_1529) ;  /* 0x000000b000007945 */ /* 0x000fe80003800000 */
[----:B------:R-:W-:Y:S05]  /*1040*/  @P2 BRA `(.L_x_1530) ;  /* 0x0000000000242947 */ /* 0x000fea0003800000 */
[----:B------:R-:W-:Y:S02]  /*1050*/  ULDC UR4, c[0x0][0x2d0] ;  /* 0x0000b40000047ab9 */ /* 0x000fe40000000800 */
[----:B------:R-:W-:Y:S02]  /*1060*/  ISETP.GE.AND P0, PT, R14, UR4, PT ;  /* 0x000000040e007c0c */ /* 0x000fe4000bf06270 */
[----:B------:R-:W-:Y:S02]  /*1070*/  ISETP.GE.AND P2, PT, R10, UR4, PT ;  /* 0x000000040a007c0c */ /* 0x000fe4000bf46270 */
[----:B------:R-:W-:-:S09]  /*1080*/  ISETP.GE.AND P1, PT, R9, UR4, PT ;  /* 0x0000000409007c0c */ /* 0x000fd2000bf26270 */
[----:B------:R1:W-:Y:S01]  /*1090*/  @!P0 STG.E.128 desc[UR22][R12.64+0xa000], RZ ;  /* 0x00a000ff0c008986 */ /* 0x0003e2000c101d16 */
[----:B------:R-:W-:-:S03]  /*10a0*/  ISETP.GE.AND P0, PT, R8, UR4, PT ;  /* 0x0000000408007c0c */ /* 0x000fc6000bf06270 */
[----:B------:R1:W-:Y:S04]  /*10b0*/  @!P2 STG.E.128 desc[UR22][R12.64+0xa100], RZ ;  /* 0x00a100ff0c00a986 */ /* 0x0003e8000c101d16 */
[----:B------:R1:W-:Y:S06]  /*10c0*/  @!P1 STG.E.128 desc[UR22][R12.64+0xa200], RZ ;  /* 0x00a200ff0c009986 */ /* 0x0003ec000c101d16 */
[----:B------:R1:W-:Y:S02]  /*10d0*/  @!P0 STG.E.128 desc[UR22][R12.64+0xa300], RZ ;  /* 0x00a300ff0c008986 */ /* 0x0003e4000c101d16 */
.L_x_1530:
[----:B------:R-:W-:Y:S05]  /*10e0*/  BSYNC B0 ;  /* 0x0000000000007941 */ /* 0x000fea0003800000 */
.L_x_1529:
[----:B------:R-:W-:Y:S04]  /*10f0*/  BSSY B0, `(.L_x_1531) ;  /* 0x000000b000007945 */ /* 0x000fe80003800000 */
[----:B------:R-:W-:Y:S05]  /*1100*/  @P3 BRA `(.L_x_1532) ;  /* 0x0000000000243947 */ /* 0x000fea0003800000 */
[----:B------:R-:W-:Y:S02]  /*1110*/  ULDC UR4, c[0x0][0x2d0] ;  /* 0x0000b40000047ab9 */ /* 0x000fe40000000800 */
[----:B------:R-:W-:Y:S02]  /*1120*/  ISETP.GE.AND P3, PT, R14, UR4, PT ;  /* 0x000000040e007c0c */ /* 0x000fe4000bf66270 */
[----:B------:R-:W-:Y:S02]  /*1130*/  ISETP.GE.AND P2, PT, R10, UR4, PT ;  /* 0x000000040a007c0c */ /* 0x000fe4000bf46270 */
[----:B------:R-:W-:Y:S02]  /*1140*/  ISETP.GE.AND P1, PT, R9, UR4, PT ;  /* 0x0000000409007c0c */ /* 0x000fe4000bf26270 */
[----:B------:R-:W-:-:S07]  /*1150*/  ISETP.GE.AND P0, PT, R8, UR4, PT ;  /* 0x0000000408007c0c */ /* 0x000fce000bf06270 */
[----:B------:R1:W-:Y:S04]  /*1160*/  @!P3 STG.E.128 desc[UR22][R12.64+0xc000], RZ ;  /* 0x00c000ff0c00b986 */ /* 0x0003e8000c101d16 */
[----:B------:R1:W-:Y:S04]  /*1170*/  @!P2 STG.E.128 desc[UR22][R12.64+0xc100], RZ ;  /* 0x00c100ff0c00a986 */ /* 0x0003e8000c101d16 */
[----:B------:R1:W-:Y:S04]  /*1180*/  @!P1 STG.E.128 desc[UR22][R12.64+0xc200], RZ ;  /* 0x00c200ff0c009986 */ /* 0x0003e8000c101d16 */
[----:B------:R1:W-:Y:S02]  /*1190*/  @!P0 STG.E.128 desc[UR22][R12.64+0xc300], RZ ;  /* 0x00c300ff0c008986 */ /* 0x0003e4000c101d16 */
.L_x_1532:
[----:B------:R-:W-:Y:S05]  /*11a0*/  BSYNC B0 ;  /* 0x0000000000007941 */ /* 0x000fea0003800000 */
.L_x_1531:
        /* <DEDUP_REMOVED lines=11> */
.L_x_1534:
[----:B------:R-:W-:Y:S05]  /*1260*/  BSYNC B0 ;  /* 0x0000000000007941 */ /* 0x000fea0003800000 */
.L_x_1533:
[----:B------:R-:W-:Y:S01]  /*1270*/  USHF.R.S32.HI UR7, URZ, 0x1f, UR6 ;  /* 0x0000001f3f077899 */ /* 0x000fe20008011406 */
[----:B------:R-:W-:Y:S01]  /*1280*/  IADD3 R8, P0, R11, UR6, RZ ;  /* 0x000000060b087c10 */ /* 0x000fe2000ff1e0ff */
[----:B------:R-:W-:Y:S01]  /*1290*/  ULDC.64 UR4, c[0x0][0x2b8] ;  /* 0x0000ae0000047ab9 */ /* 0x000fe20000000a00 */
[----:B------:R-:W-:Y:S01]  /*12a0*/  ISETP.GE.OR P4, PT, R7, UR17, P6 ;  /* 0x0000001107007c0c */ /* 0x000fe2000b786670 */
[----:B------:R-:W-:Y:S01]  /*12b0*/  @!P5 IMAD.MOV.U32 R7, RZ, RZ, -0x800000 ;  /* 0xff800000ff07d424 */ /* 0x000fe200078e00ff */
[----:B------:R-:W-:Y:S02]  /*12c0*/  ISETP.GE.OR P3, PT, R6, UR17, P6 ;  /* 0x0000001106007c0c */ /* 0x000fe4000b766670 */
[----:B------:R-:W-:Y:S02]  /*12d0*/  LEA.HI.X.SX32 R11, R11, UR7, 0x1, P0 ;  /* 0x000000070b0b7c11 */ /* 0x000fe400080f0eff */
[----:B------:R-:W-:Y:S02]  /*12e0*/  LEA R10, P0, R8, UR4, 0x2 ;  /* 0x00000004080a7c11 */ /* 0x000fe4000f8010ff */
[----:B------:R-:W-:-:S02]  /*12f0*/  ISETP.GE.OR P2, PT, R5, UR17, P6 ;  /* 0x0000001105007c0c */ /* 0x000fc4000b746670 */
[----:B------:R-:W-:Y:S02]  /*1300*/  LEA.HI.X R11, R8, UR5, R11, 0x2, P0 ;  /* 0x00000005080b7c11 */ /* 0x000fe400080f140b */
[----:B------:R-:W-:Y:S01]  /*1310*/  ISETP.GE.OR P1, PT, R4, UR17, P6 ;  /* 0x0000001104007c0c */ /* 0x000fe2000b726670 */
[----:B------:R-:W-:Y:S01]  /*1320*/  @!P4 IMAD.MOV.U32 R17, RZ, RZ, -0x800000 ;  /* 0xff800000ff11c424 */ /* 0x000fe200078e00ff */
[----:B------:R-:W-:Y:S01]  /*1330*/  ISETP.GE.OR P0, PT, R3, UR17, P6 ;  /* 0x0000001103007c0c */ /* 0x000fe2000b706670 */
[----:B------:R1:W-:Y:S01]  /*1340*/  @!P5 STG.E desc[UR22][R10.64], R7 ;  /* 0x000000070a00d986 */ /* 0x0003e2000c101916 */
[----:B------:R-:W-:Y:S01]  /*1350*/  ISETP.GE.OR P5, PT, R2, UR17, P6 ;  /* 0x0000001102007c0c */ /* 0x000fe2000b7a6670 */
[----:B------:R-:W-:Y:S01]  /*1360*/  @!P3 IMAD.MOV.U32 R15, RZ, RZ, -0x800000 ;  /* 0xff800000ff0fb424 */ /* 0x000fe200078e00ff */
[----:B------:R-:W-:Y:S01]  /*1370*/  ISETP.GE.OR P6, PT, R0, UR17, P6 ;  /* 0x0000001100007c0c */ /* 0x000fe2000b7c6670 */
[----:B------:R1:W-:Y:S02]  /*1380*/  @!P4 STG.E desc[UR22][R10.64+0x20], R17 ;  /* 0x000020110a00c986 */ /* 0x0003e4000c101916 */
[----:B-1234-:R-:W-:-:S02]  /*1390*/  @!P2 IMAD.MOV.U32 R13, RZ, RZ, -0x800000 ;  /* 0xff800000ff0da424 */ /* 0x01efc400078e00ff */
[----:B------:R1:W-:Y:S02]  /*13a0*/  @!P3 STG.E desc[UR22][R10.64+0x40], R15 ;  /* 0x0000400f0a00b986 */ /* 0x0003e4000c101916 */
[----:B------:R-:W-:Y:S02]  /*13b0*/  @!P1 IMAD.MOV.U32 R9, RZ, RZ, -0x800000 ;  /* 0xff800000ff099424 */ /* 0x000fe400078e00ff */
[----:B------:R-:W-:Y:S01]  /*13c0*/  @!P0 IMAD.MOV.U32 R5, RZ, RZ, -0x800000 ;  /* 0xff800000ff058424 */ /* 0x000fe200078e00ff */
[----:B------:R1:W-:Y:S01]  /*13d0*/  @!P2 STG.E desc[UR22][R10.64+0x60], R13 ;  /* 0x0000600d0a00a986 */ /* 0x0003e2000c101916 */
[----:B------:R-:W-:-:S03]  /*13e0*/  @!P5 IMAD.MOV.U32 R3, RZ, RZ, -0x800000 ;  /* 0xff800000ff03d424 */ /* 0x000fc600078e00ff */
[----:B------:R1:W-:Y:S04]  /*13f0*/  @!P1 STG.E desc[UR22][R10.64+0x80], R9 ;  /* 0x000080090a009986 */ /* 0x0003e8000c101916 */
[----:B------:R1:W-:Y:S04]  /*1400*/  @!P0 STG.E desc[UR22][R10.64+0xa0], R5 ;  /* 0x0000a0050a008986 */ /* 0x0003e8000c101916 */
[----:B------:R1:W-:Y:S01]  /*1410*/  @!P5 STG.E desc[UR22][R10.64+0xc0], R3 ;  /* 0x0000c0030a00d986 */ /* 0x0003e2000c101916 */
[----:B------:R-:W-:Y:S05]  /*1420*/  @P6 EXIT ;  /* 0x000000000000694d */ /* 0x000fea0003800000 */
[----:B-1----:R-:W-:-:S05]  /*1430*/  MOV R3, 0xff800000 ;  /* 0xff80000000037802 */ /* 0x002fca0000000f00 */
[----:B------:R-:W-:Y:S01]  /*1440*/  STG.E desc[UR22][R10.64+0xe0], R3 ;  /* 0x0000e0030a007986 */ /* 0x000fe2000c101916 */
[----:B------:R-:W-:Y:S05]  /*1450*/  EXIT ;  /* 0x000000000000794d */ /* 0x000fea0003800000 */
.L_x_1518:
        /* <DEDUP_REMOVED lines=14> */
[----:B------:R-:W-:Y:S01]  /*1540*/  ISETP.NE.AND.EX P1, PT, RZ, UR7, PT, P1 ;  /* 0x00000007ff007c0c */ /* 0x000fe2000bf25310 */
[----:B------:R-:W-:Y:S01]  /*1550*/  UPLOP3.LUT UP6, UPT, UPT, UPT, UPT, 0x40, 0x0 ;  /* 0x000000000000789c */ /* 0x000fe20003fce870 */
[----:B--2---:R-:W-:-:S11]  /*1560*/  @P0 R2UR UR25, R2 ;  /* 0x00000000021902ca */ /* 0x004fd600000e0000 */
[----:B------:R-:W-:Y:S05]  /*1570*/  @!P1 BRA `(.L_x_1535) ;  /* 0x00000000002c9947 */ /* 0x000fea0003800000 */
[----:B------:R-:W-:Y:S01]  /*1580*/  USHF.R.S32.HI UR8, URZ, 0x1f, UR13 ;  /* 0x0000001f3f087899 */ /* 0x000fe2000801140d */
[----:B------:R-:W-:-:S03]  /*1590*/  ULDC.64 UR4, c[0x0][0x378] ;  /* 0x0000de0000047ab9 */ /* 0x000fc60000000a00 */
[----:B------:R-:W-:Y:S02]  /*15a0*/  UIMAD UR8, UR8, UR4, URZ ;  /* 0x00000004080872a4 */ /* 0x000fe4000f8e023f */
[----:B------:R-:W-:Y:S02]  /*15b0*/  UIMAD.WIDE.U32 UR18, UR13, UR4, URZ ;  /* 0x000000040d1272a5 */ /* 0x000fe4000f8e003f */
[----:B------:R-:W-:Y:S02]  /*15c0*/  UIMAD UR5, UR13, UR5, UR8 ;  /* 0x000000050d0572a4 */ /* 0x000fe4000f8e0208 */
[----:B------:R-:W-:Y:S02]  /*15d0*/  ULEA UR4, UP0, UR18, UR6, 0x2 ;  /* 0x0000000612047291 */ /* 0x000fe4000f80103f */
[----:B------:R-:W-:Y:S02]  /*15e0*/  UIADD3 UR5, UR19, UR5, URZ ;  /* 0x0000000513057290 */ /* 0x000fe4000fffe03f */
[----:B------:R-:W-:-:S02]  /*15f0*/  UISETP.NE.U32.AND UP6, UPT, UR4, URZ, UPT ;  /* 0x0000003f0400728c */ /* 0x000fc4000bfc5070 */
[----:B------:R-:W-:-:S04]  /*1600*/  USHF.L.U64.HI UR5, UR18, 0x2, UR5 ;  /* 0x0000000212057899 */ /* 0x000fc80008010205 */
[----:B------:R-:W-:-:S04]  /*1610*/  UIADD3.X UR19, UR5, UR7, URZ, UP0, !UPT ;  /* 0x0000000705137290 */ /* 0x000fc800087fe43f */
[----:B------:R-:W-:-:S11]  /*1620*/  UISETP.NE.AND.EX UP6, UPT, UR19, URZ, UPT, UP6 ;  /* 0x0000003f1300728c */ /* 0x000fd6000bfc5360 */
.L_x_1535:
[----:B------:R-:W-:Y:S01]  /*1630*/  PLOP3.LUT P0, PT, PT, PT, UP6, 0x40, 0x0 ;  /* 0x000000000000781c */ /* 0x000fe20003f0e868 */
[----:B------:R-:W-:-:S12]  /*1640*/  UMOV UR18, UR4 ;  /* 0x0000000400127c82 */ /* 0x000fd80008000000 */
[----:B------:R-:W-:Y:S05]  /*1650*/  @P0 BRA `(.L_x_1536) ;  /* 0x0000000400740947 */ /* 0x000fea0003800000 */
        /* <DEDUP_REMOVED lines=11> */
[----:B--2---:R-:W-:Y:S02]  /*1710*/  R2UR UR25, R0 ;  /* 0x00000000001972ca */ /* 0x004fe400000e0000 */
[----:B------:R-:W-:-:S04]  /*1720*/  MOV R0, UR12 ;  /* 0x0000000c00007c02 */ /* 0x000fc80008000f00 */
        /* <DEDUP_REMOVED lines=21> */
[----:B------:R-:W-:Y:S02]  /*1880*/  IMAD.U32 R2, RZ, RZ, UR4 ;  /* 0x00000004ff027e24 */ /* 0x000fe4000f8e00ff */
[----:B------:R-:W-:Y:S01]  /*1890*/  IMAD.U32 R3, RZ, RZ, UR5 ;  /* 0x00000005ff037e24 */ /* 0x000fe2000f8e00ff */
[----:B-1----:R-:W-:Y:S01]  /*18a0*/  IABS R5, R4 ;  /* 0x0000000400057213 */ /* 0x002fe20000000000 */
[----:B------:R-:W-:Y:S01]  /*18b0*/  IMAD.U32 R0, RZ, RZ, UR14 ;  /* 0x0000000eff007e24 */ /* 0x000fe2000f8e00ff */
[----:B------:R-:W-:Y:S02]  /*18c0*/  UIADD3 UR8, -UR8, URZ, URZ ;  /* 0x0000003f08087290 */ /* 0x000fe4000fffe13f */
[----:B------:R1:W2:Y:S01]  /*18d0*/  LDG.E R2, desc[UR22][R2.64] ;  /* 0x0000001602027981 */ /* 0x0002a2000c1e1900 */
[----:B------:R-:W3:Y:S01]  /*18e0*/  I2F.RP R8, R5 ;  /* 0x0000000500087306 */ /* 0x000ee20000209400 */
[----:B------:R-:W-:Y:S01]  /*18f0*/  IABS R0, R0 ;  /* 0x0000000000007213 */ /* 0x000fe20000000000 */
[----:B------:R-:W-:Y:S01]  /*1900*/  ULDC.64 UR4, c[0x0][0x230] ;  /* 0x00008c0000047ab9 */ /* 0x000fe20000000a00 */
[----:B------:R-:W-:-:S03]  /*1910*/  UIMAD UR12, UR9, UR8, UR12 ;  /* 0x00000008090c72a4 */ /* 0x000fc6000f8e020c */
[----:B------:R-:W-:Y:S02]  /*1920*/  ULDC.64 UR8, c[0x0][0x248] ;  /* 0x0000920000087ab9 */ /* 0x000fe40000000a00 */
[----:B---3--:R-:W3:Y:S02]  /*1930*/  MUFU.RCP R7, R8 ;  /* 0x0000000800077308 */ /* 0x008ee40000001000 */
[----:B---3--:R-:W-:-:S06]  /*1940*/  IADD3 R7, R7, 0xffffffe, RZ ;  /* 0x0ffffffe07077810 */ /* 0x008fcc0007ffe0ff */
[----:B------:R-:W3:Y:S02]  /*1950*/  F2I.FTZ.U32.TRUNC.NTZ R7, R7 ;  /* 0x0000000700077305 */ /* 0x000ee4000021f000 */
[----:B---3--:R-:W-:-:S04]  /*1960*/  IMAD.MOV R6, RZ, RZ, -R7 ;  /* 0x000000ffff067224 */ /* 0x008fc800078e0a07 */
[----:B-1----:R-:W-:Y:S01]  /*1970*/  IMAD R3, R6, R5, RZ ;  /* 0x0000000506037224 */ /* 0x002fe200078e02ff */
[----:B------:R-:W-:-:S05]  /*1980*/  MOV R6, RZ ;  /* 0x000000ff00067202 */ /* 0x000fca0000000f00 */
[----:B------:R-:W-:-:S04]  /*1990*/  IMAD.HI.U32 R6, R7, R3, R6 ;  /* 0x0000000307067227 */ /* 0x000fc800078e0006 */
[----:B------:R-:W-:-:S04]  /*19a0*/  IMAD.MOV.U32 R3, RZ, RZ, R0 ;  /* 0x000000ffff037224 */ /* 0x000fc800078e0000 */
[----:B------:R-:W-:-:S04]  /*19b0*/  IMAD.HI.U32 R6, R6, R3, RZ ;  /* 0x0000000306067227 */ /* 0x000fc800078e00ff */
[----:B------:R-:W-:-:S04]  /*19c0*/  IMAD.MOV R0, RZ, RZ, -R6 ;  /* 0x000000ffff007224 */ /* 0x000fc800078e0a06 */
[----:B------:R-:W-:-:S05]  /*19d0*/  IMAD R0, R5, R0, R3 ;  /* 0x0000000005007224 */ /* 0x000fca00078e0203 */
[----:B------:R-:W-:-:S13]  /*19e0*/  ISETP.GT.U32.AND P1, PT, R5, R0, PT ;  /* 0x000000000500720c */ /* 0x000fda0003f24070 */
[-C--:B------:R-:W-:Y:S01]  /*19f0*/  @!P1 IADD3 R0, R0, -R5.reuse, RZ ;  /* 0x8000000500009210 */ /* 0x080fe20007ffe0ff */
[----:B------:R-:W-:Y:S01]  /*1a00*/  @!P1 VIADD R6, R6, 0x1 ;  /* 0x0000000106069836 */ /* 0x000fe20000000000 */
[----:B------:R-:W-:Y:S02]  /*1a10*/  ISETP.NE.AND P1, PT, R4, RZ, PT ;  /* 0x000000ff0400720c */ /* 0x000fe40003f25270 */
[----:B------:R-:W-:Y:S02]  /*1a20*/  ISETP.GE.U32.AND P2, PT, R0, R5, PT ;  /* 0x000000050000720c */ /* 0x000fe40003f46070 */
[----:B------:R-:W-:-:S04]  /*1a30*/  LOP3.LUT R0, R4, UR14, RZ, 0x3c, !PT ;  /* 0x0000000e04007c12 */ /* 0x000fc8000f8e3cff */
[----:B------:R-:W-:-:S07]  /*1a40*/  ISETP.GE.AND P0, PT, R0, RZ, PT ;  /* 0x000000ff0000720c */ /* 0x000fce0003f06270 */
[----:B------:R-:W-:-:S06]  /*1a50*/  @P2 VIADD R6, R6, 0x1 ;  /* 0x0000000106062836 */ /* 0x000fcc0000000000 */
        /* <DEDUP_REMOVED lines=8> */
[----:B------:R-:W-:Y:S02]  /*1ae0*/  UIMAD UR5, UR26, UR5, UR24 ;  /* 0x000000051a0572a4 */ /* 0x000fe4000f8e0218 */
[----:B------:R-:W-:Y:S02]  /*1af0*/  USHF.R.S32.HI UR24, URZ, 0x1f, UR12 ;  /* 0x0000001f3f187899 */ /* 0x000fe4000801140c */
[----:B------:R-:W-:Y:S02]  /*1b00*/  UIADD3 UR7, UR7, UR5, URZ ;  /* 0x0000000507077290 */ /* 0x000fe4000fffe03f */
[----:B------:R-:W-:Y:S02]  /*1b10*/  UIMAD UR27, UR24, UR8, URZ ;  /* 0x00000008181b72a4 */ /* 0x000fe4000f8e023f */
[----:B------:R-:W-:Y:S02]  /*1b20*/  UIMAD.WIDE.U32 UR28, UR12, UR8, UR6 ;  /* 0x000000080c1c72a5 */ /* 0x000fe4000f8e0006 */
[----:B------:R-:W-:Y:S01]  /*1b30*/  UIMAD UR27, UR12, UR9, UR27 ;  /* 0x000000090c1b72a4 */ /* 0x000fe2000f8e021b */
[----:B------:R-:W-:Y:S01]  /*1b40*/  ULDC.64 UR6, c[0x0][0x260] ;  /* 0x0000980000067ab9 */ /* 0x000fe20000000a00 */
[----:B------:R-:W-:-:S02]  /*1b50*/  ULDC.64 UR4, c[0x0][0x238] ;  /* 0x00008e0000047ab9 */ /* 0x000fc40000000a00 */
[----:B------:R-:W-:Y:S01]  /*1b60*/  UIADD3 UR27, UR29, UR27, URZ ;  /* 0x0000001b1d1b7290 */ /* 0x000fe2000fffe03f */
[----:B------:R-:W-:Y:S01]  /*1b70*/  IMAD.U32 R3, RZ, RZ, UR29 ;  /* 0x0000001dff037e24 */ /* 0x000fe2000f8e00ff */
[----:B------:R-:W-:Y:S01]  /*1b80*/  UIMAD UR25, UR25, UR4, URZ ;  /* 0x00000004191972a4 */ /* 0x000fe2000f8e023f */
[----:B------:R-:W-:Y:S01]  /*1b90*/  IMAD.U32 R2, RZ, RZ, UR28 ;  /* 0x0000001cff027e24 */ /* 0x000fe2000f8e00ff */
[----:B------:R-:W-:Y:S01]  /*1ba0*/  UIMAD.WIDE.U32 UR28, UR26, UR4, URZ ;  /* 0x000000041a1c72a5 */ /* 0x000fe2000f8e003f */
[----:B------:R-:W-:Y:S01]  /*1bb0*/  IMAD R25, R17, UR6, RZ ;  /* 0x0000000611197c24 */ /* 0x000fe2000f8e02ff */
[----:B------:R-:W-:Y:S01]  /*1bc0*/  MOV R3, UR27 ;  /* 0x0000001b00037c02 */ /* 0x000fe20008000f00 */
[----:B------:R-:W-:Y:S02]  /*1bd0*/  UIMAD UR5, UR26, UR5, UR25 ;  /* 0x000000051a0572a4 */ /* 0x000fe4000f8e0219 */
[C---:B------:R-:W-:Y:S02]  /*1be0*/  IMAD R25, R6.reuse, UR7, R25 ;  /* 0x0000000706197c24 */ /* 0x040fe4000f8e0219 */
[----:B------:R-:W-:Y:S01]  /*1bf0*/  IMAD.WIDE.U32 R36, R6, UR6, R2 ;  /* 0x0000000606247c25 */ /* 0x000fe2000f8e0002 */
[----:B------:R-:W-:-:S03]  /*1c00*/  UIADD3 UR27, UR29, UR5, URZ ;  /* 0x000000051d1b7290 */ /* 0x000fc6000fffe03f */
[----:B------:R-:W-:Y:S01]  /*1c10*/  IMAD.IADD R25, R37, 0x1, R25 ;  /* 0x0000000125197824 */ /* 0x000fe200078e0219 */
[----:B------:R-:W-:Y:S08]  /*1c20*/  BRA `(.L_x_1537) ;  /* 0x0000000400407947 */ /* 0x000ff00003800000 */
.L_x_1536:
[----:B------:R-:W1:Y:S01]  /*1c30*/  LDC R6, c[0x0][0x278] ;  /* 0x00009e00ff067b82 */ /* 0x000e620000000800 */
[----:B------:R-:W-:Y:S01]  /*1c40*/  IMAD.MOV.U32 R4, RZ, RZ, RZ ;  /* 0x000000ffff047224 */ /* 0x000fe200078e00ff */
[----:B------:R-:W-:Y:S01]  /*1c50*/  MOV R0, UR14 ;  /* 0x0000000e00007c02 */ /* 0x000fe20008000f00 */
[----:B------:R-:W-:Y:S02]  /*1c60*/  UISETP.NE.AND UP0, UPT, UR27, -0x1, UPT ;  /* 0xffffffff1b00788c */ /* 0x000fe4000bf05270 */
[----:B------:R-:W-:Y:S01]  /*1c70*/  ULEA UR12, UR15, 0xffffffc0, 0x6 ;  /* 0xffffffc00f0c7891 */ /* 0x000fe2000f8e303f */
[----:B------:R-:W-:-:S03]  /*1c80*/  IABS R0, R0 ;  /* 0x0000000000007213 */ /* 0x000fc60000000000 */
[----:B------:R-:W-:Y:S01]  /*1c90*/  PLOP3.LUT P0, PT, PT, PT, UP0, 0x80, 0x0 ;  /* 0x000000000000781c */ /* 0x000fe20003f0f008 */
[----:B------:R-:W-:-:S04]  /*1ca0*/  USHF.R.S32.HI UR24, URZ, 0x1f, UR12 ;  /* 0x0000001f3f187899 */ /* 0x000fc8000801140c */
[----:B------:R-:W-:Y:S01]  /*1cb0*/  @UP0 UIADD3 UR5, UR26, UR27, URZ ;  /* 0x0000001b1a050290 */ /* 0x000fe2000fffe03f */
[----:B------:R-:W-:-:S03]  /*1cc0*/  @UP0 ULDC.64 UR8, c[0x0][0x248] ;  /* 0x0000920000080ab9 */ /* 0x000fc60000000a00 */
[----:B------:R-:W-:Y:S02]  /*1cd0*/  @UP0 UIMAD.WIDE.U32 UR6, UR5, UR8, URZ ;  /* 0x00000008050602a5 */ /* 0x000fe4000f8e003f */
[----:B------:R-:W-:Y:S01]  /*1ce0*/  @UP0 UIMAD UR5, UR5, UR9, URZ ;  /* 0x00000009050502a4 */ /* 0x000fe2000f8e023f */
[----:B-1----:R-:W-:-:S03]  /*1cf0*/  IABS R7, R6 ;  /* 0x0000000600077213 */ /* 0x002fc60000000000 */
[----:B------:R-:W-:Y:S01]  /*1d00*/  @UP0 UIADD3 UR5, UR7, UR5, URZ ;  /* 0x0000000507050290 */ /* 0x000fe2000fffe03f */
[----:B------:R-:W-:Y:S01]  /*1d10*/  ISETP.NE.AND P1, PT, R6, RZ, PT ;  /* 0x000000ff0600720c */ /* 0x000fe20003f25270 */
[----:B------:R-:W1:Y:S08]  /*1d20*/  I2F.RP R8, R7 ;  /* 0x0000000700087306 */ /* 0x000e700000209400 */
[----:B-1----:R-:W1:Y:S02]  /*1d30*/  MUFU.RCP R3, R8 ;  /* 0x0000000800037308 */ /* 0x002e640000001000 */
[----:B-1----:R-:W-:-:S06]  /*1d40*/  VIADD R3, R3, 0xffffffe ;  /* 0x0ffffffe03037836 */ /* 0x002fcc0000000000 */
[----:B------:R-:W1:Y:S02]  /*1d50*/  F2I.FTZ.U32.TRUNC.NTZ R5, R3 ;  /* 0x0000000300057305 */ /* 0x000e64000021f000 */
[----:B-1----:R-:W-:-:S04]  /*1d60*/  IMAD.MOV R2, RZ, RZ, -R5 ;  /* 0x000000ffff027224 */ /* 0x002fc800078e0a05 */
[----:B------:R-:W-:-:S04]  /*1d70*/  IMAD R2, R2, R7, RZ ;  /* 0x0000000702027224 */ /* 0x000fc800078e02ff */
[----:B------:R-:W-:Y:S02]  /*1d80*/  IMAD.HI.U32 R5, R5, R2, R4 ;  /* 0x0000000205057227 */ /* 0x000fe400078e0004 */
[----:B------:R-:W1:Y:S04]  /*1d90*/  LDC.64 R2, c[0x0][0x260] ;  /* 0x00009800ff027b82 */ /* 0x000e680000000a00 */
[----:B------:R-:W-:-:S04]  /*1da0*/  IMAD.HI.U32 R5, R5, R0, RZ ;  /* 0x0000000005057227 */ /* 0x000fc800078e00ff */
        /* <DEDUP_REMOVED lines=9> */
[----:B-1----:R-:W-:Y:S06]  /*1e40*/  @P0 BRA `(.L_x_1538) ;  /* 0x0000000000300947 */ /* 0x002fec0003800000 */
        /* <DEDUP_REMOVED lines=12> */
.L_x_1538:
        /* <DEDUP_REMOVED lines=11> */
[----:B------:R-:W-:Y:S01]  /*1fc0*/  IMAD R0, R17, R2, RZ ;  /* 0x0000000211007224 */ /* 0x000fe200078e02ff */
        /* <DEDUP_REMOVED lines=17> */
[----:B------:R-:W-:Y:S01]  /*20e0*/  UIMAD UR6, UR6, UR4, URZ ;  /* 0x00000004060672a4 */ /* 0x000fe2000f8e023f */
[----:B------:R-:W-:-:S03]  /*20f0*/  UMOV UR26, UR28 ;  /* 0x0000001c001a7c82 */ /* 0x000fc60008000000 */
[----:B------:R-:W-:Y:S02]  /*2100*/  UIMAD UR5, UR25, UR5, UR6 ;  /* 0x00000005190572a4 */ /* 0x000fe4000f8e0206 */
[----:B------:R-:W-:-:S04]  /*2110*/  UIMAD.WIDE.U32 UR28, UR25, UR4, UR26 ;  /* 0x00000004191c72a5 */ /* 0x000fc8000f8e001a */
[----:B------:R-:W-:-:S12]  /*2120*/  UIADD3 UR27, UR29, UR5, URZ ;  /* 0x000000051d1b7290 */ /* 0x000fd8000fffe03f */
.L_x_1537:
[----:B------:R-:W-:Y:S01]  /*2130*/  SHF.R.S32.HI R24, RZ, 0x1f, R81 ;  /* 0x0000001fff187819 */ /* 0x000fe20000011451 */
[----:B------:R-:W-:Y:S01]  /*2140*/  UISETP.NE.AND UP0, UPT, UR11, -0x1, UPT ;  /* 0xffffffff0b00788c */ /* 0x000fe2000bf05270 */
[----:B------:R-:W1:Y:S01]  /*2150*/  S2R R31, SR_CTAID.X ;  /* 0x00000000001f7919 */ /* 0x000e620000002500 */
[----:B------:R-:W-:Y:S01]  /*2160*/  USHF.R.S32.HI UR29, URZ, 0x1f, UR14 ;  /* 0x0000001f3f1d7899 */ /* 0x000fe2000801140e */
[CC--:B------:R-:W-:Y:S01]  /*2170*/  LEA.HI R8, R24.reuse, R81.reuse, RZ, 0x3 ;  /* 0x0000005118087211 */ /* 0x0c0fe200078f18ff */
[----:B------:R-:W2:Y:S01]  /*2180*/  S2UR UR25, SR_CgaCtaId ;  /* 0x00000000001979c3 */ /* 0x000ea20000008800 */
[----:B------:R-:W-:Y:S01]  /*2190*/  LEA.HI R16, R24, R81, RZ, 0x4 ;  /* 0x0000005118107211 */ /* 0x000fe200078f20ff */
[----:B------:R-:W-:Y:S01]  /*21a0*/  ULDC.64 UR6, c[0x0][0x268] ;  /* 0x00009a0000067ab9 */ /* 0x000fe20000000a00 */
[----:B------:R-:W-:Y:S01]  /*21b0*/  SHF.R.S32.HI R22, RZ, 0x3, R8 ;  /* 0x00000003ff167819 */ /* 0x000fe20000011408 */
[----:B------:R-:W-:Y:S01]  /*21c0*/  IMAD R17, R17, UR6, RZ ;  /* 0x0000000611117c24 */ /* 0x000fe2000f8e02ff */
[----:B------:R-:W-:Y:S01]  /*21d0*/  LOP3.LUT R8, R8, 0xfffffff8, RZ, 0xc0, !PT ;  /* 0xfffffff808087812 */ /* 0x000fe200078ec0ff */
[----:B------:R-:W-:Y:S01]  /*21e0*/  IMAD.MOV.U32 R7, RZ, RZ, 0x10 ;  /* 0x00000010ff077424 */ /* 0x000fe200078e00ff */
[----:B------:R-:W-:Y:S01]  /*21f0*/  @UP0 ULDC.64 UR4, c[0x0][0x240] ;  /* 0x0000900000040ab9 */ /* 0x000fe20000000a00 */
[----:B------:R-:W-:Y:S01]  /*2200*/  IMAD.SHL.U32 R235, R22, 0x40, RZ ;  /* 0x0000004016eb7824 */ /* 0x000fe200078e00ff */
[----:B------:R-:W-:Y:S01]  /*2210*/  @UP0 UIMAD.WIDE.U32 UR30, UR11, UR4, URZ ;  /* 0x000000040b1e02a5 */ /* 0x000fe2000f8e003f */
[----:B------:R-:W-:Y:S01]  /*2220*/  IMAD.IADD R8, R81, 0x1, -R8 ;  /* 0x0000000151087824 */ /* 0x000fe200078e0a08 */
[----:B------:R-:W-:Y:S01]  /*2230*/  @!UP0 USHF.R.S32.HI UR26, URZ, 0x1f, UR13 ;  /* 0x0000001f3f1a8899 */ /* 0x000fe2000801140d */
[----:B------:R-:W-:Y:S01]  /*2240*/  LOP3.LUT R0, R16, 0xfffffff0, RZ, 0xc0, !PT ;  /* 0xfffffff010007812 */ /* 0x000fe200078ec0ff */
[----:B------:R-:W-:Y:S01]  /*2250*/  @UP0 UIMAD UR11, UR11, UR5, UR31 ;  /* 0x000000050b0b02a4 */ /* 0x000fe2000f8e021f */
[----:B------:R-:W-:Y:S01]  /*2260*/  IMAD.SHL.U32 R236, R8, 0x8, RZ ;  /* 0x0000000808ec7824 */ /* 0x000fe200078e00ff */
[----:B------:R-:W-:Y:S01]  /*2270*/  LOP3.LUT R235, R235, 0x1c0, RZ, 0xc0, !PT ;  /* 0x000001c0ebeb7812 */ /* 0x000fe200078ec0ff */
[----:B------:R-:W-:Y:S01]  /*2280*/  @!UP0 ULDC.64 UR4, c[0x0][0x228] ;  /* 0x00008a0000048ab9 */ /* 0x000fe20000000a00 */
[----:B------:R-:W-:Y:S01]  /*2290*/  IMAD.IADD R21, R81, 0x1, -R0 ;  /* 0x0000000151157824 */ /* 0x000fe200078e0a00 */
[----:B------:R-:W-:Y:S01]  /*22a0*/  @!UP0 UIMAD UR26, UR26, UR4, URZ ;  /* 0x000000041a1a82a4 */ /* 0x000fe2000f8e023f */
[--C-:B------:R-:W-:Y:S01]  /*22b0*/  LOP3.LUT R2, R235, 0x38, R236.reuse, 0xf8, !PT ;  /* 0x00000038eb027812 */ /* 0x100fe200078ef8ec */
[----:B------:R-:W-:Y:S01]  /*22c0*/  @!UP0 UIMAD.WIDE.U32 UR32, UR13, UR4, URZ ;  /* 0x000000040d2082a5 */ /* 0x000fe2000f8e003f */
[----:B------:R-:W-:Y:S01]  /*22d0*/  SHF.R.U32.HI R235, RZ, 0x3, R235 ;  /* 0x00000003ffeb7819 */ /* 0x000fe200000116eb */
[----:B------:R-:W-:Y:S01]  /*22e0*/  @!UP0 UIMAD UR26, UR13, UR5, UR26 ;  /* 0x000000050d1a82a4 */ /* 0x000fe2000f8e021a */
[----:B------:R-:W-:Y:S01]  /*22f0*/  SHF.R.S32.HI R0, RZ, 0x1f, R21 ;  /* 0x0000001fff007819 */ /* 0x000fe20000011415 */
[----:B------:R-:W-:Y:S01]  /*2300*/  VIADD R33, R22, 0x10 ;  /* 0x0000001016217836 */ /* 0x000fe20000000000 */
[----:B------:R-:W-:Y:S01]  /*2310*/  LOP3.LUT R235, R2, R235, RZ, 0x3c, !PT ;  /* 0x000000eb02eb7212 */ /* 0x000fe200078e3cff */
[----:B------:R-:W-:Y:S01]  /*2320*/  ULDC.64 UR4, c[0x0][0x258] ;  /* 0x0000960000047ab9 */ /* 0x000fe20000000a00 */
[----:B------:R-:W-:Y:S01]  /*2330*/  LEA.HI R2, R24, R81, RZ, 0x6 ;  /* 0x0000005118027211 */ /* 0x000fe200078f30ff */
[----:B------:R-:W-:Y:S01]  /*2340*/  @!UP0 UIADD3 UR11, UR33, UR26, URZ ;  /* 0x0000001a210b8290 */ /* 0x000fe2000fffe03f */
[----:B------:R-:W-:Y:S01]  /*2350*/  LEA.HI R0, R0, R21, RZ, 0x3 ;  /* 0x0000001500007211 */ /* 0x000fe200078f18ff */
[----:B------:R-:W-:Y:S01]  /*2360*/  UIMAD UR26, UR29, UR4, URZ ;  /* 0x000000041d1a72a4 */ /* 0x000fe2000f8e023f */
[----:B------:R-:W-:Y:S01]  /*2370*/  SHF.R.S32.HI R32, RZ, 0x1f, R236 ;  /* 0x0000001fff207819 */ /* 0x000fe200000114ec */
[----:B------:R-:W-:Y:S01]  /*2380*/  IMAD.SHL.U32 R2, R2, 0x8, RZ ;  /* 0x0000000802027824 */ /* 0x000fe200078e00ff */
[----:B------:R-:W-:Y:S01]  /*2390*/  @!UP0 UMOV UR30, UR32 ;  /* 0x00000020001e8c82 */ /* 0x000fe20008000000 */
[----:B------:R-:W-:Y:S01]  /*23a0*/  UIMAD UR26, UR14, UR5, UR26 ;  /* 0x000000050e1a72a4 */ /* 0x000fe2000f8e021a */
[----:B------:R-:W-:Y:S01]  /*23b0*/  LOP3.LUT R4, R0, 0xfffffff8, RZ, 0xc0, !PT ;  /* 0xfffffff800047812 */ /* 0x000fe200078ec0ff */
[----:B------:R-:W-:Y:S01]  /*23c0*/  UIADD3 UR5, -UR17, UR21, URZ ;  /* 0x0000001511057290 */ /* 0x000fe2000fffe13f */
[----:B------:R-:W-:Y:S01]  /*23d0*/  LOP3.LUT R235, R235, 0xfffffe00, R2, 0xf8, !PT ;  /* 0xfffffe00ebeb7812 */ /* 0x000fe200078ef802 */
[----:B------:R-:W-:Y:S01]  /*23e0*/  IMAD.U32 R26, RZ, RZ, UR4 ;  /* 0x00000004ff1a7e24 */ /* 0x000fe2000f8e00ff */
[C---:B------:R-:W-:Y:S01]  /*23f0*/  IADD3 R2, P0, R236.reuse, UR30, RZ ;  /* 0x0000001eec027c10 */ /* 0x040fe2000ff1e0ff */
[----:B------:R-:W-:Y:S01]  /*2400*/  IMAD.IADD R21, R21, 0x1, -R4 ;  /* 0x0000000115157824 */ /* 0x000fe200078e0a04 */
[----:B------:R-:W-:Y:S01]  /*2410*/  IADD3 R4, P1, R236, UR28, RZ ;  /* 0x0000001cec047c10 */ /* 0x000fe2000ff3e0ff */
[----:B------:R-:W-:Y:S01]  /*2420*/  UMOV UR4, 0x400 ;  /* 0x0000040000047882 */ /* 0x000fe20000000000 */
[----:B------:R-:W-:Y:S01]  /*2430*/  IADD3.X R3, R32, UR11, RZ, P0, !PT ;  /* 0x0000000b20037c10 */ /* 0x000fe200087fe4ff */
[----:B------:R-:W-:Y:S01]  /*2440*/  UIADD3 UR11, UR15, -0x1, URZ ;  /* 0xffffffff0f0b7890 */ /* 0x000fe2000fffe03f */
[----:B------:R-:W-:Y:S01]  /*2450*/  ISETP.GE.AND P0, PT, R22, UR5, PT ;  /* 0x0000000516007c0c */ /* 0x000fe2000bf06270 */
[----:B--2---:R-:W-:Y:S01]  /*2460*/  ULEA UR4, UR25, UR4, 0x18 ;  /* 0x0000000419047291 */ /* 0x004fe2000f8ec03f */
[----:B------:R-:W-:Y:S01]  /*2470*/  IADD3.X R5, R32, UR27, RZ, P1, !PT ;  /* 0x0000001b20057c10 */ /* 0x000fe20008ffe4ff */
[----:B------:R-:W-:Y:S01]  /*2480*/  IMAD.WIDE.U32 R26, R26, UR14, R2 ;  /* 0x0000000e1a1a7c25 */ /* 0x000fe2000f8e0002 */
[----:B------:R-:W-:Y:S01]  /*2490*/  SHF.R.S32.HI R23, RZ, 0x1f, R22 ;  /* 0x0000001fff177819 */ /* 0x000fe20000011416 */
[----:B------:R-:W-:Y:S01]  /*24a0*/  USHF.L.U32 UR14, UR11, 0x6, URZ ;  /* 0x000000060b0e7899 */ /* 0x000fe2000800063f */
[----:B------:R-:W-:Y:S01]  /*24b0*/  IADD3 R174, P1, R22, UR12, RZ ;  /* 0x0000000c16ae7c10 */ /* 0x000fe2000ff3e0ff */
[----:B------:R-:W-:Y:S01]  /*24c0*/  IMAD.MOV.U32 R2, RZ, RZ, 0x20 ;  /* 0x00000020ff027424 */ /* 0x000fe200078e00ff */
[----:B------:R-:W-:Y:S01]  /*24d0*/  ISETP.GE.AND P3, PT, R33, UR5, PT ;  /* 0x0000000521007c0c */ /* 0x000fe2000bf66270 */
[----:B------:R-:W-:Y:S01]  /*24e0*/  IMAD R17, R18, UR7, R17 ;  /* 0x0000000712117c24 */ /* 0x000fe2000f8e0211 */
[----:B------:R-:W-:Y:S01]  /*24f0*/  IADD3 R36, P5, R236, R36, RZ ;  /* 0x00000024ec247210 */ /* 0x000fe20007fbe0ff */
[----:B------:R-:W-:Y:S01]  /*2500*/  IMAD.WIDE.U32 R18, R18, UR6, R4 ;  /* 0x0000000612127c25 */ /* 0x000fe2000f8e0004 */
[----:B------:R-:W-:Y:S01]  /*2510*/  IADD3.X R9, R23, UR24, RZ, P1, !PT ;  /* 0x0000001817097c10 */ /* 0x000fe20008ffe4ff */
[----:B------:R-:W-:Y:S01]  /*2520*/  UIADD3 UR12, -UR14, UR20, URZ ;  /* 0x000000140e0c7290 */ /* 0x000fe2000fffe13f */
[----:B------:R-:W-:Y:S01]  /*2530*/  R2P PR, R21, 0x6 ;  /* 0x0000000615007804 */ /* 0x000fe20000000000 */
[----:B------:R-:W-:Y:S01]  /*2540*/  VIADD R29, R27, UR26 ;  /* 0x0000001a1b1d7c36 */ /* 0x000fe20008000000 */
[----:B------:R-:W-:Y:S01]  /*2550*/  BSSY B0, `(.L_x_1539) ;  /* 0x0000035000007945 */ /* 0x000fe20003800000 */
[----:B-1----:R-:W-:Y:S01]  /*2560*/  IMAD.WIDE R30, R31, 0x40, R22 ;  /* 0x000000401f1e7825 */ /* 0x002fe200078e0216 */
[----:B------:R-:W-:-:S02]  /*2570*/  LEA R235, R235, UR4, 0x1 ;  /* 0x00000004ebeb7c11 */ /* 0x000fc4000f8e08ff */
[----:B------:R-:W-:Y:S01]  /*2580*/  SEL R7, R7, 0xfffffff0, !P1 ;  /* 0xfffffff007077807 */ /* 0x000fe20004800000 */
[----:B------:R-:W-:Y:S01]  /*2590*/  VIADD R6, R236, 0x40 ;  /* 0x00000040ec067836 */ /* 0x000fe20000000000 */
[----:B------:R-:W-:Y:S01]  /*25a0*/  SEL R5, R2, 0xffffffe0, !P2 ;  /* 0xffffffe002057807 */ /* 0x000fe20005000000 */
        /* <DEDUP_REMOVED lines=47> */
.L_x_1540:
[----:B------:R-:W-:Y:S05]  /*28a0*/  BSYNC B0 ;  /* 0x0000000000007941 */ /* 0x000fea0003800000 */
.L_x_1539:
[----:B------:R-:W-:Y:S01]  /*28b0*/  IMAD.X R37, R32, 0x1, R25, P5 ;  /* 0x0000000120257824 */ /* 0x000fe200028e0619 */
[C---:B------:R-:W-:Y:S01]  /*28c0*/  IADD3 R25, R22.reuse, 0x20, RZ ;  /* 0x0000002016197810 */ /* 0x040fe20007ffe0ff */
[----:B-12---:R-:W-:Y:S01]  /*28d0*/  IMAD R11, R23, UR8, RZ ;  /* 0x00000008170b7c24 */ /* 0x006fe2000f8e02ff */
[----:B------:R-:W-:Y:S01]  /*28e0*/  BSSY B0, `(.L_x_1541) ;  /* 0x000003b000007945 */ /* 0x000fe20003800000 */
[C---:B------:R-:W-:Y:S01]  /*28f0*/  VIADD R20, R22.reuse, 0x30 ;  /* 0x0000003016147836 */ /* 0x040fe20000000000 */
[C---:B------:R-:W-:Y:S01]  /*2900*/  ISETP.GE.AND P0, PT, R33.reuse, UR12, PT ;  /* 0x0000000c21007c0c */ /* 0x040fe2000bf06270 */
[C---:B------:R-:W-:Y:S01]  /*2910*/  IMAD R166, R22.reuse, UR9, R11 ;  /* 0x0000000916a67c24 */ /* 0x040fe2000f8e020b */
[----:B------:R-:W-:Y:S01]  /*2920*/  ISETP.GE.AND P4, PT, R33, UR12, PT ;  /* 0x0000000c21007c0c */ /* 0x000fe2000bf86270 */
[C---:B------:R-:W-:Y:S01]  /*2930*/  IMAD.WIDE.U32 R36, R22.reuse, UR8, R36 ;  /* 0x0000000816247c25 */ /* 0x040fe2000f8e0024 */
[----:B------:R-:W-:Y:S02]  /*2940*/  ISETP.GE.AND P6, PT, R22, UR12, PT ;  /* 0x0000000c16007c0c */ /* 0x000fe4000bfc6270 */
[----:B------:R-:W-:Y:S01]  /*2950*/  ISETP.GE.AND P1, PT, R25, UR5, PT ;  /* 0x0000000519007c0c */ /* 0x000fe2000bf26270 */
[----:B------:R-:W-:Y:S01]  /*2960*/  IMAD.MOV.U32 R165, RZ, RZ, R36 ;  /* 0x000000ffffa57224 */ /* 0x000fe200078e0024 */
[----:B------:R-:W-:-:S02]  /*2970*/  ISETP.GE.AND P5, PT, R20, UR5, PT ;  /* 0x0000000514007c0c */ /* 0x000fc4000bfa6270 */
[----:B------:R-:W-:Y:S01]  /*2980*/  IADD3 R166, R37, R166, RZ ;  /* 0x000000a625a67210 */ /* 0x000fe20007ffe0ff */
[----:B------:R-:W-:Y:S10]  /*2990*/  @P3 BRA `(.L_x_1542) ;  /* 0x0000000000bc3947 */ /* 0x000ff40003800000 */
[----:B------:R-:W-:Y:S01]  /*29a0*/  ULDC UR24, c[0x0][0x2d0] ;  /* 0x0000b40000187ab9 */ /* 0x000fe20000000800 */
[----:B------:R-:W-:Y:S01]  /*29b0*/  IADD3 R13, P2, R30, 0x10, RZ ;  /* 0x000000101e0d7810 */ /* 0x000fe20007f5e0ff */
[----:B------:R-:W-:Y:S01]  /*29c0*/  ULDC.64 UR6, c[0x0][0x240] ;  /* 0x0000900000067ab9 */ /* 0x000fe20000000a00 */
[----:B------:R-:W-:Y:S01]  /*29d0*/  ISETP.GE.AND P3, PT, R236, UR24, PT ;  /* 0x00000018ec007c0c */ /* 0x000fe2000bf66270 */
[----:B------:R-:W-:Y:S02]  /*29e0*/  IMAD.MOV.U32 R14, RZ, RZ, R26 ;  /* 0x000000ffff0e7224 */ /* 0x000fe400078e001a */
[----:B------:R-:W-:Y:S02]  /*29f0*/  IMAD.X R12, RZ, RZ, R31, P2 ;  /* 0x000000ffff0c7224 */ /* 0x000fe400010e061f */
[----:B------:R-:W-:Y:S02]  /*2a00*/  IMAD.MOV.U32 R15, RZ, RZ, R29 ;  /* 0x000000ffff0f7224 */ /* 0x000fe400078e001d */
[----:B------:R-:W-:-:S02]  /*2a10*/  IMAD R12, R12, UR6, RZ ;  /* 0x000000060c0c7c24 */ /* 0x000fc4000f8e02ff */
[----:B------:R-:W-:-:S04]  /*2a20*/  IMAD.WIDE.U32 R14, R13, UR6, R14 ;  /* 0x000000060d0e7c25 */ /* 0x000fc8000f8e000e */
[----:B------:R-:W1:Y:S01]  /*2a30*/  @!P3 LDC.64 R10, c[0x0][0x210] ;  /* 0x00008400ff0abb82 */ /* 0x000e620000000a00 */
        /* <DEDUP_REMOVED lines=37> */
.L_x_1542:
[----:B------:R-:W-:Y:S05]  /*2c90*/  BSYNC B0 ;  /* 0x0000000000007941 */ /* 0x000fea0003800000 */
.L_x_1541:
[----:B------:R-:W-:Y:S04]  /*2ca0*/  BSSY B0, `(.L_x_1543) ;  /* 0x0000031000007945 */ /* 0x000fe80003800000 */
[----:B------:R-:W-:Y:S05]  /*2cb0*/  @P1 BRA `(.L_x_1544) ;  /* 0x0000000000bc1947 */ /* 0x000fea0003800000 */
[----:B------:R-:W-:Y:S01]  /*2cc0*/  ULDC UR24, c[0x0][0x2d0] ;  /* 0x0000b40000187ab9 */ /* 0x000fe20000000800 */
[----:B------:R-:W-:Y:S01]  /*2cd0*/  IADD3 R13, P2, R30, 0x20, RZ ;  /* 0x000000201e0d7810 */ /* 0x000fe20007f5e0ff */
[----:B------:R-:W-:Y:S01]  /*2ce0*/  ULDC.64 UR6, c[0x0][0x240] ;  /* 0x0000900000067ab9 */ /* 0x000fe20000000a00 */
[----:B------:R-:W-:Y:S01]  /*2cf0*/  ISETP.GE.AND P1, PT, R236, UR24, PT ;  /* 0x00000018ec007c0c */ /* 0x000fe2000bf26270 */
[----:B--2---:R-:W-:Y:S01]  /*2d00*/  IMAD.MOV.U32 R32, RZ, RZ, R26 ;  /* 0x000000ffff207224 */ /* 0x004fe200078e001a */
[----:B------:R-:W-:Y:S01]  /*2d10*/  ISETP.GE.AND P3, PT, R6, UR24, PT ;  /* 0x0000001806007c0c */ /* 0x000fe2000bf66270 */
[----:B------:R-:W-:Y:S02]  /*2d20*/  IMAD.X R12, RZ, RZ, R31, P2 ;  /* 0x000000ffff0c7224 */ /* 0x000fe400010e061f */
[----:B------:R-:W-:Y:S02]  /*2d30*/  IMAD.MOV.U32 R33, RZ, RZ, R29 ;  /* 0x000000ffff217224 */ /* 0x000fe400078e001d */
[----:B------:R-:W-:-:S02]  /*2d40*/  IMAD R12, R12, UR6, RZ ;  /* 0x000000060c0c7c24 */ /* 0x000fc4000f8e02ff */
[----:B------:R-:W-:-:S04]  /*2d50*/  IMAD.WIDE.U32 R32, R13, UR6, R32 ;  /* 0x000000060d207c25 */ /* 0x000fc8000f8e0020 */
[----:B-1----:R-:W1:Y:S01]  /*2d60*/  @!P1 LDC.64 R10, c[0x0][0x210] ;  /* 0x00008400ff0a9b82 */ /* 0x002e620000000a00 */
[----:B------:R-:W-:Y:S01]  /*2d70*/  IMAD R13, R13, UR7, R12 ;  /* 0x000000070d0d7c24 */ /* 0x000fe2000f8e020c */
[----:B------:R3:W-:Y:S03]  /*2d80*/  @P1 STS.128 [R235+0x1000], RZ ;  /* 0x001000ffeb001388 */ /* 0x0007e60000000c00 */
[----:B------:R-:W-:-:S03]  /*2d90*/  IMAD.IADD R14, R33, 0x1, R13 ;  /* 0x00000001210e7824 */ /* 0x000fc600078e020d */
[----:B------:R-:W2:Y:S01]  /*2da0*/  @!P3 LDC.64 R12, c[0x0][0x210] ;  /* 0x00008400ff0cbb82 */ /* 0x000ea20000000a00 */
[----:B-1----:R-:W-:-:S04]  /*2db0*/  @!P1 LEA R34, P2, R32, R10, 0x1 ;  /* 0x0000000a20229211 */ /* 0x002fc800078408ff */
[----:B------:R-:W-:Y:S02]  /*2dc0*/  @!P1 LEA.HI.X R35, R32, R11, R14, 0x1, P2 ;  /* 0x0000000b20239211 */ /* 0x000fe400010f0c0e */
[----:B------:R-:W-:-:S03]  /*2dd0*/  ISETP.GE.AND P2, PT, R4, UR24, PT ;  /* 0x0000001804007c0c */ /* 0x000fc6000bf46270 */
[----:B------:R-:W-:Y:S01]  /*2de0*/  @!PT LDS RZ, [RZ] ;  /* 0x00000000fffff984 */ /* 0x000fe20000000800 */
[----:B------:R-:W-:Y:S01]  /*2df0*/  @!PT LDS RZ, [RZ] ;  /* 0x00000000fffff984 */ /* 0x000fe20000000800 */
[----:B------:R-:W-:Y:S01]  /*2e00*/  @!PT LDS RZ, [RZ] ;  /* 0x00000000fffff984 */ /* 0x000fe20000000800 */
[----:B------:R3:W-:Y:S01]  /*2e10*/  @!P1 LDGSTS.E.BYPASS.LTC128B.128 [R235+0x1000], desc[UR22][R34.64] ;  /* 0x0100000022eb9fae */ /* 0x0007e2000b901d56 */
[----:B--2---:R-:W-:-:S03]  /*2e20*/  @!P3 LEA R12, P1, R32, R12, 0x1 ;  /* 0x0000000c200cb211 */ /* 0x004fc600078208ff */
        /* <DEDUP_REMOVED lines=24> */
.L_x_1544:
[----:B------:R-:W-:Y:S05]  /*2fb0*/  BSYNC B0 ;  /* 0x0000000000007941 */ /* 0x000fea0003800000 */
.L_x_1543:
        /* <DEDUP_REMOVED lines=13> */
[----:B------:R-:W5:Y:S01]  /*3090*/  @!P2 LDC.64 R14, c[0x0][0x210] ;  /* 0x00008400ff0eab82 */ /* 0x000f620000000a00 */
[----:B------:R-:W-:Y:S01]  /*30a0*/  IMAD R28, R27, UR7, R28 ;  /* 0x000000071b1c7c24 */ /* 0x000fe2000f8e021c */
[----:B------:R5:W-:Y:S03]  /*30b0*/  @P2 STS.128 [R235+0x1800], RZ ;  /* 0x001800ffeb002388 */ /* 0x000be60000000c00 */
[----:B------:R-:W-:-:S03]  /*30c0*/  IMAD.IADD R27, R31, 0x1, R28 ;  /* 0x000000011f1b7824 */ /* 0x000fc600078e021c */
[----:B---3--:R-:W3:Y:S08]  /*30d0*/  @!P5 LDC.64 R12, c[0x0][0x210] ;  /* 0x00008400ff0cdb82 */ /* 0x008ef00000000a00 */
[----:B-12-4-:R-:W1:Y:S01]  /*30e0*/  @!P3 LDC.64 R10, c[0x0][0x210] ;  /* 0x00008400ff0abb82 */ /* 0x016e620000000a00 */
        /* <DEDUP_REMOVED lines=30> */
.L_x_1546:
[----:B------:R-:W-:Y:S05]  /*32d0*/  BSYNC B0 ;  /* 0x0000000000007941 */ /* 0x000fea0003800000 */
.L_x_1545:
[----:B------:R-:W-:Y:S04]  /*32e0*/  BSSY B0, `(.L_x_1547) ;  /* 0x0000028000007945 */ /* 0x000fe80003800000 */
[----:B------:R-:W-:Y:S05]  /*32f0*/  @P6 BRA `(.L_x_1548) ;  /* 0x0000000000986947 */ /* 0x000fea0003800000 */
[----:B------:R-:W-:Y:S02]  /*3300*/  ULDC UR6, c[0x0][0x2d0] ;  /* 0x0000b40000067ab9 */ /* 0x000fe40000000800 */
[----:B------:R-:W-:Y:S02]  /*3310*/  ISETP.GE.AND P5, PT, R6, UR6, PT ;  /* 0x0000000606007c0c */ /* 0x000fe4000bfa6270 */
[----:B------:R-:W-:Y:S02]  /*3320*/  ISETP.GE.AND P6, PT, R236, UR6, PT ;  /* 0x00000006ec007c0c */ /* 0x000fe4000bfc6270 */
[----:B------:R-:W-:-:S09]  /*3330*/  ISETP.GE.AND P3, PT, R4, UR6, PT ;  /* 0x0000000604007c0c */ /* 0x000fd2000bf66270 */
[----:B--23--:R-:W2:Y:S02]  /*3340*/  @!P5 LDC.64 R12, c[0x0][0x218] ;  /* 0x00008600ff0cdb82 */ /* 0x00cea40000000a00 */
[----:B------:R3:W-:Y:S06]  /*3350*/  @P6 STS.128 [R235+0x8000], RZ ;  /* 0x008000ffeb006388 */ /* 0x0007ec0000000c00 */
[----:B------:R-:W5:Y:S08]  /*3360*/  @!P6 LDC.64 R14, c[0x0][0x218] ;  /* 0x00008600ff0eeb82 */ /* 0x000f700000000a00 */
[----:B-1--4-:R-:W1:Y:S01]  /*3370*/  @!P3 LDC.64 R10, c[0x0][0x218] ;  /* 0x00008600ff0abb82 */ /* 0x012e620000000a00 */
        /* <DEDUP_REMOVED lines=30> */
.L_x_1548:
[----:B------:R-:W-:Y:S05]  /*3560*/  BSYNC B0 ;  /* 0x0000000000007941 */ /* 0x000fea0003800000 */
.L_x_1547:
[----:B------:R-:W-:Y:S01]  /*3570*/  LEA.HI R26, R24, R81, RZ, 0x5 ;  /* 0x00000051181a7211 */ /* 0x000fe200078f28ff */
[----:B------:R-:W-:Y:S01]  /*3580*/  USHF.L.U64.HI UR26, UR8, 0x4, UR9 ;  /* 0x00000004081a7899 */ /* 0x000fe20008010209 */
[----:B------:R-:W-:Y:S01]  /*3590*/  BSSY B0, `(.L_x_1549) ;  /* 0x0000030000007945 */ /* 0x000fe20003800000 */
[----:B------:R-:W-:Y:S01]  /*35a0*/  USHF.L.U32 UR27, UR8, 0x4, URZ ;  /* 0x00000004081b7899 */ /* 0x000fe2000800063f */
[C---:B------:R-:W-:Y:S02]  /*35b0*/  ISETP.GE.AND P3, PT, R25.reuse, UR12, PT ;  /* 0x0000000c19007c0c */ /* 0x040fe4000bf66270 */
[----:B------:R-:W-:Y:S02]  /*35c0*/  ISETP.GE.AND P5, PT, R25, UR12, PT ;  /* 0x0000000c19007c0c */ /* 0x000fe4000bfa6270 */
[----:B------:R-:W-:Y:S02]  /*35d0*/  ISETP.GE.AND P6, PT, R20, UR12, PT ;  /* 0x0000000c14007c0c */ /* 0x000fe4000bfc6270 */
[----:B------:R-:W-:-:S02]  /*35e0*/  SHF.R.S32.HI R25, RZ, 0x4, R16 ;  /* 0x00000004ff197819 */ /* 0x000fc40000011410 */
[----:B------:R-:W-:Y:S01]  /*35f0*/  LOP3.LUT R24, R26, 0xffffffe0, RZ, 0xc0, !PT ;  /* 0xffffffe01a187812 */ /* 0x000fe200078ec0ff */
[----:B------:R-:W-:Y:S08]  /*3600*/  @P0 BRA `(.L_x_1550) ;  /* 0x0000000000a00947 */ /* 0x000ff00003800000 */
[----:B------:R-:W-:Y:S01]  /*3610*/  ULDC UR6, c[0x0][0x2d0] ;  /* 0x0000b40000067ab9 */ /* 0x000fe20000000800 */
[----:B--23--:R-:W-:Y:S02]  /*3620*/  IADD3 R15, P1, R165, UR27, RZ ;  /* 0x0000001ba50f7c10 */ /* 0x00cfe4000ff3e0ff */
[----:B------:R-:W-:Y:S02]  /*3630*/  ISETP.GE.AND P0, PT, R236, UR6, PT ;  /* 0x00000006ec007c0c */ /* 0x000fe4000bf06270 */
[----:B------:R-:W-:Y:S02]  /*3640*/  IADD3.X R14, R166, UR26, RZ, P1, !PT ;  /* 0x0000001aa60e7c10 */ /* 0x000fe40008ffe4ff */
[----:B------:R-:W-:-:S09]  /*3650*/  ISETP.GE.AND P2, PT, R6, UR6, PT ;  /* 0x0000000606007c0c */ /* 0x000fd2000bf46270 */
[----:B-1--4-:R-:W1:Y:S01]  /*3660*/  @!P0 LDC.64 R10, c[0x0][0x218] ;  /* 0x00008600ff0a8b82 */ /* 0x012e620000000a00 */
        /* <DEDUP_REMOVED lines=34> */
.L_x_1550:
[----:B------:R-:W-:Y:S05]  /*3890*/  BSYNC B0 ;  /* 0x0000000000007941 */ /* 0x000fea0003800000 */
.L_x_1549:
        /* <DEDUP_REMOVED lines=11> */
[----:B---3--:R-:W2:Y:S01]  /*3950*/  @!P1 LDC.64 R14, c[0x0][0x218] ;  /* 0x00008600ff0e9b82 */ /* 0x008ea20000000a00 */
[----:B------:R3:W-:Y:S07]  /*3960*/  @P1 STS.128 [R235+0x9000], RZ ;  /* 0x009000ffeb001388 */ /* 0x0007ee0000000c00 */
[----:B------:R-:W5:Y:S08]  /*3970*/  @!P3 LDC.64 R12, c[0x0][0x218] ;  /* 0x00008600ff0cbb82 */ /* 0x000f700000000a00 */
[----:B-1--4-:R-:W1:Y:S01]  /*3980*/  @!P2 LDC.64 R10, c[0x0][0x218] ;  /* 0x00008600ff0aab82 */ /* 0x012e620000000a00 */
        /* <DEDUP_REMOVED lines=30> */
.L_x_1552:
[----:B------:R-:W-:Y:S05]  /*3b70*/  BSYNC B0 ;  /* 0x0000000000007941 */ /* 0x000fea0003800000 */
.L_x_1551:
[----:B------:R-:W-:Y:S04]  /*3b80*/  BSSY B0, `(.L_x_1553) ;  /* 0x000002e000007945 */ /* 0x000fe80003800000 */
[----:B------:R-:W-:Y:S05]  /*3b90*/  @P6 BRA `(.L_x_1554) ;  /* 0x0000000000b06947 */ /* 0x000fea0003800000 */
[----:B------:R-:W-:Y:S01]  /*3ba0*/  ULDC UR6, c[0x0][0x2d0] ;  /* 0x0000b40000067ab9 */ /* 0x000fe20000000800 */
[----:B------:R-:W-:Y:S01]  /*3bb0*/  IMAD.U32 R27, RZ, RZ, UR8 ;  /* 0x00000008ff1b7e24 */ /* 0x000fe2000f8e00ff */
[----:B------:R-:W-:Y:S01]  /*3bc0*/  ISETP.GE.AND P3, PT, R6, UR6, PT ;  /* 0x0000000606007c0c */ /* 0x000fe2000bf66270 */
[----:B--2---:R-:W-:Y:S01]  /*3bd0*/  IMAD.MOV.U32 R28, RZ, RZ, R165 ;  /* 0x000000ffff1c7224 */ /* 0x004fe200078e00a5 */
[----:B------:R-:W-:Y:S01]  /*3be0*/  ISETP.GE.AND P6, PT, R236, UR6, PT ;  /* 0x00000006ec007c0c */ /* 0x000fe2000bfc6270 */
[----:B------:R-:W-:Y:S01]  /*3bf0*/  IMAD.MOV.U32 R29, RZ, RZ, R166 ;  /* 0x000000ffff1d7224 */ /* 0x000fe200078e00a6 */
[----:B------:R-:W-:Y:S01]  /*3c00*/  ISETP.GE.AND P2, PT, R4, UR6, PT ;  /* 0x0000000604007c0c */ /* 0x000fe2000bf46270 */
[----:B------:R-:W-:Y:S01]  /*3c10*/  UIMAD UR7, UR9, 0x30, URZ ;  /* 0x00000030090778a4 */ /* 0x000fe2000f8e023f */
[----:B------:R-:W-:-:S05]  /*3c20*/  IMAD.WIDE.U32 R30, R27, 0x30, R28 ;  /* 0x000000301b1e7825 */ /* 0x000fca00078e001c */
[----:B------:R-:W-:Y:S02]  /*3c30*/  VIADD R28, R31, UR7 ;  /* 0x000000071f1c7c36 */ /* 0x000fe40008000000 */
[----:B---3--:R-:W2:Y:S02]  /*3c40*/  @!P3 LDC.64 R12, c[0x0][0x218] ;  /* 0x00008600ff0cbb82 */ /* 0x008ea40000000a00 */
[----:B------:R3:W-:Y:S06]  /*3c50*/  @P6 STS.128 [R235+0x9800], RZ ;  /* 0x009800ffeb006388 */ /* 0x0007ec0000000c00 */
[----:B------:R-:W5:Y:S08]  /*3c60*/  @!P6 LDC.64 R14, c[0x0][0x218] ;  /* 0x00008600ff0eeb82 */ /* 0x000f700000000a00 */
[----:B-1--4-:R-:W1:Y:S01]  /*3c70*/  @!P2 LDC.64 R10, c[0x0][0x218] ;  /* 0x00008600ff0aab82 */ /* 0x012e620000000a00 */
[----:B--2---:R-:W-:-:S04]  /*3c80*/  @!P3 LEA R12, P0, R30, R12, 0x1 ;  /* 0x0000000c1e0cb211 */ /* 0x004fc800078008ff */
[C---:B------:R-:W-:Y:S02]  /*3c90*/  @!P3 LEA.HI.X R13, R30.reuse, R13, R28, 0x1, P0 ;  /* 0x0000000d1e0db211 */ /* 0x040fe400000f0c1c */
        /* <DEDUP_REMOVED lines=28> */
.L_x_1554:
[----:B------:R-:W-:Y:S05]  /*3e60*/  BSYNC B0 ;  /* 0x0000000000007941 */ /* 0x000fea0003800000 */
.L_x_1553:
[----:B------:R-:W0:Y:S01]  /*3e70*/  LDGDEPBAR ;  /* 0x00000000000079af */ /* 0x000e220000000000 */
[----:B--23--:R-:W-:Y:S01]  /*3e80*/  LEA.HI R12, R16, R25, RZ, 0x1 ;  /* 0x00000019100c7211 */ /* 0x00cfe200078f08ff */
[----:B-1--4-:R-:W-:Y:S01]  /*3e90*/  IMAD.SHL.U32 R10, R8, 0x40, RZ ;  /* 0x00000040080a7824 */ /* 0x012fe200078e00ff */
[C---:B------:R-:W-:Y:S01]  /*3ea0*/  ISETP.GE.AND P1, PT, R22.reuse, UR12, PT ;  /* 0x0000000c16007c0c */ /* 0x040fe2000bf26270 */
[----:B------:R-:W-:Y:S01]  /*3eb0*/  IMAD.SHL.U32 R22, R22, 0x8, RZ ;  /* 0x0000000816167824 */ /* 0x000fe200078e00ff */
[----:B------:R-:W-:Y:S01]  /*3ec0*/  LOP3.LUT R12, R12, 0xfffffffe, RZ, 0xc0, !PT ;  /* 0xfffffffe0c0c7812 */ /* 0x000fe200078ec0ff */
[----:B------:R-:W-:Y:S01]  /*3ed0*/  IMAD.IADD R24, R81, 0x1, -R24 ;  /* 0x0000000151187824 */ /* 0x000fe200078e0a18 */
[----:B------:R-:W-:Y:S01]  /*3ee0*/  LOP3.LUT R15, R10, 0x1c0, RZ, 0xc0, !PT ;  /* 0x000001c00a0f7812 */ /* 0x000fe200078ec0ff */
[----:B------:R-:W-:Y:S01]  /*3ef0*/  IMAD.SHL.U32 R21, R21, 0x40, RZ ;  /* 0x0000004015157824 */ /* 0x000fe200078e00ff */
[----:B------:R-:W-:Y:S01]  /*3f00*/  SHF.R.S32.HI R11, RZ, 0x5, R26 ;  /* 0x00000005ff0b7819 */ /* 0x000fe2000001141a */
[----:B------:R-:W-:Y:S01]  /*3f10*/  IMAD.IADD R12, R25, 0x1, -R12 ;  /* 0x00000001190c7824 */ /* 0x000fe200078e0a0c */
[----:B------:R-:W-:Y:S01]  /*3f20*/  LOP3.LUT R22, R15, 0x8, R22, 0xf8, !PT ;  /* 0x000000080f167812 */ /* 0x000fe200078ef816 */
[----:B------:R-:W-:Y:S01]  /*3f30*/  ULDC.64 UR6, c[0x0][0x250] ;  /* 0x0000940000067ab9 */ /* 0x000fe20000000a00 */
[----:B------:R-:W-:Y:S01]  /*3f40*/  SHF.R.U32.HI R15, RZ, 0x3, R15 ;  /* 0x00000003ff0f7819 */ /* 0x000fe2000001160f */
[----:B------:R-:W-:Y:S01]  /*3f50*/  IMAD.SHL.U32 R14, R12, 0x8, RZ ;  /* 0x000000080c0e7824 */ /* 0x000fe200078e00ff */
[----:B------:R-:W-:Y:S01]  /*3f60*/  SHF.R.S32.HI R13, RZ, 0x1f, R24 ;  /* 0x0000001fff0d7819 */ /* 0x000fe20000011418 */
[----:B------:R-:W-:Y:S01]  /*3f70*/  IMAD R9, R9, UR6, RZ ;  /* 0x0000000609097c24 */ /* 0x000fe2000f8e02ff */
[----:B------:R-:W-:Y:S01]  /*3f80*/  LOP3.LUT R21, R21, 0x1c0, RZ, 0xc0, !PT ;  /* 0x000001c015157812 */ /* 0x000fe200078ec0ff */
[----:B------:R-:W-:Y:S01]  /*3f90*/  IMAD.IADD R19, R19, 0x1, R17 ;  /* 0x0000000113137824 */ /* 0x000fe200078e0211 */
[----:B------:R-:W-:Y:S01]  /*3fa0*/  LOP3.LUT R15, R22, R15, RZ, 0x3c, !PT ;  /* 0x0000000f160f7212 */ /* 0x000fe200078e3cff */
[C---:B------:R-:W-:Y:S01]  /*3fb0*/  IMAD R9, R174.reuse, UR7, R9 ;  /* 0x00000007ae097c24 */ /* 0x040fe2000f8e0209 */
[----:B------:R-:W-:Y:S01]  /*3fc0*/  LEA.HI R13, R13, R24, RZ, 0x2 ;  /* 0x000000180d0d7211 */ /* 0x000fe200078f10ff */
[----:B------:R-:W-:Y:S01]  /*3fd0*/  IMAD.WIDE.U32 R174, R174, UR6, R18 ;  /* 0x00000006aeae7c25 */ /* 0x000fe2000f8e0012 */
[----:B------:R-:W-:Y:S01]  /*3fe0*/  LOP3.LUT R14, R21, 0x8, R14, 0xf8, !PT ;  /* 0x00000008150e7812 */ /* 0x000fe200078ef80e */
[----:B------:R-:W-:-:S04]  /*3ff0*/  DEPBAR.LE SB0, 0x0 ;  /* 0x000080000000791a */ /* 0x000fc80000000000 */
[----:B------:R-:W-:Y:S01]  /*4000*/  BAR.SYNC.DEFER_BLOCKING 0x0 ;  /* 0x0000000000007b1d */ /* 0x000fe20000010000 */
[----:B------:R-:W-:Y:S01]  /*4010*/  SHF.R.U32.HI R21, RZ, 0x3, R21 ;  /* 0x00000003ff157819 */ /* 0x000fe20000011615 */
[----:B------:R-:W-:Y:S01]  /*4020*/  IMAD R233, R12, 0x200, R15 ;  /* 0x000002000ce97824 */ /* 0x000fe200078e020f */
[----:B------:R-:W-:Y:S01]  /*4030*/  LEA R10, R11, UR17, 0x4 ;  /* 0x000000110b0a7c11 */ /* 0x000fe2000f8e20ff */
[----:B------:R-:W-:Y:S01]  /*4040*/  IMAD.SHL.U32 R15, R0, 0x40, RZ ;  /* 0x00000040000f7824 */ /* 0x000fe200078e00ff */
[----:B------:R-:W-:Y:S01]  /*4050*/  SHF.R.S32.HI R13, RZ, 0x2, R13 ;  /* 0x00000002ff0d7819 */ /* 0x000fe2000001140d */
[----:B------:R-:W-:Y:S01]  /*4060*/  ULDC.64 UR24, c[0x0][0x220] ;  /* 0x0000880000187ab9 */ /* 0x000fe20000000a00 */
[----:B------:R-:W-:Y:S01]  /*4070*/  LOP3.LUT R14, R14, R21, RZ, 0x3c, !PT ;  /* 0x000000150e0e7212 */ /* 0x000fe200078e3cff */
[----:B------:R-:W-:Y:S01]  /*4080*/  IMAD.IADD R172, R175, 0x1, R9 ;  /* 0x00000001afac7824 */ /* 0x000fe200078e0209 */
[----:B------:R-:W-:Y:S01]  /*4090*/  IADD3 R10, R10, 0x1, R13 ;  /* 0x000000010a0a7810 */ /* 0x000fe20007ffe00d */
[----:B------:R-:W-:Y:S01]  /*40a0*/  IMAD.U32 R13, RZ, RZ, UR21 ;  /* 0x00000015ff0d7e24 */ /* 0x000fe2000f8e00ff */
[----:B------:R-:W-:Y:S01]  /*40b0*/  LOP3.LUT R0, R14, 0xfffffe00, R15, 0xf8, !PT ;  /* 0xfffffe000e007812 */ /* 0x000fe200078ef80f */
[----:B------:R-:W-:Y:S01]  /*40c0*/  USHF.L.U64.HI UR21, UR6, 0x4, UR7 ;  /* 0x0000000406157899 */ /* 0x000fe20008010207 */
[----:B------:R-:W-:Y:S01]  /*40d0*/  LEA R242, P0, R174, UR24, 0x1 ;  /* 0x00000018aef27c11 */ /* 0x000fe2000f8008ff */
[----:B------:R-:W-:Y:S01]  /*40e0*/  USHF.L.U32 UR28, UR6, 0x4, URZ ;  /* 0x00000004061c7899 */ /* 0x000fe2000800063f */
[----:B------:R-:W-:Y:S01]  /*40f0*/  IADD3 R10, R10, UR20, -R13 ;  /* 0x000000140a0a7c10 */ /* 0x000fe2000fffe80d */
[----:B------:R-:W-:Y:S01]  /*4100*/  IMAD R234, R11, 0x400, R0 ;  /* 0x000004000bea7824 */ /* 0x000fe200078e0200 */
[----:B------:R-:W-:Y:S01]  /*4110*/  BSSY B0, `(.L_x_1555) ;  /* 0x0000029000007945 */ /* 0x000fe20003800000 */
[----:B------:R-:W-:-:S02]  /*4120*/  ISETP.GE.AND P6, PT, R20, UR12, PT ;  /* 0x0000000c14007c0c */ /* 0x000fc4000bfc6270 */
[----:B------:R-:W-:Y:S01]  /*4130*/  VIADD R80, R10, UR16 ;  /* 0x000000100a507c36 */ /* 0x000fe20008000000 */
[----:B------:R-:W-:Y:S02]  /*4140*/  LEA R233, R233, UR4, 0x1 ;  /* 0x00000004e9e97c11 */ /* 0x000fe4000f8e08ff */
[----:B------:R-:W-:Y:S01]  /*4150*/  LEA.HI.X R245, R174, UR25, R172, 0x1, P0 ;  /* 0x00000019aef57c11 */ /* 0x000fe200080f0cac */
[----:B------:R1:W-:Y:S01]  /*4160*/  @P1 STS.128 [R235+0x10000], RZ ;  /* 0x010000ffeb001388 */ /* 0x0003e20000000c00 */
[----:B------:R-:W-:-:S03]  /*4170*/  LEA R234, R234, UR4, 0x1 ;  /* 0x00000004eaea7c11 */ /* 0x000fc6000f8e08ff */
        /* <DEDUP_REMOVED lines=9> */
[----:B------:R-:W-:Y:S01]  /*4210*/  @!P3 IMAD.MOV.U32 R243, RZ, RZ, R245 ;  /* 0x000000fffff3b224 */ /* 0x000fe200078e00f5 */
[----:B------:R2:W-:Y:S01]  /*4220*/  @P3 STS.128 [R235+0x10000], RZ ;  /* 0x010000ffeb003388 */ /* 0x0005e20000000c00 */
[----:B------:R-:W-:-:S03]  /*4230*/  @!P2 IMAD.MOV.U32 R244, RZ, RZ, R242 ;  /* 0x000000fffff4a224 */ /* 0x000fc600078e00f2 */
        /* <DEDUP_REMOVED lines=10> */
[----:B---3--:R-:W-:-:S05]  /*42e0*/  @!P1 IMAD.MOV.U32 R243, RZ, RZ, R245 ;  /* 0x000000fffff39224 */ /* 0x008fca00078e00f5 */
[----:B------:R-:W-:Y:S01]  /*42f0*/  @!PT LDS RZ, [RZ] ;  /* 0x00000000fffff984 */ /* 0x000fe20000000800 */
[----:B------:R-:W-:Y:S01]  /*4300*/  @!PT LDS RZ, [RZ] ;  /* 0x00000000fffff984 */ /* 0x000fe20000000800 */
[----:B------:R-:W-:Y:S01]  /*4310*/  @!PT LDS RZ, [RZ] ;  /* 0x00000000fffff984 */ /* 0x000fe20000000800 */
[----:B------:R2:W-:Y:S04]  /*4320*/  @!P1 LDGSTS.E.BYPASS.LTC128B.128 [R235+0x14000], desc[UR22][R242.64+0x100] ;  /* 0x14000100f2eb9fae */ /* 0x0005e8000b901d56 */
[----:B------:R2:W-:Y:S01]  /*4330*/  @P0 STS.128 [R235+0x16000], RZ ;  /* 0x016000ffeb000388 */ /* 0x0005e20000000c00 */
[----:B------:R-:W-:Y:S05]  /*4340*/  @P0 BRA `(.L_x_1556) ;  /* 0x0000000000140947 */ /* 0x000fea0003800000 */
[----:B--2---:R-:W-:-:S05]  /*4350*/  MOV R243, R245 ;  /* 0x000000f500f37202 */ /* 0x004fca0000000f00 */
[----:B------:R-:W-:Y:S01]  /*4360*/  @!PT LDS RZ, [RZ] ;  /* 0x00000000fffff984 */ /* 0x000fe20000000800 */
[----:B------:R-:W-:Y:S01]  /*4370*/  @!PT LDS RZ, [RZ] ;  /* 0x00000000fffff984 */ /* 0x000fe20000000800 */
[----:B------:R-:W-:Y:S01]  /*4380*/  @!PT LDS RZ, [RZ] ;  /* 0x00000000fffff984 */ /* 0x000fe20000000800 */
[----:B------:R3:W-:Y:S02]  /*4390*/  LDGSTS.E.BYPASS.LTC128B.128 [R235+0x16000], desc[UR22][R242.64+0x180] ;  /* 0x16000180f2eb7fae */ /* 0x0007e4000b901d56 */
.L_x_1556:
[----:B------:R-:W-:Y:S05]  /*43a0*/  BSYNC B0 ;  /* 0x0000000000007941 */ /* 0x000fea0003800000 */
.L_x_1555:
        /* <DEDUP_REMOVED lines=11> */
[----:B------:R-:W-:Y:S01]  /*4460*/  IMAD.U32 R9, RZ, RZ, UR28 ;  /* 0x0000001cff097e24 */ /* 0x000fe2000f8e00ff */
        /* <DEDUP_REMOVED lines=28> */
[----:B------:R-:W-:Y:S01]  /*4630*/  IMAD.U32 R11, RZ, RZ, UR28 ;  /* 0x0000001cff0b7e24 */ /* 0x000fe2000f8e00ff */
[----:B------:R-:W-:Y:S01]  /*4640*/  MOV R9, UR28 ;  /* 0x0000001c00097c02 */ /* 0x000fe20008000f00 */
[----:B------:R-:W-:-:S03]  /*4650*/  IMAD.U32 R10, RZ, RZ, UR21 ;  /* 0x00000015ff0a7e24 */ /* 0x000fc6000f8e00ff */
[----:B-1----:R-:W-:-:S04]  /*4660*/  LEA R12, P0, R11, R242, 0x1 ;  /* 0x000000f20b0c7211 */ /* 0x002fc800078008ff */
[----:B------:R-:W-:-:S05]  /*4670*/  LEA.HI.X R13, R9, R245, R10, 0x1, P0 ;  /* 0x000000f5090d7211 */ /* 0x000fca00000f0c0a */
[----:B------:R-:W-:Y:S01]  /*4680*/  @!PT LDS RZ, [RZ] ;  /* 0x00000000fffff984 */ /* 0x000fe20000000800 */
[----:B------:R-:W-:Y:S01]  /*4690*/  @!PT LDS RZ, [RZ] ;  /* 0x00000000fffff984 */ /* 0x000fe20000000800 */
[----:B------:R-:W-:Y:S01]  /*46a0*/  @!PT LDS RZ, [RZ] ;  /* 0x00000000fffff984 */ /* 0x000fe20000000800 */
[----:B------:R1:W-:Y:S04]  /*46b0*/  LDGSTS.E.BYPASS.LTC128B.128 [R235+0x16800], desc[UR22][R12.64+0x180] ;  /* 0x168001800ceb7fae */ /* 0x0003e8000b901d56 */
.L_x_1558:
[----:B------:R-:W-:Y:S05]  /*46c0*/  BSYNC B0 ;  /* 0x0000000000007941 */ /* 0x000fea0003800000 */
.L_x_1557:
        /* <DEDUP_REMOVED lines=13> */
[----:B------:R-:W-:-:S03]  /*47a0*/  IMAD.SHL.U32 R9, R9, 0x20, RZ ;  /* 0x0000002009097824 */ /* 0x000fc600078e00ff */
[----:B------:R-:W-:-:S05]  /*47b0*/  SHF.L.U64.HI R10, R11, 0x5, R10 ;  /* 0x000000050b0a7819 */ /* 0x000fca000001020a */
[CC--:B-1----:R-:W-:Y:S01]  /*47c0*/  @!P5 LEA R16, P0, R9.reuse, R242.reuse, 0x1 ;  /* 0x000000f20910d211 */ /* 0x0c2fe200078008ff */
[----:B------:R1:W-:Y:S01]  /*47d0*/  @P5 STS.128 [R235+0x11000], RZ ;  /* 0x011000ffeb005388 */ /* 0x0003e20000000c00 */
[CC--:B------:R-:W-:Y:S02]  /*47e0*/  @!P4 LEA R14, P3, R9.reuse, R242.reuse, 0x1 ;  /* 0x000000f2090ec211 */ /* 0x0c0fe400078608ff */
[-CC-:B------:R-:W-:Y:S02]  /*47f0*/  @!P5 LEA.HI.X R17, R9, R245.reuse, R10.reuse, 0x1, P0 ;  /* 0x000000f50911d211 */ /* 0x180fe400000f0c0a */
[----:B------:R-:W-:Y:S02]  /*4800*/  ISETP.GE.AND P0, PT, R3, UR16, PT ;  /* 0x0000001003007c0c */ /* 0x000fe4000bf06270 */
[C---:B------:R-:W-:Y:S01]  /*4810*/  @!P2 LEA R12, P1, R9.reuse, R242, 0x1 ;  /* 0x000000f2090ca211 */ /* 0x040fe200078208ff */
[----:B------:R-:W-:Y:S01]  /*4820*/  @!PT LDS RZ, [RZ] ;  /* 0x00000000fffff984 */ /* 0x000fe20000000800 */
[----:B------:R-:W-:Y:S01]  /*4830*/  @!PT LDS RZ, [RZ] ;  /* 0x00000000fffff984 */ /* 0x000fe20000000800 */
[----:B------:R-:W-:Y:S01]  /*4840*/  @!PT LDS RZ, [RZ] ;  /* 0x00000000fffff984 */ /* 0x000fe20000000800 */
[----:B------:R1:W-:Y:S01]  /*4850*/  @!P5 LDGSTS.E.BYPASS.LTC128B.128 [R235+0x11000], desc[UR22][R16.64] ;  /* 0x1100000010ebdfae */ /* 0x0003e2000b901d56 */
[----:B------:R-:W-:-:S02]  /*4860*/  @!P4 LEA.HI.X R15, R9, R245, R10, 0x1, P3 ;  /* 0x000000f5090fc211 */ /* 0x000fc400018f0c0a */
[----:B------:R-:W-:Y:S01]  /*4870*/  @!P2 LEA.HI.X R13, R9, R245, R10, 0x1, P1 ;  /* 0x000000f5090da211 */ /* 0x000fe200008f0c0a */
        /* <DEDUP_REMOVED lines=18> */
.L_x_1560:
[----:B------:R-:W-:Y:S05]  /*49a0*/  BSYNC B0 ;  /* 0x0000000000007941 */ /* 0x000fea0003800000 */
.L_x_1559:
[----:B------:R1:W-:Y:S01]  /*49b0*/  @P6 STS.128 [R235+0x11800], RZ ;  /* 0x011800ffeb006388 */ /* 0x0003e20000000c00 */
[----:B------:R-:W-:Y:S03]  /*49c0*/  BSSY B0, `(.L_x_1561) ;  /* 0x0000036000007945 */ /* 0x000fe60003800000 */
[----:B------:R1:W-:Y:S04]  /*49d0*/  @P6 STS.128 [R235+0x13800], RZ ;  /* 0x013800ffeb006388 */ /* 0x0003e80000000c00 */
[----:B------:R1:W-:Y:S04]  /*49e0*/  @P6 STS.128 [R235+0x15800], RZ ;  /* 0x015800ffeb006388 */ /* 0x0003e80000000c00 */
[----:B------:R1:W-:Y:S01]  /*49f0*/  @P6 STS.128 [R235+0x17800], RZ ;  /* 0x017800ffeb006388 */ /* 0x0003e20000000c00 */
[----:B------:R-:W-:Y:S05]  /*4a00*/  @P6 BRA `(.L_x_1562) ;  /* 0x0000000000c46947 */ /* 0x000fea0003800000 */
[----:B------:R-:W-:Y:S01]  /*4a10*/  ULDC UR17, c[0x0][0x2d0] ;  /* 0x0000b40000117ab9 */ /* 0x000fe20000000800 */
[----:B-1----:R-:W-:Y:S01]  /*4a20*/  IMAD.U32 R12, RZ, RZ, UR6 ;  /* 0x00000006ff0c7e24 */ /* 0x002fe2000f8e00ff */
[----:B------:R-:W-:Y:S01]  /*4a30*/  ISETP.GE.AND P3, PT, R236, UR17, PT ;  /* 0x00000011ec007c0c */ /* 0x000fe2000bf66270 */
[----:B------:R-:W-:Y:S01]  /*4a40*/  IMAD.U32 R10, RZ, RZ, UR6 ;  /* 0x00000006ff0a7e24 */ /* 0x000fe2000f8e00ff */
[----:B------:R-:W-:Y:S02]  /*4a50*/  ISETP.GE.AND P2, PT, R6, UR17, PT ;  /* 0x0000001106007c0c */ /* 0x000fe4000bf46270 */
[----:B------:R-:W-:Y:S02]  /*4a60*/  ISETP.GE.AND P1, PT, R4, UR17, PT ;  /* 0x0000001104007c0c */ /* 0x000fe4000bf26270 */
[----:B------:R-:W-:Y:S02]  /*4a70*/  MOV R9, UR6 ;  /* 0x0000000600097c02 */ /* 0x000fe40008000f00 */
[----:B------:R-:W-:-:S05]  /*4a80*/  ISETP.GE.AND P0, PT, R3, UR17, PT ;  /* 0x0000001103007c0c */ /* 0x000fca000bf06270 */
[----:B--23--:R-:W-:Y:S01]  /*4a90*/  @!P3 MOV R243, R245 ;  /* 0x000000f500f3b202 */ /* 0x00cfe20000000f00 */
[----:B------:R-:W-:Y:S01]  /*4aa0*/  VOTEU.ALL UP2, P3 ;  /* 0x00000000003f7886 */ /* 0x000fe20001840000 */
[----:B------:R-:W-:Y:S01]  /*4ab0*/  VOTEU.ALL UP1, P2 ;  /* 0x00000000003f7886 */ /* 0x000fe20001020000 */
[----:B------:R1:W-:Y:S01]  /*4ac0*/  @P3 STS.128 [R235+0x11800], RZ ;  /* 0x011800ffeb003388 */ /* 0x0003e20000000c00 */
[----:B------:R-:W-:Y:S01]  /*4ad0*/  VOTEU.ALL UP0, P1 ;  /* 0x00000000003f7886 */ /* 0x000fe20000800000 */
[----:B------:R-:W-:Y:S01]  /*4ae0*/  @!P3 IMAD.WIDE.U32 R12, R12, 0x60, R242 ;  /* 0x000000600c0cb825 */ /* 0x000fe200078e00f2 */
[----:B------:R-:W-:Y:S02]  /*4af0*/  @!UP2 UIMAD UR29, UR7, 0x60, URZ ;  /* 0x00000060071da8a4 */ /* 0x000fe4000f8e023f */
[----:B------:R-:W-:Y:S01]  /*4b00*/  @!UP1 UIMAD UR16, UR7, 0x60, URZ ;  /* 0x00000060071098a4 */ /* 0x000fe2000f8e023f */
[----:B------:R-:W-:Y:S01]  /*4b10*/  @!P2 IMAD.MOV.U32 R243, RZ, RZ, R245 ;  /* 0x000000fffff3a224 */ /* 0x000fe200078e00f5 */
[----:B------:R-:W-:-:S02]  /*4b20*/  @!UP0 UIMAD UR12, UR7, 0x60, URZ ;  /* 0x00000060070c88a4 */ /* 0x000fc4000f8e023f */
[----:B------:R-:W-:Y:S02]  /*4b30*/  @!P3 VIADD R13, R13, UR29 ;  /* 0x0000001d0d0dbc36 */ /* 0x000fe40008000000 */
[----:B------:R-:W-:Y:S01]  /*4b40*/  @!P2 IMAD.WIDE.U32 R10, R10, 0x60, R242 ;  /* 0x000000600a0aa825 */ /* 0x000fe200078e00f2 */
[----:B------:R-:W-:Y:S02]  /*4b50*/  @!P1 MOV R243, R245 ;  /* 0x000000f500f39202 */ /* 0x000fe40000000f00 */
[----:B------:R-:W-:Y:S01]  /*4b60*/  @!PT LDS RZ, [RZ] ;  /* 0x00000000fffff984 */ /* 0x000fe20000000800 */
[----:B------:R-:W-:Y:S01]  /*4b70*/  @!PT LDS RZ, [RZ] ;  /* 0x00000000fffff984 */ /* 0x000fe20000000800 */
[----:B------:R-:W-:Y:S01]  /*4b80*/  @!PT LDS RZ, [RZ] ;  /* 0x00000000fffff984 */ /* 0x000fe20000000800 */
[----:B------:R1:W-:Y:S02]  /*4b90*/  @!P3 LDGSTS.E.BYPASS.LTC128B.128 [R235+0x11800], desc[UR22][R12.64] ;  /* 0x118000000cebbfae */ /* 0x0003e4000b901d56 */
[----:B------:R-:W-:Y:S01]  /*4ba0*/  @!P2 IADD3 R11, R11, UR16, RZ ;  /* 0x000000100b0bac10 */ /* 0x000fe2000fffe0ff */
[----:B------:R-:W-:Y:S01]  /*4bb0*/  @!P1 IMAD.WIDE.U32 R14, R9, 0x60, R242 ;  /* 0x00000060090e9825 */ /* 0x000fe200078e00f2 */
[----:B------:R1:W-:Y:S03]  /*4bc0*/  @P2 STS.128 [R235+0x13800], RZ ;  /* 0x013800ffeb002388 */ /* 0x0003e60000000c00 */
[----:B------:R-:W-:Y:S01]  /*4bd0*/  @!P1 VIADD R15, R15, UR12 ;  /* 0x0000000c0f0f9c36 */ /* 0x000fe20008000000 */
        /* <DEDUP_REMOVED lines=12> */
[----:B------:R-:W-:Y:S01]  /*4ca0*/  UIMAD UR12, UR7, 0x60, URZ ;  /* 0x00000060070c78a4 */ /* 0x000fe2000f8e023f */
[----:B------:R-:W-:-:S03]  /*4cb0*/  MOV R243, R245 ;  /* 0x000000f500f37202 */ /* 0x000fc60000000f00 */
[----:B-1----:R-:W-:-:S05]  /*4cc0*/  IMAD.WIDE.U32 R10, R9, 0x60, R242 ;  /* 0x00000060090a7825 */ /* 0x002fca00078e00f2 */
[----:B------:R-:W-:-:S05]  /*4cd0*/  IADD3 R11, R11, UR12, RZ ;  /* 0x0000000c0b0b7c10 */ /* 0x000fca000fffe0ff */
[----:B------:R-:W-:Y:S01]  /*4ce0*/  @!PT LDS RZ, [RZ] ;  /* 0x00000000fffff984 */ /* 0x000fe20000000800 */
[----:B------:R-:W-:Y:S01]  /*4cf0*/  @!PT LDS RZ, [RZ] ;  /* 0x00000000fffff984 */ /* 0x000fe20000000800 */
[----:B------:R-:W-:Y:S01]  /*4d00*/  @!PT LDS RZ, [RZ] ;  /* 0x00000000fffff984 */ /* 0x000fe20000000800 */
[----:B------:R1:W-:Y:S02]  /*4d10*/  LDGSTS.E.BYPASS.LTC128B.128 [R235+0x17800], desc[UR22][R10.64+0x180] ;  /* 0x178001800aeb7fae */ /* 0x0003e4000b901d56 */
.L_x_1562:
[----:B------:R-:W-:Y:S05]  /*4d20*/  BSYNC B0 ;  /* 0x0000000000007941 */ /* 0x000fea0003800000 */
.L_x_1561:
[----:B------:R-:W-:Y:S01]  /*4d30*/  LDSM.16.M88.4 R76, [R234] ;  /* 0x00000000ea4c783b */ /* 0x000fe20000000200 */
[----:B------:R-:W-:Y:S01]  /*4d40*/  LOP3.LUT P0, RZ, R8, 0x2, RZ, 0xc0, !PT ;  /* 0x0000000208ff7812 */ /* 0x000fe2000780c0ff */
[----:B------:R-:W-:Y:S01]  /*4d50*/  VIADD R9, R233, 0x8000 ;  /* 0x00008000e9097836 */ /* 0x000fe20000000000 */
[----:B------:R-:W-:Y:S01]  /*4d60*/  LEA R232, R7, R234, 0x1 ;  /* 0x000000ea07e87211 */ /* 0x000fe200078e08ff */
[----:B------:R-:W5:Y:S01]  /*4d70*/  LDSM.16.M88.4 R28, [R233+0x8000] ;  /* 0x00800000e91c783b */ /* 0x000f620000000200 */
[----:B------:R-:W-:Y:S01]  /*4d80*/  VIADD R231, R233, 0x8020 ;  /* 0x00008020e9e77836 */ /* 0x000fe20000000000 */
[----:B------:R-:W-:Y:S01]  /*4d90*/  UISETP.GT.AND UP0, UPT, UR11, UR10, UPT ;  /* 0x0000000a0b00728c */ /* 0x000fe2000bf04270 */
[C---:B------:R-:W-:Y:S01]  /*4da0*/  IMAD R230, R5.reuse, 0x2, R234 ;  /* 0x0000000205e67824 */ /* 0x040fe200078e02ea */
[----:B------:R-:W2:Y:S01]  /*4db0*/  LDSM.16.M88.4 R20, [R233+0x8800] ;  /* 0x00880000e914783b */ /* 0x000ea20000000200 */
[----:B------:R-:W-:Y:S01]  /*4dc0*/  IMAD R229, R5, 0x2, R232 ;  /* 0x0000000205e57824 */ /* 0x000fe200078e02e8 */
[----:B------:R-:W-:-:S02]  /*4dd0*/  VIMNMX R167, R80, UR20, PT ;  /* 0x0000001450a77c48 */ /* 0x000fc4000bfe0100 */
[----:B-1----:R-:W1:Y:S01]  /*4de0*/  LDSM.16.M88.4 R12, [R233+0x9000] ;  /* 0x00900000e90c783b */ /* 0x002e620000000200 */
[----:B------:R-:W-:Y:S01]  /*4df0*/  PLOP3.LUT P6, PT, PT, PT, UP0, 0x80, 0x0 ;  /* 0x000000000000781c */ /* 0x000fe20003fcf008 */
[----:B------:R-:W-:Y:S01]  /*4e00*/  @P0 VIADD R231, R9, 0xffffffe0 ;  /* 0xffffffe009e70836 */ /* 0x000fe20000000000 */
[----:B------:R-:W-:Y:S01]  /*4e10*/  LOP3.LUT P0, RZ, R8, 0x4, RZ, 0xc0, !PT ;  /* 0x0000000408ff7812 */ /* 0x000fe2000780c0ff */
[----:B------:R-:W3:Y:S02]  /*4e20*/  LDSM.16.M88.4 R36, [R233+0x9800] ;  /* 0x00980000e924783b */ /* 0x000ee40000000200 */
[C---:B------:R-:W-:Y:S01]  /*4e30*/  VIADD R223, R231.reuse, 0x800 ;  /* 0x00000800e7df7836 */ /* 0x040fe20000000000 */
[----:B------:R-:W-:Y:S01]  /*4e40*/  SEL R2, R2, 0xffffffe0, !P0 ;  /* 0xffffffe002027807 */ /* 0x000fe20004000000 */
[----:B------:R-:W-:Y:S01]  /*4e50*/  LDSM.16.M88.4 R56, [R232] ;  /* 0x00000000e838783b */ /* 0x000fe20000000200 */
[C---:B------:R-:W-:Y:S01]  /*4e60*/  IADD3 R222, R231.reuse, 0x1000, RZ ;  /* 0x00001000e7de7810 */ /* 0x040fe20007ffe0ff */
[C---:B------:R-:W-:Y:S01]  /*4e70*/  VIADD R221, R231.reuse, 0x1800 ;  /* 0x00001800e7dd7836 */ /* 0x040fe20000000000 */
[C---:B------:R-:W-:Y:S01]  /*4e80*/  LEA R227, R2.reuse, R233, 0x1 ;  /* 0x000000e902e37211 */ /* 0x040fe200078e08ff */
[----:B------:R-:W4:Y:S01]  /*4e90*/  LDSM.16.M88.4 R68, [R231+0x800] ;  /* 0x00080000e744783b */ /* 0x000f220000000200 */
[----:B------:R-:W-:Y:S01]  /*4ea0*/  IMAD R220, R2, 0x2, R231 ;  /* 0x0000000202dc7824 */ /* 0x000fe200078e02e7 */
[C---:B------:R-:W-:Y:S01]  /*4eb0*/  IADD3 R218, R231.reuse, 0x2800, RZ ;  /* 0x00002800e7da7810 */ /* 0x040fe20007ffe0ff */
[C---:B------:R-:W-:Y:S01]  /*4ec0*/  VIADD R219, R231.reuse, 0x2000 ;  /* 0x00002000e7db7836 */ /* 0x040fe20000000000 */
[----:B------:R-:W4:Y:S01]  /*4ed0*/  LDSM.16.M88.4 R64, [R231+0x1000] ;  /* 0x00100000e740783b */ /* 0x000f220000000200 */
[C---:B------:R-:W-:Y:S01]  /*4ee0*/  VIADD R217, R231.reuse, 0x3000 ;  /* 0x00003000e7d97836 */ /* 0x040fe20000000000 */
[C---:B------:R-:W-:Y:S01]  /*4ef0*/  IADD3 R216, R231.reuse, 0x3800, RZ ;  /* 0x00003800e7d87810 */ /* 0x040fe20007ffe0ff */
[C---:B------:R-:W-:Y:S01]  /*4f00*/  VIADD R215, R231.reuse, 0x4000 ;  /* 0x00004000e7d77836 */ /* 0x040fe20000000000 */
[----:B------:R-:W4:Y:S01]  /*4f10*/  LDSM.16.M88.4 R72, [R231] ;  /* 0x00000000e748783b */ /* 0x000f220000000200 */
[C---:B------:R-:W-:Y:S01]  /*4f20*/  IADD3 R214, R231.reuse, 0x4800, RZ ;  /* 0x00004800e7d67810 */ /* 0x040fe20007ffe0ff */
[C---:B------:R-:W-:Y:S01]  /*4f30*/  VIADD R213, R231.reuse, 0x5000 ;  /* 0x00005000e7d57836 */ /* 0x040fe20000000000 */
[C---:B------:R-:W-:Y:S01]  /*4f40*/  IADD3 R212, R231.reuse, 0x5800, RZ ;  /* 0x00005800e7d47810 */ /* 0x040fe20007ffe0ff */
[----:B------:R-:W4:Y:S01]  /*4f50*/  LDSM.16.M88.4 R60, [R231+0x1800] ;  /* 0x00180000e73c783b */ /* 0x000f220000000200 */
[C---:B------:R-:W-:Y:S01]  /*4f60*/  VIADD R211, R231.reuse, 0x6000 ;  /* 0x00006000e7d37836 */ /* 0x040fe20000000000 */
[C---:B------:R-:W-:Y:S01]  /*4f70*/  IADD3 R210, R231.reuse, 0x6800, RZ ;  /* 0x00006800e7d27810 */ /* 0x040fe20007ffe0ff */
[C---:B------:R-:W-:Y:S01]  /*4f80*/  VIADD R209, R231.reuse, 0x7000 ;  /* 0x00007000e7d17836 */ /* 0x040fe20000000000 */
[----:B------:R-:W-:Y:S01]  /*4f90*/  LDSM.16.M88.4 R52, [R230] ;  /* 0x00000000e634783b */ /* 0x000fe20000000200 */
[----:B------:R-:W-:Y:S01]  /*4fa0*/  IADD3 R208, R231, 0x7800, RZ ;  /* 0x00007800e7d07810 */ /* 0x000fe20007ffe0ff */
[C---:B-----5:R-:W-:Y:S02]  /*4fb0*/  HMMA.16816.F32 R32, R76.reuse, R28, RZ ;  /* 0x0000001c4c20723c */ /* 0x060fe400000018ff */
[----:B------:R-:W5:Y:S04]  /*4fc0*/  LDSM.16.M88.4 R44, [R227+0x8800] ;  /* 0x00880000e32c783b */ /* 0x000f680000000200 */
[----:B------:R-:W5:Y:S01]  /*4fd0*/  LDSM.16.M88.4 R40, [R227+0x9000] ;  /* 0x00900000e328783b */ /* 0x000f620000000200 */
[C---:B--2---:R-:W-:Y:S03]  /*4fe0*/  HMMA.16816.F32 R24, R76.reuse, R20, RZ ;  /* 0x000000144c18723c */ /* 0x044fe600000018ff */
[----:B------:R-:W2:Y:S03]  /*4ff0*/  LDSM.16.M88.4 R48, [R227+0x8000] ;  /* 0x00800000e330783b */ /* 0x000ea60000000200 */
[C---:B-1----:R-:W-:Y:S01]  /*5000*/  HMMA.16816.F32 R16, R76.reuse, R12, RZ ;  /* 0x0000000c4c10723c */ /* 0x042fe200000018ff */
[----:B------:R-:W0:Y:S05]  /*5010*/  LDGDEPBAR ;  /* 0x00000000000079af */ /* 0x000e2a0000000000 */
[C---:B------:R-:W-:Y:S06]  /*5020*/  HMMA.16816.F32 R28, R76.reuse, R30, RZ ;  /* 0x0000001e4c1c723c */ /* 0x040fec00000018ff */
[C---:B------:R-:W-:Y:S06]  /*5030*/  HMMA.16816.F32 R20, R76.reuse, R22, RZ ;  /* 0x000000164c14723c */ /* 0x040fec00000018ff */
[C---:B------:R-:W-:Y:S06]  /*5040*/  HMMA.16816.F32 R12, R76.reuse, R14, RZ ;  /* 0x0000000e4c0c723c */ /* 0x040fec00000018ff */
[C---:B---3--:R-:W-:Y:S06]  /*5050*/  HMMA.16816.F32 R8, R76.reuse, R36, RZ ;  /* 0x000000244c08723c */ /* 0x048fec00000018ff */
[----:B------:R-:W-:Y:S01]  /*5060*/  HMMA.16816.F32 R76, R76, R38, RZ ;  /* 0x000000264c4c723c */ /* 0x000fe200000018ff */
[----:B------:R-:W1:Y:S05]  /*5070*/  LDSM.16.M88.4 R36, [R227+0x9800] ;  /* 0x00980000e324783b */ /* 0x000e6a0000000200 */
[C---:B----4-:R-:W-:Y:S06]  /*5080*/  HMMA.16816.F32 R24, R56.reuse, R68, R24 ;  /* 0x000000443818723c */ /* 0x050fec0000001818 */
[C---:B------:R-:W-:Y:S01]  /*5090*/  HMMA.16816.F32 R20, R56.reuse, R70, R20 ;  /* 0x000000463814723c */ /* 0x040fe20000001814 */
[----:B------:R-:W-:Y:S05]  /*50a0*/  LDSM.16.M88.4 R68, [R220] ;  /* 0x00000000dc44783b */ /* 0x000fea0000000200 */
        /* <DEDUP_REMOVED lines=11> */
[C---:B------:R-:W-:Y:S06]  /*5160*/  HMMA.16816.F32 R20, R52.reuse, R46, R20 ;  /* 0x0000002e3414723c */ /* 0x040fec0000001814 */
[C---:B------:R-:W-:Y:S06]  /*5170*/  HMMA.16816.F32 R16, R52.reuse, R40, R16 ;  /* 0x000000283410723c */ /* 0x040fec0000001810 */
[C---:B------:R-:W-:Y:S01]  /*5180*/  HMMA.16816.F32 R12, R52.reuse, R42, R12 ;  /* 0x0000002a340c723c */ /* 0x040fe2000000180c */
[----:B------:R-:W-:Y:S05]  /*5190*/  LDSM.16.M88.4 R40, [R234+0x2000] ;  /* 0x00200000ea28783b */ /* 0x000fea0000000200 */
[C---:B--2---:R-:W-:Y:S06]  /*51a0*/  HMMA.16816.F32 R32, R52.reuse, R48, R32 ;  /* 0x000000303420723c */ /* 0x044fec0000001820 */
[C---:B------:R-:W-:Y:S01]  /*51b0*/  HMMA.16816.F32 R28, R52.reuse, R50, R28 ;  /* 0x00000032341c723c */ /* 0x040fe2000000181c */
[----:B------:R-:W2:Y:S05]  /*51c0*/  LDSM.16.M88.4 R48, [R233+0xb000] ;  /* 0x00b00000e930783b */ /* 0x000eaa0000000200 */
[C---:B-1----:R-:W-:Y:S01]  /*51d0*/  HMMA.16816.F32 R44, R52.reuse, R36, R8 ;  /* 0x00000024342c723c */ /* 0x042fe20000001808 */
[----:B------:R-:W1:Y:S05]  /*51e0*/  LDSM.16.M88.4 R8, [R233+0xa000] ;  /* 0x00a00000e908783b */ /* 0x000e6a0000000200 */
[----:B------:R-:W-:Y:S01]  /*51f0*/  HMMA.16816.F32 R76, R52, R38, R76 ;  /* 0x00000026344c723c */ /* 0x000fe2000000184c */
[----:B------:R-:W5:Y:S04]  /*5200*/  LDSM.16.M88.4 R52, [R233+0xa800] ;  /* 0x00a80000e934783b */ /* 0x000f680000000200 */
[----:B------:R-:W5:Y:S01]  /*5210*/  LDSM.16.M88.4 R36, [R233+0xb800] ;  /* 0x00b80000e924783b */ /* 0x000f620000000200 */
[C---:B---3--:R-:W-:Y:S06]  /*5220*/  HMMA.16816.F32 R24, R72.reuse, R64, R24 ;  /* 0x000000404818723c */ /* 0x048fec0000001818 */
[C---:B------:R-:W-:Y:S06]  /*5230*/  HMMA.16816.F32 R20, R72.reuse, R66, R20 ;  /* 0x000000424814723c */ /* 0x040fec0000001814 */
[C---:B----4-:R-:W-:Y:S06]  /*5240*/  HMMA.16816.F32 R16, R72.reuse, R60, R16 ;  /* 0x0000003c4810723c */ /* 0x050fec0000001810 */
[C---:B------:R-:W-:Y:S01]  /*5250*/  HMMA.16816.F32 R12, R72.reuse, R62, R12 ;  /* 0x0000003e480c723c */ /* 0x040fe2000000180c */
[----:B------:R-:W-:Y:S05]  /*5260*/  LDSM.16.M88.4 R60, [R232+0x2000] ;  /* 0x00200000e83c783b */ /* 0x000fea0000000200 */
[C---:B------:R-:W-:Y:S06]  /*5270*/  HMMA.16816.F32 R32, R72.reuse, R68, R32 ;  /* 0x000000444820723c */ /* 0x040fec0000001820 */
[C---:B------:R-:W-:Y:S01]  /*5280*/  HMMA.16816.F32 R28, R72.reuse, R70, R28 ;  /* 0x00000046481c723c */ /* 0x040fe2000000181c */
[----:B------:R-:W3:Y:S05]  /*5290*/  LDSM.16.M88.4 R68, [R231+0x3000] ;  /* 0x00300000e744783b */ /* 0x000eea0000000200 */
[C---:B------:R-:W-:Y:S01]  /*52a0*/  HMMA.16816.F32 R64, R72.reuse, R56, R44 ;  /* 0x000000384840723c */ /* 0x040fe2000000182c */
[----:B------:R-:W4:Y:S05]  /*52b0*/  LDSM.16.M88.4 R44, [R231+0x2000] ;  /* 0x00200000e72c783b */ /* 0x000f2a0000000200 */
[----:B------:R-:W-:Y:S01]  /*52c0*/  HMMA.16816.F32 R76, R72, R58, R76 ;  /* 0x0000003a484c723c */ /* 0x000fe2000000184c */
[----:B------:R-:W4:Y:S04]  /*52d0*/  LDSM.16.M88.4 R72, [R231+0x2800] ;  /* 0x00280000e748783b */ /* 0x000f280000000200 */
[----:B------:R-:W4:Y:S01]  /*52e0*/  LDSM.16.M88.4 R56, [R231+0x3800] ;  /* 0x00380000e738783b */ /* 0x000f220000000200 */
[C---:B--2---:R-:W-:Y:S06]  /*52f0*/  HMMA.16816.F32 R16, R40.reuse, R48, R16 ;  /* 0x000000302810723c */ /* 0x044fec0000001810 */
[C---:B------:R-:W-:Y:S01]  /*5300*/  HMMA.16816.F32 R12, R40.reuse, R50, R12 ;  /* 0x00000032280c723c */ /* 0x040fe2000000180c */
[----:B------:R-:W-:Y:S05]  /*5310*/  LDSM.16.M88.4 R48, [R230+0x2000] ;  /* 0x00200000e630783b */ /* 0x000fea0000000200 */
[C---:B-1----:R-:W-:Y:S06]  /*5320*/  HMMA.16816.F32 R32, R40.reuse, R8, R32 ;  /* 0x000000082820723c */ /* 0x042fec0000001820 */
        /* <DEDUP_REMOVED lines=16> */
[----:B------:R-:W-:Y:S05]  /*5430*/  LDSM.16.M88.4 R72, [R220+0x2800] ;  /* 0x00280000dc48783b */ /* 0x000fea0000000200 */
[C---:B------:R-:W-:Y:S01]  /*5440*/  HMMA.16816.F32 R68, R60.reuse, R56, R64 ;  /* 0x000000383c44723c */ /* 0x040fe20000001840 */
[----:B------:R-:W3:Y:S05]  /*5450*/  LDSM.16.M88.4 R64, [R229+0x2000] ;  /* 0x00200000e540783b */ /* 0x000eea0000000200 */
        /* <DEDUP_REMOVED lines=8> */
[----:B------:R-:W-:Y:S05]  /*54e0*/  LDSM.16.M88.4 R52, [R233+0xc800] ;  /* 0x00c80000e934783b */ /* 0x000fea0000000200 */
[C---:B-----5:R-:W-:Y:S06]  /*54f0*/  HMMA.16816.F32 R16, R48.reuse, R40, R16 ;  /* 0x000000283010723c */ /* 0x060fec0000001810 */
[C---:B------:R-:W-:Y:S01]  /*5500*/  HMMA.16816.F32 R12, R48.reuse, R42, R12 ;  /* 0x0000002a300c723c */ /* 0x040fe2000000180c */
[----:B------:R-:W1:Y:S05]  /*5510*/  LDSM.16.M88.4 R40, [R234+0x4000] ;  /* 0x00400000ea28783b */ /* 0x000e6a0000000200 */
[C---:B------:R-:W-:Y:S06]  /*5520*/  HMMA.16816.F32 R68, R48.reuse, R36, R68 ;  /* 0x000000243044723c */ /* 0x040fec0000001844 */
[----:B------:R-:W-:Y:S01]  /*5530*/  HMMA.16816.F32 R76, R48, R38, R76 ;  /* 0x00000026304c723c */ /* 0x000fe2000000184c */
[----:B------:R-:W2:Y:S04]  /*5540*/  LDSM.16.M88.4 R48, [R233+0xd000] ;  /* 0x00d00000e930783b */ /* 0x000ea80000000200 */
[----:B------:R-:W5:Y:S01]  /*5550*/  LDSM.16.M88.4 R36, [R233+0xd800] ;  /* 0x00d80000e924783b */ /* 0x000f620000000200 */
[C---:B---3--:R-:W-:Y:S06]  /*5560*/  HMMA.16816.F32 R32, R64.reuse, R44, R32 ;  /* 0x0000002c4020723c */ /* 0x048fec0000001820 */
[C---:B------:R-:W-:Y:S01]  /*5570*/  HMMA.16816.F32 R28, R64.reuse, R46, R28 ;  /* 0x0000002e401c723c */ /* 0x040fe2000000181c */
[----:B------:R-:W-:Y:S05]  /*5580*/  LDSM.16.M88.4 R44, [R231+0x4000] ;  /* 0x00400000e72c783b */ /* 0x000fea0000000200 */
[C---:B------:R-:W-:Y:S06]  /*5590*/  HMMA.16816.F32 R24, R64.reuse, R72, R24 ;  /* 0x000000484018723c */ /* 0x040fec0000001818 */
[C---:B------:R-:W-:Y:S01]  /*55a0*/  HMMA.16816.F32 R20, R64.reuse, R74, R20 ;  /* 0x0000004a4014723c */ /* 0x040fe20000001814 */
[----:B------:R-:W-:Y:S05]  /*55b0*/  LDSM.16.M88.4 R72, [R231+0x4800] ;  /* 0x00480000e748783b */ /* 0x000fea0000000200 */
[C---:B----4-:R-:W-:Y:S06]  /*55c0*/  HMMA.16816.F32 R16, R64.reuse, R60, R16 ;  /* 0x0000003c4010723c */ /* 0x050fec0000001810 */
[C---:B------:R-:W-:Y:S01]  /*55d0*/  HMMA.16816.F32 R12, R64.reuse, R62, R12 ;  /* 0x0000003e400c723c */ /* 0x040fe2000000180c */
[----:B------:R-:W3:Y:S05]  /*55e0*/  LDSM.16.M88.4 R60, [R232+0x4000] ;  /* 0x00400000e83c783b */ /* 0x000eea0000000200 */
[C---:B------:R-:W-:Y:S06]  /*55f0*/  HMMA.16816.F32 R68, R64.reuse, R56, R68 ;  /* 0x000000384044723c */ /* 0x040fec0000001844 */
[----:B------:R-:W-:Y:S01]  /*5600*/  HMMA.16816.F32 R76, R64, R58, R76 ;  /* 0x0000003a404c723c */ /* 0x000fe2000000184c */
[----:B------:R-:W4:Y:S04]  /*5610*/  LDSM.16.M88.4 R64, [R231+0x5000] ;  /* 0x00500000e740783b */ /* 0x000f280000000200 */
[----:B------:R-:W4:Y:S01]  /*5620*/  LDSM.16.M88.4 R56, [R231+0x5800] ;  /* 0x00580000e738783b */ /* 0x000f220000000200 */
        /* <DEDUP_REMOVED lines=9> */
[C---:B-----5:R-:W-:Y:S06]  /*56c0*/  HMMA.16816.F32 R68, R40.reuse, R36, R68 ;  /* 0x000000242844723c */ /* 0x060fec0000001844 */
        /* <DEDUP_REMOVED lines=68> */
[----:B-1----:R-:W-:Y:S01]  /*5b10*/  HMMA.16816.F32 R32, R48, R8, R32 ;  /* 0x000000083020723c */ /* 0x002fe20000001820 */
[----:B------:R-:W-:-:S05]  /*5b20*/  DEPBAR.LE SB0, 0x0 ;  /* 0x000080000000791a */ /* 0x000fca0000000000 */
[----:B------:R-:W-:Y:S01]  /*5b30*/  HMMA.16816.F32 R28, R48, R10, R28 ;  /* 0x0000000a301c723c */ /* 0x000fe2000000181c */
[----:B------:R-:W-:-:S05]  /*5b40*/  IMAD.U32 R9, RZ, RZ, UR20 ;  /* 0x00000014ff097e24 */ /* 0x000fca000f8e00ff */
[----:B------:R-:W-:Y:S01]  /*5b50*/  HMMA.16816.F32 R24, R48, R52, R24 ;  /* 0x000000343018723c */ /* 0x000fe20000001818 */
[----:B------:R-:W-:-:S05]  /*5b60*/  VIADDMNMX R2, R80, 0x8, R9, PT ;  /* 0x0000000850027846 */ /* 0x000fca0003800109 */
[C---:B------:R-:W-:Y:S06]  /*5b70*/  HMMA.16816.F32 R20, R48.reuse, R54, R20 ;  /* 0x000000363014723c */ /* 0x040fec0000001814 */
[C---:B--2---:R-:W-:Y:S06]  /*5b80*/  HMMA.16816.F32 R16, R48.reuse, R40, R16 ;  /* 0x000000283010723c */ /* 0x044fec0000001810 */
[----:B------:R-:W-:Y:S01]  /*5b90*/  HMMA.16816.F32 R12, R48, R42, R12 ;  /* 0x0000002a300c723c */ /* 0x000fe2000000180c */
[----:B------:R-:W-:-:S04]  /*5ba0*/  SHF.L.U32 R40, R81, 0x1, RZ ;  /* 0x0000000151287819 */ /* 0x000fc800000006ff */
[----:B------:R-:W-:Y:S01]  /*5bb0*/  LOP3.LUT R40, R40, 0x6, RZ, 0xc0, !PT ;  /* 0x0000000628287812 */ /* 0x000fe200078ec0ff */
[C---:B-----5:R-:W-:Y:S06]  /*5bc0*/  HMMA.16816.F32 R68, R48.reuse, R36, R68 ;  /* 0x000000243044723c */ /* 0x060fec0000001844 */
[----:B------:R-:W-:Y:S06]  /*5bd0*/  HMMA.16816.F32 R76, R48, R38, R76 ;  /* 0x00000026304c723c */ /* 0x000fec000000184c */
[C---:B---3--:R-:W-:Y:S06]  /*5be0*/  HMMA.16816.F32 R32, R64.reuse, R44, R32 ;  /* 0x0000002c4020723c */ /* 0x048fec0000001820 */
[C---:B------:R-:W-:Y:S06]  /*5bf0*/  HMMA.16816.F32 R28, R64.reuse, R46, R28 ;  /* 0x0000002e401c723c */ /* 0x040fec000000181c */
[C---:B------:R-:W-:Y:S06]  /*5c00*/  HMMA.16816.F32 R24, R64.reuse, R72, R24 ;  /* 0x000000484018723c */ /* 0x040fec0000001818 */
[C---:B------:R-:W-:Y:S06]  /*5c10*/  HMMA.16816.F32 R20, R64.reuse, R74, R20 ;  /* 0x0000004a4014723c */ /* 0x040fec0000001814 */
[C---:B----4-:R-:W-:Y:S06]  /*5c20*/  HMMA.16816.F32 R16, R64.reuse, R60, R16 ;  /* 0x0000003c4010723c */ /* 0x050fec0000001810 */
[C---:B------:R-:W-:Y:S06]  /*5c30*/  HMMA.16816.F32 R12, R64.reuse, R62, R12 ;  /* 0x0000003e400c723c */ /* 0x040fec000000180c */
[C---:B------:R-:W-:Y:S06]  /*5c40*/  HMMA.16816.F32 R68, R64.reuse, R56, R68 ;  /* 0x000000384044723c */ /* 0x040fec0000001844 */
[----:B------:R-:W-:Y:S01]  /*5c50*/  HMMA.16816.F32 R76, R64, R58, R76 ;  /* 0x0000003a404c723c */ /* 0x000fe2000000184c */
[----:B------:R-:W-:Y:S06]  /*5c60*/  BAR.SYNC.DEFER_BLOCKING 0x0 ;  /* 0x0000000000007b1d */ /* 0x000fec0000010000 */
[----:B------:R-:W-:-:S02]  /*5c70*/  NOP ;  /* 0x0000000000007918 */ /* 0x000fc40000000000 */
[----:B------:R-:W-:-:S15]  /*5c80*/  @!P6 BRA `(.L_x_1563) ;  /* 0x000000100004e947 */ /* 0x000fde0003800000 */
[----:B------:R-:W-:-:S13]  /*5c90*/  PLOP3.LUT P0, PT, PT, PT, UP6, 0x40, 0x0 ;  /* 0x000000000000781c */ /* 0x000fda0003f0e868 */
[----:B------:R-:W-:Y:S05]  /*5ca0*/  @P0 BRA `(.L_x_1564) ;  /* 0x0000000400280947 */ /* 0x000fea0003800000 */
        /* <DEDUP_REMOVED lines=52> */
[----:B------:R-:W-:Y:S02]  /*5ff0*/  IMAD.U32 R10, RZ, RZ, UR34 ;  /* 0x00000022ff0a7e24 */ /* 0x000fe4000f8e00ff */
[----:B------:R-:W-:Y:S02]  /*6000*/  IMAD.U32 R11, RZ, RZ, UR35 ;  /* 0x00000023ff0b7e24 */ /* 0x000fe4000f8e00ff */
[----:B------:R-:W2:Y:S04]  /*6010*/  LDG.E R9, desc[UR22][R36.64] ;  /* 0x0000001624097981 */ /* 0x000ea8000c1e1900 */
[----:B------:R1:W2:Y:S01]  /*6020*/  LDG.E R8, desc[UR22][R10.64] ;  /* 0x000000160a087981 */ /* 0x0002a2000c1e1900 */
        /* <DEDUP_REMOVED lines=9> */
[----:B------:R-:W-:-:S04]  /*60c0*/  IMAD.U32 R10, RZ, RZ, UR30 ;  /* 0x0000001eff0a7e24 */ /* 0x000fc8000f8e00ff */
[----:B------:R-:W-:Y:S01]  /*60d0*/  IMAD.U32 R11, RZ, RZ, UR12 ;  /* 0x0000000cff0b7e24 */ /* 0x000fe2000f8e00ff */
[----:B--2---:R-:W-:-:S04]  /*60e0*/  IADD3 R8, -R9, R8, RZ ;  /* 0x0000000809087210 */ /* 0x004fc80007ffe1ff */
[----:B------:R-:W-:Y:S01]  /*60f0*/  SHF.R.S32.HI R41, RZ, 0x1f, R8 ;  /* 0x0000001fff297819 */ /* 0x000fe20000011408 */
[----:B------:R-:W-:-:S04]  /*6100*/  IMAD.WIDE.U32 R42, R8, UR16, R10 ;  /* 0x00000010082a7c25 */ /* 0x000fc8000f8e000a */
[----:B------:R-:W-:-:S04]  /*6110*/  IMAD R41, R41, UR16, RZ ;  /* 0x0000001029297c24 */ /* 0x000fc8000f8e02ff */
[----:B------:R-:W-:-:S05]  /*6120*/  IMAD R41, R8, UR17, R41 ;  /* 0x0000001108297c24 */ /* 0x000fca000f8e0229 */
[----:B------:R-:W-:Y:S01]  /*6130*/  IADD3 R41, R43, R41, RZ ;  /* 0x000000292b297210 */ /* 0x000fe20007ffe0ff */
[----:B------:R-:W-:Y:S06]  /*6140*/  BRA `(.L_x_1565) ;  /* 0x0000000000107947 */ /* 0x000fec0003800000 */
.L_x_1564:
[----:B------:R-:W-:-:S04]  /*6150*/  ULEA UR12, -UR8, URZ, 0x6 ;  /* 0x0000003f080c7291 */ /* 0x000fc8000f8e313f */
[----:B------:R-:W-:Y:S02]  /*6160*/  USHF.R.S32.HI UR16, URZ, 0x1f, UR12 ;  /* 0x0000001f3f107899 */ /* 0x000fe4000801140c */
[----:B------:R-:W-:-:S04]  /*6170*/  MOV R42, UR12 ;  /* 0x0000000c002a7c02 */ /* 0x000fc80008000f00 */
[----:B------:R-:W-:-:S07]  /*6180*/  MOV R41, UR16 ;  /* 0x0000001000297c02 */ /* 0x000fce0008000f00 */
.L_x_1565:
[----:B------:R-:W-:Y:S01]  /*6190*/  ULDC UR12, c[0x0][0x2d0] ;  /* 0x0000b400000c7ab9 */ /* 0x000fe20000000800 */
[----:B------:R-:W-:Y:S01]  /*61a0*/  BSSY B0, `(.L_x_1566) ;  /* 0x00000ac000007945 */ /* 0x000fe20003800000 */
[----:B------:R-:W-:Y:S02]  /*61b0*/  ISETP.GE.AND P4, PT, R6, UR12, PT ;  /* 0x0000000c06007c0c */ /* 0x000fe4000bf86270 */
[----:B------:R-:W-:Y:S02]  /*61c0*/  ISETP.GE.AND P5, PT, R236, UR12, PT ;  /* 0x0000000cec007c0c */ /* 0x000fe4000bfa6270 */
[----:B------:R-:W-:Y:S02]  /*61d0*/  ISETP.GE.AND P3, PT, R4, UR12, PT ;  /* 0x0000000c04007c0c */ /* 0x000fe4000bf66270 */
[----:B------:R-:W-:-:S07]  /*61e0*/  ISETP.GE.AND P2, PT, R3, UR12, PT ;  /* 0x0000000c03007c0c */ /* 0x000fce000bf46270 */
[----:B------:R-:W1:Y:S01]  /*61f0*/  @!P4 LDC.64 R8, c[0x0][0x218] ;  /* 0x00008600ff08cb82 */ /* 0x000e620000000a00 */
[CC--:B------:R-:W-:Y:S01]  /*6200*/  @!P4 IADD3 R43, P0, R42.reuse, R165.reuse, RZ ;  /* 0x000000a52a2bc210 */ /* 0x0c0fe20007f1e0ff */
[----:B------:R2:W-:Y:S01]  /*6210*/  @P5 STS.128 [R235+0x8000], RZ ;  /* 0x008000ffeb005388 */ /* 0x0005e20000000c00 */
[----:B------:R-:W-:-:S03]  /*6220*/  @!P5 IADD3 R3, P1, R42, R165, RZ ;  /* 0x000000a52a03d210 */ /* 0x000fc60007f3e0ff */
[C-C-:B------:R-:W-:Y:S02]  /*6230*/  @!P4 IMAD.X R4, R41.reuse, 0x1, R166.reuse, P0 ;  /* 0x000000012904c824 */ /* 0x140fe400000e06a6 */
[----:B------:R-:W3:Y:S01]  /*6240*/  @!P5 LDC.64 R10, c[0x0][0x218] ;  /* 0x00008600ff0adb82 */ /* 0x000ee20000000a00 */
[----:B------:R-:W-:-:S07]  /*6250*/  @!P5 IMAD.X R6, R41, 0x1, R166, P1 ;  /* 0x000000012906d824 */ /* 0x000fce00008e06a6 */
[----:B------:R-:W4:Y:S08]  /*6260*/  @!P3 LDC.64 R38, c[0x0][0x218] ;  /* 0x00008600ff26bb82 */ /* 0x000f300000000a00 */
[----:B------:R-:W5:Y:S01]  /*6270*/  @!P2 LDC.64 R36, c[0x0][0x218] ;  /* 0x00008600ff24ab82 */ /* 0x000f620000000a00 */
[----:B-1----:R-:W-:-:S04]  /*6280*/  @!P4 LEA R44, P0, R43, R8, 0x1 ;  /* 0x000000082b2cc211 */ /* 0x002fc800078008ff */
[----:B------:R-:W-:Y:S02]  /*6290*/  @!P4 LEA.HI.X R45, R43, R9, R4, 0x1, P0 ;  /* 0x000000092b2dc211 */ /* 0x000fe400000f0c04 */
[----:B------:R-:W-:Y:S01]  /*62a0*/  @!P3 IADD3 R4, P0, R42, R165, RZ ;  /* 0x000000a52a04b210 */ /* 0x000fe20007f1e0ff */
[----:B------:R-:W1:Y:S01]  /*62b0*/  @!P5 LDC.64 R8, c[0x0][0x218] ;  /* 0x00008600ff08db82 */ /* 0x000e620000000a00 */
[----:B---3--:R-:W-:-:S04]  /*62c0*/  @!P5 LEA R58, P1, R3, R10, 0x1 ;  /* 0x0000000a033ad211 */ /* 0x008fc800078208ff */
[----:B------:R-:W-:Y:S01]  /*62d0*/  @!P5 LEA.HI.X R59, R3, R11, R6, 0x1, P1 ;  /* 0x0000000b033bd211 */ /* 0x000fe200008f0c06 */
[C---:B------:R-:W-:Y:S01]  /*62e0*/  @!P3 IMAD.X R6, R41.reuse, 0x1, R166, P0 ;  /* 0x000000012906b824 */ /* 0x040fe200000e06a6 */
[----:B------:R-:W-:Y:S01]  /*62f0*/  @!P2 IADD3 R3, P0, R42, R165, RZ ;  /* 0x000000a52a03a210 */ /* 0x000fe20007f1e0ff */
[----:B------:R-:W3:Y:S01]  /*6300*/  @!P4 LDC.64 R10, c[0x0][0x218] ;  /* 0x00008600ff0acb82 */ /* 0x000ee20000000a00 */
[C---:B----4-:R-:W-:Y:S01]  /*6310*/  @!P3 LEA R50, P1, R4.reuse, R38, 0x1 ;  /* 0x000000260432b211 */ /* 0x050fe200078208ff */
[----:B------:R-:W-:Y:S01]  /*6320*/  @!PT LDS RZ, [RZ] ;  /* 0x00000000fffff984 */ /* 0x000fe20000000800 */
[----:B------:R-:W-:Y:S01]  /*6330*/  @!PT LDS RZ, [RZ] ;  /* 0x00000000fffff984 */ /* 0x000fe20000000800 */
[----:B------:R-:W-:Y:S01]  /*6340*/  @!PT LDS RZ, [RZ] ;  /* 0x00000000fffff984 */ /* 0x000fe20000000800 */
[----:B------:R4:W-:Y:S03]  /*6350*/  @!P5 LDGSTS.E.BYPASS.LTC128B.128 [R235+0x8000], desc[UR22][R58.64] ;  /* 0x080000003aebdfae */ /* 0x0009e6000b901d56 */
[----:B------:R-:W-:Y:S01]  /*6360*/  @!P3 LEA.HI.X R51, R4, R39, R6, 0x1, P1 ;  /* 0x000000270433b211 */ /* 0x000fe200008f0c06 */
[----:B------:R-:W-:Y:S01]  /*6370*/  @!P2 IMAD.X R6, R41, 0x1, R166, P0 ;  /* 0x000000012906a824 */ /* 0x000fe200000e06a6 */
[----:B------:R-:W-:Y:S01]  /*6380*/  IADD3 R4, P1, R42, UR27, RZ ;  /* 0x0000001b2a047c10 */ /* 0x000fe2000ff3e0ff */
[----:B------:R-:W2:Y:S01]  /*6390*/  @!P3 LDC.64 R38, c[0x0][0x218] ;  /* 0x00008600ff26bb82 */ /* 0x000ea20000000a00 */
[C---:B-----5:R-:W-:Y:S01]  /*63a0*/  @!P2 LEA R48, P0, R3.reuse, R36, 0x1 ;  /* 0x000000240330a211 */ /* 0x060fe200078008ff */
[----:B------:R1:W-:Y:S03]  /*63b0*/  @P4 STS.128 [R235+0xa000], RZ ;  /* 0x00a000ffeb004388 */ /* 0x0003e60000000c00 */
[----:B------:R-:W-:Y:S01]  /*63c0*/  @!P2 LEA.HI.X R49, R3, R37, R6, 0x1, P0 ;  /* 0x000000250331a211 */ /* 0x000fe200000f0c06 */
[----:B------:R-:W-:Y:S01]  /*63d0*/  @!PT LDS RZ, [RZ] ;  /* 0x00000000fffff984 */ /* 0x000fe20000000800 */
[----:B------:R-:W-:Y:S01]  /*63e0*/  @!PT LDS RZ, [RZ] ;  /* 0x00000000fffff984 */ /* 0x000fe20000000800 */
[----:B------:R-:W-:Y:S01]  /*63f0*/  @!PT LDS RZ, [RZ] ;  /* 0x00000000fffff984 */ /* 0x000fe20000000800 */
[----:B------:R5:W-:Y:S01]  /*6400*/  @!P4 LDGSTS.E.BYPASS.LTC128B.128 [R235+0xa000], desc[UR22][R44.64+0x80] ;  /* 0x0a0000802cebcfae */ /* 0x000be2000b901d56 */
[----:B------:R-:W-:Y:S01]  /*6410*/  IADD3.X R3, R41, UR26, RZ, P1, !PT ;  /* 0x0000001a29037c10 */ /* 0x000fe20008ffe4ff */
[----:B------:R-:W4:Y:S01]  /*6420*/  @!P2 LDC.64 R36, c[0x0][0x218] ;  /* 0x00008600ff24ab82 */ /* 0x000f220000000a00 */
[CC--:B------:R-:W-:Y:S01]  /*6430*/  @!P5 IADD3 R43, P0, R4.reuse, R165.reuse, RZ ;  /* 0x000000a5042bd210 */ /* 0x0c0fe20007f1e0ff */
[----:B------:R2:W-:Y:S03]  /*6440*/  @P3 STS.128 [R235+0xc000], RZ ;  /* 0x00c000ffeb003388 */ /* 0x0005e60000000c00 */
[----:B-1----:R-:W-:Y:S01]  /*6450*/  @!P5 LEA R54, P1, R43, R8, 0x1 ;  /* 0x000000082b36d211 */ /* 0x002fe200078208ff */
[----:B------:R-:W-:Y:S01]  /*6460*/  @!P5 IMAD.X R46, R3, 0x1, R166, P0 ;  /* 0x00000001032ed824 */ /* 0x000fe200000e06a6 */
[----:B------:R-:W-:Y:S01]  /*6470*/  @!P4 IADD3 R6, P0, R4, R165, RZ ;  /* 0x000000a50406c210 */ /* 0x000fe20007f1e0ff */
[----:B------:R-:W-:Y:S01]  /*6480*/  @!PT LDS RZ, [RZ] ;  /* 0x00000000fffff984 */ /* 0x000fe20000000800 */
[----:B------:R-:W-:Y:S01]  /*6490*/  @!PT LDS RZ, [RZ] ;  /* 0x00000000fffff984 */ /* 0x000fe20000000800 */
[----:B------:R-:W-:Y:S01]  /*64a0*/  @!PT LDS RZ, [RZ] ;  /* 0x00000000fffff984 */ /* 0x000fe20000000800 */
[----:B------:R1:W-:Y:S03]  /*64b0*/  @!P3 LDGSTS.E.BYPASS.LTC128B.128 [R235+0xc000], desc[UR22][R50.64+0x100] ;  /* 0x0c00010032ebbfae */ /* 0x0003e6000b901d56 */
[----:B------:R-:W-:Y:S01]  /*64c0*/  @!P5 LEA.HI.X R55, R43, R9, R46, 0x1, P1 ;  /* 0x000000092b37d211 */ /* 0x000fe200008f0c2e */
[----:B------:R-:W-:Y:S01]  /*64d0*/  @!P4 IMAD.X R8, R3, 0x1, R166, P0 ;  /* 0x000000010308c824 */ /* 0x000fe200000e06a6 */
[----:B---3--:R-:W-:Y:S01]  /*64e0*/  @!P4 LEA R52, P1, R6, R10, 0x1 ;  /* 0x0000000a0634c211 */ /* 0x008fe200078208ff */
[----:B------:R3:W-:Y:S01]  /*64f0*/  @P2 STS.128 [R235+0xe000], RZ ;  /* 0x00e000ffeb002388 */ /* 0x0007e20000000c00 */
[----:B------:R-:W-:-:S02]  /*6500*/  @!P3 IADD3 R10, P0, R4, R165, RZ ;  /* 0x000000a5040ab210 */ /* 0x000fc40007f1e0ff */
[----:B------:R-:W-:Y:S01]  /*6510*/  @!P4 LEA.HI.X R53, R6, R11, R8, 0x1, P1 ;  /* 0x0000000b0635c211 */ /* 0x000fe200008f0c08 */
[----:B------:R-:W-:Y:S01]  /*6520*/  @!PT LDS RZ, [RZ] ;  /* 0x00000000fffff984 */ /* 0x000fe20000000800 */
[----:B------:R-:W-:Y:S01]  /*6530*/  @!PT LDS RZ, [RZ] ;  /* 0x00000000fffff984 */ /* 0x000fe20000000800 */
[----:B------:R-:W-:Y:S01]  /*6540*/  @!PT LDS RZ, [RZ] ;  /* 0x00000000fffff984 */ /* 0x000fe20000000800 */
[----:B------:R3:W-:Y:S01]  /*6550*/  @!P2 LDGSTS.E.BYPASS.LTC128B.128 [R235+0xe000], desc[UR22][R48.64+0x180] ;  /* 0x0e00018030ebafae */ /* 0x0007e2000b901d56 */
[----:B--2---:R-:W-:Y:S01]  /*6560*/  @!P3 LEA R46, P1, R10, R38, 0x1 ;  /* 0x000000260a2eb211 */ /* 0x004fe200078208ff */
[C-C-:B------:R-:W-:Y:S01]  /*6570*/  @!P3 IMAD.X R11, R3.reuse, 0x1, R166.reuse, P0 ;  /* 0x00000001030bb824 */ /* 0x140fe200000e06a6 */
[----:B------:R-:W2:Y:S01]  /*6580*/  @!P5 LDC.64 R8, c[0x0][0x218] ;  /* 0x00008600ff08db82 */ /* 0x000ea20000000a00 */
[----:B------:R-:W-:Y:S01]  /*6590*/  @!P2 IADD3 R6, P0, R4, R165, RZ ;  /* 0x000000a50406a210 */ /* 0x000fe20007f1e0ff */
[----:B------:R1:W-:Y:S02]  /*65a0*/  @P5 STS.128 [R235+0x8800], RZ ;  /* 0x008800ffeb005388 */ /* 0x0003e40000000c00 */
[----:B------:R-:W-:Y:S02]  /*65b0*/  @!P3 LEA.HI.X R47, R10, R39, R11, 0x1, P1 ;  /* 0x000000270a2fb211 */ /* 0x000fe400008f0c0b */
[----:B------:R-:W-:Y:S01]  /*65c0*/  @!P2 IMAD.X R43, R3, 0x1, R166, P0 ;  /* 0x00000001032ba824 */ /* 0x000fe200000e06a6 */
[----:B----4-:R-:W-:Y:S01]  /*65d0*/  @!P2 LEA R56, P0, R6, R36, 0x1 ;  /* 0x000000240638a211 */ /* 0x010fe200078008ff */
[----:B------:R-:W5:Y:S01]  /*65e0*/  @!P4 LDC.64 R10, c[0x0][0x218] ;  /* 0x00008600ff0acb82 */ /* 0x000f620000000a00 */
[----:B------:R-:W-:Y:S01]  /*65f0*/  IADD3 R4, P1, R4, UR27, RZ ;  /* 0x0000001b04047c10 */ /* 0x000fe2000ff3e0ff */
[----:B------:R-:W-:Y:S01]  /*6600*/  @!PT LDS RZ, [RZ] ;  /* 0x00000000fffff984 */ /* 0x000fe20000000800 */
[----:B------:R-:W-:Y:S01]  /*6610*/  @!PT LDS RZ, [RZ] ;  /* 0x00000000fffff984 */ /* 0x000fe20000000800 */
[----:B------:R-:W-:Y:S01]  /*6620*/  @!PT LDS RZ, [RZ] ;  /* 0x00000000fffff984 */ /* 0x000fe20000000800 */
[----:B------:R-:W-:Y:S01]  /*6630*/  @!P5 LDGSTS.E.BYPASS.LTC128B.128 [R235+0x8800], desc[UR22][R54.64] ;  /* 0x0880000036ebdfae */ /* 0x000fe2000b901d56 */
[----:B------:R-:W-:-:S02]  /*6640*/  @!P2 LEA.HI.X R57, R6, R37, R43, 0x1, P0 ;  /* 0x000000250639a211 */ /* 0x000fc400000f0c2b */
[----:B------:R-:W-:Y:S01]  /*6650*/  IADD3.X R3, R3, UR26, RZ, P1, !PT ;  /* 0x0000001a03037c10 */ /* 0x000fe20008ffe4ff */
[----:B------:R4:W-:Y:S01]  /*6660*/  @P4 STS.128 [R235+0xa800], RZ ;  /* 0x00a800ffeb004388 */ /* 0x0009e20000000c00 */
[CC--:B------:R-:W-:Y:S01]  /*6670*/  @!P5 IADD3 R6, P0, R4.reuse, R165.reuse, RZ ;  /* 0x000000a50406d210 */ /* 0x0c0fe20007f1e0ff */
[----:B------:R-:W1:Y:S01]  /*6680*/  @!P3 LDC.64 R38, c[0x0][0x218] ;  /* 0x00008600ff26bb82 */ /* 0x000e620000000a00 */
[----:B------:R-:W-:Y:S01]  /*6690*/  @!P4 IADD3 R43, P1, R4, R165, RZ ;  /* 0x000000a5042bc210 */ /* 0x000fe20007f3e0ff */
[----:B------:R-:W-:Y:S01]  /*66a0*/  @!PT LDS RZ, [RZ] ;  /* 0x00000000fffff984 */ /* 0x000fe20000000800 */
[----:B------:R-:W-:Y:S01]  /*66b0*/  @!PT LDS RZ, [RZ] ;  /* 0x00000000fffff984 */ /* 0x000fe20000000800 */
[----:B------:R-:W-:Y:S01]  /*66c0*/  @!PT LDS RZ, [RZ] ;  /* 0x00000000fffff984 */ /* 0x000fe20000000800 */
[----:B------:R4:W-:Y:S02]  /*66d0*/  @!P4 LDGSTS.E.BYPASS.LTC128B.128 [R235+0xa800], desc[UR22][R52.64+0x80] ;  /* 0x0a80008034ebcfae */ /* 0x0009e4000b901d56 */
[C-C-:B------:R-:W-:Y:S02]  /*66e0*/  @!P5 IMAD.X R58, R3.reuse, 0x1, R166.reuse, P0 ;  /* 0x00000001033ad824 */ /* 0x140fe400000e06a6 */
[----:B------:R1:W-:Y:S02]  /*66f0*/  @P3 STS.128 [R235+0xc800], RZ ;  /* 0x00c800ffeb003388 */ /* 0x0003e40000000c00 */
[----:B------:R-:W4:Y:S01]  /*6700*/  @!P2 LDC.64 R36, c[0x0][0x218] ;  /* 0x00008600ff24ab82 */ /* 0x000f220000000a00 */
[C---:B--2---:R-:W-:Y:S01]  /*6710*/  @!P5 LEA R60, P0, R6.reuse, R8, 0x1 ;  /* 0x00000008063cd211 */ /* 0x044fe200078008ff */
[----:B------:R-:W-:Y:S01]  /*6720*/  @!P4 IMAD.X R8, R3, 0x1, R166, P1 ;  /* 0x000000010308c824 */ /* 0x000fe200008e06a6 */
[----:B------:R-:W-:Y:S01]  /*6730*/  @!PT LDS RZ, [RZ] ;  /* 0x00000000fffff984 */ /* 0x000fe20000000800 */
[----:B------:R-:W-:Y:S01]  /*6740*/  @!PT LDS RZ, [RZ] ;  /* 0x00000000fffff984 */ /* 0x000fe20000000800 */
[----:B------:R-:W-:Y:S01]  /*6750*/  @!PT LDS RZ, [RZ] ;  /* 0x00000000fffff984 */ /* 0x000fe20000000800 */
[----:B------:R2:W-:Y:S02]  /*6760*/  @!P3 LDGSTS.E.BYPASS.LTC128B.128 [R235+0xc800], desc[UR22][R46.64+0x100] ;  /* 0x0c8001002eebbfae */ /* 0x0005e4000b901d56 */
[----:B------:R-:W-:-:S02]  /*6770*/  @!P5 LEA.HI.X R61, R6, R9, R58, 0x1, P0 ;  /* 0x00000009063dd211 */ /* 0x000fc400000f0c3a */
[----:B------:R-:W-:Y:S01]  /*6780*/  @!P3 IADD3 R6, P0, R4, R165, RZ ;  /* 0x000000a50406b210 */ /* 0x000fe20007f1e0ff */
[----:B------:R2:W-:Y:S01]  /*6790*/  @P2 STS.128 [R235+0xe800], RZ ;  /* 0x00e800ffeb002388 */ /* 0x0005e20000000c00 */
[----:B-----5:R-:W-:-:S03]  /*67a0*/  @!P4 LEA R44, P1, R43, R10, 0x1 ;  /* 0x0000000a2b2cc211 */ /* 0x020fc600078208ff */
[----:B------:R-:W-:Y:S01]  /*67b0*/  @!PT LDS RZ, [RZ] ;  /* 0x00000000fffff984 */ /* 0x000fe20000000800 */
[----:B------:R-:W-:Y:S01]  /*67c0*/  @!PT LDS RZ, [RZ] ;  /* 0x00000000fffff984 */ /* 0x000fe20000000800 */
[----:B------:R-:W-:Y:S01]  /*67d0*/  @!PT LDS RZ, [RZ] ;  /* 0x00000000fffff984 */ /* 0x000fe20000000800 */
[----:B------:R2:W-:Y:S01]  /*67e0*/  @!P2 LDGSTS.E.BYPASS.LTC128B.128 [R235+0xe800], desc[UR22][R56.64+0x180] ;  /* 0x0e80018038ebafae */ /* 0x0005e2000b901d56 */
[----:B------:R-:W-:Y:S01]  /*67f0*/  @!P4 LEA.HI.X R45, R43, R11, R8, 0x1, P1 ;  /* 0x0000000b2b2dc211 */ /* 0x000fe200008f0c08 */
[C-C-:B------:R-:W-:Y:S01]  /*6800*/  @!P3 IMAD.X R43, R3.reuse, 0x1, R166.reuse, P0 ;  /* 0x00000001032bb824 */ /* 0x140fe200000e06a6 */
[----:B------:R-:W5:Y:S01]  /*6810*/  @!P5 LDC.64 R8, c[0x0][0x218] ;  /* 0x00008600ff08db82 */ /* 0x000f620000000a00 */
[----:B-1----:R-:W-:Y:S01]  /*6820*/  @!P3 LEA R50, P1, R6, R38, 0x1 ;  /* 0x000000260632b211 */ /* 0x002fe200078208ff */
[----:B------:R2:W-:Y:S01]  /*6830*/  @P5 STS.128 [R235+0x9000], RZ ;  /* 0x009000ffeb005388 */ /* 0x0005e20000000c00 */
[----:B---3--:R-:W-:Y:S02]  /*6840*/  @!P2 IADD3 R48, P0, R4, R165, RZ ;  /* 0x000000a50430a210 */ /* 0x008fe40007f1e0ff */
[----:B------:R-:W-:Y:S01]  /*6850*/  @!P3 LEA.HI.X R51, R6, R39, R43, 0x1, P1 ;  /* 0x000000270633b211 */ /* 0x000fe200008f0c2b */
[----:B------:R-:W-:Y:S01]  /*6860*/  @!PT LDS RZ, [RZ] ;  /* 0x00000000fffff984 */ /* 0x000fe20000000800 */
[----:B------:R-:W-:Y:S01]  /*6870*/  @!PT LDS RZ, [RZ] ;  /* 0x00000000fffff984 */ /* 0x000fe20000000800 */
[----:B------:R-:W-:Y:S01]  /*6880*/  @!PT LDS RZ, [RZ] ;  /* 0x00000000fffff984 */ /* 0x000fe20000000800 */
[----:B------:R2:W-:Y:S01]  /*6890*/  @!P5 LDGSTS.E.BYPASS.LTC128B.128 [R235+0x9000], desc[UR22][R60.64] ;  /* 0x090000003cebdfae */ /* 0x0005e2000b901d56 */
[----:B------:R-:W-:Y:S01]  /*68a0*/  IADD3 R6, P1, R4, UR27, RZ ;  /* 0x0000001b04067c10 */ /* 0x000fe2000ff3e0ff */
[----:B------:R-:W1:Y:S01]  /*68b0*/  @!P4 LDC.64 R10, c[0x0][0x218] ;  /* 0x00008600ff0acb82 */ /* 0x000e620000000a00 */
[C---:B------:R-:W-:Y:S01]  /*68c0*/  @!P2 IMAD.X R4, R3.reuse, 0x1, R166, P0 ;  /* 0x000000010304a824 */ /* 0x040fe200000e06a6 */
[----:B----4-:R-:W-:Y:S01]  /*68d0*/  @!P2 LEA R36, P0, R48, R36, 0x1 ;  /* 0x000000243024a211 */ /* 0x010fe200078008ff */
[----:B------:R2:W-:Y:S01]  /*68e0*/  @P4 STS.128 [R235+0xb000], RZ ;  /* 0x00b000ffeb004388 */ /* 0x0005e20000000c00 */
[----:B------:R-:W-:-:S02]  /*68f0*/  IADD3.X R3, R3, UR26, RZ, P1, !PT ;  /* 0x0000001a03037c10 */ /* 0x000fc40008ffe4ff */
[----:B------:R-:W-:Y:S01]  /*6900*/  @!P2 LEA.HI.X R37, R48, R37, R4, 0x1, P0 ;  /* 0x000000253025a211 */ /* 0x000fe200000f0c04 */
[----:B------:R-:W-:Y:S01]  /*6910*/  @!PT LDS RZ, [RZ] ;  /* 0x00000000fffff984 */ /* 0x000fe20000000800 */
[----:B------:R-:W-:Y:S01]  /*6920*/  @!PT LDS RZ, [RZ] ;  /* 0x00000000fffff984 */ /* 0x000fe20000000800 */
[----:B------:R-:W-:Y:S01]  /*6930*/  @!PT LDS RZ, [RZ] ;  /* 0x00000000fffff984 */ /* 0x000fe20000000800 */
[----:B------:R2:W-:Y:S01]  /*6940*/  @!P4 LDGSTS.E.BYPASS.LTC128B.128 [R235+0xb000], desc[UR22][R44.64+0x80] ;  /* 0x0b0000802cebcfae */ /* 0x0005e2000b901d56 */
[----:B------:R-:W3:Y:S01]  /*6950*/  @!P3 LDC.64 R38, c[0x0][0x218] ;  /* 0x00008600ff26bb82 */ /* 0x000ee20000000a00 */
[CC--:B------:R-:W-:Y:S02]  /*6960*/  @!P5 IADD3 R4, P0, R6.reuse, R165.reuse, RZ ;  /* 0x000000a50604d210 */ /* 0x0c0fe40007f1e0ff */
[----:B------:R-:W-:Y:S01]  /*6970*/  @!P4 IADD3 R43, P1, R6, R165, RZ ;  /* 0x000000a5062bc210 */ /* 0x000fe20007f3e0ff */
[----:B------:R2:W-:Y:S02]  /*6980*/  @P3 STS.128 [R235+0xd000], RZ ;  /* 0x00d000ffeb003388 */ /* 0x0005e40000000c00 */
[C-C-:B------:R-:W-:Y:S01]  /*6990*/  @!P5 IMAD.X R48, R3.reuse, 0x1, R166.reuse, P0 ;  /* 0x000000010330d824 */ /* 0x140fe200000e06a6 */
[C---:B-----5:R-:W-:Y:S01]  /*69a0*/  @!P5 LEA R52, P0, R4.reuse, R8, 0x1 ;  /* 0x000000080434d211 */ /* 0x060fe200078008ff */
        /* <DEDUP_REMOVED lines=8> */
[----:B-1----:R-:W-:-:S03]  /*6a30*/  @!P4 LEA R10, P1, R43, R10, 0x1 ;  /* 0x0000000a2b0ac211 */ /* 0x002fc600078208ff */
[----:B------:R-:W-:Y:S01]  /*6a40*/  @!PT LDS RZ, [RZ] ;  /* 0x00000000fffff984 */ /* 0x000fe20000000800 */
[----:B------:R-:W-:Y:S01]  /*6a50*/  @!PT LDS RZ, [RZ] ;  /* 0x00000000fffff984 */ /* 0x000fe20000000800 */
[----:B------:R-:W-:Y:S01]  /*6a60*/  @!PT LDS RZ, [RZ] ;  /* 0x00000000fffff984 */ /* 0x000fe20000000800 */
[----:B------:R2:W-:Y:S01]  /*6a70*/  @!P2 LDGSTS.E.BYPASS.LTC128B.128 [R235+0xf000], desc[UR22][R36.64+0x180] ;  /* 0x0f00018024ebafae */ /* 0x0005e2000b901d56 */
[----:B------:R-:W-:Y:S01]  /*6a80*/  @!P4 LEA.HI.X R11, R43, R11, R8, 0x1, P1 ;  /* 0x0000000b2b0bc211 */ /* 0x000fe200008f0c08 */
[----:B------:R-:W-:Y:S02]  /*6a90*/  @!P3 IMAD.X R8, R3, 0x1, R166, P0 ;  /* 0x000000010308b824 */ /* 0x000fe400000e06a6 */
[----:B------:R2:W-:Y:S01]  /*6aa0*/  @P5 STS.128 [R235+0x9800], RZ ;  /* 0x009800ffeb005388 */ /* 0x0005e20000000c00 */
        /* <DEDUP_REMOVED lines=21> */
[----:B------:R-:W-:-:S04]  /*6c00*/  LEA R8, P0, R6, UR16, 0x1 ;  /* 0x0000001006087c11 */ /* 0x000fc8000f8008ff */
[----:B------:R-:W-:-:S05]  /*6c10*/  LEA.HI.X R9, R6, UR17, R3, 0x1, P0 ;  /* 0x0000001106097c11 */ /* 0x000fca00080f0c03 */
[----:B------:R-:W-:Y:S01]  /*6c20*/  @!PT LDS RZ, [RZ] ;  /* 0x00000000fffff984 */ /* 0x000fe20000000800 */
[----:B------:R-:W-:Y:S01]  /*6c30*/  @!PT LDS RZ, [RZ] ;  /* 0x00000000fffff984 */ /* 0x000fe20000000800 */
[----:B------:R-:W-:Y:S01]  /*6c40*/  @!PT LDS RZ, [RZ] ;  /* 0x00000000fffff984 */ /* 0x000fe20000000800 */
[----:B------:R1:W-:Y:S04]  /*6c50*/  LDGSTS.E.BYPASS.LTC128B.128 [R235+0xf800], desc[UR22][R8.64+0x180] ;  /* 0x0f80018008eb7fae */ /* 0x0003e8000b901d56 */
.L_x_1567:
[----:B------:R-:W-:Y:S05]  /*6c60*/  BSYNC B0 ;  /* 0x0000000000007941 */ /* 0x000fea0003800000 */
.L_x_1566:
[----:B------:R-:W0:Y:S01]  /*6c70*/  LDGDEPBAR ;  /* 0x00000000000079af */ /* 0x000e220000000000 */
[----:B------:R-:W-:-:S04]  /*6c80*/  IADD3 R165, P0, R42, R165, RZ ;  /* 0x000000a52aa57210 */ /* 0x000fc80007f1e0ff */
[----:B------:R-:W-:-:S09]  /*6c90*/  IADD3.X R166, R41, R166, RZ, P0, !PT ;  /* 0x000000a629a67210 */ /* 0x000fd200007fe4ff */
.L_x_1563:
[----:B------:R-:W-:Y:S01]  /*6ca0*/  VIADD R40, R40, UR14 ;  /* 0x0000000e28287c36 */ /* 0x000fe20008000000 */
[----:B------:R-:W-:Y:S01]  /*6cb0*/  ULDC UR12, c[0x0][0x2ec] ;  /* 0x0000bb00000c7ab9 */ /* 0x000fe20000000800 */
[----:B------:R-:W-:Y:S01]  /*6cc0*/  LEA R228, R0, UR4, 0x1 ;  /* 0x0000000400e47c11 */ /* 0x000fe2000f8e08ff */
[----:B------:R-:W-:Y:S01]  /*6cd0*/  ULDC.64 UR16, c[0x0][0x218] ;  /* 0x0000860000107ab9 */ /* 0x000fe20000000a00 */
[C---:B------:R-:W-:Y:S02]  /*6ce0*/  VIADD R4, R40.reuse, 0x1 ;  /* 0x0000000128047836 */ /* 0x040fe40000000000 */
[C---:B------:R-:W-:Y:S01]  /*6cf0*/  VIADD R3, R40.reuse, 0x8 ;  /* 0x0000000828037836 */ /* 0x040fe20000000000 */
[----:B------:R-:W-:Y:S01]  /*6d00*/  LDSM.16.MT88.4 R100, [R228+0x14000] ;  /* 0x01400000e464783b */ /* 0x000fe20000004200 */
[----:B------:R-:W-:Y:S01]  /*6d10*/  VIADD R6, R40, 0x20 ;  /* 0x0000002028067836 */ /* 0x000fe20000000000 */
[-C--:B------:R-:W-:Y:S01]  /*6d20*/  ISETP.GE.AND P1, PT, R4, R167.reuse, PT ;  /* 0x000000a70400720c */ /* 0x080fe20003f26270 */
[----:B-1----:R-:W-:Y:S01]  /*6d30*/  VIADD R8, R40, 0x30 ;  /* 0x0000003028087836 */ /* 0x002fe20000000000 */
[-C--:B------:R-:W-:Y:S01]  /*6d40*/  ISETP.GE.AND P4, PT, R4, R2.reuse, PT ;  /* 0x000000020400720c */ /* 0x080fe20003f86270 */
[C---:B------:R-:W-:Y:S01]  /*6d50*/  VIADD R4, R40.reuse, 0x9 ;  /* 0x0000000928047836 */ /* 0x040fe20000000000 */
[-C--:B------:R-:W-:Y:S01]  /*6d60*/  ISETP.GE.AND P0, PT, R3, R167.reuse, PT ;  /* 0x000000a70300720c */ /* 0x080fe20003f06270 */
[--C-:B------:R-:W-:Y:S01]  /*6d70*/  IMAD R226, R7, 0x2, R228.reuse ;  /* 0x0000000207e27824 */ /* 0x100fe200078e02e4 */
[-C--:B------:R-:W-:Y:S01]  /*6d80*/  ISETP.GE.AND P2, PT, R3, R2.reuse, PT ;  /* 0x000000020300720c */ /* 0x080fe20003f46270 */
[----:B------:R-:W-:Y:S01]  /*6d90*/  VIADD R3, R40, 0x10 ;  /* 0x0000001028037836 */ /* 0x000fe20000000000 */
[CC--:B------:R-:W-:Y:S01]  /*6da0*/  ISETP.GE.AND P5, PT, R4.reuse, R167.reuse, PT ;  /* 0x000000a70400720c */ /* 0x0c0fe20003fa6270 */
[C---:B------:R-:W-:Y:S01]  /*6db0*/  IMAD R225, R5.reuse, 0x2, R228 ;  /* 0x0000000205e17824 */ /* 0x040fe200078e02e4 */
[----:B------:R-:W-:Y:S01]  /*6dc0*/  ISETP.GE.AND P3, PT, R4, R2, PT ;  /* 0x000000020400720c */ /* 0x000fe20003f66270 */
[----:B------:R-:W-:Y:S01]  /*6dd0*/  VIADD R4, R40, 0x11 ;  /* 0x0000001128047836 */ /* 0x000fe20000000000 */
[----:B--2---:R-:W-:Y:S01]  /*6de0*/  FSEL R39, R28, -INF , !P0 ;  /* 0xff8000001c277808 */ /* 0x004fe20004000000 */
[----:B------:R-:W-:Y:S01]  /*6df0*/  IMAD R224, R5, 0x2, R226 ;  /* 0x0000000205e07824 */ /* 0x000fe200078e02e2 */
[----:B------:R-:W-:Y:S01]  /*6e00*/  FSEL R43, R30, -INF , !P2 ;  /* 0xff8000001e2b7808 */ /* 0x000fe20005000000 */
[----:B------:R-:W-:Y:S01]  /*6e10*/  LDSM.16.MT88.4 R52, [R225+0x10000] ;  /* 0x01000000e134783b */ /* 0x000fe20000004200 */
[----:B------:R-:W-:-:S02]  /*6e20*/  ISETP.GE.AND P0, PT, R3, R167, PT ;  /* 0x000000a70300720c */ /* 0x000fc40003f06270 */
[----:B------:R-:W-:Y:S01]  /*6e30*/  ISETP.GE.AND P2, PT, R3, R2, PT ;  /* 0x000000020300720c */ /* 0x000fe20003f46270 */
[----:B------:R-:W-:Y:S01]  /*6e40*/  VIADD R3, R40, 0x18 ;  /* 0x0000001828037836 */ /* 0x000fe20000000000 */
[----:B------:R-:W-:Y:S01]  /*6e50*/  FSEL R37, R29, -INF , !P5 ;  /* 0xff8000001d257808 */ /* 0x000fe20006800000 */
[----:B------:R-:W-:Y:S01]  /*6e60*/  LDSM.16.MT88.4 R60, [R224+0x10000] ;  /* 0x01000000e03c783b */ /* 0x000fe20000004200 */
[----:B------:R-:W-:Y:S02]  /*6e70*/  FSEL R41, R31, -INF , !P3 ;  /* 0xff8000001f297808 */ /* 0x000fe40005800000 */
[-C--:B------:R-:W-:Y:S01]  /*6e80*/  ISETP.GE.AND P5, PT, R4, R167.reuse, PT ;  /* 0x000000a70400720c */ /* 0x080fe20003fa6270 */
[----:B------:R-:W-:Y:S01]  /*6e90*/  LDSM.16.MT88.4 R84, [R225+0x12000] ;  /* 0x01200000e154783b */ /* 0x000fe20000004200 */
[----:B------:R-:W-:Y:S02]  /*6ea0*/  FSEL R31, R24, -INF , !P0 ;  /* 0xff800000181f7808 */ /* 0x000fe40004000000 */
[----:B------:R-:W-:Y:S01]  /*6eb0*/  FSEL R11, R26, -INF , !P2 ;  /* 0xff8000001a0b7808 */ /* 0x000fe20005000000 */
[----:B------:R-:W-:Y:S01]  /*6ec0*/  LDSM.16.MT88.4 R92, [R224+0x12000] ;  /* 0x01200000e05c783b */ /* 0x000fe20000004200 */
[----:B------:R-:W-:-:S02]  /*6ed0*/  ISETP.GE.AND P0, PT, R3, R167, PT ;  /* 0x000000a70300720c */ /* 0x000fc40003f06270 */
[-C--:B------:R-:W-:Y:S01]  /*6ee0*/  ISETP.GE.AND P2, PT, R3, R2.reuse, PT ;  /* 0x000000020300720c */ /* 0x080fe20003f46270 */
[----:B------:R-:W-:Y:S01]  /*6ef0*/  VIADD R3, R40, 0x19 ;  /* 0x0000001928037836 */ /* 0x000fe20000000000 */
[----:B------:R-:W-:Y:S01]  /*6f00*/  ISETP.GE.AND P3, PT, R4, R2, PT ;  /* 0x000000020400720c */ /* 0x000fe20003f66270 */
[C---:B------:R-:W-:Y:S01]  /*6f10*/  VIADD R4, R40.reuse, 0x21 ;  /* 0x0000002128047836 */ /* 0x040fe20000000000 */
[----:B------:R-:W-:Y:S01]  /*6f20*/  FSEL R29, R25, -INF , !P5 ;  /* 0xff800000191d7808 */ /* 0x000fe20006800000 */
[----:B------:R-:W-:Y:S01]  /*6f30*/  LDSM.16.MT88.4 R108, [R226+0x14000] ;  /* 0x01400000e26c783b */ /* 0x000fe20000004200 */
[----:B------:R-:W-:Y:S02]  /*6f40*/  ISETP.GE.AND P5, PT, R40, R167, PT ;  /* 0x000000a72800720c */ /* 0x000fe40003fa6270 */
        /* <DEDUP_REMOVED lines=12> */
[----:B------:R-:W-:Y:S01]  /*7010*/  ISETP.GE.AND P2, PT, R6, R2, PT ;  /* 0x000000020600720c */ /* 0x000fe20003f46270 */
[----:B------:R-:W-:Y:S01]  /*7020*/  LDSM.16.MT88.4 R144, [R225+0x16000] ;  /* 0x01600000e190783b */ /* 0x000fe20000004200 */
[----:B------:R-:W-:Y:S02]  /*7030*/  FMNMX.FTZ R6, R3, R33, !PT ;  /* 0x0000002103067209 */ /* 0x000fe40007810000 */
[----:B------:R-:W-:Y:S02]  /*7040*/  FSEL R23, R23, -INF , !P3 ;  /* 0xff80000017177808 */ /* 0x000fe40005800000 */
[----:B------:R-:W-:Y:S02]  /*7050*/  FMNMX.FTZ R6, R39, R6, !PT ;  /* 0x0000000627067209 */ /* 0x000fe40007810000 */
[----:B------:R-:W-:Y:S02]  /*7060*/  ISETP.GE.AND P3, PT, R40, R2, PT ;  /* 0x000000022800720c */ /* 0x000fe40003f66270 */
[----:B------:R-:W-:-:S02]  /*7070*/  FMNMX.FTZ R6, R37, R6, !PT ;  /* 0x0000000625067209 */ /* 0x000fc40007810000 */
[----:B------:R-:W-:Y:S02]  /*7080*/  FSEL R247, R16, -INF , !P0 ;  /* 0xff80000010f77808 */ /* 0x000fe40004000000 */
[----:B------:R-:W-:Y:S02]  /*7090*/  FSEL R35, R35, -INF , !P4 ;  /* 0xff80000023237808 */ /* 0x000fe40006000000 */
[----:B------:R-:W-:Y:S01]  /*70a0*/  FMNMX.FTZ R16, R31, R6, !PT ;  /* 0x000000061f107209 */ /* 0x000fe20007810000 */
[----:B------:R-:W-:Y:S01]  /*70b0*/  VIADD R6, R40, 0x31 ;  /* 0x0000003128067836 */ /* 0x000fe20000000000 */
[----:B------:R-:W-:Y:S02]  /*70c0*/  FSEL R45, R34, -INF , !P3 ;  /* 0xff800000222d7808 */ /* 0x000fe40005800000 */
[----:B------:R-:W-:Y:S02]  /*70d0*/  FMNMX.FTZ R16, R29, R16, !PT ;  /* 0x000000101d107209 */ /* 0x000fe40007810000 */
[----:B------:R-:W-:-:S02]  /*70e0*/  FMNMX.FTZ R10, R45, R35, !PT ;  /* 0x000000232d0a7209 */ /* 0x000fc40007810000 */
[----:B------:R-:W-:Y:S02]  /*70f0*/  FSEL R21, R21, -INF , !P1 ;  /* 0xff80000015157808 */ /* 0x000fe40004800000 */
[C---:B------:R-:W-:Y:S02]  /*7100*/  ISETP.GE.AND P5, PT, R4.reuse, R167, PT ;  /* 0x000000a70400720c */ /* 0x040fe40003fa6270 */
[----:B------:R-:W-:Y:S01]  /*7110*/  ISETP.GE.AND P1, PT, R4, R2, PT ;  /* 0x000000020400720c */ /* 0x000fe20003f26270 */
[----:B------:R-:W-:Y:S01]  /*7120*/  VIADD R4, R40, 0x28 ;  /* 0x0000002828047836 */ /* 0x000fe20000000000 */
[----:B------:R-:W-:Y:S02]  /*7130*/  FMNMX.FTZ R16, R25, R16, !PT ;  /* 0x0000001019107209 */ /* 0x000fe40007810000 */
[----:B------:R-:W-:Y:S02]  /*7140*/  FMNMX.FTZ R10, R43, R10, !PT ;  /* 0x0000000a2b0a7209 */ /* 0x000fe40007810000 */
[----:B------:R-:W-:-:S02]  /*7150*/  FMNMX.FTZ R16, R21, R16, !PT ;  /* 0x0000001015107209 */ /* 0x000fc40007810000 */
[----:B------:R-:W-:Y:S02]  /*7160*/  FMNMX.FTZ R10, R41, R10, !PT ;  /* 0x0000000a290a7209 */ /* 0x000fe40007810000 */
[C---:B------:R-:W-:Y:S02]  /*7170*/  ISETP.GE.AND P4, PT, R4.reuse, R167, PT ;  /* 0x000000a70400720c */ /* 0x040fe40003f86270 */
[----:B------:R-:W-:Y:S01]  /*7180*/  ISETP.GE.AND P0, PT, R4, R2, PT ;  /* 0x000000020400720c */ /* 0x000fe20003f06270 */
[----:B------:R-:W-:Y:S01]  /*7190*/  VIADD R4, R40, 0x29 ;  /* 0x0000002928047836 */ /* 0x000fe20000000000 */
[----:B------:R-:W-:Y:S02]  /*71a0*/  FSEL R191, R17, -INF , !P5 ;  /* 0xff80000011bf7808 */ /* 0x000fe40006800000 */
[----:B------:R-:W-:Y:S02]  /*71b0*/  FMNMX.FTZ R16, R247, R16, !PT ;  /* 0x00000010f7107209 */ /* 0x000fe40007810000 */
[----:B------:R-:W-:-:S02]  /*71c0*/  FMNMX.FTZ R10, R11, R10, !PT ;  /* 0x0000000a0b0a7209 */ /* 0x000fc40007810000 */
[----:B------:R-:W-:Y:S02]  /*71d0*/  FSEL R241, R18, -INF , !P2 ;  /* 0xff80000012f17808 */ /* 0x000fe40005000000 */
[----:B------:R-:W-:Y:S02]  /*71e0*/  FSEL R243, R12, -INF , !P4 ;  /* 0xff8000000cf37808 */ /* 0x000fe40006000000 */
[----:B------:R-:W-:Y:S02]  /*71f0*/  ISETP.GE.AND P2, PT, R4, R167, PT ;  /* 0x000000a70400720c */ /* 0x000fe40003f46270 */
[----:B------:R-:W-:Y:S02]  /*7200*/  FMNMX.FTZ R12, R191, R16, !PT ;  /* 0x00000010bf0c7209 */ /* 0x000fe40007810000 */
[----:B------:R-:W-:Y:S02]  /*7210*/  FMNMX.FTZ R10, R27, R10, !PT ;  /* 0x0000000a1b0a7209 */ /* 0x000fe40007810000 */
[----:B------:R-:W-:-:S02]  /*7220*/  FSEL R195, R19, -INF , !P1 ;  /* 0xff80000013c37808 */ /* 0x000fc40004800000 */
[-C--:B------:R-:W-:Y:S02]  /*7230*/  ISETP.GE.AND P1, PT, R8, R167.reuse, PT ;  /* 0x000000a70800720c */ /* 0x080fe40003f26270 */
[----:B------:R-:W-:Y:S02]  /*7240*/  FSEL R193, R13, -INF , !P2 ;  /* 0xff8000000dc17808 */ /* 0x000fe40005000000 */
[----:B------:R-:W-:Y:S02]  /*7250*/  FMNMX.FTZ R12, R243, R12, !PT ;  /* 0x0000000cf30c7209 */ /* 0x000fe40007810000 */
[----:B------:R-:W-:Y:S02]  /*7260*/  FMNMX.FTZ R10, R9, R10, !PT ;  /* 0x0000000a090a7209 */ /* 0x000fe40007810000 */
[----:B------:R-:W-:Y:S01]  /*7270*/  ISETP.GE.AND P3, PT, R4, R2, PT ;  /* 0x000000020400720c */ /* 0x000fe20003f66270 */
[----:B------:R-:W-:Y:S01]  /*7280*/  VIADD R4, R40, 0x38 ;  /* 0x0000003828047836 */ /* 0x000fe20000000000 */
[----:B------:R-:W-:Y:S01]  /*7290*/  ISETP.GE.AND P2, PT, R6, R167, PT ;  /* 0x000000a70600720c */ /* 0x000fe20003f46270 */
[----:B------:R-:W-:Y:S01]  /*72a0*/  VIADD R40, R40, 0x39 ;  /* 0x0000003928287836 */ /* 0x000fe20000000000 */
[----:B------:R-:W-:-:S02]  /*72b0*/  FSEL R237, R68, -INF , !P1 ;  /* 0xff80000044ed7808 */ /* 0x000fc40004800000 */
[----:B------:R-:W-:Y:S02]  /*72c0*/  FMNMX.FTZ R12, R193, R12, !PT ;  /* 0x0000000cc10c7209 */ /* 0x000fe40007810000 */
[----:B------:R-:W-:Y:S02]  /*72d0*/  FMNMX.FTZ R10, R23, R10, !PT ;  /* 0x0000000a170a7209 */ /* 0x000fe40007810000 */
[----:B------:R-:W-:Y:S02]  /*72e0*/  ISETP.GE.AND P1, PT, R4, R167, PT ;  /* 0x000000a70400720c */ /* 0x000fe40003f26270 */
[----:B------:R-:W-:Y:S02]  /*72f0*/  FSEL R207, R69, -INF , !P2 ;  /* 0xff80000045cf7808 */ /* 0x000fe40005000000 */
[----:B------:R-:W-:Y:S02]  /*7300*/  FMNMX.FTZ R12, R237, R12, !PT ;  /* 0x0000000ced0c7209 */ /* 0x000fe40007810000 */
[----:B------:R-:W-:-:S02]  /*7310*/  FMNMX.FTZ R10, R241, R10, !PT ;  /* 0x0000000af10a7209 */ /* 0x000fc40007810000 */
[----:B------:R-:W-:Y:S02]  /*7320*/  ISETP.GE.AND P2, PT, R40, R167, PT ;  /* 0x000000a72800720c */ /* 0x000fe40003f46270 */
[----:B------:R-:W-:Y:S02]  /*7330*/  FSEL R205, R76, -INF , !P1 ;  /* 0xff8000004ccd7808 */ /* 0x000fe40004800000 */
[----:B------:R-:W-:Y:S02]  /*7340*/  FMNMX.FTZ R12, R207, R12, !PT ;  /* 0x0000000ccf0c7209 */ /* 0x000fe40007810000 */
[----:B------:R-:W-:Y:S02]  /*7350*/  FSEL R239, R14, -INF , !P0 ;  /* 0xff8000000eef7808 */ /* 0x000fe40004000000 */
[----:B------:R-:W-:Y:S02]  /*7360*/  FMNMX.FTZ R10, R195, R10, !PT ;  /* 0x0000000ac30a7209 */ /* 0x000fe40007810000 */
[----:B------:R-:W-:-:S02]  /*7370*/  FSEL R203, R77, -INF , !P2 ;  /* 0xff8000004dcb7808 */ /* 0x000fc40005000000 */
[----:B------:R-:W-:Y:S02]  /*7380*/  FMNMX.FTZ R12, R205, R12, !PT ;  /* 0x0000000ccd0c7209 */ /* 0x000fe40007810000 */
[----:B------:R-:W-:Y:S02]  /*7390*/  ISETP.GE.AND P0, PT, R8, R2, PT ;  /* 0x000000020800720c */ /* 0x000fe40003f06270 */
[----:B------:R-:W-:Y:S02]  /*73a0*/  FSEL R197, R15, -INF , !P3 ;  /* 0xff8000000fc57808 */ /* 0x000fe40005800000 */
[----:B------:R-:W-:Y:S02]  /*73b0*/  FMNMX.FTZ R10, R239, R10, !PT ;  /* 0x0000000aef0a7209 */ /* 0x000fe40007810000 */
[----:B------:R-:W-:Y:S02]  /*73c0*/  FMNMX.FTZ R8, R203, R12, !PT ;  /* 0x0000000ccb087209 */ /* 0x000fe40007810000 */
[----:B------:R-:W-:-:S02]  /*73d0*/  ISETP.GE.AND P1, PT, R6, R2, PT ;  /* 0x000000020600720c */ /* 0x000fc40003f26270 */
[----:B------:R-:W-:Y:S01]  /*73e0*/  FSEL R201, R70, -INF , !P0 ;  /* 0xff80000046c97808 */ /* 0x000fe20004000000 */
[----:B------:R-:W1:Y:S01]  /*73f0*/  SHFL.BFLY PT, R13, R8, 0x2, 0x1f ;  /* 0x0c401f00080d7f89 */ /* 0x000e6200000e0000 */
[----:B------:R-:W-:Y:S02]  /*7400*/  FMNMX.FTZ R10, R197, R10, !PT ;  /* 0x0000000ac50a7209 */ /* 0x000fe40007810000 */
[----:B------:R-:W-:Y:S02]  /*7410*/  ISETP.GE.AND P0, PT, R4, R2, PT ;  /* 0x000000020400720c */ /* 0x000fe40003f06270 */
[----:B------:R-:W-:Y:S02]  /*7420*/  FSEL R199, R71, -INF , !P1 ;  /* 0xff80000047c77808 */ /* 0x000fe40004800000 */
[----:B------:R-:W-:Y:S01]  /*7430*/  FMNMX.FTZ R10, R201, R10, !PT ;  /* 0x0000000ac90a7209 */ /* 0x000fe20007810000 */
[----:B------:R-:W-:Y:S01]  /*7440*/  LDSM.16.MT88.4 R68, [R228+0x12000] ;  /* 0x01200000e444783b */ /* 0x000fe20000004200 */
[----:B------:R-:W-:-:S02]  /*7450*/  ISETP.GE.AND P1, PT, R40, R2, PT ;  /* 0x000000022800720c */ /* 0x000fc40003f26270 */
[----:B------:R-:W-:Y:S02]  /*7460*/  FSEL R171, R78, -INF , !P0 ;  /* 0xff8000004eab7808 */ /* 0x000fe40004000000 */
[----:B------:R-:W-:Y:S02]  /*7470*/  FMNMX.FTZ R10, R199, R10, !PT ;  /* 0x0000000ac70a7209 */ /* 0x000fe40007810000 */
[----:B------:R-:W-:Y:S02]  /*7480*/  FSEL R169, R79, -INF , !P1 ;  /* 0xff8000004fa97808 */ /* 0x000fe40004800000 */
[----:B------:R-:W-:Y:S01]  /*7490*/  FMNMX.FTZ R10, R171, R10, !PT ;  /* 0x0000000aab0a7209 */ /* 0x000fe20007810000 */
[----:B------:R-:W-:Y:S03]  /*74a0*/  LDSM.16.MT88.4 R76, [R226+0x12000] ;  /* 0x01200000e24c783b */ /* 0x000fe60000004200 */
[----:B------:R-:W-:-:S02]  /*74b0*/  FMNMX.FTZ R17, R169, R10, !PT ;  /* 0x0000000aa9117209 */ /* 0x000fc40007810000 */
[----:B-1----:R-:W-:-:S03]  /*74c0*/  FMNMX.FTZ R15, R8, R13, !PT ;  /* 0x0000000d080f7209 */ /* 0x002fc60007810000 */
[----:B------:R-:W1:Y:S04]  /*74d0*/  SHFL.BFLY PT, R4, R17, 0x2, 0x1f ;  /* 0x0c401f0011047f89 */ /* 0x000e6800000e0000 */
[----:B------:R-:W2:Y:S01]  /*74e0*/  SHFL.BFLY PT, R164, R15, 0x1, 0x1f ;  /* 0x0c201f000fa47f89 */ /* 0x000ea200000e0000 */
[----:B-1----:R-:W-:-:S03]  /*74f0*/  FMNMX.FTZ R13, R17, R4, !PT ;  /* 0x00000004110d7209 */ /* 0x002fc60007810000 */
[----:B------:R-:W-:Y:S01]  /*7500*/  LDSM.16.MT88.4 R16, [R224+0x16000] ;  /* 0x01600000e010783b */ /* 0x000fe20000004200 */
[----:B--2---:R-:W-:-:S03]  /*7510*/  FMNMX.FTZ R164, R15, R164, !PT ;  /* 0x000000a40fa47209 */ /* 0x004fc60007810000 */
[----:B------:R-:W1:Y:S01]  /*7520*/  SHFL.BFLY PT, R4, R13, 0x1, 0x1f ;  /* 0x0c201f000d047f89 */ /* 0x000e6200000e0000 */
[C---:B------:R-:W-:Y:S01]  /*7530*/  FSETP.NEU.FTZ.AND P0, PT, R164.reuse, -INF , PT ;  /* 0xff800000a400780b */ /* 0x040fe20003f1d000 */
[----:B------:R-:W-:-:S05]  /*7540*/  FMUL.FTZ R170, R164, UR12 ;  /* 0x0000000ca4aa7c20 */ /* 0x000fca0008410000 */
[----:B------:R-:W-:-:S05]  /*7550*/  FSEL R170, R170, RZ, P0 ;  /* 0x000000ffaaaa7208 */ /* 0x000fca0000000000 */
[--C-:B------:R-:W-:Y:S01]  /*7560*/  FFMA.FTZ R187, R3, UR12, -R170.reuse ;  /* 0x0000000c03bb7c23 */ /* 0x100fe200080108aa */
[--C-:B------:R-:W-:Y:S01]  /*7570*/  FFMA.FTZ R185, R39, UR12, -R170.reuse ;  /* 0x0000000c27b97c23 */ /* 0x100fe200080108aa */
[--C-:B------:R-:W-:Y:S01]  /*7580*/  FFMA.FTZ R182, R37, UR12, -R170.reuse ;  /* 0x0000000c25b67c23 */ /* 0x100fe200080108aa */
[--C-:B------:R-:W-:Y:S01]  /*7590*/  FFMA.FTZ R186, R33, UR12, -R170.reuse ;  /* 0x0000000c21ba7c23 */ /* 0x100fe200080108aa */
[----:B------:R-:W2:Y:S01]  /*75a0*/  LDSM.16.MT88.4 R36, [R228+0x10000] ;  /* 0x01000000e424783b */ /* 0x000ea20000004200 */
[--C-:B------:R-:W-:Y:S01]  /*75b0*/  FFMA.FTZ R181, R31, UR12, -R170.reuse ;  /* 0x0000000c1fb57c23 */ /* 0x100fe200080108aa */
[----:B------:R-:W-:Y:S01]  /*75c0*/  MUFU.EX2 R187, R187 ;  /* 0x000000bb00bb7308 */ /* 0x000fe20000000800 */
[--C-:B------:R-:W-:Y:S01]  /*75d0*/  FFMA.FTZ R180, R29, UR12, -R170.reuse ;  /* 0x0000000c1db47c23 */ /* 0x100fe200080108aa */
[--C-:B------:R-:W-:Y:S01]  /*75e0*/  FFMA.FTZ R178, R25, UR12, -R170.reuse ;  /* 0x0000000c19b27c23 */ /* 0x100fe200080108aa */
[--C-:B------:R-:W-:Y:S01]  /*75f0*/  FFMA.FTZ R173, R21, UR12, -R170.reuse ;  /* 0x0000000c15ad7c23 */ /* 0x100fe200080108aa */
[--C-:B------:R-:W-:Y:S01]  /*7600*/  FFMA.FTZ R190, R247, UR12, -R170.reuse ;  /* 0x0000000cf7be7c23 */ /* 0x100fe200080108aa */
[----:B-1----:R-:W-:Y:S01]  /*7610*/  FMNMX.FTZ R3, R13, R4, !PT ;  /* 0x000000040d037209 */ /* 0x002fe20007810000 */
[--C-:B------:R-:W-:Y:S01]  /*7620*/  FFMA.FTZ R191, R191, UR12, -R170.reuse ;  /* 0x0000000cbfbf7c23 */ /* 0x100fe200080108aa */
[----:B------:R-:W-:Y:S01]  /*7630*/  LDSM.16.MT88.4 R12, [R228+0x10800] ;  /* 0x01080000e40c783b */ /* 0x000fe20000004200 */
[----:B------:R-:W1:Y:S01]  /*7640*/  MUFU.EX2 R186, R186 ;  /* 0x000000ba00ba7308 */ /* 0x000e620000000800 */
[C---:B------:R-:W-:Y:S01]  /*7650*/  FSETP.NEU.FTZ.AND P0, PT, R3.reuse, -INF , PT ;  /* 0xff8000000300780b */ /* 0x040fe20003f1d000 */
[----:B------:R-:W-:Y:S01]  /*7660*/  FMUL.FTZ R168, R3, UR12 ;  /* 0x0000000c03a87c20 */ /* 0x000fe20008410000 */
[----:B------:R-:W-:Y:S01]  /*7670*/  LDSM.16.MT88.4 R4, [R225+0x10800] ;  /* 0x01080000e104783b */ /* 0x000fe20000004200 */
[--C-:B------:R-:W-:Y:S01]  /*7680*/  FFMA.FTZ R192, R243, UR12, -R170.reuse ;  /* 0x0000000cf3c07c23 */ /* 0x100fe200080108aa */
[--C-:B------:R-:W-:Y:S01]  /*7690*/  FFMA.FTZ R193, R193, UR12, -R170.reuse ;  /* 0x0000000cc1c17c23 */ /* 0x100fe200080108aa */
[--C-:B------:R-:W-:Y:S01]  /*76a0*/  FFMA.FTZ R198, R237, UR12, -R170.reuse ;  /* 0x0000000cedc67c23 */ /* 0x100fe200080108aa */
[----:B------:R-:W-:Y:S01]  /*76b0*/  FSEL R168, R168, RZ, P0 ;  /* 0x000000ffa8a87208 */ /* 0x000fe20000000000 */
[----:B------:R-:W-:Y:S01]  /*76c0*/  MUFU.EX2 R185, R185 ;  /* 0x000000b900b97308 */ /* 0x000fe20000000800 */
[--C-:B------:R-:W-:Y:S01]  /*76d0*/  FFMA.FTZ R207, R207, UR12, -R170.reuse ;  /* 0x0000000ccfcf7c23 */ /* 0x100fe200080108aa */
[--C-:B------:R-:W-:Y:S01]  /*76e0*/  FFMA.FTZ R200, R205, UR12, -R170.reuse ;  /* 0x0000000ccdc87c23 */ /* 0x100fe200080108aa */
[----:B------:R-:W-:Y:S01]  /*76f0*/  FFMA.FTZ R243, R203, UR12, -R170 ;  /* 0x0000000ccbf37c23 */ /* 0x000fe200080108aa */
[--C-:B------:R-:W-:Y:S01]  /*7700*/  FFMA.FTZ R188, R45, UR12, -R168.reuse ;  /* 0x0000000c2dbc7c23 */ /* 0x100fe200080108a8 */
[--C-:B------:R-:W-:Y:S01]  /*7710*/  FFMA.FTZ R189, R35, UR12, -R168.reuse ;  /* 0x0000000c23bd7c23 */ /* 0x100fe200080108a8 */
[----:B------:R-:W3:Y:S01]  /*7720*/  LDSM.16.MT88.4 R44, [R226+0x10000] ;  /* 0x01000000e22c783b */ /* 0x000ee20000004200 */
[--C-:B------:R-:W-:Y:S01]  /*7730*/  FFMA.FTZ R184, R43, UR12, -R168.reuse ;  /* 0x0000000c2bb87c23 */ /* 0x100fe200080108a8 */
[--C-:B------:R-:W-:Y:S01]  /*7740*/  FFMA.FTZ R183, R41, UR12, -R168.reuse ;  /* 0x0000000c29b77c23 */ /* 0x100fe200080108a8 */
[----:B------:R-:W4:Y:S01]  /*7750*/  MUFU.EX2 R182, R182 ;  /* 0x000000b600b67308 */ /* 0x000f220000000800 */
[--C-:B------:R-:W-:Y:S01]  /*7760*/  FFMA.FTZ R179, R11, UR12, -R168.reuse ;  /* 0x0000000c0bb37c23 */ /* 0x100fe200080108a8 */
[--C-:B------:R-:W-:Y:S01]  /*7770*/  FFMA.FTZ R177, R9, UR12, -R168.reuse ;  /* 0x0000000c09b17c23 */ /* 0x100fe200080108a8 */
[----:B-1----:R-:W-:Y:S01]  /*7780*/  F2FP.F16.F32.PACK_AB R152, R186, R187 ;  /* 0x000000bbba98723e */ /* 0x002fe200000000ff */
[----:B------:R-:W1:Y:S01]  /*7790*/  LDSM.16.MT88.4 R8, [R226+0x10800] ;  /* 0x01080000e208783b */ /* 0x000e620000004200 */
[--C-:B------:R-:W-:Y:S01]  /*77a0*/  FFMA.FTZ R176, R27, UR12, -R168.reuse ;  /* 0x0000000c1bb07c23 */ /* 0x100fe200080108a8 */
[--C-:B------:R-:W-:Y:S01]  /*77b0*/  FFMA.FTZ R0, R23, UR12, -R168.reuse ;  /* 0x0000000c17007c23 */ /* 0x100fe200080108a8 */
[--C-:B------:R-:W-:Y:S01]  /*77c0*/  FFMA.FTZ R194, R241, UR12, -R168.reuse ;  /* 0x0000000cf1c27c23 */ /* 0x100fe200080108a8 */
[----:B------:R-:W-:Y:S01]  /*77d0*/  MUFU.EX2 R188, R188 ;  /* 0x000000bc00bc7308 */ /* 0x000fe20000000800 */
[----:B------:R-:W5:Y:S01]  /*77e0*/  LDSM.16.MT88.4 R20, [R224+0x10800] ;  /* 0x01080000e014783b */ /* 0x000f620000004200 */
[--C-:B------:R-:W-:Y:S01]  /*77f0*/  FFMA.FTZ R195, R195, UR12, -R168.reuse ;  /* 0x0000000cc3c37c23 */ /* 0x100fe200080108a8 */
[--C-:B------:R-:W-:Y:S01]  /*7800*/  FFMA.FTZ R196, R239, UR12, -R168.reuse ;  /* 0x0000000cefc47c23 */ /* 0x100fe200080108a8 */
[--C-:B------:R-:W-:Y:S01]  /*7810*/  FFMA.FTZ R197, R197, UR12, -R168.reuse ;  /* 0x0000000cc5c57c23 */ /* 0x100fe200080108a8 */
[----:B------:R-:W-:Y:S01]  /*7820*/  LDSM.16.MT88.4 R32, [R228+0x12800] ;  /* 0x01280000e420783b */ /* 0x000fe20000004200 */
[--C-:B------:R-:W-:Y:S01]  /*7830*/  FFMA.FTZ R202, R199, UR12, -R168.reuse ;  /* 0x0000000cc7ca7c23 */ /* 0x100fe200080108a8 */
[--C-:B------:R-:W-:Y:S01]  /*7840*/  FFMA.FTZ R201, R201, UR12, -R168.reuse ;  /* 0x0000000cc9c97c23 */ /* 0x100fe200080108a8 */
[----:B------:R-:W2:Y:S01]  /*7850*/  MUFU.EX2 R189, R189 ;  /* 0x000000bd00bd7308 */ /* 0x000ea20000000800 */
[----:B----4-:R-:W-:Y:S01]  /*7860*/  F2FP.F16.F32.PACK_AB R154, R182, R185 ;  /* 0x000000b9b69a723e */ /* 0x010fe200000000ff */
[----:B------:R-:W-:Y:S01]  /*7870*/  LDSM.16.MT88.4 R24, [R226+0x12800] ;  /* 0x01280000e218783b */ /* 0x000fe20000004200 */
[--C-:B------:R-:W-:Y:S01]  /*7880*/  FFMA.FTZ R199, R171, UR12, -R168.reuse ;  /* 0x0000000cabc77c23 */ /* 0x100fe200080108a8 */
[----:B------:R-:W-:Y:S01]  /*7890*/  FFMA.FTZ R204, R169, UR12, -R168 ;  /* 0x0000000ca9cc7c23 */ /* 0x000fe200080108a8 */
[----:B------:R-:W-:Y:S01]  /*78a0*/  FADD.FTZ R186, R187, R186 ;  /* 0x000000babbba7221 */ /* 0x000fe20000010000 */
[----:B------:R-:W-:Y:S01]  /*78b0*/  LDSM.16.MT88.4 R168, [R225+0x13800] ;  /* 0x01380000e1a8783b */ /* 0x000fe20000004200 */
[----:B------:R-:W-:Y:S01]  /*78c0*/  LEA R240, P0, R165, UR16, 0x1 ;  /* 0x00000010a5f07c11 */ /* 0x000fe2000f8008ff */
[----:B------:R-:W-:Y:S01]  /*78d0*/  MUFU.EX2 R184, R184 ;  /* 0x000000b800b87308 */ /* 0x000fe20000000800 */
[----:B------:R-:W-:-:S02]  /*78e0*/  FADD.FTZ R185, R185, R186 ;  /* 0x000000bab9b97221 */ /* 0x000fc40000010000 */
[----:B------:R-:W-:Y:S02]  /*78f0*/  LEA.HI.X R239, R165, UR17, R166, 0x1, P0 ;  /* 0x00000011a5ef7c11 */ /* 0x000fe400080f0ca6 */
[----:B------:R-:W-:-:S03]  /*7900*/  FADD.FTZ R182, R182, R185 ;  /* 0x000000b9b6b67221 */ /* 0x000fc60000010000 */
[----:B------:R-:W4:Y:S01]  /*7910*/  MUFU.EX2 R183, R183 ;  /* 0x000000b700b77308 */ /* 0x000f220000000800 */
[----:B--2---:R-:W-:Y:S01]  /*7920*/  F2FP.F16.F32.PACK_AB R153, R189, R188 ;  /* 0x000000bcbd99723e */ /* 0x004fe200000000ff */
[----:B------:R-:W-:-:S06]  /*7930*/  FADD.FTZ R189, R188, R189 ;  /* 0x000000bdbcbd7221 */ /* 0x000fcc0000010000 */
[----:B------:R-:W-:Y:S08]  /*7940*/  MUFU.EX2 R181, R181 ;  /* 0x000000b500b57308 */ /* 0x000ff00000000800 */
[----:B------:R-:W2:Y:S01]  /*7950*/  MUFU.EX2 R180, R180 ;  /* 0x000000b400b47308 */ /* 0x000ea20000000800 */
[----:B----4-:R-:W-:-:S07]  /*7960*/  F2FP.F16.F32.PACK_AB R155, R183, R184 ;  /* 0x000000b8b79b723e */ /* 0x010fce00000000ff */
[C---:B------:R-:W-:Y:S01]  /*7970*/  HMMA.16816.F32 R160, R152.reuse, R36, RZ ;  /* 0x0000002498a0723c */ /* 0x040fe200000018ff */
[----:B------:R-:W-:Y:S05]  /*7980*/  MUFU.EX2 R178, R178 ;  /* 0x000000b200b27308 */ /* 0x000fea0000000800 */
[----:B---3--:R-:W-:Y:S03]  /*7990*/  HMMA.16816.F32 R40, R152, R44, RZ ;  /* 0x0000002c9828723c */ /* 0x008fe600000018ff */
[----:B------:R-:W3:Y:S01]  /*79a0*/  MUFU.EX2 R173, R173 ;  /* 0x000000ad00ad7308 */ /* 0x000ee20000000800 */
[----:B--2---:R-:W-:-:S02]  /*79b0*/  F2FP.F16.F32.PACK_AB R28, R180, R181 ;  /* 0x000000b5b41c723e */ /* 0x004fc400000000ff */
[C---:B------:R-:W-:Y:S05]  /*79c0*/  HMMA.16816.F32 R36, R152.reuse, R38, RZ ;  /* 0x000000269824723c */ /* 0x040fea00000018ff */
[----:B------:R-:W-:Y:S01]  /*79d0*/  MUFU.EX2 R179, R179 ;  /* 0x000000b300b37308 */ /* 0x000fe20000000800 */
[C---:B------:R-:W-:Y:S06]  /*79e0*/  HMMA.16816.F32 R44, R152.reuse, R46, RZ ;  /* 0x0000002e982c723c */ /* 0x040fec00000018ff */
[----:B------:R-:W-:Y:S01]  /*79f0*/  HMMA.16816.F32 R48, R152, R52, RZ ;  /* 0x000000349830723c */ /* 0x000fe200000018ff */
[----:B------:R-:W2:Y:S01]  /*7a00*/  MUFU.EX2 R176, R176 ;  /* 0x000000b000b07308 */ /* 0x000ea20000000800 */
[----:B---3--:R-:W-:-:S04]  /*7a10*/  F2FP.F16.F32.PACK_AB R30, R173, R178 ;  /* 0x000000b2ad1e723e */ /* 0x008fc800000000ff */
[C---:B------:R-:W-:Y:S03]  /*7a20*/  HMMA.16816.F32 R56, R152.reuse, R60, RZ ;  /* 0x0000003c9838723c */ /* 0x040fe600000018ff */
[----:B------:R-:W-:Y:S03]  /*7a30*/  MUFU.EX2 R177, R177 ;  /* 0x000000b100b17308 */ /* 0x000fe60000000800 */
[C---:B------:R-:W-:Y:S05]  /*7a40*/  HMMA.16816.F32 R64, R152.reuse, R68, RZ ;  /* 0x000000449840723c */ /* 0x040fea00000018ff */
[----:B------:R-:W3:Y:S01]  /*7a50*/  MUFU.EX2 R0, R0 ;  /* 0x0000000000007308 */ /* 0x000ee20000000800 */
[----:B--2---:R-:W-:Y:S01]  /*7a60*/  F2FP.F16.F32.PACK_AB R29, R176, R179 ;  /* 0x000000b3b01d723e */ /* 0x004fe200000000ff */
[C---:B------:R-:W-:Y:S06]  /*7a70*/  HMMA.16816.F32 R72, R152.reuse, R76, RZ ;  /* 0x0000004c9848723c */ /* 0x040fec00000018ff */
[C---:B------:R-:W-:Y:S01]  /*7a80*/  HMMA.16816.F32 R80, R152.reuse, R84, RZ ;  /* 0x000000549850723c */ /* 0x040fe200000018ff */
[----:B------:R-:W-:Y:S05]  /*7a90*/  MUFU.EX2 R190, R190 ;  /* 0x000000be00be7308 */ /* 0x000fea0000000800 */
[----:B------:R-:W-:Y:S01]  /*7aa0*/  HMMA.16816.F32 R88, R152, R92, RZ ;  /* 0x0000005c9858723c */ /* 0x000fe200000018ff */
[----:B---3--:R-:W-:-:S02]  /*7ab0*/  F2FP.F16.F32.PACK_AB R31, R0, R177 ;  /* 0x000000b1001f723e */ /* 0x008fc400000000ff */
[----:B------:R-:W2:Y:S03]  /*7ac0*/  MUFU.EX2 R191, R191 ;  /* 0x000000bf00bf7308 */ /* 0x000ea60000000800 */
        /* <DEDUP_REMOVED lines=9> */
[----:B------:R-:W3:Y:S05]  /*7b60*/  MUFU.EX2 R195, R195 ;  /* 0x000000c300c37308 */ /* 0x000eea0000000800 */
[C---:B------:R-:W-:Y:S03]  /*7b70*/  HMMA.16816.F32 R140, R152.reuse, R144, RZ ;  /* 0x00000090988c723c */ /* 0x040fe600000018ff */
[----:B------:R-:W-:Y:S03]  /*7b80*/  MUFU.EX2 R196, R196 ;  /* 0x000000c400c47308 */ /* 0x000fe60000000800 */
[C---:B------:R-:W-:Y:S05]  /*7b90*/  HMMA.16816.F32 R52, R152.reuse, R54, RZ ;  /* 0x000000369834723c */ /* 0x040fea00000018ff */
[----:B------:R-:W4:Y:S01]  /*7ba0*/  MUFU.EX2 R197, R197 ;  /* 0x000000c500c57308 */ /* 0x000f220000000800 */
[C---:B------:R-:W-:Y:S06]  /*7bb0*/  HMMA.16816.F32 R60, R152.reuse, R62, RZ ;  /* 0x0000003e983c723c */ /* 0x040fec00000018ff */
[C---:B------:R-:W-:Y:S01]  /*7bc0*/  HMMA.16816.F32 R68, R152.reuse, R70, RZ ;  /* 0x000000469844723c */ /* 0x040fe200000018ff */
[----:B------:R-:W-:Y:S05]  /*7bd0*/  MUFU.EX2 R198, R198 ;  /* 0x000000c600c67308 */ /* 0x000fea0000000800 */
[C---:B------:R-:W-:Y:S03]  /*7be0*/  HMMA.16816.F32 R76, R152.reuse, R78, RZ ;  /* 0x0000004e984c723c */ /* 0x040fe600000018ff */
[----:B------:R-:W4:Y:S03]  /*7bf0*/  MUFU.EX2 R207, R207 ;  /* 0x000000cf00cf7308 */ /* 0x000f260000000800 */
[C---:B------:R-:W-:Y:S05]  /*7c00*/  HMMA.16816.F32 R84, R152.reuse, R86, RZ ;  /* 0x000000569854723c */ /* 0x040fea00000018ff */
[----:B------:R-:W-:Y:S01]  /*7c10*/  MUFU.EX2 R200, R200 ;  /* 0x000000c800c87308 */ /* 0x000fe20000000800 */
[C---:B------:R-:W-:Y:S06]  /*7c20*/  HMMA.16816.F32 R92, R152.reuse, R94, RZ ;  /* 0x0000005e985c723c */ /* 0x040fec00000018ff */
[C---:B------:R-:W-:Y:S01]  /*7c30*/  HMMA.16816.F32 R100, R152.reuse, R102, RZ ;  /* 0x000000669864723c */ /* 0x040fe200000018ff */
[----:B------:R-:W4:Y:S05]  /*7c40*/  MUFU.EX2 R243, R243 ;  /* 0x000000f300f37308 */ /* 0x000f2a0000000800 */
        /* <DEDUP_REMOVED lines=9> */
[C---:B------:R-:W-:Y:S06]  /*7ce0*/  HMMA.16816.F32 R144, R152.reuse, R146, RZ ;  /* 0x000000929890723c */ /* 0x040fec00000018ff */
[C---:B------:R-:W-:Y:S06]  /*7cf0*/  HMMA.16816.F32 R148, R152.reuse, R16, RZ ;  /* 0x000000109894723c */ /* 0x040fec00000018ff */
[----:B------:R-:W-:Y:S01]  /*7d00*/  HMMA.16816.F32 R152, R152, R18, RZ ;  /* 0x000000129898723c */ /* 0x000fe200000018ff */
[----:B------:R-:W2:Y:S05]  /*7d10*/  LDSM.16.MT88.4 R16, [R224+0x12800] ;  /* 0x01280000e010783b */ /* 0x000eaa0000004200 */
        /* <DEDUP_REMOVED lines=9> */
[C---:B-----5:R-:W-:Y:S06]  /*7db0*/  HMMA.16816.F32 R56, R28.reuse, R20, R56 ;  /* 0x000000141c38723c */ /* 0x060fec0000001838 */
[C---:B------:R-:W-:Y:S01]  /*7dc0*/  HMMA.16816.F32 R60, R28.reuse, R22, R60 ;  /* 0x000000161c3c723c */ /* 0x040fe2000000183c */
[----:B------:R-:W5:Y:S05]  /*7dd0*/  LDSM.16.MT88.4 R20, [R225+0x14800] ;  /* 0x01480000e114783b */ /* 0x000f6a0000004200 */
        /* <DEDUP_REMOVED lines=26> */
[----:B------:R-:W-:Y:S05]  /*7f80*/  LDSM.16.MT88.4 R32, [R224+0x16800] ;  /* 0x01680000e020783b */ /* 0x000fea0000004200 */
[C---:B----4-:R-:W-:Y:S06]  /*7f90*/  HMMA.16816.F32 R140, R28.reuse, R4, R140 ;  /* 0x000000041c8c723c */ /* 0x050fec000000188c */
[----:B------:R-:W-:Y:S01]  /*7fa0*/  HMMA.16816.F32 R144, R28, R6, R144 ;  /* 0x000000061c90723c */ /* 0x000fe20000001890 */
[----:B------:R-:W-:-:S02]  /*7fb0*/  F2FP.F16.F32.PACK_AB R4, R191, R190 ;  /* 0x000000bebf04723e */ /* 0x000fc400000000ff */
[----:B------:R-:W-:-:S03]  /*7fc0*/  F2FP.F16.F32.PACK_AB R5, R195, R194 ;  /* 0x000000c2c305723e */ /* 0x000fc600000000ff */
[----:B------:R-:W-:Y:S01]  /*7fd0*/  HMMA.16816.F32 R72, R28, R24, R72 ;  /* 0x000000181c48723c */ /* 0x000fe20000001848 */
[----:B------:R-:W-:Y:S02]  /*7fe0*/  F2FP.F16.F32.PACK_AB R6, R193, R192 ;  /* 0x000000c0c106723e */ /* 0x000fe400000000ff */
[----:B------:R-:W-:-:S03]  /*7ff0*/  F2FP.F16.F32.PACK_AB R7, R197, R196 ;  /* 0x000000c4c507723e */ /* 0x000fc600000000ff */
[----:B------:R-:W-:Y:S01]  /*8000*/  HMMA.16816.F32 R76, R28, R26, R76 ;  /* 0x0000001a1c4c723c */ /* 0x000fe2000000184c */
[----:B------:R-:W-:Y:S05]  /*8010*/  LDSM.16.MT88.4 R24, [R226+0x11000] ;  /* 0x01100000e218783b */ /* 0x000fea0000004200 */
[C---:B-----5:R-:W-:Y:S06]  /*8020*/  HMMA.16816.F32 R160, R4.reuse, R20, R160 ;  /* 0x0000001404a0723c */ /* 0x060fec00000018a0 */
        /* <DEDUP_REMOVED lines=21> */
[----:B------:R-:W-:Y:S01]  /*8180*/  HMMA.16816.F32 R116, R4, R10, R116 ;  /* 0x0000000a0474723c */ /* 0x000fe20000001874 */
[----:B------:R-:W1:Y:S05]  /*8190*/  LDSM.16.MT88.4 R8, [R225+0x17000] ;  /* 0x01700000e108783b */ /* 0x000e6a0000004200 */
[C---:B------:R-:W-:Y:S06]  /*81a0*/  HMMA.16816.F32 R148, R28.reuse, R32, R148 ;  /* 0x000000201c94723c */ /* 0x040fec0000001894 */
[----:B------:R-:W-:Y:S01]  /*81b0*/  HMMA.16816.F32 R152, R28, R34, R152 ;  /* 0x000000221c98723c */ /* 0x000fe20000001898 */
[----:B------:R-:W5:Y:S04]  /*81c0*/  LDSM.16.MT88.4 R32, [R225+0x13000] ;  /* 0x01300000e120783b */ /* 0x000f680000004200 */
[----:B------:R-:W5:Y:S01]  /*81d0*/  LDSM.16.MT88.4 R28, [R224+0x13000] ;  /* 0x01300000e01c783b */ /* 0x000f620000004200 */
        /* <DEDUP_REMOVED lines=15> */
[C---:B-----5:R-:W-:Y:S06]  /*82d0*/  HMMA.16816.F32 R80, R4.reuse, R32, R80 ;  /* 0x000000200450723c */ /* 0x060fec0000001850 */
[C---:B------:R-:W-:Y:S01]  /*82e0*/  HMMA.16816.F32 R84, R4.reuse, R34, R84 ;  /* 0x000000220454723c */ /* 0x040fe20000001854 */
[----:B------:R-:W-:Y:S05]  /*82f0*/  LDSM.16.MT88.4 R32, [R224+0x13800] ;  /* 0x01380000e020783b */ /* 0x000fea0000004200 */
[C---:B------:R-:W-:Y:S06]  /*8300*/  HMMA.16816.F32 R88, R4.reuse, R28, R88 ;  /* 0x0000001c0458723c */ /* 0x040fec0000001858 */
[C---:B------:R-:W-:Y:S01]  /*8310*/  HMMA.16816.F32 R92, R4.reuse, R30, R92 ;  /* 0x0000001e045c723c */ /* 0x040fe2000000185c */
[----:B------:R-:W-:Y:S05]  /*8320*/  LDSM.16.MT88.4 R28, [R228+0x11800] ;  /* 0x01180000e41c783b */ /* 0x000fea0000004200 */
[C---:B------:R-:W-:Y:S06]  /*8330*/  HMMA.16816.F32 R96, R4.reuse, R24, R96 ;  /* 0x000000180460723c */ /* 0x040fec0000001860 */
[----:B------:R-:W-:Y:S01]  /*8340*/  HMMA.16816.F32 R100, R4, R26, R100 ;  /* 0x0000001a0464723c */ /* 0x000fe20000001864 */
[----:B------:R-:W-:Y:S06]  /*8350*/  LDSM.16.MT88.4 R24, [R226+0x11800] ;  /* 0x01180000e218783b */ /* 0x000fec0000004200 */
[----:B------:R-:W-:-:S02]  /*8360*/  F2FP.F16.F32.PACK_AB R4, R207, R198 ;  /* 0x000000c6cf04723e */ /* 0x000fc400000000ff */
[----:B------:R-:W-:Y:S02]  /*8370*/  F2FP.F16.F32.PACK_AB R6, R243, R200 ;  /* 0x000000c8f306723e */ /* 0x000fe400000000ff */
[----:B------:R-:W-:Y:S02]  /*8380*/  F2FP.F16.F32.PACK_AB R5, R202, R201 ;  /* 0x000000c9ca05723e */ /* 0x000fe400000000ff */
[----:B------:R-:W-:-:S07]  /*8390*/  F2FP.F16.F32.PACK_AB R7, R204, R199 ;  /* 0x000000c7cc07723e */ /* 0x000fce00000000ff */
        /* <DEDUP_REMOVED lines=13> */
[----:B------:R-:W-:Y:S01]  /*8470*/  HMMA.16816.F32 R160, R4, R28, R160 ;  /* 0x0000001c04a0723c */ /* 0x000fe200000018a0 */
[----:B------:R-:W-:-:S04]  /*8480*/  FADD.FTZ R20, R184, R189 ;  /* 0x000000bdb8147221 */ /* 0x000fc80000010000 */
[----:B------:R-:W-:Y:S01]  /*8490*/  FADD.FTZ R20, R183, R20 ;  /* 0x00000014b7147221 */ /* 0x000fe20000010000 */
[----:B--2---:R-:W-:Y:S03]  /*84a0*/  HMMA.16816.F32 R132, R4, R16, R132 ;  /* 0x000000100484723c */ /* 0x004fe60000001884 */
[----:B------:R-:W-:-:S03]  /*84b0*/  FADD.FTZ R179, R179, R20 ;  /* 0x00000014b3b37221 */ /* 0x000fc60000010000 */
[C---:B------:R-:W-:Y:S01]  /*84c0*/  HMMA.16816.F32 R36, R4.reuse, R30, R36 ;  /* 0x0000001e0424723c */ /* 0x040fe20000001824 */
[----:B------:R-:W-:Y:S01]  /*84d0*/  FADD.FTZ R17, R181, R182 ;  /* 0x000000b6b5117221 */ /* 0x000fe20000010000 */
[----:B------:R-:W2:Y:S01]  /*84e0*/  LDSM.16.MT88.4 R28, [R226+0x15800] ;  /* 0x01580000e21c783b */ /* 0x000ea20000004200 */
[----:B------:R-:W-:Y:S02]  /*84f0*/  FADD.FTZ R176, R176, R179 ;  /* 0x000000b3b0b07221 */ /* 0x000fe40000010000 */
[----:B------:R-:W-:Y:S01]  /*8500*/  FADD.FTZ R17, R180, R17 ;  /* 0x00000011b4117221 */ /* 0x000fe20000010000 */
[C---:B------:R-:W-:Y:S01]  /*8510*/  HMMA.16816.F32 R40, R4.reuse, R24, R40 ;  /* 0x000000180428723c */ /* 0x040fe20000001828 */
[----:B------:R-:W-:Y:S02]  /*8520*/  FADD.FTZ R177, R177, R176 ;  /* 0x000000b0b1b17221 */ /* 0x000fe40000010000 */
[----:B------:R-:W-:Y:S02]  /*8530*/  FADD.FTZ R178, R178, R17 ;  /* 0x00000011b2b27221 */ /* 0x000fe40000010000 */
[----:B------:R-:W-:Y:S01]  /*8540*/  FADD.FTZ R177, R0, R177 ;  /* 0x000000b100b17221 */ /* 0x000fe20000010000 */
[----:B------:R-:W-:Y:S01]  /*8550*/  HMMA.16816.F32 R44, R4, R26, R44 ;  /* 0x0000001a042c723c */ /* 0x000fe2000000182c */
[----:B------:R-:W4:Y:S01]  /*8560*/  LDSM.16.MT88.4 R24, [R225+0x15800] ;  /* 0x01580000e118783b */ /* 0x000f220000004200 */
[----:B------:R-:W-:Y:S01]  /*8570*/  FADD.FTZ R173, R173, R178 ;  /* 0x000000b2adad7221 */ /* 0x000fe20000010000 */
[----:B------:R-:W-:-:S03]  /*8580*/  FADD.FTZ R194, R194, R177 ;  /* 0x000000b1c2c27221 */ /* 0x000fc60000010000 */
        /* <DEDUP_REMOVED lines=8> */
[----:B-1----:R-:W-:Y:S01]  /*8610*/  HMMA.16816.F32 R156, R4, R8, R156 ;  /* 0x00000008049c723c */ /* 0x002fe2000000189c */
[----:B------:R-:W-:Y:S01]  /*8620*/  FADD.FTZ R193, R193, R192 ;  /* 0x000000c0c1c17221 */ /* 0x000fe20000010000 */
[----:B------:R-:W-:-:S03]  /*8630*/  FADD.FTZ R196, R197, R196 ;  /* 0x000000c4c5c47221 */ /* 0x000fc60000010000 */
[----:B------:R-:W-:Y:S01]  /*8640*/  FADD.FTZ R198, R198, R193 ;  /* 0x000000c1c6c67221 */ /* 0x000fe20000010000 */
[----:B------:R-:W-:Y:S01]  /*8650*/  HMMA.16816.F32 R120, R4, R10, R120 ;  /* 0x0000000a0478723c */ /* 0x000fe20000001878 */
[----:B------:R-:W1:Y:S01]  /*8660*/  LDSM.16.MT88.4 R8, [R224+0x17800] ;  /* 0x01780000e008783b */ /* 0x000e620000004200 */
[----:B------:R-:W-:Y:S01]  /*8670*/  FADD.FTZ R201, R201, R196 ;  /* 0x000000c4c9c97221 */ /* 0x000fe20000010000 */
[----:B------:R-:W-:-:S03]  /*8680*/  FADD.FTZ R207, R207, R198 ;  /* 0x000000c6cfcf7221 */ /* 0x000fc60000010000 */
[----:B------:R-:W-:Y:S01]  /*8690*/  FADD.FTZ R202, R202, R201 ;  /* 0x000000c9caca7221 */ /* 0x000fe20000010000 */
[----:B------:R-:W-:Y:S01]  /*86a0*/  FADD.FTZ R200, R200, R207 ;  /* 0x000000cfc8c87221 */ /* 0x000fe20000010000 */
[----:B------:R-:W-:Y:S02]  /*86b0*/  HMMA.16816.F32 R80, R4, R168, R80 ;  /* 0x000000a80450723c */ /* 0x000fe40000001850 */
[----:B------:R-:W-:Y:S01]  /*86c0*/  FADD.FTZ R199, R199, R202 ;  /* 0x000000cac7c77221 */ /* 0x000fe20000010000 */
[----:B------:R-:W-:-:S03]  /*86d0*/  FADD.FTZ R243, R243, R200 ;  /* 0x000000c8f3f37221 */ /* 0x000fc60000010000 */
[----:B------:R-:W-:Y:S01]  /*86e0*/  HMMA.16816.F32 R84, R4, R170, R84 ;  /* 0x000000aa0454723c */ /* 0x000fe20000001854 */
[----:B------:R-:W-:-:S05]  /*86f0*/  FADD.FTZ R241, R204, R199 ;  /* 0x000000c7ccf17221 */ /* 0x000fca0000010000 */
[C---:B------:R-:W-:Y:S06]  /*8700*/  HMMA.16816.F32 R88, R4.reuse, R32, R88 ;  /* 0x000000200458723c */ /* 0x040fec0000001858 */
[C---:B------:R-:W-:Y:S06]  /*8710*/  HMMA.16816.F32 R92, R4.reuse, R34, R92 ;  /* 0x00000022045c723c */ /* 0x040fec000000185c */
[C---:B--2---:R-:W-:Y:S06]  /*8720*/  HMMA.16816.F32 R104, R4.reuse, R28, R104 ;  /* 0x0000001c0468723c */ /* 0x044fec0000001868 */
[C---:B------:R-:W-:Y:S06]  /*8730*/  HMMA.16816.F32 R108, R4.reuse, R30, R108 ;  /* 0x0000001e046c723c */ /* 0x040fec000000186c */
[C---:B----4-:R-:W-:Y:S06]  /*8740*/  HMMA.16816.F32 R112, R4.reuse, R24, R112 ;  /* 0x000000180470723c */ /* 0x050fec0000001870 */
[C---:B------:R-:W-:Y:S06]  /*8750*/  HMMA.16816.F32 R116, R4.reuse, R26, R116 ;  /* 0x0000001a0474723c */ /* 0x040fec0000001874 */
[C---:B------:R-:W-:Y:S06]  /*8760*/  HMMA.16816.F32 R128, R4.reuse, R22, R128 ;  /* 0x000000160480723c */ /* 0x040fec0000001880 */
[C---:B------:R-:W-:Y:S06]  /*8770*/  HMMA.16816.F32 R136, R4.reuse, R18, R136 ;  /* 0x000000120488723c */ /* 0x040fec0000001888 */
[C---:B---3--:R-:W-:Y:S06]  /*8780*/  HMMA.16816.F32 R140, R4.reuse, R12, R140 ;  /* 0x0000000c048c723c */ /* 0x048fec000000188c */
[C---:B------:R-:W-:Y:S06]  /*8790*/  HMMA.16816.F32 R144, R4.reuse, R14, R144 ;  /* 0x0000000e0490723c */ /* 0x040fec0000001890 */
[C---:B-1----:R-:W-:Y:S06]  /*87a0*/  HMMA.16816.F32 R148, R4.reuse, R8, R148 ;  /* 0x000000080494723c */ /* 0x042fec0000001894 */
[----:B------:R-:W-:Y:S01]  /*87b0*/  HMMA.16816.F32 R152, R4, R10, R152 ;  /* 0x0000000a0498723c */ /* 0x000fe20000001898 */
[----:B------:R-:W-:-:S08]  /*87c0*/  NOP ;  /* 0x0000000000007918 */ /* 0x000fd00000000000 */
[----:B------:R-:W-:-:S15]  /*87d0*/  @!P6 BRA `(.L_x_1568) ;  /* 0x0000004c00b8e947 */ /* 0x000fde0003800000 */
[----:B------:R-:W-:Y:S01]  /*87e0*/  PLOP3.LUT P0, PT, PT, PT, UP6, 0x40, 0x0 ;  /* 0x000000000000781c */ /* 0x000fe20003f0e868 */
[----:B------:R-:W-:-:S04]  /*87f0*/  DEPBAR.LE SB0, 0x0 ;  /* 0x000080000000791a */ /* 0x000fc80000000000 */
[----:B------:R-:W-:Y:S01]  /*8800*/  UIADD3 UR11, UR15, -0x2, URZ ;  /* 0xfffffffe0f0b7890 */ /* 0x000fe2000fffe03f */
[----:B------:R-:W-:Y:S07]  /*8810*/  BAR.SYNC.DEFER_BLOCKING 0x0 ;  /* 0x0000000000007b1d */ /* 0x000fee0000010000 */
[----:B------:R-:W-:Y:S05]  /*8820*/  @P0 BRA `(.L_x_1569) ;  /* 0x00000004002c0947 */ /* 0x000fea0003800000 */
        /* <DEDUP_REMOVED lines=75> */
.L_x_1569:
[----:B------:R-:W-:-:S04]  /*8ce0*/  ULEA UR4, -UR6, URZ, 0x6 ;  /* 0x0000003f06047291 */ /* 0x000fc8000f8e313f */
[----:B------:R-:W-:Y:S02]  /*8cf0*/  USHF.R.S32.HI UR7, URZ, 0x1f, UR4 ;  /* 0x0000001f3f077899 */ /* 0x000fe40008011404 */
[----:B------:R-:W-:-:S04]  /*8d00*/  MOV R7, UR4 ;  /* 0x0000000400077c02 */ /* 0x000fc80008000f00 */
[----:B------:R-:W-:-:S07]  /*8d10*/  MOV R11, UR7 ;  /* 0x00000007000b7c02 */ /* 0x000fce0008000f00 */
.L_x_1570:
[C---:B------:R-:W-:Y:S01]  /*8d20*/  VIADD R0, R236.reuse, 0x40 ;  /* 0x00000040ec007836 */ /* 0x040fe20000000000 */
[----:B------:R-:W-:Y:S01]  /*8d30*/  ULDC UR4, c[0x0][0x2d0] ;  /* 0x0000b40000047ab9 */ /* 0x000fe20000000800 */
[----:B------:R-:W-:Y:S01]  /*8d40*/  VIADD R4, R236, 0x80 ;  /* 0x00000080ec047836 */ /* 0x000fe20000000000 */
[C---:B------:R-:W-:Y:S01]  /*8d50*/  LEA R204, P5, R7.reuse, R242, 0x1 ;  /* 0x000000f207cc7211 */ /* 0x040fe200078a08ff */
[----:B------:R-:W-:Y:S01]  /*8d60*/  UISETP.GT.AND UP0, UPT, UR11, UR10, UPT ;  /* 0x0000000a0b00728c */ /* 0x000fe2000bf04270 */
[----:B------:R-:W-:Y:S01]  /*8d70*/  ISETP.GE.AND P4, PT, R0, UR4, PT ;  /* 0x0000000400007c0c */ /* 0x000fe2000bf86270 */
[----:B------:R-:W-:Y:S01]  /*8d80*/  VIADD R0, R236, 0xc0 ;  /* 0x000000c0ec007836 */ /* 0x000fe20000000000 */
[----:B------:R-:W-:Y:S02]  /*8d90*/  ISETP.GE.AND P3, PT, R4, UR4, PT ;  /* 0x0000000404007c0c */ /* 0x000fe4000bf66270 */
[----:B------:R-:W-:Y:S02]  /*8da0*/  LEA.HI.X R205, R7, R245, R11, 0x1, P5 ;  /* 0x000000f507cd7211 */ /* 0x000fe400028f0c0b */
[----:B------:R-:W-:-:S02]  /*8db0*/  ISETP.GE.AND P2, PT, R0, UR4, PT ;  /* 0x0000000400007c0c */ /* 0x000fc4000bf46270 */
[----:B------:R-:W-:-:S05]  /*8dc0*/  ISETP.GE.AND P5, PT, R236, UR4, PT ;  /* 0x00000004ec007c0c */ /* 0x000fca000bfa6270 */
[CC--:B------:R-:W-:Y:S02]  /*8dd0*/  @!P4 IADD3 R5, P0, R7.reuse, R174.reuse, RZ ;  /* 0x000000ae0705c210 */ /* 0x0c0fe40007f1e0ff */
[----:B------:R-:W-:-:S03]  /*8de0*/  @!P3 IADD3 R9, P1, R7, R174, RZ ;  /* 0x000000ae0709b210 */ /* 0x000fc60007f3e0ff */
[--C-:B------:R-:W-:Y:S01]  /*8df0*/  @!P4 IMAD.X R4, R11, 0x1, R172.reuse, P0 ;  /* 0x000000010b04c824 */ /* 0x100fe200000e06ac */
[----:B------:R-:W-:Y:S01]  /*8e00*/  @!P4 LEA R30, P0, R5, UR24, 0x1 ;  /* 0x00000018051ecc11 */ /* 0x000fe2000f8008ff */
[----:B------:R-:W-:Y:S01]  /*8e10*/  @!P3 IMAD.X R0, R11, 0x1, R172, P1 ;  /* 0x000000010b00b824 */ /* 0x000fe200008e06ac */
[----:B------:R-:W-:Y:S01]  /*8e20*/  @!P3 LEA R18, P1, R9, UR24, 0x1 ;  /* 0x000000180912bc11 */ /* 0x000fe2000f8208ff */
[----:B------:R-:W-:Y:S01]  /*8e30*/  @P5 STS.128 [R235+0x10000], RZ ;  /* 0x010000ffeb005388 */ /* 0x000fe20000000c00 */
[----:B------:R-:W-:Y:S02]  /*8e40*/  @!P4 LEA.HI.X R31, R5, UR25, R4, 0x1, P0 ;  /* 0x00000019051fcc11 */ /* 0x000fe400080f0c04 */
[----:B------:R-:W-:Y:S01]  /*8e50*/  @!P2 IADD3 R5, P0, R7, R174, RZ ;  /* 0x000000ae0705a210 */ /* 0x000fe20007f1e0ff */
[----:B------:R-:W-:Y:S01]  /*8e60*/  @!PT LDS RZ, [RZ] ;  /* 0x00000000fffff984 */ /* 0x000fe20000000800 */
[----:B------:R-:W-:Y:S01]  /*8e70*/  @!PT LDS RZ, [RZ] ;  /* 0x00000000fffff984 */ /* 0x000fe20000000800 */
[----:B------:R-:W-:Y:S01]  /*8e80*/  @!PT LDS RZ, [RZ] ;  /* 0x00000000fffff984 */ /* 0x000fe20000000800 */
[----:B------:R-:W-:Y:S01]  /*8e90*/  @!P5 LDGSTS.E.BYPASS.LTC128B.128 [R235+0x10000], desc[UR22][R204.64] ;  /* 0x10000000ccebdfae */ /* 0x000fe2000b901d56 */
[----:B------:R-:W-:Y:S02]  /*8ea0*/  @!P3 LEA.HI.X R19, R9, UR25, R0, 0x1, P1 ;  /* 0x000000190913bc11 */ /* 0x000fe400088f0c00 */
[----:B------:R-:W-:Y:S01]  /*8eb0*/  IADD3 R13, P1, R7, UR28, RZ ;  /* 0x0000001c070d7c10 */ /* 0x000fe2000ff3e0ff */
[----:B------:R-:W-:Y:S01]  /*8ec0*/  @!P2 IMAD.X R0, R11, 0x1, R172, P0 ;  /* 0x000000010b00a824 */ /* 0x000fe200000e06ac */
[----:B------:R-:W-:Y:S01]  /*8ed0*/  @!P2 LEA R16, P0, R5, UR24, 0x1 ;  /* 0x000000180510ac11 */ /* 0x000fe2000f8008ff */
[----:B------:R-:W-:Y:S01]  /*8ee0*/  @P4 STS.128 [R235+0x12000], RZ ;  /* 0x012000ffeb004388 */ /* 0x000fe20000000c00 */
[----:B------:R-:W-:-:S02]  /*8ef0*/  IADD3.X R11, R11, UR21, RZ, P1, !PT ;  /* 0x000000150b0b7c10 */ /* 0x000fc40008ffe4ff */
[----:B------:R-:W-:Y:S01]  /*8f00*/  @!P2 LEA.HI.X R17, R5, UR25, R0, 0x1, P0 ;  /* 0x000000190511ac11 */ /* 0x000fe200080f0c00 */
[----:B------:R-:W-:Y:S01]  /*8f10*/  @!PT LDS RZ, [RZ] ;  /* 0x00000000fffff984 */ /* 0x000fe20000000800 */
[----:B------:R-:W-:Y:S01]  /*8f20*/  @!PT LDS RZ, [RZ] ;  /* 0x00000000fffff984 */ /* 0x000fe20000000800 */
[----:B------:R-:W-:Y:S01]  /*8f30*/  @!PT LDS RZ, [RZ] ;  /* 0x00000000fffff984 */ /* 0x000fe20000000800 */
[----:B------:R-:W-:Y:S01]  /*8f40*/  @!P4 LDGSTS.E.BYPASS.LTC128B.128 [R235+0x12000], desc[UR22][R30.64+0x80] ;  /* 0x120000801eebcfae */ /* 0x000fe2000b901d56 */
[CC--:B------:R-:W-:Y:S02]  /*8f50*/  @!P3 IADD3 R5, P0, R13.reuse, R174.reuse, RZ ;  /* 0x000000ae0d05b210 */ /* 0x0c0fe40007f1e0ff */
[C---:B------:R-:W-:Y:S01]  /*8f60*/  @!P4 IADD3 R7, P1, R13.reuse, R174, RZ ;  /* 0x000000ae0d07c210 */ /* 0x040fe20007f3e0ff */
[----:B------:R-:W-:Y:S01]  /*8f70*/  @P3 STS.128 [R235+0x14000], RZ ;  /* 0x014000ffeb003388 */ /* 0x000fe20000000c00 */
[----:B------:R-:W-:Y:S01]  /*8f80*/  @!P5 LEA R26, P6, R13, R242, 0x1 ;  /* 0x000000f20d1ad211 */ /* 0x000fe200078c08ff */
[--C-:B------:R-:W-:Y:S01]  /*8f90*/  @!P3 IMAD.X R0, R11, 0x1, R172.reuse, P0 ;  /* 0x000000010b00b824 */ /* 0x100fe200000e06ac */
[----:B------:R-:W-:Y:S01]  /*8fa0*/  @!P3 LEA R14, P0, R5, UR24, 0x1 ;  /* 0x00000018050ebc11 */ /* 0x000fe2000f8008ff */
[----:B------:R-:W-:Y:S01]  /*8fb0*/  @!P4 IMAD.X R4, R11, 0x1, R172, P1 ;  /* 0x000000010b04c824 */ /* 0x000fe200008e06ac */
[----:B------:R-:W-:Y:S01]  /*8fc0*/  @!P4 LEA R24, P1, R7, UR24, 0x1 ;  /* 0x000000180718cc11 */ /* 0x000fe2000f8208ff */
[----:B------:R-:W-:Y:S01]  /*8fd0*/  @!PT LDS RZ, [RZ] ;  /* 0x00000000fffff984 */ /* 0x000fe20000000800 */
[----:B------:R-:W-:Y:S01]  /*8fe0*/  @!PT LDS RZ, [RZ] ;  /* 0x00000000fffff984 */ /* 0x000fe20000000800 */
[----:B------:R-:W-:Y:S01]  /*8ff0*/  @!PT LDS RZ, [RZ] ;  /* 0x00000000fffff984 */ /* 0x000fe20000000800 */
[----:B------:R-:W-:Y:S01]  /*9000*/  @!P3 LDGSTS.E.BYPASS.LTC128B.128 [R235+0x14000], desc[UR22][R18.64+0x100] ;  /* 0x1400010012ebbfae */ /* 0x000fe2000b901d56 */
[----:B------:R-:W-:-:S02]  /*9010*/  @!P3 LEA.HI.X R15, R5, UR25, R0, 0x1, P0 ;  /* 0x00000019050fbc11 */ /* 0x000fc400080f0c00 */
[-C--:B------:R-:W-:Y:S01]  /*9020*/  @!P2 IADD3 R5, P0, R13, R174.reuse, RZ ;  /* 0x000000ae0d05a210 */ /* 0x080fe20007f1e0ff */
[----:B------:R-:W-:Y:S01]  /*9030*/  @P2 STS.128 [R235+0x16000], RZ ;  /* 0x016000ffeb002388 */ /* 0x000fe20000000c00 */
[----:B------:R-:W-:Y:S02]  /*9040*/  @!P4 LEA.HI.X R25, R7, UR25, R4, 0x1, P1 ;  /* 0x000000190719cc11 */ /* 0x000fe400088f0c04 */
        /* <DEDUP_REMOVED lines=8> */
[----:B------:R-:W-:Y:S01]  /*90d0*/  @!P5 LEA.HI.X R27, R13, R245, R11, 0x1, P6 ;  /* 0x000000f50d1bd211 */ /* 0x000fe200030f0c0b */
[----:B------:R-:W-:Y:S01]  /*90e0*/  @P5 STS.128 [R235+0x10800], RZ ;  /* 0x010800ffeb005388 */ /* 0x000fe20000000c00 */
[----:B------:R-:W-:-:S02]  /*90f0*/  @!P4 IADD3 R11, P1, R9, R174, RZ ;  /* 0x000000ae090bc210 */ /* 0x000fc40007f3e0ff */
[----:B------:R-:W-:Y:S01]  /*9100*/  @!P2 LEA.HI.X R13, R5, UR25, R0, 0x1, P0 ;  /* 0x00000019050dac11 */ /* 0x000fe200080f0c00 */
[----:B------:R-:W-:Y:S01]  /*9110*/  @!PT LDS RZ, [RZ] ;  /* 0x00000000fffff984 */ /* 0x000fe20000000800 */
[----:B------:R-:W-:Y:S01]  /*9120*/  @!PT LDS RZ, [RZ] ;  /* 0x00000000fffff984 */ /* 0x000fe20000000800 */
[----:B------:R-:W-:Y:S01]  /*9130*/  @!PT LDS RZ, [RZ] ;  /* 0x00000000fffff984 */ /* 0x000fe20000000800 */
[----:B------:R-:W-:Y:S01]  /*9140*/  @!P5 LDGSTS.E.BYPASS.LTC128B.128 [R235+0x10800], desc[UR22][R26.64] ;  /* 0x108000001aebdfae */ /* 0x000fe2000b901d56 */
[----:B------:R-:W-:Y:S01]  /*9150*/  @!P3 IADD3 R5, P0, R9, R174, RZ ;  /* 0x000000ae0905b210 */ /* 0x000fe20007f1e0ff */
[--C-:B------:R-:W-:Y:S01]  /*9160*/  @!P4 IMAD.X R0, R7, 0x1, R172.reuse, P1 ;  /* 0x000000010700c824 */ /* 0x100fe200008e06ac */
[----:B------:R-:W-:Y:S01]  /*9170*/  @!P4 LEA R20, P1, R11, UR24, 0x1 ;  /* 0x000000180b14cc11 */ /* 0x000fe2000f8208ff */
[----:B------:R-:W-:Y:S01]  /*9180*/  @P4 STS.128 [R235+0x12800], RZ ;  /* 0x012800ffeb004388 */ /* 0x000fe20000000c00 */
[----:B------:R-:W-:Y:S01]  /*9190*/  @!P5 LEA R22, P6, R9, R242, 0x1 ;  /* 0x000000f20916d211 */ /* 0x000fe200078c08ff */
[----:B------:R-:W-:Y:S01]  /*91a0*/  @!P3 IMAD.X R4, R7, 0x1, R172, P0 ;  /* 0x000000010704b824 */ /* 0x000fe200000e06ac */
[----:B------:R-:W-:Y:S01]  /*91b0*/  @!P3 LEA R10, P0, R5, UR24, 0x1 ;  /* 0x00000018050abc11 */ /* 0x000fe2000f8008ff */
[----:B------:R-:W-:Y:S01]  /*91c0*/  @!PT LDS RZ, [RZ] ;  /* 0x00000000fffff984 */ /* 0x000fe20000000800 */
[----:B------:R-:W-:Y:S01]  /*91d0*/  @!PT LDS RZ, [RZ] ;  /* 0x00000000fffff984 */ /* 0x000fe20000000800 */
[----:B------:R-:W-:Y:S01]  /*91e0*/  @!PT LDS RZ, [RZ] ;  /* 0x00000000fffff984 */ /* 0x000fe20000000800 */
[----:B------:R-:W-:Y:S01]  /*91f0*/  @!P4 LDGSTS.E.BYPASS.LTC128B.128 [R235+0x12800], desc[UR22][R24.64+0x80] ;  /* 0x1280008018ebcfae */ /* 0x000fe2000b901d56 */
[----:B------:R-:W-:-:S02]  /*9200*/  @!P4 LEA.HI.X R21, R11, UR25, R0, 0x1, P1 ;  /* 0x000000190b15cc11 */ /* 0x000fc400088f0c00 */
[----:B------:R-:W-:Y:S01]  /*9210*/  @!P2 IADD3 R0, P1, R9, R174, RZ ;  /* 0x000000ae0900a210 */ /* 0x000fe20007f3e0ff */
[----:B------:R-:W-:Y:S01]  /*9220*/  @P3 STS.128 [R235+0x14800], RZ ;  /* 0x014800ffeb003388 */ /* 0x000fe20000000c00 */
[----:B------:R-:W-:Y:S02]  /*9230*/  @!P3 LEA.HI.X R11, R5, UR25, R4, 0x1, P0 ;  /* 0x00000019050bbc11 */ /* 0x000fe400080f0c04 */
[----:B------:R-:W-:Y:S01]  /*9240*/  @!P5 LEA.HI.X R23, R9, R245, R7, 0x1, P6 ;  /* 0x000000f50917d211 */ /* 0x000fe200030f0c07 */
[----:B------:R-:W-:Y:S01]  /*9250*/  @!P2 IMAD.X R5, R7, 0x1, R172, P1 ;  /* 0x000000010705a824 */ /* 0x000fe200008e06ac */
[----:B------:R-:W-:Y:S01]  /*9260*/  IADD3 R9, P0, R9, UR28, RZ ;  /* 0x0000001c09097c10 */ /* 0x000fe2000ff1e0ff */
[----:B------:R-:W-:Y:S01]  /*9270*/  @!PT LDS RZ, [RZ] ;  /* 0x00000000fffff984 */ /* 0x000fe20000000800 */
[----:B------:R-:W-:Y:S01]  /*9280*/  @!PT LDS RZ, [RZ] ;  /* 0x00000000fffff984 */ /* 0x000fe20000000800 */
[----:B------:R-:W-:Y:S01]  /*9290*/  @!PT LDS RZ, [RZ] ;  /* 0x00000000fffff984 */ /* 0x000fe20000000800 */
[----:B------:R-:W-:Y:S01]  /*92a0*/  @!P3 LDGSTS.E.BYPASS.LTC128B.128 [R235+0x14800], desc[UR22][R14.64+0x100] ;  /* 0x148001000eebbfae */ /* 0x000fe2000b901d56 */
[C---:B------:R-:W-:Y:S02]  /*92b0*/  @!P2 LEA R32, P1, R0.reuse, UR24, 0x1 ;  /* 0x000000180020ac11 */ /* 0x040fe4000f8208ff */
[----:B------:R-:W-:Y:S01]  /*92c0*/  IADD3.X R7, R7, UR21, RZ, P0, !PT ;  /* 0x0000001507077c10 */ /* 0x000fe200087fe4ff */
[----:B------:R-:W-:Y:S01]  /*92d0*/  @P2 STS.128 [R235+0x16800], RZ ;  /* 0x016800ffeb002388 */ /* 0x000fe20000000c00 */
[C---:B------:R-:W-:Y:S01]  /*92e0*/  @!P5 LEA R168, P0, R9.reuse, R242, 0x1 ;  /* 0x000000f209a8d211 */ /* 0x040fe200078008ff */
[----:B------:R-:W-:Y:S01]  /*92f0*/  IMAD.MOV.U32 R242, RZ, RZ, R204 ;  /* 0x000000fffff27224 */ /* 0x000fe200078e00cc */
[----:B------:R-:W-:Y:S01]  /*9300*/  @!P4 IADD3 R4, P6, R9, R174, RZ ;  /* 0x000000ae0904c210 */ /* 0x000fe20007fde0ff */
[----:B------:R-:W-:Y:S01]  /*9310*/  @!PT LDS RZ, [RZ] ;  /* 0x00000000fffff984 */ /* 0x000fe20000000800 */
[----:B------:R-:W-:Y:S01]  /*9320*/  @!PT LDS RZ, [RZ] ;  /* 0x00000000fffff984 */ /* 0x000fe20000000800 */
[----:B------:R-:W-:Y:S01]  /*9330*/  @!PT LDS RZ, [RZ] ;  /* 0x00000000fffff984 */ /* 0x000fe20000000800 */
[----:B------:R-:W-:Y:S01]  /*9340*/  @!P2 LDGSTS.E.BYPASS.LTC128B.128 [R235+0x16800], desc[UR22][R12.64+0x180] ;  /* 0x168001800cebafae */ /* 0x000fe2000b901d56 */
[----:B------:R-:W-:-:S02]  /*9350*/  @!P2 LEA.HI.X R33, R0, UR25, R5, 0x1, P1 ;  /* 0x000000190021ac11 */ /* 0x000fc400088f0c05 */
[CC--:B------:R-:W-:Y:S01]  /*9360*/  @!P3 IADD3 R0, P1, R9.reuse, R174.reuse, RZ ;  /* 0x000000ae0900b210 */ /* 0x0c0fe20007f3e0ff */
[----:B------:R-:W-:Y:S01]  /*9370*/  @P5 STS.128 [R235+0x11000], RZ ;  /* 0x011000ffeb005388 */ /* 0x000fe20000000c00 */
[----:B------:R-:W-:Y:S01]  /*9380*/  @!P5 LEA.HI.X R169, R9, R245, R7, 0x1, P0 ;  /* 0x000000f509a9d211 */ /* 0x000fe200000f0c07 */
[--C-:B------:R-:W-:Y:S01]  /*9390*/  @!P4 IMAD.X R29, R7, 0x1, R172.reuse, P6 ;  /* 0x00000001071dc824 */ /* 0x100fe200030e06ac */
[----:B------:R-:W-:Y:S01]  /*93a0*/  @!P2 IADD3 R9, P0, R9, R174, RZ ;  /* 0x000000ae0909a210 */ /* 0x000fe20007f1e0ff */
[----:B------:R-:W-:Y:S01]  /*93b0*/  @!PT LDS RZ, [RZ] ;  /* 0x00000000fffff984 */ /* 0x000fe20000000800 */
[----:B------:R-:W-:Y:S01]  /*93c0*/  @!PT LDS RZ, [RZ] ;  /* 0x00000000fffff984 */ /* 0x000fe20000000800 */
[----:B------:R-:W-:Y:S01]  /*93d0*/  @!PT LDS RZ, [RZ] ;  /* 0x00000000fffff984 */ /* 0x000fe20000000800 */
[----:B------:R-:W-:Y:S01]  /*93e0*/  @!P5 LDGSTS.E.BYPASS.LTC128B.128 [R235+0x11000], desc[UR22][R22.64] ;  /* 0x1100000016ebdfae */ /* 0x000fe2000b901d56 */
[----:B------:R-:W-:Y:S01]  /*93f0*/  @!P4 LEA R28, P6, R4, UR24, 0x1 ;  /* 0x00000018041ccc11 */ /* 0x000fe2000f8c08ff */
[C-C-:B------:R-:W-:Y:S01]  /*9400*/  @!P3 IMAD.X R5, R7.reuse, 0x1, R172.reuse, P1 ;  /* 0x000000010705b824 */ /* 0x140fe200008e06ac */
[----:B------:R-:W-:Y:S01]  /*9410*/  @!P3 LEA R176, P1, R0, UR24, 0x1 ;  /* 0x0000001800b0bc11 */ /* 0x000fe2000f8208ff */
[----:B------:R-:W-:Y:S01]  /*9420*/  @P4 STS.128 [R235+0x13000], RZ ;  /* 0x013000ffeb004388 */ /* 0x000fe20000000c00 */
[----:B------:R-:W-:Y:S01]  /*9430*/  @!P2 IMAD.X R172, R7, 0x1, R172, P0 ;  /* 0x0000000107aca824 */ /* 0x000fe200000e06ac */
[----:B------:R-:W-:Y:S01]  /*9440*/  @!P4 LEA.HI.X R29, R4, UR25, R29, 0x1, P6 ;  /* 0x00000019041dcc11 */ /* 0x000fe2000b0f0c1d */
[----:B------:R-:W-:Y:S01]  /*9450*/  IMAD.MOV.U32 R245, RZ, RZ, R205 ;  /* 0x000000fffff57224 */ /* 0x000fe200078e00cd */
[----:B------:R-:W-:Y:S01]  /*9460*/  @!PT LDS RZ, [RZ] ;  /* 0x00000000fffff984 */ /* 0x000fe20000000800 */
[----:B------:R-:W-:Y:S01]  /*9470*/  @!PT LDS RZ, [RZ] ;  /* 0x00000000fffff984 */ /* 0x000fe20000000800 */
[----:B------:R-:W-:Y:S01]  /*9480*/  @!PT LDS RZ, [RZ] ;  /* 0x00000000fffff984 */ /* 0x000fe20000000800 */
[----:B------:R-:W-:Y:S01]  /*9490*/  @!P4 LDGSTS.E.BYPASS.LTC128B.128 [R235+0x13000], desc[UR22][R20.64+0x80] ;  /* 0x1300008014ebcfae */ /* 0x000fe2000b901d56 */
[----:B------:R-:W-:-:S02]  /*94a0*/  @!P2 LEA R170, P0, R9, UR24, 0x1 ;  /* 0x0000001809aaac11 */ /* 0x000fc4000f8008ff */
        /* <DEDUP_REMOVED lines=34> */
[----:B-1----:R-:W3:Y:S04]  /*96d0*/  LDSM.16.M88.4 R32, [R233+0x8800] ;  /* 0x00880000e920783b */ /* 0x002ee80000000200 */
[----:B------:R-:W1:Y:S04]  /*96e0*/  LDSM.16.M88.4 R24, [R233+0x9000] ;  /* 0x00900000e918783b */ /* 0x000e680000000200 */
[----:B------:R-:W5:Y:S04]  /*96f0*/  LDSM.16.M88.4 R172, [R233+0x9800] ;  /* 0x00980000e9ac783b */ /* 0x000f680000000200 */
[----:B------:R-:W-:Y:S04]  /*9700*/  LDSM.16.M88.4 R12, [R232] ;  /* 0x00000000e80c783b */ /* 0x000fe80000000200 */
[----:B------:R-:W5:Y:S04]  /*9710*/  LDSM.16.M88.4 R20, [R231] ;  /* 0x00000000e714783b */ /* 0x000f680000000200 */
[----:B------:R-:W5:Y:S04]  /*9720*/  LDSM.16.M88.4 R200, [R223] ;  /* 0x00000000dfc8783b */ /* 0x000f680000000200 */
[----:B------:R-:W5:Y:S04]  /*9730*/  LDSM.16.M88.4 R180, [R222] ;  /* 0x00000000deb4783b */ /* 0x000f680000000200 */
[----:B--2---:R-:W2:Y:S04]  /*9740*/  LDSM.16.M88.4 R176, [R221] ;  /* 0x00000000ddb0783b */ /* 0x004ea80000000200 */
[----:B------:R-:W-:Y:S01]  /*9750*/  LDSM.16.M88.4 R16, [R230] ;  /* 0x00000000e610783b */ /* 0x000fe20000000200 */
[C---:B----4-:R-:W-:Y:S03]  /*9760*/  HMMA.16816.F32 R8, R184.reuse, R4, RZ ;  /* 0x00000004b808723c */ /* 0x050fe600000018ff */
[----:B------:R-:W4:Y:S04]  /*9770*/  LDSM.16.M88.4 R192, [R227+0x8000] ;  /* 0x00800000e3c0783b */ /* 0x000f280000000200 */
[----:B------:R-:W-:Y:S01]  /*9780*/  LDSM.16.M88.4 R196, [R227+0x9000] ;  /* 0x00900000e3c4783b */ /* 0x000fe20000000200 */
[C---:B---3--:R-:W-:Y:S01]  /*9790*/  HMMA.16816.F32 R168, R184.reuse, R32, RZ ;  /* 0x00000020b8a8723c */ /* 0x048fe200000018ff */
[----:B------:R-:W3:Y:S05]  /*97a0*/  S2R R0, SR_TID.X ;  /* 0x0000000000007919 */ /* 0x000eea0000002100 */
[C---:B------:R-:W-:Y:S01]  /*97b0*/  HMMA.16816.F32 R4, R184.reuse, R6, RZ ;  /* 0x00000006b804723c */ /* 0x040fe200000018ff */
[----:B------:R-:W0:Y:S05]  /*97c0*/  LDGDEPBAR ;  /* 0x00000000000079af */ /* 0x000e2a0000000000 */
[C---:B------:R-:W-:Y:S06]  /*97d0*/  HMMA.16816.F32 R32, R184.reuse, R34, RZ ;  /* 0x00000022b820723c */ /* 0x040fec00000018ff */
[C---:B-1----:R-:W-:Y:S06]  /*97e0*/  HMMA.16816.F32 R28, R184.reuse, R24, RZ ;  /* 0x00000018b81c723c */ /* 0x042fec00000018ff */
[C---:B------:R-:W-:Y:S06]  /*97f0*/  HMMA.16816.F32 R24, R184.reuse, R26, RZ ;  /* 0x0000001ab818723c */ /* 0x040fec00000018ff */
[----:B-----5:R-:W-:Y:S01]  /*9800*/  HMMA.16816.F32 R188, R184, R172, RZ ;  /* 0x000000acb8bc723c */ /* 0x020fe200000018ff */
[----:B---3--:R-:W-:-:S05]  /*9810*/  IMAD.SHL.U32 R0, R0, 0x2, RZ ;  /* 0x0000000200007824 */ /* 0x008fca00078e00ff */
[----:B------:R-:W-:Y:S01]  /*9820*/  HMMA.16816.F32 R184, R184, R174, RZ ;  /* 0x000000aeb8b8723c */ /* 0x000fe200000018ff */
[----:B------:R-:W1:Y:S05]  /*9830*/  LDSM.16.M88.4 R172, [R227+0x8800] ;  /* 0x00880000e3ac783b */ /* 0x000e6a0000000200 */
[C---:B------:R-:W-:Y:S06]  /*9840*/  HMMA.16816.F32 R8, R12.reuse, R20, R8 ;  /* 0x000000140c08723c */ /* 0x040fec0000001808 */
[C---:B------:R-:W-:Y:S01]  /*9850*/  HMMA.16816.F32 R4, R12.reuse, R22, R4 ;  /* 0x000000160c04723c */ /* 0x040fe20000001804 */
[----:B------:R-:W3:Y:S05]  /*9860*/  LDSM.16.M88.4 R20, [R227+0x9800] ;  /* 0x00980000e314783b */ /* 0x000eea0000000200 */
[C---:B------:R-:W-:Y:S06]  /*9870*/  HMMA.16816.F32 R168, R12.reuse, R200, R168 ;  /* 0x000000c80ca8723c */ /* 0x040fec00000018a8 */
[C---:B------:R-:W-:Y:S01]  /*9880*/  HMMA.16816.F32 R32, R12.reuse, R202, R32 ;  /* 0x000000ca0c20723c */ /* 0x040fe20000001820 */
[----:B------:R-:W-:Y:S05]  /*9890*/  LDSM.16.M88.4 R200, [R233+0xa800] ;  /* 0x00a80000e9c8783b */ /* 0x000fea0000000200 */
[C---:B------:R-:W-:Y:S06]  /*98a0*/  HMMA.16816.F32 R28, R12.reuse, R180, R28 ;  /* 0x000000b40c1c723c */ /* 0x040fec000000181c */
[C---:B------:R-:W-:Y:S01]  /*98b0*/  HMMA.16816.F32 R24, R12.reuse, R182, R24 ;  /* 0x000000b60c18723c */ /* 0x040fe20000001818 */
[----:B------:R-:W-:Y:S05]  /*98c0*/  LDSM.16.M88.4 R180, [R220] ;  /* 0x00000000dcb4783b */ /* 0x000fea0000000200 */
[C---:B--2---:R-:W-:Y:S06]  /*98d0*/  HMMA.16816.F32 R188, R12.reuse, R176, R188 ;  /* 0x000000b00cbc723c */ /* 0x044fec00000018bc */
[----:B------:R-:W-:Y:S01]  /*98e0*/  HMMA.16816.F32 R184, R12, R178, R184 ;  /* 0x000000b20cb8723c */ /* 0x000fe200000018b8 */
[----:B------:R-:W2:Y:S04]  /*98f0*/  LDSM.16.M88.4 R12, [R229] ;  /* 0x00000000e50c783b */ /* 0x000ea80000000200 */
[----:B------:R-:W5:Y:S01]  /*9900*/  LDSM.16.M88.4 R176, [R220+0x800] ;  /* 0x00080000dcb0783b */ /* 0x000f620000000200 */
        /* <DEDUP_REMOVED lines=9> */
[C---:B---3--:R-:W-:Y:S06]  /*99a0*/  HMMA.16816.F32 R188, R16.reuse, R20, R188 ;  /* 0x0000001410bc723c */ /* 0x048fec00000018bc */
[----:B------:R-:W-:Y:S01]  /*99b0*/  HMMA.16816.F32 R184, R16, R22, R184 ;  /* 0x0000001610b8723c */ /* 0x000fe200000018b8 */
[----:B------:R-:W-:Y:S04]  /*99c0*/  LDSM.16.M88.4 R20, [R234+0x2000] ;  /* 0x00200000ea14783b */ /* 0x000fe80000000200 */
[----:B------:R-:W3:Y:S01]  /*99d0*/  LDSM.16.M88.4 R16, [R233+0xa000] ;  /* 0x00a00000e910783b */ /* 0x000ee20000000200 */
[C---:B--2---:R-:W-:Y:S06]  /*99e0*/  HMMA.16816.F32 R8, R12.reuse, R180, R8 ;  /* 0x000000b40c08723c */ /* 0x044fec0000001808 */
[C---:B------:R-:W-:Y:S01]  /*99f0*/  HMMA.16816.F32 R4, R12.reuse, R182, R4 ;  /* 0x000000b60c04723c */ /* 0x040fe20000001804 */
[----:B------:R-:W2:Y:S05]  /*9a00*/  LDSM.16.M88.4 R180, [R233+0xb000] ;  /* 0x00b00000e9b4783b */ /* 0x000eaa0000000200 */
[C---:B-----5:R-:W-:Y:S06]  /*9a10*/  HMMA.16816.F32 R168, R12.reuse, R176, R168 ;  /* 0x000000b00ca8723c */ /* 0x060fec00000018a8 */
[C---:B------:R-:W-:Y:S01]  /*9a20*/  HMMA.16816.F32 R32, R12.reuse, R178, R32 ;  /* 0x000000b20c20723c */ /* 0x040fe20000001820 */
[----:B------:R-:W5:Y:S05]  /*9a30*/  LDSM.16.M88.4 R176, [R233+0xb800] ;  /* 0x00b80000e9b0783b */ /* 0x000f6a0000000200 */
[C---:B----4-:R-:W-:Y:S06]  /*9a40*/  HMMA.16816.F32 R28, R12.reuse, R192, R28 ;  /* 0x000000c00c1c723c */ /* 0x050fec000000181c */
[C---:B------:R-:W-:Y:S01]  /*9a50*/  HMMA.16816.F32 R24, R12.reuse, R194, R24 ;  /* 0x000000c20c18723c */ /* 0x040fe20000001818 */
[----:B------:R-:W-:Y:S05]  /*9a60*/  LDSM.16.M88.4 R192, [R217] ;  /* 0x00000000d9c0783b */ /* 0x000fea0000000200 */
[C---:B-1----:R-:W-:Y:S06]  /*9a70*/  HMMA.16816.F32 R188, R12.reuse, R172, R188 ;  /* 0x000000ac0cbc723c */ /* 0x042fec00000018bc */
[----:B------:R-:W-:Y:S01]  /*9a80*/  HMMA.16816.F32 R184, R12, R174, R184 ;  /* 0x000000ae0cb8723c */ /* 0x000fe200000018b8 */
[----:B------:R-:W1:Y:S04]  /*9a90*/  LDSM.16.M88.4 R12, [R232+0x2000] ;  /* 0x00200000e80c783b */ /* 0x000e680000000200 */
[----:B------:R-:W4:Y:S01]  /*9aa0*/  LDSM.16.M88.4 R172, [R218] ;  /* 0x00000000daac783b */ /* 0x000f220000000200 */
[C---:B---3--:R-:W-:Y:S06]  /*9ab0*/  HMMA.16816.F32 R8, R20.reuse, R16, R8 ;  /* 0x000000101408723c */ /* 0x048fec0000001808 */
[C---:B------:R-:W-:Y:S01]  /*9ac0*/  HMMA.16816.F32 R4, R20.reuse, R18, R4 ;  /* 0x000000121404723c */ /* 0x040fe20000001804 */
[----:B------:R-:W3:Y:S05]  /*9ad0*/  LDSM.16.M88.4 R16, [R216] ;  /* 0x00000000d810783b */ /* 0x000eea0000000200 */
[C---:B------:R-:W-:Y:S06]  /*9ae0*/  HMMA.16816.F32 R168, R20.reuse, R200, R168 ;  /* 0x000000c814a8723c */ /* 0x040fec00000018a8 */
[C---:B------:R-:W-:Y:S01]  /*9af0*/  HMMA.16816.F32 R32, R20.reuse, R202, R32 ;  /* 0x000000ca1420723c */ /* 0x040fe20000001820 */
[----:B------:R-:W-:Y:S05]  /*9b00*/  LDSM.16.M88.4 R200, [R233+0xd800] ;  /* 0x00d80000e9c8783b */ /* 0x000fea0000000200 */
[C---:B--2---:R-:W-:Y:S06]  /*9b10*/  HMMA.16816.F32 R28, R20.reuse, R180, R28 ;  /* 0x000000b4141c723c */ /* 0x044fec000000181c */
[C---:B------:R-:W-:Y:S01]  /*9b20*/  HMMA.16816.F32 R24, R20.reuse, R182, R24 ;  /* 0x000000b61418723c */ /* 0x040fe20000001818 */
[----:B------:R-:W-:Y:S05]  /*9b30*/  LDSM.16.M88.4 R180, [R227+0xa000] ;  /* 0x00a00000e3b4783b */ /* 0x000fea0000000200 */
[C---:B-----5:R-:W-:Y:S06]  /*9b40*/  HMMA.16816.F32 R188, R20.reuse, R176, R188 ;  /* 0x000000b014bc723c */ /* 0x060fec00000018bc */
[----:B------:R-:W-:Y:S01]  /*9b50*/  HMMA.16816.F32 R184, R20, R178, R184 ;  /* 0x000000b214b8723c */ /* 0x000fe200000018b8 */
[----:B------:R-:W2:Y:S04]  /*9b60*/  LDSM.16.M88.4 R20, [R230+0x2000] ;  /* 0x00200000e614783b */ /* 0x000ea80000000200 */
[----:B------:R-:W5:Y:S01]  /*9b70*/  LDSM.16.M88.4 R176, [R227+0xa800] ;  /* 0x00a80000e3b0783b */ /* 0x000f620000000200 */
[C---:B-1----:R-:W-:Y:S06]  /*9b80*/  HMMA.16816.F32 R8, R12.reuse, R196, R8 ;  /* 0x000000c40c08723c */ /* 0x042fec0000001808 */
[C---:B------:R-:W-:Y:S01]  /*9b90*/  HMMA.16816.F32 R4, R12.reuse, R198, R4 ;  /* 0x000000c60c04723c */ /* 0x040fe20000001804 */
[----:B------:R-:W1:Y:S05]  /*9ba0*/  LDSM.16.M88.4 R196, [R227+0xb000] ;  /* 0x00b00000e3c4783b */ /* 0x000e6a0000000200 */
[C---:B----4-:R-:W-:Y:S06]  /*9bb0*/  HMMA.16816.F32 R168, R12.reuse, R172, R168 ;  /* 0x000000ac0ca8723c */ /* 0x050fec00000018a8 */
[C---:B------:R-:W-:Y:S01]  /*9bc0*/  HMMA.16816.F32 R32, R12.reuse, R174, R32 ;  /* 0x000000ae0c20723c */ /* 0x040fe20000001820 */
[----:B------:R-:W4:Y:S05]  /*9bd0*/  LDSM.16.M88.4 R172, [R227+0xb800] ;  /* 0x00b80000e3ac783b */ /* 0x000f2a0000000200 */
[C---:B------:R-:W-:Y:S06]  /*9be0*/  HMMA.16816.F32 R28, R12.reuse, R192, R28 ;  /* 0x000000c00c1c723c */ /* 0x040fec000000181c */
[C---:B------:R-:W-:Y:S01]  /*9bf0*/  HMMA.16816.F32 R24, R12.reuse, R194, R24 ;  /* 0x000000c20c18723c */ /* 0x040fe20000001818 */
[----:B------:R-:W-:Y:S05]  /*9c00*/  LDSM.16.M88.4 R192, [R220+0x2800] ;  /* 0x00280000dcc0783b */ /* 0x000fea0000000200 */
        /* <DEDUP_REMOVED lines=10> */
[C---:B-1----:R-:W-:Y:S06]  /*9cb0*/  HMMA.16816.F32 R28, R20.reuse, R196, R28 ;  /* 0x000000c4141c723c */ /* 0x042fec000000181c */
[C---:B------:R-:W-:Y:S01]  /*9cc0*/  HMMA.16816.F32 R24, R20.reuse, R198, R24 ;  /* 0x000000c61418723c */ /* 0x040fe20000001818 */
[----:B------:R-:W-:Y:S05]  /*9cd0*/  LDSM.16.M88.4 R196, [R234+0x4000] ;  /* 0x00400000eac4783b */ /* 0x000fea0000000200 */
[C---:B----4-:R-:W-:Y:S06]  /*9ce0*/  HMMA.16816.F32 R188, R20.reuse, R172, R188 ;  /* 0x000000ac14bc723c */ /* 0x050fec00000018bc */
[----:B------:R-:W-:Y:S01]  /*9cf0*/  HMMA.16816.F32 R184, R20, R174, R184 ;  /* 0x000000ae14b8723c */ /* 0x000fe200000018b8 */
[----:B------:R-:W1:Y:S04]  /*9d00*/  LDSM.16.M88.4 R172, [R233+0xc000] ;  /* 0x00c00000e9ac783b */ /* 0x000e680000000200 */
[----:B------:R-:W4:Y:S01]  /*9d10*/  LDSM.16.M88.4 R20, [R233+0xc800] ;  /* 0x00c80000e914783b */ /* 0x000f220000000200 */
[C---:B---3--:R-:W-:Y:S06]  /*9d20*/  HMMA.16816.F32 R8, R12.reuse, R16, R8 ;  /* 0x000000100c08723c */ /* 0x048fec0000001808 */
[C---:B------:R-:W-:Y:S01]  /*9d30*/  HMMA.16816.F32 R4, R12.reuse, R18, R4 ;  /* 0x000000120c04723c */ /* 0x040fe20000001804 */
[----:B------:R-:W3:Y:S05]  /*9d40*/  LDSM.16.M88.4 R16, [R233+0xd000] ;  /* 0x00d00000e910783b */ /* 0x000eea0000000200 */
[C---:B------:R-:W-:Y:S06]  /*9d50*/  HMMA.16816.F32 R168, R12.reuse, R192, R168 ;  /* 0x000000c00ca8723c */ /* 0x040fec00000018a8 */
[C---:B------:R-:W-:Y:S01]  /*9d60*/  HMMA.16816.F32 R32, R12.reuse, R194, R32 ;  /* 0x000000c20c20723c */ /* 0x040fe20000001820 */
[----:B------:R-:W-:Y:S05]  /*9d70*/  LDSM.16.M88.4 R192, [R215] ;  /* 0x00000000d7c0783b */ /* 0x000fea0000000200 */
[C---:B--2---:R-:W-:Y:S06]  /*9d80*/  HMMA.16816.F32 R28, R12.reuse, R180, R28 ;  /* 0x000000b40c1c723c */ /* 0x044fec000000181c */
[C---:B------:R-:W-:Y:S01]  /*9d90*/  HMMA.16816.F32 R24, R12.reuse, R182, R24 ;  /* 0x000000b60c18723c */ /* 0x040fe20000001818 */
[----:B------:R-:W-:Y:S05]  /*9da0*/  LDSM.16.M88.4 R180, [R214] ;  /* 0x00000000d6b4783b */ /* 0x000fea0000000200 */
[C---:B-----5:R-:W-:Y:S06]  /*9db0*/  HMMA.16816.F32 R188, R12.reuse, R176, R188 ;  /* 0x000000b00cbc723c */ /* 0x060fec00000018bc */
[----:B------:R-:W-:Y:S01]  /*9dc0*/  HMMA.16816.F32 R184, R12, R178, R184 ;  /* 0x000000b20cb8723c */ /* 0x000fe200000018b8 */
[----:B------:R-:W2:Y:S04]  /*9dd0*/  LDSM.16.M88.4 R12, [R232+0x4000] ;  /* 0x00400000e80c783b */ /* 0x000ea80000000200 */
[----:B------:R-:W5:Y:S01]  /*9de0*/  LDSM.16.M88.4 R176, [R213] ;  /* 0x00000000d5b0783b */ /* 0x000f620000000200 */
[C---:B-1----:R-:W-:Y:S06]  /*9df0*/  HMMA.16816.F32 R8, R196.reuse, R172, R8 ;  /* 0x000000acc408723c */ /* 0x042fec0000001808 */
[C---:B------:R-:W-:Y:S01]  /*9e00*/  HMMA.16816.F32 R4, R196.reuse, R174, R4 ;  /* 0x000000aec404723c */ /* 0x040fe20000001804 */
[----:B------:R-:W1:Y:S05]  /*9e10*/  LDSM.16.M88.4 R172, [R212] ;  /* 0x00000000d4ac783b */ /* 0x000e6a0000000200 */
[C---:B----4-:R-:W-:Y:S06]  /*9e20*/  HMMA.16816.F32 R168, R196.reuse, R20, R168 ;  /* 0x00000014c4a8723c */ /* 0x050fec00000018a8 */
[C---:B------:R-:W-:Y:S01]  /*9e30*/  HMMA.16816.F32 R32, R196.reuse, R22, R32 ;  /* 0x00000016c420723c */ /* 0x040fe20000001820 */
[----:B------:R-:W-:Y:S05]  /*9e40*/  LDSM.16.M88.4 R20, [R227+0xc000] ;  /* 0x00c00000e314783b */ /* 0x000fea0000000200 */
[C---:B---3--:R-:W-:Y:S06]  /*9e50*/  HMMA.16816.F32 R28, R196.reuse, R16, R28 ;  /* 0x00000010c41c723c */ /* 0x048fec000000181c */
[C---:B------:R-:W-:Y:S01]  /*9e60*/  HMMA.16816.F32 R24, R196.reuse, R18, R24 ;  /* 0x00000012c418723c */ /* 0x040fe20000001818 */
[----:B------:R-:W3:Y:S05]  /*9e70*/  LDSM.16.M88.4 R16, [R230+0x4000] ;  /* 0x00400000e610783b */ /* 0x000eea0000000200 */
[C---:B------:R-:W-:Y:S06]  /*9e80*/  HMMA.16816.F32 R188, R196.reuse, R200, R188 ;  /* 0x000000c8c4bc723c */ /* 0x040fec00000018bc */
[----:B------:R-:W-:Y:S01]  /*9e90*/  HMMA.16816.F32 R184, R196, R202, R184 ;  /* 0x000000cac4b8723c */ /* 0x000fe200000018b8 */
[----:B------:R-:W4:Y:S04]  /*9ea0*/  LDSM.16.M88.4 R196, [R227+0xc800] ;  /* 0x00c80000e3c4783b */ /* 0x000f280000000200 */
[----:B------:R-:W-:Y:S01]  /*9eb0*/  LDSM.16.M88.4 R200, [R220+0x5800] ;  /* 0x00580000dcc8783b */ /* 0x000fe20000000200 */
[C---:B--2---:R-:W-:Y:S06]  /*9ec0*/  HMMA.16816.F32 R8, R12.reuse, R192, R8 ;  /* 0x000000c00c08723c */ /* 0x044fec0000001808 */
[C---:B------:R-:W-:Y:S01]  /*9ed0*/  HMMA.16816.F32 R4, R12.reuse, R194, R4 ;  /* 0x000000c20c04723c */ /* 0x040fe20000001804 */
[----:B------:R-:W2:Y:S05]  /*9ee0*/  LDSM.16.M88.4 R192, [R227+0xd000] ;  /* 0x00d00000e3c0783b */ /* 0x000eaa0000000200 */
[C---:B------:R-:W-:Y:S06]  /*9ef0*/  HMMA.16816.F32 R168, R12.reuse, R180, R168 ;  /* 0x000000b40ca8723c */ /* 0x040fec00000018a8 */
[C---:B------:R-:W-:Y:S01]  /*9f00*/  HMMA.16816.F32 R32, R12.reuse, R182, R32 ;  /* 0x000000b60c20723c */ /* 0x040fe20000001820 */
[----:B------:R-:W2:Y:S05]  /*9f10*/  LDSM.16.M88.4 R180, [R227+0xd800] ;  /* 0x00d80000e3b4783b */ /* 0x000eaa0000000200 */
[C---:B-----5:R-:W-:Y:S06]  /*9f20*/  HMMA.16816.F32 R28, R12.reuse, R176, R28 ;  /* 0x000000b00c1c723c */ /* 0x060fec000000181c */
[C---:B------:R-:W-:Y:S01]  /*9f30*/  HMMA.16816.F32 R24, R12.reuse, R178, R24 ;  /* 0x000000b20c18723c */ /* 0x040fe20000001818 */
[----:B------:R-:W-:Y:S05]  /*9f40*/  LDSM.16.M88.4 R176, [R220+0x4800] ;  /* 0x00480000dcb0783b */ /* 0x000fea0000000200 */
[C---:B-1----:R-:W-:Y:S06]  /*9f50*/  HMMA.16816.F32 R188, R12.reuse, R172, R188 ;  /* 0x000000ac0cbc723c */ /* 0x042fec00000018bc */
[----:B------:R-:W-:Y:S01]  /*9f60*/  HMMA.16816.F32 R184, R12, R174, R184 ;  /* 0x000000ae0cb8723c */ /* 0x000fe200000018b8 */
[----:B------:R-:W-:Y:S04]  /*9f70*/  LDSM.16.M88.4 R172, [R229+0x4000] ;  /* 0x00400000e5ac783b */ /* 0x000fe80000000200 */
[----:B------:R-:W1:Y:S01]  /*9f80*/  LDSM.16.M88.4 R12, [R220+0x4000] ;  /* 0x00400000dc0c783b */ /* 0x000e620000000200 */
[C---:B---3--:R-:W-:Y:S06]  /*9f90*/  HMMA.16816.F32 R8, R16.reuse, R20, R8 ;  /* 0x000000141008723c */ /* 0x048fec0000001808 */
[C---:B------:R-:W-:Y:S01]  /*9fa0*/  HMMA.16816.F32 R4, R16.reuse, R22, R4 ;  /* 0x000000161004723c */ /* 0x040fe20000001804 */
[----:B------:R-:W3:Y:S05]  /*9fb0*/  LDSM.16.M88.4 R20, [R220+0x5000] ;  /* 0x00500000dc14783b */ /* 0x000eea0000000200 */
[C---:B----4-:R-:W-:Y:S06]  /*9fc0*/  HMMA.16816.F32 R168, R16.reuse, R196, R168 ;  /* 0x000000c410a8723c */ /* 0x050fec00000018a8 */
[C---:B------:R-:W-:Y:S01]  /*9fd0*/  HMMA.16816.F32 R32, R16.reuse, R198, R32 ;  /* 0x000000c61020723c */ /* 0x040fe20000001820 */
[----:B------:R-:W-:Y:S05]  /*9fe0*/  LDSM.16.M88.4 R196, [R232+0x6000] ;  /* 0x00600000e8c4783b */ /* 0x000fea0000000200 */
[C---:B--2---:R-:W-:Y:S06]  /*9ff0*/  HMMA.16816.F32 R28, R16.reuse, R192, R28 ;  /* 0x000000c0101c723c */ /* 0x044fec000000181c */
[C---:B------:R-:W-:Y:S01]  /*a000*/  HMMA.16816.F32 R24, R16.reuse, R194, R24 ;  /* 0x000000c21018723c */ /* 0x040fe20000001818 */
[----:B------:R-:W-:Y:S05]  /*a010*/  LDSM.16.M88.4 R192, [R233+0xf000] ;  /* 0x00f00000e9c0783b */ /* 0x000fea0000000200 */
[C---:B------:R-:W-:Y:S06]  /*a020*/  HMMA.16816.F32 R188, R16.reuse, R180, R188 ;  /* 0x000000b410bc723c */ /* 0x040fec00000018bc */
[----:B------:R-:W-:Y:S01]  /*a030*/  HMMA.16816.F32 R184, R16, R182, R184 ;  /* 0x000000b610b8723c */ /* 0x000fe200000018b8 */
[----:B------:R-:W-:Y:S04]  /*a040*/  LDSM.16.M88.4 R16, [R234+0x6000] ;  /* 0x00600000ea10783b */ /* 0x000fe80000000200 */
[----:B------:R-:W2:Y:S01]  /*a050*/  LDSM.16.M88.4 R180, [R233+0xe000] ;  /* 0x00e00000e9b4783b */ /* 0x000ea20000000200 */
[C---:B-1----:R-:W-:Y:S06]  /*a060*/  HMMA.16816.F32 R8, R172.reuse, R12, R8 ;  /* 0x0000000cac08723c */ /* 0x042fec0000001808 */
[C---:B------:R-:W-:Y:S01]  /*a070*/  HMMA.16816.F32 R4, R172.reuse, R14, R4 ;  /* 0x0000000eac04723c */ /* 0x040fe20000001804 */
[----:B------:R-:W1:Y:S05]  /*a080*/  LDSM.16.M88.4 R12, [R233+0xe800] ;  /* 0x00e80000e90c783b */ /* 0x000e6a0000000200 */
[C---:B------:R-:W-:Y:S06]  /*a090*/  HMMA.16816.F32 R168, R172.reuse, R176, R168 ;  /* 0x000000b0aca8723c */ /* 0x040fec00000018a8 */
[C---:B------:R-:W-:Y:S01]  /*a0a0*/  HMMA.16816.F32 R32, R172.reuse, R178, R32 ;  /* 0x000000b2ac20723c */ /* 0x040fe20000001820 */
[----:B------:R-:W4:Y:S05]  /*a0b0*/  LDSM.16.M88.4 R176, [R211] ;  /* 0x00000000d3b0783b */ /* 0x000f2a0000000200 */
[C---:B---3--:R-:W-:Y:S06]  /*a0c0*/  HMMA.16816.F32 R28, R172.reuse, R20, R28 ;  /* 0x00000014ac1c723c */ /* 0x048fec000000181c */
[C---:B------:R-:W-:Y:S01]  /*a0d0*/  HMMA.16816.F32 R24, R172.reuse, R22, R24 ;  /* 0x00000016ac18723c */ /* 0x040fe20000001818 */
[----:B------:R-:W-:Y:S05]  /*a0e0*/  LDSM.16.M88.4 R20, [R233+0xf800] ;  /* 0x00f80000e914783b */ /* 0x000fea0000000200 */
[C---:B------:R-:W-:Y:S06]  /*a0f0*/  HMMA.16816.F32 R188, R172.reuse, R200, R188 ;  /* 0x000000c8acbc723c */ /* 0x040fec00000018bc */
[----:B------:R-:W-:Y:S01]  /*a100*/  HMMA.16816.F32 R184, R172, R202, R184 ;  /* 0x000000caacb8723c */ /* 0x000fe200000018b8 */
[----:B------:R-:W3:Y:S04]  /*a110*/  LDSM.16.M88.4 R172, [R210] ;  /* 0x00000000d2ac783b */ /* 0x000ee80000000200 */
[----:B------:R-:W-:Y:S01]  /*a120*/  LDSM.16.M88.4 R200, [R209] ;  /* 0x00000000d1c8783b */ /* 0x000fe20000000200 */
[C---:B--2---:R-:W-:Y:S06]  /*a130*/  HMMA.16816.F32 R8, R16.reuse, R180, R8 ;  /* 0x000000b41008723c */ /* 0x044fec0000001808 */
[C---:B------:R-:W-:Y:S01]  /*a140*/  HMMA.16816.F32 R4, R16.reuse, R182, R4 ;  /* 0x000000b61004723c */ /* 0x040fe20000001804 */
[----:B------:R-:W-:Y:S05]  /*a150*/  LDSM.16.M88.4 R180, [R230+0x6000] ;  /* 0x00600000e6b4783b */ /* 0x000fea0000000200 */
[C---:B-1----:R-:W-:Y:S06]  /*a160*/  HMMA.16816.F32 R168, R16.reuse, R12, R168 ;  /* 0x0000000c10a8723c */ /* 0x042fec00000018a8 */
[----:B------:R-:W-:Y:S01]  /*a170*/  HMMA.16816.F32 R32, R16, R14, R32 ;  /* 0x0000000e1020723c */ /* 0x000fe20000001820 */
[----:B------:R-:W1:Y:S05]  /*a180*/  LDSM.16.M88.4 R12, [R227+0xe000] ;  /* 0x00e00000e30c783b */ /* 0x000e6a0000000200 */
[C---:B----4-:R-:W-:Y:S06]  /*a190*/  HMMA.16816.F32 R8, R196.reuse, R176, R8 ;  /* 0x000000b0c408723c */ /* 0x050fec0000001808 */
[----:B------:R-:W-:Y:S01]  /*a1a0*/  HMMA.16816.F32 R4, R196, R178, R4 ;  /* 0x000000b2c404723c */ /* 0x000fe20000001804 */
[----:B------:R-:W2:Y:S05]  /*a1b0*/  LDSM.16.M88.4 R176, [R227+0xe800] ;  /* 0x00e80000e3b0783b */ /* 0x000eaa0000000200 */
[C---:B------:R-:W-:Y:S06]  /*a1c0*/  HMMA.16816.F32 R28, R16.reuse, R192, R28 ;  /* 0x000000c0101c723c */ /* 0x040fec000000181c */
[----:B------:R-:W-:Y:S01]  /*a1d0*/  HMMA.16816.F32 R24, R16, R194, R24 ;  /* 0x000000c21018723c */ /* 0x000fe20000001818 */
[----:B------:R-:W4:Y:S05]  /*a1e0*/  LDSM.16.M88.4 R192, [R208] ;  /* 0x00000000d0c0783b */ /* 0x000f2a0000000200 */
[C---:B---3--:R-:W-:Y:S06]  /*a1f0*/  HMMA.16816.F32 R168, R196.reuse, R172, R168 ;  /* 0x000000acc4a8723c */ /* 0x048fec00000018a8 */
[----:B------:R-:W-:Y:S01]  /*a200*/  HMMA.16816.F32 R32, R196, R174, R32 ;  /* 0x000000aec420723c */ /* 0x000fe20000001820 */
[----:B------:R-:W-:Y:S05]  /*a210*/  LDSM.16.M88.4 R172, [R227+0xf000] ;  /* 0x00f00000e3ac783b */ /* 0x000fea0000000200 */
[C---:B------:R-:W-:Y:S06]  /*a220*/  HMMA.16816.F32 R188, R16.reuse, R20, R188 ;  /* 0x0000001410bc723c */ /* 0x040fec00000018bc */
[----:B------:R-:W-:Y:S01]  /*a230*/  HMMA.16816.F32 R184, R16, R22, R184 ;  /* 0x0000001610b8723c */ /* 0x000fe200000018b8 */
[----:B------:R-:W-:Y:S04]  /*a240*/  LDSM.16.M88.4 R20, [R229+0x6000] ;  /* 0x00600000e514783b */ /* 0x000fe80000000200 */
[----:B------:R-:W3:Y:S01]  /*a250*/  LDSM.16.M88.4 R16, [R220+0x6000] ;  /* 0x00600000dc10783b */ /* 0x000ee20000000200 */
[C---:B-1----:R-:W-:Y:S06]  /*a260*/  HMMA.16816.F32 R8, R180.reuse, R12, R8 ;  /* 0x0000000cb408723c */ /* 0x042fec0000001808 */
[C---:B------:R-:W-:Y:S01]  /*a270*/  HMMA.16816.F32 R4, R180.reuse, R14, R4 ;  /* 0x0000000eb404723c */ /* 0x040fe20000001804 */
[----:B------:R-:W1:Y:S05]  /*a280*/  LDSM.16.M88.4 R12, [R220+0x6800] ;  /* 0x00680000dc0c783b */ /* 0x000e6a0000000200 */
[C---:B--2---:R-:W-:Y:S06]  /*a290*/  HMMA.16816.F32 R168, R180.reuse, R176, R168 ;  /* 0x000000b0b4a8723c */ /* 0x044fec00000018a8 */
[----:B------:R-:W-:Y:S01]  /*a2a0*/  HMMA.16816.F32 R32, R180, R178, R32 ;  /* 0x000000b2b420723c */ /* 0x000fe20000001820 */
[----:B------:R-:W2:Y:S05]  /*a2b0*/  LDSM.16.M88.4 R176, [R227+0xf800] ;  /* 0x00f80000e3b0783b */ /* 0x000eaa0000000200 */
[C---:B------:R-:W-:Y:S06]  /*a2c0*/  HMMA.16816.F32 R28, R196.reuse, R200, R28 ;  /* 0x000000c8c41c723c */ /* 0x040fec000000181c */
[C---:B----4-:R-:W-:Y:S06]  /*a2d0*/  HMMA.16816.F32 R188, R196.reuse, R192, R188 ;  /* 0x000000c0c4bc723c */ /* 0x050fec00000018bc */
[C---:B------:R-:W-:Y:S01]  /*a2e0*/  HMMA.16816.F32 R184, R196.reuse, R194, R184 ;  /* 0x000000c2c4b8723c */ /* 0x040fe200000018b8 */
[----:B------:R-:W4:Y:S05]  /*a2f0*/  LDSM.16.M88.4 R192, [R220+0x7000] ;  /* 0x00700000dcc0783b */ /* 0x000f2a0000000200 */
[----:B------:R-:W-:Y:S06]  /*a300*/  HMMA.16816.F32 R24, R196, R202, R24 ;  /* 0x000000cac418723c */ /* 0x000fec0000001818 */
[C---:B---3--:R-:W-:Y:S06]  /*a310*/  HMMA.16816.F32 R8, R20.reuse, R16, R8 ;  /* 0x000000101408723c */ /* 0x048fec0000001808 */
[----:B------:R-:W-:Y:S01]  /*a320*/  HMMA.16816.F32 R4, R20, R18, R4 ;  /* 0x000000121404723c */ /* 0x000fe20000001804 */
[----:B------:R-:W-:Y:S01]  /*a330*/  IMAD.U32 R16, RZ, RZ, UR11 ;  /* 0x0000000bff107e24 */ /* 0x000fe2000f8e00ff */
[----:B------:R-:W-:-:S04]  /*a340*/  LOP3.LUT R17, R0, 0x6, RZ, 0xc0, !PT ;  /* 0x0000000600117812 */ /* 0x000fc800078ec0ff */
[----:B------:R-:W-:Y:S01]  /*a350*/  HMMA.16816.F32 R28, R180, R172, R28 ;  /* 0x000000acb41c723c */ /* 0x000fe2000000181c */
[----:B------:R-:W-:Y:S02]  /*a360*/  IMAD R0, R16, 0x40, R17 ;  /* 0x0000004010007824 */ /* 0x000fe400078e0211 */
[----:B------:R-:W3:Y:S01]  /*a370*/  LDSM.16.M88.4 R16, [R220+0x7800] ;  /* 0x00780000dc10783b */ /* 0x000ee20000000200 */
[----:B------:R-:W-:-:S04]  /*a380*/  DEPBAR.LE SB0, 0x0 ;  /* 0x000080000000791a */ /* 0x000fc80000000000 */
[----:B-1----:R-:W-:Y:S06]  /*a390*/  HMMA.16816.F32 R168, R20, R12, R168 ;  /* 0x0000000c14a8723c */ /* 0x002fec00000018a8 */
[----:B------:R-:W-:Y:S01]  /*a3a0*/  HMMA.16816.F32 R24, R180, R174, R24 ;  /* 0x000000aeb418723c */ /* 0x000fe20000001818 */
[C---:B------:R-:W-:Y:S02]  /*a3b0*/  VIADD R12, R0.reuse, 0x1 ;  /* 0x00000001000c7836 */ /* 0x040fe40000000000 */
[----:B------:R-:W-:-:S03]  /*a3c0*/  VIADD R13, R0, 0x8 ;  /* 0x00000008000d7836 */ /* 0x000fc60000000000 */
[CC--:B------:R-:W-:Y:S01]  /*a3d0*/  ISETP.GE.AND P1, PT, R12.reuse, R167.reuse, PT ;  /* 0x000000a70c00720c */ /* 0x0c0fe20003f26270 */
[----:B--2---:R-:W-:Y:S01]  /*a3e0*/  HMMA.16816.F32 R188, R180, R176, R188 ;  /* 0x000000b0b4bc723c */ /* 0x004fe200000018bc */
[----:B------:R-:W-:Y:S01]  /*a3f0*/  BAR.SYNC.DEFER_BLOCKING 0x0 ;  /* 0x0000000000007b1d */ /* 0x000fe20000010000 */
[-C--:B------:R-:W-:Y:S02]  /*a400*/  ISETP.GE.AND P0, PT, R12, R2.reuse, PT ;  /* 0x000000020c00720c */ /* 0x080fe40003f06270 */
[----:B------:R-:W-:Y:S01]  /*a410*/  FSEL R12, R9, -INF , !P1 ;  /* 0xff800000090c7808 */ /* 0x000fe20004800000 */
[C---:B------:R-:W-:Y:S01]  /*a420*/  VIADD R9, R0.reuse, 0x9 ;  /* 0x0000000900097836 */ /* 0x040fe20000000000 */
[----:B------:R-:W-:Y:S01]  /*a430*/  HMMA.16816.F32 R32, R20, R14, R32 ;  /* 0x0000000e1420723c */ /* 0x000fe20000001820 */
[CC--:B------:R-:W-:Y:S02]  /*a440*/  ISETP.GE.AND P6, PT, R13.reuse, R167.reuse, PT ;  /* 0x000000a70d00720c */ /* 0x0c0fe40003fc6270 */
[----:B------:R-:W-:Y:S01]  /*a450*/  ISETP.GE.AND P1, PT, R13, R2, PT ;  /* 0x000000020d00720c */ /* 0x000fe20003f26270 */
[----:B------:R-:W-:Y:S01]  /*a460*/  VIADD R13, R0, 0x10 ;  /* 0x00000010000d7836 */ /* 0x000fe20000000000 */
[----:B------:R-:W-:Y:S01]  /*a470*/  FSEL R11, R11, -INF , !P0 ;  /* 0xff8000000b0b7808 */ /* 0x000fe20004000000 */
[----:B------:R-:W-:Y:S01]  /*a480*/  HMMA.16816.F32 R184, R180, R178, R184 ;  /* 0x000000b2b4b8723c */ /* 0x000fe200000018b8 */
[----:B------:R-:W-:-:S02]  /*a490*/  ISETP.GE.AND P0, PT, R9, R167, PT ;  /* 0x000000a70900720c */ /* 0x000fc40003f06270 */
[----:B------:R-:W-:Y:S02]  /*a4a0*/  FSEL R4, R4, -INF , !P6 ;  /* 0xff80000004047808 */ /* 0x000fe40007000000 */
[-C--:B------:R-:W-:Y:S01]  /*a4b0*/  ISETP.GE.AND P6, PT, R9, R2.reuse, PT ;  /* 0x000000020900720c */ /* 0x080fe20003fc6270 */
[C---:B----4-:R-:W-:Y:S01]  /*a4c0*/  HMMA.16816.F32 R28, R20.reuse, R192, R28 ;  /* 0x000000c0141c723c */ /* 0x050fe2000000181c */
[----:B------:R-:W-:Y:S02]  /*a4d0*/  FSEL R9, R6, -INF , !P1 ;  /* 0xff80000006097808 */ /* 0x000fe40004800000 */
[----:B------:R-:W-:Y:S01]  /*a4e0*/  FSEL R6, R5, -INF , !P0 ;  /* 0xff80000005067808 */ /* 0x000fe20004000000 */
[C---:B------:R-:W-:Y:S01]  /*a4f0*/  VIADD R5, R0.reuse, 0x11 ;  /* 0x0000001100057836 */ /* 0x040fe20000000000 */
[C---:B------:R-:W-:Y:S01]  /*a500*/  ISETP.GE.AND P1, PT, R13.reuse, R167, PT ;  /* 0x000000a70d00720c */ /* 0x040fe20003f26270 */
[----:B------:R-:W-:Y:S01]  /*a510*/  HMMA.16816.F32 R24, R20, R194, R24 ;  /* 0x000000c21418723c */ /* 0x000fe20000001818 */
[----:B------:R-:W-:Y:S01]  /*a520*/  ISETP.GE.AND P0, PT, R13, R2, PT ;  /* 0x000000020d00720c */ /* 0x000fe20003f06270 */
[----:B------:R-:W-:Y:S01]  /*a530*/  VIADD R13, R0, 0x18 ;  /* 0x00000018000d7836 */ /* 0x000fe20000000000 */
[----:B------:R-:W-:-:S02]  /*a540*/  FSEL R7, R7, -INF , !P6 ;  /* 0xff80000007077808 */ /* 0x000fc40007000000 */
[CC--:B------:R-:W-:Y:S01]  /*a550*/  ISETP.GE.AND P6, PT, R5.reuse, R167.reuse, PT ;  /* 0x000000a70500720c */ /* 0x0c0fe20003fc6270 */
[C---:B---3--:R-:W-:Y:S01]  /*a560*/  HMMA.16816.F32 R188, R20.reuse, R16, R188 ;  /* 0x0000001014bc723c */ /* 0x048fe200000018bc */
[----:B------:R-:W-:Y:S02]  /*a570*/  FSEL R196, R168, -INF , !P1 ;  /* 0xff800000a8c47808 */ /* 0x000fe40004800000 */
[----:B------:R-:W-:Y:S01]  /*a580*/  ISETP.GE.AND P1, PT, R5, R2, PT ;  /* 0x000000020500720c */ /* 0x000fe20003f26270 */
[----:B------:R-:W-:Y:S01]  /*a590*/  VIADD R5, R0, 0x19 ;  /* 0x0000001900057836 */ /* 0x000fe20000000000 */
[----:B------:R-:W-:Y:S01]  /*a5a0*/  FSEL R237, R170, -INF , !P0 ;  /* 0xff800000aaed7808 */ /* 0x000fe20004000000 */
[----:B------:R-:W-:Y:S01]  /*a5b0*/  HMMA.16816.F32 R16, R20, R18, R184 ;  /* 0x000000121410723c */ /* 0x000fe200000018b8 */
[----:B------:R-:W-:Y:S02]  /*a5c0*/  FSEL R192, R169, -INF , !P6 ;  /* 0xff800000a9c07808 */ /* 0x000fe40007000000 */
[----:B------:R-:W-:-:S02]  /*a5d0*/  ISETP.GE.AND P0, PT, R13, R167, PT ;  /* 0x000000a70d00720c */ /* 0x000fc40003f06270 */
[-C--:B------:R-:W-:Y:S01]  /*a5e0*/  ISETP.GE.AND P6, PT, R13, R2.reuse, PT ;  /* 0x000000020d00720c */ /* 0x080fe20003fc6270 */
[----:B------:R-:W-:Y:S01]  /*a5f0*/  VIADD R13, R0, 0x20 ;  /* 0x00000020000d7836 */ /* 0x000fe20000000000 */
[----:B------:R-:W-:Y:S02]  /*a600*/  FSEL R207, R171, -INF , !P1 ;  /* 0xff800000abcf7808 */ /* 0x000fe40004800000 */
[----:B------:R-:W-:Y:S02]  /*a610*/  FSEL R32, R32, -INF , !P0 ;  /* 0xff80000020207808 */ /* 0x000fe40004000000 */
[C---:B------:R-:W-:Y:S02]  /*a620*/  ISETP.GE.AND P1, PT, R5.reuse, R167, PT ;  /* 0x000000a70500720c */ /* 0x040fe40003f26270 */
[----:B------:R-:W-:Y:S01]  /*a630*/  ISETP.GE.AND P0, PT, R5, R2, PT ;  /* 0x000000020500720c */ /* 0x000fe20003f06270 */
[----:B------:R-:W-:Y:S01]  /*a640*/  VIADD R5, R0, 0x21 ;  /* 0x0000002100057836 */ /* 0x000fe20000000000 */
[----:B------:R-:W-:-:S02]  /*a650*/  FSEL R201, R34, -INF , !P6 ;  /* 0xff80000022c97808 */ /* 0x000fc40007000000 */
[-C--:B------:R-:W-:Y:S02]  /*a660*/  ISETP.GE.AND P6, PT, R13, R167.reuse, PT ;  /* 0x000000a70d00720c */ /* 0x080fe40003fc6270 */
[----:B------:R-:W-:Y:S02]  /*a670*/  FSEL R34, R33, -INF , !P1 ;  /* 0xff80000021227808 */ /* 0x000fe40004800000 */
[----:B------:R-:W-:Y:S01]  /*a680*/  ISETP.GE.AND P1, PT, R13, R2, PT ;  /* 0x000000020d00720c */ /* 0x000fe20003f26270 */
[----:B------:R-:W-:Y:S01]  /*a690*/  VIADD R13, R0, 0x28 ;  /* 0x00000028000d7836 */ /* 0x000fe20000000000 */
[----:B------:R-:W-:Y:S02]  /*a6a0*/  FSEL R203, R35, -INF , !P0 ;  /* 0xff80000023cb7808 */ /* 0x000fe40004000000 */
        /* <DEDUP_REMOVED lines=10> */
[CC--:B------:R-:W-:Y:S02]  /*a750*/  ISETP.GE.AND P6, PT, R5.reuse, R167.reuse, PT ;  /* 0x000000a70500720c */ /* 0x0c0fe40003fc6270 */
        /* <DEDUP_REMOVED lines=16> */
[----:B------:R-:W-:Y:S02]  /*a860*/  FSEL R184, R16, -INF , !P6 ;  /* 0xff80000010b87808 */ /* 0x000fe40007000000 */
[----:B------:R-:W-:Y:S02]  /*a870*/  ISETP.GE.AND P6, PT, R5, R167, PT ;  /* 0x000000a70500720c */ /* 0x000fe40003fc6270 */
[----:B------:R-:W-:Y:S02]  /*a880*/  FSEL R171, R191, -INF , !P0 ;  /* 0xff800000bfab7808 */ /* 0x000fe40004000000 */
[----:B------:R-:W-:-:S02]  /*a890*/  FSEL R182, R17, -INF , !P6 ;  /* 0xff80000011b67808 */ /* 0x000fc40007000000 */
[----:B------:R-:W-:Y:S02]  /*a8a0*/  PLOP3.LUT P6, PT, PT, PT, UP0, 0x80, 0x0 ;  /* 0x000000000000781c */ /* 0x000fe40003fcf008 */
[-C--:B------:R-:W-:Y:S02]  /*a8b0*/  ISETP.GE.AND P1, PT, R13, R2.reuse, PT ;  /* 0x000000020d00720c */ /* 0x080fe40003f26270 */
[----:B------:R-:W-:Y:S02]  /*a8c0*/  ISETP.GE.AND P0, PT, R0, R167, PT ;  /* 0x000000a70000720c */ /* 0x000fe40003f06270 */
[----:B------:R-:W-:Y:S02]  /*a8d0*/  FSEL R169, R18, -INF , !P1 ;  /* 0xff80000012a97808 */ /* 0x000fe40004800000 */
[----:B------:R-:W-:Y:S02]  /*a8e0*/  FSEL R8, R8, -INF , !P0 ;  /* 0xff80000008087808 */ /* 0x000fe40004000000 */
[----:B------:R-:W-:-:S02]  /*a8f0*/  ISETP.GE.AND P1, PT, R0, R2, PT ;  /* 0x000000020000720c */ /* 0x000fc40003f26270 */
[----:B------:R-:W-:Y:S02]  /*a900*/  ISETP.GE.AND P0, PT, R5, R2, PT ;  /* 0x000000020500720c */ /* 0x000fe40003f06270 */
[----:B------:R-:W-:Y:S02]  /*a910*/  FSEL R5, R10, -INF , !P1 ;  /* 0xff8000000a057808 */ /* 0x000fe40004800000 */
[----:B------:R-:W-:Y:S01]  /*a920*/  FSEL R168, R19, -INF , !P0 ;  /* 0xff80000013a87808 */ /* 0x000fe20004000000 */
[----:B------:R-:W-:Y:S08]  /*a930*/  @!P6 BRA `(.L_x_1571) ;  /* 0x0000000c00bce947 */ /* 0x000ff00003800000 */
[----:B------:R-:W-:-:S13]  /*a940*/  PLOP3.LUT P0, PT, PT, PT, UP6, 0x40, 0x0 ;  /* 0x000000000000781c */ /* 0x000fda0003f0e868 */
[----:B------:R-:W-:Y:S05]  /*a950*/  @P0 BRA `(.L_x_1572) ;  /* 0x00000004002c0947 */ /* 0x000fea0003800000 */
        /* <DEDUP_REMOVED lines=71> */
[----:B------:R-:W-:Y:S01]  /*add0*/  UIMAD UR4, UR7, UR15, UR4 ;  /* 0x0000000f070472a4 */ /* 0x000fe2000f8e0204 */
[----:B------:R-:W-:-:S03]  /*ade0*/  UMOV UR20, UR24 ;  /* 0x0000001800147c82 */ /* 0x000fc60008000000 */
[----:B------:R-:W-:Y:S01]  /*adf0*/  UIADD3 UR14, UR25, UR4, URZ ;  /* 0x00000004190e7290 */ /* 0x000fe2000fffe03f */
[----:B------:R-:W-:Y:S11]  /*ae00*/  BRA `(.L_x_1573) ;  /* 0x0000000000087947 */ /* 0x000ff60003800000 */
.L_x_1572:
[----:B------:R-:W-:-:S04]  /*ae10*/  ULEA UR20, -UR8, URZ, 0x6 ;  /* 0x0000003f08147291 */ /* 0x000fc8000f8e313f */
[----:B------:R-:W-:-:S12]  /*ae20*/  USHF.R.S32.HI UR14, URZ, 0x1f, UR20 ;  /* 0x0000001f3f0e7899 */ /* 0x000fd80008011414 */
.L_x_1573:
        /* <DEDUP_REMOVED lines=154> */
.L_x_1575:
[----:B------:R-:W-:Y:S05]  /*b7d0*/  BSYNC B0 ;  /* 0x0000000000007941 */ /* 0x000fea0003800000 */
.L_x_1574:
[----:B------:R-:W0:Y:S01]  /*b7e0*/  LDGDEPBAR ;  /* 0x00000000000079af */ /* 0x000e220000000000 */
[----:B------:R-:W-:Y:S02]  /*b7f0*/  IMAD.U32 R13, RZ, RZ, UR20 ;  /* 0x00000014ff0d7e24 */ /* 0x000fe4000f8e00ff */
[----:B------:R-:W-:-:S03]  /*b800*/  IMAD.U32 R0, RZ, RZ, UR14 ;  /* 0x0000000eff007e24 */ /* 0x000fc6000f8e00ff */
[----:B------:R-:W-:-:S04]  /*b810*/  LEA R240, P0, R13, R240, 0x1 ;  /* 0x000000f00df07211 */ /* 0x000fc800078008ff */
[----:B------:R-:W-:-:S09]  /*b820*/  LEA.HI.X R239, R13, R239, R0, 0x1, P0 ;  /* 0x000000ef0def7211 */ /* 0x000fd200000f0c00 */
.L_x_1571:
[----:B------:R-:W-:Y:S01]  /*b830*/  FMNMX.FTZ R13, R164, R8, !PT ;  /* 0x00000008a40d7209 */ /* 0x000fe20007810000 */
[----:B-1----:R-:W-:Y:S01]  /*b840*/  LDSM.16.MT88.4 R16, [R225+0x10000] ;  /* 0x01000000e110783b */ /* 0x002fe20000004200 */
[----:B------:R-:W-:Y:S02]  /*b850*/  FMNMX.FTZ R0, R3, R5, !PT ;  /* 0x0000000503007209 */ /* 0x000fe40007810000 */
[----:B------:R-:W-:Y:S01]  /*b860*/  FMNMX.FTZ R13, R12, R13, !PT ;  /* 0x0000000d0c0d7209 */ /* 0x000fe20007810000 */
[----:B------:R-:W-:Y:S01]  /*b870*/  LDSM.16.MT88.4 R20, [R226+0x10000] ;  /* 0x01000000e214783b */ /* 0x000fe20000004200 */
[----:B------:R-:W-:Y:S02]  /*b880*/  FMNMX.FTZ R0, R11, R0, !PT ;  /* 0x000000000b007209 */ /* 0x000fe40007810000 */
[----:B------:R-:W-:Y:S01]  /*b890*/  FMNMX.FTZ R13, R4, R13, !PT ;  /* 0x0000000d040d7209 */ /* 0x000fe20007810000 */
[----:B------:R-:W-:Y:S01]  /*b8a0*/  LDSM.16.MT88.4 R24, [R226+0x10800] ;  /* 0x01080000e218783b */ /* 0x000fe20000004200 */
[----:B------:R-:W-:-:S02]  /*b8b0*/  FMNMX.FTZ R0, R9, R0, !PT ;  /* 0x0000000009007209 */ /* 0x000fc40007810000 */
[----:B------:R-:W-:Y:S01]  /*b8c0*/  FMNMX.FTZ R13, R6, R13, !PT ;  /* 0x0000000d060d7209 */ /* 0x000fe20007810000 */
[----:B------:R-:W-:Y:S01]  /*b8d0*/  LDSM.16.MT88.4 R28, [R228+0x10800] ;  /* 0x01080000e41c783b */ /* 0x000fe20000004200 */
        /* <DEDUP_REMOVED lines=22> */
[----:B--2---:R-:W-:-:S02]  /*ba40*/  FMNMX.FTZ R15, R169, R0, !PT ;  /* 0x00000000a90f7209 */ /* 0x004fc40007810000 */
        /* <DEDUP_REMOVED lines=14> */
[----:B------:R-:W-:-:S04]  /*bb30*/  FSEL R183, R183, RZ, P1 ;  /* 0x000000ffb7b77208 */ /* 0x000fc80000800000 */
[----:B------:R-:W-:Y:S01]  /*bb40*/  FSEL R170, R170, RZ, P0 ;  /* 0x000000ffaaaa7208 */ /* 0x000fe20000000000 */
[--C-:B------:R-:W-:Y:S01]  /*bb50*/  FFMA.FTZ R173, R6, UR12, -R183.reuse ;  /* 0x0000000c06ad7c23 */ /* 0x100fe200080108b7 */
[----:B------:R-:W-:Y:S01]  /*bb60*/  FSEL R6, R177, RZ, P0 ;  /* 0x000000ffb1067208 */ /* 0x000fe20000000000 */
[--C-:B------:R-:W-:Y:S01]  /*bb70*/  FFMA.FTZ R174, R4, UR12, -R183.reuse ;  /* 0x0000000c04ae7c23 */ /* 0x100fe200080108b7 */
[--C-:B------:R-:W-:Y:S01]  /*bb80*/  FFMA.FTZ R176, R8, UR12, -R183.reuse ;  /* 0x0000000c08b07c23 */ /* 0x100fe200080108b7 */
[----:B------:R-:W-:Y:S01]  /*bb90*/  FFMA.FTZ R172, R5, UR12, -R170 ;  /* 0x0000000c05ac7c23 */ /* 0x000fe200080108aa */
[----:B------:R-:W-:Y:S01]  /*bba0*/  FSEL R5, R178, RZ, P1 ;  /* 0x000000ffb2057208 */ /* 0x000fe20000800000 */
[----:B------:R-:W-:Y:S01]  /*bbb0*/  FADD.FTZ R6, R3, -R6 ;  /* 0x8000000603067221 */ /* 0x000fe20000010000 */
[--C-:B------:R-:W-:Y:S01]  /*bbc0*/  FFMA.FTZ R2, R11, UR12, -R170.reuse ;  /* 0x0000000c0b027c23 */ /* 0x100fe200080108aa */
[--C-:B------:R-:W-:Y:S01]  /*bbd0*/  FFMA.FTZ R0, R9, UR12, -R170.reuse ;  /* 0x0000000c09007c23 */ /* 0x100fe200080108aa */
[----:B------:R-:W-:Y:S01]  /*bbe0*/  FFMA.FTZ R175, R12, UR12, -R183 ;  /* 0x0000000c0caf7c23 */ /* 0x000fe200080108b7 */
[----:B------:R-:W-:Y:S01]  /*bbf0*/  FADD.FTZ R4, R164, -R5 ;  /* 0x80000005a4047221 */ /* 0x000fe20000010000 */
[----:B------:R-:W1:Y:S01]  /*bc00*/  LDSM.16.MT88.4 R8, [R228+0x10000] ;  /* 0x01000000e408783b */ /* 0x000e620000004200 */
        /* <DEDUP_REMOVED lines=14> */
[----:B------:R-:W-:Y:S01]  /*bcf0*/  LDSM.16.MT88.4 R32, [R224+0x16000] ;  /* 0x01600000e020783b */ /* 0x000fe20000004200 */
[--C-:B------:R-:W-:Y:S01]  /*bd00*/  FFMA.FTZ R203, R200, UR12, -R183.reuse ;  /* 0x0000000cc8cb7c23 */ /* 0x100fe200080108b7 */
[--C-:B------:R-:W-:Y:S01]  /*bd10*/  FFMA.FTZ R201, R206, UR12, -R183.reuse ;  /* 0x0000000ccec97c23 */ /* 0x100fe200080108b7 */
[--C-:B------:R-:W-:Y:S01]  /*bd20*/  FFMA.FTZ R198, R198, UR12, -R183.reuse ;  /* 0x0000000cc6c67c23 */ /* 0x100fe200080108b7 */
[----:B------:R-:W-:Y:S01]  /*bd30*/  LDSM.16.MT88.4 R164, [R226+0x12800] ;  /* 0x01280000e2a4783b */ /* 0x000fe20000004200 */
[----:B------:R-:W-:Y:S01]  /*bd40*/  MUFU.EX2 R174, R174 ;  /* 0x000000ae00ae7308 */ /* 0x000fe20000000800 */
[--C-:B------:R-:W-:Y:S01]  /*bd50*/  FFMA.FTZ R202, R202, UR12, -R183.reuse ;  /* 0x0000000ccaca7c23 */ /* 0x100fe200080108b7 */
        /* <DEDUP_REMOVED lines=9> */
[----:B------:R-:W-:Y:S01]  /*bdf0*/  FFMA.FTZ R183, R182, UR12, -R183 ;  /* 0x0000000cb6b77c23 */ /* 0x000fe200080108b7 */
[--C-:B------:R-:W-:Y:S01]  /*be00*/  FFMA.FTZ R181, R181, UR12, -R170.reuse ;  /* 0x0000000cb5b57c23 */ /* 0x100fe200080108aa */
[--C-:B------:R-:W-:Y:S01]  /*be10*/  FFMA.FTZ R182, R171, UR12, -R170.reuse ;  /* 0x0000000cabb67c23 */ /* 0x100fe200080108aa */
[--C-:B------:R-:W-:Y:S01]  /*be20*/  FFMA.FTZ R186, R169, UR12, -R170.reuse ;  /* 0x0000000ca9ba7c23 */ /* 0x100fe200080108aa */
[----:B------:R-:W-:Y:S01]  /*be30*/  FFMA.FTZ R199, R168, UR12, -R170 ;  /* 0x0000000ca8c77c23 */ /* 0x000fe200080108aa */
[----:B------:R-:W-:Y:S01]  /*be40*/  MUFU.EX2 R172, R172 ;  /* 0x000000ac00ac7308 */ /* 0x000fe20000000800 */
[----:B------:R-:W-:Y:S07]  /*be50*/  LDSM.16.MT88.4 R168, [R228+0x15800] ;  /* 0x01580000e4a8783b */ /* 0x000fee0000004200 */
        /* <DEDUP_REMOVED lines=122> */
[----:B------:R-:W3:Y:S01]  /*c600*/  MUFU.EX2 R190, R190 ;  /* 0x000000be00be7308 */ /* 0x000ee20000000800 */
[-C--:B------:R-:W-:Y:S01]  /*c610*/  FMUL.FTZ R156, R156, R180.reuse ;  /* 0x000000b49c9c7220 */ /* 0x080fe20000410000 */
[-C--:B------:R-:W-:Y:S01]  /*c620*/  FMUL.FTZ R157, R157, R180.reuse ;  /* 0x000000b49d9d7220 */ /* 0x080fe20000410000 */
[-C--:B------:R-:W-:Y:S01]  /*c630*/  FMUL.FTZ R158, R158, R3.reuse ;  /* 0x000000039e9e7220 */ /* 0x080fe20000410000 */
[-C--:B------:R-:W-:Y:S01]  /*c640*/  FMUL.FTZ R159, R159, R3.reuse ;  /* 0x000000039f9f7220 */ /* 0x080fe20000410000 */
[C---:B------:R-:W-:Y:S01]  /*c650*/  HMMA.16816.F32 R116, R4.reuse, R18, R116 ;  /* 0x000000120474723c */ /* 0x040fe20000001874 */
[----:B------:R-:W5:Y:S01]  /*c660*/  LDSM.16.MT88.4 R16, [R226+0x16000] ;  /* 0x01600000e210783b */ /* 0x000f620000004200 */
[-C--:B------:R-:W-:Y:S01]  /*c670*/  FMUL.FTZ R120, R120, R180.reuse ;  /* 0x000000b478787220 */ /* 0x080fe20000410000 */
[----:B------:R-:W-:Y:S01]  /*c680*/  MUFU.EX2 R187, R187 ;  /* 0x000000bb00bb7308 */ /* 0x000fe20000000800 */
[-C--:B------:R-:W-:Y:S01]  /*c690*/  FMUL.FTZ R121, R121, R180.reuse ;  /* 0x000000b479797220 */ /* 0x080fe20000410000 */
[-C--:B------:R-:W-:Y:S01]  /*c6a0*/  FMUL.FTZ R122, R122, R3.reuse ;  /* 0x000000037a7a7220 */ /* 0x080fe20000410000 */
[C---:B-1----:R-:W-:Y:S01]  /*c6b0*/  HMMA.16816.F32 R96, R4.reuse, R8, R96 ;  /* 0x000000080460723c */ /* 0x042fe20000001860 */
[-C--:B------:R-:W-:Y:S01]  /*c6c0*/  FMUL.FTZ R123, R123, R3.reuse ;  /* 0x000000037b7b7220 */ /* 0x080fe20000410000 */
[-C--:B------:R-:W-:Y:S01]  /*c6d0*/  FMUL.FTZ R132, R132, R180.reuse ;  /* 0x000000b484847220 */ /* 0x080fe20000410000 */
[-C--:B------:R-:W-:Y:S01]  /*c6e0*/  FMUL.FTZ R133, R133, R180.reuse ;  /* 0x000000b485857220 */ /* 0x080fe20000410000 */
[-C--:B------:R-:W-:Y:S01]  /*c6f0*/  FMUL.FTZ R134, R134, R3.reuse ;  /* 0x0000000386867220 */ /* 0x080fe20000410000 */
[----:B------:R-:W-:Y:S01]  /*c700*/  MUFU.EX2 R192, R192 ;  /* 0x000000c000c07308 */ /* 0x000fe20000000800 */
[C---:B------:R-:W-:Y:S01]  /*c710*/  HMMA.16816.F32 R100, R4.reuse, R10, R100 ;  /* 0x0000000a0464723c */ /* 0x040fe20000001864 */
[----:B------:R-:W1:Y:S01]  /*c720*/  LDSM.16.MT88.4 R8, [R228+0x16000] ;  /* 0x01600000e408783b */ /* 0x000e620000004200 */
[-C--:B------:R-:W-:Y:S01]  /*c730*/  FMUL.FTZ R135, R135, R3.reuse ;  /* 0x0000000387877220 */ /* 0x080fe20000410000 */
[-C--:B------:R-:W-:Y:S01]  /*c740*/  FMUL.FTZ R136, R136, R180.reuse ;  /* 0x000000b488887220 */ /* 0x080fe20000410000 */
[-C--:B------:R-:W-:Y:S01]  /*c750*/  FMUL.FTZ R137, R137, R180.reuse ;  /* 0x000000b489897220 */ /* 0x080fe20000410000 */
[-C--:B------:R-:W-:Y:S01]  /*c760*/  FMUL.FTZ R138, R138, R3.reuse ;  /* 0x000000038a8a7220 */ /* 0x080fe20000410000 */
[C---:B----4-:R-:W-:Y:S01]  /*c770*/  HMMA.16816.F32 R104, R4.reuse, R20, R104 ;  /* 0x000000140468723c */ /* 0x050fe20000001868 */
[----:B------:R-:W-:Y:S01]  /*c780*/  MUFU.EX2 R189, R189 ;  /* 0x000000bd00bd7308 */ /* 0x000fe20000000800 */
[-C--:B------:R-:W-:Y:S01]  /*c790*/  FMUL.FTZ R139, R139, R3.reuse ;  /* 0x000000038b8b7220 */ /* 0x080fe20000410000 */
[-C--:B------:R-:W-:Y:S01]  /*c7a0*/  FMUL.FTZ R124, R124, R180.reuse ;  /* 0x000000b47c7c7220 */ /* 0x080fe20000410000 */
[-C--:B------:R-:W-:Y:S01]  /*c7b0*/  FMUL.FTZ R125, R125, R180.reuse ;  /* 0x000000b47d7d7220 */ /* 0x080fe20000410000 */
[-C--:B------:R-:W-:Y:S01]  /*c7c0*/  FMUL.FTZ R126, R126, R3.reuse ;  /* 0x000000037e7e7220 */ /* 0x080fe20000410000 */
[C---:B------:R-:W-:Y:S01]  /*c7d0*/  HMMA.16816.F32 R108, R4.reuse, R22, R108 ;  /* 0x00000016046c723c */ /* 0x040fe2000000186c */
[----:B------:R-:W4:Y:S01]  /*c7e0*/  LDSM.16.MT88.4 R20, [R225+0x10800] ;  /* 0x01080000e114783b */ /* 0x000f220000004200 */
[-C--:B------:R-:W-:Y:S01]  /*c7f0*/  FMUL.FTZ R127, R127, R3.reuse ;  /* 0x000000037f7f7220 */ /* 0x080fe20000410000 */
[----:B------:R-:W3:Y:S01]  /*c800*/  MUFU.EX2 R194, R194 ;  /* 0x000000c200c27308 */ /* 0x000ee20000000800 */
[-C--:B------:R-:W-:Y:S01]  /*c810*/  FMUL.FTZ R128, R128, R180.reuse ;  /* 0x000000b480807220 */ /* 0x080fe20000410000 */
[-C--:B------:R-:W-:Y:S01]  /*c820*/  FMUL.FTZ R129, R129, R180.reuse ;  /* 0x000000b481817220 */ /* 0x080fe20000410000 */
[C---:B--2---:R-:W-:Y:S01]  /*c830*/  HMMA.16816.F32 R156, R4.reuse, R12, R156 ;  /* 0x0000000c049c723c */ /* 0x044fe2000000189c */
[-C--:B------:R-:W-:Y:S01]  /*c840*/  FMUL.FTZ R130, R130, R3.reuse ;  /* 0x0000000382827220 */ /* 0x080fe20000410000 */
[-C--:B------:R-:W-:Y:S01]  /*c850*/  FMUL.FTZ R131, R131, R3.reuse ;  /* 0x0000000383837220 */ /* 0x080fe20000410000 */
[-C--:B------:R-:W-:Y:S01]  /*c860*/  FMUL.FTZ R140, R140, R180.reuse ;  /* 0x000000b48c8c7220 */ /* 0x080fe20000410000 */
[-C--:B------:R-:W-:Y:S01]  /*c870*/  FMUL.FTZ R141, R141, R180.reuse ;  /* 0x000000b48d8d7220 */ /* 0x080fe20000410000 */
[----:B------:R-:W-:Y:S01]  /*c880*/  MUFU.EX2 R191, R191 ;  /* 0x000000bf00bf7308 */ /* 0x000fe20000000800 */
[C---:B------:R-:W-:Y:S01]  /*c890*/  HMMA.16816.F32 R120, R4.reuse, R14, R120 ;  /* 0x0000000e0478723c */ /* 0x040fe20000001878 */
[----:B------:R-:W2:Y:S01]  /*c8a0*/  LDSM.16.MT88.4 R12, [R225+0x16000] ;  /* 0x01600000e10c783b */ /* 0x000ea20000004200 */
[-C--:B------:R-:W-:Y:S01]  /*c8b0*/  FMUL.FTZ R142, R142, R3.reuse ;  /* 0x000000038e8e7220 */ /* 0x080fe20000410000 */
[-C--:B------:R-:W-:Y:S01]  /*c8c0*/  FMUL.FTZ R143, R143, R3.reuse ;  /* 0x000000038f8f7220 */ /* 0x080fe20000410000 */
[-C--:B------:R-:W-:Y:S01]  /*c8d0*/  FMUL.FTZ R144, R144, R180.reuse ;  /* 0x000000b490907220 */ /* 0x080fe20000410000 */
[-C--:B------:R-:W-:Y:S01]  /*c8e0*/  FMUL.FTZ R145, R145, R180.reuse ;  /* 0x000000b491917220 */ /* 0x080fe20000410000 */
[C---:B-----5:R-:W-:Y:S01]  /*c8f0*/  HMMA.16816.F32 R132, R4.reuse, R16, R132 ;  /* 0x000000100484723c */ /* 0x060fe20000001884 */
[----:B------:R-:W5:Y:S01]  /*c900*/  MUFU.EX2 R196, R196 ;  /* 0x000000c400c47308 */ /* 0x000f620000000800 */
        /* <DEDUP_REMOVED lines=10> */
[C---:B-1----:R-:W-:Y:S01]  /*c9b0*/  HMMA.16816.F32 R124, R4.reuse, R8, R124 ;  /* 0x00000008047c723c */ /* 0x042fe2000000187c */
[-C--:B------:R-:W-:Y:S01]  /*c9c0*/  FMUL.FTZ R154, R154, R3.reuse ;  /* 0x000000039a9a7220 */ /* 0x080fe20000410000 */
[-C--:B------:R-:W-:Y:S01]  /*c9d0*/  FMUL.FTZ R155, R155, R3.reuse ;  /* 0x000000039b9b7220 */ /* 0x080fe20000410000 */
[----:B------:R-:W1:Y:S01]  /*c9e0*/  MUFU.EX2 R201, R201 ;  /* 0x000000c900c97308 */ /* 0x000e620000000800 */
[----:B------:R-:W-:Y:S01]  /*c9f0*/  FFMA.FTZ R176, R243, R180, R176 ;  /* 0x000000b4f3b07223 */ /* 0x000fe200000100b0 */
[----:B------:R-:W-:Y:S01]  /*ca00*/  FFMA.FTZ R3, R241, R3, R172 ;  /* 0x00000003f1037223 */ /* 0x000fe200000100ac */
[C---:B------:R-:W-:Y:S01]  /*ca10*/  HMMA.16816.F32 R128, R4.reuse, R10, R128 ;  /* 0x0000000a0480723c */ /* 0x040fe20000001880 */
[----:B---3--:R-:W-:Y:S01]  /*ca20*/  F2FP.F16.F32.PACK_AB R8, R190, R185 ;  /* 0x000000b9be08723e */ /* 0x008fe200000000ff */
[----:B------:R-:W-:Y:S01]  /*ca30*/  FADD.FTZ R175, R175, R176 ;  /* 0x000000b0afaf7221 */ /* 0x000fe20000010000 */
[----:B------:R-:W-:Y:S01]  /*ca40*/  F2FP.F16.F32.PACK_AB R9, R194, R189 ;  /* 0x000000bdc209723e */ /* 0x000fe200000000ff */
[----:B------:R-:W-:Y:S01]  /*ca50*/  FADD.FTZ R3, R2, R3 ;  /* 0x0000000302037221 */ /* 0x000fe20000010000 */
[----:B------:R-:W3:Y:S01]  /*ca60*/  MUFU.EX2 R198, R198 ;  /* 0x000000c600c67308 */ /* 0x000ee20000000800 */
[----:B------:R-:W-:Y:S01]  /*ca70*/  HMMA.16816.F32 R148, R4, R32, R148 ;  /* 0x000000200494723c */ /* 0x000fe20000001894 */
[----:B------:R-:W-:Y:S01]  /*ca80*/  F2FP.F16.F32.PACK_AB R10, R192, R187 ;  /* 0x000000bbc00a723e */ /* 0x000fe200000000ff */
[----:B------:R-:W-:Y:S01]  /*ca90*/  FADD.FTZ R174, R174, R175 ;  /* 0x000000afaeae7221 */ /* 0x000fe20000010000 */
[----:B-----5:R-:W-:Y:S01]  /*caa0*/  F2FP.F16.F32.PACK_AB R11, R196, R191 ;  /* 0x000000bfc40b723e */ /* 0x020fe200000000ff */
[----:B------:R-:W-:-:S02]  /*cab0*/  FADD.FTZ R0, R0, R3 ;  /* 0x0000000300007221 */ /* 0x000fc40000010000 */
[----:B------:R-:W-:Y:S01]  /*cac0*/  HMMA.16816.F32 R152, R4, R34, R152 ;  /* 0x000000220498723c */ /* 0x000fe20000001898 */
[----:B------:R-:W-:Y:S01]  /*cad0*/  LDSM.16.MT88.4 R32, [R225+0x12800] ;  /* 0x01280000e120783b */ /* 0x000fe20000004200 */
[----:B------:R-:W-:Y:S01]  /*cae0*/  MUFU.EX2 R202, R202 ;  /* 0x000000ca00ca7308 */ /* 0x000fe20000000800 */
[----:B------:R-:W-:Y:S01]  /*caf0*/  FADD.FTZ R174, R173, R174 ;  /* 0x000000aeadae7221 */ /* 0x000fe20000010000 */
[----:B------:R-:W-:Y:S02]  /*cb00*/  FADD.FTZ R0, R179, R0 ;  /* 0x00000000b3007221 */ /* 0x000fe40000010000 */
[C---:B----4-:R-:W-:Y:S01]  /*cb10*/  HMMA.16816.F32 R48, R8.reuse, R20, R48 ;  /* 0x000000140830723c */ /* 0x050fe20000001830 */
[----:B------:R-:W-:Y:S01]  /*cb20*/  FADD.FTZ R185, R185, R174 ;  /* 0x000000aeb9b97221 */ /* 0x000fe20000010000 */
[----:B------:R-:W-:Y:S02]  /*cb30*/  FADD.FTZ R189, R189, R0 ;  /* 0x00000000bdbd7221 */ /* 0x000fe40000010000 */
[----:B------:R-:W-:Y:S01]  /*cb40*/  MUFU.EX2 R203, R203 ;  /* 0x000000cb00cb7308 */ /* 0x000fe20000000800 */
[----:B------:R-:W-:Y:S01]  /*cb50*/  FADD.FTZ R190, R190, R185 ;  /* 0x000000b9bebe7221 */ /* 0x000fe20000010000 */
[----:B------:R-:W-:Y:S01]  /*cb60*/  HMMA.16816.F32 R52, R8, R22, R52 ;  /* 0x000000160834723c */ /* 0x000fe20000001834 */
[----:B------:R-:W4:Y:S01]  /*cb70*/  LDSM.16.MT88.4 R20, [R226+0x14800] ;  /* 0x01480000e214783b */ /* 0x000f220000004200 */
[----:B------:R-:W-:Y:S01]  /*cb80*/  FADD.FTZ R194, R194, R189 ;  /* 0x000000bdc2c27221 */ /* 0x000fe20000010000 */
[----:B------:R-:W-:-:S03]  /*cb90*/  FADD.FTZ R187, R187, R190 ;  /* 0x000000bebbbb7221 */ /* 0x000fc60000010000 */
[----:B--2---:R-:W-:Y:S01]  /*cba0*/  HMMA.16816.F32 R140, R4, R12, R140 ;  /* 0x0000000c048c723c */ /* 0x004fe2000000188c */
[----:B------:R-:W-:Y:S01]  /*cbb0*/  MUFU.EX2 R195, R195 ;  /* 0x000000c300c37308 */ /* 0x000fe20000000800 */
[----:B------:R-:W-:Y:S01]  /*cbc0*/  FADD.FTZ R191, R191, R194 ;  /* 0x000000c2bfbf7221 */ /* 0x000fe20000010000 */
[----:B------:R-:W-:-:S03]  /*cbd0*/  FADD.FTZ R192, R192, R187 ;  /* 0x000000bbc0c07221 */ /* 0x000fc60000010000 */
[----:B------:R-:W-:Y:S01]  /*cbe0*/  HMMA.16816.F32 R144, R4, R14, R144 ;  /* 0x0000000e0490723c */ /* 0x000fe20000001890 */
[----:B------:R-:W2:Y:S01]  /*cbf0*/  LDSM.16.MT88.4 R12, [R228+0x12800] ;  /* 0x01280000e40c783b */ /* 0x000ea20000004200 */
[----:B------:R-:W-:Y:S01]  /*cc00*/  FADD.FTZ R196, R196, R191 ;  /* 0x000000bfc4c47221 */ /* 0x000fe20000010000 */
[----:B------:R-:W5:Y:S01]  /*cc10*/  MUFU.EX2 R200, R200 ;  /* 0x000000c800c87308 */ /* 0x000f620000000800 */
[----:B-1----:R-:W-:Y:S01]  /*cc20*/  FADD.FTZ R3, R201, R192 ;  /* 0x000000c0c9037221 */ /* 0x002fe20000010000 */
[----:B------:R-:W-:Y:S01]  /*cc30*/  LDSM.16.MT88.4 R4, [R224+0x14800] ;  /* 0x01480000e004783b */ /* 0x000fe20000004200 */
[----:B------:R-:W-:Y:S02]  /*cc40*/  HMMA.16816.F32 R40, R8, R24, R40 ;  /* 0x000000180828723c */ /* 0x000fe40000001828 */
[----:B---3--:R-:W-:-:S03]  /*cc50*/  FADD.FTZ R3, R198, R3 ;  /* 0x00000003c6037221 */ /* 0x008fc60000010000 */
[----:B------:R-:W-:Y:S01]  /*cc60*/  MUFU.EX2 R197, R197 ;  /* 0x000000c500c57308 */ /* 0x000fe20000000800 */
[C---:B------:R-:W-:Y:S01]  /*cc70*/  HMMA.16816.F32 R44, R8.reuse, R26, R44 ;  /* 0x0000001a082c723c */ /* 0x040fe2000000182c */
[----:B------:R-:W1:Y:S05]  /*cc80*/  LDSM.16.MT88.4 R24, [R228+0x14800] ;  /* 0x01480000e418783b */ /* 0x000e6a0000004200 */
[C---:B------:R-:W-:Y:S01]  /*cc90*/  HMMA.16816.F32 R56, R8.reuse, R16, R56 ;  /* 0x000000100838723c */ /* 0x040fe20000001838 */
[----:B------:R-:W3:Y:S05]  /*cca0*/  MUFU.EX2 R204, R204 ;  /* 0x000000cc00cc7308 */ /* 0x000eea0000000800 */
[C---:B------:R-:W-:Y:S01]  /*ccb0*/  HMMA.16816.F32 R60, R8.reuse, R18, R60 ;  /* 0x00000012083c723c */ /* 0x040fe2000000183c */
[----:B------:R-:W5:Y:S02]  /*ccc0*/  LDSM.16.MT88.4 R16, [R225+0x14800] ;  /* 0x01480000e110783b */ /* 0x000f640000004200 */
[----:B------:R-:W-:Y:S03]  /*ccd0*/  MUFU.EX2 R188, R188 ;  /* 0x000000bc00bc7308 */ /* 0x000fe60000000800 */
[C---:B----4-:R-:W-:Y:S05]  /*cce0*/  HMMA.16816.F32 R104, R8.reuse, R20, R104 ;  /* 0x000000140868723c */ /* 0x050fea0000001868 */
[----:B------:R-:W4:Y:S01]  /*ccf0*/  MUFU.EX2 R193, R193 ;  /* 0x000000c100c17308 */ /* 0x000f220000000800 */
[C---:B------:R-:W-:Y:S01]  /*cd00*/  HMMA.16816.F32 R108, R8.reuse, R22, R108 ;  /* 0x00000016086c723c */ /* 0x040fe2000000186c */
[----:B------:R-:W3:Y:S05]  /*cd10*/  LDSM.16.MT88.4 R20, [R224+0x16800] ;  /* 0x01680000e014783b */ /* 0x000eea0000004200 */
[C---:B------:R-:W-:Y:S01]  /*cd20*/  HMMA.16816.F32 R160, R8.reuse, R28, R160 ;  /* 0x0000001c08a0723c */ /* 0x040fe200000018a0 */
[----:B------:R-:W-:Y:S05]  /*cd30*/  MUFU.EX2 R184, R184 ;  /* 0x000000b800b87308 */ /* 0x000fea0000000800 */
[C---:B------:R-:W-:Y:S01]  /*cd40*/  HMMA.16816.F32 R36, R8.reuse, R30, R36 ;  /* 0x0000001e0824723c */ /* 0x040fe20000001824 */
[----:B------:R-:W4:Y:S02]  /*cd50*/  LDSM.16.MT88.4 R28, [R224+0x12800] ;  /* 0x01280000e01c783b */ /* 0x000f240000004200 */
[----:B------:R-:W-:Y:S03]  /*cd60*/  MUFU.EX2 R183, R183 ;  /* 0x000000b700b77308 */ /* 0x000fe60000000800 */
[C---:B--2---:R-:W-:Y:S05]  /*cd70*/  HMMA.16816.F32 R64, R8.reuse, R12, R64 ;  /* 0x0000000c0840723c */ /* 0x044fea0000001840 */
[----:B------:R-:W-:Y:S01]  /*cd80*/  MUFU.EX2 R181, R181 ;  /* 0x000000b500b57308 */ /* 0x000fe20000000800 */
[C---:B------:R-:W-:Y:S01]  /*cd90*/  HMMA.16816.F32 R68, R8.reuse, R14, R68 ;  /* 0x0000000e0844723c */ /* 0x040fe20000001844 */
[----:B------:R-:W2:Y:S05]  /*cda0*/  LDSM.16.MT88.4 R12, [R228+0x16800] ;  /* 0x01680000e40c783b */ /* 0x000eaa0000004200 */
[C---:B-1----:R-:W-:Y:S01]  /*cdb0*/  HMMA.16816.F32 R96, R8.reuse, R24, R96 ;  /* 0x000000180860723c */ /* 0x042fe20000001860 */
[----:B------:R-:W1:Y:S05]  /*cdc0*/  MUFU.EX2 R182, R182 ;  /* 0x000000b600b67308 */ /* 0x000e6a0000000800 */
[C---:B------:R-:W-:Y:S01]  /*cdd0*/  HMMA.16816.F32 R100, R8.reuse, R26, R100 ;  /* 0x0000001a0864723c */ /* 0x040fe20000001864 */
[----:B------:R-:W1:Y:S02]  /*cde0*/  LDSM.16.MT88.4 R24, [R226+0x16800] ;  /* 0x01680000e218783b */ /* 0x000e640000004200 */
[----:B------:R-:W-:Y:S03]  /*cdf0*/  MUFU.EX2 R186, R186 ;  /* 0x000000ba00ba7308 */ /* 0x000fe60000000800 */
[C---:B-----5:R-:W-:Y:S05]  /*ce00*/  HMMA.16816.F32 R112, R8.reuse, R16, R112 ;  /* 0x000000100870723c */ /* 0x060fea0000001870 */
[----:B------:R-:W5:Y:S01]  /*ce10*/  MUFU.EX2 R199, R199 ;  /* 0x000000c700c77308 */ /* 0x000f620000000800 */
[C---:B------:R-:W-:Y:S01]  /*ce20*/  HMMA.16816.F32 R116, R8.reuse, R18, R116 ;  /* 0x000000120874723c */ /* 0x040fe20000001874 */
[----:B------:R-:W5:Y:S05]  /*ce30*/  LDSM.16.MT88.4 R16, [R225+0x16800] ;  /* 0x01680000e110783b */ /* 0x000f6a0000004200 */
[C---:B------:R-:W-:Y:S06]  /*ce40*/  HMMA.16816.F32 R156, R8.reuse, R4, R156 ;  /* 0x00000004089c723c */ /* 0x040fec000000189c */
[C---:B------:R-:W-:Y:S01]  /*ce50*/  HMMA.16816.F32 R120, R8.reuse, R6, R120 ;  /* 0x000000060878723c */ /* 0x040fe20000001878 */
[----:B------:R-:W5:Y:S05]  /*ce60*/  LDSM.16.MT88.4 R4, [R228+0x11000] ;  /* 0x01100000e404783b */ /* 0x000f6a0000004200 */
[C---:B---3--:R-:W-:Y:S06]  /*ce70*/  HMMA.16816.F32 R148, R8.reuse, R20, R148 ;  /* 0x000000140894723c */ /* 0x048fec0000001894 */
[C---:B------:R-:W-:Y:S01]  /*ce80*/  HMMA.16816.F32 R152, R8.reuse, R22, R152 ;  /* 0x000000160898723c */ /* 0x040fe20000001898 */
[----:B------:R-:W3:Y:S05]  /*ce90*/  LDSM.16.MT88.4 R20, [R225+0x13000] ;  /* 0x01300000e114783b */ /* 0x000eea0000004200 */
        /* <DEDUP_REMOVED lines=8> */
[----:B------:R-:W-:Y:S05]  /*cf20*/  LDSM.16.MT88.4 R28, [R226+0x13000] ;  /* 0x01300000e21c783b */ /* 0x000fea0000004200 */
[C---:B--2---:R-:W-:Y:S06]  /*cf30*/  HMMA.16816.F32 R124, R8.reuse, R12, R124 ;  /* 0x0000000c087c723c */ /* 0x044fec000000187c */
[C---:B------:R-:W-:Y:S01]  /*cf40*/  HMMA.16816.F32 R128, R8.reuse, R14, R128 ;  /* 0x0000000e0880723c */ /* 0x040fe20000001880 */
[----:B------:R-:W-:Y:S05]  /*cf50*/  LDSM.16.MT88.4 R12, [R224+0x13000] ;  /* 0x01300000e00c783b */ /* 0x000fea0000004200 */
[C---:B-1----:R-:W-:Y:S06]  /*cf60*/  HMMA.16816.F32 R132, R8.reuse, R24, R132 ;  /* 0x000000180884723c */ /* 0x042fec0000001884 */
[C---:B------:R-:W-:Y:S01]  /*cf70*/  HMMA.16816.F32 R136, R8.reuse, R26, R136 ;  /* 0x0000001a0888723c */ /* 0x040fe20000001888 */
[----:B------:R-:W-:Y:S05]  /*cf80*/  LDSM.16.MT88.4 R24, [R228+0x13000] ;  /* 0x01300000e418783b */ /* 0x000fea0000004200 */
[C---:B-----5:R-:W-:Y:S06]  /*cf90*/  HMMA.16816.F32 R140, R8.reuse, R16, R140 ;  /* 0x00000010088c723c */ /* 0x060fec000000188c */
[----:B------:R-:W-:Y:S01]  /*cfa0*/  HMMA.16816.F32 R144, R8, R18, R144 ;  /* 0x000000120890723c */ /* 0x000fe20000001890 */
[----:B------:R-:W1:Y:S06]  /*cfb0*/  LDSM.16.MT88.4 R16, [R225+0x11000] ;  /* 0x01100000e110783b */ /* 0x000e6c0000004200 */
[----:B------:R-:W-:-:S02]  /*cfc0*/  F2FP.F16.F32.PACK_AB R8, R198, R201 ;  /* 0x000000c9c608723e */ /* 0x000fc400000000ff */
[----:B------:R-:W-:Y:S01]  /*cfd0*/  F2FP.F16.F32.PACK_AB R9, R200, R195 ;  /* 0x000000c3c809723e */ /* 0x000fe200000000ff */
[----:B------:R-:W-:Y:S01]  /*cfe0*/  FADD.FTZ R195, R195, R196 ;  /* 0x000000c4c3c37221 */ /* 0x000fe20000010000 */
[C---:B------:R-:W-:Y:S01]  /*cff0*/  F2FP.F16.F32.PACK_AB R10, R203.reuse, R202 ;  /* 0x000000cacb0a723e */ /* 0x040fe200000000ff */
[----:B------:R-:W-:Y:S01]  /*d000*/  FADD.FTZ R202, R202, R3 ;  /* 0x00000003caca7221 */ /* 0x000fe20000010000 */
[----:B------:R-:W-:Y:S01]  /*d010*/  F2FP.F16.F32.PACK_AB R11, R204, R197 ;  /* 0x000000c5cc0b723e */ /* 0x000fe200000000ff */
[----:B------:R-:W-:Y:S01]  /*d020*/  FADD.FTZ R200, R200, R195 ;  /* 0x000000c3c8c87221 */ /* 0x000fe20000010000 */
[----:B------:R-:W-:Y:S01]  /*d030*/  MOV R3, R177 ;  /* 0x000000b100037202 */ /* 0x000fe20000000f00 */
[----:B------:R-:W-:Y:S02]  /*d040*/  FADD.FTZ R203, R203, R202 ;  /* 0x000000cacbcb7221 */ /* 0x000fe40000010000 */
[----:B------:R-:W-:Y:S02]  /*d050*/  FADD.FTZ R197, R197, R200 ;  /* 0x000000c8c5c57221 */ /* 0x000fe40000010000 */
[----:B------:R-:W-:Y:S02]  /*d060*/  HMMA.16816.F32 R160, R8, R4, R160 ;  /* 0x0000000408a0723c */ /* 0x000fe400000018a0 */
        /* <DEDUP_REMOVED lines=8> */
[----:B------:R-:W-:Y:S05]  /*d0f0*/  LDSM.16.MT88.4 R16, [R226+0x15000] ;  /* 0x01500000e210783b */ /* 0x000fea0000004200 */
[C---:B------:R-:W-:Y:S06]  /*d100*/  HMMA.16816.F32 R64, R8.reuse, R24, R64 ;  /* 0x000000180840723c */ /* 0x040fec0000001840 */
        /* <DEDUP_REMOVED lines=8> */
[C---:B------:R-:W-:Y:S06]  /*d190*/  HMMA.16816.F32 R88, R8.reuse, R12, R88 ;  /* 0x0000000c0858723c */ /* 0x040fec0000001858 */
[C---:B------:R-:W-:Y:S01]  /*d1a0*/  HMMA.16816.F32 R92, R8.reuse, R14, R92 ;  /* 0x0000000e085c723c */ /* 0x040fe2000000185c */
[----:B------:R-:W4:Y:S05]  /*d1b0*/  LDSM.16.MT88.4 R12, [R226+0x17000] ;  /* 0x01700000e20c783b */ /* 0x000f2a0000004200 */
[C---:B---3--:R-:W-:Y:S06]  /*d1c0*/  HMMA.16816.F32 R124, R8.reuse, R20, R124 ;  /* 0x00000014087c723c */ /* 0x048fec000000187c */
[C---:B------:R-:W-:Y:S01]  /*d1d0*/  HMMA.16816.F32 R128, R8.reuse, R22, R128 ;  /* 0x000000160880723c */ /* 0x040fe20000001880 */
[----:B------:R-:W3:Y:S05]  /*d1e0*/  LDSM.16.MT88.4 R20, [R224+0x11800] ;  /* 0x01180000e014783b */ /* 0x000eea0000004200 */
[C---:B------:R-:W-:Y:S06]  /*d1f0*/  HMMA.16816.F32 R56, R8.reuse, R32, R56 ;  /* 0x000000200838723c */ /* 0x040fec0000001838 */
[C---:B------:R-:W-:Y:S01]  /*d200*/  HMMA.16816.F32 R60, R8.reuse, R34, R60 ;  /* 0x00000022083c723c */ /* 0x040fe2000000183c */
[----:B------:R-:W-:Y:S05]  /*d210*/  LDSM.16.MT88.4 R32, [R228+0x11800] ;  /* 0x01180000e420783b */ /* 0x000fea0000004200 */
[C---:B-1----:R-:W-:Y:S06]  /*d220*/  HMMA.16816.F32 R140, R8.reuse, R4, R140 ;  /* 0x00000004088c723c */ /* 0x042fec000000188c */
[----:B------:R-:W-:Y:S01]  /*d230*/  HMMA.16816.F32 R144, R8, R6, R144 ;  /* 0x000000060890723c */ /* 0x000fe20000001890 */
[----:B------:R-:W-:Y:S01]  /*d240*/  F2FP.F16.F32.PACK_AB R4, R193, R188 ;  /* 0x000000bcc104723e */ /* 0x000fe200000000ff */
[----:B------:R-:W-:Y:S01]  /*d250*/  FADD.FTZ R188, R188, R203 ;  /* 0x000000cbbcbc7221 */ /* 0x000fe20000010000 */
[----:B------:R-:W-:Y:S01]  /*d260*/  F2FP.F16.F32.PACK_AB R5, R182, R181 ;  /* 0x000000b5b605723e */ /* 0x000fe200000000ff */
[----:B------:R-:W-:-:S02]  /*d270*/  FADD.FTZ R181, R181, R204 ;  /* 0x000000ccb5b57221 */ /* 0x000fc40000010000 */
[C---:B------:R-:W-:Y:S01]  /*d280*/  HMMA.16816.F32 R40, R8.reuse, R164, R40 ;  /* 0x000000a40828723c */ /* 0x040fe20000001828 */
[----:B------:R-:W-:Y:S01]  /*d290*/  F2FP.F16.F32.PACK_AB R6, R183, R184 ;  /* 0x000000b8b706723e */ /* 0x000fe200000000ff */
[----:B------:R-:W-:Y:S01]  /*d2a0*/  FADD.FTZ R193, R193, R188 ;  /* 0x000000bcc1c17221 */ /* 0x000fe20000010000 */
[----:B------:R-:W-:Y:S01]  /*d2b0*/  F2FP.F16.F32.PACK_AB R7, R199, R186 ;  /* 0x000000bac707723e */ /* 0x000fe200000000ff */
[----:B------:R-:W-:Y:S02]  /*d2c0*/  FADD.FTZ R181, R182, R181 ;  /* 0x000000b5b6b57221 */ /* 0x000fe40000010000 */
[----:B------:R-:W-:Y:S01]  /*d2d0*/  HMMA.16816.F32 R44, R8, R166, R44 ;  /* 0x000000a6082c723c */ /* 0x000fe2000000182c */
[----:B------:R-:W1:Y:S01]  /*d2e0*/  LDSM.16.MT88.4 R164, [R224+0x17000] ;  /* 0x01700000e0a4783b */ /* 0x000e620000004200 */
[----:B------:R-:W-:Y:S01]  /*d2f0*/  FADD.FTZ R184, R184, R193 ;  /* 0x000000c1b8b87221 */ /* 0x000fe20000010000 */
[----:B------:R-:W-:-:S03]  /*d300*/  FADD.FTZ R186, R186, R181 ;  /* 0x000000b5baba7221 */ /* 0x000fc60000010000 */
[----:B------:R-:W-:Y:S01]  /*d310*/  HMMA.16816.F32 R104, R8, R16, R104 ;  /* 0x000000100868723c */ /* 0x000fe20000001868 */
[----:B------:R-:W-:Y:S01]  /*d320*/  FADD.FTZ R243, R183, R184 ;  /* 0x000000b8b7f37221 */ /* 0x000fe20000010000 */
[----:B------:R-:W-:-:S04]  /*d330*/  FADD.FTZ R241, R199, R186 ;  /* 0x000000bac7f17221 */ /* 0x000fc80000010000 */
        /* <DEDUP_REMOVED lines=8> */
[C---:B----4-:R-:W-:Y:S06]  /*d3c0*/  HMMA.16816.F32 R132, R8.reuse, R12, R132 ;  /* 0x0000000c0884723c */ /* 0x050fec0000001884 */
[----:B------:R-:W-:Y:S01]  /*d3d0*/  HMMA.16816.F32 R136, R8, R14, R136 ;  /* 0x0000000e0888723c */ /* 0x000fe20000001888 */
[----:B------:R-:W4:Y:S05]  /*d3e0*/  LDSM.16.MT88.4 R12, [R226+0x13800] ;  /* 0x01380000e20c783b */ /* 0x000f2a0000004200 */
[C---:B---3--:R-:W-:Y:S06]  /*d3f0*/  HMMA.16816.F32 R56, R4.reuse, R20, R56 ;  /* 0x000000140438723c */ /* 0x048fec0000001838 */
[----:B------:R-:W-:Y:S01]  /*d400*/  HMMA.16816.F32 R60, R4, R22, R60 ;  /* 0x00000016043c723c */ /* 0x000fe2000000183c */
[----:B------:R-:W3:Y:S05]  /*d410*/  LDSM.16.MT88.4 R20, [R224+0x15800] ;  /* 0x01580000e014783b */ /* 0x000eea0000004200 */
[C---:B-1----:R-:W-:Y:S06]  /*d420*/  HMMA.16816.F32 R148, R8.reuse, R164, R148 ;  /* 0x000000a40894723c */ /* 0x042fec0000001894 */
[----:B------:R-:W-:Y:S01]  /*d430*/  HMMA.16816.F32 R152, R8, R166, R152 ;  /* 0x000000a60898723c */ /* 0x000fe20000001898 */
[----:B------:R-:W1:Y:S04]  /*d440*/  LDSM.16.MT88.4 R164, [R225+0x13800] ;  /* 0x01380000e1a4783b */ /* 0x000e680000004200 */
[----:B------:R-:W-:Y:S01]  /*d450*/  LDSM.16.MT88.4 R8, [R226+0x17800] ;  /* 0x01780000e208783b */ /* 0x000fe20000004200 */
[C---:B------:R-:W-:Y:S06]  /*d460*/  HMMA.16816.F32 R160, R4.reuse, R32, R160 ;  /* 0x0000002004a0723c */ /* 0x040fec00000018a0 */
[C---:B------:R-:W-:Y:S01]  /*d470*/  HMMA.16816.F32 R36, R4.reuse, R34, R36 ;  /* 0x000000220424723c */ /* 0x040fe20000001824 */
[----:B------:R-:W5:Y:S05]  /*d480*/  LDSM.16.MT88.4 R32, [R224+0x13800] ;  /* 0x01380000e020783b */ /* 0x000f6a0000004200 */
[C---:B--2---:R-:W-:Y:S06]  /*d490*/  HMMA.16816.F32 R40, R4.reuse, R28, R40 ;  /* 0x0000001c0428723c */ /* 0x044fec0000001828 */
[C---:B------:R-:W-:Y:S01]  /*d4a0*/  HMMA.16816.F32 R44, R4.reuse, R30, R44 ;  /* 0x0000001e042c723c */ /* 0x040fe2000000182c */
[----:B------:R-:W2:Y:S05]  /*d4b0*/  LDSM.16.MT88.4 R28, [R226+0x15800] ;  /* 0x01580000e21c783b */ /* 0x000eaa0000004200 */
[C---:B------:R-:W-:Y:S06]  /*d4c0*/  HMMA.16816.F32 R48, R4.reuse, R24, R48 ;  /* 0x000000180430723c */ /* 0x040fec0000001830 */
        /* <DEDUP_REMOVED lines=12> */
[C---:B-----5:R-:W-:Y:S06]  /*d590*/  HMMA.16816.F32 R88, R4.reuse, R32, R88 ;  /* 0x000000200458723c */ /* 0x060fec0000001858 */
[C---:B------:R-:W-:Y:S06]  /*d5a0*/  HMMA.16816.F32 R92, R4.reuse, R34, R92 ;  /* 0x00000022045c723c */ /* 0x040fec000000185c */
[C---:B------:R-:W-:Y:S06]  /*d5b0*/  HMMA.16816.F32 R96, R4.reuse, R168, R96 ;  /* 0x000000a80460723c */ /* 0x040fec0000001860 */
[C---:B------:R-:W-:Y:S06]  /*d5c0*/  HMMA.16816.F32 R100, R4.reuse, R170, R100 ;  /* 0x000000aa0464723c */ /* 0x040fec0000001864 */
[C---:B--2---:R-:W-:Y:S06]  /*d5d0*/  HMMA.16816.F32 R104, R4.reuse, R28, R104 ;  /* 0x0000001c0468723c */ /* 0x044fec0000001868 */
[C---:B------:R-:W-:Y:S06]  /*d5e0*/  HMMA.16816.F32 R108, R4.reuse, R30, R108 ;  /* 0x0000001e046c723c */ /* 0x040fec000000186c */
[C---:B------:R-:W-:Y:S06]  /*d5f0*/  HMMA.16816.F32 R112, R4.reuse, R24, R112 ;  /* 0x000000180470723c */ /* 0x040fec0000001870 */
[C---:B------:R-:W-:Y:S06]  /*d600*/  HMMA.16816.F32 R116, R4.reuse, R26, R116 ;  /* 0x0000001a0474723c */ /* 0x040fec0000001874 */
[C---:B------:R-:W-:Y:S06]  /*d610*/  HMMA.16816.F32 R124, R4.reuse, R16, R124 ;  /* 0x00000010047c723c */ /* 0x040fec000000187c */
[C---:B------:R-:W-:Y:S06]  /*d620*/  HMMA.16816.F32 R128, R4.reuse, R18, R128 ;  /* 0x000000120480723c */ /* 0x040fec0000001880 */
[C---:B------:R-:W-:Y:S06]  /*d630*/  HMMA.16816.F32 R132, R4.reuse, R8, R132 ;  /* 0x000000080484723c */ /* 0x040fec0000001884 */
[C---:B------:R-:W-:Y:S06]  /*d640*/  HMMA.16816.F32 R136, R4.reuse, R10, R136 ;  /* 0x0000000a0488723c */ /* 0x040fec0000001888 */
[C---:B----4-:R-:W-:Y:S06]  /*d650*/  HMMA.16816.F32 R140, R4.reuse, R12, R140 ;  /* 0x0000000c048c723c */ /* 0x050fec000000188c */
[C---:B------:R-:W-:Y:S06]  /*d660*/  HMMA.16816.F32 R144, R4.reuse, R14, R144 ;  /* 0x0000000e0490723c */ /* 0x040fec0000001890 */
[C---:B---3--:R-:W-:Y:S06]  /*d670*/  HMMA.16816.F32 R148, R4.reuse, R20, R148 ;  /* 0x000000140494723c */ /* 0x048fec0000001894 */
[C---:B------:R-:W-:Y:S06]  /*d680*/  HMMA.16816.F32 R152, R4.reuse, R22, R152 ;  /* 0x000000160498723c */ /* 0x040fec0000001898 */
[----:B------:R-:W-:Y:S07]  /*d690*/  HMMA.16816.F32 R80, R4, R164, R80 ;  /* 0x000000a40450723c */ /* 0x000fee0000001850 */
[----:B------:R-:W-:-:S15]  /*d6a0*/  MOV R164, R178 ;  /* 0x000000b200a47202 */ /* 0x000fde0000000f00 */
[----:B------:R-:W-:-:S02]  /*d6b0*/  NOP ;  /* 0x0000000000007918 */ /* 0x000fc40000000000 */
.L_x_1568:
[----:B------:R-:W-:Y:S05]  /*d6c0*/  @!P6 BRA `(.L_x_1576) ;  /* 0x0000004400ece947 */ /* 0x000fea0003800000 */
[----:B------:R-:W-:Y:S01]  /*d6d0*/  ULDC UR17, c[0x0][0x380] ;  /* 0x0000e00000117ab9 */ /* 0x000fe20000000800 */
[----:B------:R-:W-:Y:S01]  /*d6e0*/  ULEA UR15, -UR6, URZ, 0x6 ;  /* 0x0000003f060f7291 */ /* 0x000fe2000f8e313f */
[----:B------:R-:W-:Y:S01]  /*d6f0*/  IMAD.U32 R2, RZ, RZ, UR17 ;  /* 0x00000011ff027e24 */ /* 0x000fe2000f8e00ff */
[----:B------:R-:W-:Y:S01]  /*d700*/  ULEA UR20, -UR8, URZ, 0x6 ;  /* 0x0000003f08147291 */ /* 0x000fe2000f8e313f */
[----:B------:R-:W-:Y:S01]  /*d710*/  IMAD.U32 R0, RZ, RZ, UR17 ;  /* 0x00000011ff007e24 */ /* 0x000fe2000f8e00ff */
[----:B------:R-:W-:Y:S01]  /*d720*/  UMOV UR6, URZ ;  /* 0x0000003f00067c82 */ /* 0x000fe20008000000 */
[----:B------:R-:W-:Y:S01]  /*d730*/  UMOV UR8, URZ ;  /* 0x0000003f00087c82 */ /* 0x000fe20008000000 */
        /* <DEDUP_REMOVED lines=38> */
.L_x_1580:
[----:B------:R-:W-:Y:S01]  /*d9a0*/  PLOP3.LUT P0, PT, PT, PT, UP6, 0x40, 0x0 ;  /* 0x000000000000781c */ /* 0x000fe20003f0e868 */
[C---:B------:R-:W-:Y:S01]  /*d9b0*/  VIADD R3, R236.reuse, 0xc0 ;  /* 0x000000c0ec037836 */ /* 0x040fe20000000000 */
[----:B------:R-:W-:Y:S04]  /*d9c0*/  DEPBAR.LE SB0, 0x0 ;  /* 0x000080000000791a */ /* 0x000fe80000000000 */
[----:B------:R-:W-:Y:S01]  /*d9d0*/  BAR.SYNC.DEFER_BLOCKING 0x0 ;  /* 0x0000000000007b1d */ /* 0x000fe20000010000 */
[----:B------:R-:W-:Y:S01]  /*d9e0*/  ISETP.GE.AND P3, PT, R3, UR29, PT ;  /* 0x0000001d03007c0c */ /* 0x000fe2000bf66270 */
[C---:B------:R-:W-:Y:S01]  /*d9f0*/  VIADD R4, R236.reuse, 0x40 ;  /* 0x00000040ec047836 */ /* 0x040fe20000000000 */
[C---:B------:R-:W-:Y:S01]  /*da00*/  ISETP.GE.AND P6, PT, R236.reuse, UR29, PT ;  /* 0x0000001dec007c0c */ /* 0x040fe2000bfc6270 */
[----:B------:R-:W-:Y:S01]  /*da10*/  VIADD R2, R236, 0x80 ;  /* 0x00000080ec027836 */ /* 0x000fe20000000000 */
[----:B------:R-:W-:Y:S01]  /*da20*/  UIADD3 UR11, UR11, -0x1, URZ ;  /* 0xffffffff0b0b7890 */ /* 0x000fe2000fffe03f */
[----:B------:R-:W-:Y:S01]  /*da30*/  IMAD.MOV.U32 R3, RZ, RZ, R238 ;  /* 0x000000ffff037224 */ /* 0x000fe200078e00ee */
[----:B------:R-:W-:Y:S01]  /*da40*/  ISETP.GE.AND P5, PT, R4, UR29, PT ;  /* 0x0000001d04007c0c */ /* 0x000fe2000bfa6270 */
[----:B------:R-:W-:Y:S01]  /*da50*/  IMAD.MOV.U32 R164, RZ, RZ, R237 ;  /* 0x000000ffffa47224 */ /* 0x000fe200078e00ed */
[----:B------:R-:W-:Y:S01]  /*da60*/  ISETP.GE.AND P4, PT, R2, UR29, PT ;  /* 0x0000001d02007c0c */ /* 0x000fe2000bf86270 */
[----:B------:R-:W-:Y:S01]  /*da70*/  UMOV UR34, UR6 ;  /* 0x0000000600227c82 */ /* 0x000fe20008000000 */
[----:B------:R-:W-:Y:S01]  /*da80*/  UMOV UR33, UR7 ;  /* 0x0000000700217c82 */ /* 0x000fe20008000000 */
[----:B------:R-:W-:Y:S10]  /*da90*/  @P0 BRA `(.L_x_1577) ;  /* 0x00000004001c0947 */ /* 0x000ff40003800000 */
[----:B------:R-:W-:Y:S04]  /*daa0*/  USHF.L.U32 UR33, UR11, 0x6, URZ ;  /* 0x000000060b217899 */ /* 0x000fe8000800063f */
[----:B------:R-:W-:Y:S02]  /*dab0*/  UIADD3 UR38, UR33, 0x40, URZ ;  /* 0x0000004021267890 */ /* 0x000fe4000fffe03f */
[----:B------:R-:W-:Y:S01]  /*dac0*/  IMAD.U32 R2, RZ, RZ, UR33 ;  /* 0x00000021ff027e24 */ /* 0x000fe2000f8e00ff */
[----:B------:R-:W-:Y:S03]  /*dad0*/  ULOP3.LUT UR33, UR33, UR17, URZ, 0x3c, !UPT ;  /* 0x0000001121217292 */ /* 0x000fe6000f8e3c3f */
[----:B------:R-:W-:Y:S01]  /*dae0*/  IMAD.U32 R3, RZ, RZ, UR38 ;  /* 0x00000026ff037e24 */ /* 0x000fe2000f8e00ff */
[----:B------:R-:W-:Y:S01]  /*daf0*/  ULOP3.LUT UR38, UR38, UR17, URZ, 0x3c, !UPT ;  /* 0x0000001126267292 */ /* 0x000fe2000f8e3c3f */
[----:B------:R-:W-:Y:S03]  /*db00*/  IABS R2, R2 ;  /* 0x0000000200027213 */ /* 0x000fe60000000000 */
[----:B------:R-:W-:Y:S02]  /*db10*/  IABS R3, R3 ;  /* 0x0000000300037213 */ /* 0x000fe40000000000 */
[----:B------:R-:W-:Y:S02]  /*db20*/  R2UR UR35, R2 ;  /* 0x00000000022372ca */ /* 0x000fe400000e0000 */
[----:B------:R-:W-:Y:S11]  /*db30*/  R2UR UR37, R3 ;  /* 0x00000000032572ca */ /* 0x000ff600000e0000 */
[----:B------:R-:W-:Y:S02]  /*db40*/  UIMAD.WIDE.U32 UR42, UR31, UR35, URZ ;  /* 0x000000231f2a72a5 */ /* 0x000fe4000f8e003f */
[----:B------:R-:W-:Y:S04]  /*db50*/  UIMAD.WIDE.U32 UR40, UR31, UR37, URZ ;  /* 0x000000251f2872a5 */ /* 0x000fe8000f8e003f */
        /* <DEDUP_REMOVED lines=12> */
[----:B------:R-:W-:Y:S02]  /*dc20*/  @!UP3 UIADD3 UR41, UR41, 0x1, URZ ;  /* 0x000000012929b890 */ /* 0x000fe4000fffe03f */
[----:B------:R-:W-:Y:S02]  /*dc30*/  UISETP.GE.AND UP2, UPT, UR33, URZ, UPT ;  /* 0x0000003f2100728c */ /* 0x000fe4000bf46270 */
[----:B------:R-:W-:Y:S02]  /*dc40*/  UISETP.GE.AND UP3, UPT, UR38, URZ, UPT ;  /* 0x0000003f2600728c */ /* 0x000fe4000bf66270 */
[----:B------:R-:W-:Y:S02]  /*dc50*/  @UP5 UIADD3 UR41, UR41, 0x1, URZ ;  /* 0x0000000129295890 */ /* 0x000fe4000fffe03f */
[----:B------:R-:W-:Y:S05]  /*dc60*/  @UP4 UIADD3 UR39, UR39, 0x1, URZ ;  /* 0x0000000127274890 */ /* 0x000fea000fffe03f */
        /* <DEDUP_REMOVED lines=17> */
[----:B------:R-:W-:Y:S01]  /*dd80*/  IMAD.U32 R12, RZ, RZ, UR36 ;  /* 0x00000024ff0c7e24 */ /* 0x000fe2000f8e00ff */
[----:B------:R-:W-:Y:S01]  /*dd90*/  UIADD3 UR36, UR41, -UR39, URZ ;  /* 0x8000002729247290 */ /* 0x000fe2000fffe03f */
[----:B------:R-:W-:Y:S02]  /*dda0*/  IMAD.U32 R13, RZ, RZ, UR37 ;  /* 0x00000025ff0d7e24 */ /* 0x000fe4000f8e00ff */
[----:B------:R-:W-:Y:S01]  /*ddb0*/  MOV R10, UR34 ;  /* 0x00000022000a7c02 */ /* 0x000fe20008000f00 */
[----:B------:R-:W-:Y:S01]  /*ddc0*/  UIMAD UR36, UR36, UR17, -0x40 ;  /* 0xffffffc0242474a4 */ /* 0x000fe2000f8e0211 */
[----:B------:R-:W-:Y:S01]  /*ddd0*/  IMAD.U32 R11, RZ, RZ, UR35 ;  /* 0x00000023ff0b7e24 */ /* 0x000fe2000f8e00ff */
[----:B------:R-:W2:Y:S02]  /*dde0*/  LDG.E R5, desc[UR22][R12.64] ;  /* 0x000000160c057981 */ /* 0x000ea4000c1e1900 */
[----:B------:R-:W-:Y:S02]  /*ddf0*/  USHF.R.S32.HI UR34, URZ, 0x1f, UR36 ;  /* 0x0000001f3f227899 */ /* 0x000fe40008011424 */
[----:B------:R-:W2:Y:S01]  /*de00*/  LDG.E R4, desc[UR22][R10.64] ;  /* 0x000000160a047981 */ /* 0x000ea2000c1e1900 */
[----:B------:R-:W-:Y:S02]  /*de10*/  UIMAD UR33, UR14, UR36, URZ ;  /* 0x000000240e2172a4 */ /* 0x000fe4000f8e023f */
[----:B------:R-:W-:Y:S02]  /*de20*/  UIMAD.WIDE.U32 UR36, UR15, UR36, URZ ;  /* 0x000000240f2472a5 */ /* 0x000fe4000f8e003f */
[----:B------:R-:W-:Y:S03]  /*de30*/  UIMAD UR33, UR34, UR15, UR33 ;  /* 0x0000000f222172a4 */ /* 0x000fe6000f8e0221 */
[----:B------:R-:W-:Y:S01]  /*de40*/  UMOV UR34, UR15 ;  /* 0x0000000f00227c82 */ /* 0x000fe20008000000 */
[----:B------:R-:W-:Y:S01]  /*de50*/  IMAD.U32 R7, RZ, RZ, UR37 ;  /* 0x00000025ff077e24 */ /* 0x000fe2000f8e00ff */
[----:B------:R-:W-:Y:S01]  /*de60*/  UIADD3 UR33, UR37, UR33, URZ ;  /* 0x0000002125217290 */ /* 0x000fe2000fffe03f */
[----:B------:R-:W-:Y:S05]  /*de70*/  MOV R6, UR36 ;  /* 0x0000002400067c02 */ /* 0x000fea0008000f00 */
        /* <DEDUP_REMOVED lines=9> */
.L_x_1577:
[CC--:B------:R-:W-:Y:S01]  /*df10*/  LEA R2, P0, R3.reuse, R242.reuse, 0x1 ;  /* 0x000000f203027211 */ /* 0x0c0fe200078008ff */
[----:B------:R-:W-:Y:S01]  /*df20*/  @P6 STS.128 [R235+0x10000], RZ ;  /* 0x010000ffeb006388 */ /* 0x000fe20000000c00 */
[C---:B------:R-:W-:Y:S01]  /*df30*/  IADD3 R247, P1, R3.reuse, UR28, RZ ;  /* 0x0000001c03f77c10 */ /* 0x040fe2000ff3e0ff */
[----:B------:R-:W-:Y:S01]  /*df40*/  UISETP.GT.AND UP2, UPT, UR11, UR10, UPT ;  /* 0x0000000a0b00728c */ /* 0x000fe2000bf44270 */
[-C--:B------:R-:W-:Y:S02]  /*df50*/  LEA.HI.X R3, R3, R245.reuse, R164, 0x1, P0 ;  /* 0x000000f503037211 */ /* 0x080fe400000f0ca4 */
[----:B------:R-:W-:Y:S02]  /*df60*/  IADD3.X R166, R164, UR21, RZ, P1, !PT ;  /* 0x00000015a4a67c10 */ /* 0x000fe40008ffe4ff */
[CC--:B------:R-:W-:Y:S01]  /*df70*/  @!P6 LEA R18, P1, R247.reuse, R242.reuse, 0x1 ;  /* 0x000000f2f712e211 */ /* 0x0c0fe200078208ff */
[----:B------:R-:W-:Y:S01]  /*df80*/  @!PT LDS RZ, [RZ] ;  /* 0x00000000fffff984 */ /* 0x000fe20000000800 */
[----:B------:R-:W-:Y:S01]  /*df90*/  @!PT LDS RZ, [RZ] ;  /* 0x00000000fffff984 */ /* 0x000fe20000000800 */
[----:B------:R-:W-:Y:S01]  /*dfa0*/  @!PT LDS RZ, [RZ] ;  /* 0x00000000fffff984 */ /* 0x000fe20000000800 */
[----:B------:R-:W-:Y:S01]  /*dfb0*/  @!P6 LDGSTS.E.BYPASS.LTC128B.128 [R235+0x10000], desc[UR22][R2.64] ;  /* 0x1000000002ebefae */ /* 0x000fe2000b901d56 */
[CC--:B------:R-:W-:Y:S02]  /*dfc0*/  @!P5 LEA R250, P0, R247.reuse, R242.reuse, 0x1 ;  /* 0x000000f2f7fad211 */ /* 0x0c0fe400078008ff */
[CCC-:B------:R-:W-:Y:S01]  /*dfd0*/  @!P6 LEA.HI.X R19, R247.reuse, R245.reuse, R166.reuse, 0x1, P1 ;  /* 0x000000f5f713e211 */ /* 0x1c0fe200008f0ca6 */
[----:B------:R-:W-:Y:S01]  /*dfe0*/  @P5 STS.128 [R235+0x12000], RZ ;  /* 0x012000ffeb005388 */ /* 0x000fe20000000c00 */
[C---:B------:R-:W-:Y:S02]  /*dff0*/  IADD3 R167, P2, R247.reuse, UR28, RZ ;  /* 0x0000001cf7a77c10 */ /* 0x040fe4000ff5e0ff */
[CCC-:B------:R-:W-:Y:S01]  /*e000*/  @!P5 LEA.HI.X R251, R247.reuse, R245.reuse, R166.reuse, 0x1, P0 ;  /* 0x000000f5f7fbd211 */ /* 0x1c0fe200000f0ca6 */
[----:B------:R-:W-:Y:S01]  /*e010*/  @!PT LDS RZ, [RZ] ;  /* 0x00000000fffff984 */ /* 0x000fe20000000800 */
[----:B------:R-:W-:Y:S01]  /*e020*/  @!PT LDS RZ, [RZ] ;  /* 0x00000000fffff984 */ /* 0x000fe20000000800 */
[----:B------:R-:W-:Y:S01]  /*e030*/  @!PT LDS RZ, [RZ] ;  /* 0x00000000fffff984 */ /* 0x000fe20000000800 */
[----:B------:R-:W-:Y:S01]  /*e040*/  @!P5 LDGSTS.E.BYPASS.LTC128B.128 [R235+0x12000], desc[UR22][R2.64+0x80] ;  /* 0x1200008002ebdfae */ /* 0x000fe2000b901d56 */
[----:B------:R-:W-:Y:S02]  /*e050*/  IADD3.X R164, R166, UR21, RZ, P2, !PT ;  /* 0x00000015a6a47c10 */ /* 0x000fe400097fe4ff */
[CC--:B------:R-:W-:Y:S01]  /*e060*/  @!P4 LEA R248, P2, R247.reuse, R242.reuse, 0x1 ;  /* 0x000000f2f7f8c211 */ /* 0x0c0fe200078408ff */
[----:B------:R-:W-:Y:S01]  /*e070*/  @P4 STS.128 [R235+0x14000], RZ ;  /* 0x014000ffeb004388 */ /* 0x000fe20000000c00 */
[CC--:B------:R-:W-:Y:S02]  /*e080*/  @!P3 LEA R246, P1, R247.reuse, R242.reuse, 0x1 ;  /* 0x000000f2f7f6b211 */ /* 0x0c0fe400078208ff */
[CCC-:B------:R-:W-:Y:S01]  /*e090*/  @!P4 LEA.HI.X R249, R247.reuse, R245.reuse, R166.reuse, 0x1, P2 ;  /* 0x000000f5f7f9c211 */ /* 0x1c0fe200010f0ca6 */
[----:B------:R-:W-:Y:S01]  /*e0a0*/  @!PT LDS RZ, [RZ] ;  /* 0x00000000fffff984 */ /* 0x000fe20000000800 */
[----:B------:R-:W-:Y:S01]  /*e0b0*/  @!PT LDS RZ, [RZ] ;  /* 0x00000000fffff984 */ /* 0x000fe20000000800 */
[----:B------:R-:W-:Y:S01]  /*e0c0*/  @!PT LDS RZ, [RZ] ;  /* 0x00000000fffff984 */ /* 0x000fe20000000800 */
[----:B------:R-:W-:Y:S01]  /*e0d0*/  @!P4 LDGSTS.E.BYPASS.LTC128B.128 [R235+0x14000], desc[UR22][R2.64+0x100] ;  /* 0x1400010002ebcfae */ /* 0x000fe2000b901d56 */
[-C--:B------:R-:W-:Y:S02]  /*e0e0*/  @!P3 LEA.HI.X R247, R247, R245.reuse, R166, 0x1, P1 ;  /* 0x000000f5f7f7b211 */ /* 0x080fe400008f0ca6 */
        /* <DEDUP_REMOVED lines=8> */
[CCC-:B------:R-:W-:Y:S02]  /*e170*/  @!P5 LEA.HI.X R31, R167.reuse, R245.reuse, R164.reuse, 0x1, P2 ;  /* 0x000000f5a71fd211 */ /* 0x1c0fe400010f0ca4 */
        /* <DEDUP_REMOVED lines=8> */
[CC--:B------:R-:W-:Y:S02]  /*e200*/  @!P3 LEA.HI.X R23, R167.reuse, R245.reuse, R164, 0x1, P0 ;  /* 0x000000f5a717b211 */ /* 0x0c0fe400000f0ca4 */
[----:B------:R-:W-:Y:S01]  /*e210*/  IADD3 R166, P2, R167, UR28, RZ ;  /* 0x0000001ca7a67c10 */ /* 0x000fe2000ff5e0ff */
[----:B------:R-:W-:Y:S03]  /*e220*/  @P5 STS.128 [R235+0x12800], RZ ;  /* 0x012800ffeb005388 */ /* 0x000fe60000000c00 */
[-C--:B------:R-:W-:Y:S01]  /*e230*/  @!P6 LEA R202, P0, R166, R242.reuse, 0x1 ;  /* 0x000000f2a6cae211 */ /* 0x080fe200078008ff */
[----:B------:R-:W-:Y:S01]  /*e240*/  @!PT LDS RZ, [RZ] ;  /* 0x00000000fffff984 */ /* 0x000fe20000000800 */
[----:B------:R-:W-:Y:S01]  /*e250*/  @!PT LDS RZ, [RZ] ;  /* 0x00000000fffff984 */ /* 0x000fe20000000800 */
[----:B------:R-:W-:Y:S01]  /*e260*/  @!PT LDS RZ, [RZ] ;  /* 0x00000000fffff984 */ /* 0x000fe20000000800 */
[----:B------:R-:W-:Y:S01]  /*e270*/  @!P5 LDGSTS.E.BYPASS.LTC128B.128 [R235+0x12800], desc[UR22][R250.64+0x80] ;  /* 0x12800080faebdfae */ /* 0x000fe2000b901d56 */
[----:B------:R-:W-:Y:S02]  /*e280*/  IADD3.X R164, R164, UR21, RZ, P2, !PT ;  /* 0x00000015a4a47c10 */ /* 0x000fe400097fe4ff */
        /* <DEDUP_REMOVED lines=8> */
[CC--:B------:R-:W-:Y:S02]  /*e310*/  @!P4 LEA R34, P1, R166.reuse, R242.reuse, 0x1 ;  /* 0x000000f2a622c211 */ /* 0x0c0fe400078208ff */
[C---:B------:R-:W-:Y:S01]  /*e320*/  @!P3 LEA R244, P0, R166.reuse, R242, 0x1 ;  /* 0x000000f2a6f4b211 */ /* 0x040fe200078008ff */
[----:B------:R-:W-:Y:S01]  /*e330*/  @P3 STS.128 [R235+0x16800], RZ ;  /* 0x016800ffeb003388 */ /* 0x000fe20000000c00 */
[CC--:B------:R-:W-:Y:S01]  /*e340*/  @!P4 LEA.HI.X R35, R166.reuse, R245.reuse, R164, 0x1, P1 ;  /* 0x000000f5a623c211 */ /* 0x0c0fe200008f0ca4 */
[----:B------:R-:W-:Y:S01]  /*e350*/  IMAD.MOV.U32 R242, RZ, RZ, R2 ;  /* 0x000000fffff27224 */ /* 0x000fe200078e0002 */
[----:B------:R-:W-:Y:S01]  /*e360*/  @!P3 LEA.HI.X R245, R166, R245, R164, 0x1, P0 ;  /* 0x000000f5a6f5b211 */ /* 0x000fe200000f0ca4 */
[----:B------:R-:W-:Y:S01]  /*e370*/  @!PT LDS RZ, [RZ] ;  /* 0x00000000fffff984 */ /* 0x000fe20000000800 */
[----:B------:R-:W-:Y:S01]  /*e380*/  @!PT LDS RZ, [RZ] ;  /* 0x00000000fffff984 */ /* 0x000fe20000000800 */
[----:B------:R-:W-:Y:S01]  /*e390*/  @!PT LDS RZ, [RZ] ;  /* 0x00000000fffff984 */ /* 0x000fe20000000800 */
[----:B------:R-:W-:Y:S01]  /*e3a0*/  @!P3 LDGSTS.E.BYPASS.LTC128B.128 [R235+0x16800], desc[UR22][R246.64+0x180] ;  /* 0x16800180f6ebbfae */ /* 0x000fe2000b901d56 */
[----:B------:R-:W-:Y:S03]  /*e3b0*/  PLOP3.LUT P0, PT, PT, PT, UP2, 0x80, 0x0 ;  /* 0x000000000000781c */ /* 0x000fe60003f0f028 */
        /* <DEDUP_REMOVED lines=47> */
[----:B------:R-:W-:Y:S04]  /*e6b0*/  LDSM.16.M88.4 R188, [R232] ;  /* 0x00000000e8bc783b */ /* 0x000fe80000000200 */
        /* <DEDUP_REMOVED lines=208> */
[----:B------:R-:W-:Y:S01]  /*f3c0*/  PLOP3.LUT P0, PT, PT, PT, UP6, 0x40, 0x0 ;  /* 0x000000000000781c */ /* 0x000fe20003f0e868 */
[----:B------:R-:W-:Y:S01]  /*f3d0*/  IMAD.U32 R166, RZ, RZ, UR20 ;  /* 0x00000014ffa67e24 */ /* 0x000fe2000f8e00ff */
[----:B------:R-:W-:Y:S11]  /*f3e0*/  MOV R2, UR32 ;  /* 0x0000002000027c02 */ /* 0x000ff60008000f00 */
[----:B------:R-:W-:Y:S05]  /*f3f0*/  @P0 BRA `(.L_x_1579) ;  /* 0x0000000400180947 */ /* 0x000fea0003800000 */
[----:B------:R-:W-:Y:S04]  /*f400*/  USHF.L.U32 UR14, UR11, 0x6, URZ ;  /* 0x000000060b0e7899 */ /* 0x000fe8000800063f */
[----:B------:R-:W-:Y:S02]  /*f410*/  UIADD3 UR38, UR14, -0x40, URZ ;  /* 0xffffffc00e267890 */ /* 0x000fe4000fffe03f */
        /* <DEDUP_REMOVED lines=21> */
[----:B------:R-:W-:Y:S02]  /*f570*/  UISETP.GE.AND UP3, UPT, UR14, URZ, UPT ;  /* 0x0000003f0e00728c */ /* 0x000fe4000bf66270 */
[----:B------:R-:W-:Y:S02]  /*f580*/  UISETP.GE.U32.AND UP4, UPT, UR35, UR12, UPT ;  /* 0x0000000c2300728c */ /* 0x000fe4000bf86070 */
[----:B------:R-:W-:Y:S02]  /*f590*/  @!UP2 UIADD3 UR39, UR39, 0x1, URZ ;  /* 0x000000012727a890 */ /* 0x000fe4000fffe03f */
[----:B------:R-:W-:Y:S02]  /*f5a0*/  UISETP.GE.AND UP2, UPT, UR38, URZ, UPT ;  /* 0x0000003f2600728c */ /* 0x000fe4000bf46270 */
[----:B------:R-:W-:Y:S04]  /*f5b0*/  @UP5 UIADD3 UR41, UR41, 0x1, URZ ;  /* 0x0000000129295890 */ /* 0x000fe8000fffe03f */
[----:B------:R-:W-:Y:S02]  /*f5c0*/  @!UP3 UIADD3 UR41, -UR41, URZ, URZ ;  /* 0x0000003f2929b290 */ /* 0x000fe4000fffe13f */
[----:B------:R-:W-:Y:S02]  /*f5d0*/  @UP4 UIADD3 UR39, UR39, 0x1, URZ ;  /* 0x0000000127274890 */ /* 0x000fe4000fffe03f */
[----:B------:R-:W-:Y:S02]  /*f5e0*/  USEL UR41, UR24, UR41, !UP0 ;  /* 0x0000002918297287 */ /* 0x000fe4000c000000 */
[----:B------:R-:W-:Y:S04]  /*f5f0*/  @!UP2 UIADD3 UR39, -UR39, URZ, URZ ;  /* 0x0000003f2727a290 */ /* 0x000fe8000fffe13f */
[----:B------:R-:W-:Y:S01]  /*f600*/  USEL UR39, UR24, UR39, !UP0 ;  /* 0x0000002718277287 */ /* 0x000fe2000c000000 */
[----:B------:R-:W-:Y:S02]  /*f610*/  IMAD.U32 R166, RZ, RZ, UR41 ;  /* 0x00000029ffa67e24 */ /* 0x000fe4000f8e00ff */
[----:B------:R-:W-:Y:S03]  /*f620*/  IMAD.U32 R2, RZ, RZ, UR41 ;  /* 0x00000029ff027e24 */ /* 0x000fe6000f8e00ff */
[----:B------:R-:W-:Y:S01]  /*f630*/  MOV R164, UR39 ;  /* 0x0000002700a47c02 */ /* 0x000fe20008000f00 */
        /* <DEDUP_REMOVED lines=10> */
[----:B------:R-:W-:Y:S02]  /*f6e0*/  IMAD.U32 R170, RZ, RZ, UR14 ;  /* 0x0000000effaa7e24 */ /* 0x000fe4000f8e00ff */
[----:B------:R-:W-:Y:S02]  /*f6f0*/  IMAD.U32 R173, RZ, RZ, UR37 ;  /* 0x00000025ffad7e24 */ /* 0x000fe4000f8e00ff */
[----:B------:R-:W-:Y:S02]  /*f700*/  MOV R171, UR15 ;  /* 0x0000000f00ab7c02 */ /* 0x000fe40008000f00 */
[----:B------:R-:W-:Y:S01]  /*f710*/  IMAD.U32 R172, RZ, RZ, UR36 ;  /* 0x00000024ffac7e24 */ /* 0x000fe2000f8e00ff */
[----:B------:R-:W-:Y:S02]  /*f720*/  UIADD3 UR36, UR41, -UR39, URZ ;  /* 0x8000002729247290 */ /* 0x000fe4000fffe03f */
        /* <DEDUP_REMOVED lines=9> */
[----:B------:R-:W-:Y:S01]  /*f7c0*/  UIADD3 UR14, UR37, UR14, URZ ;  /* 0x0000000e250e7290 */ /* 0x000fe2000fffe03f */
[----:B------:R-:W-:Y:S05]  /*f7d0*/  IMAD.U32 R166, RZ, RZ, UR36 ;  /* 0x00000024ffa67e24 */ /* 0x000fea000f8e00ff */
[----:B------:R-:W-:Y:S01]  /*f7e0*/  MOV R167, UR14 ;  /* 0x0000000e00a77c02 */ /* 0x000fe20008000f00 */
[----:B------:R-:W-:Y:S01]  /*f7f0*/  UMOV UR14, UR8 ;  /* 0x00000008000e7c82 */ /* 0x000fe20008000000 */
[----:B--2---:R-:W-:Y:S04]  /*f800*/  IADD3 R169, -R164, R169, RZ ;  /* 0x000000a9a4a97210 */ /* 0x004fe80007ffe1ff */
[----:B------:R-:W-:Y:S01]  /*f810*/  SHF.R.S32.HI R171, RZ, 0x1f, R169 ;  /* 0x0000001fffab7819 */ /* 0x000fe200000114a9 */
[-C--:B-1----:R-:W-:Y:S04]  /*f820*/  IMAD.WIDE.U32 R166, R169, R2.reuse, R166 ;  /* 0x00000002a9a67225 */ /* 0x082fe800078e00a6 */
[----:B------:R-:W-:Y:S04]  /*f830*/  IMAD R164, R171, R2, RZ ;  /* 0x00000002aba47224 */ /* 0x000fe800078e02ff */
[----:B------:R-:W-:Y:S04]  /*f840*/  IMAD R164, R169, R3, R164 ;  /* 0x00000003a9a47224 */ /* 0x000fe800078e02a4 */
[----:B------:R-:W-:Y:S07]  /*f850*/  IMAD.IADD R2, R167, 0x1, R164 ;  /* 0x00000001a7027824 */ /* 0x000fee00078e02a4 */
.L_x_1579:
        /* <DEDUP_REMOVED lines=15> */
[CC--:B------:R-:W-:Y:S02]  /*f950*/  @!P6 LEA.HI.X R175, R167.reuse, R239.reuse, R164, 0x1, P1 ;  /* 0x000000efa7afe211 */ /* 0x0c0fe400008f0ca4 */
[CC--:B------:R-:W-:Y:S01]  /*f960*/  @!P3 LEA R166, P1, R167.reuse, R240.reuse, 0x1 ;  /* 0x000000f0a7a6b211 */ /* 0x0c0fe200078208ff */
[----:B------:R-:W-:Y:S01]  /*f970*/  @!PT LDS RZ, [RZ] ;  /* 0x00000000fffff984 */ /* 0x000fe20000000800 */
[----:B------:R-:W-:Y:S01]  /*f980*/  @!PT LDS RZ, [RZ] ;  /* 0x00000000fffff984 */ /* 0x000fe20000000800 */
[----:B------:R-:W-:Y:S01]  /*f990*/  @!PT LDS RZ, [RZ] ;  /* 0x00000000fffff984 */ /* 0x000fe20000000800 */
[----:B------:R1:W-:Y:S01]  /*f9a0*/  @!P5 LDGSTS.E.BYPASS.LTC128B.128 [R235+0xa000], desc[UR22][R176.64+0x80] ;  /* 0x0a000080b0ebdfae */ /* 0x0003e2000b901d56 */
[----:B------:R-:W-:Y:S03]  /*f9b0*/  IADD3 R3, P2, R167, UR27, RZ ;  /* 0x0000001ba7037c10 */ /* 0x000fe6000ff5e0ff */
[----:B------:R1:W-:Y:S01]  /*f9c0*/  @P4 STS.128 [R235+0xc000], RZ ;  /* 0x00c000ffeb004388 */ /* 0x0003e20000000c00 */
[-C--:B------:R-:W-:Y:S02]  /*f9d0*/  @!P6 LEA R172, P0, R3, R240.reuse, 0x1 ;  /* 0x000000f003ace211 */ /* 0x080fe400078008ff */
[----:B------:R-:W-:Y:S01]  /*f9e0*/  IADD3.X R2, R164, UR26, RZ, P2, !PT ;  /* 0x0000001aa4027c10 */ /* 0x000fe200097fe4ff */
[----:B------:R-:W-:Y:S01]  /*f9f0*/  @!PT LDS RZ, [RZ] ;  /* 0x00000000fffff984 */ /* 0x000fe20000000800 */
[----:B------:R-:W-:Y:S01]  /*fa00*/  @!PT LDS RZ, [RZ] ;  /* 0x00000000fffff984 */ /* 0x000fe20000000800 */
[----:B------:R-:W-:Y:S01]  /*fa10*/  @!PT LDS RZ, [RZ] ;  /* 0x00000000fffff984 */ /* 0x000fe20000000800 */
[----:B------:R1:W-:Y:S01]  /*fa20*/  @!P4 LDGSTS.E.BYPASS.LTC128B.128 [R235+0xc000], desc[UR22][R176.64+0x100] ;  /* 0x0c000100b0ebcfae */ /* 0x0003e2000b901d56 */
[-C--:B------:R-:W-:Y:S02]  /*fa30*/  @!P4 LEA R168, P2, R167, R240.reuse, 0x1 ;  /* 0x000000f0a7a8c211 */ /* 0x080fe400078408ff */
[-C--:B------:R-:W-:Y:S01]  /*fa40*/  @!P6 LEA.HI.X R173, R3, R239.reuse, R2, 0x1, P0 ;  /* 0x000000ef03ade211 */ /* 0x080fe200000f0c02 */
[----:B------:R1:W-:Y:S01]  /*fa50*/  @P3 STS.128 [R235+0xe000], RZ ;  /* 0x00e000ffeb003388 */ /* 0x0003e20000000c00 */
[CCC-:B------:R-:W-:Y:S02]  /*fa60*/  @!P4 LEA.HI.X R169, R167.reuse, R239.reuse, R164.reuse, 0x1, P2 ;  /* 0x000000efa7a9c211 */ /* 0x1c0fe400010f0ca4 */
[-C--:B------:R-:W-:Y:S01]  /*fa70*/  @!P3 LEA.HI.X R167, R167, R239.reuse, R164, 0x1, P1 ;  /* 0x000000efa7a7b211 */ /* 0x080fe200008f0ca4 */
[----:B------:R-:W-:Y:S01]  /*fa80*/  @!PT LDS RZ, [RZ] ;  /* 0x00000000fffff984 */ /* 0x000fe20000000800 */
[----:B------:R-:W-:Y:S01]  /*fa90*/  @!PT LDS RZ, [RZ] ;  /* 0x00000000fffff984 */ /* 0x000fe20000000800 */
[----:B------:R-:W-:Y:S01]  /*faa0*/  @!PT LDS RZ, [RZ] ;  /* 0x00000000fffff984 */ /* 0x000fe20000000800 */
[----:B------:R1:W-:Y:S01]  /*fab0*/  @!P3 LDGSTS.E.BYPASS.LTC128B.128 [R235+0xe000], desc[UR22][R176.64+0x180] ;  /* 0x0e000180b0ebbfae */ /* 0x0003e2000b901d56 */
[CC--:B------:R-:W-:Y:S02]  /*fac0*/  @!P5 LEA R182, P2, R3.reuse, R240.reuse, 0x1 ;  /* 0x000000f003b6d211 */ /* 0x0c0fe400078408ff */
[CC--:B------:R-:W-:Y:S01]  /*fad0*/  @!P4 LEA R180, P1, R3.reuse, R240.reuse, 0x1 ;  /* 0x000000f003b4c211 */ /* 0x0c0fe200078208ff */
[----:B------:R1:W-:Y:S01]  /*fae0*/  @P6 STS.128 [R235+0x8800], RZ ;  /* 0x008800ffeb006388 */ /* 0x0003e20000000c00 */
[CCC-:B------:R-:W-:Y:S02]  /*faf0*/  @!P5 LEA.HI.X R183, R3.reuse, R239.reuse, R2.reuse, 0x1, P2 ;  /* 0x000000ef03b7d211 */ /* 0x1c0fe400010f0c02 */
[CCC-:B------:R-:W-:Y:S01]  /*fb00*/  @!P4 LEA.HI.X R181, R3.reuse, R239.reuse, R2.reuse, 0x1, P1 ;  /* 0x000000ef03b5c211 */ /* 0x1c0fe200008f0c02 */
[----:B------:R-:W-:Y:S01]  /*fb10*/  @!PT LDS RZ, [RZ] ;  /* 0x00000000fffff984 */ /* 0x000fe20000000800 */
[----:B------:R-:W-:Y:S01]  /*fb20*/  @!PT LDS RZ, [RZ] ;  /* 0x00000000fffff984 */ /* 0x000fe20000000800 */
[----:B------:R-:W-:Y:S01]  /*fb30*/  @!PT LDS RZ, [RZ] ;  /* 0x00000000fffff984 */ /* 0x000fe20000000800 */
[----:B------:R1:W-:Y:S01]  /*fb40*/  @!P6 LDGSTS.E.BYPASS.LTC128B.128 [R235+0x8800], desc[UR22][R174.64] ;  /* 0x08800000aeebefae */ /* 0x0003e2000b901d56 */
[CC--:B------:R-:W-:Y:S02]  /*fb50*/  @!P3 LEA R178, P0, R3.reuse, R240.reuse, 0x1 ;  /* 0x000000f003b2b211 */ /* 0x0c0fe400078008ff */
[C---:B------:R-:W-:Y:S01]  /*fb60*/  IADD3 R164, P2, R3.reuse, UR27, RZ ;  /* 0x0000001b03a47c10 */ /* 0x040fe2000ff5e0ff */
[----:B------:R1:W-:Y:S01]  /*fb70*/  @P5 STS.128 [R235+0xa800], RZ ;  /* 0x00a800ffeb005388 */ /* 0x0003e20000000c00 */
[-C--:B------:R-:W-:Y:S02]  /*fb80*/  @!P3 LEA.HI.X R179, R3, R239.reuse, R2, 0x1, P0 ;  /* 0x000000ef03b3b211 */ /* 0x080fe400000f0c02 */
[CC--:B------:R-:W-:Y:S01]  /*fb90*/  @!P6 LEA R188, P0, R164.reuse, R240.reuse, 0x1 ;  /* 0x000000f0a4bce211 */ /* 0x0c0fe200078008ff */
[----:B------:R-:W-:Y:S01]  /*fba0*/  @!PT LDS RZ, [RZ] ;  /* 0x00000000fffff984 */ /* 0x000fe20000000800 */
[----:B------:R-:W-:Y:S01]  /*fbb0*/  @!PT LDS RZ, [RZ] ;  /* 0x00000000fffff984 */ /* 0x000fe20000000800 */
[----:B------:R-:W-:Y:S01]  /*fbc0*/  @!PT LDS RZ, [RZ] ;  /* 0x00000000fffff984 */ /* 0x000fe20000000800 */
[----:B------:R1:W-:Y:S01]  /*fbd0*/  @!P5 LDGSTS.E.BYPASS.LTC128B.128 [R235+0xa800], desc[UR22][R170.64+0x80] ;  /* 0x0a800080aaebdfae */ /* 0x0003e2000b901d56 */
[-C--:B------:R-:W-:Y:S02]  /*fbe0*/  @!P4 LEA R184, P1, R164, R240.reuse, 0x1 ;  /* 0x000000f0a4b8c211 */ /* 0x080fe400078208ff */
[----:B------:R-:W-:Y:S01]  /*fbf0*/  IADD3.X R2, R2, UR26, RZ, P2, !PT ;  /* 0x0000001a02027c10 */ /* 0x000fe200097fe4ff */
        /* <DEDUP_REMOVED lines=8> */
[CC--:B------:R-:W-:Y:S01]  /*fc80*/  @!P4 LEA.HI.X R185, R164.reuse, R239.reuse, R2, 0x1, P1 ;  /* 0x000000efa4b9c211 */ /* 0x0c0fe200008f0c02 */
[----:B------:R1:W-:Y:S01]  /*fc90*/  @P3 STS.128 [R235+0xe800], RZ ;  /* 0x00e800ffeb003388 */ /* 0x0003e20000000c00 */
[C---:B------:R-:W-:Y:S01]  /*fca0*/  @!P3 LEA R190, P0, R164.reuse, R240, 0x1 ;  /* 0x000000f0a4beb211 */ /* 0x040fe200078008ff */
[----:B------:R-:W-:Y:S02]  /*fcb0*/  IMAD.MOV.U32 R240, RZ, RZ, R176 ;  /* 0x000000fffff07224 */ /* 0x000fe400078e00b0 */
[----:B------:R-:W-:Y:S01]  /*fcc0*/  @!PT LDS RZ, [RZ] ;  /* 0x00000000fffff984 */ /* 0x000fe20000000800 */
[----:B------:R-:W-:Y:S01]  /*fcd0*/  @!PT LDS RZ, [RZ] ;  /* 0x00000000fffff984 */ /* 0x000fe20000000800 */
[----:B------:R-:W-:Y:S01]  /*fce0*/  @!PT LDS RZ, [RZ] ;  /* 0x00000000fffff984 */ /* 0x000fe20000000800 */
[----:B------:R1:W-:Y:S01]  /*fcf0*/  @!P3 LDGSTS.E.BYPASS.LTC128B.128 [R235+0xe800], desc[UR22][R166.64+0x180] ;  /* 0x0e800180a6ebbfae */ /* 0x0003e2000b901d56 */
[----:B------:R-:W-:Y:S01]  /*fd00*/  @!P3 LEA.HI.X R191, R164, R239, R2, 0x1, P0 ;  /* 0x000000efa4bfb211 */ /* 0x000fe200000f0c02 */
[----:B------:R-:W-:Y:S02]  /*fd10*/  IMAD.MOV.U32 R239, RZ, RZ, R177 ;  /* 0x000000ffffef7224 */ /* 0x000fe400078e00b1 */
        /* <DEDUP_REMOVED lines=41> */
.L_x_1578:
[----:B------:R-:W-:Y:S01]  /*ffb0*/  FMNMX.FTZ R2, R4, R165, !PT ;  /* 0x000000a504027209 */ /* 0x000fe20007810000 */
[----:B-1----:R-:W-:Y:S01]  /*ffc0*/  LDSM.16.MT88.4 R172, [R226+0x10000] ;  /* 0x01000000e2ac783b */ /* 0x002fe20000004200 */
[----:B------:R-:W-:Y:S01]  /*ffd0*/  FMNMX.FTZ R164, R6, R0, !PT ;  /* 0x0000000006a47209 */ /* 0x000fe20007810000 */
[----:B------:R-:W-:Y:S01]  /*ffe0*/  UISETP.GT.AND UP2, UPT, UR11, UR10, UPT ;  /* 0x0000000a0b00728c */ /* 0x000fe2000bf44270 */
[----:B------:R-:W-:Y:S01]  /*fff0*/  FMNMX.FTZ R3, R5, R2, !PT ;  /* 0x0000000205037209 */ /* 0x000fe20007810000 */
[----:B------:R-:W-:Y:S01]  /*10000*/  UMOV UR15, UR34 ;  /* 0x00000022000f7c82 */ /* 0x000fe20008000000 */
[----:B------:R-:W-:Y:S01]  /*10010*/  FMNMX.FTZ R167, R7, R164, !PT ;  /* 0x000000a407a77209 */ /* 0x000fe20007810000 */
[----:B------:R-:W-:Y:S01]  /*10020*/  UMOV UR14, UR33 ;  /* 0x00000021000e7c82 */ /* 0x000fe20008000000 */
        /* <DEDUP_REMOVED lines=56> */
[--C-:B------:R-:W-:Y:S01]  /*103b0*/  FFMA.FTZ R166, R9, UR4, -R244.reuse ;  /* 0x0000000409a67c23 */ /* 0x100fe200080108f4 */
[----:B------:R-:W4:Y:S01]  /*103c0*/  MUFU.EX2 R2, R165 ;  /* 0x000000a500027308 */ /* 0x000f220000000800 */
[----:B------:R-:W-:Y:S01]  /*103d0*/  FFMA.FTZ R246, R12, UR4, -R244 ;  /* 0x000000040cf67c23 */ /* 0x000fe200080108f4 */
[--C-:B------:R-:W-:Y:S01]  /*103e0*/  FFMA.FTZ R207, R6, UR4, -R206.reuse ;  /* 0x0000000406cf7c23 */ /* 0x100fe200080108ce */
[----:B------:R-:W-:Y:S01]  /*103f0*/  FFMA.FTZ R6, R7, UR4, -R206 ;  /* 0x0000000407067c23 */ /* 0x000fe200080108ce */
[----:B------:R-:W-:Y:S01]  /*10400*/  FFMA.FTZ R7, R8, UR4, -R244 ;  /* 0x0000000408077c23 */ /* 0x000fe200080108f4 */
[--C-:B------:R-:W-:Y:S01]  /*10410*/  FFMA.FTZ R204, R11, UR4, -R206.reuse ;  /* 0x000000040bcc7c23 */ /* 0x100fe200080108ce */
[--C-:B--2---:R-:W-:Y:S01]  /*10420*/  FFMA.FTZ R167, R10, UR4, -R206.reuse ;  /* 0x000000040aa77c23 */ /* 0x104fe200080108ce */
[C---:B---3--:R-:W-:Y:S03]  /*10430*/  FMUL.FTZ R10, R0.reuse, R162 ;  /* 0x000000a2000a7220 */ /* 0x048fe60000410000 */
        /* <DEDUP_REMOVED lines=17> */
[C---:B------:R-:W-:Y:S01]  /*10550*/  FMUL.FTZ R45, R2.reuse, R45 ;  /* 0x0000002d022d7220 */ /* 0x040fe20000410000 */
        /* <DEDUP_REMOVED lines=20> */
[----:B------:R-:W-:Y:S01]  /*106a0*/  FFMA.FTZ R196, R19, UR4, -R206 ;  /* 0x0000000413c47c23 */ /* 0x000fe200080108ce */
[----:B------:R-:W-:Y:S03]  /*106b0*/  FMUL.FTZ R64, R2, R64 ;  /* 0x0000004002407220 */ /* 0x000fe60000410000 */
[----:B------:R-:W2:Y:S01]  /*106c0*/  MUFU.EX2 R166, R166 ;  /* 0x000000a600a67308 */ /* 0x000ea20000000800 */
[----:B---3--:R-:W-:Y:S01]  /*106d0*/  F2FP.F16.F32.PACK_AB R161, R6, R207 ;  /* 0x000000cf06a1723e */ /* 0x008fe200000000ff */
        /* <DEDUP_REMOVED lines=22> */
[----:B------:R2:W-:Y:S01]  /*10840*/  MUFU.EX2 R4, R196 ;  /* 0x000000c400047308 */ /* 0x0005e20000000800 */
        /* <DEDUP_REMOVED lines=8> */
[----:B---3--:R-:W-:Y:S01]  /*108d0*/  F2FP.F16.F32.PACK_AB R163, R204, R167 ;  /* 0x000000a7cca3723e */ /* 0x008fe200000000ff */
[C---:B------:R-:W-:Y:S01]  /*108e0*/  FMUL.FTZ R92, R2.reuse, R92 ;  /* 0x0000005c025c7220 */ /* 0x040fe20000410000 */
[----:B------:R-:W-:Y:S01]  /*108f0*/  FMUL.FTZ R93, R2, R93 ;  /* 0x0000005d025d7220 */ /* 0x000fe20000410000 */
[C---:B------:R-:W-:Y:S01]  /*10900*/  FMUL.FTZ R94, R0.reuse, R94 ;  /* 0x0000005e005e7220 */ /* 0x040fe20000410000 */
[----:B------:R-:W-:Y:S01]  /*10910*/  FMUL.FTZ R95, R0, R95 ;  /* 0x0000005f005f7220 */ /* 0x000fe20000410000 */
[C---:B------:R-:W-:Y:S01]  /*10920*/  FMUL.FTZ R96, R2.reuse, R96 ;  /* 0x0000006002607220 */ /* 0x040fe20000410000 */
[----:B------:R-:W-:Y:S01]  /*10930*/  FMUL.FTZ R97, R2, R97 ;  /* 0x0000006102617220 */ /* 0x000fe20000410000 */
[C---:B-1----:R-:W-:Y:S01]  /*10940*/  HMMA.16816.F32 R8, R160.reuse, R168, R8 ;  /* 0x000000a8a008723c */ /* 0x042fe20000001808 */
[----:B--2---:R-:W-:Y:S01]  /*10950*/  LDSM.16.MT88.4 R196, [R226+0x14800] ;  /* 0x01480000e2c4783b */ /* 0x004fe20000004200 */
[----:B------:R-:W-:Y:S01]  /*10960*/  MUFU.EX2 R246, R246 ;  /* 0x000000f600f67308 */ /* 0x000fe20000000800 */
[----:B------:R-:W-:Y:S02]  /*10970*/  PLOP3.LUT P0, PT, PT, PT, UP2, 0x80, 0x0 ;  /* 0x000000000000781c */ /* 0x000fe40003f0f028 */
[C---:B------:R-:W-:Y:S01]  /*10980*/  FMUL.FTZ R98, R0.reuse, R98 ;  /* 0x0000006200627220 */ /* 0x040fe20000410000 */
[C---:B------:R-:W-:Y:S03]  /*10990*/  HMMA.16816.F32 R36, R160.reuse, R170, R36 ;  /* 0x000000aaa024723c */ /* 0x040fe60000001824 */
[----:B------:R-:W1:Y:S02]  /*109a0*/  LDSM.16.MT88.4 R168, [R224+0x10000] ;  /* 0x01000000e0a8783b */ /* 0x000e640000004200 */
[----:B------:R-:W-:Y:S01]  /*109b0*/  FMUL.FTZ R99, R0, R99 ;  /* 0x0000006300637220 */ /* 0x000fe20000410000 */
[C---:B------:R-:W-:Y:S05]  /*109c0*/  HMMA.16816.F32 R40, R160.reuse, R172, R40 ;  /* 0x000000aca028723c */ /* 0x040fea0000001828 */
        /* <DEDUP_REMOVED lines=31> */
[----:B------:R-:W-:Y:S01]  /*10bc0*/  FFMA.FTZ R247, R13, UR4, -R244 ;  /* 0x000000040df77c23 */ /* 0x000fe200080108f4 */
[C---:B---3--:R-:W-:Y:S05]  /*10bd0*/  HMMA.16816.F32 R72, R160.reuse, R176, R72 ;  /* 0x000000b0a048723c */ /* 0x048fea0000001848 */
[----:B------:R-:W-:Y:S01]  /*10be0*/  FMUL.FTZ R13, R2, R157 ;  /* 0x0000009d020d7220 */ /* 0x000fe20000410000 */
[C---:B------:R-:W-:Y:S01]  /*10bf0*/  HMMA.16816.F32 R76, R160.reuse, R178, R76 ;  /* 0x000000b2a04c723c */ /* 0x040fe2000000184c */
[----:B------:R-:W-:Y:S01]  /*10c00*/  LDSM.16.MT88.4 R176, [R228+0x16000] ;  /* 0x01600000e4b0783b */ /* 0x000fe20000004200 */
[----:B------:R-:W3:Y:S03]  /*10c10*/  MUFU.EX2 R247, R247 ;  /* 0x000000f700f77308 */ /* 0x000ee60000000800 */
[--C-:B------:R-:W-:Y:S01]  /*10c20*/  FFMA.FTZ R248, R14, UR4, -R206.reuse ;  /* 0x000000040ef87c23 */ /* 0x100fe200080108ce */
[C---:B------:R-:W-:Y:S01]  /*10c30*/  FMUL.FTZ R14, R0.reuse, R158 ;  /* 0x0000009e000e7220 */ /* 0x040fe20000410000 */
[----:B------:R-:W-:Y:S01]  /*10c40*/  FFMA.FTZ R249, R15, UR4, -R206 ;  /* 0x000000040ff97c23 */ /* 0x000fe200080108ce */
[----:B------:R-:W-:Y:S02]  /*10c50*/  FMUL.FTZ R15, R0, R159 ;  /* 0x0000009f000f7220 */ /* 0x000fe40000410000 */
[----:B------:R-:W-:Y:S01]  /*10c60*/  LDSM.16.MT88.4 R156, [R225+0x16000] ;  /* 0x01600000e19c783b */ /* 0x000fe20000004200 */
[C---:B------:R-:W-:Y:S01]  /*10c70*/  FMUL.FTZ R120, R2.reuse, R120 ;  /* 0x0000007802787220 */ /* 0x040fe20000410000 */
[----:B------:R-:W-:Y:S01]  /*10c80*/  FMUL.FTZ R121, R2, R121 ;  /* 0x0000007902797220 */ /* 0x000fe20000410000 */
[C---:B------:R-:W-:Y:S01]  /*10c90*/  FMUL.FTZ R122, R0.reuse, R122 ;  /* 0x0000007a007a7220 */ /* 0x040fe20000410000 */
[----:B------:R-:W-:Y:S01]  /*10ca0*/  FMUL.FTZ R123, R0, R123 ;  /* 0x0000007b007b7220 */ /* 0x000fe20000410000 */
[C---:B------:R-:W-:Y:S01]  /*10cb0*/  FMUL.FTZ R124, R2.reuse, R124 ;  /* 0x0000007c027c7220 */ /* 0x040fe20000410000 */
[----:B------:R-:W-:Y:S01]  /*10cc0*/  FMUL.FTZ R125, R2, R125 ;  /* 0x0000007d027d7220 */ /* 0x000fe20000410000 */
[C---:B-1----:R-:W-:Y:S01]  /*10cd0*/  HMMA.16816.F32 R80, R160.reuse, R168, R80 ;  /* 0x000000a8a050723c */ /* 0x042fe20000001850 */
[----:B------:R-:W-:Y:S02]  /*10ce0*/  MUFU.EX2 R248, R248 ;  /* 0x000000f800f87308 */ /* 0x000fe40000000800 */
[C---:B------:R-:W-:Y:S01]  /*10cf0*/  FMUL.FTZ R126, R0.reuse, R126 ;  /* 0x0000007e007e7220 */ /* 0x040fe20000410000 */
[----:B------:R-:W-:Y:S01]  /*10d00*/  FMUL.FTZ R127, R0, R127 ;  /* 0x0000007f007f7220 */ /* 0x000fe20000410000 */
[C---:B------:R-:W-:Y:S01]  /*10d10*/  FMUL.FTZ R128, R2.reuse, R128 ;  /* 0x0000008002807220 */ /* 0x040fe20000410000 */
[C---:B------:R-:W-:Y:S01]  /*10d20*/  HMMA.16816.F32 R84, R160.reuse, R170, R84 ;  /* 0x000000aaa054723c */ /* 0x040fe20000001854 */
[----:B------:R-:W1:Y:S04]  /*10d30*/  LDSM.16.MT88.4 R168, [R225+0x14000] ;  /* 0x01400000e1a8783b */ /* 0x000e680000004200 */
[----:B------:R-:W4:Y:S01]  /*10d40*/  MUFU.EX2 R249, R249 ;  /* 0x000000f900f97308 */ /* 0x000f220000000800 */
[----:B------:R-:W-:Y:S01]  /*10d50*/  FMUL.FTZ R129, R2, R129 ;  /* 0x0000008102817220 */ /* 0x000fe20000410000 */
[C---:B------:R-:W-:Y:S04]  /*10d60*/  HMMA.16816.F32 R88, R160.reuse, R180, R88 ;  /* 0x000000b4a058723c */ /* 0x040fe80000001858 */
[C---:B------:R-:W-:Y:S02]  /*10d70*/  FMUL.FTZ R130, R0.reuse, R130 ;  /* 0x0000008200827220 */ /* 0x040fe40000410000 */
[C---:B------:R-:W-:Y:S01]  /*10d80*/  HMMA.16816.F32 R92, R160.reuse, R182, R92 ;  /* 0x000000b6a05c723c */ /* 0x040fe2000000185c */
[----:B------:R-:W-:Y:S04]  /*10d90*/  LDSM.16.MT88.4 R180, [R226+0x16000] ;  /* 0x01600000e2b4783b */ /* 0x000fe80000004200 */
        /* <DEDUP_REMOVED lines=9> */
[----:B------:R-:W-:Y:S04]  /*10e30*/  LDSM.16.MT88.4 R184, [R228+0x12800] ;  /* 0x01280000e4b8783b */ /* 0x000fe80000004200 */
        /* <DEDUP_REMOVED lines=12> */
[--C-:B------:R-:W-:Y:S01]  /*10f00*/  FFMA.FTZ R250, R16, UR4, -R244.reuse ;  /* 0x0000000410fa7c23 */ /* 0x100fe200080108f4 */
[----:B------:R-:W-:Y:S01]  /*10f10*/  FFMA.FTZ R251, R17, UR4, -R244 ;  /* 0x0000000411fb7c23 */ /* 0x000fe200080108f4 */
[----:B------:R-:W-:Y:S01]  /*10f20*/  FFMA.FTZ R252, R18, UR4, -R206 ;  /* 0x0000000412fc7c23 */ /* 0x000fe200080108ce */
[C---:B--2---:R-:W-:Y:S03]  /*10f30*/  HMMA.16816.F32 R12, R160.reuse, R172, R12 ;  /* 0x000000aca00c723c */ /* 0x044fe6000000180c */
[C---:B------:R-:W-:Y:S01]  /*10f40*/  FMUL.FTZ R144, R2.reuse, R144 ;  /* 0x0000009002907220 */ /* 0x040fe20000410000 */
[----:B------:R-:W-:Y:S01]  /*10f50*/  FMUL.FTZ R145, R2, R145 ;  /* 0x0000009102917220 */ /* 0x000fe20000410000 */
[C---:B------:R-:W-:Y:S01]  /*10f60*/  FMUL.FTZ R146, R0.reuse, R146 ;  /* 0x0000009200927220 */ /* 0x040fe20000410000 */
[C---:B------:R-:W-:Y:S01]  /*10f70*/  HMMA.16816.F32 R120, R160.reuse, R174, R120 ;  /* 0x000000aea078723c */ /* 0x040fe20000001878 */
[----:B------:R-:W2:Y:S01]  /*10f80*/  LDSM.16.MT88.4 R172, [R228+0x10800] ;  /* 0x01080000e4ac783b */ /* 0x000ea20000004200 */
[----:B------:R-:W-:Y:S03]  /*10f90*/  MUFU.EX2 R250, R250 ;  /* 0x000000fa00fa7308 */ /* 0x000fe60000000800 */
[----:B------:R-:W-:Y:S01]  /*10fa0*/  FMUL.FTZ R147, R0, R147 ;  /* 0x0000009300937220 */ /* 0x000fe20000410000 */
[C---:B------:R-:W-:Y:S06]  /*10fb0*/  HMMA.16816.F32 R124, R160.reuse, R176, R124 ;  /* 0x000000b0a07c723c */ /* 0x040fec000000187c */
[----:B------:R-:W5:Y:S01]  /*10fc0*/  MUFU.EX2 R251, R251 ;  /* 0x000000fb00fb7308 */ /* 0x000f620000000800 */
[C---:B------:R-:W-:Y:S01]  /*10fd0*/  FMUL.FTZ R148, R2.reuse, R148 ;  /* 0x0000009402947220 */ /* 0x040fe20000410000 */
[C---:B------:R-:W-:Y:S01]  /*10fe0*/  HMMA.16816.F32 R128, R160.reuse, R178, R128 ;  /* 0x000000b2a080723c */ /* 0x040fe20000001880 */
[----:B------:R-:W2:Y:S02]  /*10ff0*/  LDSM.16.MT88.4 R176, [R226+0x10800] ;  /* 0x01080000e2b0783b */ /* 0x000ea40000004200 */
[----:B------:R-:W-:Y:S03]  /*11000*/  FMUL.FTZ R149, R2, R149 ;  /* 0x0000009502957220 */ /* 0x000fe60000410000 */
[C---:B------:R-:W-:Y:S02]  /*11010*/  HMMA.16816.F32 R132, R160.reuse, R180, R132 ;  /* 0x000000b4a084723c */ /* 0x040fe40000001884 */
[----:B------:R-:W5:Y:S03]  /*11020*/  MUFU.EX2 R252, R252 ;  /* 0x000000fc00fc7308 */ /* 0x000f660000000800 */
[C---:B------:R-:W-:Y:S01]  /*11030*/  FMUL.FTZ R150, R0.reuse, R150 ;  /* 0x0000009600967220 */ /* 0x040fe20000410000 */
[C---:B------:R-:W-:Y:S01]  /*11040*/  HMMA.16816.F32 R136, R160.reuse, R182, R136 ;  /* 0x000000b6a088723c */ /* 0x040fe20000001888 */
[----:B------:R-:W-:Y:S04]  /*11050*/  LDSM.16.MT88.4 R180, [R224+0x10800] ;  /* 0x01080000e0b4783b */ /* 0x000fe80000004200 */
[----:B------:R-:W-:Y:S01]  /*11060*/  FMUL.FTZ R151, R0, R151 ;  /* 0x0000009700977220 */ /* 0x000fe20000410000 */
[C---:B------:R-:W-:Y:S05]  /*11070*/  HMMA.16816.F32 R140, R160.reuse, R156, R140 ;  /* 0x0000009ca08c723c */ /* 0x040fea000000188c */
[C---:B------:R-:W-:Y:S01]  /*11080*/  FMUL.FTZ R16, R2.reuse, R152 ;  /* 0x0000009802107220 */ /* 0x040fe20000410000 */
[C---:B------:R-:W-:Y:S01]  /*11090*/  HMMA.16816.F32 R144, R160.reuse, R158, R144 ;  /* 0x0000009ea090723c */ /* 0x040fe20000001890 */
[----:B------:R-:W2:Y:S04]  /*110a0*/  LDSM.16.MT88.4 R156, [R225+0x10800] ;  /* 0x01080000e19c783b */ /* 0x000ea80000004200 */
[----:B------:R-:W-:Y:S01]  /*110b0*/  FMUL.FTZ R17, R2, R153 ;  /* 0x0000009902117220 */ /* 0x000fe20000410000 */
[C---:B-1----:R-:W-:Y:S05]  /*110c0*/  HMMA.16816.F32 R148, R160.reuse, R168, R148 ;  /* 0x000000a8a094723c */ /* 0x042fea0000001894 */
[C---:B------:R-:W-:Y:S01]  /*110d0*/  FMUL.FTZ R18, R0.reuse, R154 ;  /* 0x0000009a00127220 */ /* 0x040fe20000410000 */
[----:B------:R-:W-:Y:S01]  /*110e0*/  FMUL.FTZ R19, R0, R155 ;  /* 0x0000009b00137220 */ /* 0x000fe20000410000 */
[----:B---3--:R-:W-:Y:S01]  /*110f0*/  F2FP.F16.F32.PACK_AB R152, R247, R246 ;  /* 0x000000f6f798723e */ /* 0x008fe200000000ff */
[----:B------:R-:W-:Y:S03]  /*11100*/  FFMA.FTZ R205, R2, R243, R205 ;  /* 0x000000f302cd7223 */ /* 0x000fe600000100cd */
[----:B----4-:R-:W-:Y:S01]  /*11110*/  F2FP.F16.F32.PACK_AB R153, R249, R248 ;  /* 0x000000f8f999723e */ /* 0x010fe200000000ff */
[----:B------:R-:W-:Y:S01]  /*11120*/  FFMA.FTZ R207, R0, R241, R207 ;  /* 0x000000f100cf7223 */ /* 0x000fe200000100cf */
[----:B------:R-:W-:Y:S01]  /*11130*/  HMMA.16816.F32 R16, R160, R170, R16 ;  /* 0x000000aaa010723c */ /* 0x000fe20000001810 */
[----:B------:R-:W1:Y:S02]  /*11140*/  LDSM.16.MT88.4 R160, [R224+0x12800] ;  /* 0x01280000e0a0783b */ /* 0x000e640000004200 */
[----:B-----5:R-:W-:Y:S01]  /*11150*/  F2FP.F16.F32.PACK_AB R154, R251, R250 ;  /* 0x000000fafb9a723e */ /* 0x020fe200000000ff */
[----:B------:R-:W-:Y:S01]  /*11160*/  FADD.FTZ R0, R5, R205 ;  /* 0x000000cd05007221 */ /* 0x000fe20000010000 */
[----:B------:R-:W-:Y:S01]  /*11170*/  F2FP.F16.F32.PACK_AB R155, R4, R252 ;  /* 0x000000fc049b723e */ /* 0x000fe200000000ff */
[----:B------:R-:W-:Y:S01]  /*11180*/  FADD.FTZ R6, R6, R207 ;  /* 0x000000cf06067221 */ /* 0x000fe20000010000 */
[----:B------:R-:W-:Y:S01]  /*11190*/  MOV R165, R164 ;  /* 0x000000a400a57202 */ /* 0x000fe20000000f00 */
[----:B------:R-:W-:Y:S01]  /*111a0*/  FADD.FTZ R5, R7, R0 ;  /* 0x0000000007057221 */ /* 0x000fe20000010000 */
[----:B------:R-:W3:Y:S02]  /*111b0*/  LDSM.16.MT88.4 R168, [R228+0x14800] ;  /* 0x01480000e4a8783b */ /* 0x000ee40000004200 */
[----:B------:R-:W-:Y:S01]  /*111c0*/  FADD.FTZ R167, R167, R6 ;  /* 0x00000006a7a77221 */ /* 0x000fe20000010000 */
[C---:B--2---:R-:W-:Y:S05]  /*111d0*/  HMMA.16816.F32 R8, R152.reuse, R172, R8 ;  /* 0x000000ac9808723c */ /* 0x044fea0000001808 */
[----:B------:R-:W-:Y:S01]  /*111e0*/  FADD.FTZ R5, R166, R5 ;  /* 0x00000005a6057221 */ /* 0x000fe20000010000 */
[C---:B------:R-:W-:Y:S01]  /*111f0*/  HMMA.16816.F32 R36, R152.reuse, R174, R36 ;  /* 0x000000ae9824723c */ /* 0x040fe20000001824 */
[----:B------:R-:W-:Y:S04]  /*11200*/  LDSM.16.MT88.4 R172, [R228+0x16800] ;  /* 0x01680000e4ac783b */ /* 0x000fe80000004200 */
        /* <DEDUP_REMOVED lines=8> */
[C---:B------:R-:W-:Y:S01]  /*11290*/  HMMA.16816.F32 R52, R152.reuse, R158, R52 ;  /* 0x0000009e9834723c */ /* 0x040fe20000001834 */
[----:B------:R-:W2:Y:S04]  /*112a0*/  LDSM.16.MT88.4 R156, [R224+0x14800] ;  /* 0x01480000e09c783b */ /* 0x000ea80000004200 */
        /* <DEDUP_REMOVED lines=12> */
[----:B------:R-:W-:Y:S01]  /*11370*/  MOV R0, R3 ;  /* 0x0000000300007202 */ /* 0x000fe20000000f00 */
[C---:B------:R-:W-:Y:S05]  /*11380*/  HMMA.16816.F32 R76, R152.reuse, R190, R76 ;  /* 0x000000be984c723c */ /* 0x040fea000000184c */
[--C-:B------:R-:W-:Y:S01]  /*11390*/  FFMA.FTZ R188, R20, UR4, -R244.reuse ;  /* 0x0000000414bc7c23 */ /* 0x100fe200080108f4 */
[C---:B------:R-:W-:Y:S05]  /*113a0*/  HMMA.16816.F32 R80, R152.reuse, R192, R80 ;  /* 0x000000c09850723c */ /* 0x040fea0000001850 */
[--C-:B------:R-:W-:Y:S01]  /*113b0*/  FFMA.FTZ R189, R21, UR4, -R244.reuse ;  /* 0x0000000415bd7c23 */ /* 0x100fe200080108f4 */
[C---:B------:R-:W-:Y:S01]  /*113c0*/  HMMA.16816.F32 R84, R152.reuse, R194, R84 ;  /* 0x000000c29854723c */ /* 0x040fe20000001854 */
[----:B------:R-:W-:Y:S04]  /*113d0*/  MUFU.EX2 R188, R188 ;  /* 0x000000bc00bc7308 */ /* 0x000fe80000000800 */
[--C-:B------:R-:W-:Y:S01]  /*113e0*/  FFMA.FTZ R192, R24, UR4, -R244.reuse ;  /* 0x0000000418c07c23 */ /* 0x100fe200080108f4 */
[C---:B-1----:R-:W-:Y:S05]  /*113f0*/  HMMA.16816.F32 R88, R152.reuse, R160, R88 ;  /* 0x000000a09858723c */ /* 0x042fea0000001858 */
[----:B------:R-:W1:Y:S01]  /*11400*/  MUFU.EX2 R189, R189 ;  /* 0x000000bd00bd7308 */ /* 0x000e620000000800 */
[----:B------:R-:W-:Y:S01]  /*11410*/  FFMA.FTZ R193, R25, UR4, -R244 ;  /* 0x0000000419c17c23 */ /* 0x000fe200080108f4 */
[C---:B------:R-:W-:Y:S01]  /*11420*/  HMMA.16816.F32 R92, R152.reuse, R162, R92 ;  /* 0x000000a2985c723c */ /* 0x040fe2000000185c */
[----:B------:R-:W4:Y:S03]  /*11430*/  LDSM.16.MT88.4 R160, [R226+0x16800] ;  /* 0x01680000e2a0783b */ /* 0x000f260000004200 */
[--C-:B------:R-:W-:Y:S02]  /*11440*/  FFMA.FTZ R194, R26, UR4, -R206.reuse ;  /* 0x000000041ac27c23 */ /* 0x100fe400080108ce */
[C---:B---3--:R-:W-:Y:S02]  /*11450*/  HMMA.16816.F32 R96, R152.reuse, R168, R96 ;  /* 0x000000a89860723c */ /* 0x048fe40000001860 */
[----:B------:R-:W-:Y:S03]  /*11460*/  MUFU.EX2 R192, R192 ;  /* 0x000000c000c07308 */ /* 0x000fe60000000800 */
[--C-:B------:R-:W-:Y:S01]  /*11470*/  FFMA.FTZ R195, R27, UR4, -R206.reuse ;  /* 0x000000041bc37c23 */ /* 0x100fe200080108ce */
[C---:B------:R-:W-:Y:S01]  /*11480*/  HMMA.16816.F32 R100, R152.reuse, R170, R100 ;  /* 0x000000aa9864723c */ /* 0x040fe20000001864 */
[----:B------:R-:W3:Y:S05]  /*11490*/  LDSM.16.MT88.4 R168, [R225+0x16800] ;  /* 0x01680000e1a8783b */ /* 0x000eea0000004200 */
[----:B------:R-:W5:Y:S01]  /*114a0*/  MUFU.EX2 R193, R193 ;  /* 0x000000c100c17308 */ /* 0x000f620000000800 */
[----:B-1----:R-:W-:Y:S01]  /*114b0*/  F2FP.F16.F32.PACK_AB R20, R189, R188 ;  /* 0x000000bcbd14723e */ /* 0x002fe200000000ff */
[C---:B------:R-:W-:Y:S01]  /*114c0*/  HMMA.16816.F32 R104, R152.reuse, R196, R104 ;  /* 0x000000c49868723c */ /* 0x040fe20000001868 */
[----:B------:R-:W-:Y:S02]  /*114d0*/  LDSM.16.MT88.4 R24, [R225+0x11000] ;  /* 0x01100000e118783b */ /* 0x000fe40000004200 */
[----:B------:R-:W-:Y:S03]  /*114e0*/  FFMA.FTZ R190, R22, UR4, -R206 ;  /* 0x0000000416be7c23 */ /* 0x000fe600080108ce */
[C---:B------:R-:W-:Y:S02]  /*114f0*/  HMMA.16816.F32 R108, R152.reuse, R198, R108 ;  /* 0x000000c6986c723c */ /* 0x040fe4000000186c */
[----:B------:R-:W-:Y:S03]  /*11500*/  MUFU.EX2 R194, R194 ;  /* 0x000000c200c27308 */ /* 0x000fe60000000800 */
[----:B------:R-:W-:Y:S01]  /*11510*/  FFMA.FTZ R196, R32, UR4, -R244 ;  /* 0x0000000420c47c23 */ /* 0x000fe200080108f4 */
[C---:B------:R-:W-:Y:S06]  /*11520*/  HMMA.16816.F32 R112, R152.reuse, R200, R112 ;  /* 0x000000c89870723c */ /* 0x040fec0000001870 */
[----:B------:R-:W-:Y:S01]  /*11530*/  MUFU.EX2 R190, R190 ;  /* 0x000000be00be7308 */ /* 0x000fe20000000800 */
[----:B-----5:R-:W-:Y:S01]  /*11540*/  F2FP.F16.F32.PACK_AB R22, R193, R192 ;  /* 0x000000c0c116723e */ /* 0x020fe200000000ff */
[C---:B------:R-:W-:Y:S03]  /*11550*/  HMMA.16816.F32 R116, R152.reuse, R202, R116 ;  /* 0x000000ca9874723c */ /* 0x040fe60000001874 */
[--C-:B------:R-:W-:Y:S03]  /*11560*/  FFMA.FTZ R198, R34, UR4, -R206.reuse ;  /* 0x0000000422c67c23 */ /* 0x100fe600080108ce */
[C---:B--2---:R-:W-:Y:S02]  /*11570*/  HMMA.16816.F32 R12, R152.reuse, R156, R12 ;  /* 0x0000009c980c723c */ /* 0x044fe4000000180c */
[----:B------:R-:W1:Y:S03]  /*11580*/  MUFU.EX2 R195, R195 ;  /* 0x000000c300c37308 */ /* 0x000e660000000800 */
[----:B------:R-:W-:Y:S01]  /*11590*/  FFMA.FTZ R191, R23, UR4, -R206 ;  /* 0x0000000417bf7c23 */ /* 0x000fe200080108ce */
[C---:B------:R-:W-:Y:S01]  /*115a0*/  HMMA.16816.F32 R120, R152.reuse, R158, R120 ;  /* 0x0000009e9878723c */ /* 0x040fe20000001878 */
[----:B------:R-:W2:Y:S05]  /*115b0*/  LDSM.16.MT88.4 R156, [R228+0x11000] ;  /* 0x01100000e49c783b */ /* 0x000eaa0000004200 */
[----:B------:R-:W-:Y:S01]  /*115c0*/  MUFU.EX2 R196, R196 ;  /* 0x000000c400c47308 */ /* 0x000fe20000000800 */
[----:B------:R-:W-:Y:S01]  /*115d0*/  FADD.FTZ R188, R188, R251 ;  /* 0x000000fbbcbc7221 */ /* 0x000fe20000010000 */
[C---:B------:R-:W-:Y:S08]  /*115e0*/  HMMA.16816.F32 R124, R152.reuse, R172, R124 ;  /* 0x000000ac987c723c */ /* 0x040ff0000000187c */
[----:B------:R-:W5:Y:S01]  /*115f0*/  MUFU.EX2 R191, R191 ;  /* 0x000000bf00bf7308 */ /* 0x000f620000000800 */
[C---:B------:R-:W-:Y:S01]  /*11600*/  HMMA.16816.F32 R128, R152.reuse, R174, R128 ;  /* 0x000000ae9880723c */ /* 0x040fe20000001880 */
[----:B------:R-:W-:Y:S02]  /*11610*/  LDSM.16.MT88.4 R172, [R228+0x13000] ;  /* 0x01300000e4ac783b */ /* 0x000fe40000004200 */
[----:B-1----:R-:W-:Y:S03]  /*11620*/  F2FP.F16.F32.PACK_AB R23, R195, R194 ;  /* 0x000000c2c317723e */ /* 0x002fe600000000ff */
[C---:B----4-:R-:W-:Y:S03]  /*11630*/  HMMA.16816.F32 R132, R152.reuse, R160, R132 ;  /* 0x000000a09884723c */ /* 0x050fe60000001884 */
[----:B------:R-:W-:Y:S02]  /*11640*/  MUFU.EX2 R198, R198 ;  /* 0x000000c600c67308 */ /* 0x000fe40000000800 */
[----:B------:R-:W-:Y:S01]  /*11650*/  FADD.FTZ R189, R189, R188 ;  /* 0x000000bcbdbd7221 */ /* 0x000fe20000010000 */
[C---:B------:R-:W-:Y:S01]  /*11660*/  HMMA.16816.F32 R136, R152.reuse, R162, R136 ;  /* 0x000000a29888723c */ /* 0x040fe20000001888 */
[----:B------:R-:W1:Y:S04]  /*11670*/  LDSM.16.MT88.4 R160, [R226+0x11000] ;  /* 0x01100000e2a0783b */ /* 0x000e680000004200 */
[C---:B-----5:R-:W-:Y:S01]  /*11680*/  F2FP.F16.F32.PACK_AB R21, R191.reuse, R190 ;  /* 0x000000bebf15723e */ /* 0x060fe200000000ff */
[C---:B---3--:R-:W-:Y:S05]  /*11690*/  HMMA.16816.F32 R140, R152.reuse, R168, R140 ;  /* 0x000000a8988c723c */ /* 0x048fea000000188c */
[----:B------:R-:W-:Y:S01]  /*116a0*/  FADD.FTZ R190, R190, R5 ;  /* 0x00000005bebe7221 */ /* 0x000fe20000010000 */
[C---:B------:R-:W-:Y:S01]  /*116b0*/  HMMA.16816.F32 R144, R152.reuse, R170, R144 ;  /* 0x000000aa9890723c */ /* 0x040fe20000001890 */
[----:B------:R-:W3:Y:S04]  /*116c0*/  LDSM.16.MT88.4 R168, [R224+0x11000] ;  /* 0x01100000e0a8783b */ /* 0x000ee80000004200 */
[----:B------:R-:W-:Y:S01]  /*116d0*/  FADD.FTZ R191, R191, R190 ;  /* 0x000000bebfbf7221 */ /* 0x000fe20000010000 */
[C---:B------:R-:W-:Y:S05]  /*116e0*/  HMMA.16816.F32 R148, R152.reuse, R176, R148 ;  /* 0x000000b09894723c */ /* 0x040fea0000001894 */
[----:B------:R-:W-:Y:S01]  /*116f0*/  FADD.FTZ R192, R192, R189 ;  /* 0x000000bdc0c07221 */ /* 0x000fe20000010000 */
[----:B------:R-:W-:Y:S01]  /*11700*/  HMMA.16816.F32 R16, R152, R178, R16 ;  /* 0x000000b29810723c */ /* 0x000fe20000001810 */
[----:B------:R-:W4:Y:S04]  /*11710*/  LDSM.16.MT88.4 R152, [R224+0x13000] ;  /* 0x01300000e098783b */ /* 0x000f280000004200 */
[----:B------:R-:W-:Y:S01]  /*11720*/  FADD.FTZ R194, R194, R191 ;  /* 0x000000bfc2c27221 */ /* 0x000fe20000010000 */
[C---:B--2---:R-:W-:Y:S03]  /*11730*/  HMMA.16816.F32 R8, R20.reuse, R156, R8 ;  /* 0x0000009c1408723c */ /* 0x044fe60000001808 */
[----:B------:R-:W2:Y:S02]  /*11740*/  LDSM.16.MT88.4 R176, [R228+0x15000] ;  /* 0x01500000e4b0783b */ /* 0x000ea40000004200 */
[----:B------:R-:W-:Y:S01]  /*11750*/  FADD.FTZ R193, R193, R192 ;  /* 0x000000c0c1c17221 */ /* 0x000fe20000010000 */
[C---:B------:R-:W-:Y:S05]  /*11760*/  HMMA.16816.F32 R36, R20.reuse, R158, R36 ;  /* 0x0000009e1424723c */ /* 0x040fea0000001824 */
[----:B------:R-:W5:Y:S01]  /*11770*/  LDSM.16.MT88.4 R156, [R226+0x15000] ;  /* 0x01500000e29c783b */ /* 0x000f620000004200 */
[C---:B-1----:R-:W-:Y:S05]  /*11780*/  HMMA.16816.F32 R40, R20.reuse, R160, R40 ;  /* 0x000000a01428723c */ /* 0x042fea0000001828 */
[----:B------:R-:W-:Y:S01]  /*11790*/  FADD.FTZ R195, R195, R194 ;  /* 0x000000c2c3c37221 */ /* 0x000fe20000010000 */
[C---:B------:R-:W-:Y:S01]  /*117a0*/  HMMA.16816.F32 R44, R20.reuse, R162, R44 ;  /* 0x000000a2142c723c */ /* 0x040fe2000000182c */
[----:B------:R-:W1:Y:S05]  /*117b0*/  LDSM.16.MT88.4 R160, [R225+0x15000] ;  /* 0x01500000e1a0783b */ /* 0x000e6a0000004200 */
[C---:B------:R-:W-:Y:S06]  /*117c0*/  HMMA.16816.F32 R48, R20.reuse, R24, R48 ;  /* 0x000000181430723c */ /* 0x040fec0000001830 */
        /* <DEDUP_REMOVED lines=14> */
[C---:B----4-:R-:W-:Y:S05]  /*118b0*/  HMMA.16816.F32 R88, R20.reuse, R152, R88 ;  /* 0x000000981458723c */ /* 0x050fea0000001858 */
[----:B------:R-:W-:Y:S01]  /*118c0*/  FFMA.FTZ R185, R29, UR4, -R244 ;  /* 0x000000041db97c23 */ /* 0x000fe200080108f4 */
[C---:B------:R-:W-:Y:S01]  /*118d0*/  HMMA.16816.F32 R92, R20.reuse, R154, R92 ;  /* 0x0000009a145c723c */ /* 0x040fe2000000185c */
[----:B------:R-:W4:Y:S01]  /*118e0*/  LDSM.16.MT88.4 R152, [R226+0x17000] ;  /* 0x01700000e298783b */ /* 0x000f220000004200 */
[----:B------:R-:W-:Y:S03]  /*118f0*/  MUFU.EX2 R184, R184 ;  /* 0x000000b800b87308 */ /* 0x000fe60000000800 */
[--C-:B------:R-:W-:Y:S01]  /*11900*/  FFMA.FTZ R186, R30, UR4, -R206.reuse ;  /* 0x000000041eba7c23 */ /* 0x100fe200080108ce */
[C---:B--2---:R-:W-:Y:S06]  /*11910*/  HMMA.16816.F32 R96, R20.reuse, R176, R96 ;  /* 0x000000b01460723c */ /* 0x044fec0000001860 */
[----:B------:R-:W2:Y:S01]  /*11920*/  MUFU.EX2 R185, R185 ;  /* 0x000000b900b97308 */ /* 0x000ea20000000800 */
[----:B------:R-:W-:Y:S01]  /*11930*/  FFMA.FTZ R187, R31, UR4, -R206 ;  /* 0x000000041fbb7c23 */ /* 0x000fe200080108ce */
[C---:B------:R-:W-:Y:S01]  /*11940*/  HMMA.16816.F32 R100, R20.reuse, R178, R100 ;  /* 0x000000b21464723c */ /* 0x040fe20000001864 */
[----:B------:R-:W-:Y:S02]  /*11950*/  LDSM.16.MT88.4 R28, [R228+0x11800] ;  /* 0x01180000e41c783b */ /* 0x000fe40000004200 */
[----:B------:R-:W-:Y:S03]  /*11960*/  FFMA.FTZ R244, R33, UR4, -R244 ;  /* 0x0000000421f47c23 */ /* 0x000fe600080108f4 */
[C---:B-----5:R-:W-:Y:S02]  /*11970*/  HMMA.16816.F32 R104, R20.reuse, R156, R104 ;  /* 0x0000009c1468723c */ /* 0x060fe40000001868 */
[----:B------:R-:W-:Y:S01]  /*11980*/  MUFU.EX2 R186, R186 ;  /* 0x000000ba00ba7308 */ /* 0x000fe20000000800 */
[----:B------:R-:W-:Y:S02]  /*11990*/  LDSM.16.MT88.4 R176, [R226+0x15800] ;  /* 0x01580000e2b0783b */ /* 0x000fe40000004200 */
[----:B------:R-:W-:Y:S01]  /*119a0*/  FFMA.FTZ R206, R35, UR4, -R206 ;  /* 0x0000000423ce7c23 */ /* 0x000fe200080108ce */
[C---:B------:R-:W-:Y:S06]  /*119b0*/  HMMA.16816.F32 R108, R20.reuse, R158, R108 ;  /* 0x0000009e146c723c */ /* 0x040fec000000186c */
[----:B------:R-:W5:Y:S01]  /*119c0*/  MUFU.EX2 R187, R187 ;  /* 0x000000bb00bb7308 */ /* 0x000f620000000800 */
[----:B------:R-:W5:Y:S01]  /*119d0*/  LDSM.16.MT88.4 R156, [R225+0x17000] ;  /* 0x01700000e19c783b */ /* 0x000f620000004200 */
[C---:B-1----:R-:W-:Y:S08]  /*119e0*/  HMMA.16816.F32 R112, R20.reuse, R160, R112 ;  /* 0x000000a01470723c */ /* 0x042ff00000001870 */
[----:B------:R-:W1:Y:S01]  /*119f0*/  MUFU.EX2 R197, R244 ;  /* 0x000000f400c57308 */ /* 0x000e620000000800 */
[C---:B------:R-:W-:Y:S01]  /*11a00*/  HMMA.16816.F32 R116, R20.reuse, R162, R116 ;  /* 0x000000a21474723c */ /* 0x040fe20000001874 */
[----:B------:R-:W-:Y:S05]  /*11a10*/  LDSM.16.MT88.4 R32, [R225+0x11800] ;  /* 0x01180000e120783b */ /* 0x000fea0000004200 */
[C---:B------:R-:W-:Y:S03]  /*11a20*/  HMMA.16816.F32 R12, R20.reuse, R24, R12 ;  /* 0x00000018140c723c */ /* 0x040fe6000000180c */
[----:B------:R-:W1:Y:S03]  /*11a30*/  MUFU.EX2 R199, R206 ;  /* 0x000000ce00c77308 */ /* 0x000e660000000800 */
[C---:B------:R-:W-:Y:S01]  /*11a40*/  HMMA.16816.F32 R120, R20.reuse, R26, R120 ;  /* 0x0000001a1478723c */ /* 0x040fe20000001878 */
[----:B------:R-:W1:Y:S05]  /*11a50*/  LDSM.16.MT88.4 R24, [R224+0x17000] ;  /* 0x01700000e018783b */ /* 0x000e6a0000004200 */
[C---:B---3--:R-:W-:Y:S06]  /*11a60*/  HMMA.16816.F32 R124, R20.reuse, R168, R124 ;  /* 0x000000a8147c723c */ /* 0x048fec000000187c */
[C---:B------:R-:W-:Y:S01]  /*11a70*/  HMMA.16816.F32 R128, R20.reuse, R170, R128 ;  /* 0x000000aa1480723c */ /* 0x040fe20000001880 */
[----:B------:R-:W3:Y:S05]  /*11a80*/  LDSM.16.MT88.4 R168, [R226+0x11800] ;  /* 0x01180000e2a8783b */ /* 0x000eea0000004200 */
[C---:B----4-:R-:W-:Y:S06]  /*11a90*/  HMMA.16816.F32 R132, R20.reuse, R152, R132 ;  /* 0x000000981484723c */ /* 0x050fec0000001884 */
[C---:B------:R-:W-:Y:S05]  /*11aa0*/  HMMA.16816.F32 R136, R20.reuse, R154, R136 ;  /* 0x0000009a1488723c */ /* 0x040fea0000001888 */
[----:B--2---:R-:W-:Y:S01]  /*11ab0*/  F2FP.F16.F32.PACK_AB R152, R185, R184 ;  /* 0x000000b8b998723e */ /* 0x004fe200000000ff */
[C---:B-----5:R-:W-:Y:S05]  /*11ac0*/  HMMA.16816.F32 R140, R20.reuse, R156, R140 ;  /* 0x0000009c148c723c */ /* 0x060fea000000188c */
[----:B------:R-:W-:Y:S01]  /*11ad0*/  F2FP.F16.F32.PACK_AB R153, R187, R186 ;  /* 0x000000babb99723e */ /* 0x000fe200000000ff */
[C---:B------:R-:W-:Y:S01]  /*11ae0*/  HMMA.16816.F32 R144, R20.reuse, R158, R144 ;  /* 0x0000009e1490723c */ /* 0x040fe20000001890 */
[----:B------:R-:W2:Y:S04]  /*11af0*/  LDSM.16.MT88.4 R156, [R224+0x11800] ;  /* 0x01180000e09c783b */ /* 0x000ea80000004200 */
[----:B-1----:R-:W-:Y:S01]  /*11b00*/  F2FP.F16.F32.PACK_AB R154, R197, R196 ;  /* 0x000000c4c59a723e */ /* 0x002fe200000000ff */
[C---:B------:R-:W-:Y:S05]  /*11b10*/  HMMA.16816.F32 R148, R20.reuse, R24, R148 ;  /* 0x000000181494723c */ /* 0x040fea0000001894 */
[----:B------:R-:W-:Y:S01]  /*11b20*/  F2FP.F16.F32.PACK_AB R155, R199, R198 ;  /* 0x000000c6c79b723e */ /* 0x000fe200000000ff */
[----:B------:R-:W-:Y:S01]  /*11b30*/  HMMA.16816.F32 R16, R20, R26, R16 ;  /* 0x0000001a1410723c */ /* 0x000fe20000001810 */
[----:B------:R-:W1:Y:S04]  /*11b40*/  LDSM.16.MT88.4 R20, [R228+0x13800] ;  /* 0x01380000e414783b */ /* 0x000e680000004200 */
[----:B------:R-:W-:Y:S01]  /*11b50*/  FADD.FTZ R184, R184, R193 ;  /* 0x000000c1b8b87221 */ /* 0x000fe20000010000 */
[C---:B------:R-:W-:Y:S03]  /*11b60*/  HMMA.16816.F32 R160, R152.reuse, R28, R8 ;  /* 0x0000001c98a0723c */ /* 0x040fe60000001808 */
[----:B------:R-:W4:Y:S02]  /*11b70*/  LDSM.16.MT88.4 R24, [R226+0x13800] ;  /* 0x01380000e218783b */ /* 0x000f240000004200 */
[----:B------:R-:W-:Y:S01]  /*11b80*/  FADD.FTZ R186, R186, R195 ;  /* 0x000000c3baba7221 */ /* 0x000fe20000010000 */
[C---:B------:R-:W-:Y:S05]  /*11b90*/  HMMA.16816.F32 R36, R152.reuse, R30, R36 ;  /* 0x0000001e9824723c */ /* 0x040fea0000001824 */
[----:B------:R-:W5:Y:S01]  /*11ba0*/  LDSM.16.MT88.4 R8, [R224+0x13800] ;  /* 0x01380000e008783b */ /* 0x000f620000004200 */
[C---:B---3--:R-:W-:Y:S05]  /*11bb0*/  HMMA.16816.F32 R40, R152.reuse, R168, R40 ;  /* 0x000000a89828723c */ /* 0x048fea0000001828 */
[----:B------:R-:W-:Y:S01]  /*11bc0*/  FADD.FTZ R185, R185, R184 ;  /* 0x000000b8b9b97221 */ /* 0x000fe20000010000 */
[C---:B------:R-:W-:Y:S01]  /*11bd0*/  HMMA.16816.F32 R44, R152.reuse, R170, R44 ;  /* 0x000000aa982c723c */ /* 0x040fe2000000182c */
[----:B------:R-:W3:Y:S04]  /*11be0*/  LDSM.16.MT88.4 R28, [R228+0x15800] ;  /* 0x01580000e41c783b */ /* 0x000ee80000004200 */
[----:B------:R-:W-:Y:S01]  /*11bf0*/  FADD.FTZ R187, R187, R186 ;  /* 0x000000babbbb7221 */ /* 0x000fe20000010000 */
[C---:B------:R-:W-:Y:S03]  /*11c00*/  HMMA.16816.F32 R48, R152.reuse, R32, R48 ;  /* 0x000000209830723c */ /* 0x040fe60000001830 */
[----:B------:R-:W3:Y:S02]  /*11c10*/  LDSM.16.MT88.4 R168, [R225+0x15800] ;  /* 0x01580000e1a8783b */ /* 0x000ee40000004200 */
[----:B------:R-:W-:Y:S01]  /*11c20*/  FADD.FTZ R196, R196, R185 ;  /* 0x000000b9c4c47221 */ /* 0x000fe20000010000 */
[C---:B------:R-:W-:Y:S05]  /*11c30*/  HMMA.16816.F32 R52, R152.reuse, R34, R52 ;  /* 0x000000229834723c */ /* 0x040fea0000001834 */
[----:B------:R-:W3:Y:S01]  /*11c40*/  LDSM.16.MT88.4 R32, [R224+0x15800] ;  /* 0x01580000e020783b */ /* 0x000ee20000004200 */
[C---:B--2---:R-:W-:Y:S05]  /*11c50*/  HMMA.16816.F32 R56, R152.reuse, R156, R56 ;  /* 0x0000009c9838723c */ /* 0x044fea0000001838 */
[----:B------:R-:W-:Y:S01]  /*11c60*/  FADD.FTZ R198, R198, R187 ;  /* 0x000000bbc6c67221 */ /* 0x000fe20000010000 */
[C---:B------:R-:W-:Y:S05]  /*11c70*/  HMMA.16816.F32 R60, R152.reuse, R158, R60 ;  /* 0x0000009e983c723c */ /* 0x040fea000000183c */
[----:B------:R-:W-:Y:S01]  /*11c80*/  FADD.FTZ R243, R197, R196 ;  /* 0x000000c4c5f37221 */ /* 0x000fe20000010000 */
[C---:B-1----:R-:W-:Y:S05]  /*11c90*/  HMMA.16816.F32 R64, R152.reuse, R20, R64 ;  /* 0x000000149840723c */ /* 0x042fea0000001840 */
[----:B------:R-:W-:Y:S01]  /*11ca0*/  FADD.FTZ R241, R199, R198 ;  /* 0x000000c6c7f17221 */ /* 0x000fe20000010000 */
[C---:B------:R-:W-:Y:S01]  /*11cb0*/  HMMA.16816.F32 R68, R152.reuse, R22, R68 ;  /* 0x000000169844723c */ /* 0x040fe20000001844 */
[----:B------:R-:W1:Y:S05]  /*11cc0*/  LDSM.16.MT88.4 R20, [R226+0x17800] ;  /* 0x01780000e214783b */ /* 0x000e6a0000004200 */
[C---:B----4-:R-:W-:Y:S06]  /*11cd0*/  HMMA.16816.F32 R72, R152.reuse, R24, R72 ;  /* 0x000000189848723c */ /* 0x050fec0000001848 */
[C---:B------:R-:W-:Y:S06]  /*11ce0*/  HMMA.16816.F32 R76, R152.reuse, R26, R76 ;  /* 0x0000001a984c723c */ /* 0x040fec000000184c */
[C---:B------:R-:W-:Y:S06]  /*11cf0*/  HMMA.16816.F32 R80, R152.reuse, R172, R80 ;  /* 0x000000ac9850723c */ /* 0x040fec0000001850 */
[C---:B------:R-:W-:Y:S06]  /*11d00*/  HMMA.16816.F32 R84, R152.reuse, R174, R84 ;  /* 0x000000ae9854723c */ /* 0x040fec0000001854 */
[C---:B-----5:R-:W-:Y:S06]  /*11d10*/  HMMA.16816.F32 R88, R152.reuse, R8, R88 ;  /* 0x000000089858723c */ /* 0x060fec0000001858 */
[C---:B------:R-:W-:Y:S01]  /*11d20*/  HMMA.16816.F32 R92, R152.reuse, R10, R92 ;  /* 0x0000000a985c723c */ /* 0x040fe2000000185c */
[----:B------:R-:W2:Y:S05]  /*11d30*/  LDSM.16.MT88.4 R8, [R225+0x17800] ;  /* 0x01780000e108783b */ /* 0x000eaa0000004200 */
[C---:B---3--:R-:W-:Y:S06]  /*11d40*/  HMMA.16816.F32 R96, R152.reuse, R28, R96 ;  /* 0x0000001c9860723c */ /* 0x048fec0000001860 */
[C---:B------:R-:W-:Y:S06]  /*11d50*/  HMMA.16816.F32 R100, R152.reuse, R30, R100 ;  /* 0x0000001e9864723c */ /* 0x040fec0000001864 */
[C---:B------:R-:W-:Y:S06]  /*11d60*/  HMMA.16816.F32 R104, R152.reuse, R176, R104 ;  /* 0x000000b09868723c */ /* 0x040fec0000001868 */
[C---:B------:R-:W-:Y:S06]  /*11d70*/  HMMA.16816.F32 R108, R152.reuse, R178, R108 ;  /* 0x000000b2986c723c */ /* 0x040fec000000186c */
[C---:B------:R-:W-:Y:S06]  /*11d80*/  HMMA.16816.F32 R112, R152.reuse, R168, R112 ;  /* 0x000000a89870723c */ /* 0x040fec0000001870 */
[C---:B------:R-:W-:Y:S06]  /*11d90*/  HMMA.16816.F32 R116, R152.reuse, R170, R116 ;  /* 0x000000aa9874723c */ /* 0x040fec0000001874 */
[C---:B------:R-:W-:Y:S01]  /*11da0*/  HMMA.16816.F32 R156, R152.reuse, R32, R12 ;  /* 0x00000020989c723c */ /* 0x040fe2000000180c */
[----:B------:R-:W3:Y:S05]  /*11db0*/  LDSM.16.MT88.4 R12, [R224+0x17800] ;  /* 0x01780000e00c783b */ /* 0x000eea0000004200 */
[C---:B------:R-:W-:Y:S06]  /*11dc0*/  HMMA.16816.F32 R120, R152.reuse, R34, R120 ;  /* 0x000000229878723c */ /* 0x040fec0000001878 */
[C---:B------:R-:W-:Y:S06]  /*11dd0*/  HMMA.16816.F32 R124, R152.reuse, R180, R124 ;  /* 0x000000b4987c723c */ /* 0x040fec000000187c */
[C---:B------:R-:W-:Y:S06]  /*11de0*/  HMMA.16816.F32 R128, R152.reuse, R182, R128 ;  /* 0x000000b69880723c */ /* 0x040fec0000001880 */
[C---:B-1----:R-:W-:Y:S06]  /*11df0*/  HMMA.16816.F32 R132, R152.reuse, R20, R132 ;  /* 0x000000149884723c */ /* 0x042fec0000001884 */
[C---:B------:R-:W-:Y:S06]  /*11e00*/  HMMA.16816.F32 R136, R152.reuse, R22, R136 ;  /* 0x000000169888723c */ /* 0x040fec0000001888 */
[C---:B--2---:R-:W-:Y:S06]  /*11e10*/  HMMA.16816.F32 R140, R152.reuse, R8, R140 ;  /* 0x00000008988c723c */ /* 0x044fec000000188c */
[C---:B------:R-:W-:Y:S06]  /*11e20*/  HMMA.16816.F32 R144, R152.reuse, R10, R144 ;  /* 0x0000000a9890723c */ /* 0x040fec0000001890 */
[C---:B---3--:R-:W-:Y:S06]  /*11e30*/  HMMA.16816.F32 R148, R152.reuse, R12, R148 ;  /* 0x0000000c9894723c */ /* 0x048fec0000001894 */
[----:B------:R-:W-:Y:S01]  /*11e40*/  HMMA.16816.F32 R152, R152, R14, R16 ;  /* 0x0000000e9898723c */ /* 0x000fe20000001810 */
[----:B------:R-:W-:Y:S11]  /*11e50*/  @!UPT UIADD3 URZ, URZ, URZ, URZ ;  /* 0x0000003f3f3ff290 */ /* 0x000ff6000fffe03f */
[----:B------:R-:W-:Y:S01]  /*11e60*/  @!UPT UIADD3 URZ, URZ, URZ, URZ ;  /* 0x0000003f3f3ff290 */ /* 0x000fe2000fffe03f */
[----:B------:R-:W-:Y:S11]  /*11e70*/  @P0 BRA `(.L_x_1580) ;  /* 0xffffffb800c80947 */ /* 0x000ff6000383ffff */
.L_x_1576:
[----:B------:R-:W1:Y:S01]  /*11e80*/  SHFL.BFLY PT, R0, R241, 0x2, 0x1f ;  /* 0x0c401f00f1007f89 */ /* 0x000e6200000e0000 */
[----:B------:R-:W2:Y:S01]  /*11e90*/  S2UR UR6, SR_CgaCtaId ;  /* 0x00000000000679c3 */ /* 0x000ea20000008800 */
[----:B------:R-:W-:Y:S01]  /*11ea0*/  MOV R7, 0x3f800000 ;  /* 0x3f80000000077802 */ /* 0x000fe20000000f00 */
[----:B------:R-:W-:Y:S01]  /*11eb0*/  UMOV UR4, 0x400 ;  /* 0x0000040000047882 */ /* 0x000fe20000000000 */
[----:B------:R-:W3:Y:S01]  /*11ec0*/  SHFL.BFLY PT, R2, R243, 0x2, 0x1f ;  /* 0x0c401f00f3027f89 */ /* 0x000ee200000e0000 */
[----:B------:R-:W-:Y:S01]  /*11ed0*/  MOV R6, 0x3f800000 ;  /* 0x3f80000000067802 */ /* 0x000fe20000000f00 */
[----:B------:R-:W-:Y:S03]  /*11ee0*/  BSSY B0, `(.L_x_1581) ;  /* 0x0000136000007945 */ /* 0x000fe60003800000 */
[----:B------:R-:W-:Y:S06]  /*11ef0*/  BAR.SYNC.DEFER_BLOCKING 0x0 ;  /* 0x0000000000007b1d */ /* 0x000fec0000010000 */
[----:B------:R-:W4:Y:S01]  /*11f00*/  S2R R33, SR_CTAID.Y ;  /* 0x0000000000217919 */ /* 0x000f220000002600 */
[----:B-1----:R-:W-:Y:S01]  /*11f10*/  FADD.FTZ R5, R0, R241 ;  /* 0x000000f100057221 */ /* 0x002fe20000010000 */
[----:B--2---:R-:W-:Y:S01]  /*11f20*/  ULEA UR6, UR6, UR4, 0x18 ;  /* 0x0000000406067291 */ /* 0x004fe2000f8ec03f */
[----:B------:R-:W1:Y:S01]  /*11f30*/  S2R R0, SR_TID.X ;  /* 0x0000000000007919 */ /* 0x000e620000002100 */
[----:B------:R-:W2:Y:S01]  /*11f40*/  S2UR UR4, SR_CTAID.Z ;  /* 0x00000000000479c3 */ /* 0x000ea20000002700 */
[----:B---3--:R-:W-:-:S02]  /*11f50*/  FADD.FTZ R11, R2, R243 ;  /* 0x000000f3020b7221 */ /* 0x008fc40000010000 */
[----:B------:R-:W3:Y:S04]  /*11f60*/  SHFL.BFLY PT, R2, R5, 0x1, 0x1f ;  /* 0x0c201f0005027f89 */ /* 0x000ee800000e0000 */
[----:B------:R-:W5:Y:S01]  /*11f70*/  SHFL.BFLY PT, R4, R11, 0x1, 0x1f ;  /* 0x0c201f000b047f89 */ /* 0x000f6200000e0000 */
[----:B---3--:R-:W-:Y:S01]  /*11f80*/  FADD.FTZ R2, R5, R2 ;  /* 0x0000000205027221 */ /* 0x008fe20000010000 */
[----:B-1----:R-:W-:Y:S01]  /*11f90*/  SHF.R.S32.HI R9, RZ, 0x1f, R0 ;  /* 0x0000001fff097819 */ /* 0x002fe20000011400 */
[----:B-----5:R-:W-:-:S03]  /*11fa0*/  FADD.FTZ R4, R11, R4 ;  /* 0x000000040b047221 */ /* 0x020fc60000010000 */
[----:B------:R-:W-:Y:S02]  /*11fb0*/  FSETP.NE.FTZ.AND P3, PT, R2, RZ, PT ;  /* 0x000000ff0200720b */ /* 0x000fe40003f75000 */
[CC--:B------:R-:W-:Y:S02]  /*11fc0*/  LEA.HI R8, R9.reuse, R0.reuse, RZ, 0x2 ;  /* 0x0000000009087211 */ /* 0x0c0fe400078f10ff */
[----:B------:R-:W-:Y:S02]  /*11fd0*/  FSETP.NE.FTZ.AND P4, PT, R4, RZ, PT ;  /* 0x000000ff0400720b */ /* 0x000fe40003f95000 */
[--C-:B------:R-:W-:Y:S02]  /*11fe0*/  SHF.R.S32.HI R10, RZ, 0x2, R8.reuse ;  /* 0x00000002ff0a7819 */ /* 0x100fe40000011408 */
[----:B------:R-:W-:Y:S02]  /*11ff0*/  SHF.R.S32.HI R5, RZ, 0x1f, R8 ;  /* 0x0000001fff057819 */ /* 0x000fe40000011408 */
[----:B------:R-:W-:-:S02]  /*12000*/  LEA.HI R12, R9, R0, RZ, 0x4 ;  /* 0x00000000090c7211 */ /* 0x000fc400078f20ff */
[----:B------:R-:W-:Y:S01]  /*12010*/  LEA.HI R5, R5, R10, RZ, 0x3 ;  /* 0x0000000a05057211 */ /* 0x000fe200078f18ff */
[----:B------:R-:W1:Y:S01]  /*12020*/  @P3 MUFU.RCP R6, R2 ;  /* 0x0000000200063308 */ /* 0x000e620000001000 */
[----:B------:R-:W-:Y:S02]  /*12030*/  LEA.HI R9, R9, R0, RZ, 0x5 ;  /* 0x0000000009097211 */ /* 0x000fe400078f28ff */
[----:B------:R-:W-:Y:S02]  /*12040*/  LOP3.LUT R5, R5, 0xfffffff8, RZ, 0xc0, !PT ;  /* 0xfffffff805057812 */ /* 0x000fe400078ec0ff */
[----:B------:R-:W-:Y:S02]  /*12050*/  LOP3.LUT R17, R8, 0x1ffffffc, RZ, 0xc0, !PT ;  /* 0x1ffffffc08117812 */ /* 0x000fe400078ec0ff */
[----:B------:R-:W-:Y:S01]  /*12060*/  IADD3 R5, R10, -R5, RZ ;  /* 0x800000050a057210 */ /* 0x000fe20007ffe0ff */
[----:B------:R-:W3:Y:S01]  /*12070*/  @P4 MUFU.RCP R7, R4 ;  /* 0x0000000400074308 */ /* 0x000ee20000001000 */
[----:B------:R-:W5:Y:S01]  /*12080*/  S2R R10, SR_TID.X ;  /* 0x00000000000a7919 */ /* 0x000f620000002100 */
[----:B------:R-:W-:-:S02]  /*12090*/  LOP3.LUT R13, R12, 0xfffffff0, RZ, 0xc0, !PT ;  /* 0xfffffff00c0d7812 */ /* 0x000fc400078ec0ff */
[----:B------:R-:W-:Y:S02]  /*120a0*/  SHF.L.U32 R19, R5, 0x6, RZ ;  /* 0x0000000605137819 */ /* 0x000fe400000006ff */
[----:B------:R-:W-:Y:S02]  /*120b0*/  SHF.R.S32.HI R12, RZ, 0x5, R9 ;  /* 0x00000005ff0c7819 */ /* 0x000fe40000011409 */
[----:B------:R-:W-:Y:S01]  /*120c0*/  IADD3 R17, -R17, R0, RZ ;  /* 0x0000000011117210 */ /* 0x000fe20007ffe1ff */
[C---:B-1----:R-:W-:Y:S01]  /*120d0*/  FMUL.FTZ R163, R6.reuse, R163 ;  /* 0x000000a306a37220 */ /* 0x042fe20000410000 */
[----:B------:R-:W-:Y:S01]  /*120e0*/  LOP3.LUT R15, R5, 0x1, RZ, 0xc0, !PT ;  /* 0x00000001050f7812 */ /* 0x000fe200078ec0ff */
[C---:B------:R-:W-:Y:S01]  /*120f0*/  FMUL.FTZ R162, R6.reuse, R162 ;  /* 0x000000a206a27220 */ /* 0x040fe20000410000 */
[----:B------:R-:W-:Y:S01]  /*12100*/  IADD3 R13, -R13, R0, RZ ;  /* 0x000000000d0d7210 */ /* 0x000fe20007ffe1ff */
[C---:B------:R-:W-:Y:S01]  /*12110*/  FMUL.FTZ R39, R6.reuse, R39 ;  /* 0x0000002706277220 */ /* 0x040fe20000410000 */
[----:B------:R-:W-:Y:S01]  /*12120*/  LOP3.LUT R19, R19, 0x1c0, RZ, 0xc0, !PT ;  /* 0x000001c013137812 */ /* 0x000fe200078ec0ff */
[----:B------:R-:W-:Y:S01]  /*12130*/  FMUL.FTZ R38, R6, R38 ;  /* 0x0000002606267220 */ /* 0x000fe20000410000 */
[----:B------:R-:W-:Y:S01]  /*12140*/  ISETP.NE.U32.AND P0, PT, R15, 0x1, PT ;  /* 0x000000010f00780c */ /* 0x000fe20003f05070 */
[----:B---3--:R-:W-:Y:S01]  /*12150*/  FMUL.FTZ R160, R7, R160 ;  /* 0x000000a007a07220 */ /* 0x008fe20000410000 */
[----:B------:R-:W-:Y:S01]  /*12160*/  LEA.HI R19, R19, R19, RZ, 0x1d ;  /* 0x0000001313137211 */ /* 0x000fe200078fe8ff */
[----:B------:R-:W-:Y:S01]  /*12170*/  FMUL.FTZ R161, R7, R161 ;  /* 0x000000a107a17220 */ /* 0x000fe20000410000 */
[----:B------:R-:W-:Y:S01]  /*12180*/  R2P PR, R5, 0x6 ;  /* 0x0000000605007804 */ /* 0x000fe20000000000 */
[C---:B------:R-:W-:Y:S01]  /*12190*/  FMUL.FTZ R36, R7.reuse, R36 ;  /* 0x0000002407247220 */ /* 0x040fe20000410000 */
[----:B------:R-:W-:Y:S01]  /*121a0*/  MOV R5, 0x40 ;  /* 0x0000004000057802 */ /* 0x000fe20000000f00 */
        /* <DEDUP_REMOVED lines=10> */
[----:B-----5:R-:W-:Y:S01]  /*12250*/  SHF.R.S32.HI R11, RZ, 0x1f, R10 ;  /* 0x0000001fff0b7819 */ /* 0x020fe2000001140a */
[C---:B------:R-:W-:Y:S01]  /*12260*/  FMUL.FTZ R57, R7.reuse, R57 ;  /* 0x0000003907397220 */ /* 0x040fe20000410000 */
[C---:B------:R-:W-:Y:S01]  /*12270*/  FMUL.FTZ R60, R7.reuse, R60 ;  /* 0x0000003c073c7220 */ /* 0x040fe20000410000 */
[----:B------:R-:W-:Y:S01]  /*12280*/  FMUL.FTZ R61, R7, R61 ;  /* 0x0000003d073d7220 */ /* 0x000fe20000410000 */
[----:B------:R-:W-:Y:S01]  /*12290*/  LEA.HI R14, R11, R10, RZ, 0x4 ;  /* 0x0000000a0b0e7211 */ /* 0x000fe200078f20ff */
[C---:B------:R-:W-:Y:S01]  /*122a0*/  FMUL.FTZ R64, R7.reuse, R64 ;  /* 0x0000004007407220 */ /* 0x040fe20000410000 */
[C---:B------:R-:W-:Y:S01]  /*122b0*/  FMUL.FTZ R65, R7.reuse, R65 ;  /* 0x0000004107417220 */ /* 0x040fe20000410000 */
[C---:B------:R-:W-:Y:S01]  /*122c0*/  FMUL.FTZ R68, R7.reuse, R68 ;  /* 0x0000004407447220 */ /* 0x040fe20000410000 */
[----:B------:R-:W-:Y:S01]  /*122d0*/  SHF.R.S32.HI R8, RZ, 0x4, R14 ;  /* 0x00000004ff087819 */ /* 0x000fe2000001140e */
[C---:B------:R-:W-:Y:S01]  /*122e0*/  FMUL.FTZ R69, R7.reuse, R69 ;  /* 0x0000004507457220 */ /* 0x040fe20000410000 */
[----:B------:R-:W-:Y:S01]  /*122f0*/  LEA R14, R12, R17, 0x9 ;  /* 0x000000110c0e7211 */ /* 0x000fe200078e48ff */
[C---:B------:R-:W-:Y:S01]  /*12300*/  FMUL.FTZ R72, R7.reuse, R72 ;  /* 0x0000004807487220 */ /* 0x040fe20000410000 */
[----:B------:R-:W-:Y:S01]  /*12310*/  SHF.L.U32 R15, R8, 0x6, RZ ;  /* 0x00000006080f7819 */ /* 0x000fe200000006ff */
[----:B------:R-:W-:Y:S01]  /*12320*/  FMUL.FTZ R73, R7, R73 ;  /* 0x0000004907497220 */ /* 0x000fe20000410000 */
[----:B------:R-:W-:Y:S01]  /*12330*/  LEA.HI R17, R13, R13, RZ, 0x1 ;  /* 0x0000000d0d117211 */ /* 0x000fe200078f08ff */
[----:B------:R-:W-:Y:S01]  /*12340*/  FMUL.FTZ R76, R7, R76 ;  /* 0x0000004c074c7220 */ /* 0x000fe20000410000 */
[----:B------:R-:W-:Y:S01]  /*12350*/  LOP3.LUT R15, R15, 0x1c0, RZ, 0xc0, !PT ;  /* 0x000001c00f0f7812 */ /* 0x000fe200078ec0ff */
[----:B------:R-:W-:Y:S01]  /*12360*/  FMUL.FTZ R77, R7, R77 ;  /* 0x0000004d074d7220 */ /* 0x000fe20000410000 */
[----:B------:R-:W-:Y:S01]  /*12370*/  SHF.L.U32 R16, R17, 0x2, RZ ;  /* 0x0000000211107819 */ /* 0x000fe200000006ff */
[C---:B------:R-:W-:Y:S01]  /*12380*/  FMUL.FTZ R80, R7.reuse, R80 ;  /* 0x0000005007507220 */ /* 0x040fe20000410000 */
[----:B------:R-:W-:Y:S01]  /*12390*/  LEA R14, R14, R19, 0x1 ;  /* 0x000000130e0e7211 */ /* 0x000fe200078e08ff */
[----:B------:R-:W-:Y:S01]  /*123a0*/  FMUL.FTZ R81, R7, R81 ;  /* 0x0000005107517220 */ /* 0x000fe20000410000 */
[----:B------:R-:W-:Y:S01]  /*123b0*/  LOP3.LUT R16, R15, 0x38, R16, 0xf8, !PT ;  /* 0x000000380f107812 */ /* 0x000fe200078ef810 */
[C---:B------:R-:W-:Y:S01]  /*123c0*/  FMUL.FTZ R84, R7.reuse, R84 ;  /* 0x0000005407547220 */ /* 0x040fe20000410000 */
[----:B------:R-:W-:Y:S01]  /*123d0*/  SHF.R.U32.HI R15, RZ, 0x3, R15 ;  /* 0x00000003ff0f7819 */ /* 0x000fe2000001160f */
[----:B------:R-:W-:Y:S01]  /*123e0*/  FMUL.FTZ R85, R7, R85 ;  /* 0x0000005507557220 */ /* 0x000fe20000410000 */
[----:B------:R-:W-:Y:S01]  /*123f0*/  LOP3.LUT R18, R17, 0xffffffe, RZ, 0xc0, !PT ;  /* 0x0ffffffe11127812 */ /* 0x000fe200078ec0ff */
[C---:B------:R-:W-:Y:S01]  /*12400*/  FMUL.FTZ R88, R7.reuse, R88 ;  /* 0x0000005807587220 */ /* 0x040fe20000410000 */
[----:B------:R-:W-:Y:S01]  /*12410*/  LEA R14, R14, UR6, 0x2 ;  /* 0x000000060e0e7c11 */ /* 0x000fe2000f8e10ff */
        /* <DEDUP_REMOVED lines=96> */
[----:B------:R-:W-:Y:S01]  /*12a20*/  LOP3.LUT R15, R16, R15, RZ, 0x3c, !PT ;  /* 0x0000000f100f7212 */ /* 0x000fe200078e3cff */
[----:B------:R-:W-:Y:S01]  /*12a30*/  STS.64 [R14], R160 ;  /* 0x000000a00e007388 */ /* 0x000fe20000000a00 */
[----:B------:R-:W-:Y:S01]  /*12a40*/  IADD3 R18, R13, -R18, RZ ;  /* 0x800000120d127210 */ /* 0x000fe20007ffe0ff */
[----:B------:R-:W-:Y:S01]  /*12a50*/  @P4 MUFU.LG2 R4, R4 ;  /* 0x0000000400044308 */ /* 0x000fe20000000c00 */
[----:B------:R-:W-:Y:S01]  /*12a60*/  IADD3 R6, R14, -0x20, RZ ;  /* 0xffffffe00e067810 */ /* 0x000fe20007ffe0ff */
[----:B------:R-:W-:Y:S01]  /*12a70*/  STS.64 [R14+0x800], R162 ;  /* 0x000800a20e007388 */ /* 0x000fe20000000a00 */
[----:B------:R-:W-:-:S02]  /*12a80*/  SEL R5, R5, 0xffffffc0, !P1 ;  /* 0xffffffc005057807 */ /* 0x000fc40004800000 */
[----:B------:R-:W-:Y:S02]  /*12a90*/  @P0 IADD3 R6, R14, 0x20, RZ ;  /* 0x000000200e060810 */ /* 0x000fe40007ffe0ff */
[----:B------:R-:W-:Y:S01]  /*12aa0*/  SEL R7, R7, 0xffffff80, !P2 ;  /* 0xffffff8007077807 */ /* 0x000fe20005000000 */
[----:B------:R-:W1:Y:S01]  /*12ab0*/  @P3 MUFU.LG2 R2, R2 ;  /* 0x0000000200023308 */ /* 0x000e620000000c00 */
[----:B------:R-:W-:Y:S01]  /*12ac0*/  LEA R15, R18, R15, 0x2 ;  /* 0x0000000f120f7211 */ /* 0x000fe200078e10ff */
[----:B------:R-:W-:Y:S01]  /*12ad0*/  STS.64 [R6], R36 ;  /* 0x0000002406007388 */ /* 0x000fe20000000a00 */
[C---:B------:R-:W-:Y:S02]  /*12ae0*/  IADD3 R16, R14.reuse, R5, RZ ;  /* 0x000000050e107210 */ /* 0x040fe40007ffe0ff */
[----:B------:R-:W-:Y:S01]  /*12af0*/  IADD3 R18, R5, R6, RZ ;  /* 0x0000000605127210 */ /* 0x000fe20007ffe0ff */
[----:B------:R-:W-:Y:S01]  /*12b00*/  STS.64 [R6+0x800], R38 ;  /* 0x0008002606007388 */ /* 0x000fe20000000a00 */
[----:B------:R-:W-:-:S02]  /*12b10*/  IADD3 R5, R14, R7, RZ ;  /* 0x000000070e057210 */ /* 0x000fc40007ffe0ff */
[----:B------:R-:W-:Y:S01]  /*12b20*/  IADD3 R17, R7, R6, RZ ;  /* 0x0000000607117210 */ /* 0x000fe20007ffe0ff */
[----:B------:R-:W-:Y:S01]  /*12b30*/  STS.64 [R16], R40 ;  /* 0x0000002810007388 */ /* 0x000fe20000000a00 */
[-C--:B------:R-:W-:Y:S02]  /*12b40*/  IADD3 R19, R16, R7.reuse, RZ ;  /* 0x0000000710137210 */ /* 0x080fe40007ffe0ff */
[----:B------:R-:W-:Y:S01]  /*12b50*/  IADD3 R7, R18, R7, RZ ;  /* 0x0000000712077210 */ /* 0x000fe20007ffe0ff */
[----:B------:R-:W-:Y:S01]  /*12b60*/  STS.64 [R16+0x800], R42 ;  /* 0x0008002a10007388 */ /* 0x000fe20000000a00 */
[----:B------:R-:W-:Y:S02]  /*12b70*/  LEA.HI R35, R11, R10, RZ, 0x5 ;  /* 0x0000000a0b237211 */ /* 0x000fe400078f28ff */
[----:B------:R-:W-:Y:S01]  /*12b80*/  LOP3.LUT R9, R9, 0xffffffe0, RZ, 0xc0, !PT ;  /* 0xffffffe009097812 */ /* 0x000fe200078ec0ff */
[----:B------:R-:W-:Y:S01]  /*12b90*/  STS.64 [R18], R44 ;  /* 0x0000002c12007388 */ /* 0x000fe20000000a00 */
[----:B------:R-:W-:Y:S01]  /*12ba0*/  LOP3.LUT R35, R35, 0xffffffe0, RZ, 0xc0, !PT ;  /* 0xffffffe023237812 */ /* 0x000fe200078ec0ff */
[----:B-1----:R-:W-:Y:S01]  /*12bb0*/  @P3 FMUL.FTZ R2, R2, 0.69314718246459960938 ;  /* 0x3f31721802023820 */ /* 0x002fe20000410000 */
[----:B------:R-:W-:Y:S01]  /*12bc0*/  IADD3 R9, -R9, R0, RZ ;  /* 0x0000000009097210 */ /* 0x000fe20007ffe1ff */
[----:B------:R-:W-:Y:S01]  /*12bd0*/  STS.64 [R18+0x800], R46 ;  /* 0x0008002e12007388 */ /* 0x000fe20000000a00 */
[----:B------:R-:W-:-:S02]  /*12be0*/  IADD3 R35, -R35, R10, RZ ;  /* 0x0000000a23237210 */ /* 0x000fc40007ffe1ff */
[----:B------:R-:W1:Y:S01]  /*12bf0*/  @P3 LDC R10, c[0x0][0x2e8] ;  /* 0x0000ba00ff0a3b82 */ /* 0x000e620000000800 */
[----:B------:R-:W-:Y:S01]  /*12c00*/  STS.64 [R5], R48 ;  /* 0x0000003005007388 */ /* 0x000fe20000000a00 */
[----:B------:R-:W-:Y:S02]  /*12c10*/  LOP3.LUT P0, RZ, R9, 0x3, RZ, 0xc0, !PT ;  /* 0x0000000309ff7812 */ /* 0x000fe4000780c0ff */
[----:B------:R-:W-:Y:S01]  /*12c20*/  SHF.R.S32.HI R32, RZ, 0x1f, R35 ;  /* 0x0000001fff207819 */ /* 0x000fe20000011423 */
[----:B------:R-:W-:Y:S01]  /*12c30*/  STS.64 [R5+0x800], R50 ;  /* 0x0008003205007388 */ /* 0x000fe20000000a00 */
[----:B------:R-:W-:Y:S02]  /*12c40*/  MOV R9, 0xff800000 ;  /* 0xff80000000097802 */ /* 0x000fe40000000f00 */
[----:B------:R-:W-:Y:S01]  /*12c50*/  LEA.HI R32, R32, R35, RZ, 0x2 ;  /* 0x0000002320207211 */ /* 0x000fe200078f10ff */
[----:B------:R-:W-:Y:S03]  /*12c60*/  STS.64 [R17], R52 ;  /* 0x0000003411007388 */ /* 0x000fe60000000a00 */
[----:B------:R-:W-:Y:S01]  /*12c70*/  SHF.R.S32.HI R35, RZ, 0x2, R32 ;  /* 0x00000002ff237819 */ /* 0x000fe20000011420 */
[----:B------:R-:W-:Y:S01]  /*12c80*/  STS.64 [R17+0x800], R54 ;  /* 0x0008003611007388 */ /* 0x000fe20000000a00 */
[----:B------:R-:W-:-:S03]  /*12c90*/  MOV R32, 0xff800000 ;  /* 0xff80000000207802 */ /* 0x000fc60000000f00 */
[----:B------:R-:W-:Y:S04]  /*12ca0*/  STS.64 [R19], R56 ;  /* 0x0000003813007388 */ /* 0x000fe80000000a00 */
[----:B------:R-:W-:Y:S01]  /*12cb0*/  STS.64 [R19+0x800], R58 ;  /* 0x0008003a13007388 */ /* 0x000fe20000000a00 */
[----:B-1----:R-:W-:-:S03]  /*12cc0*/  @P3 FFMA.FTZ R32, R3, R10, R2 ;  /* 0x0000000a03203223 */ /* 0x002fc60000010002 */
[----:B------:R-:W-:Y:S04]  /*12cd0*/  STS.64 [R7], R60 ;  /* 0x0000003c07007388 */ /* 0x000fe80000000a00 */
[----:B------:R-:W-:Y:S04]  /*12ce0*/  STS.64 [R7+0x800], R62 ;  /* 0x0008003e07007388 */ /* 0x000fe80000000a00 */
        /* <DEDUP_REMOVED lines=35> */
[----:B------:R1:W-:Y:S04]  /*12f20*/  STS.64 [R6+0xc800], R130 ;  /* 0x00c8008206007388 */ /* 0x0003e80000000a00 */
[----:B------:R-:W-:Y:S04]  /*12f30*/  STS.64 [R16+0xc000], R132 ;  /* 0x00c0008410007388 */ /* 0x000fe80000000a00 */
[----:B------:R-:W-:Y:S04]  /*12f40*/  STS.64 [R16+0xc800], R134 ;  /* 0x00c8008610007388 */ /* 0x000fe80000000a00 */
[----:B------:R-:W-:Y:S04]  /*12f50*/  STS.64 [R18+0xc000], R136 ;  /* 0x00c0008812007388 */ /* 0x000fe80000000a00 */
[----:B------:R-:W-:Y:S04]  /*12f60*/  STS.64 [R18+0xc800], R138 ;  /* 0x00c8008a12007388 */ /* 0x000fe80000000a00 */
[----:B------:R-:W-:Y:S04]  /*12f70*/  STS.64 [R5+0xc000], R140 ;  /* 0x00c0008c05007388 */ /* 0x000fe80000000a00 */
[----:B------:R3:W-:Y:S01]  /*12f80*/  STS.64 [R5+0xc800], R142 ;  /* 0x00c8008e05007388 */ /* 0x0007e20000000a00 */
[----:B-1----:R-:W-:-:S03]  /*12f90*/  LEA R6, R15, UR6, 0x2 ;  /* 0x000000060f067c11 */ /* 0x002fc6000f8e10ff */
[----:B------:R-:W-:Y:S01]  /*12fa0*/  STS.64 [R17+0xc000], R144 ;  /* 0x00c0009011007388 */ /* 0x000fe20000000a00 */
[----:B------:R-:W4:Y:S03]  /*12fb0*/  LDC.64 R14, c[0x0][0x2c0] ;  /* 0x0000b000ff0e7b82 */ /* 0x000f260000000a00 */
[----:B------:R-:W-:Y:S04]  /*12fc0*/  STS.64 [R17+0xc800], R146 ;  /* 0x00c8009211007388 */ /* 0x000fe80000000a00 */
[----:B------:R-:W-:Y:S04]  /*12fd0*/  STS.64 [R19+0xc000], R148 ;  /* 0x00c0009413007388 */ /* 0x000fe80000000a00 */
[----:B------:R-:W-:Y:S04]  /*12fe0*/  STS.64 [R19+0xc800], R150 ;  /* 0x00c8009613007388 */ /* 0x000fe80000000a00 */
[----:B------:R-:W-:Y:S04]  /*12ff0*/  STS.64 [R7+0xc000], R152 ;  /* 0x00c0009807007388 */ /* 0x000fe80000000a00 */
[----:B------:R1:W-:Y:S01]  /*13000*/  STS.64 [R7+0xc800], R154 ;  /* 0x00c8009a07007388 */ /* 0x0003e20000000a00 */
[----:B---3--:R-:W2:Y:S08]  /*13010*/  LDC R5, c[0x0][0x270] ;  /* 0x00009c00ff057b82 */ /* 0x008eb00000000800 */
[----:B------:R-:W-:Y:S01]  /*13020*/  BAR.SYNC.DEFER_BLOCKING 0x0 ;  /* 0x0000000000007b1d */ /* 0x000fe20000010000 */
[----:B----4-:R-:W-:-:S05]  /*13030*/  IMAD R14, R33, R14, UR13 ;  /* 0x0000000d210e7e24 */ /* 0x010fca000f8e020e */
[----:B------:R-:W3:Y:S01]  /*13040*/  S2R R11, SR_CTAID.X ;  /* 0x00000000000b7919 */ /* 0x000ee20000002500 */
[----:B-1----:R-:W-:Y:S01]  /*13050*/  SHF.R.S32.HI R7, RZ, 0x1f, R12 ;  /* 0x0000001fff077819 */ /* 0x002fe2000001140c */
[----:B------:R1:W4:Y:S03]  /*13060*/  LDS.128 R28, [R6+0x3800] ;  /* 0x00380000061c7984 */ /* 0x0003260000000c00 */
[----:B------:R-:W-:Y:S01]  /*13070*/  LEA.HI R34, R7, R12, RZ, 0x2 ;  /* 0x0000000c07227211 */ /* 0x000fe200078f10ff */
[----:B------:R1:W1:Y:S01]  /*13080*/  LDS.128 R24, [R6+0x7800] ;  /* 0x0078000006187984 */ /* 0x0002620000000c00 */
[----:B------:R-:W5:Y:S02]  /*13090*/  @P4 LDC R7, c[0x0][0x2e8] ;  /* 0x0000ba00ff074b82 */ /* 0x000f640000000800 */
[----:B------:R-:W-:Y:S01]  /*130a0*/  LOP3.LUT R37, R34, 0xffffffc, RZ, 0xc0, !PT ;  /* 0x0ffffffc22257812 */ /* 0x000fe200078ec0ff */
[----:B------:R1:W1:Y:S03]  /*130b0*/  LDS.128 R20, [R6+0xb800] ;  /* 0x00b8000006147984 */ /* 0x0002660000000c00 */
[----:B------:R-:W-:Y:S01]  /*130c0*/  IADD3 R0, R12, -R37, RZ ;  /* 0x800000250c007210 */ /* 0x000fe20007ffe0ff */
[----:B------:R1:W1:Y:S01]  /*130d0*/  LDS.128 R16, [R6+0xf800] ;  /* 0x00f8000006107984 */ /* 0x0002620000000c00 */
[----:B------:R-:W-:-:S02]  /*130e0*/  IADD3 R12, RZ, -UR13, RZ ;  /* 0x8000000dff0c7c10 */ /* 0x000fc4000fffe0ff */
[----:B------:R-:W-:Y:S02]  /*130f0*/  LEA R0, R0, R35, 0x4 ;  /* 0x0000002300007211 */ /* 0x000fe400078e20ff */
[----:B---3--:R-:W-:Y:S01]  /*13100*/  SHF.L.U32 R34, R11, 0x6, RZ ;  /* 0x000000060b227819 */ /* 0x008fe200000006ff */
[----:B--2---:R-:W-:Y:S02]  /*13110*/  IMAD R12, R5, R12, UR4 ;  /* 0x00000004050c7e24 */ /* 0x004fe4000f8e020c */
[----:B------:R-:W-:Y:S01]  /*13120*/  @P4 FMUL.FTZ R11, R4, 0.69314718246459960938 ;  /* 0x3f317218040b4820 */ /* 0x000fe20000410000 */
[----:B------:R-:W-:Y:S01]  /*13130*/  SHF.L.U32 R4, R13, 0x2, RZ ;  /* 0x000000020d047819 */ /* 0x000fe200000006ff */
[----:B------:R-:W-:-:S03]  /*13140*/  IMAD R12, R14, R5, R12 ;  /* 0x000000050e0c7224 */ /* 0x000fc600078e020c */
[----:B------:R-:W-:Y:S01]  /*13150*/  SHF.R.S32.HI R5, RZ, 0x1f, R4 ;  /* 0x0000001fff057819 */ /* 0x000fe20000011404 */
[----:B------:R-:W-:Y:S02]  /*13160*/  IMAD R15, R12, R15, R34 ;  /* 0x0000000f0c0f7224 */ /* 0x000fe400078e0222 */
[----:B-----5:R-:W-:Y:S01]  /*13170*/  @P4 FFMA.FTZ R9, R164, R7, R11 ;  /* 0x00000007a4094223 */ /* 0x020fe2000001000b */
[----:B-1--4-:R-:W-:Y:S06]  /*13180*/  @P0 BRA `(.L_x_1582) ;  /* 0x00000000002c0947 */ /* 0x012fec0003800000 */
[C---:B------:R-:W-:Y:S01]  /*13190*/  VIADD R3, R0.reuse, 0x8 ;  /* 0x0000000800037836 */ /* 0x040fe20000000000 */
[----:B------:R-:W-:Y:S01]  /*131a0*/  SHF.R.S32.HI R10, RZ, 0x1f, R0 ;  /* 0x0000001fff0a7819 */ /* 0x000fe20000011400 */
[----:B------:R-:W-:Y:S01]  /*131b0*/  ULDC.64 UR6, c[0x0][0x2b8] ;  /* 0x0000ae0000067ab9 */ /* 0x000fe20000000a00 */
[----:B------:R-:W-:Y:S02]  /*131c0*/  IADD3 R2, P0, R15, R0, RZ ;  /* 0x000000000f027210 */ /* 0x000fe40007f1e0ff */
[----:B------:R-:W-:Y:S02]  /*131d0*/  ISETP.GE.AND P2, PT, R0, UR5, PT ;  /* 0x0000000500007c0c */ /* 0x000fe4000bf46270 */
[----:B------:R-:W-:Y:S02]  /*131e0*/  ISETP.GE.AND P1, PT, R3, UR5, PT ;  /* 0x0000000503007c0c */ /* 0x000fe4000bf26270 */
[----:B------:R-:W-:Y:S02]  /*131f0*/  LEA.HI.X.SX32 R3, R15, R10, 0x1, P0 ;  /* 0x0000000a0f037211 */ /* 0x000fe400000f0eff */
[----:B------:R-:W-:-:S04]  /*13200*/  LEA R10, P0, R2, UR6, 0x2 ;  /* 0x00000006020a7c11 */ /* 0x000fc8000f8010ff */
[----:B------:R-:W-:-:S05]  /*13210*/  LEA.HI.X R11, R2, UR7, R3, 0x2, P0 ;  /* 0x00000007020b7c11 */ /* 0x000fca00080f1403 */
[----:B------:R1:W-:Y:S04]  /*13220*/  @!P2 STG.E desc[UR22][R10.64], R9 ;  /* 0x000000090a00a986 */ /* 0x0003e8000c101916 */
[----:B------:R1:W-:Y:S02]  /*13230*/  @!P1 STG.E desc[UR22][R10.64+0x20], R32 ;  /* 0x000020200a009986 */ /* 0x0003e4000c101916 */
.L_x_1582:
[----:B------:R-:W-:Y:S05]  /*13240*/  BSYNC B0 ;  /* 0x0000000000007941 */ /* 0x000fea0003800000 */
.L_x_1581:
[----:B------:R-:W-:Y:S01]  /*13250*/  ULDC UR4, c[0x0][0x2dc] ;  /* 0x0000b70000047ab9 */ /* 0x000fe20000000800 */
[C---:B------:R-:W-:Y:S01]  /*13260*/  VIADD R0, R8.reuse, 0x18 ;  /* 0x0000001808007836 */ /* 0x040fe20000000000 */
[----:B------:R-:W-:Y:S01]  /*13270*/  ULDC.64 UR6, c[0x0][0x288] ;  /* 0x0000a20000067ab9 */ /* 0x000fe20000000a00 */
[----:B-1----:R-:W-:Y:S01]  /*13280*/  IMAD.WIDE R10, R8, 0x100, R4 ;  /* 0x00000100080a7825 */ /* 0x002fe200078e0204 */
[----:B------:R1:W2:Y:S01]  /*13290*/  LDS.128 R36, [R6] ;  /* 0x0000000006247984 */ /* 0x0002a20000000c00 */
[----:B------:R-:W-:Y:S01]  /*132a0*/  BSSY B0, `(.L_x_1583) ;  /* 0x0000024000007945 */ /* 0x000fe20003800000 */
[----:B------:R-:W-:Y:S01]  /*132b0*/  ISETP.GE.AND P2, PT, R0, UR5, PT ;  /* 0x0000000500007c0c */ /* 0x000fe2000bf46270 */
[----:B------:R-:W-:Y:S01]  /*132c0*/  IMAD R15, R15, UR4, RZ ;  /* 0x000000040f0f7c24 */ /* 0x000fe2000f8e02ff */
[----:B------:R1:W3:Y:S01]  /*132d0*/  LDS.128 R32, [R6+0x4000] ;  /* 0x0040000006207984 */ /* 0x0002e20000000c00 */
[C---:B------:R-:W-:Y:S02]  /*132e0*/  VIADD R3, R8.reuse, 0x8 ;  /* 0x0000000808037836 */ /* 0x040fe40000000000 */
[C---:B------:R-:W-:Y:S01]  /*132f0*/  VIADD R0, R8.reuse, 0x20 ;  /* 0x0000002008007836 */ /* 0x040fe20000000000 */
[----:B------:R-:W-:Y:S01]  /*13300*/  IADD3 R10, P3, R15, R10, RZ ;  /* 0x0000000a0f0a7210 */ /* 0x000fe20007f7e0ff */
[----:B------:R-:W-:Y:S01]  /*13310*/  VIADD R2, R8, 0x10 ;  /* 0x0000001008027836 */ /* 0x000fe20000000000 */
[----:B------:R-:W-:-:S02]  /*13320*/  ISETP.GE.AND P0, PT, R3, UR5, PT ;  /* 0x0000000503007c0c */ /* 0x000fc4000bf06270 */
[----:B------:R-:W-:Y:S02]  /*13330*/  LEA.HI.X.SX32 R3, R15, R11, 0x1, P3 ;  /* 0x0000000b0f037211 */ /* 0x000fe400018f0eff */
[----:B------:R-:W-:Y:S01]  /*13340*/  ISETP.GE.AND P3, PT, R0, UR5, PT ;  /* 0x0000000500007c0c */ /* 0x000fe2000bf66270 */
[----:B------:R-:W-:Y:S01]  /*13350*/  VIADD R0, R8, 0x30 ;  /* 0x0000003008007836 */ /* 0x000fe20000000000 */
[----:B------:R-:W-:Y:S01]  /*13360*/  LEA R40, P4, R10, UR6, 0x2 ;  /* 0x000000060a287c11 */ /* 0x000fe2000f8810ff */
[----:B------:R1:W4:Y:S01]  /*13370*/  LDS.128 R12, [R6+0x8000] ;  /* 0x00800000060c7984 */ /* 0x0003220000000c00 */
[----:B------:R-:W-:Y:S01]  /*13380*/  ISETP.GE.AND P1, PT, R2, UR5, PT ;  /* 0x0000000502007c0c */ /* 0x000fe2000bf26270 */
[----:B------:R-:W-:Y:S01]  /*13390*/  VIADD R2, R8, 0x28 ;  /* 0x0000002808027836 */ /* 0x000fe20000000000 */
[----:B------:R-:W-:Y:S01]  /*133a0*/  LEA.HI.X R41, R10, UR7, R3, 0x2, P4 ;  /* 0x000000070a297c11 */ /* 0x000fe2000a0f1403 */
[----:B------:R-:W-:Y:S01]  /*133b0*/  VIADD R3, R4, 0x40 ;  /* 0x0000004004037836 */ /* 0x000fe20000000000 */
[----:B------:R-:W-:Y:S01]  /*133c0*/  ISETP.GE.AND P5, PT, R0, UR5, PT ;  /* 0x0000000500007c0c */ /* 0x000fe2000bfa6270 */
[C---:B------:R-:W-:Y:S01]  /*133d0*/  VIADD R0, R8.reuse, 0x38 ;  /* 0x0000003808007836 */ /* 0x040fe20000000000 */
[----:B------:R-:W-:-:S02]  /*133e0*/  ISETP.GE.AND P4, PT, R8, UR5, PT ;  /* 0x0000000508007c0c */ /* 0x000fc4000bf86270 */
[----:B------:R1:W1:Y:S01]  /*133f0*/  LDS.128 R8, [R6+0xc000] ;  /* 0x00c0000006087984 */ /* 0x0002620000000c00 */
[----:B------:R-:W-:-:S10]  /*13400*/  ISETP.GE.AND P6, PT, R2, UR5, PT ;  /* 0x0000000502007c0c */ /* 0x000fd4000bfc6270 */
[----:B------:R-:W-:Y:S05]  /*13410*/  @P4 BRA `(.L_x_1584) ;  /* 0x0000000000304947 */ /* 0x000fea0003800000 */
[----:B------:R-:W-:Y:S01]  /*13420*/  ULDC UR4, c[0x0][0x2d0] ;  /* 0x0000b40000047ab9 */ /* 0x000fe20000000800 */
[----:B------:R-:W-:Y:S01]  /*13430*/  VIADD R2, R3, 0x40 ;  /* 0x0000004003027836 */ /* 0x000fe20000000000 */
[----:B------:R-:W-:-:S13]  /*13440*/  ISETP.GE.AND P4, PT, R4, UR4, PT ;  /* 0x0000000404007c0c */ /* 0x000fda000bf86270 */
[----:B--2---:R2:W-:Y:S04]  /*13450*/  @!P4 STG.E.64 desc[UR22][R40.64], R36 ;  /* 0x000000242800c986 */ /* 0x0045e8000c101b16 */
[----:B------:R2:W-:Y:S01]  /*13460*/  @!P4 STG.E.64 desc[UR22][R40.64+0x8], R38 ;  /* 0x000008262800c986 */ /* 0x0005e2000c101b16 */
[----:B------:R-:W-:-:S13]  /*13470*/  ISETP.GE.AND P4, PT, R3, UR4, PT ;  /* 0x0000000403007c0c */ /* 0x000fda000bf86270 */
[----:B---3--:R2:W-:Y:S01]  /*13480*/  @!P4 STG.E.128 desc[UR22][R40.64+0x100], R32 ;  /* 0x000100202800c986 */ /* 0x0085e2000c101d16 */
[----:B------:R-:W-:Y:S01]  /*13490*/  ISETP.GE.AND P4, PT, R2, UR4, PT ;  /* 0x0000000402007c0c */ /* 0x000fe2000bf86270 */
[----:B------:R-:W-:-:S12]  /*134a0*/  VIADD R2, R3, 0x80 ;  /* 0x0000008003027836 */ /* 0x000fd80000000000 */
[----:B----4-:R2:W-:Y:S01]  /*134b0*/  @!P4 STG.E.128 desc[UR22][R40.64+0x200], R12 ;  /* 0x0002000c2800c986 */ /* 0x0105e2000c101d16 */
[----:B------:R-:W-:-:S13]  /*134c0*/  ISETP.GE.AND P4, PT, R2, UR4, PT ;  /* 0x0000000402007c0c */ /* 0x000fda000bf86270 */
[----:B-1----:R2:W-:Y:S02]  /*134d0*/  @!P4 STG.E.128 desc[UR22][R40.64+0x300], R8 ;  /* 0x000300082800c986 */ /* 0x0025e4000c101d16 */
.L_x_1584:
[----:B------:R-:W-:Y:S05]  /*134e0*/  BSYNC B0 ;  /* 0x0000000000007941 */ /* 0x000fea0003800000 */
.L_x_1583:
[----:B--2---:R2:W2:Y:S01]  /*134f0*/  LDS.128 R36, [R6+0x800] ;  /* 0x0008000006247984 */ /* 0x0044a20000000c00 */
[----:B------:R-:W-:Y:S01]  /*13500*/  BSSY B0, `(.L_x_1585) ;  /* 0x0000011000007945 */ /* 0x000fe20003800000 */
[----:B------:R-:W-:Y:S02]  /*13510*/  ISETP.GE.AND P4, PT, R0, UR5, PT ;  /* 0x0000000500007c0c */ /* 0x000fe4000bf86270 */
[----:B---3--:R3:W2:Y:S04]  /*13520*/  LDS.128 R32, [R6+0x4800] ;  /* 0x0048000006207984 */ /* 0x0086a80000000c00 */
[----:B----4-:R3:W4:Y:S04]  /*13530*/  LDS.128 R12, [R6+0x8800] ;  /* 0x00880000060c7984 */ /* 0x0107280000000c00 */
[----:B-1----:R3:W1:Y:S01]  /*13540*/  LDS.128 R8, [R6+0xc800] ;  /* 0x00c8000006087984 */ /* 0x0026620000000c00 */
[----:B------:R-:W-:Y:S05]  /*13550*/  @P0 BRA `(.L_x_1586) ;  /* 0x00000000002c0947 */ /* 0x000fea0003800000 */
[----:B------:R-:W-:Y:S01]  /*13560*/  ULDC UR4, c[0x0][0x2d0] ;  /* 0x0000b40000047ab9 */ /* 0x000fe20000000800 */
[----:B------:R-:W-:Y:S01]  /*13570*/  VIADD R0, R3, 0x40 ;  /* 0x0000004003007836 */ /* 0x000fe20000000000 */
[----:B------:R-:W-:-:S13]  /*13580*/  ISETP.GE.AND P0, PT, R4, UR4, PT ;  /* 0x0000000404007c0c */ /* 0x000fda000bf06270 */
[----:B--2---:R2:W-:Y:S01]  /*13590*/  @!P0 STG.E.128 desc[UR22][R40.64+0x2000], R36 ;  /* 0x0020002428008986 */ /* 0x0045e2000c101d16 */
[----:B------:R-:W-:-:S13]  /*135a0*/  ISETP.GE.AND P0, PT, R3, UR4, PT ;  /* 0x0000000403007c0c */ /* 0x000fda000bf06270 */
[----:B------:R2:W-:Y:S01]  /*135b0*/  @!P0 STG.E.128 desc[UR22][R40.64+0x2100], R32 ;  /* 0x0021002028008986 */ /* 0x0005e2000c101d16 */
[----:B------:R-:W-:Y:S01]  /*135c0*/  ISETP.GE.AND P0, PT, R0, UR4, PT ;  /* 0x0000000400007c0c */ /* 0x000fe2000bf06270 */
[----:B------:R-:W-:-:S12]  /*135d0*/  VIADD R0, R3, 0x80 ;  /* 0x0000008003007836 */ /* 0x000fd80000000000 */
[----:B----4-:R2:W-:Y:S01]  /*135e0*/  @!P0 STG.E.128 desc[UR22][R40.64+0x2200], R12 ;  /* 0x0022000c28008986 */ /* 0x0105e2000c101d16 */
[----:B------:R-:W-:-:S13]  /*135f0*/  ISETP.GE.AND P0, PT, R0, UR4, PT ;  /* 0x0000000400007c0c */ /* 0x000fda000bf06270 */
[----:B-1----:R2:W-:Y:S02]  /*13600*/  @!P0 STG.E.128 desc[UR22][R40.64+0x2300], R8 ;  /* 0x0023000828008986 */ /* 0x0025e4000c101d16 */
.L_x_1586:
[----:B------:R-:W-:Y:S05]  /*13610*/  BSYNC B0 ;  /* 0x0000000000007941 */ /* 0x000fea0003800000 */
.L_x_1585:
[----:B--2---:R2:W2:Y:S01]  /*13620*/  LDS.128 R36, [R6+0x1000] ;  /* 0x0010000006247984 */ /* 0x0044a20000000c00 */
[----:B------:R-:W-:Y:S03]  /*13630*/  BSSY B0, `(.L_x_1587) ;  /* 0x0000010000007945 */ /* 0x000fe60003800000 */
[----:B------:R2:W2:Y:S04]  /*13640*/  LDS.128 R32, [R6+0x5000] ;  /* 0x0050000006207984 */ /* 0x0004a80000000c00 */
[----:B----4-:R4:W2:Y:S04]  /*13650*/  LDS.128 R12, [R6+0x9000] ;  /* 0x00900000060c7984 */ /* 0x0108a80000000c00 */
[----:B-1----:R4:W1:Y:S01]  /*13660*/  LDS.128 R8, [R6+0xd000] ;  /* 0x00d0000006087984 */ /* 0x0028620000000c00 */
[----:B------:R-:W-:Y:S05]  /*13670*/  @P1 BRA `(.L_x_1588) ;  /* 0x00000000002c1947 */ /* 0x000fea0003800000 */
[----:B------:R-:W-:Y:S01]  /*13680*/  ULDC UR4, c[0x0][0x2d0] ;  /* 0x0000b40000047ab9 */ /* 0x000fe20000000800 */
[C---:B------:R-:W-:Y:S01]  /*13690*/  VIADD R2, R3.reuse, 0x40 ;  /* 0x0000004003027836 */ /* 0x040fe20000000000 */
[----:B------:R-:W-:Y:S01]  /*136a0*/  ISETP.GE.AND P1, PT, R4, UR4, PT ;  /* 0x0000000404007c0c */ /* 0x000fe2000bf26270 */
[C---:B------:R-:W-:Y:S01]  /*136b0*/  VIADD R0, R3.reuse, 0x80 ;  /* 0x0000008003007836 */ /* 0x040fe20000000000 */
[----:B------:R-:W-:-:S11]  /*136c0*/  ISETP.GE.AND P0, PT, R3, UR4, PT ;  /* 0x0000000403007c0c */ /* 0x000fd6000bf06270 */
[----:B--2---:R2:W-:Y:S01]  /*136d0*/  @!P1 STG.E.128 desc[UR22][R40.64+0x4000], R36 ;  /* 0x0040002428009986 */ /* 0x0045e2000c101d16 */
[----:B------:R-:W-:-:S03]  /*136e0*/  ISETP.GE.AND P1, PT, R2, UR4, PT ;  /* 0x0000000402007c0c */ /* 0x000fc6000bf26270 */
[----:B------:R2:W-:Y:S01]  /*136f0*/  @!P0 STG.E.128 desc[UR22][R40.64+0x4100], R32 ;  /* 0x0041002028008986 */ /* 0x0005e2000c101d16 */
[----:B------:R-:W-:-:S09]  /*13700*/  ISETP.GE.AND P0, PT, R0, UR4, PT ;  /* 0x0000000400007c0c */ /* 0x000fd2000bf06270 */
[----:B------:R2:W-:Y:S04]  /*13710*/  @!P1 STG.E.128 desc[UR22][R40.64+0x4200], R12 ;  /* 0x0042000c28009986 */ /* 0x0005e8000c101d16 */
[----:B-1----:R2:W-:Y:S02]  /*13720*/  @!P0 STG.E.128 desc[UR22][R40.64+0x4300], R8 ;  /* 0x0043000828008986 */ /* 0x0025e4000c101d16 */
.L_x_1588:
[----:B------:R-:W-:Y:S05]  /*13730*/  BSYNC B0 ;  /* 0x0000000000007941 */ /* 0x000fea0003800000 */
.L_x_1587:
[----:B--2---:R2:W2:Y:S01]  /*13740*/  LDS.128 R36, [R6+0x1800] ;  /* 0x0018000006247984 */ /* 0x0044a20000000c00 */
[----:B------:R-:W-:Y:S03]  /*13750*/  BSSY B0, `(.L_x_1589) ;  /* 0x0000010000007945 */ /* 0x000fe60003800000 */
[----:B------:R2:W2:Y:S04]  /*13760*/  LDS.128 R32, [R6+0x5800] ;  /* 0x0058000006207984 */ /* 0x0004a80000000c00 */
[----:B------:R2:W2:Y:S04]  /*13770*/  LDS.128 R12, [R6+0x9800] ;  /* 0x00980000060c7984 */ /* 0x0004a80000000c00 */
[----:B-1----:R1:W1:Y:S01]  /*13780*/  LDS.128 R8, [R6+0xd800] ;  /* 0x00d8000006087984 */ /* 0x0022620000000c00 */
[----:B------:R-:W-:Y:S05]  /*13790*/  @P2 BRA `(.L_x_1590) ;  /* 0x00000000002c2947 */ /* 0x000fea0003800000 */
[----:B------:R-:W-:Y:S01]  /*137a0*/  ULDC UR4, c[0x0][0x2d0] ;  /* 0x0000b40000047ab9 */ /* 0x000fe20000000800 */
[C---:B------:R-:W-:Y:S01]  /*137b0*/  VIADD R2, R3.reuse, 0x40 ;  /* 0x0000004003027836 */ /* 0x040fe20000000000 */
[----:B------:R-:W-:Y:S01]  /*137c0*/  ISETP.GE.AND P0, PT, R4, UR4, PT ;  /* 0x0000000404007c0c */ /* 0x000fe2000bf06270 */
[C---:B------:R-:W-:Y:S01]  /*137d0*/  VIADD R0, R3.reuse, 0x80 ;  /* 0x0000008003007836 */ /* 0x040fe20000000000 */
[----:B------:R-:W-:Y:S02]  /*137e0*/  ISETP.GE.AND P2, PT, R3, UR4, PT ;  /* 0x0000000403007c0c */ /* 0x000fe4000bf46270 */
[----:B------:R-:W-:-:S09]  /*137f0*/  ISETP.GE.AND P1, PT, R2, UR4, PT ;  /* 0x0000000402007c0c */ /* 0x000fd2000bf26270 */
[----:B--2---:R2:W-:Y:S01]  /*13800*/  @!P0 STG.E.128 desc[UR22][R40.64+0x6000], R36 ;  /* 0x0060002428008986 */ /* 0x0045e2000c101d16 */
[----:B------:R-:W-:-:S03]  /*13810*/  ISETP.GE.AND P0, PT, R0, UR4, PT ;  /* 0x0000000400007c0c */ /* 0x000fc6000bf06270 */
[----:B------:R2:W-:Y:S04]  /*13820*/  @!P2 STG.E.128 desc[UR22][R40.64+0x6100], R32 ;  /* 0x006100202800a986 */ /* 0x0005e8000c101d16 */
[----:B------:R2:W-:Y:S06]  /*13830*/  @!P1 STG.E.128 desc[UR22][R40.64+0x6200], R12 ;  /* 0x0062000c28009986 */ /* 0x0005ec000c101d16 */
[----:B-1----:R2:W-:Y:S02]  /*13840*/  @!P0 STG.E.128 desc[UR22][R40.64+0x6300], R8 ;  /* 0x0063000828008986 */ /* 0x0025e4000c101d16 */
.L_x_1590:
[----:B------:R-:W-:Y:S05]  /*13850*/  BSYNC B0 ;  /* 0x0000000000007941 */ /* 0x000fea0003800000 */
.L_x_1589:
[----:B--2---:R2:W2:Y:S01]  /*13860*/  LDS.128 R36, [R6+0x2000] ;  /* 0x0020000006247984 */ /* 0x0044a20000000c00 */
[----:B------:R-:W-:Y:S03]  /*13870*/  BSSY B0, `(.L_x_1591) ;  /* 0x0000010000007945 */ /* 0x000fe60003800000 */
[----:B------:R2:W2:Y:S04]  /*13880*/  LDS.128 R32, [R6+0x6000] ;  /* 0x0060000006207984 */ /* 0x0004a80000000c00 */
[----:B------:R2:W2:Y:S04]  /*13890*/  LDS.128 R12, [R6+0xa000] ;  /* 0x00a00000060c7984 */ /* 0x0004a80000000c00 */
[----:B-1----:R1:W1:Y:S01]  /*138a0*/  LDS.128 R8, [R6+0xe000] ;  /* 0x00e0000006087984 */ /* 0x0022620000000c00 */
[----:B------:R-:W-:Y:S05]  /*138b0*/  @P3 BRA `(.L_x_1592) ;  /* 0x00000000002c3947 */ /* 0x000fea0003800000 */
[C---:B------:R-:W-:Y:S01]  /*138c0*/  VIADD R2, R3.reuse, 0x40 ;  /* 0x0000004003027836 */ /* 0x040fe20000000000 */
[----:B------:R-:W-:Y:S01]  /*138d0*/  ULDC UR4, c[0x0][0x2d0] ;  /* 0x0000b40000047ab9 */ /* 0x000fe20000000800 */
[C---:B------:R-:W-:Y:S01]  /*138e0*/  VIADD R0, R3.reuse, 0x80 ;  /* 0x0000008003007836 */ /* 0x040fe20000000000 */
[----:B------:R-:W-:Y:S02]  /*138f0*/  ISETP.GE.AND P3, PT, R4, UR4, PT ;  /* 0x0000000404007c0c */ /* 0x000fe4000bf66270 */
[----:B------:R-:W-:Y:S02]  /*13900*/  ISETP.GE.AND P2, PT, R3, UR4, PT ;  /* 0x0000000403007c0c */ /* 0x000fe4000bf46270 */
[----:B------:R-:W-:Y:S02]  /*13910*/  ISETP.GE.AND P1, PT, R2, UR4, PT ;  /* 0x0000000402007c0c */ /* 0x000fe4000bf26270 */
[----:B------:R-:W-:-:S07]  /*13920*/  ISETP.GE.AND P0, PT, R0, UR4, PT ;  /* 0x0000000400007c0c */ /* 0x000fce000bf06270 */
[----:B--2---:R2:W-:Y:S04]  /*13930*/  @!P3 STG.E.128 desc[UR22][R40.64+0x8000], R36 ;  /* 0x008000242800b986 */ /* 0x0045e8000c101d16 */
[----:B------:R2:W-:Y:S04]  /*13940*/  @!P2 STG.E.128 desc[UR22][R40.64+0x8100], R32 ;  /* 0x008100202800a986 */ /* 0x0005e8000c101d16 */
[----:B------:R2:W-:Y:S04]  /*13950*/  @!P1 STG.E.128 desc[UR22][R40.64+0x8200], R12 ;  /* 0x0082000c28009986 */ /* 0x0005e8000c101d16 */
[----:B-1----:R2:W-:Y:S02]  /*13960*/  @!P0 STG.E.128 desc[UR22][R40.64+0x8300], R8 ;  /* 0x0083000828008986 */ /* 0x0025e4000c101d16 */
.L_x_1592:
[----:B------:R-:W-:Y:S05]  /*13970*/  BSYNC B0 ;  /* 0x0000000000007941 */ /* 0x000fea0003800000 */
.L_x_1591:
        /* <DEDUP_REMOVED lines=17> */
.L_x_1594:
[----:B------:R-:W-:Y:S05]  /*13a90*/  BSYNC B0 ;  /* 0x0000000000007941 */ /* 0x000fea0003800000 */
.L_x_1593:
[----:B--2---:R2:W2:Y:S01]  /*13aa0*/  LDS.128 R32, [R6+0x3000] ;  /* 0x0030000006207984 */ /* 0x0044a20000000c00 */
[----:B------:R-:W-:Y:S03]  /*13ab0*/  BSSY B0, `(.L_x_1595) ;  /* 0x0000010000007945 */ /* 0x000fe60003800000 */
[----:B------:R2:W2:Y:S04]  /*13ac0*/  LDS.128 R12, [R6+0x7000] ;  /* 0x00700000060c7984 */ /* 0x0004a80000000c00 */
[----:B-1----:R1:W1:Y:S04]  /*13ad0*/  LDS.128 R8, [R6+0xb000] ;  /* 0x00b0000006087984 */ /* 0x0022680000000c00 */
[----:B------:R1:W1:Y:S01]  /*13ae0*/  LDS.128 R36, [R6+0xf000] ;  /* 0x00f0000006247984 */ /* 0x0002620000000c00 */
        /* <DEDUP_REMOVED lines=10> */
[----:B-1----:R2:W-:Y:S04]  /*13b90*/  @!P1 STG.E.128 desc[UR22][R40.64+0xc200], R8 ;  /* 0x00c2000828009986 */ /* 0x0025e8000c101d16 */
[----:B------:R2:W-:Y:S02]  /*13ba0*/  @!P0 STG.E.128 desc[UR22][R40.64+0xc300], R36 ;  /* 0x00c3002428008986 */ /* 0x0005e4000c101d16 */
.L_x_1596:
[----:B------:R-:W-:Y:S05]  /*13bb0*/  BSYNC B0 ;  /* 0x0000000000007941 */ /* 0x000fea0003800000 */
.L_x_1595:
[----:B------:R-:W-:Y:S05]  /*13bc0*/  @P4 EXIT ;  /* 0x000000000000494d */ /* 0x000fea0003800000 */
[----:B------:R-:W-:Y:S01]  /*13bd0*/  ULDC UR4, c[0x0][0x2d0] ;  /* 0x0000b40000047ab9 */ /* 0x000fe20000000800 */
[C---:B------:R-:W-:Y:S01]  /*13be0*/  VIADD R0, R3.reuse, 0x40 ;  /* 0x0000004003007836 */ /* 0x040fe20000000000 */
[C---:B------:R-:W-:Y:S01]  /*13bf0*/  ISETP.GE.AND P2, PT, R3.reuse, UR4, PT ;  /* 0x0000000403007c0c */ /* 0x040fe2000bf46270 */
[----:B------:R-:W-:Y:S01]  /*13c00*/  VIADD R3, R3, 0x80 ;  /* 0x0000008003037836 */ /* 0x000fe20000000000 */
[----:B------:R-:W-:Y:S02]  /*13c10*/  ISETP.GE.AND P3, PT, R4, UR4, PT ;  /* 0x0000000404007c0c */ /* 0x000fe4000bf66270 */
[----:B------:R-:W-:Y:S02]  /*13c20*/  ISETP.GE.AND P1, PT, R0, UR4, PT ;  /* 0x0000000400007c0c */ /* 0x000fe4000bf26270 */
[----:B------:R-:W-:-:S07]  /*13c30*/  ISETP.GE.AND P0, PT, R3, UR4, PT ;  /* 0x0000000403007c0c */ /* 0x000fce000bf06270 */
[----:B------:R1:W-:Y:S04]  /*13c40*/  @!P2 STG.E.128 desc[UR22][R40.64+0xe100], R24 ;  /* 0x00e100182800a986 */ /* 0x0003e8000c101d16 */
[----:B------:R1:W-:Y:S04]  /*13c50*/  @!P3 STG.E.128 desc[UR22][R40.64+0xe000], R28 ;  /* 0x00e0001c2800b986 */ /* 0x0003e8000c101d16 */
[----:B------:R1:W-:Y:S01]  /*13c60*/  @!P1 STG.E.128 desc[UR22][R40.64+0xe200], R20 ;  /* 0x00e2001428009986 */ /* 0x0003e2000c101d16 */
[----:B------:R-:W-:Y:S05]  /*13c70*/  @P0 EXIT ;  /* 0x000000000000094d */ /* 0x000fea0003800000 */
[----:B------:R-:W-:Y:S01]  /*13c80*/  STG.E.128 desc[UR22][R40.64+0xe300], R16 ;  /* 0x00e3001028007986 */ /* 0x000fe2000c101d16 */
[----:B------:R-:W-:Y:S05]  /*13c90*/  EXIT ;  /* 0x000000000000794d */ /* 0x000fea0003800000 */
.L_x_1597:
        /* <DEDUP_REMOVED lines=14> */
.L_x_4901:


//--------------------- .text._ZN5flash24flash_fwd_splitkv_kernelI23Flash_fwd_kernel_traitsILi256ELi64ELi64ELi4ELb0ELb0EN7cutlass6half_tE19Flash_kernel_traitsILi256ELi64ELi64ELi4ES3_EELb1ELb0ELb0ELb0ELb0ELb1ELb1ELb0EEEvNS_16Flash_fwd_paramsE --------------------------
	.section	.text._ZN5flash24flash_fwd_splitkv_kernelI23Flash_fwd_kernel_traitsILi256ELi64ELi64ELi4ELb0ELb0EN7cutlass6half_tE19Flash_kernel_traitsILi256ELi64ELi64ELi4ES3_EELb1ELb0ELb0ELb0ELb0ELb1ELb1ELb0EEEvNS_16Flash_fwd_paramsE,"ax",@progbits
	.align	128
        .global         _ZN5flash24flash_fwd_splitkv_kernelI23Flash_fwd_kernel_traitsILi256ELi64ELi64ELi4ELb0ELb0EN7cutlass6half_tE19Flash_kernel_traitsILi256ELi64ELi64ELi4ES3_EELb1ELb0ELb0ELb0ELb0ELb1ELb1ELb0EEEvNS_16Flash_fwd_paramsE
        .type           _ZN5flash24flash_fwd_splitkv_kernelI23Flash_fwd_kernel_traitsILi256ELi64ELi64ELi4ELb0ELb0EN7cutlass6half_tE19Flash_kernel_traitsILi256ELi64ELi64ELi4ES3_EELb1ELb0ELb0ELb0ELb0ELb1ELb1ELb0EEEvNS_16Flash_fwd_paramsE,@function
        .size           _ZN5flash24flash_fwd_splitkv_kernelI23Flash_fwd_kernel_traitsILi256ELi64ELi64ELi4ELb0ELb0EN7cutlass6half_tE19Flash_kernel_traitsILi256ELi64ELi64ELi4ES3_EELb1ELb0ELb0ELb0ELb0ELb1ELb1ELb0EEEvNS_16Flash_fwd_paramsE,(.L_x_4902 - _ZN5flash24flash_fwd_splitkv_kernelI23Flash_fwd_kernel_traitsILi256ELi64ELi64ELi4ELb0ELb0EN7cutlass6half_tE19Flash_kernel_traitsILi256ELi64ELi64ELi4ES3_EELb1ELb0ELb0ELb0ELb0ELb1ELb1ELb0EEEvNS_16Flash_fwd_paramsE)
        .other          _ZN5flash24flash_fwd_splitkv_kernelI23Flash_fwd_kernel_traitsILi256ELi64ELi64ELi4ELb0ELb0EN7cutlass6half_tE19Flash_kernel_traitsILi256ELi64ELi64ELi4ES3_EELb1ELb0ELb0ELb0ELb0ELb1ELb1ELb0EEEvNS_16Flash_fwd_paramsE,@"STO_CUDA_ENTRY STV_DEFAULT"
_ZN5flash24flash_fwd_splitkv_kernelI23Flash_fwd_kernel_traitsILi256ELi64ELi64ELi4ELb0ELb0EN7cutlass6half_tE19Flash_kernel_traitsILi256ELi64ELi64ELi4ES3_EELb1ELb0ELb0ELb0ELb0ELb1ELb1ELb0EEEvNS_16Flash_fwd_paramsE:
.text._ZN5flash24flash_fwd_splitkv_kernelI23Flash_fwd_kernel_traitsILi256ELi64ELi64ELi4ELb0ELb0EN7cutlass6half_tE19Flash_kernel_traitsILi256ELi64ELi64ELi4ES3_EELb1ELb0ELb0ELb0ELb0ELb1ELb1ELb0EEEvNS_16Flash_fwd_paramsE:
        /* <DEDUP_REMOVED lines=76> */
.L_x_1598:
[----:B------:R-:W-:-:S04]  /*04c0*/  ULDC UR8, c[0x0][0x2c8] ;  /* 0x0000b20000087ab9 */ /* 0x000fc80000000800 */
.L_x_1599:
        /* <DEDUP_REMOVED lines=129> */
.L_x_1602:
[----:B------:R-:W-:Y:S05]  /*0ce0*/  BSYNC B0 ;  /* 0x0000000000007941 */ /* 0x000fea0003800000 */
.L_x_1601:
        /* <DEDUP_REMOVED lines=13> */
.L_x_1604:
[----:B------:R-:W-:Y:S05]  /*0dc0*/  BSYNC B0 ;  /* 0x0000000000007941 */ /* 0x000fea0003800000 */
.L_x_1603:
        /* <DEDUP_REMOVED lines=12> */
.L_x_1606:
[----:B------:R-:W-:Y:S05]  /*0e90*/  BSYNC B0 ;  /* 0x0000000000007941 */ /* 0x000fea0003800000 */
.L_x_1605:
        /* <DEDUP_REMOVED lines=12> */
.L_x_1608:
[----:B------:R-:W-:Y:S05]  /*0f60*/  BSYNC B0 ;  /* 0x0000000000007941 */ /* 0x000fea0003800000 */
.L_x_1607:
        /* <DEDUP_REMOVED lines=11> */
.L_x_1610:
[----:B------:R-:W-:Y:S05]  /*1020*/  BSYNC B0 ;  /* 0x0000000000007941 */ /* 0x000fea0003800000 */
.L_x_1609:
        /* <DEDUP_REMOVED lines=11> */
.L_x_1612:
[----:B------:R-:W-:Y:S05]  /*10e0*/  BSYNC B0 ;  /* 0x0000000000007941 */ /* 0x000fea0003800000 */
.L_x_1611:
        /* <DEDUP_REMOVED lines=11> */
.L_x_1614:
[----:B------:R-:W-:Y:S05]  /*11a0*/  BSYNC B0 ;  /* 0x0000000000007941 */ /* 0x000fea0003800000 */
.L_x_1613:
        /* <DEDUP_REMOVED lines=11> */
.L_x_1616:
[----:B------:R-:W-:Y:S05]  /*1260*/  BSYNC B0 ;  /* 0x0000000000007941 */ /* 0x000fea0003800000 */
.L_x_1615:
        /* <DEDUP_REMOVED lines=31> */
.L_x_1600:
        /* <DEDUP_REMOVED lines=29> */
.L_x_1617:
        /* <DEDUP_REMOVED lines=96> */
.L_x_1618:
        /* <DEDUP_REMOVED lines=46> */
.L_x_1620:
        /* <DEDUP_REMOVED lines=34> */
.L_x_1619:
        /* <DEDUP_REMOVED lines=119> */
.L_x_1622:
[----:B------:R-:W-:Y:S05]  /*28a0*/  BSYNC B0 ;  /* 0x0000000000007941 */ /* 0x000fea0003800000 */
.L_x_1621:
        /* <DEDUP_REMOVED lines=62> */
.L_x_1624:
[----:B------:R-:W-:Y:S05]  /*2c90*/  BSYNC B0 ;  /* 0x0000000000007941 */ /* 0x000fea0003800000 */
.L_x_1623:
        /* <DEDUP_REMOVED lines=49> */
.L_x_1626:
[----:B------:R-:W-:Y:S05]  /*2fb0*/  BSYNC B0 ;  /* 0x0000000000007941 */ /* 0x000fea0003800000 */
.L_x_1625:
        /* <DEDUP_REMOVED lines=49> */
.L_x_1628:
[----:B------:R-:W-:Y:S05]  /*32d0*/  BSYNC B0 ;  /* 0x0000000000007941 */ /* 0x000fea0003800000 */
.L_x_1627:
        /* <DEDUP_REMOVED lines=40> */
.L_x_1630:
[----:B------:R-:W-:Y:S05]  /*3560*/  BSYNC B0 ;  /* 0x0000000000007941 */ /* 0x000fea0003800000 */
.L_x_1629:
        /* <DEDUP_REMOVED lines=50> */
.L_x_1632:
[----:B------:R-:W-:Y:S05]  /*3890*/  BSYNC B0 ;  /* 0x0000000000007941 */ /* 0x000fea0003800000 */
.L_x_1631:
        /* <DEDUP_REMOVED lines=45> */
.L_x_1634:
[----:B------:R-:W-:Y:S05]  /*3b70*/  BSYNC B0 ;  /* 0x0000000000007941 */ /* 0x000fea0003800000 */
.L_x_1633:
        /* <DEDUP_REMOVED lines=46> */
.L_x_1636:
[----:B------:R-:W-:Y:S05]  /*3e60*/  BSYNC B0 ;  /* 0x0000000000007941 */ /* 0x000fea0003800000 */
.L_x_1635:
        /* <DEDUP_REMOVED lines=60> */
[----:B------:R-:W-:Y:S02]  /*4230*/  @!P2 IMAD.MOV.U32 R10, RZ, RZ, R250 ;  /* 0x000000ffff0aa224 */ /* 0x000fe400078e00fa */
[--C-:B------:R-:W-:Y:S01]  /*4240*/  @!P2 IMAD.MOV.U32 R11, RZ, RZ, R252.reuse ;  /* 0x000000ffff0ba224 */ /* 0x100fe200078e00fc */
        /* <DEDUP_REMOVED lines=22> */
.L_x_1638:
[----:B------:R-:W-:Y:S05]  /*43b0*/  BSYNC B0 ;  /* 0x0000000000007941 */ /* 0x000fea0003800000 */
.L_x_1637:
        /* <DEDUP_REMOVED lines=13> */
[----:B--2---:R-:W-:Y:S02]  /*4490*/  IMAD.U32 R11, RZ, RZ, UR21 ;  /* 0x00000015ff0b7e24 */ /* 0x004fe4000f8e00ff */
[----:B------:R-:W-:Y:S02]  /*44a0*/  IMAD.U32 R10, RZ, RZ, UR28 ;  /* 0x0000001cff0a7e24 */ /* 0x000fe4000f8e00ff */
[----:B------:R-:W-:-:S04]  /*44b0*/  IMAD.U32 R9, RZ, RZ, UR21 ;  /* 0x00000015ff097e24 */ /* 0x000fc8000f8e00ff */
[-C--:B------:R-:W-:Y:S01]  /*44c0*/  @!P4 LEA R16, P1, R17, R250.reuse, 0x1 ;  /* 0x000000fa1110c211 */ /* 0x080fe200078208ff */
[----:B------:R2:W-:Y:S01]  /*44d0*/  @P4 STS.128 [R243+0x10800], RZ ;  /* 0x010800fff3004388 */ /* 0x0005e20000000c00 */
[----:B------:R-:W-:Y:S02]  /*44e0*/  @!P3 LEA R14, P0, R15, R250, 0x1 ;  /* 0x000000fa0f0eb211 */ /* 0x000fe400078008ff */
[-C--:B------:R-:W-:Y:S01]  /*44f0*/  @!P4 LEA.HI.X R17, R12, R252.reuse, R11, 0x1, P1 ;  /* 0x000000fc0c11c211 */ /* 0x080fe200008f0c0b */
[----:B------:R-:W-:Y:S01]  /*4500*/  IMAD.U32 R11, RZ, RZ, UR28 ;  /* 0x0000001cff0b7e24 */ /* 0x000fe2000f8e00ff */
[----:B------:R-:W-:Y:S02]  /*4510*/  @!P3 LEA.HI.X R15, R10, R252, R9, 0x1, P0 ;  /* 0x000000fc0a0fb211 */ /* 0x000fe400000f0c09 */
[----:B------:R-:W-:Y:S01]  /*4520*/  ISETP.GE.AND P0, PT, R3, UR16, PT ;  /* 0x0000001003007c0c */ /* 0x000fe2000bf06270 */
[----:B------:R-:W-:Y:S01]  /*4530*/  @!PT LDS RZ, [RZ] ;  /* 0x00000000fffff984 */ /* 0x000fe20000000800 */
[----:B------:R-:W-:Y:S01]  /*4540*/  @!PT LDS RZ, [RZ] ;  /* 0x00000000fffff984 */ /* 0x000fe20000000800 */
[----:B------:R-:W-:Y:S01]  /*4550*/  @!PT LDS RZ, [RZ] ;  /* 0x00000000fffff984 */ /* 0x000fe20000000800 */
[----:B------:R2:W-:Y:S01]  /*4560*/  @!P4 LDGSTS.E.BYPASS.LTC128B.128 [R243+0x10800], desc[UR22][R16.64] ;  /* 0x1080000010f3cfae */ /* 0x0005e2000b901d56 */
[----:B------:R-:W-:-:S03]  /*4570*/  @!P2 LEA R12, P1, R11, R250, 0x1 ;  /* 0x000000fa0b0ca211 */ /* 0x000fc600078208ff */
[----:B------:R2:W-:Y:S01]  /*4580*/  @P3 STS.128 [R243+0x12800], RZ ;  /* 0x012800fff3003388 */ /* 0x0005e20000000c00 */
        /* <DEDUP_REMOVED lines=15> */
[----:B--2---:R-:W-:-:S04]  /*4680*/  LEA R12, P0, R11, R250, 0x1 ;  /* 0x000000fa0b0c7211 */ /* 0x004fc800078008ff */
[----:B------:R-:W-:-:S05]  /*4690*/  LEA.HI.X R13, R10, R252, R9, 0x1, P0 ;  /* 0x000000fc0a0d7211 */ /* 0x000fca00000f0c09 */
[----:B------:R-:W-:Y:S01]  /*46a0*/  @!PT LDS RZ, [RZ] ;  /* 0x00000000fffff984 */ /* 0x000fe20000000800 */
[----:B------:R-:W-:Y:S01]  /*46b0*/  @!PT LDS RZ, [RZ] ;  /* 0x00000000fffff984 */ /* 0x000fe20000000800 */
[----:B------:R-:W-:Y:S01]  /*46c0*/  @!PT LDS RZ, [RZ] ;  /* 0x00000000fffff984 */ /* 0x000fe20000000800 */
[----:B------:R2:W-:Y:S04]  /*46d0*/  LDGSTS.E.BYPASS.LTC128B.128 [R243+0x16800], desc[UR22][R12.64+0x180] ;  /* 0x168001800cf37fae */ /* 0x0005e8000b901d56 */
.L_x_1640:
[----:B------:R-:W-:Y:S05]  /*46e0*/  BSYNC B0 ;  /* 0x0000000000007941 */ /* 0x000fea0003800000 */
.L_x_1639:
        /* <DEDUP_REMOVED lines=10> */
[----:B------:R-:W-:Y:S01]  /*4790*/  ISETP.GE.AND P4, PT, R6, UR16, PT ;  /* 0x0000001006007c0c */ /* 0x000fe2000bf86270 */
[----:B------:R-:W-:Y:S01]  /*47a0*/  IMAD.U32 R9, RZ, RZ, UR7 ;  /* 0x00000007ff097e24 */ /* 0x000fe2000f8e00ff */
[----:B------:R-:W-:Y:S01]  /*47b0*/  ISETP.GE.AND P2, PT, R4, UR16, PT ;  /* 0x0000001004007c0c */ /* 0x000fe2000bf46270 */
[----:B------:R-:W-:-:S03]  /*47c0*/  IMAD.SHL.U32 R11, R11, 0x20, RZ ;  /* 0x000000200b0b7824 */ /* 0x000fc600078e00ff */
[----:B------:R-:W-:-:S05]  /*47d0*/  SHF.L.U64.HI R9, R10, 0x5, R9 ;  /* 0x000000050a097819 */ /* 0x000fca0000010209 */
[CC--:B------:R-:W-:Y:S01]  /*47e0*/  @!P5 LEA R16, P0, R11.reuse, R250.reuse, 0x1 ;  /* 0x000000fa0b10d211 */ /* 0x0c0fe200078008ff */
[----:B------:R2:W-:Y:S01]  /*47f0*/  @P5 STS.128 [R243+0x11000], RZ ;  /* 0x011000fff3005388 */ /* 0x0005e20000000c00 */
[C---:B------:R-:W-:Y:S02]  /*4800*/  @!P4 LEA R14, P3, R11.reuse, R250, 0x1 ;  /* 0x000000fa0b0ec211 */ /* 0x040fe400078608ff */
[--C-:B------:R-:W-:Y:S02]  /*4810*/  @!P5 LEA.HI.X R17, R11, R252, R9.reuse, 0x1, P0 ;  /* 0x000000fc0b11d211 */ /* 0x100fe400000f0c09 */
        /* <DEDUP_REMOVED lines=26> */
.L_x_1642:
[----:B------:R-:W-:Y:S05]  /*49c0*/  BSYNC B0 ;  /* 0x0000000000007941 */ /* 0x000fea0003800000 */
.L_x_1641:
        /* <DEDUP_REMOVED lines=9> */
[----:B-1----:R-:W-:Y:S01]  /*4a60*/  IMAD.U32 R10, RZ, RZ, UR6 ;  /* 0x00000006ff0a7e24 */ /* 0x002fe2000f8e00ff */
[----:B------:R-:W-:Y:S02]  /*4a70*/  ISETP.GE.AND P2, PT, R6, UR17, PT ;  /* 0x0000001106007c0c */ /* 0x000fe4000bf46270 */
[----:B------:R-:W-:Y:S02]  /*4a80*/  ISETP.GE.AND P1, PT, R4, UR17, PT ;  /* 0x0000001104007c0c */ /* 0x000fe4000bf26270 */
[----:B------:R-:W-:Y:S02]  /*4a90*/  MOV R9, UR6 ;  /* 0x0000000600097c02 */ /* 0x000fe40008000f00 */
[----:B------:R-:W-:-:S05]  /*4aa0*/  ISETP.GE.AND P0, PT, R3, UR17, PT ;  /* 0x0000001103007c0c */ /* 0x000fca000bf06270 */
[----:B---3--:R-:W-:Y:S01]  /*4ab0*/  @!P3 MOV R251, R252 ;  /* 0x000000fc00fbb202 */ /* 0x008fe20000000f00 */
        /* <DEDUP_REMOVED lines=40> */
.L_x_1644:
[----:B------:R-:W-:Y:S05]  /*4d40*/  BSYNC B0 ;  /* 0x0000000000007941 */ /* 0x000fea0003800000 */
.L_x_1643:
[----:B------:R-:W-:Y:S01]  /*4d50*/  LDSM.16.M88.4 R56, [R242] ;  /* 0x00000000f238783b */ /* 0x000fe20000000200 */
[----:B------:R-:W-:Y:S01]  /*4d60*/  LOP3.LUT P0, RZ, R8, 0x2, RZ, 0xc0, !PT ;  /* 0x0000000208ff7812 */ /* 0x000fe2000780c0ff */
[----:B------:R-:W-:Y:S01]  /*4d70*/  ULDC UR12, c[0x0][0x39c] ;  /* 0x0000e700000c7ab9 */ /* 0x000fe20000000800 */
[C---:B------:R-:W-:Y:S01]  /*4d80*/  IADD3 R9, R241.reuse, 0x8000, RZ ;  /* 0x00008000f1097810 */ /* 0x040fe20007ffe0ff */
[----:B--2---:R-:W2:Y:S01]  /*4d90*/  LDSM.16.M88.4 R16, [R241+0x8000] ;  /* 0x00800000f110783b */ /* 0x004ea20000000200 */
[----:B------:R-:W-:Y:S01]  /*4da0*/  IADD3 R239, R241, 0x8020, RZ ;  /* 0x00008020f1ef7810 */ /* 0x000fe20007ffe0ff */
[----:B------:R-:W-:Y:S01]  /*4db0*/  UISETP.GT.AND UP0, UPT, UR11, UR10, UPT ;  /* 0x0000000a0b00728c */ /* 0x000fe2000bf04270 */
[-C--:B------:R-:W-:Y:S01]  /*4dc0*/  LEA R240, R7, R242.reuse, 0x1 ;  /* 0x000000f207f07211 */ /* 0x080fe200078e08ff */
[----:B------:R-:W5:Y:S01]  /*4dd0*/  LDSM.16.M88.4 R40, [R241+0x8800] ;  /* 0x00880000f128783b */ /* 0x000f620000000200 */
[C---:B------:R-:W-:Y:S02]  /*4de0*/  LEA R238, R5.reuse, R242, 0x1 ;  /* 0x000000f205ee7211 */ /* 0x040fe400078e08ff */
[----:B------:R-:W-:Y:S01]  /*4df0*/  LEA R237, R5, R240, 0x1 ;  /* 0x000000f005ed7211 */ /* 0x000fe200078e08ff */
[----:B------:R-:W-:Y:S01]  /*4e00*/  LDSM.16.M88.4 R24, [R240] ;  /* 0x00000000f018783b */ /* 0x000fe20000000200 */
[----:B------:R-:W-:-:S02]  /*4e10*/  PLOP3.LUT P6, PT, PT, PT, UP0, 0x80, 0x0 ;  /* 0x000000000000781c */ /* 0x000fc40003fcf008 */
[----:B------:R-:W-:Y:S01]  /*4e20*/  @P0 IADD3 R239, R9, -0x20, RZ ;  /* 0xffffffe009ef0810 */ /* 0x000fe20007ffe0ff */
[----:B------:R-:W3:Y:S01]  /*4e30*/  LDSM.16.M88.4 R60, [R241+0x9000] ;  /* 0x00900000f13c783b */ /* 0x000ee20000000200 */
[----:B------:R-:W-:Y:S02]  /*4e40*/  LOP3.LUT P0, RZ, R8, 0x4, RZ, 0xc0, !PT ;  /* 0x0000000408ff7812 */ /* 0x000fe4000780c0ff */
[----:B------:R-:W-:Y:S01]  /*4e50*/  VIMNMX R167, R96, UR20, PT ;  /* 0x0000001460a77c48 */ /* 0x000fe2000bfe0100 */
[----:B------:R-:W4:Y:S01]  /*4e60*/  LDSM.16.M88.4 R52, [R239] ;  /* 0x00000000ef34783b */ /* 0x000f220000000200 */
[----:B------:R-:W-:Y:S02]  /*4e70*/  SEL R2, R2, 0xffffffe0, !P0 ;  /* 0xffffffe002027807 */ /* 0x000fe40004000000 */
[----:B------:R-:W-:Y:S01]  /*4e80*/  IADD3 R231, R239, 0x800, RZ ;  /* 0x00000800efe77810 */ /* 0x000fe20007ffe0ff */
[----:B------:R-:W-:Y:S01]  /*4e90*/  LDSM.16.M88.4 R80, [R238] ;  /* 0x00000000ee50783b */ /* 0x000fe20000000200 */
[----:B------:R-:W-:-:S02]  /*4ea0*/  LEA R235, R2, R241, 0x1 ;  /* 0x000000f102eb7211 */ /* 0x000fc400078e08ff */
[----:B------:R-:W-:Y:S01]  /*4eb0*/  LEA R228, R2, R239, 0x1 ;  /* 0x000000ef02e47211 */ /* 0x000fe200078e08ff */
[----:B-1----:R-:W-:Y:S01]  /*4ec0*/  LDSM.16.M88.4 R12, [R241+0x9800] ;  /* 0x00980000f10c783b */ /* 0x002fe20000000200 */
[C---:B------:R-:W-:Y:S02]  /*4ed0*/  IADD3 R230, R239.reuse, 0x1000, RZ ;  /* 0x00001000efe67810 */ /* 0x040fe40007ffe0ff */
[C---:B------:R-:W-:Y:S01]  /*4ee0*/  IADD3 R229, R239.reuse, 0x1800, RZ ;  /* 0x00001800efe57810 */ /* 0x040fe20007ffe0ff */
[----:B------:R-:W1:Y:S01]  /*4ef0*/  LDSM.16.M88.4 R76, [R235+0x8000] ;  /* 0x00800000eb4c783b */ /* 0x000e620000000200 */
[C---:B------:R-:W-:Y:S02]  /*4f00*/  IADD3 R227, R239.reuse, 0x2000, RZ ;  /* 0x00002000efe37810 */ /* 0x040fe40007ffe0ff */
[C---:B------:R-:W-:Y:S01]  /*4f10*/  IADD3 R226, R239.reuse, 0x2800, RZ ;  /* 0x00002800efe27810 */ /* 0x040fe20007ffe0ff */
[----:B------:R-:W1:Y:S01]  /*4f20*/  LDSM.16.M88.4 R8, [R239+0x800] ;  /* 0x00080000ef08783b */ /* 0x000e620000000200 */
[----:B------:R-:W-:-:S02]  /*4f30*/  IADD3 R225, R239, 0x3000, RZ ;  /* 0x00003000efe17810 */ /* 0x000fc40007ffe0ff */
[C---:B------:R-:W-:Y:S01]  /*4f40*/  IADD3 R224, R239.reuse, 0x3800, RZ ;  /* 0x00003800efe07810 */ /* 0x040fe20007ffe0ff */
[----:B------:R-:W1:Y:S01]  /*4f50*/  LDSM.16.M88.4 R32, [R239+0x1000] ;  /* 0x00100000ef20783b */ /* 0x000e620000000200 */
[C---:B------:R-:W-:Y:S02]  /*4f60*/  IADD3 R223, R239.reuse, 0x4000, RZ ;  /* 0x00004000efdf7810 */ /* 0x040fe40007ffe0ff */
[C---:B------:R-:W-:Y:S01]  /*4f70*/  IADD3 R222, R239.reuse, 0x4800, RZ ;  /* 0x00004800efde7810 */ /* 0x040fe20007ffe0ff */
[C---:B--2---:R-:W-:Y:S01]  /*4f80*/  HMMA.16816.F32 R20, R56.reuse, R16, RZ ;  /* 0x000000103814723c */ /* 0x044fe200000018ff */
[----:B------:R-:W-:Y:S01]  /*4f90*/  LDSM.16.M88.4 R36, [R237] ;  /* 0x00000000ed24783b */ /* 0x000fe20000000200 */
[C---:B------:R-:W-:Y:S02]  /*4fa0*/  IADD3 R221, R239.reuse, 0x5000, RZ ;  /* 0x00005000efdd7810 */ /* 0x040fe40007ffe0ff */
[C---:B------:R-:W-:Y:S01]  /*4fb0*/  IADD3 R220, R239.reuse, 0x5800, RZ ;  /* 0x00005800efdc7810 */ /* 0x040fe20007ffe0ff */
[----:B------:R-:W2:Y:S01]  /*4fc0*/  LDSM.16.M88.4 R72, [R228] ;  /* 0x00000000e448783b */ /* 0x000ea20000000200 */
[----:B------:R-:W-:Y:S01]  /*4fd0*/  HMMA.16816.F32 R16, R56, R18, RZ ;  /* 0x000000123810723c */ /* 0x000fe200000018ff */
[----:B------:R-:W-:-:S02]  /*4fe0*/  IADD3 R219, R239, 0x6000, RZ ;  /* 0x00006000efdb7810 */ /* 0x000fc40007ffe0ff */
[----:B------:R-:W2:Y:S01]  /*4ff0*/  LDSM.16.M88.4 R68, [R239+0x1800] ;  /* 0x00180000ef44783b */ /* 0x000ea20000000200 */
[C---:B------:R-:W-:Y:S02]  /*5000*/  IADD3 R218, R239.reuse, 0x6800, RZ ;  /* 0x00006800efda7810 */ /* 0x040fe40007ffe0ff */
[C---:B-----5:R-:W-:Y:S01]  /*5010*/  HMMA.16816.F32 R44, R56.reuse, R40, RZ ;  /* 0x00000028382c723c */ /* 0x060fe200000018ff */
[----:B------:R-:W5:Y:S01]  /*5020*/  LDSM.16.M88.4 R28, [R235+0x8800] ;  /* 0x00880000eb1c783b */ /* 0x000f620000000200 */
[C---:B------:R-:W-:Y:S02]  /*5030*/  IADD3 R217, R239.reuse, 0x7000, RZ ;  /* 0x00007000efd97810 */ /* 0x040fe40007ffe0ff */
[----:B------:R-:W-:Y:S01]  /*5040*/  IADD3 R216, R239, 0x7800, RZ ;  /* 0x00007800efd87810 */ /* 0x000fe20007ffe0ff */
[----:B------:R-:W5:Y:S01]  /*5050*/  LDSM.16.M88.4 R48, [R235+0x9000] ;  /* 0x00900000eb30783b */ /* 0x000f620000000200 */
[----:B---3--:R-:W-:Y:S03]  /*5060*/  HMMA.16816.F32 R64, R56, R60, RZ ;  /* 0x0000003c3840723c */ /* 0x008fe600000018ff */
[----:B------:R-:W-:Y:S03]  /*5070*/  LDSM.16.M88.4 R88, [R241+0xa000] ;  /* 0x00a00000f158783b */ /* 0x000fe60000000200 */
[----:B----4-:R-:W-:Y:S01]  /*5080*/  HMMA.16816.F32 R20, R24, R52, R20 ;  /* 0x000000341814723c */ /* 0x010fe20000001814 */
[----:B------:R-:W-:Y:S04]  /*5090*/  LDSM.16.M88.4 R92, [R238+0x4000] ;  /* 0x00400000ee5c783b */ /* 0x000fe80000000200 */
[----:B------:R-:W0:Y:S01]  /*50a0*/  LDGDEPBAR ;  /* 0x00000000000079af */ /* 0x000e220000000000 */
[C---:B------:R-:W-:Y:S06]  /*50b0*/  HMMA.16816.F32 R40, R56.reuse, R42, RZ ;  /* 0x0000002a3828723c */ /* 0x040fec00000018ff */
[----:B------:R-:W-:Y:S06]  /*50c0*/  HMMA.16816.F32 R60, R56, R62, RZ ;  /* 0x0000003e383c723c */ /* 0x000fec00000018ff */
[----:B------:R-:W-:Y:S01]  /*50d0*/  HMMA.16816.F32 R16, R24, R54, R16 ;  /* 0x000000361810723c */ /* 0x000fe20000001810 */
[----:B------:R-:W-:Y:S05]  /*50e0*/  LDSM.16.M88.4 R52, [R235+0x9800] ;  /* 0x00980000eb34783b */ /* 0x000fea0000000200 */
[----:B-1----:R-:W-:Y:S06]  /*50f0*/  HMMA.16816.F32 R20, R80, R76, R20 ;  /* 0x0000004c5014723c */ /* 0x002fec0000001814 */
[C---:B------:R-:W-:Y:S06]  /*5100*/  HMMA.16816.F32 R84, R56.reuse, R12, RZ ;  /* 0x0000000c3854723c */ /* 0x040fec00000018ff */
[----:B------:R-:W-:Y:S01]  /*5110*/  HMMA.16816.F32 R56, R56, R14, RZ ;  /* 0x0000000e3838723c */ /* 0x000fe200000018ff */
[----:B------:R-:W-:Y:S05]  /*5120*/  LDSM.16.M88.4 R12, [R228+0x1000] ;  /* 0x00100000e40c783b */ /* 0x000fea0000000200 */
[C---:B------:R-:W-:Y:S06]  /*5130*/  HMMA.16816.F32 R44, R24.reuse, R8, R44 ;  /* 0x00000008182c723c */ /* 0x040fec000000182c */
[C---:B------:R-:W-:Y:S01]  /*5140*/  HMMA.16816.F32 R40, R24.reuse, R10, R40 ;  /* 0x0000000a1828723c */ /* 0x040fe20000001828 */
[----:B------:R-:W-:Y:S05]  /*5150*/  LDSM.16.M88.4 R8, [R228+0x800] ;  /* 0x00080000e408783b */ /* 0x000fea0000000200 */
[C---:B------:R-:W-:Y:S06]  /*5160*/  HMMA.16816.F32 R64, R24.reuse, R32, R64 ;  /* 0x000000201840723c */ /* 0x040fec0000001840 */
[----:B------:R-:W-:Y:S01]  /*5170*/  HMMA.16816.F32 R60, R24, R34, R60 ;  /* 0x00000022183c723c */ /* 0x000fe2000000183c */
[----:B------:R-:W1:Y:S05]  /*5180*/  LDSM.16.M88.4 R32, [R242+0x2000] ;  /* 0x00200000f220783b */ /* 0x000e6a0000000200 */
[----:B------:R-:W-:Y:S01]  /*5190*/  HMMA.16816.F32 R16, R80, R78, R16 ;  /* 0x0000004e5010723c */ /* 0x000fe20000001810 */
[----:B------:R-:W-:Y:S05]  /*51a0*/  LDSM.16.M88.4 R76, [R239+0x2000] ;  /* 0x00200000ef4c783b */ /* 0x000fea0000000200 */
[----:B--2---:R-:W-:Y:S06]  /*51b0*/  HMMA.16816.F32 R20, R36, R72, R20 ;  /* 0x000000482414723c */ /* 0x004fec0000001814 */
[C---:B------:R-:W-:Y:S06]  /*51c0*/  HMMA.16816.F32 R84, R24.reuse, R68, R84 ;  /* 0x000000441854723c */ /* 0x040fec0000001854 */
[----:B------:R-:W-:Y:S01]  /*51d0*/  HMMA.16816.F32 R24, R24, R70, R56 ;  /* 0x000000461818723c */ /* 0x000fe20000001838 */
[----:B------:R-:W-:Y:S04]  /*51e0*/  LDSM.16.M88.4 R56, [R228+0x1800] ;  /* 0x00180000e438783b */ /* 0x000fe80000000200 */
[----:B------:R-:W-:Y:S01]  /*51f0*/  LDSM.16.M88.4 R68, [R241+0xb000] ;  /* 0x00b00000f144783b */ /* 0x000fe20000000200 */
[C---:B-----5:R-:W-:Y:S06]  /*5200*/  HMMA.16816.F32 R44, R80.reuse, R28, R44 ;  /* 0x0000001c502c723c */ /* 0x060fec000000182c */
[C---:B------:R-:W-:Y:S01]  /*5210*/  HMMA.16816.F32 R40, R80.reuse, R30, R40 ;  /* 0x0000001e5028723c */ /* 0x040fe20000001828 */
[----:B------:R-:W-:Y:S05]  /*5220*/  LDSM.16.M88.4 R28, [R241+0xa800] ;  /* 0x00a80000f11c783b */ /* 0x000fea0000000200 */
[C---:B------:R-:W-:Y:S06]  /*5230*/  HMMA.16816.F32 R64, R80.reuse, R48, R64 ;  /* 0x000000305040723c */ /* 0x040fec0000001840 */
[----:B------:R-:W-:Y:S01]  /*5240*/  HMMA.16816.F32 R60, R80, R50, R60 ;  /* 0x00000032503c723c */ /* 0x000fe2000000183c */
[----:B------:R-:W2:Y:S05]  /*5250*/  LDSM.16.M88.4 R48, [R240+0x2000] ;  /* 0x00200000f030783b */ /* 0x000eaa0000000200 */
[----:B------:R-:W-:Y:S01]  /*5260*/  HMMA.16816.F32 R16, R36, R74, R16 ;  /* 0x0000004a2410723c */ /* 0x000fe20000001810 */
[----:B------:R-:W-:Y:S05]  /*5270*/  LDSM.16.M88.4 R72, [R235+0xa000] ;  /* 0x00a00000eb48783b */ /* 0x000fea0000000200 */
[----:B-1----:R-:W-:Y:S06]  /*5280*/  HMMA.16816.F32 R20, R32, R88, R20 ;  /* 0x000000582014723c */ /* 0x002fec0000001814 */
[C---:B------:R-:W-:Y:S06]  /*5290*/  HMMA.16816.F32 R84, R80.reuse, R52, R84 ;  /* 0x000000345054723c */ /* 0x040fec0000001854 */
[----:B------:R-:W-:Y:S01]  /*52a0*/  HMMA.16816.F32 R80, R80, R54, R24 ;  /* 0x000000365050723c */ /* 0x000fe20000001818 */
[----:B------:R-:W-:Y:S04]  /*52b0*/  LDSM.16.M88.4 R52, [R241+0xb800] ;  /* 0x00b80000f134783b */ /* 0x000fe80000000200 */
[----:B------:R-:W-:Y:S01]  /*52c0*/  LDSM.16.M88.4 R24, [R239+0x3000] ;  /* 0x00300000ef18783b */ /* 0x000fe20000000200 */
        /* <DEDUP_REMOVED lines=79> */
[----:B------:R-:W-:Y:S01]  /*57c0*/  HMMA.16816.F32 R40, R36, R14, R40 ;  /* 0x0000000e2428723c */ /* 0x000fe20000001828 */
[----:B------:R-:W1:Y:S05]  /*57d0*/  LDSM.16.M88.4 R12, [R241+0xe000] ;  /* 0x00e00000f10c783b */ /* 0x000e6a0000000200 */
[----:B------:R-:W-:Y:S01]  /*57e0*/  HMMA.16816.F32 R16, R92, R34, R16 ;  /* 0x000000225c10723c */ /* 0x000fe20000001810 */
[----:B------:R-:W-:Y:S05]  /*57f0*/  LDSM.16.M88.4 R32, [R228+0x4800] ;  /* 0x00480000e420783b */ /* 0x000fea0000000200 */
[----:B--2---:R-:W-:Y:S06]  /*5800*/  HMMA.16816.F32 R20, R76, R28, R20 ;  /* 0x0000001c4c14723c */ /* 0x004fec0000001814 */
[C---:B------:R-:W-:Y:S06]  /*5810*/  HMMA.16816.F32 R64, R36.reuse, R8, R64 ;  /* 0x000000082440723c */ /* 0x040fec0000001840 */
[C---:B------:R-:W-:Y:S01]  /*5820*/  HMMA.16816.F32 R60, R36.reuse, R10, R60 ;  /* 0x0000000a243c723c */ /* 0x040fe2000000183c */
[----:B------:R-:W2:Y:S05]  /*5830*/  LDSM.16.M88.4 R8, [R235+0xd000] ;  /* 0x00d00000eb08783b */ /* 0x000eaa0000000200 */
[C---:B------:R-:W-:Y:S06]  /*5840*/  HMMA.16816.F32 R84, R36.reuse, R48, R84 ;  /* 0x000000302454723c */ /* 0x040fec0000001854 */
[----:B------:R-:W-:Y:S01]  /*5850*/  HMMA.16816.F32 R80, R36, R50, R80 ;  /* 0x000000322450723c */ /* 0x000fe20000001850 */
[----:B------:R-:W-:Y:S04]  /*5860*/  LDSM.16.M88.4 R36, [R240+0x6000] ;  /* 0x00600000f024783b */ /* 0x000fe80000000200 */
[----:B------:R-:W3:Y:S01]  /*5870*/  LDSM.16.M88.4 R48, [R239+0x6000] ;  /* 0x00600000ef30783b */ /* 0x000ee20000000200 */
[----:B------:R-:W-:Y:S03]  /*5880*/  HMMA.16816.F32 R16, R76, R30, R16 ;  /* 0x0000001e4c10723c */ /* 0x000fe60000001810 */
[----:B------:R-:W-:Y:S03]  /*5890*/  LDSM.16.M88.4 R28, [R238+0x6000] ;  /* 0x00600000ee1c783b */ /* 0x000fe60000000200 */
[----:B-1----:R-:W-:Y:S06]  /*58a0*/  HMMA.16816.F32 R20, R56, R12, R20 ;  /* 0x0000000c3814723c */ /* 0x002fec0000001814 */
[C---:B------:R-:W-:Y:S06]  /*58b0*/  HMMA.16816.F32 R44, R92.reuse, R24, R44 ;  /* 0x000000185c2c723c */ /* 0x040fec000000182c */
[----:B------:R-:W-:Y:S01]  /*58c0*/  HMMA.16816.F32 R40, R92, R26, R40 ;  /* 0x0000001a5c28723c */ /* 0x000fe20000001828 */
[----:B------:R-:W1:Y:S05]  /*58d0*/  LDSM.16.M88.4 R24, [R235+0xe000] ;  /* 0x00e00000eb18783b */ /* 0x000e6a0000000200 */
[----:B------:R-:W-:Y:S01]  /*58e0*/  HMMA.16816.F32 R16, R56, R14, R16 ;  /* 0x0000000e3810723c */ /* 0x000fe20000001810 */
[----:B------:R-:W-:Y:S05]  /*58f0*/  LDSM.16.M88.4 R12, [R237+0x6000] ;  /* 0x00600000ed0c783b */ /* 0x000fea0000000200 */
[----:B--2---:R-:W-:Y:S06]  /*5900*/  HMMA.16816.F32 R64, R92, R8, R64 ;  /* 0x000000085c40723c */ /* 0x004fec0000001840 */
[----:B------:R-:W-:Y:S06]  /*5910*/  HMMA.16816.F32 R44, R76, R32, R44 ;  /* 0x000000204c2c723c */ /* 0x000fec000000182c */
[----:B---3--:R-:W-:Y:S06]  /*5920*/  HMMA.16816.F32 R20, R36, R48, R20 ;  /* 0x000000302414723c */ /* 0x008fec0000001814 */
[----:B------:R-:W-:Y:S01]  /*5930*/  HMMA.16816.F32 R40, R76, R34, R40 ;  /* 0x000000224c28723c */ /* 0x000fe20000001828 */
[----:B------:R-:W-:Y:S05]  /*5940*/  LDSM.16.M88.4 R32, [R239+0x6800] ;  /* 0x00680000ef20783b */ /* 0x000fea0000000200 */
[----:B------:R-:W-:Y:S01]  /*5950*/  HMMA.16816.F32 R60, R92, R10, R60 ;  /* 0x0000000a5c3c723c */ /* 0x000fe2000000183c */
[----:B------:R-:W2:Y:S05]  /*5960*/  LDSM.16.M88.4 R8, [R228+0x6000] ;  /* 0x00600000e408783b */ /* 0x000eaa0000000200 */
[----:B------:R-:W-:Y:S01]  /*5970*/  HMMA.16816.F32 R16, R36, R50, R16 ;  /* 0x000000322410723c */ /* 0x000fe20000001810 */
[----:B------:R-:W3:Y:S05]  /*5980*/  LDSM.16.M88.4 R48, [R241+0xf000] ;  /* 0x00f00000f130783b */ /* 0x000eea0000000200 */
[----:B-1----:R-:W-:Y:S06]  /*5990*/  HMMA.16816.F32 R20, R28, R24, R20 ;  /* 0x000000181c14723c */ /* 0x002fec0000001814 */
[----:B------:R-:W-:Y:S06]  /*59a0*/  HMMA.16816.F32 R64, R76, R72, R64 ;  /* 0x000000484c40723c */ /* 0x000fec0000001840 */
[C---:B------:R-:W-:Y:S06]  /*59b0*/  HMMA.16816.F32 R44, R56.reuse, R52, R44 ;  /* 0x00000034382c723c */ /* 0x040fec000000182c */
[----:B------:R-:W-:Y:S01]  /*59c0*/  HMMA.16816.F32 R40, R56, R54, R40 ;  /* 0x000000363828723c */ /* 0x000fe20000001828 */
[----:B------:R-:W-:Y:S05]  /*59d0*/  LDSM.16.M88.4 R52, [R228+0x6800] ;  /* 0x00680000e434783b */ /* 0x000fea0000000200 */
[----:B------:R-:W-:Y:S01]  /*59e0*/  HMMA.16816.F32 R16, R28, R26, R16 ;  /* 0x0000001a1c10723c */ /* 0x000fe20000001810 */
[----:B------:R-:W1:Y:S05]  /*59f0*/  LDSM.16.M88.4 R24, [R239+0x7000] ;  /* 0x00700000ef18783b */ /* 0x000e6a0000000200 */
[C---:B------:R-:W-:Y:S06]  /*5a00*/  HMMA.16816.F32 R84, R92.reuse, R88, R84 ;  /* 0x000000585c54723c */ /* 0x040fec0000001854 */
[----:B------:R-:W-:Y:S01]  /*5a10*/  HMMA.16816.F32 R88, R92, R90, R80 ;  /* 0x0000005a5c58723c */ /* 0x000fe20000001850 */
[----:B------:R-:W4:Y:S05]  /*5a20*/  LDSM.16.M88.4 R80, [R235+0xe800] ;  /* 0x00e80000eb50783b */ /* 0x000f2a0000000200 */
[----:B--2---:R-:W-:Y:S06]  /*5a30*/  HMMA.16816.F32 R20, R12, R8, R20 ;  /* 0x000000080c14723c */ /* 0x004fec0000001814 */
[----:B------:R-:W-:Y:S06]  /*5a40*/  HMMA.16816.F32 R60, R76, R74, R60 ;  /* 0x0000004a4c3c723c */ /* 0x000fec000000183c */
[----:B---3--:R-:W-:Y:S06]  /*5a50*/  HMMA.16816.F32 R64, R56, R48, R64 ;  /* 0x000000303840723c */ /* 0x008fec0000001840 */
[C---:B------:R-:W-:Y:S06]  /*5a60*/  HMMA.16816.F32 R44, R36.reuse, R32, R44 ;  /* 0x00000020242c723c */ /* 0x040fec000000182c */
[----:B------:R-:W-:Y:S01]  /*5a70*/  HMMA.16816.F32 R40, R36, R34, R40 ;  /* 0x000000222428723c */ /* 0x000fe20000001828 */
[----:B------:R-:W2:Y:S01]  /*5a80*/  LDSM.16.M88.4 R32, [R241+0xf800] ;  /* 0x00f80000f120783b */ /* 0x000ea20000000200 */
[----:B------:R-:W-:-:S04]  /*5a90*/  FMUL.FTZ R20, R20, UR12 ;  /* 0x0000000c14147c20 */ /* 0x000fc80008410000 */
[C---:B------:R-:W-:Y:S01]  /*5aa0*/  HMMA.16816.F32 R84, R76.reuse, R68, R84 ;  /* 0x000000444c54723c */ /* 0x040fe20000001854 */
[----:B------:R3:W1:Y:S05]  /*5ab0*/  MUFU.TANH R68, R20 ;  /* 0x0000001400447308 */ /* 0x00066a0000002400 */
[----:B------:R-:W-:Y:S01]  /*5ac0*/  HMMA.16816.F32 R88, R76, R70, R88 ;  /* 0x000000464c58723c */ /* 0x000fe20000001858 */
[----:B------:R-:W-:-:S05]  /*5ad0*/  FMUL.FTZ R69, R22, UR12 ;  /* 0x0000000c16457c20 */ /* 0x000fca0008410000 */
[----:B------:R-:W-:Y:S01]  /*5ae0*/  HMMA.16816.F32 R16, R12, R10, R16 ;  /* 0x0000000a0c10723c */ /* 0x000fe20000001810 */
[----:B------:R-:W-:Y:S01]  /*5af0*/  FMUL.FTZ R70, R21, UR12 ;  /* 0x0000000c15467c20 */ /* 0x000fe20008410000 */
[----:B------:R-:W5:Y:S01]  /*5b00*/  LDSM.16.M88.4 R8, [R235+0xf000] ;  /* 0x00f00000eb08783b */ /* 0x000f620000000200 */
[----:B------:R-:W2:Y:S03]  /*5b10*/  MUFU.TANH R69, R69 ;  /* 0x0000004500457308 */ /* 0x000ea60000002400 */
[----:B------:R-:W-:Y:S01]  /*5b20*/  HMMA.16816.F32 R60, R56, R50, R60 ;  /* 0x00000032383c723c */ /* 0x000fe2000000183c */
[----:B------:R-:W-:Y:S04]  /*5b30*/  LDSM.16.M88.4 R48, [R228+0x7000] ;  /* 0x00700000e430783b */ /* 0x000fe80000000200 */
[----:B------:R-:W5:Y:S01]  /*5b40*/  MUFU.TANH R70, R70 ;  /* 0x0000004600467308 */ /* 0x000f620000002400 */
[----:B-1----:R-:W-:Y:S06]  /*5b50*/  HMMA.16816.F32 R64, R36, R24, R64 ;  /* 0x000000182440723c */ /* 0x002fec0000001840 */
[----:B----4-:R-:W-:Y:S01]  /*5b60*/  HMMA.16816.F32 R44, R28, R80, R44 ;  /* 0x000000501c2c723c */ /* 0x010fe2000000182c */
[----:B------:R-:W-:-:S02]  /*5b70*/  FMUL.FTZ R24, R23, UR12 ;  /* 0x0000000c17187c20 */ /* 0x000fc40008410000 */
[----:B---3--:R-:W1:Y:S03]  /*5b80*/  LDSM.16.M88.4 R20, [R239+0x7800] ;  /* 0x00780000ef14783b */ /* 0x008e660000000200 */
[C---:B--2---:R-:W-:Y:S01]  /*5b90*/  HMMA.16816.F32 R84, R56.reuse, R32, R84 ;  /* 0x000000203854723c */ /* 0x044fe20000001854 */
[----:B------:R-:W-:Y:S01]  /*5ba0*/  FMUL.FTZ R16, R16, UR12 ;  /* 0x0000000c10107c20 */ /* 0x000fe20008410000 */
[----:B------:R-:W-:Y:S01]  /*5bb0*/  FMUL.FTZ R2, R17, UR12 ;  /* 0x0000000c11027c20 */ /* 0x000fe20008410000 */
[----:B------:R-:W2:Y:S03]  /*5bc0*/  MUFU.TANH R24, R24 ;  /* 0x0000001800187308 */ /* 0x000ea60000002400 */
[----:B------:R-:W-:Y:S05]  /*5bd0*/  HMMA.16816.F32 R88, R56, R34, R88 ;  /* 0x000000223858723c */ /* 0x000fea0000001858 */
[----:B------:R3:W4:Y:S01]  /*5be0*/  MUFU.TANH R25, R16 ;  /* 0x0000001000197308 */ /* 0x0007220000002400 */
[----:B------:R-:W-:Y:S06]  /*5bf0*/  HMMA.16816.F32 R60, R36, R26, R60 ;  /* 0x0000001a243c723c */ /* 0x000fec000000183c */
[C---:B-----5:R-:W-:Y:S01]  /*5c00*/  HMMA.16816.F32 R64, R28.reuse, R8, R64 ;  /* 0x000000081c40723c */ /* 0x060fe20000001840 */
[----:B------:R-:W-:Y:S01]  /*5c10*/  FMUL.FTZ R26, R18, UR12 ;  /* 0x0000000c121a7c20 */ /* 0x000fe20008410000 */
[----:B------:R-:W-:Y:S01]  /*5c20*/  FMUL.FTZ R27, R19, UR12 ;  /* 0x0000000c131b7c20 */ /* 0x000fe20008410000 */
[----:B------:R5:W1:Y:S03]  /*5c30*/  MUFU.TANH R32, R2 ;  /* 0x0000000200207308 */ /* 0x000a660000002400 */
[----:B------:R-:W-:Y:S01]  /*5c40*/  HMMA.16816.F32 R40, R28, R82, R40 ;  /* 0x000000521c28723c */ /* 0x000fe20000001828 */
[----:B---3--:R-:W3:Y:S04]  /*5c50*/  LDSM.16.M88.4 R16, [R235+0xf800] ;  /* 0x00f80000eb10783b */ /* 0x008ee80000000200 */
[----:B------:R-:W2:Y:S01]  /*5c60*/  MUFU.TANH R26, R26 ;  /* 0x0000001a001a7308 */ /* 0x000ea20000002400 */
[----:B------:R-:W-:Y:S06]  /*5c70*/  HMMA.16816.F32 R44, R12, R52, R44 ;  /* 0x000000340c2c723c */ /* 0x000fec000000182c */
[----:B------:R-:W-:Y:S01]  /*5c80*/  HMMA.16816.F32 R60, R28, R10, R60 ;  /* 0x0000000a1c3c723c */ /* 0x000fe2000000183c */
[----:B------:R-:W4:Y:S01]  /*5c90*/  LDSM.16.M88.4 R8, [R228+0x7800] ;  /* 0x00780000e408783b */ /* 0x000f220000000200 */
[----:B------:R-:W2:Y:S01]  /*5ca0*/  MUFU.TANH R27, R27 ;  /* 0x0000001b001b7308 */ /* 0x000ea20000002400 */
[----:B------:R-:W-:-:S04]  /*5cb0*/  DEPBAR.LE SB0, 0x0 ;  /* 0x000080000000791a */ /* 0x000fc80000000000 */
[C---:B-1----:R-:W-:Y:S06]  /*5cc0*/  HMMA.16816.F32 R84, R36.reuse, R20, R84 ;  /* 0x000000142454723c */ /* 0x042fec0000001854 */
[----:B------:R-:W-:Y:S05]  /*5cd0*/  HMMA.16816.F32 R88, R36, R22, R88 ;  /* 0x000000162458723c */ /* 0x000fea0000001858 */
[----:B------:R-:W-:Y:S01]  /*5ce0*/  FMUL.FTZ R33, R44, UR12 ;  /* 0x0000000c2c217c20 */ /* 0x000fe20008410000 */
[----:B------:R-:W-:Y:S01]  /*5cf0*/  HMMA.16816.F32 R40, R12, R54, R40 ;  /* 0x000000360c28723c */ /* 0x000fe20000001828 */
[----:B------:R-:W-:Y:S01]  /*5d00*/  FMUL.FTZ R34, R45, UR12 ;  /* 0x0000000c2d227c20 */ /* 0x000fe20008410000 */
[----:B------:R-:W-:Y:S01]  /*5d10*/  FMUL.FTZ R20, R46, UR12 ;  /* 0x0000000c2e147c20 */ /* 0x000fe20008410000 */
[----:B------:R-:W-:-:S02]  /*5d20*/  FMUL.FTZ R21, R47, UR12 ;  /* 0x0000000c2f157c20 */ /* 0x000fc40008410000 */
[----:B------:R-:W1:Y:S01]  /*5d30*/  MUFU.TANH R33, R33 ;  /* 0x0000002100217308 */ /* 0x000e620000002400 */
[C---:B------:R-:W-:Y:S06]  /*5d40*/  HMMA.16816.F32 R64, R12.reuse, R48, R64 ;  /* 0x000000300c40723c */ /* 0x040fec0000001840 */
[----:B------:R-:W-:Y:S01]  /*5d50*/  HMMA.16816.F32 R60, R12, R50, R60 ;  /* 0x000000320c3c723c */ /* 0x000fe2000000183c */
[----:B------:R-:W1:Y:S05]  /*5d60*/  MUFU.TANH R34, R34 ;  /* 0x0000002200227308 */ /* 0x000e6a0000002400 */
[C---:B---3--:R-:W-:Y:S03]  /*5d70*/  HMMA.16816.F32 R84, R28.reuse, R16, R84 ;  /* 0x000000101c54723c */ /* 0x048fe60000001854 */
[----:B------:R-:W3:Y:S03]  /*5d80*/  MUFU.TANH R20, R20 ;  /* 0x0000001400147308 */ /* 0x000ee60000002400 */
[----:B------:R-:W-:Y:S01]  /*5d90*/  HMMA.16816.F32 R88, R28, R18, R88 ;  /* 0x000000121c58723c */ /* 0x000fe20000001858 */
[----:B------:R-:W-:Y:S01]  /*5da0*/  FMUL.FTZ R40, R40, UR12 ;  /* 0x0000000c28287c20 */ /* 0x000fe20008410000 */
[----:B------:R-:W-:Y:S01]  /*5db0*/  FMUL.FTZ R35, R41, UR12 ;  /* 0x0000000c29237c20 */ /* 0x000fe20008410000 */
[----:B------:R-:W-:Y:S01]  /*5dc0*/  FMUL.FTZ R22, R42, UR12 ;  /* 0x0000000c2a167c20 */ /* 0x000fe20008410000 */
[----:B------:R-:W-:Y:S01]  /*5dd0*/  FMUL.FTZ R16, R43, UR12 ;  /* 0x0000000c2b107c20 */ /* 0x000fe20008410000 */
[----:B------:R-:W1:Y:S01]  /*5de0*/  MUFU.TANH R21, R21 ;  /* 0x0000001500157308 */ /* 0x000e620000002400 */
[----:B------:R-:W-:Y:S01]  /*5df0*/  FMUL.FTZ R64, R64, UR12 ;  /* 0x0000000c40407c20 */ /* 0x000fe20008410000 */
[----:B------:R-:W-:Y:S01]  /*5e00*/  FMUL.FTZ R65, R65, UR12 ;  /* 0x0000000c41417c20 */ /* 0x000fe20008410000 */
[----:B------:R-:W-:Y:S01]  /*5e10*/  FMUL.FTZ R66, R66, UR12 ;  /* 0x0000000c42427c20 */ /* 0x000fe20008410000 */
[----:B------:R-:W-:Y:S01]  /*5e20*/  FMUL.FTZ R67, R67, UR12 ;  /* 0x0000000c43437c20 */ /* 0x000fe20008410000 */
[----:B------:R-:W-:-:S02]  /*5e30*/  SHF.L.U32 R17, R97, 0x1, RZ ;  /* 0x0000000161117819 */ /* 0x000fc400000006ff */
[----:B------:R-:W-:Y:S01]  /*5e40*/  FMUL.FTZ R60, R60, UR12 ;  /* 0x0000000c3c3c7c20 */ /* 0x000fe20008410000 */
[----:B------:R-:W-:Y:S01]  /*5e50*/  FMUL.FTZ R61, R61, UR12 ;  /* 0x0000000c3d3d7c20 */ /* 0x000fe20008410000 */
[----:B------:R-:W-:Y:S01]  /*5e60*/  FMUL.FTZ R62, R62, UR12 ;  /* 0x0000000c3e3e7c20 */ /* 0x000fe20008410000 */
[----:B------:R-:W-:Y:S01]  /*5e70*/  FMUL.FTZ R63, R63, UR12 ;  /* 0x0000000c3f3f7c20 */ /* 0x000fe20008410000 */
[----:B------:R-:W1:Y:S01]  /*5e80*/  MUFU.TANH R40, R40 ;  /* 0x0000002800287308 */ /* 0x000e620000002400 */
[----:B------:R-:W-:Y:S01]  /*5e90*/  LOP3.LUT R17, R17, 0x6, RZ, 0xc0, !PT ;  /* 0x0000000611117812 */ /* 0x000fe200078ec0ff */
[C---:B----4-:R-:W-:Y:S06]  /*5ea0*/  HMMA.16816.F32 R84, R12.reuse, R8, R84 ;  /* 0x000000080c54723c */ /* 0x050fec0000001854 */
[----:B------:R-:W-:Y:S01]  /*5eb0*/  HMMA.16816.F32 R88, R12, R10, R88 ;  /* 0x0000000a0c58723c */ /* 0x000fe20000001858 */
[----:B------:R-:W4:Y:S01]  /*5ec0*/  MUFU.TANH R35, R35 ;  /* 0x0000002300237308 */ /* 0x000f220000002400 */
[----:B------:R-:W-:-:S04]  /*5ed0*/  MOV R9, UR20 ;  /* 0x0000001400097c02 */ /* 0x000fc80008000f00 */
[----:B-----5:R-:W-:-:S03]  /*5ee0*/  VIADDMNMX R2, R96, 0x8, R9, PT ;  /* 0x0000000860027846 */ /* 0x020fc60003800109 */
[----:B------:R-:W1:Y:S08]  /*5ef0*/  MUFU.TANH R22, R22 ;  /* 0x0000001600167308 */ /* 0x000e700000002400 */
[----:B------:R-:W1:Y:S01]  /*5f00*/  MUFU.TANH R16, R16 ;  /* 0x0000001000107308 */ /* 0x000e620000002400 */
[----:B------:R-:W-:Y:S01]  /*5f10*/  FMUL.FTZ R84, R84, UR12 ;  /* 0x0000000c54547c20 */ /* 0x000fe20008410000 */
[----:B------:R-:W-:Y:S01]  /*5f20*/  FMUL.FTZ R85, R85, UR12 ;  /* 0x0000000c55557c20 */ /* 0x000fe20008410000 */
[----:B------:R-:W-:Y:S01]  /*5f30*/  FMUL.FTZ R86, R86, UR12 ;  /* 0x0000000c56567c20 */ /* 0x000fe20008410000 */
[----:B------:R-:W-:-:S03]  /*5f40*/  FMUL.FTZ R87, R87, UR12 ;  /* 0x0000000c57577c20 */ /* 0x000fc60008410000 */
[----:B------:R-:W-:Y:S01]  /*5f50*/  FMUL.FTZ R88, R88, UR12 ;  /* 0x0000000c58587c20 */ /* 0x000fe20008410000 */
[----:B------:R-:W-:Y:S01]  /*5f60*/  FMUL.FTZ R89, R89, UR12 ;  /* 0x0000000c59597c20 */ /* 0x000fe20008410000 */
[----:B------:R-:W-:Y:S01]  /*5f70*/  FMUL.FTZ R90, R90, UR12 ;  /* 0x0000000c5a5a7c20 */ /* 0x000fe20008410000 */
[----:B------:R-:W-:Y:S01]  /*5f80*/  FMUL.FTZ R91, R91, UR12 ;  /* 0x0000000c5b5b7c20 */ /* 0x000fe20008410000 */
        /* <DEDUP_REMOVED lines=86> */
[----:B--2---:R-:W-:-:S05]  /*64f0*/  IMAD.IADD R8, R8, 0x1, -R9 ;  /* 0x0000000108087824 */ /* 0x004fca00078e0a09 */
[----:B------:R-:W-:-:S05]  /*6500*/  SHF.R.S32.HI R19, RZ, 0x1f, R8 ;  /* 0x0000001fff137819 */ /* 0x000fca0000011408 */
[----:B------:R-:W-:-:S04]  /*6510*/  IMAD R19, R19, UR16, RZ ;  /* 0x0000001013137c24 */ /* 0x000fc8000f8e02ff */
[C---:B------:R-:W-:Y:S02]  /*6520*/  IMAD R19, R8.reuse, UR17, R19 ;  /* 0x0000001108137c24 */ /* 0x040fe4000f8e0213 */
[----:B------:R-:W-:-:S04]  /*6530*/  IMAD.WIDE.U32 R8, R8, UR16, R10 ;  /* 0x0000001008087c25 */ /* 0x000fc8000f8e000a */
[----:B------:R-:W-:Y:S01]  /*6540*/  IMAD.IADD R19, R9, 0x1, R19 ;  /* 0x0000000109137824 */ /* 0x000fe200078e0213 */
[----:B------:R-:W-:Y:S01]  /*6550*/  MOV R18, R8 ;  /* 0x0000000800127202 */ /* 0x000fe20000000f00 */
[----:B------:R-:W-:Y:S06]  /*6560*/  BRA `(.L_x_1647) ;  /* 0x0000000000107947 */ /* 0x000fec0003800000 */
.L_x_1646:
[----:B------:R-:W-:-:S04]  /*6570*/  ULEA UR16, -UR8, URZ, 0x6 ;  /* 0x0000003f08107291 */ /* 0x000fc8000f8e313f */
[----:B------:R-:W-:Y:S02]  /*6580*/  USHF.R.S32.HI UR17, URZ, 0x1f, UR16 ;  /* 0x0000001f3f117899 */ /* 0x000fe40008011410 */
[----:B------:R-:W-:-:S04]  /*6590*/  MOV R18, UR16 ;  /* 0x0000001000127c02 */ /* 0x000fc80008000f00 */
[----:B------:R-:W-:-:S07]  /*65a0*/  MOV R19, UR17 ;  /* 0x0000001100137c02 */ /* 0x000fce0008000f00 */
.L_x_1647:
[----:B------:R-:W-:Y:S01]  /*65b0*/  ULDC UR16, c[0x0][0x2d0] ;  /* 0x0000b40000107ab9 */ /* 0x000fe20000000800 */
[----:B------:R-:W-:Y:S01]  /*65c0*/  BSSY B0, `(.L_x_1648) ;  /* 0x00000ac000007945 */ /* 0x000fe20003800000 */
[----:B------:R-:W-:Y:S02]  /*65d0*/  ISETP.GE.AND P4, PT, R6, UR16, PT ;  /* 0x0000001006007c0c */ /* 0x000fe4000bf86270 */
[----:B------:R-:W-:Y:S02]  /*65e0*/  ISETP.GE.AND P5, PT, R244, UR16, PT ;  /* 0x00000010f4007c0c */ /* 0x000fe4000bfa6270 */
[----:B------:R-:W-:Y:S02]  /*65f0*/  ISETP.GE.AND P3, PT, R4, UR16, PT ;  /* 0x0000001004007c0c */ /* 0x000fe4000bf66270 */
[----:B------:R-:W-:-:S07]  /*6600*/  ISETP.GE.AND P2, PT, R3, UR16, PT ;  /* 0x0000001003007c0c */ /* 0x000fce000bf46270 */
[----:B------:R-:W2:Y:S01]  /*6610*/  @!P4 LDC.64 R8, c[0x0][0x218] ;  /* 0x00008600ff08cb82 */ /* 0x000ea20000000a00 */
[CC--:B------:R-:W-:Y:S01]  /*6620*/  @!P4 IADD3 R23, P0, R18.reuse, R165.reuse, RZ ;  /* 0x000000a51217c210 */ /* 0x0c0fe20007f1e0ff */
[----:B------:R3:W-:Y:S01]  /*6630*/  @P5 STS.128 [R243+0x8000], RZ ;  /* 0x008000fff3005388 */ /* 0x0007e20000000c00 */
[----:B------:R-:W-:-:S03]  /*6640*/  @!P5 IADD3 R3, P1, R18, R165, RZ ;  /* 0x000000a51203d210 */ /* 0x000fc60007f3e0ff */
[C-C-:B------:R-:W-:Y:S02]  /*6650*/  @!P4 IMAD.X R4, R19.reuse, 0x1, R166.reuse, P0 ;  /* 0x000000011304c824 */ /* 0x140fe400000e06a6 */
[----:B------:R-:W4:Y:S01]  /*6660*/  @!P5 LDC.64 R10, c[0x0][0x218] ;  /* 0x00008600ff0adb82 */ /* 0x000f220000000a00 */
[----:B------:R-:W-:-:S07]  /*6670*/  @!P5 IMAD.X R6, R19, 0x1, R166, P1 ;  /* 0x000000011306d824 */ /* 0x000fce00008e06a6 */
[----:B------:R-:W5:Y:S08]  /*6680*/  @!P3 LDC.64 R14, c[0x0][0x218] ;  /* 0x00008600ff0ebb82 */ /* 0x000f700000000a00 */
[----:B------:R-:W1:Y:S01]  /*6690*/  @!P2 LDC.64 R12, c[0x0][0x218] ;  /* 0x00008600ff0cab82 */ /* 0x000e620000000a00 */
[----:B--2---:R-:W-:-:S04]  /*66a0*/  @!P4 LEA R28, P0, R23, R8, 0x1 ;  /* 0x00000008171cc211 */ /* 0x004fc800078008ff */
[----:B------:R-:W-:Y:S02]  /*66b0*/  @!P4 LEA.HI.X R29, R23, R9, R4, 0x1, P0 ;  /* 0x00000009171dc211 */ /* 0x000fe400000f0c04 */
[----:B------:R-:W-:Y:S01]  /*66c0*/  @!P3 IADD3 R4, P0, R18, R165, RZ ;  /* 0x000000a51204b210 */ /* 0x000fe20007f1e0ff */
[----:B------:R-:W2:Y:S01]  /*66d0*/  @!P5 LDC.64 R8, c[0x0][0x218] ;  /* 0x00008600ff08db82 */ /* 0x000ea20000000a00 */
[----:B----4-:R-:W-:-:S04]  /*66e0*/  @!P5 LEA R48, P1, R3, R10, 0x1 ;  /* 0x0000000a0330d211 */ /* 0x010fc800078208ff */
[----:B------:R-:W-:Y:S01]  /*66f0*/  @!P5 LEA.HI.X R49, R3, R11, R6, 0x1, P1 ;  /* 0x0000000b0331d211 */ /* 0x000fe200008f0c06 */
[C---:B------:R-:W-:Y:S01]  /*6700*/  @!P3 IMAD.X R6, R19.reuse, 0x1, R166, P0 ;  /* 0x000000011306b824 */ /* 0x040fe200000e06a6 */
[----:B------:R-:W-:Y:S01]  /*6710*/  @!P2 IADD3 R3, P0, R18, R165, RZ ;  /* 0x000000a51203a210 */ /* 0x000fe20007f1e0ff */
[----:B------:R-:W4:Y:S01]  /*6720*/  @!P4 LDC.64 R10, c[0x0][0x218] ;  /* 0x00008600ff0acb82 */ /* 0x000f220000000a00 */
[C---:B-----5:R-:W-:Y:S01]  /*6730*/  @!P3 LEA R38, P1, R4.reuse, R14, 0x1 ;  /* 0x0000000e0426b211 */ /* 0x060fe200078208ff */
[----:B------:R-:W-:Y:S01]  /*6740*/  @!PT LDS RZ, [RZ] ;  /* 0x00000000fffff984 */ /* 0x000fe20000000800 */
[----:B------:R-:W-:Y:S01]  /*6750*/  @!PT LDS RZ, [RZ] ;  /* 0x00000000fffff984 */ /* 0x000fe20000000800 */
[----:B------:R-:W-:Y:S01]  /*6760*/  @!PT LDS RZ, [RZ] ;  /* 0x00000000fffff984 */ /* 0x000fe20000000800 */
[----:B------:R5:W-:Y:S03]  /*6770*/  @!P5 LDGSTS.E.BYPASS.LTC128B.128 [R243+0x8000], desc[UR22][R48.64] ;  /* 0x0800000030f3dfae */ /* 0x000be6000b901d56 */
[----:B------:R-:W-:Y:S01]  /*6780*/  @!P3 LEA.HI.X R39, R4, R15, R6, 0x1, P1 ;  /* 0x0000000f0427b211 */ /* 0x000fe200008f0c06 */
[----:B------:R-:W-:Y:S01]  /*6790*/  @!P2 IMAD.X R6, R19, 0x1, R166, P0 ;  /* 0x000000011306a824 */ /* 0x000fe200000e06a6 */
[----:B------:R-:W-:Y:S01]  /*67a0*/  IADD3 R4, P1, R18, UR27, RZ ;  /* 0x0000001b12047c10 */ /* 0x000fe2000ff3e0ff */
[----:B------:R-:W3:Y:S01]  /*67b0*/  @!P3 LDC.64 R14, c[0x0][0x218] ;  /* 0x00008600ff0ebb82 */ /* 0x000ee20000000a00 */
[C---:B-1----:R-:W-:Y:S01]  /*67c0*/  @!P2 LEA R36, P0, R3.reuse, R12, 0x1 ;  /* 0x0000000c0324a211 */ /* 0x042fe200078008ff */
[----:B------:R1:W-:Y:S03]  /*67d0*/  @P4 STS.128 [R243+0xa000], RZ ;  /* 0x00a000fff3004388 */ /* 0x0003e60000000c00 */
[----:B------:R-:W-:Y:S01]  /*67e0*/  @!P2 LEA.HI.X R37, R3, R13, R6, 0x1, P0 ;  /* 0x0000000d0325a211 */ /* 0x000fe200000f0c06 */
[----:B------:R-:W-:Y:S01]  /*67f0*/  @!PT LDS RZ, [RZ] ;  /* 0x00000000fffff984 */ /* 0x000fe20000000800 */
[----:B------:R-:W-:Y:S01]  /*6800*/  @!PT LDS RZ, [RZ] ;  /* 0x00000000fffff984 */ /* 0x000fe20000000800 */
[----:B------:R-:W-:Y:S01]  /*6810*/  @!PT LDS RZ, [RZ] ;  /* 0x00000000fffff984 */ /* 0x000fe20000000800 */
[----:B------:R1:W-:Y:S01]  /*6820*/  @!P4 LDGSTS.E.BYPASS.LTC128B.128 [R243+0xa000], desc[UR22][R28.64+0x80] ;  /* 0x0a0000801cf3cfae */ /* 0x0003e2000b901d56 */
[----:B------:R-:W-:Y:S01]  /*6830*/  IADD3.X R3, R19, UR26, RZ, P1, !PT ;  /* 0x0000001a13037c10 */ /* 0x000fe20008ffe4ff */
[----:B------:R-:W5:Y:S01]  /*6840*/  @!P2 LDC.64 R12, c[0x0][0x218] ;  /* 0x00008600ff0cab82 */ /* 0x000f620000000a00 */
[CC--:B------:R-:W-:Y:S01]  /*6850*/  @!P5 IADD3 R23, P0, R4.reuse, R165.reuse, RZ ;  /* 0x000000a50417d210 */ /* 0x0c0fe20007f1e0ff */
[----:B------:R1:W-:Y:S03]  /*6860*/  @P3 STS.128 [R243+0xc000], RZ ;  /* 0x00c000fff3003388 */ /* 0x0003e60000000c00 */
[----:B--2---:R-:W-:Y:S01]  /*6870*/  @!P5 LEA R44, P1, R23, R8, 0x1 ;  /* 0x00000008172cd211 */ /* 0x004fe200078208ff */
        /* <DEDUP_REMOVED lines=8> */
[----:B----4-:R-:W-:Y:S01]  /*6900*/  @!P4 LEA R42, P1, R6, R10, 0x1 ;  /* 0x0000000a062ac211 */ /* 0x010fe200078208ff */
[----:B------:R4:W-:Y:S01]  /*6910*/  @P2 STS.128 [R243+0xe000], RZ ;  /* 0x00e000fff3002388 */ /* 0x0009e20000000c00 */
[----:B------:R-:W-:-:S02]  /*6920*/  @!P3 IADD3 R10, P0, R4, R165, RZ ;  /* 0x000000a5040ab210 */ /* 0x000fc40007f1e0ff */
[----:B------:R-:W-:Y:S01]  /*6930*/  @!P4 LEA.HI.X R43, R6, R11, R8, 0x1, P1 ;  /* 0x0000000b062bc211 */ /* 0x000fe200008f0c08 */
[----:B------:R-:W-:Y:S01]  /*6940*/  @!PT LDS RZ, [RZ] ;  /* 0x00000000fffff984 */ /* 0x000fe20000000800 */
[----:B------:R-:W-:Y:S01]  /*6950*/  @!PT LDS RZ, [RZ] ;  /* 0x00000000fffff984 */ /* 0x000fe20000000800 */
[----:B------:R-:W-:Y:S01]  /*6960*/  @!PT LDS RZ, [RZ] ;  /* 0x00000000fffff984 */ /* 0x000fe20000000800 */
[----:B------:R4:W-:Y:S01]  /*6970*/  @!P2 LDGSTS.E.BYPASS.LTC128B.128 [R243+0xe000], desc[UR22][R36.64+0x180] ;  /* 0x0e00018024f3afae */ /* 0x0009e2000b901d56 */
[----:B---3--:R-:W-:Y:S01]  /*6980*/  @!P3 LEA R30, P1, R10, R14, 0x1 ;  /* 0x0000000e0a1eb211 */ /* 0x008fe200078208ff */
[C-C-:B------:R-:W-:Y:S01]  /*6990*/  @!P3 IMAD.X R11, R3.reuse, 0x1, R166.reuse, P0 ;  /* 0x00000001030bb824 */ /* 0x140fe200000e06a6 */
[----:B------:R-:W3:Y:S01]  /*69a0*/  @!P5 LDC.64 R8, c[0x0][0x218] ;  /* 0x00008600ff08db82 */ /* 0x000ee20000000a00 */
[----:B------:R-:W-:Y:S01]  /*69b0*/  @!P2 IADD3 R6, P0, R4, R165, RZ ;  /* 0x000000a50406a210 */ /* 0x000fe20007f1e0ff */
[----:B------:R1:W-:Y:S02]  /*69c0*/  @P5 STS.128 [R243+0x8800], RZ ;  /* 0x008800fff3005388 */ /* 0x0003e40000000c00 */
[----:B------:R-:W-:Y:S02]  /*69d0*/  @!P3 LEA.HI.X R31, R10, R15, R11, 0x1, P1 ;  /* 0x0000000f0a1fb211 */ /* 0x000fe400008f0c0b */
[----:B------:R-:W-:Y:S01]  /*69e0*/  @!P2 IMAD.X R23, R3, 0x1, R166, P0 ;  /* 0x000000010317a824 */ /* 0x000fe200000e06a6 */
[----:B-----5:R-:W-:Y:S01]  /*69f0*/  @!P2 LEA R46, P0, R6, R12, 0x1 ;  /* 0x0000000c062ea211 */ /* 0x020fe200078008ff */
[----:B------:R-:W1:Y:S01]  /*6a00*/  @!P4 LDC.64 R10, c[0x0][0x218] ;  /* 0x00008600ff0acb82 */ /* 0x000e620000000a00 */
        /* <DEDUP_REMOVED lines=9> */
[----:B------:R-:W2:Y:S01]  /*6aa0*/  @!P3 LDC.64 R14, c[0x0][0x218] ;  /* 0x00008600ff0ebb82 */ /* 0x000ea20000000a00 */
[----:B------:R-:W-:Y:S01]  /*6ab0*/  @!P4 IADD3 R23, P1, R4, R165, RZ ;  /* 0x000000a50417c210 */ /* 0x000fe20007f3e0ff */
[----:B------:R-:W-:Y:S01]  /*6ac0*/  @!PT LDS RZ, [RZ] ;  /* 0x00000000fffff984 */ /* 0x000fe20000000800 */
[----:B------:R-:W-:Y:S01]  /*6ad0*/  @!PT LDS RZ, [RZ] ;  /* 0x00000000fffff984 */ /* 0x000fe20000000800 */
[----:B------:R-:W-:Y:S01]  /*6ae0*/  @!PT LDS RZ, [RZ] ;  /* 0x00000000fffff984 */ /* 0x000fe20000000800 */
[----:B------:R5:W-:Y:S02]  /*6af0*/  @!P4 LDGSTS.E.BYPASS.LTC128B.128 [R243+0xa800], desc[UR22][R42.64+0x80] ;  /* 0x0a8000802af3cfae */ /* 0x000be4000b901d56 */
[C-C-:B------:R-:W-:Y:S02]  /*6b00*/  @!P5 IMAD.X R41, R3.reuse, 0x1, R166.reuse, P0 ;  /* 0x000000010329d824 */ /* 0x140fe400000e06a6 */
[----:B------:R1:W-:Y:S02]  /*6b10*/  @P3 STS.128 [R243+0xc800], RZ ;  /* 0x00c800fff3003388 */ /* 0x0003e40000000c00 */
[----:B------:R-:W5:Y:S01]  /*6b20*/  @!P2 LDC.64 R12, c[0x0][0x218] ;  /* 0x00008600ff0cab82 */ /* 0x000f620000000a00 */
[C---:B---3--:R-:W-:Y:S01]  /*6b30*/  @!P5 LEA R48, P0, R6.reuse, R8, 0x1 ;  /* 0x000000080630d211 */ /* 0x048fe200078008ff */
        /* <DEDUP_REMOVED lines=14> */
[C-C-:B------:R-:W-:Y:S01]  /*6c20*/  @!P3 IMAD.X R23, R3.reuse, 0x1, R166.reuse, P0 ;  /* 0x000000010317b824 */ /* 0x140fe200000e06a6 */
[----:B------:R-:W1:Y:S01]  /*6c30*/  @!P5 LDC.64 R8, c[0x0][0x218] ;  /* 0x00008600ff08db82 */ /* 0x000e620000000a00 */
[----:B--2---:R-:W-:Y:S01]  /*6c40*/  @!P3 LEA R38, P1, R6, R14, 0x1 ;  /* 0x0000000e0626b211 */ /* 0x004fe200078208ff */
[----:B------:R3:W-:Y:S01]  /*6c50*/  @P5 STS.128 [R243+0x9000], RZ ;  /* 0x009000fff3005388 */ /* 0x0007e20000000c00 */
[----:B----4-:R-:W-:Y:S02]  /*6c60*/  @!P2 IADD3 R36, P0, R4, R165, RZ ;  /* 0x000000a50424a210 */ /* 0x010fe40007f1e0ff */
[----:B------:R-:W-:Y:S01]  /*6c70*/  @!P3 LEA.HI.X R39, R6, R15, R23, 0x1, P1 ;  /* 0x0000000f0627b211 */ /* 0x000fe200008f0c17 */
[----:B------:R-:W-:Y:S01]  /*6c80*/  @!PT LDS RZ, [RZ] ;  /* 0x00000000fffff984 */ /* 0x000fe20000000800 */
[----:B------:R-:W-:Y:S01]  /*6c90*/  @!PT LDS RZ, [RZ] ;  /* 0x00000000fffff984 */ /* 0x000fe20000000800 */
[----:B------:R-:W-:Y:S01]  /*6ca0*/  @!PT LDS RZ, [RZ] ;  /* 0x00000000fffff984 */ /* 0x000fe20000000800 */
[----:B------:R3:W-:Y:S01]  /*6cb0*/  @!P5 LDGSTS.E.BYPASS.LTC128B.128 [R243+0x9000], desc[UR22][R48.64] ;  /* 0x0900000030f3dfae */ /* 0x0007e2000b901d56 */
[----:B------:R-:W-:Y:S01]  /*6cc0*/  IADD3 R6, P1, R4, UR27, RZ ;  /* 0x0000001b04067c10 */ /* 0x000fe2000ff3e0ff */
[----:B------:R-:W2:Y:S01]  /*6cd0*/  @!P4 LDC.64 R10, c[0x0][0x218] ;  /* 0x00008600ff0acb82 */ /* 0x000ea20000000a00 */
[C---:B------:R-:W-:Y:S01]  /*6ce0*/  @!P2 IMAD.X R4, R3.reuse, 0x1, R166, P0 ;  /* 0x000000010304a824 */ /* 0x040fe200000e06a6 */
[----:B-----5:R-:W-:Y:S01]  /*6cf0*/  @!P2 LEA R12, P0, R36, R12, 0x1 ;  /* 0x0000000c240ca211 */ /* 0x020fe200078008ff */
[----:B------:R3:W-:Y:S01]  /*6d00*/  @P4 STS.128 [R243+0xb000], RZ ;  /* 0x00b000fff3004388 */ /* 0x0007e20000000c00 */
[----:B------:R-:W-:-:S02]  /*6d10*/  IADD3.X R3, R3, UR26, RZ, P1, !PT ;  /* 0x0000001a03037c10 */ /* 0x000fc40008ffe4ff */
[----:B------:R-:W-:Y:S01]  /*6d20*/  @!P2 LEA.HI.X R13, R36, R13, R4, 0x1, P0 ;  /* 0x0000000d240da211 */ /* 0x000fe200000f0c04 */
[----:B------:R-:W-:Y:S01]  /*6d30*/  @!PT LDS RZ, [RZ] ;  /* 0x00000000fffff984 */ /* 0x000fe20000000800 */
[----:B------:R-:W-:Y:S01]  /*6d40*/  @!PT LDS RZ, [RZ] ;  /* 0x00000000fffff984 */ /* 0x000fe20000000800 */
[----:B------:R-:W-:Y:S01]  /*6d50*/  @!PT LDS RZ, [RZ] ;  /* 0x00000000fffff984 */ /* 0x000fe20000000800 */
[----:B------:R3:W-:Y:S01]  /*6d60*/  @!P4 LDGSTS.E.BYPASS.LTC128B.128 [R243+0xb000], desc[UR22][R28.64+0x80] ;  /* 0x0b0000801cf3cfae */ /* 0x0007e2000b901d56 */
[----:B------:R-:W4:Y:S01]  /*6d70*/  @!P3 LDC.64 R14, c[0x0][0x218] ;  /* 0x00008600ff0ebb82 */ /* 0x000f220000000a00 */
[CC--:B------:R-:W-:Y:S02]  /*6d80*/  @!P5 IADD3 R4, P0, R6.reuse, R165.reuse, RZ ;  /* 0x000000a50604d210 */ /* 0x0c0fe40007f1e0ff */
[----:B------:R-:W-:Y:S01]  /*6d90*/  @!P4 IADD3 R23, P1, R6, R165, RZ ;  /* 0x000000a50617c210 */ /* 0x000fe20007f3e0ff */
[----:B------:R3:W-:Y:S02]  /*6da0*/  @P3 STS.128 [R243+0xd000], RZ ;  /* 0x00d000fff3003388 */ /* 0x0007e40000000c00 */
[C-C-:B------:R-:W-:Y:S01]  /*6db0*/  @!P5 IMAD.X R36, R3.reuse, 0x1, R166.reuse, P0 ;  /* 0x000000010324d824 */ /* 0x140fe200000e06a6 */
[C---:B-1----:R-:W-:Y:S01]  /*6dc0*/  @!P5 LEA R42, P0, R4.reuse, R8, 0x1 ;  /* 0x00000008042ad211 */ /* 0x042fe200078008ff */
        /* <DEDUP_REMOVED lines=8> */
[----:B--2---:R-:W-:-:S03]  /*6e50*/  @!P4 LEA R10, P1, R23, R10, 0x1 ;  /* 0x0000000a170ac211 */ /* 0x004fc600078208ff */
[----:B------:R-:W-:Y:S01]  /*6e60*/  @!PT LDS RZ, [RZ] ;  /* 0x00000000fffff984 */ /* 0x000fe20000000800 */
[----:B------:R-:W-:Y:S01]  /*6e70*/  @!PT LDS RZ, [RZ] ;  /* 0x00000000fffff984 */ /* 0x000fe20000000800 */
[----:B------:R-:W-:Y:S01]  /*6e80*/  @!PT LDS RZ, [RZ] ;  /* 0x00000000fffff984 */ /* 0x000fe20000000800 */
[----:B------:R3:W-:Y:S01]  /*6e90*/  @!P2 LDGSTS.E.BYPASS.LTC128B.128 [R243+0xf000], desc[UR22][R12.64+0x180] ;  /* 0x0f0001800cf3afae */ /* 0x0007e2000b901d56 */
[----:B------:R-:W-:Y:S01]  /*6ea0*/  @!P4 LEA.HI.X R11, R23, R11, R8, 0x1, P1 ;  /* 0x0000000b170bc211 */ /* 0x000fe200008f0c08 */
[----:B------:R-:W-:Y:S02]  /*6eb0*/  @!P3 IMAD.X R8, R3, 0x1, R166, P0 ;  /* 0x000000010308b824 */ /* 0x000fe400000e06a6 */
[----:B------:R3:W-:Y:S01]  /*6ec0*/  @P5 STS.128 [R243+0x9800], RZ ;  /* 0x009800fff3005388 */ /* 0x0007e20000000c00 */
[----:B----4-:R-:W-:-:S03]  /*6ed0*/  @!P3 LEA R14, P0, R4, R14, 0x1 ;  /* 0x0000000e040eb211 */ /* 0x010fc600078008ff */
        /* <DEDUP_REMOVED lines=26> */
.L_x_1649:
[----:B------:R-:W-:Y:S05]  /*7080*/  BSYNC B0 ;  /* 0x0000000000007941 */ /* 0x000fea0003800000 */
.L_x_1648:
[----:B------:R-:W0:Y:S01]  /*7090*/  LDGDEPBAR ;  /* 0x00000000000079af */ /* 0x000e220000000000 */
[----:B------:R-:W-:-:S04]  /*70a0*/  IADD3 R165, P0, R18, R165, RZ ;  /* 0x000000a512a57210 */ /* 0x000fc80007f1e0ff */
[----:B------:R-:W-:-:S09]  /*70b0*/  IADD3.X R166, R19, R166, RZ, P0, !PT ;  /* 0x000000a613a67210 */ /* 0x000fd200007fe4ff */
.L_x_1645:
[----:B------:R-:W-:Y:S01]  /*70c0*/  VIADD R4, R17, UR14 ;  /* 0x0000000e11047c36 */ /* 0x000fe20008000000 */
[----:B------:R-:W-:Y:S01]  /*70d0*/  ULDC UR20, c[0x0][0x2ec] ;  /* 0x0000bb0000147ab9 */ /* 0x000fe20000000800 */
[----:B------:R-:W-:Y:S01]  /*70e0*/  LEA R236, R0, UR4, 0x1 ;  /* 0x0000000400ec7c11 */ /* 0x000fe2000f8e08ff */
[----:B------:R-:W-:Y:S01]  /*70f0*/  ULDC.64 UR16, c[0x0][0x218] ;  /* 0x0000860000107ab9 */ /* 0x000fe20000000a00 */
[C---:B------:R-:W-:Y:S02]  /*7100*/  VIADD R3, R4.reuse, 0x1 ;  /* 0x0000000104037836 */ /* 0x040fe40000000000 */
[C---:B------:R-:W-:Y:S01]  /*7110*/  VIADD R6, R4.reuse, 0x8 ;  /* 0x0000000804067836 */ /* 0x040fe20000000000 */
[----:B------:R-:W-:Y:S01]  /*7120*/  LDSM.16.MT88.4 R156, [R236+0x10000] ;  /* 0x01000000ec9c783b */ /* 0x000fe20000004200 */
[C---:B-1----:R-:W-:Y:S01]  /*7130*/  VIADD R8, R4.reuse, 0x20 ;  /* 0x0000002004087836 */ /* 0x042fe20000000000 */
[-C--:B------:R-:W-:Y:S01]  /*7140*/  ISETP.GE.AND P4, PT, R3, R167.reuse, PT ;  /* 0x000000a70300720c */ /* 0x080fe20003f86270 */
[--C-:B------:R-:W-:Y:S01]  /*7150*/  IMAD R234, R7, 0x2, R236.reuse ;  /* 0x0000000207ea7824 */ /* 0x100fe200078e02ec */
[-C--:B------:R-:W-:Y:S01]  /*7160*/  ISETP.GE.AND P1, PT, R3, R2.reuse, PT ;  /* 0x000000020300720c */ /* 0x080fe20003f26270 */
[----:B------:R-:W-:Y:S01]  /*7170*/  VIADD R3, R4, 0x9 ;  /* 0x0000000904037836 */ /* 0x000fe20000000000 */
[CC--:B------:R-:W-:Y:S01]  /*7180*/  ISETP.GE.AND P5, PT, R6.reuse, R167.reuse, PT ;  /* 0x000000a70600720c */ /* 0x0c0fe20003fa6270 */
[----:B------:R-:W-:Y:S01]  /*7190*/  IMAD R233, R5, 0x2, R236 ;  /* 0x0000000205e97824 */ /* 0x000fe200078e02ec */
[-C--:B------:R-:W-:Y:S01]  /*71a0*/  ISETP.GE.AND P0, PT, R6, R2.reuse, PT ;  /* 0x000000020600720c */ /* 0x080fe20003f06270 */
[C---:B------:R-:W-:Y:S01]  /*71b0*/  VIADD R6, R4.reuse, 0x10 ;  /* 0x0000001004067836 */ /* 0x040fe20000000000 */
[CC--:B------:R-:W-:Y:S01]  /*71c0*/  ISETP.GE.AND P3, PT, R3.reuse, R167.reuse, PT ;  /* 0x000000a70300720c */ /* 0x0c0fe20003f66270 */
[----:B------:R-:W-:Y:S01]  /*71d0*/  LDSM.16.MT88.4 R148, [R234+0x10000] ;  /* 0x01000000ea94783b */ /* 0x000fe20000004200 */
[----:B------:R-:W-:Y:S01]  /*71e0*/  ISETP.GE.AND P2, PT, R3, R2, PT ;  /* 0x000000020300720c */ /* 0x000fe20003f46270 */
[----:B------:R-:W-:Y:S01]  /*71f0*/  VIADD R3, R4, 0x11 ;  /* 0x0000001104037836 */ /* 0x000fe20000000000 */
[----:B---3--:R-:W-:Y:S01]  /*7200*/  FSEL R39, R25, -INF , !P5 ;  /* 0xff80000019277808 */ /* 0x008fe20006800000 */
[----:B------:R-:W-:Y:S01]  /*7210*/  IMAD R232, R5, 0x2, R234 ;  /* 0x0000000205e87824 */ /* 0x000fe200078e02ea */
[----:B------:R-:W-:Y:S01]  /*7220*/  FSEL R25, R26, -INF , !P0 ;  /* 0xff8000001a197808 */ /* 0x000fe20004000000 */
[----:B------:R-:W-:Y:S01]  /*7230*/  LDSM.16.MT88.4 R140, [R233+0x10000] ;  /* 0x01000000e98c783b */ /* 0x000fe20000004200 */
[----:B------:R-:W-:-:S02]  /*7240*/  ISETP.GE.AND P5, PT, R3, R167, PT ;  /* 0x000000a70300720c */ /* 0x000fc40003fa6270 */
[----:B------:R-:W-:Y:S01]  /*7250*/  FSEL R31, R70, -INF , !P4 ;  /* 0xff800000461f7808 */ /* 0x000fe20006000000 */
[----:B------:R-:W-:Y:S01]  /*7260*/  LDSM.16.MT88.4 R132, [R232+0x10000] ;  /* 0x01000000e884783b */ /* 0x000fe20000004200 */
[----:B------:R-:W-:Y:S02]  /*7270*/  FSEL R29, R24, -INF , !P1 ;  /* 0xff800000181d7808 */ /* 0x000fe40004800000 */
[-C--:B------:R-:W-:Y:S01]  /*7280*/  ISETP.GE.AND P0, PT, R3, R2.reuse, PT ;  /* 0x000000020300720c */ /* 0x080fe20003f06270 */
[----:B------:R-:W-:Y:S01]  /*7290*/  VIADD R3, R4, 0x19 ;  /* 0x0000001904037836 */ /* 0x000fe20000000000 */
        /* <DEDUP_REMOVED lines=16> */
[----:B------:R-:W-:Y:S01]  /*73a0*/  FMNMX.FTZ R10, R3, R31, !PT ;  /* 0x0000001f030a7209 */ /* 0x000fe20007810000 */
[----:B------:R-:W-:Y:S01]  /*73b0*/  LDSM.16.MT88.4 R88, [R233+0x14000] ;  /* 0x01400000e958783b */ /* 0x000fe20000004200 */
[-C--:B------:R-:W-:Y:S02]  /*73c0*/  ISETP.GE.AND P0, PT, R8, R167.reuse, PT ;  /* 0x000000a70800720c */ /* 0x080fe40003f06270 */
[----:B------:R-:W-:Y:S01]  /*73d0*/  FSEL R37, R32, -INF , !P3 ;  /* 0xff80000020257808 */ /* 0x000fe20005800000 */
[----:B------:R-:W-:Y:S01]  /*73e0*/  LDSM.16.MT88.4 R96, [R232+0x14000] ;  /* 0x01400000e860783b */ /* 0x000fe20000004200 */
[----:B------:R-:W-:Y:S02]  /*73f0*/  FMNMX.FTZ R10, R39, R10, !PT ;  /* 0x0000000a270a7209 */ /* 0x000fe40007810000 */
[----:B------:R-:W-:Y:S01]  /*7400*/  FSEL R245, R245, -INF , !P0 ;  /* 0xff800000f5f57808 */ /* 0x000fe20004000000 */
[----:B------:R-:W-:Y:S01]  /*7410*/  LDSM.16.MT88.4 R104, [R236+0x16000] ;  /* 0x01600000ec68783b */ /* 0x000fe20000004200 */
[----:B------:R-:W-:Y:S01]  /*7420*/  FMNMX.FTZ R14, R37, R10, !PT ;  /* 0x0000000a250e7209 */ /* 0x000fe20007810000 */
[C---:B------:R-:W-:Y:S01]  /*7430*/  VIADD R10, R4.reuse, 0x30 ;  /* 0x00000030040a7836 */ /* 0x040fe20000000000 */
[----:B------:R-:W-:Y:S01]  /*7440*/  ISETP.GE.AND P0, PT, R4, R2, PT ;  /* 0x000000020400720c */ /* 0x000fe20003f06270 */
[----:B------:R-:W-:Y:S01]  /*7450*/  LDSM.16.MT88.4 R112, [R234+0x16000] ;  /* 0x01600000ea70783b */ /* 0x000fe20000004200 */
[----:B------:R-:W-:-:S02]  /*7460*/  ISETP.GE.AND P3, PT, R6, R167, PT ;  /* 0x000000a70600720c */ /* 0x000fc40003f66270 */
[----:B------:R-:W-:Y:S01]  /*7470*/  FMNMX.FTZ R14, R23, R14, !PT ;  /* 0x0000000e170e7209 */ /* 0x000fe20007810000 */
[----:B------:R-:W-:Y:S01]  /*7480*/  LDSM.16.MT88.4 R120, [R233+0x16000] ;  /* 0x01600000e978783b */ /* 0x000fe20000004200 */
[----:B------:R-:W-:Y:S02]  /*7490*/  FSEL R69, R69, -INF , !P0 ;  /* 0xff80000045457808 */ /* 0x000fe40004000000 */
[----:B------:R-:W-:Y:S02]  /*74a0*/  FSEL R17, R40, -INF , !P3 ;  /* 0xff80000028117808 */ /* 0x000fe40005800000 */
[----:B------:R-:W-:Y:S02]  /*74b0*/  FMNMX.FTZ R14, R19, R14, !PT ;  /* 0x0000000e130e7209 */ /* 0x000fe40007810000 */
[----:B------:R-:W-:Y:S02]  /*74c0*/  FMNMX.FTZ R12, R69, R29, !PT ;  /* 0x0000001d450c7209 */ /* 0x000fe40007810000 */
[----:B------:R-:W-:-:S02]  /*74d0*/  FSEL R27, R27, -INF , !P2 ;  /* 0xff8000001b1b7808 */ /* 0x000fc40005000000 */
[----:B------:R-:W-:Y:S01]  /*74e0*/  ISETP.GE.AND P2, PT, R6, R2, PT ;  /* 0x000000020600720c */ /* 0x000fe20003f46270 */
[----:B------:R-:W-:Y:S01]  /*74f0*/  VIADD R6, R4, 0x21 ;  /* 0x0000002104067836 */ /* 0x000fe20000000000 */
[----:B------:R-:W-:Y:S02]  /*7500*/  FSEL R15, R35, -INF , !P4 ;  /* 0xff800000230f7808 */ /* 0x000fe40006000000 */
[----:B------:R-:W-:Y:S02]  /*7510*/  FMNMX.FTZ R14, R17, R14, !PT ;  /* 0x0000000e110e7209 */ /* 0x000fe40007810000 */
[----:B------:R-:W-:Y:S02]  /*7520*/  FMNMX.FTZ R12, R25, R12, !PT ;  /* 0x0000000c190c7209 */ /* 0x000fe40007810000 */
[----:B------:R-:W-:Y:S01]  /*7530*/  ISETP.GE.AND P3, PT, R8, R2, PT ;  /* 0x000000020800720c */ /* 0x000fe20003f66270 */
[----:B------:R-:W-:Y:S01]  /*7540*/  VIADD R8, R4, 0x28 ;  /* 0x0000002804087836 */ /* 0x000fe20000000000 */
[----:B------:R-:W-:-:S02]  /*7550*/  ISETP.GE.AND P5, PT, R6, R167, PT ;  /* 0x000000a70600720c */ /* 0x000fc40003fa6270 */
[----:B------:R-:W-:Y:S02]  /*7560*/  FMNMX.FTZ R14, R15, R14, !PT ;  /* 0x0000000e0f0e7209 */ /* 0x000fe40007810000 */
[----:B------:R-:W-:Y:S02]  /*7570*/  FMNMX.FTZ R12, R27, R12, !PT ;  /* 0x0000000c1b0c7209 */ /* 0x000fe40007810000 */
[----:B------:R-:W-:Y:S02]  /*7580*/  FSEL R9, R22, -INF , !P2 ;  /* 0xff80000016097808 */ /* 0x000fe40005000000 */
[----:B------:R-:W-:Y:S01]  /*7590*/  ISETP.GE.AND P2, PT, R6, R2, PT ;  /* 0x000000020600720c */ /* 0x000fe20003f46270 */
[----:B------:R-:W-:Y:S01]  /*75a0*/  VIADD R6, R4, 0x29 ;  /* 0x0000002904067836 */ /* 0x000fe20000000000 */
[----:B------:R-:W-:Y:S02]  /*75b0*/  ISETP.GE.AND P4, PT, R8, R167, PT ;  /* 0x000000a70800720c */ /* 0x000fe40003f86270 */
[----:B------:R-:W-:-:S02]  /*75c0*/  FSEL R191, R191, -INF , !P5 ;  /* 0xff800000bfbf7808 */ /* 0x000fc40006800000 */
[----:B------:R-:W-:Y:S02]  /*75d0*/  FMNMX.FTZ R14, R245, R14, !PT ;  /* 0x0000000ef50e7209 */ /* 0x000fe40007810000 */
[----:B------:R-:W-:Y:S02]  /*75e0*/  FMNMX.FTZ R12, R13, R12, !PT ;  /* 0x0000000c0d0c7209 */ /* 0x000fe40007810000 */
[----:B------:R-:W-:Y:S02]  /*75f0*/  FSEL R213, R213, -INF , !P3 ;  /* 0xff800000d5d57808 */ /* 0x000fe40005800000 */
[----:B------:R-:W-:Y:S02]  /*7600*/  ISETP.GE.AND P3, PT, R6, R167, PT ;  /* 0x000000a70600720c */ /* 0x000fe40003f66270 */
[----:B------:R-:W-:Y:S02]  /*7610*/  FSEL R215, R215, -INF , !P4 ;  /* 0xff800000d7d77808 */ /* 0x000fe40006000000 */
[----:B------:R-:W-:-:S02]  /*7620*/  FMNMX.FTZ R14, R191, R14, !PT ;  /* 0x0000000ebf0e7209 */ /* 0x000fc40007810000 */
[----:B------:R-:W-:Y:S02]  /*7630*/  FMNMX.FTZ R12, R11, R12, !PT ;  /* 0x0000000c0b0c7209 */ /* 0x000fe40007810000 */
[----:B------:R-:W-:Y:S02]  /*7640*/  FSEL R21, R16, -INF , !P1 ;  /* 0xff80000010157808 */ /* 0x000fe40004800000 */
[----:B------:R-:W-:Y:S01]  /*7650*/  ISETP.GE.AND P1, PT, R8, R2, PT ;  /* 0x000000020800720c */ /* 0x000fe20003f26270 */
[----:B------:R-:W-:Y:S01]  /*7660*/  VIADD R8, R4, 0x31 ;  /* 0x0000003104087836 */ /* 0x000fe20000000000 */
[----:B------:R-:W-:Y:S02]  /*7670*/  ISETP.GE.AND P5, PT, R10, R167, PT ;  /* 0x000000a70a00720c */ /* 0x000fe40003fa6270 */
[----:B------:R-:W-:Y:S02]  /*7680*/  FSEL R193, R193, -INF , !P3 ;  /* 0xff800000c1c17808 */ /* 0x000fe40005800000 */
[----:B------:R-:W-:-:S02]  /*7690*/  FMNMX.FTZ R14, R215, R14, !PT ;  /* 0x0000000ed70e7209 */ /* 0x000fc40007810000 */
[----:B------:R-:W-:Y:S02]  /*76a0*/  FMNMX.FTZ R12, R9, R12, !PT ;  /* 0x0000000c090c7209 */ /* 0x000fe40007810000 */
[----:B------:R-:W-:Y:S01]  /*76b0*/  ISETP.GE.AND P0, PT, R6, R2, PT ;  /* 0x000000020600720c */ /* 0x000fe20003f06270 */
[----:B------:R-:W-:Y:S01]  /*76c0*/  VIADD R6, R4, 0x38 ;  /* 0x0000003804067836 */ /* 0x000fe20000000000 */
[----:B------:R-:W-:Y:S01]  /*76d0*/  ISETP.GE.AND P4, PT, R8, R167, PT ;  /* 0x000000a70800720c */ /* 0x000fe20003f86270 */
[----:B------:R-:W-:Y:S01]  /*76e0*/  VIADD R4, R4, 0x39 ;  /* 0x0000003904047836 */ /* 0x000fe20000000000 */
[----:B------:R-:W-:Y:S02]  /*76f0*/  FSEL R209, R209, -INF , !P5 ;  /* 0xff800000d1d17808 */ /* 0x000fe40006800000 */
[----:B------:R-:W-:Y:S02]  /*7700*/  FMNMX.FTZ R14, R193, R14, !PT ;  /* 0x0000000ec10e7209 */ /* 0x000fe40007810000 */
[----:B------:R-:W-:-:S02]  /*7710*/  FMNMX.FTZ R12, R21, R12, !PT ;  /* 0x0000000c150c7209 */ /* 0x000fc40007810000 */
[-C--:B------:R-:W-:Y:S02]  /*7720*/  ISETP.GE.AND P3, PT, R6, R167.reuse, PT ;  /* 0x000000a70600720c */ /* 0x080fe40003f66270 */
[----:B------:R-:W-:Y:S02]  /*7730*/  FSEL R207, R207, -INF , !P4 ;  /* 0xff800000cfcf7808 */ /* 0x000fe40006000000 */
[----:B------:R-:W-:Y:S02]  /*7740*/  FMNMX.FTZ R14, R209, R14, !PT ;  /* 0x0000000ed10e7209 */ /* 0x000fe40007810000 */
[----:B------:R-:W-:Y:S02]  /*7750*/  FSEL R195, R195, -INF , !P2 ;  /* 0xff800000c3c37808 */ /* 0x000fe40005000000 */
[----:B------:R-:W-:Y:S02]  /*7760*/  FMNMX.FTZ R12, R213, R12, !PT ;  /* 0x0000000cd50c7209 */ /* 0x000fe40007810000 */
[----:B------:R-:W-:-:S02]  /*7770*/  ISETP.GE.AND P5, PT, R4, R167, PT ;  /* 0x000000a70400720c */ /* 0x000fc40003fa6270 */
[----:B------:R-:W-:Y:S02]  /*7780*/  FSEL R205, R205, -INF , !P3 ;  /* 0xff800000cdcd7808 */ /* 0x000fe40005800000 */
[----:B------:R-:W-:Y:S02]  /*7790*/  FMNMX.FTZ R14, R207, R14, !PT ;  /* 0x0000000ecf0e7209 */ /* 0x000fe40007810000 */
[----:B------:R-:W-:Y:S02]  /*77a0*/  FSEL R211, R211, -INF , !P1 ;  /* 0xff800000d3d37808 */ /* 0x000fe40004800000 */
[----:B------:R-:W-:Y:S02]  /*77b0*/  FMNMX.FTZ R12, R195, R12, !PT ;  /* 0x0000000cc30c7209 */ /* 0x000fe40007810000 */
[----:B------:R-:W-:Y:S02]  /*77c0*/  FSEL R203, R203, -INF , !P5 ;  /* 0xff800000cbcb7808 */ /* 0x000fe40006800000 */
[----:B------:R-:W-:-:S02]  /*77d0*/  FMNMX.FTZ R14, R205, R14, !PT ;  /* 0x0000000ecd0e7209 */ /* 0x000fc40007810000 */
[----:B------:R-:W-:Y:S02]  /*77e0*/  ISETP.GE.AND P1, PT, R10, R2, PT ;  /* 0x000000020a00720c */ /* 0x000fe40003f26270 */
[----:B------:R-:W-:Y:S02]  /*77f0*/  FSEL R197, R197, -INF , !P0 ;  /* 0xff800000c5c57808 */ /* 0x000fe40004000000 */
[----:B------:R-:W-:Y:S02]  /*7800*/  FMNMX.FTZ R12, R211, R12, !PT ;  /* 0x0000000cd30c7209 */ /* 0x000fe40007810000 */
[----:B------:R-:W-:Y:S02]  /*7810*/  FMNMX.FTZ R10, R203, R14, !PT ;  /* 0x0000000ecb0a7209 */ /* 0x000fe40007810000 */
[----:B------:R-:W-:Y:S02]  /*7820*/  ISETP.GE.AND P0, PT, R8, R2, PT ;  /* 0x000000020800720c */ /* 0x000fe40003f06270 */
[----:B------:R-:W-:Y:S01]  /*7830*/  FSEL R201, R201, -INF , !P1 ;  /* 0xff800000c9c97808 */ /* 0x000fe20004800000 */
[----:B------:R-:W1:Y:S01]  /*7840*/  SHFL.BFLY PT, R33, R10, 0x2, 0x1f ;  /* 0x0c401f000a217f89 */ /* 0x000e6200000e0000 */
[----:B------:R-:W-:-:S02]  /*7850*/  FMNMX.FTZ R12, R197, R12, !PT ;  /* 0x0000000cc50c7209 */ /* 0x000fc40007810000 */
[----:B------:R-:W-:Y:S02]  /*7860*/  ISETP.GE.AND P1, PT, R6, R2, PT ;  /* 0x000000020600720c */ /* 0x000fe40003f26270 */
[----:B------:R-:W-:Y:S02]  /*7870*/  FSEL R199, R199, -INF , !P0 ;  /* 0xff800000c7c77808 */ /* 0x000fe40004000000 */
[----:B------:R-:W-:Y:S02]  /*7880*/  FMNMX.FTZ R12, R201, R12, !PT ;  /* 0x0000000cc90c7209 */ /* 0x000fe40007810000 */
[----:B------:R-:W-:Y:S02]  /*7890*/  ISETP.GE.AND P0, PT, R4, R2, PT ;  /* 0x000000020400720c */ /* 0x000fe40003f06270 */
[----:B------:R-:W-:Y:S02]  /*78a0*/  FSEL R171, R171, -INF , !P1 ;  /* 0xff800000abab7808 */ /* 0x000fe40004800000 */
[----:B------:R-:W-:-:S02]  /*78b0*/  FMNMX.FTZ R12, R199, R12, !PT ;  /* 0x0000000cc70c7209 */ /* 0x000fc40007810000 */
[----:B------:R-:W-:Y:S02]  /*78c0*/  FSEL R169, R169, -INF , !P0 ;  /* 0xff800000a9a97808 */ /* 0x000fe40004000000 */
[----:B------:R-:W-:-:S04]  /*78d0*/  FMNMX.FTZ R12, R171, R12, !PT ;  /* 0x0000000cab0c7209 */ /* 0x000fc80007810000 */
[----:B------:R-:W-:Y:S02]  /*78e0*/  FMNMX.FTZ R41, R169, R12, !PT ;  /* 0x0000000ca9297209 */ /* 0x000fe40007810000 */
        /* <DEDUP_REMOVED lines=14> */
[--C-:B------:R-:W-:Y:S01]  /*79d0*/  FFMA.FTZ R180, R19, UR20, -R170.reuse ;  /* 0x0000001413b47c23 */ /* 0x100fe200080108aa */
[--C-:B------:R-:W-:Y:S01]  /*79e0*/  FFMA.FTZ R178, R17, UR20, -R170.reuse ;  /* 0x0000001411b27c23 */ /* 0x100fe200080108aa */
[----:B------:R-:W-:Y:S01]  /*79f0*/  MUFU.EX2 R187, R187 ;  /* 0x000000bb00bb7308 */ /* 0x000fe20000000800 */
[----:B------:R-:W2:Y:S01]  /*7a00*/  LDSM.16.MT88.4 R16, [R232+0x16000] ;  /* 0x01600000e810783b */ /* 0x000ea20000004200 */
        /* <DEDUP_REMOVED lines=26> */
[----:B------:R-:W4:Y:S01]  /*7bb0*/  LDSM.16.MT88.4 R12, [R236+0x10800] ;  /* 0x01080000ec0c783b */ /* 0x000f220000004200 */
[----:B-1----:R-:W-:Y:S01]  /*7bc0*/  F2FP.F16.F32.PACK_AB R128, R186, R187 ;  /* 0x000000bbba80723e */ /* 0x002fe200000000ff */
[--C-:B------:R-:W-:Y:S01]  /*7bd0*/  FFMA.FTZ R0, R21, UR20, -R168.reuse ;  /* 0x0000001415007c23 */ /* 0x100fe200080108a8 */
[--C-:B------:R-:W-:Y:S01]  /*7be0*/  FFMA.FTZ R194, R213, UR20, -R168.reuse ;  /* 0x00000014d5c27c23 */ /* 0x100fe200080108a8 */
[----:B------:R-:W-:Y:S01]  /*7bf0*/  MUFU.EX2 R188, R188 ;  /* 0x000000bc00bc7308 */ /* 0x000fe20000000800 */
[----:B------:R-:W1:Y:S01]  /*7c00*/  LDSM.16.MT88.4 R8, [R234+0x10800] ;  /* 0x01080000ea08783b */ /* 0x000e620000004200 */
[--C-:B------:R-:W-:Y:S01]  /*7c10*/  FFMA.FTZ R195, R195, UR20, -R168.reuse ;  /* 0x00000014c3c37c23 */ /* 0x100fe200080108a8 */
[--C-:B------:R-:W-:Y:S01]  /*7c20*/  FFMA.FTZ R196, R211, UR20, -R168.reuse ;  /* 0x00000014d3c47c23 */ /* 0x100fe200080108a8 */
[--C-:B------:R-:W-:Y:S01]  /*7c30*/  FFMA.FTZ R197, R197, UR20, -R168.reuse ;  /* 0x00000014c5c57c23 */ /* 0x100fe200080108a8 */
[----:B------:R-:W5:Y:S01]  /*7c40*/  LDSM.16.MT88.4 R20, [R232+0x10800] ;  /* 0x01080000e814783b */ /* 0x000f620000004200 */
[--C-:B------:R-:W-:Y:S01]  /*7c50*/  FFMA.FTZ R202, R199, UR20, -R168.reuse ;  /* 0x00000014c7ca7c23 */ /* 0x100fe200080108a8 */
[--C-:B------:R-:W-:Y:S01]  /*7c60*/  FFMA.FTZ R201, R201, UR20, -R168.reuse ;  /* 0x00000014c9c97c23 */ /* 0x100fe200080108a8 */
[----:B------:R-:W2:Y:S01]  /*7c70*/  MUFU.EX2 R189, R189 ;  /* 0x000000bd00bd7308 */ /* 0x000ea20000000800 */
[----:B---3--:R-:W-:Y:S01]  /*7c80*/  F2FP.F16.F32.PACK_AB R130, R182, R185 ;  /* 0x000000b9b682723e */ /* 0x008fe200000000ff */
        /* <DEDUP_REMOVED lines=10> */
[----:B------:R-:W3:Y:S01]  /*7d30*/  MUFU.EX2 R183, R183 ;  /* 0x000000b700b77308 */ /* 0x000ee20000000800 */
[----:B--2---:R-:W-:Y:S01]  /*7d40*/  F2FP.F16.F32.PACK_AB R129, R189, R188 ;  /* 0x000000bcbd81723e */ /* 0x004fe200000000ff */
[----:B------:R-:W-:-:S06]  /*7d50*/  FADD.FTZ R189, R188, R189 ;  /* 0x000000bdbcbd7221 */ /* 0x000fcc0000010000 */
[----:B------:R-:W-:Y:S08]  /*7d60*/  MUFU.EX2 R181, R181 ;  /* 0x000000b500b57308 */ /* 0x000ff00000000800 */
[----:B------:R-:W2:Y:S01]  /*7d70*/  MUFU.EX2 R180, R180 ;  /* 0x000000b400b47308 */ /* 0x000ea20000000800 */
[----:B---3--:R-:W-:-:S07]  /*7d80*/  F2FP.F16.F32.PACK_AB R131, R183, R184 ;  /* 0x000000b8b783723e */ /* 0x008fce00000000ff */
[C---:B------:R-:W-:Y:S01]  /*7d90*/  HMMA.16816.F32 R160, R128.reuse, R156, RZ ;  /* 0x0000009c80a0723c */ /* 0x040fe200000018ff */
[----:B------:R-:W-:Y:S05]  /*7da0*/  MUFU.EX2 R178, R178 ;  /* 0x000000b200b27308 */ /* 0x000fea0000000800 */
[----:B------:R-:W-:Y:S03]  /*7db0*/  HMMA.16816.F32 R152, R128, R148, RZ ;  /* 0x000000948098723c */ /* 0x000fe600000018ff */
        /* <DEDUP_REMOVED lines=37> */
[----:B------:R-:W3:Y:S03]  /*8010*/  MUFU.EX2 R207, R207 ;  /* 0x000000cf00cf7308 */ /* 0x000ee60000000800 */
        /* <DEDUP_REMOVED lines=14> */
[C---:B------:R-:W-:Y:S06]  /*8100*/  HMMA.16816.F32 R120, R128.reuse, R122, RZ ;  /* 0x0000007a8078723c */ /* 0x040fec00000018ff */
[C---:B------:R-:W-:Y:S06]  /*8110*/  HMMA.16816.F32 R124, R128.reuse, R16, RZ ;  /* 0x00000010807c723c */ /* 0x040fec00000018ff */
[----:B------:R-:W-:Y:S01]  /*8120*/  HMMA.16816.F32 R128, R128, R18, RZ ;  /* 0x000000128080723c */ /* 0x000fe200000018ff */
[----:B------:R-:W2:Y:S05]  /*8130*/  LDSM.16.MT88.4 R16, [R232+0x12800] ;  /* 0x01280000e810783b */ /* 0x000eaa0000004200 */
[C---:B----4-:R-:W-:Y:S06]  /*8140*/  HMMA.16816.F32 R160, R28.reuse, R12, R160 ;  /* 0x0000000c1ca0723c */ /* 0x050fec00000018a0 */
[C---:B------:R-:W-:Y:S01]  /*8150*/  HMMA.16816.F32 R156, R28.reuse, R14, R156 ;  /* 0x0000000e1c9c723c */ /* 0x040fe2000000189c */
[----:B------:R-:W4:Y:S05]  /*8160*/  LDSM.16.MT88.4 R12, [R233+0x12800] ;  /* 0x01280000e90c783b */ /* 0x000f2a0000004200 */
[C---:B-1----:R-:W-:Y:S06]  /*8170*/  HMMA.16816.F32 R152, R28.reuse, R8, R152 ;  /* 0x000000081c98723c */ /* 0x042fec0000001898 */
[C---:B------:R-:W-:Y:S01]  /*8180*/  HMMA.16816.F32 R148, R28.reuse, R10, R148 ;  /* 0x0000000a1c94723c */ /* 0x040fe20000001894 */
[----:B------:R-:W1:Y:S05]  /*8190*/  LDSM.16.MT88.4 R8, [R236+0x14800] ;  /* 0x01480000ec08783b */ /* 0x000e6a0000004200 */
        /* <DEDUP_REMOVED lines=33> */
[C---:B---3--:R-:W-:Y:S06]  /*83b0*/  HMMA.16816.F32 R116, R28.reuse, R4, R116 ;  /* 0x000000041c74723c */ /* 0x048fec0000001874 */
        /* <DEDUP_REMOVED lines=92> */
[----:B------:R-:W3:Y:S01]  /*8980*/  LDSM.16.MT88.4 R24, [R233+0x15800] ;  /* 0x01580000e918783b */ /* 0x000ee20000004200 */
[----:B------:R-:W-:Y:S01]  /*8990*/  FADD.FTZ R173, R173, R178 ;  /* 0x000000b2adad7221 */ /* 0x000fe20000010000 */
[----:B------:R-:W-:-:S03]  /*89a0*/  FADD.FTZ R194, R194, R177 ;  /* 0x000000b1c2c27221 */ /* 0x000fc60000010000 */
[----:B----4-:R-:W-:Y:S01]  /*89b0*/  HMMA.16816.F32 R68, R4, R12, R68 ;  /* 0x0000000c0444723c */ /* 0x010fe20000001844 */
[----:B------:R-:W-:Y:S01]  /*89c0*/  FADD.FTZ R190, R190, R173 ;  /* 0x000000adbebe7221 */ /* 0x000fe20000010000 */
[----:B------:R-:W-:-:S03]  /*89d0*/  FADD.FTZ R195, R195, R194 ;  /* 0x000000c2c3c37221 */ /* 0x000fc60000010000 */
[----:B------:R-:W-:Y:S01]  /*89e0*/  FADD.FTZ R191, R191, R190 ;  /* 0x000000bebfbf7221 */ /* 0x000fe20000010000 */
[----:B------:R-:W-:Y:S01]  /*89f0*/  HMMA.16816.F32 R72, R4, R14, R72 ;  /* 0x0000000e0448723c */ /* 0x000fe20000001848 */
[----:B------:R-:W4:Y:S01]  /*8a00*/  LDSM.16.MT88.4 R12, [R233+0x17800] ;  /* 0x01780000e90c783b */ /* 0x000f220000004200 */
        /* <DEDUP_REMOVED lines=21> */
[C---:B---3--:R-:W-:Y:S06]  /*8b60*/  HMMA.16816.F32 R84, R4.reuse, R24, R84 ;  /* 0x000000180454723c */ /* 0x048fec0000001854 */
[C---:B------:R-:W-:Y:S06]  /*8b70*/  HMMA.16816.F32 R88, R4.reuse, R26, R88 ;  /* 0x0000001a0458723c */ /* 0x040fec0000001858 */
[C---:B------:R-:W-:Y:S06]  /*8b80*/  HMMA.16816.F32 R104, R4.reuse, R22, R104 ;  /* 0x000000160468723c */ /* 0x040fec0000001868 */
[C---:B------:R-:W-:Y:S06]  /*8b90*/  HMMA.16816.F32 R112, R4.reuse, R18, R112 ;  /* 0x000000120470723c */ /* 0x040fec0000001870 */
[C---:B----4-:R-:W-:Y:S06]  /*8ba0*/  HMMA.16816.F32 R116, R4.reuse, R12, R116 ;  /* 0x0000000c0474723c */ /* 0x050fec0000001874 */
        /* <DEDUP_REMOVED lines=86> */
.L_x_1651:
[----:B------:R-:W-:-:S04]  /*9110*/  ULEA UR4, -UR6, URZ, 0x6 ;  /* 0x0000003f06047291 */ /* 0x000fc8000f8e313f */
[----:B------:R-:W-:Y:S02]  /*9120*/  USHF.R.S32.HI UR7, URZ, 0x1f, UR4 ;  /* 0x0000001f3f077899 */ /* 0x000fe40008011404 */
[----:B------:R-:W-:-:S04]  /*9130*/  MOV R7, UR4 ;  /* 0x0000000400077c02 */ /* 0x000fc80008000f00 */
[----:B------:R-:W-:-:S07]  /*9140*/  MOV R11, UR7 ;  /* 0x00000007000b7c02 */ /* 0x000fce0008000f00 */
.L_x_1652:
[C---:B------:R-:W-:Y:S01]  /*9150*/  VIADD R4, R244.reuse, 0x40 ;  /* 0x00000040f4047836 */ /* 0x040fe20000000000 */
[----:B------:R-:W-:Y:S01]  /*9160*/  ULDC UR4, c[0x0][0x2d0] ;  /* 0x0000b40000047ab9 */ /* 0x000fe20000000800 */
[----:B------:R-:W-:Y:S01]  /*9170*/  VIADD R0, R244, 0x80 ;  /* 0x00000080f4007836 */ /* 0x000fe20000000000 */
[C---:B------:R-:W-:Y:S01]  /*9180*/  LEA R208, P5, R7.reuse, R250, 0x1 ;  /* 0x000000fa07d07211 */ /* 0x040fe200078a08ff */
[----:B------:R-:W-:Y:S01]  /*9190*/  UISETP.GT.AND UP0, UPT, UR11, UR10, UPT ;  /* 0x0000000a0b00728c */ /* 0x000fe2000bf04270 */
[----:B------:R-:W-:Y:S02]  /*91a0*/  ISETP.GE.AND P4, PT, R4, UR4, PT ;  /* 0x0000000404007c0c */ /* 0x000fe4000bf86270 */
[----:B------:R-:W-:Y:S01]  /*91b0*/  ISETP.GE.AND P3, PT, R0, UR4, PT ;  /* 0x0000000400007c0c */ /* 0x000fe2000bf66270 */
[C---:B------:R-:W-:Y:S01]  /*91c0*/  VIADD R0, R244.reuse, 0xc0 ;  /* 0x000000c0f4007836 */ /* 0x040fe20000000000 */
        /* <DEDUP_REMOVED lines=90> */
[----:B------:R1:W-:Y:S01]  /*9770*/  @!P2 LDGSTS.E.BYPASS.LTC128B.128 [R243+0x16800], desc[UR22][R12.64+0x180] ;  /* 0x168001800cf3afae */ /* 0x0003e2000b901d56 */
[----:B------:R-:W-:-:S02]  /*9780*/  @!P2 LEA.HI.X R33, R0, UR25, R5, 0x1, P1 ;  /* 0x000000190021ac11 */ /* 0x000fc400088f0c05 */
[----:B------:R-:W-:Y:S01]  /*9790*/  @!P3 IADD3 R0, P1, R9, R174, RZ ;  /* 0x000000ae0900b210 */ /* 0x000fe20007f3e0ff */
[--C-:B------:R-:W-:Y:S01]  /*97a0*/  @!P4 IMAD.X R29, R7, 0x1, R172.reuse, P6 ;  /* 0x00000001071dc824 */ /* 0x100fe200030e06ac */
[C---:B------:R-:W-:Y:S01]  /*97b0*/  @!P5 LEA.HI.X R35, R9.reuse, R252, R7, 0x1, P0 ;  /* 0x000000fc0923d211 */ /* 0x040fe200000f0c07 */
[----:B------:R-:W-:Y:S01]  /*97c0*/  @P5 STS.128 [R243+0x11000], RZ ;  /* 0x011000fff3005388 */ /* 0x000fe20000000c00 */
[----:B------:R-:W-:Y:S01]  /*97d0*/  @!P2 IADD3 R9, P0, R9, R174, RZ ;  /* 0x000000ae0909a210 */ /* 0x000fe20007f1e0ff */
[C-C-:B------:R-:W-:Y:S01]  /*97e0*/  @!P3 IMAD.X R5, R7.reuse, 0x1, R172.reuse, P1 ;  /* 0x000000010705b824 */ /* 0x140fe200008e06ac */
[----:B------:R-:W-:Y:S01]  /*97f0*/  @!P4 LEA R6, P6, R4, UR24, 0x1 ;  /* 0x000000180406cc11 */ /* 0x000fe2000f8c08ff */
[----:B------:R-:W-:Y:S01]  /*9800*/  @!PT LDS RZ, [RZ] ;  /* 0x00000000fffff984 */ /* 0x000fe20000000800 */
[----:B------:R-:W-:Y:S01]  /*9810*/  @!PT LDS RZ, [RZ] ;  /* 0x00000000fffff984 */ /* 0x000fe20000000800 */
[----:B------:R-:W-:Y:S01]  /*9820*/  @!PT LDS RZ, [RZ] ;  /* 0x00000000fffff984 */ /* 0x000fe20000000800 */
[----:B------:R-:W-:Y:S01]  /*9830*/  @!P5 LDGSTS.E.BYPASS.LTC128B.128 [R243+0x11000], desc[UR22][R22.64] ;  /* 0x1100000016f3dfae */ /* 0x000fe2000b901d56 */
[----:B------:R-:W-:Y:S01]  /*9840*/  @!P3 LEA R168, P1, R0, UR24, 0x1 ;  /* 0x0000001800a8bc11 */ /* 0x000fe2000f8208ff */
[----:B------:R-:W-:Y:S01]  /*9850*/  @!P2 IMAD.X R172, R7, 0x1, R172, P0 ;  /* 0x0000000107aca824 */ /* 0x000fe200000e06ac */
[----:B------:R-:W-:Y:S01]  /*9860*/  @!P4 LEA.HI.X R7, R4, UR25, R29, 0x1, P6 ;  /* 0x000000190407cc11 */ /* 0x000fe2000b0f0c1d */
[----:B------:R-:W-:Y:S01]  /*9870*/  @P4 STS.128 [R243+0x13000], RZ ;  /* 0x013000fff3004388 */ /* 0x000fe20000000c00 */
[C---:B------:R-:W-:Y:S01]  /*9880*/  @!P2 LEA R4, P0, R9.reuse, UR24, 0x1 ;  /* 0x000000180904ac11 */ /* 0x040fe2000f8008ff */
[----:B------:R-:W-:Y:S01]  /*9890*/  IMAD.MOV.U32 R252, RZ, RZ, R209 ;  /* 0x000000fffffc7224 */ /* 0x000fe200078e00d1 */
[----:B------:R-:W-:Y:S01]  /*98a0*/  @!P3 LEA.HI.X R169, R0, UR25, R5, 0x1, P1 ;  /* 0x0000001900a9bc11 */ /* 0x000fe200088f0c05 */
[----:B------:R-:W-:Y:S01]  /*98b0*/  @!PT LDS RZ, [RZ] ;  /* 0x00000000fffff984 */ /* 0x000fe20000000800 */
[----:B------:R-:W-:Y:S01]  /*98c0*/  @!PT LDS RZ, [RZ] ;  /* 0x00000000fffff984 */ /* 0x000fe20000000800 */
[----:B------:R-:W-:Y:S01]  /*98d0*/  @!PT LDS RZ, [RZ] ;  /* 0x00000000fffff984 */ /* 0x000fe20000000800 */
[----:B------:R-:W-:Y:S01]  /*98e0*/  @!P4 LDGSTS.E.BYPASS.LTC128B.128 [R243+0x13000], desc[UR22][R20.64+0x80] ;  /* 0x1300008014f3cfae */ /* 0x000fe2000b901d56 */
[----:B------:R-:W-:-:S03]  /*98f0*/  @!P2 LEA.HI.X R5, R9, UR25, R172, 0x1, P0 ;  /* 0x000000190905ac11 */ /* 0x000fc600080f0cac */
        /* <DEDUP_REMOVED lines=32> */
[----:B------:R-:W5:Y:S04]  /*9b00*/  LDSM.16.M88.4 R28, [R241+0x8800] ;  /* 0x00880000f11c783b */ /* 0x000f680000000200 */
[----:B------:R-:W5:Y:S04]  /*9b10*/  LDSM.16.M88.4 R184, [R241+0x9000] ;  /* 0x00900000f1b8783b */ /* 0x000f680000000200 */
[----:B------:R-:W5:Y:S04]  /*9b20*/  LDSM.16.M88.4 R192, [R241+0x9800] ;  /* 0x00980000f1c0783b */ /* 0x000f680000000200 */
[----:B--2---:R-:W-:Y:S04]  /*9b30*/  LDSM.16.M88.4 R8, [R240] ;  /* 0x00000000f008783b */ /* 0x004fe80000000200 */
[----:B------:R-:W2:Y:S04]  /*9b40*/  LDSM.16.M88.4 R172, [R239] ;  /* 0x00000000efac783b */ /* 0x000ea80000000200 */
[----:B------:R-:W2:Y:S04]  /*9b50*/  LDSM.16.M88.4 R24, [R231] ;  /* 0x00000000e718783b */ /* 0x000ea80000000200 */
[----:B------:R-:W2:Y:S04]  /*9b60*/  LDSM.16.M88.4 R196, [R230] ;  /* 0x00000000e6c4783b */ /* 0x000ea80000000200 */
[----:B---3--:R-:W3:Y:S04]  /*9b70*/  LDSM.16.M88.4 R168, [R229] ;  /* 0x00000000e5a8783b */ /* 0x008ee80000000200 */
[----:B------:R-:W-:Y:S01]  /*9b80*/  LDSM.16.M88.4 R20, [R238] ;  /* 0x00000000ee14783b */ /* 0x000fe20000000200 */
[C---:B-1----:R-:W-:Y:S03]  /*9b90*/  HMMA.16816.F32 R16, R176.reuse, R12, RZ ;  /* 0x0000000cb010723c */ /* 0x042fe600000018ff */
[----:B----4-:R-:W1:Y:S04]  /*9ba0*/  LDSM.16.M88.4 R4, [R235+0x8000] ;  /* 0x00800000eb04783b */ /* 0x010e680000000200 */
[----:B------:R-:W-:Y:S01]  /*9bb0*/  LDSM.16.M88.4 R200, [R228+0x1800] ;  /* 0x00180000e4c8783b */ /* 0x000fe20000000200 */
[C---:B-----5:R-:W-:Y:S03]  /*9bc0*/  HMMA.16816.F32 R32, R176.reuse, R28, RZ ;  /* 0x0000001cb020723c */ /* 0x060fe600000018ff */
[----:B------:R-:W0:Y:S03]  /*9bd0*/  LDGDEPBAR ;  /* 0x00000000000079af */ /* 0x000e260000000000 */
[C---:B------:R-:W-:Y:S06]  /*9be0*/  HMMA.16816.F32 R12, R176.reuse, R14, RZ ;  /* 0x0000000eb00c723c */ /* 0x040fec00000018ff */
[C---:B------:R-:W-:Y:S06]  /*9bf0*/  HMMA.16816.F32 R28, R176.reuse, R30, RZ ;  /* 0x0000001eb01c723c */ /* 0x040fec00000018ff */
[C---:B------:R-:W-:Y:S06]  /*9c00*/  HMMA.16816.F32 R188, R176.reuse, R184, RZ ;  /* 0x000000b8b0bc723c */ /* 0x040fec00000018ff */
[C---:B------:R-:W-:Y:S06]  /*9c10*/  HMMA.16816.F32 R184, R176.reuse, R186, RZ ;  /* 0x000000bab0b8723c */ /* 0x040fec00000018ff */
[C---:B------:R-:W-:Y:S06]  /*9c20*/  HMMA.16816.F32 R180, R176.reuse, R192, RZ ;  /* 0x000000c0b0b4723c */ /* 0x040fec00000018ff */
[----:B------:R-:W-:Y:S01]  /*9c30*/  HMMA.16816.F32 R176, R176, R194, RZ ;  /* 0x000000c2b0b0723c */ /* 0x000fe200000018ff */
[----:B------:R-:W4:Y:S05]  /*9c40*/  LDSM.16.M88.4 R192, [R235+0x8800] ;  /* 0x00880000ebc0783b */ /* 0x000f2a0000000200 */
[C---:B--2---:R-:W-:Y:S06]  /*9c50*/  HMMA.16816.F32 R16, R8.reuse, R172, R16 ;  /* 0x000000ac0810723c */ /* 0x044fec0000001810 */
[C---:B------:R-:W-:Y:S01]  /*9c60*/  HMMA.16816.F32 R12, R8.reuse, R174, R12 ;  /* 0x000000ae080c723c */ /* 0x040fe2000000180c */
[----:B------:R-:W2:Y:S05]  /*9c70*/  LDSM.16.M88.4 R172, [R235+0x9000] ;  /* 0x00900000ebac783b */ /* 0x000eaa0000000200 */
[C---:B------:R-:W-:Y:S06]  /*9c80*/  HMMA.16816.F32 R32, R8.reuse, R24, R32 ;  /* 0x000000180820723c */ /* 0x040fec0000001820 */
[C---:B------:R-:W-:Y:S01]  /*9c90*/  HMMA.16816.F32 R28, R8.reuse, R26, R28 ;  /* 0x0000001a081c723c */ /* 0x040fe2000000181c */
[----:B------:R-:W5:Y:S05]  /*9ca0*/  LDSM.16.M88.4 R24, [R235+0x9800] ;  /* 0x00980000eb18783b */ /* 0x000f6a0000000200 */
[C---:B------:R-:W-:Y:S06]  /*9cb0*/  HMMA.16816.F32 R188, R8.reuse, R196, R188 ;  /* 0x000000c408bc723c */ /* 0x040fec00000018bc */
[C---:B------:R-:W-:Y:S01]  /*9cc0*/  HMMA.16816.F32 R184, R8.reuse, R198, R184 ;  /* 0x000000c608b8723c */ /* 0x040fe200000018b8 */
[----:B------:R-:W-:Y:S05]  /*9cd0*/  LDSM.16.M88.4 R196, [R237] ;  /* 0x00000000edc4783b */ /* 0x000fea0000000200 */
[C---:B---3--:R-:W-:Y:S06]  /*9ce0*/  HMMA.16816.F32 R180, R8.reuse, R168, R180 ;  /* 0x000000a808b4723c */ /* 0x048fec00000018b4 */
[----:B------:R-:W-:Y:S01]  /*9cf0*/  HMMA.16816.F32 R176, R8, R170, R176 ;  /* 0x000000aa08b0723c */ /* 0x000fe200000018b0 */
[----:B------:R-:W3:Y:S04]  /*9d00*/  LDSM.16.M88.4 R168, [R228] ;  /* 0x00000000e4a8783b */ /* 0x000ee80000000200 */
[----:B------:R-:W3:Y:S01]  /*9d10*/  LDSM.16.M88.4 R8, [R228+0x800] ;  /* 0x00080000e408783b */ /* 0x000ee20000000200 */
[C---:B-1----:R-:W-:Y:S06]  /*9d20*/  HMMA.16816.F32 R16, R20.reuse, R4, R16 ;  /* 0x000000041410723c */ /* 0x042fec0000001810 */
[C---:B------:R-:W-:Y:S01]  /*9d30*/  HMMA.16816.F32 R12, R20.reuse, R6, R12 ;  /* 0x00000006140c723c */ /* 0x040fe2000000180c */
[----:B------:R-:W1:Y:S05]  /*9d40*/  LDSM.16.M88.4 R4, [R228+0x1000] ;  /* 0x00100000e404783b */ /* 0x000e6a0000000200 */
[C---:B----4-:R-:W-:Y:S06]  /*9d50*/  HMMA.16816.F32 R32, R20.reuse, R192, R32 ;  /* 0x000000c01420723c */ /* 0x050fec0000001820 */
        /* <DEDUP_REMOVED lines=14> */
[----:B------:R-:W-:Y:S05]  /*9e40*/  LDSM.16.M88.4 R8, [R227] ;  /* 0x00000000e308783b */ /* 0x000fea0000000200 */
[C---:B-1----:R-:W-:Y:S06]  /*9e50*/  HMMA.16816.F32 R188, R196.reuse, R4, R188 ;  /* 0x00000004c4bc723c */ /* 0x042fec00000018bc */
[C---:B------:R-:W-:Y:S01]  /*9e60*/  HMMA.16816.F32 R184, R196.reuse, R6, R184 ;  /* 0x00000006c4b8723c */ /* 0x040fe200000018b8 */
[----:B------:R-:W1:Y:S05]  /*9e70*/  LDSM.16.M88.4 R4, [R240+0x2000] ;  /* 0x00200000f004783b */ /* 0x000e6a0000000200 */
[C---:B------:R-:W-:Y:S06]  /*9e80*/  HMMA.16816.F32 R180, R196.reuse, R200, R180 ;  /* 0x000000c8c4b4723c */ /* 0x040fec00000018b4 */
[----:B------:R-:W-:Y:S01]  /*9e90*/  HMMA.16816.F32 R176, R196, R202, R176 ;  /* 0x000000cac4b0723c */ /* 0x000fe200000018b0 */
[----:B------:R-:W5:Y:S04]  /*9ea0*/  LDSM.16.M88.4 R196, [R226] ;  /* 0x00000000e2c4783b */ /* 0x000f680000000200 */
[----:B------:R-:W-:Y:S01]  /*9eb0*/  LDSM.16.M88.4 R200, [R235+0xb800] ;  /* 0x00b80000ebc8783b */ /* 0x000fe20000000200 */
[C---:B--2---:R-:W-:Y:S06]  /*9ec0*/  HMMA.16816.F32 R16, R24.reuse, R192, R16 ;  /* 0x000000c01810723c */ /* 0x044fec0000001810 */
[C---:B------:R-:W-:Y:S01]  /*9ed0*/  HMMA.16816.F32 R12, R24.reuse, R194, R12 ;  /* 0x000000c2180c723c */ /* 0x040fe2000000180c */
[----:B------:R-:W2:Y:S05]  /*9ee0*/  LDSM.16.M88.4 R192, [R225] ;  /* 0x00000000e1c0783b */ /* 0x000eaa0000000200 */
[C---:B----4-:R-:W-:Y:S06]  /*9ef0*/  HMMA.16816.F32 R32, R24.reuse, R20, R32 ;  /* 0x000000141820723c */ /* 0x050fec0000001820 */
[C---:B------:R-:W-:Y:S01]  /*9f00*/  HMMA.16816.F32 R28, R24.reuse, R22, R28 ;  /* 0x00000016181c723c */ /* 0x040fe2000000181c */
[----:B------:R-:W4:Y:S05]  /*9f10*/  LDSM.16.M88.4 R20, [R224] ;  /* 0x00000000e014783b */ /* 0x000f2a0000000200 */
[C---:B------:R-:W-:Y:S06]  /*9f20*/  HMMA.16816.F32 R188, R24.reuse, R172, R188 ;  /* 0x000000ac18bc723c */ /* 0x040fec00000018bc */
[C---:B------:R-:W-:Y:S01]  /*9f30*/  HMMA.16816.F32 R184, R24.reuse, R174, R184 ;  /* 0x000000ae18b8723c */ /* 0x040fe200000018b8 */
[----:B------:R-:W-:Y:S05]  /*9f40*/  LDSM.16.M88.4 R172, [R235+0xa000] ;  /* 0x00a00000ebac783b */ /* 0x000fea0000000200 */
[C---:B---3--:R-:W-:Y:S06]  /*9f50*/  HMMA.16816.F32 R180, R24.reuse, R168, R180 ;  /* 0x000000a818b4723c */ /* 0x048fec00000018b4 */
[----:B------:R-:W-:Y:S01]  /*9f60*/  HMMA.16816.F32 R176, R24, R170, R176 ;  /* 0x000000aa18b0723c */ /* 0x000fe200000018b0 */
[----:B------:R-:W3:Y:S04]  /*9f70*/  LDSM.16.M88.4 R24, [R238+0x2000] ;  /* 0x00200000ee18783b */ /* 0x000ee80000000200 */
[----:B------:R-:W-:Y:S01]  /*9f80*/  LDSM.16.M88.4 R168, [R235+0xa800] ;  /* 0x00a80000eba8783b */ /* 0x000fe20000000200 */
[C---:B-1----:R-:W-:Y:S06]  /*9f90*/  HMMA.16816.F32 R16, R4.reuse, R8, R16 ;  /* 0x000000080410723c */ /* 0x042fec0000001810 */
[C---:B------:R-:W-:Y:S01]  /*9fa0*/  HMMA.16816.F32 R12, R4.reuse, R10, R12 ;  /* 0x0000000a040c723c */ /* 0x040fe2000000180c */
[----:B------:R-:W1:Y:S05]  /*9fb0*/  LDSM.16.M88.4 R8, [R235+0xb000] ;  /* 0x00b00000eb08783b */ /* 0x000e6a0000000200 */
[C---:B-----5:R-:W-:Y:S06]  /*9fc0*/  HMMA.16816.F32 R32, R4.reuse, R196, R32 ;  /* 0x000000c40420723c */ /* 0x060fec0000001820 */
[C---:B------:R-:W-:Y:S01]  /*9fd0*/  HMMA.16816.F32 R28, R4.reuse, R198, R28 ;  /* 0x000000c6041c723c */ /* 0x040fe2000000181c */
[----:B------:R-:W-:Y:S05]  /*9fe0*/  LDSM.16.M88.4 R196, [R242+0x4000] ;  /* 0x00400000f2c4783b */ /* 0x000fea0000000200 */
[C---:B--2---:R-:W-:Y:S06]  /*9ff0*/  HMMA.16816.F32 R188, R4.reuse, R192, R188 ;  /* 0x000000c004bc723c */ /* 0x044fec00000018bc */
[C---:B------:R-:W-:Y:S01]  /*a000*/  HMMA.16816.F32 R184, R4.reuse, R194, R184 ;  /* 0x000000c204b8723c */ /* 0x040fe200000018b8 */
[----:B------:R-:W-:Y:S05]  /*a010*/  LDSM.16.M88.4 R192, [R228+0x2800] ;  /* 0x00280000e4c0783b */ /* 0x000fea0000000200 */
[C---:B----4-:R-:W-:Y:S06]  /*a020*/  HMMA.16816.F32 R180, R4.reuse, R20, R180 ;  /* 0x0000001404b4723c */ /* 0x050fec00000018b4 */
[----:B------:R-:W-:Y:S01]  /*a030*/  HMMA.16816.F32 R176, R4, R22, R176 ;  /* 0x0000001604b0723c */ /* 0x000fe200000018b0 */
[----:B------:R-:W-:Y:S04]  /*a040*/  LDSM.16.M88.4 R20, [R237+0x2000] ;  /* 0x00200000ed14783b */ /* 0x000fe80000000200 */
[----:B------:R-:W2:Y:S01]  /*a050*/  LDSM.16.M88.4 R4, [R228+0x2000] ;  /* 0x00200000e404783b */ /* 0x000ea20000000200 */
[C---:B---3--:R-:W-:Y:S06]  /*a060*/  HMMA.16816.F32 R16, R24.reuse, R172, R16 ;  /* 0x000000ac1810723c */ /* 0x048fec0000001810 */
[C---:B------:R-:W-:Y:S01]  /*a070*/  HMMA.16816.F32 R12, R24.reuse, R174, R12 ;  /* 0x000000ae180c723c */ /* 0x040fe2000000180c */
[----:B------:R-:W3:Y:S05]  /*a080*/  LDSM.16.M88.4 R172, [R228+0x3000] ;  /* 0x00300000e4ac783b */ /* 0x000eea0000000200 */
[C---:B-1----:R-:W-:Y:S06]  /*a090*/  HMMA.16816.F32 R188, R24.reuse, R8, R188 ;  /* 0x0000000818bc723c */ /* 0x042fec00000018bc */
[C---:B------:R-:W-:Y:S01]  /*a0a0*/  HMMA.16816.F32 R184, R24.reuse, R10, R184 ;  /* 0x0000000a18b8723c */ /* 0x040fe200000018b8 */
[----:B------:R-:W1:Y:S05]  /*a0b0*/  LDSM.16.M88.4 R8, [R241+0xc000] ;  /* 0x00c00000f108783b */ /* 0x000e6a0000000200 */
[C---:B------:R-:W-:Y:S06]  /*a0c0*/  HMMA.16816.F32 R32, R24.reuse, R168, R32 ;  /* 0x000000a81820723c */ /* 0x040fec0000001820 */
[C---:B------:R-:W-:Y:S01]  /*a0d0*/  HMMA.16816.F32 R28, R24.reuse, R170, R28 ;  /* 0x000000aa181c723c */ /* 0x040fe2000000181c */
[----:B------:R-:W4:Y:S05]  /*a0e0*/  LDSM.16.M88.4 R168, [R228+0x3800] ;  /* 0x00380000e4a8783b */ /* 0x000f2a0000000200 */
[----:B------:R-:W-:Y:S06]  /*a0f0*/  HMMA.16816.F32 R180, R24, R200, R180 ;  /* 0x000000c818b4723c */ /* 0x000fec00000018b4 */
[C---:B--2---:R-:W-:Y:S06]  /*a100*/  HMMA.16816.F32 R16, R20.reuse, R4, R16 ;  /* 0x000000041410723c */ /* 0x044fec0000001810 */
[----:B------:R-:W-:Y:S01]  /*a110*/  HMMA.16816.F32 R12, R20, R6, R12 ;  /* 0x00000006140c723c */ /* 0x000fe2000000180c */
[----:B------:R-:W-:Y:S05]  /*a120*/  LDSM.16.M88.4 R4, [R241+0xd000] ;  /* 0x00d00000f104783b */ /* 0x000fea0000000200 */
[----:B------:R-:W-:Y:S01]  /*a130*/  HMMA.16816.F32 R176, R24, R202, R176 ;  /* 0x000000ca18b0723c */ /* 0x000fe200000018b0 */
[----:B------:R-:W2:Y:S04]  /*a140*/  LDSM.16.M88.4 R24, [R241+0xc800] ;  /* 0x00c80000f118783b */ /* 0x000ea80000000200 */
[----:B------:R-:W-:Y:S01]  /*a150*/  LDSM.16.M88.4 R200, [R241+0xd800] ;  /* 0x00d80000f1c8783b */ /* 0x000fe20000000200 */
[C---:B------:R-:W-:Y:S06]  /*a160*/  HMMA.16816.F32 R32, R20.reuse, R192, R32 ;  /* 0x000000c01420723c */ /* 0x040fec0000001820 */
[C---:B------:R-:W-:Y:S01]  /*a170*/  HMMA.16816.F32 R28, R20.reuse, R194, R28 ;  /* 0x000000c2141c723c */ /* 0x040fe2000000181c */
[----:B------:R-:W-:Y:S05]  /*a180*/  LDSM.16.M88.4 R192, [R223] ;  /* 0x00000000dfc0783b */ /* 0x000fea0000000200 */
[C---:B---3--:R-:W-:Y:S06]  /*a190*/  HMMA.16816.F32 R188, R20.reuse, R172, R188 ;  /* 0x000000ac14bc723c */ /* 0x048fec00000018bc */
[----:B------:R-:W-:Y:S01]  /*a1a0*/  HMMA.16816.F32 R184, R20, R174, R184 ;  /* 0x000000ae14b8723c */ /* 0x000fe200000018b8 */
[----:B------:R-:W-:Y:S05]  /*a1b0*/  LDSM.16.M88.4 R172, [R220] ;  /* 0x00000000dcac783b */ /* 0x000fea0000000200 */
[C---:B-1----:R-:W-:Y:S06]  /*a1c0*/  HMMA.16816.F32 R16, R196.reuse, R8, R16 ;  /* 0x00000008c410723c */ /* 0x042fec0000001810 */
[----:B------:R-:W-:Y:S01]  /*a1d0*/  HMMA.16816.F32 R12, R196, R10, R12 ;  /* 0x0000000ac40c723c */ /* 0x000fe2000000180c */
[----:B------:R-:W1:Y:S05]  /*a1e0*/  LDSM.16.M88.4 R8, [R240+0x4000] ;  /* 0x00400000f008783b */ /* 0x000e6a0000000200 */
[C---:B----4-:R-:W-:Y:S06]  /*a1f0*/  HMMA.16816.F32 R180, R20.reuse, R168, R180 ;  /* 0x000000a814b4723c */ /* 0x050fec00000018b4 */
[----:B------:R-:W-:Y:S01]  /*a200*/  HMMA.16816.F32 R176, R20, R170, R176 ;  /* 0x000000aa14b0723c */ /* 0x000fe200000018b0 */
[----:B------:R-:W3:Y:S04]  /*a210*/  LDSM.16.M88.4 R20, [R221] ;  /* 0x00000000dd14783b */ /* 0x000ee80000000200 */
[----:B------:R-:W4:Y:S01]  /*a220*/  LDSM.16.M88.4 R168, [R222] ;  /* 0x00000000dea8783b */ /* 0x000f220000000200 */
[C---:B--2---:R-:W-:Y:S06]  /*a230*/  HMMA.16816.F32 R32, R196.reuse, R24, R32 ;  /* 0x00000018c420723c */ /* 0x044fec0000001820 */
[C---:B------:R-:W-:Y:S01]  /*a240*/  HMMA.16816.F32 R28, R196.reuse, R26, R28 ;  /* 0x0000001ac41c723c */ /* 0x040fe2000000181c */
[----:B------:R-:W-:Y:S05]  /*a250*/  LDSM.16.M88.4 R24, [R238+0x4000] ;  /* 0x00400000ee18783b */ /* 0x000fea0000000200 */
[C---:B------:R-:W-:Y:S06]  /*a260*/  HMMA.16816.F32 R188, R196.reuse, R4, R188 ;  /* 0x00000004c4bc723c */ /* 0x040fec00000018bc */
[----:B------:R-:W-:Y:S01]  /*a270*/  HMMA.16816.F32 R184, R196, R6, R184 ;  /* 0x00000006c4b8723c */ /* 0x000fe200000018b8 */
[----:B------:R-:W2:Y:S05]  /*a280*/  LDSM.16.M88.4 R4, [R235+0xc000] ;  /* 0x00c00000eb04783b */ /* 0x000eaa0000000200 */
[C---:B-1----:R-:W-:Y:S06]  /*a290*/  HMMA.16816.F32 R16, R8.reuse, R192, R16 ;  /* 0x000000c00810723c */ /* 0x042fec0000001810 */
[----:B------:R-:W-:Y:S01]  /*a2a0*/  HMMA.16816.F32 R12, R8, R194, R12 ;  /* 0x000000c2080c723c */ /* 0x000fe2000000180c */
[----:B------:R-:W-:Y:S05]  /*a2b0*/  LDSM.16.M88.4 R192, [R235+0xd000] ;  /* 0x00d00000ebc0783b */ /* 0x000fea0000000200 */
[C---:B------:R-:W-:Y:S06]  /*a2c0*/  HMMA.16816.F32 R180, R196.reuse, R200, R180 ;  /* 0x000000c8c4b4723c */ /* 0x040fec00000018b4 */
[----:B------:R-:W-:Y:S01]  /*a2d0*/  HMMA.16816.F32 R176, R196, R202, R176 ;  /* 0x000000cac4b0723c */ /* 0x000fe200000018b0 */
[----:B------:R-:W-:Y:S04]  /*a2e0*/  LDSM.16.M88.4 R200, [R237+0x4000] ;  /* 0x00400000edc8783b */ /* 0x000fe80000000200 */
[----:B------:R-:W-:Y:S01]  /*a2f0*/  LDSM.16.M88.4 R196, [R235+0xc800] ;  /* 0x00c80000ebc4783b */ /* 0x000fe20000000200 */
[C---:B---3--:R-:W-:Y:S06]  /*a300*/  HMMA.16816.F32 R188, R8.reuse, R20, R188 ;  /* 0x0000001408bc723c */ /* 0x048fec00000018bc */
[C---:B------:R-:W-:Y:S01]  /*a310*/  HMMA.16816.F32 R184, R8.reuse, R22, R184 ;  /* 0x0000001608b8723c */ /* 0x040fe200000018b8 */
[----:B------:R-:W1:Y:S05]  /*a320*/  LDSM.16.M88.4 R20, [R228+0x4000] ;  /* 0x00400000e414783b */ /* 0x000e6a0000000200 */
[C---:B----4-:R-:W-:Y:S06]  /*a330*/  HMMA.16816.F32 R32, R8.reuse, R168, R32 ;  /* 0x000000a80820723c */ /* 0x050fec0000001820 */
[----:B------:R-:W-:Y:S01]  /*a340*/  HMMA.16816.F32 R28, R8, R170, R28 ;  /* 0x000000aa081c723c */ /* 0x000fe2000000181c */
[----:B------:R-:W3:Y:S05]  /*a350*/  LDSM.16.M88.4 R168, [R235+0xd800] ;  /* 0x00d80000eba8783b */ /* 0x000eea0000000200 */
[C---:B--2---:R-:W-:Y:S06]  /*a360*/  HMMA.16816.F32 R16, R24.reuse, R4, R16 ;  /* 0x000000041810723c */ /* 0x044fec0000001810 */
[----:B------:R-:W-:Y:S01]  /*a370*/  HMMA.16816.F32 R12, R24, R6, R12 ;  /* 0x00000006180c723c */ /* 0x000fe2000000180c */
[----:B------:R-:W-:Y:S05]  /*a380*/  LDSM.16.M88.4 R4, [R241+0xe000] ;  /* 0x00e00000f104783b */ /* 0x000fea0000000200 */
[C---:B------:R-:W-:Y:S06]  /*a390*/  HMMA.16816.F32 R180, R8.reuse, R172, R180 ;  /* 0x000000ac08b4723c */ /* 0x040fec00000018b4 */
[----:B------:R-:W-:Y:S01]  /*a3a0*/  HMMA.16816.F32 R176, R8, R174, R176 ;  /* 0x000000ae08b0723c */ /* 0x000fe200000018b0 */
[----:B------:R-:W2:Y:S04]  /*a3b0*/  LDSM.16.M88.4 R172, [R242+0x6000] ;  /* 0x00600000f2ac783b */ /* 0x000ea80000000200 */
[----:B------:R-:W4:Y:S01]  /*a3c0*/  LDSM.16.M88.4 R8, [R228+0x4800] ;  /* 0x00480000e408783b */ /* 0x000f220000000200 */
[C---:B-1----:R-:W-:Y:S06]  /*a3d0*/  HMMA.16816.F32 R16, R200.reuse, R20, R16 ;  /* 0x00000014c810723c */ /* 0x042fec0000001810 */
[----:B------:R-:W-:Y:S01]  /*a3e0*/  HMMA.16816.F32 R12, R200, R22, R12 ;  /* 0x00000016c80c723c */ /* 0x000fe2000000180c */
[----:B------:R-:W-:Y:S05]  /*a3f0*/  LDSM.16.M88.4 R20, [R219] ;  /* 0x00000000db14783b */ /* 0x000fea0000000200 */
[C---:B------:R-:W-:Y:S06]  /*a400*/  HMMA.16816.F32 R32, R24.reuse, R196, R32 ;  /* 0x000000c41820723c */ /* 0x040fec0000001820 */
[C---:B------:R-:W-:Y:S01]  /*a410*/  HMMA.16816.F32 R28, R24.reuse, R198, R28 ;  /* 0x000000c6181c723c */ /* 0x040fe2000000181c */
[----:B------:R-:W-:Y:S05]  /*a420*/  LDSM.16.M88.4 R196, [R228+0x5000] ;  /* 0x00500000e4c4783b */ /* 0x000fea0000000200 */
[C---:B------:R-:W-:Y:S06]  /*a430*/  HMMA.16816.F32 R188, R24.reuse, R192, R188 ;  /* 0x000000c018bc723c */ /* 0x040fec00000018bc */
[C---:B------:R-:W-:Y:S01]  /*a440*/  HMMA.16816.F32 R184, R24.reuse, R194, R184 ;  /* 0x000000c218b8723c */ /* 0x040fe200000018b8 */
[----:B------:R-:W1:Y:S05]  /*a450*/  LDSM.16.M88.4 R192, [R228+0x5800] ;  /* 0x00580000e4c0783b */ /* 0x000e6a0000000200 */
[C---:B---3--:R-:W-:Y:S06]  /*a460*/  HMMA.16816.F32 R180, R24.reuse, R168, R180 ;  /* 0x000000a818b4723c */ /* 0x048fec00000018b4 */
[----:B------:R-:W-:Y:S01]  /*a470*/  HMMA.16816.F32 R176, R24, R170, R176 ;  /* 0x000000aa18b0723c */ /* 0x000fe200000018b0 */
[----:B------:R-:W3:Y:S04]  /*a480*/  LDSM.16.M88.4 R24, [R240+0x6000] ;  /* 0x00600000f018783b */ /* 0x000ee80000000200 */
[----:B------:R-:W5:Y:S01]  /*a490*/  LDSM.16.M88.4 R168, [R241+0xe800] ;  /* 0x00e80000f1a8783b */ /* 0x000f620000000200 */
[C---:B--2---:R-:W-:Y:S06]  /*a4a0*/  HMMA.16816.F32 R16, R172.reuse, R4, R16 ;  /* 0x00000004ac10723c */ /* 0x044fec0000001810 */
[----:B------:R-:W-:Y:S01]  /*a4b0*/  HMMA.16816.F32 R12, R172, R6, R12 ;  /* 0x00000006ac0c723c */ /* 0x000fe2000000180c */
[----:B------:R-:W-:Y:S05]  /*a4c0*/  LDSM.16.M88.4 R4, [R235+0xe000] ;  /* 0x00e00000eb04783b */ /* 0x000fea0000000200 */
[C---:B----4-:R-:W-:Y:S06]  /*a4d0*/  HMMA.16816.F32 R32, R200.reuse, R8, R32 ;  /* 0x00000008c820723c */ /* 0x050fec0000001820 */
[C---:B------:R-:W-:Y:S01]  /*a4e0*/  HMMA.16816.F32 R28, R200.reuse, R10, R28 ;  /* 0x0000000ac81c723c */ /* 0x040fe2000000181c */
[----:B------:R-:W2:Y:S05]  /*a4f0*/  LDSM.16.M88.4 R8, [R238+0x6000] ;  /* 0x00600000ee08783b */ /* 0x000eaa0000000200 */
[C---:B-1----:R-:W-:Y:S06]  /*a500*/  HMMA.16816.F32 R180, R200.reuse, R192, R180 ;  /* 0x000000c0c8b4723c */ /* 0x042fec00000018b4 */
[----:B------:R-:W-:Y:S01]  /*a510*/  HMMA.16816.F32 R176, R200, R194, R176 ;  /* 0x000000c2c8b0723c */ /* 0x000fe200000018b0 */
[----:B------:R-:W1:Y:S05]  /*a520*/  LDSM.16.M88.4 R192, [R218] ;  /* 0x00000000dac0783b */ /* 0x000e6a0000000200 */
[C---:B---3--:R-:W-:Y:S06]  /*a530*/  HMMA.16816.F32 R16, R24.reuse, R20, R16 ;  /* 0x000000141810723c */ /* 0x048fec0000001810 */
[----:B------:R-:W-:Y:S01]  /*a540*/  HMMA.16816.F32 R12, R24, R22, R12 ;  /* 0x00000016180c723c */ /* 0x000fe2000000180c */
[----:B------:R-:W3:Y:S05]  /*a550*/  LDSM.16.M88.4 R20, [R241+0xf000] ;  /* 0x00f00000f114783b */ /* 0x000eea0000000200 */
[C---:B------:R-:W-:Y:S06]  /*a560*/  HMMA.16816.F32 R188, R200.reuse, R196, R188 ;  /* 0x000000c4c8bc723c */ /* 0x040fec00000018bc */
[----:B------:R-:W-:Y:S01]  /*a570*/  HMMA.16816.F32 R184, R200, R198, R184 ;  /* 0x000000c6c8b8723c */ /* 0x000fe200000018b8 */
[----:B------:R-:W-:Y:S05]  /*a580*/  LDSM.16.M88.4 R196, [R237+0x6000] ;  /* 0x00600000edc4783b */ /* 0x000fea0000000200 */
[----:B-----5:R-:W-:Y:S01]  /*a590*/  HMMA.16816.F32 R200, R172, R168, R32 ;  /* 0x000000a8acc8723c */ /* 0x020fe20000001820 */
[----:B------:R-:W4:Y:S05]  /*a5a0*/  LDSM.16.M88.4 R32, [R228+0x6000] ;  /* 0x00600000e420783b */ /* 0x000f2a0000000200 */
[----:B--2---:R-:W-:Y:S06]  /*a5b0*/  HMMA.16816.F32 R16, R8, R4, R16 ;  /* 0x000000040810723c */ /* 0x004fec0000001810 */
[----:B------:R-:W-:Y:S01]  /*a5c0*/  HMMA.16816.F32 R168, R172, R170, R28 ;  /* 0x000000aaaca8723c */ /* 0x000fe2000000181c */
[----:B------:R-:W2:Y:S05]  /*a5d0*/  LDSM.16.M88.4 R28, [R235+0xe800] ;  /* 0x00e80000eb1c783b */ /* 0x000eaa0000000200 */
[----:B------:R-:W-:Y:S01]  /*a5e0*/  HMMA.16816.F32 R12, R8, R6, R12 ;  /* 0x00000006080c723c */ /* 0x000fe2000000180c */
[----:B------:R-:W5:Y:S05]  /*a5f0*/  LDSM.16.M88.4 R4, [R217] ;  /* 0x00000000d904783b */ /* 0x000f6a0000000200 */
[----:B-1----:R-:W-:Y:S06]  /*a600*/  HMMA.16816.F32 R200, R24, R192, R200 ;  /* 0x000000c018c8723c */ /* 0x002fec00000018c8 */
[C---:B---3--:R-:W-:Y:S01]  /*a610*/  HMMA.16816.F32 R204, R172.reuse, R20, R188 ;  /* 0x00000014accc723c */ /* 0x048fe200000018bc */
[----:B------:R-:W-:Y:S05]  /*a620*/  LDSM.16.M88.4 R188, [R228+0x6800] ;  /* 0x00680000e4bc783b */ /* 0x000fea0000000200 */
[----:B------:R-:W-:Y:S01]  /*a630*/  HMMA.16816.F32 R184, R172, R22, R184 ;  /* 0x00000016acb8723c */ /* 0x000fe200000018b8 */
[----:B------:R-:W1:Y:S05]  /*a640*/  LDSM.16.M88.4 R20, [R241+0xf800] ;  /* 0x00f80000f114783b */ /* 0x000e6a0000000200 */
[C---:B----4-:R-:W-:Y:S06]  /*a650*/  HMMA.16816.F32 R16, R196.reuse, R32, R16 ;  /* 0x00000020c410723c */ /* 0x050fec0000001810 */
[----:B------:R-:W-:Y:S01]  /*a660*/  HMMA.16816.F32 R12, R196, R34, R12 ;  /* 0x00000022c40c723c */ /* 0x000fe2000000180c */
[----:B------:R-:W3:Y:S05]  /*a670*/  LDSM.16.M88.4 R32, [R235+0xf000] ;  /* 0x00f00000eb20783b */ /* 0x000eea0000000200 */
[----:B------:R-:W-:Y:S06]  /*a680*/  HMMA.16816.F32 R168, R24, R194, R168 ;  /* 0x000000c218a8723c */ /* 0x000fec00000018a8 */
[----:B--2---:R-:W-:Y:S06]  /*a690*/  HMMA.16816.F32 R200, R8, R28, R200 ;  /* 0x0000001c08c8723c */ /* 0x004fec00000018c8 */
[C---:B-----5:R-:W-:Y:S01]  /*a6a0*/  HMMA.16816.F32 R204, R24.reuse, R4, R204 ;  /* 0x0000000418cc723c */ /* 0x060fe200000018cc */
[----:B------:R-:W-:Y:S01]  /*a6b0*/  FMUL.FTZ R17, R17, UR12 ;  /* 0x0000000c11117c20 */ /* 0x000fe20008410000 */
[----:B------:R-:W-:Y:S01]  /*a6c0*/  FMUL.FTZ R0, R16, UR12 ;  /* 0x0000000c10007c20 */ /* 0x000fe20008410000 */
[----:B------:R-:W-:Y:S01]  /*a6d0*/  FMUL.FTZ R192, R18, UR12 ;  /* 0x0000000c12c07c20 */ /* 0x000fe20008410000 */
[----:B------:R-:W-:Y:S01]  /*a6e0*/  FMUL.FTZ R29, R19, UR12 ;  /* 0x0000000c131d7c20 */ /* 0x000fe20008410000 */
[----:B------:R2:W4:Y:S01]  /*a6f0*/  MUFU.TANH R28, R17 ;  /* 0x00000011001c7308 */ /* 0x0005220000002400 */
[----:B------:R-:W-:Y:S01]  /*a700*/  HMMA.16816.F32 R184, R24, R6, R184 ;  /* 0x0000000618b8723c */ /* 0x000fe200000018b8 */
[----:B------:R-:W5:Y:S01]  /*a710*/  LDSM.16.M88.4 R4, [R216] ;  /* 0x00000000d804783b */ /* 0x000f620000000200 */
[----:B------:R-:W-:Y:S01]  /*a720*/  FMUL.FTZ R12, R12, UR12 ;  /* 0x0000000c0c0c7c20 */ /* 0x000fe20008410000 */
[----:B------:R-:W-:Y:S01]  /*a730*/  FMUL.FTZ R13, R13, UR12 ;  /* 0x0000000c0d0d7c20 */ /* 0x000fe20008410000 */
[----:B------:R-:W-:Y:S01]  /*a740*/  FMUL.FTZ R14, R14, UR12 ;  /* 0x0000000c0e0e7c20 */ /* 0x000fe20008410000 */
[----:B------:R-:W-:Y:S01]  /*a750*/  FMUL.FTZ R15, R15, UR12 ;  /* 0x0000000c0f0f7c20 */ /* 0x000fe20008410000 */
[----:B-1----:R-:W-:Y:S01]  /*a760*/  HMMA.16816.F32 R180, R172, R20, R180 ;  /* 0x00000014acb4723c */ /* 0x002fe200000018b4 */
[----:B------:R-:W1:Y:S05]  /*a770*/  MUFU.TANH R29, R29 ;  /* 0x0000001d001d7308 */ /* 0x000e6a0000002400 */
[----:B------:R-:W-:Y:S03]  /*a780*/  HMMA.16816.F32 R168, R8, R30, R168 ;  /* 0x0000001e08a8723c */ /* 0x000fe600000018a8 */
[----:B------:R-:W-:Y:S01]  /*a790*/  MUFU.TANH R30, R13 ;  /* 0x0000000d001e7308 */ /* 0x000fe20000002400 */
[----:B--2---:R-:W2:Y:S02]  /*a7a0*/  LDSM.16.M88.4 R16, [R228+0x7000] ;  /* 0x00700000e410783b */ /* 0x004ea40000000200 */
[----:B------:R-:W-:Y:S05]  /*a7b0*/  HMMA.16816.F32 R200, R196, R188, R200 ;  /* 0x000000bcc4c8723c */ /* 0x000fea00000018c8 */
[----:B------:R-:W1:Y:S01]  /*a7c0*/  MUFU.TANH R188, R12 ;  /* 0x0000000c00bc7308 */ /* 0x000e620000002400 */
[----:B---3--:R-:W-:Y:S06]  /*a7d0*/  HMMA.16816.F32 R204, R8, R32, R204 ;  /* 0x0000002008cc723c */ /* 0x008fec00000018cc */
[----:B------:R-:W-:Y:S01]  /*a7e0*/  HMMA.16816.F32 R176, R172, R22, R176 ;  /* 0x00000016acb0723c */ /* 0x000fe200000018b0 */
[----:B------:R-:W3:Y:S01]  /*a7f0*/  MUFU.TANH R31, R14 ;  /* 0x0000000e001f7308 */ /* 0x000ee20000002400 */
[----:B------:R-:W-:Y:S04]  /*a800*/  LDSM.16.M88.4 R20, [R228+0x7800] ;  /* 0x00780000e414783b */ /* 0x000fe80000000200 */
[----:B------:R-:W-:Y:S01]  /*a810*/  HMMA.16816.F32 R184, R8, R34, R184 ;  /* 0x0000002208b8723c */ /* 0x000fe200000018b8 */
[----:B------:R-:W4:Y:S02]  /*a820*/  S2R R35, SR_TID.X ;  /* 0x0000000000237919 */ /* 0x000f240000002100 */
[----:B------:R1:W3:Y:S03]  /*a830*/  MUFU.TANH R32, R15 ;  /* 0x0000000f00207308 */ /* 0x0002e60000002400 */
[----:B-----5:R-:W-:Y:S01]  /*a840*/  HMMA.16816.F32 R180, R24, R4, R180 ;  /* 0x0000000418b4723c */ /* 0x020fe200000018b4 */
[----:B------:R-:W-:Y:S01]  /*a850*/  FMUL.FTZ R189, R200, UR12 ;  /* 0x0000000cc8bd7c20 */ /* 0x000fe20008410000 */
[----:B------:R-:W-:Y:S01]  /*a860*/  FMUL.FTZ R33, R201, UR12 ;  /* 0x0000000cc9217c20 */ /* 0x000fe20008410000 */
[----:B------:R-:W-:-:S02]  /*a870*/  FMUL.FTZ R34, R203, UR12 ;  /* 0x0000000ccb227c20 */ /* 0x000fc40008410000 */
[----:B------:R-:W-:Y:S01]  /*a880*/  MUFU.TANH R0, R0 ;  /* 0x0000000000007308 */ /* 0x000fe20000002400 */
[----:B------:R-:W-:Y:S06]  /*a890*/  HMMA.16816.F32 R168, R196, R190, R168 ;  /* 0x000000bec4a8723c */ /* 0x000fec00000018a8 */
[----:B------:R-:W-:Y:S01]  /*a8a0*/  HMMA.16816.F32 R176, R24, R6, R176 ;  /* 0x0000000618b0723c */ /* 0x000fe200000018b0 */
[----:B------:R-:W-:Y:S01]  /*a8b0*/  FMUL.FTZ R190, R202, UR12 ;  /* 0x0000000ccabe7c20 */ /* 0x000fe20008410000 */
[----:B-1----:R-:W1:Y:S01]  /*a8c0*/  LDSM.16.M88.4 R12, [R235+0xf800] ;  /* 0x00f80000eb0c783b */ /* 0x002e620000000200 */
[----:B------:R-:W5:Y:S01]  /*a8d0*/  MUFU.TANH R189, R189 ;  /* 0x000000bd00bd7308 */ /* 0x000f620000002400 */
[----:B------:R-:W-:-:S04]  /*a8e0*/  DEPBAR.LE SB0, 0x0 ;  /* 0x000080000000791a */ /* 0x000fc80000000000 */
[----:B------:R-:W-:Y:S01]  /*a8f0*/  IMAD.U32 R7, RZ, RZ, UR11 ;  /* 0x0000000bff077e24 */ /* 0x000fe2000f8e00ff */
[----:B--2---:R-:W-:Y:S02]  /*a900*/  HMMA.16816.F32 R204, R196, R16, R204 ;  /* 0x00000010c4cc723c */ /* 0x004fe400000018cc */
[----:B------:R-:W2:Y:S01]  /*a910*/  MUFU.TANH R190, R190 ;  /* 0x000000be00be7308 */ /* 0x000ea20000002400 */
[----:B----4-:R-:W-:-:S03]  /*a920*/  IMAD.SHL.U32 R6, R35, 0x2, RZ ;  /* 0x0000000223067824 */ /* 0x010fc600078e00ff */
[----:B------:R-:W-:Y:S03]  /*a930*/  HMMA.16816.F32 R184, R196, R18, R184 ;  /* 0x00000012c4b8723c */ /* 0x000fe600000018b8 */
[----:B------:R-:W-:Y:S01]  /*a940*/  FMUL.FTZ R16, R168, UR12 ;  /* 0x0000000ca8107c20 */ /* 0x000fe20008410000 */
[----:B------:R-:W-:Y:S01]  /*a950*/  FMUL.FTZ R17, R169, UR12 ;  /* 0x0000000ca9117c20 */ /* 0x000fe20008410000 */
[----:B------:R-:W-:Y:S01]  /*a960*/  LOP3.LUT R6, R6, 0x6, RZ, 0xc0, !PT ;  /* 0x0000000606067812 */ /* 0x000fe200078ec0ff */
[----:B------:R-:W4:Y:S01]  /*a970*/  MUFU.TANH R33, R33 ;  /* 0x0000002100217308 */ /* 0x000f220000002400 */
[----:B------:R-:W-:Y:S01]  /*a980*/  FMUL.FTZ R170, R170, UR12 ;  /* 0x0000000caaaa7c20 */ /* 0x000fe20008410000 */
[----:B------:R-:W-:Y:S02]  /*a990*/  FMUL.FTZ R4, R171, UR12 ;  /* 0x0000000cab047c20 */ /* 0x000fe40008410000 */
[----:B------:R-:W-:-:S04]  /*a9a0*/  IMAD R7, R7, 0x40, R6 ;  /* 0x0000004007077824 */ /* 0x000fc800078e0206 */
[C---:B------:R-:W-:Y:S01]  /*a9b0*/  VIADD R6, R7.reuse, 0x1 ;  /* 0x0000000107067836 */ /* 0x040fe20000000000 */
[----:B------:R-:W4:Y:S01]  /*a9c0*/  MUFU.TANH R34, R34 ;  /* 0x0000002200227308 */ /* 0x000f220000002400 */
[----:B------:R-:W-:Y:S02]  /*a9d0*/  VIADD R19, R7, 0x18 ;  /* 0x0000001807137836 */ /* 0x000fe40000000000 */
[----:B------:R-:W-:Y:S01]  /*a9e0*/  FMUL.FTZ R204, R204, UR12 ;  /* 0x0000000ccccc7c20 */ /* 0x000fe20008410000 */
[----:B------:R-:W-:Y:S01]  /*a9f0*/  ISETP.GE.AND P1, PT, R6, R167, PT ;  /* 0x000000a70600720c */ /* 0x000fe20003f26270 */
[----:B------:R-:W-:Y:S01]  /*aa00*/  FMUL.FTZ R18, R206, UR12 ;  /* 0x0000000cce127c20 */ /* 0x000fe20008410000 */
[----:B------:R-:W-:Y:S01]  /*aa10*/  ISETP.GE.AND P0, PT, R6, R2, PT ;  /* 0x000000020600720c */ /* 0x000fe20003f06270 */
[----:B------:R-:W-:Y:S01]  /*aa20*/  FMUL.FTZ R202, R205, UR12 ;  /* 0x0000000ccdca7c20 */ /* 0x000fe20008410000 */
[----:B------:R-:W-:Y:S01]  /*aa30*/  FSEL R6, R28, -INF , !P1 ;  /* 0xff8000001c067808 */ /* 0x000fe20004800000 */
[----:B------:R-:W4:Y:S01]  /*aa40*/  MUFU.TANH R16, R16 ;  /* 0x0000001000107308 */ /* 0x000f220000002400 */
[----:B------:R-:W-:Y:S01]  /*aa50*/  FMUL.FTZ R184, R184, UR12 ;  /* 0x0000000cb8b87c20 */ /* 0x000fe20008410000 */
[----:B------:R-:W-:Y:S01]  /*aa60*/  FMUL.FTZ R186, R186, UR12 ;  /* 0x0000000cbaba7c20 */ /* 0x000fe20008410000 */
[----:B-1----:R-:W-:Y:S01]  /*aa70*/  HMMA.16816.F32 R180, R8, R12, R180 ;  /* 0x0000000c08b4723c */ /* 0x002fe200000018b4 */
[----:B------:R-:W-:-:S04]  /*aa80*/  FMUL.FTZ R187, R187, UR12 ;  /* 0x0000000cbbbb7c20 */ /* 0x000fc80008410000 */
[----:B------:R-:W-:Y:S01]  /*aa90*/  MUFU.TANH R17, R17 ;  /* 0x0000001100117308 */ /* 0x000fe20000002400 */
[----:B------:R-:W-:Y:S01]  /*aaa0*/  HMMA.16816.F32 R176, R8, R14, R176 ;  /* 0x0000000e08b0723c */ /* 0x000fe200000018b0 */
[----:B------:R-:W-:Y:S02]  /*aab0*/  VIADD R13, R7, 0x8 ;  /* 0x00000008070d7836 */ /* 0x000fe40000000000 */
[----:B------:R-:W-:-:S03]  /*aac0*/  FMUL.FTZ R12, R207, UR12 ;  /* 0x0000000ccf0c7c20 */ /* 0x000fc60008410000 */
[CC--:B------:R-:W-:Y:S01]  /*aad0*/  ISETP.GE.AND P6, PT, R13.reuse, R167.reuse, PT ;  /* 0x000000a70d00720c */ /* 0x0c0fe20003fc6270 */
[----:B------:R-:W1:Y:S01]  /*aae0*/  MUFU.TANH R5, R170 ;  /* 0x000000aa00057308 */ /* 0x000e620000002400 */
[-C--:B------:R-:W-:Y:S01]  /*aaf0*/  ISETP.GE.AND P1, PT, R13, R2.reuse, PT ;  /* 0x000000020d00720c */ /* 0x080fe20003f26270 */
[----:B------:R-:W-:Y:S01]  /*ab00*/  VIADD R13, R7, 0x9 ;  /* 0x00000009070d7836 */ /* 0x000fe20000000000 */
[----:B------:R-:W-:Y:S01]  /*ab10*/  FSEL R9, R29, -INF , !P0 ;  /* 0xff8000001d097808 */ /* 0x000fe20004000000 */
[----:B------:R-:W-:Y:S01]  /*ab20*/  VIADD R15, R7, 0x11 ;  /* 0x00000011070f7836 */ /* 0x000fe20000000000 */
[----:B------:R-:W-:Y:S01]  /*ab30*/  FSEL R8, R188, -INF , !P6 ;  /* 0xff800000bc087808 */ /* 0x000fe20007000000 */
[----:B------:R-:W-:Y:S01]  /*ab40*/  FMUL.FTZ R14, R185, UR12 ;  /* 0x0000000cb90e7c20 */ /* 0x000fe20008410000 */
[C---:B------:R-:W-:Y:S01]  /*ab50*/  ISETP.GE.AND P0, PT, R13.reuse, R167, PT ;  /* 0x000000a70d00720c */ /* 0x040fe20003f06270 */
[----:B------:R-:W1:Y:S01]  /*ab60*/  MUFU.TANH R4, R4 ;  /* 0x0000000400047308 */ /* 0x000e620000002400 */
[----:B------:R-:W-:Y:S01]  /*ab70*/  ISETP.GE.AND P6, PT, R13, R2, PT ;  /* 0x000000020d00720c */ /* 0x000fe20003fc6270 */
[----:B------:R-:W-:Y:S01]  /*ab80*/  VIADD R13, R7, 0x10 ;  /* 0x00000010070d7836 */ /* 0x000fe20000000000 */
[----:B------:R-:W-:Y:S01]  /*ab90*/  HMMA.16816.F32 R180, R196, R20, R180 ;  /* 0x00000014c4b4723c */ /* 0x000fe200000018b4 */
[----:B---3--:R-:W-:-:S02]  /*aba0*/  FSEL R11, R31, -INF , !P1 ;  /* 0xff8000001f0b7808 */ /* 0x008fc40004800000 */
[----:B------:R-:W-:Y:S02]  /*abb0*/  FSEL R10, R30, -INF , !P0 ;  /* 0xff8000001e0a7808 */ /* 0x000fe40004000000 */
[CC--:B------:R-:W-:Y:S01]  /*abc0*/  ISETP.GE.AND P1, PT, R13.reuse, R167.reuse, PT ;  /* 0x000000a70d00720c */ /* 0x0c0fe20003f26270 */
[----:B------:R-:W-:Y:S01]  /*abd0*/  HMMA.16816.F32 R176, R196, R22, R176 ;  /* 0x00000016c4b0723c */ /* 0x000fe200000018b0 */
[----:B------:R-:W-:Y:S01]  /*abe0*/  ISETP.GE.AND P0, PT, R13, R2, PT ;  /* 0x000000020d00720c */ /* 0x000fe20003f06270 */
[----:B------:R-:W3:Y:S01]  /*abf0*/  MUFU.TANH R204, R204 ;  /* 0x000000cc00cc7308 */ /* 0x000ee20000002400 */
[----:B------:R-:W-:Y:S02]  /*ac00*/  FSEL R13, R32, -INF , !P6 ;  /* 0xff800000200d7808 */ /* 0x000fe40007000000 */
[----:B-----5:R-:W-:Y:S02]  /*ac10*/  FSEL R30, R189, -INF , !P1 ;  /* 0xff800000bd1e7808 */ /* 0x020fe40004800000 */
[----:B------:R-:W-:-:S02]  /*ac20*/  ISETP.GE.AND P6, PT, R15, R167, PT ;  /* 0x000000a70f00720c */ /* 0x000fc40003fc6270 */
[-C--:B------:R-:W-:Y:S01]  /*ac30*/  ISETP.GE.AND P1, PT, R15, R2.reuse, PT ;  /* 0x000000020f00720c */ /* 0x080fe20003f26270 */
[----:B------:R-:W5:Y:S01]  /*ac40*/  MUFU.TANH R18, R18 ;  /* 0x0000001200127308 */ /* 0x000f620000002400 */
[----:B--2---:R-:W-:Y:S01]  /*ac50*/  FSEL R31, R190, -INF , !P0 ;  /* 0xff800000be1f7808 */ /* 0x004fe20004000000 */
[----:B------:R-:W-:Y:S01]  /*ac60*/  VIADD R15, R7, 0x19 ;  /* 0x00000019070f7836 */ /* 0x000fe20000000000 */
[-C--:B------:R-:W-:Y:S02]  /*ac70*/  ISETP.GE.AND P0, PT, R19, R167.reuse, PT ;  /* 0x000000a71300720c */ /* 0x080fe40003f06270 */
[----:B----4-:R-:W-:Y:S02]  /*ac80*/  FSEL R28, R33, -INF , !P6 ;  /* 0xff800000211c7808 */ /* 0x010fe40007000000 */
[----:B------:R-:W-:Y:S01]  /*ac90*/  FSEL R29, R34, -INF , !P1 ;  /* 0xff800000221d7808 */ /* 0x000fe20004800000 */
[----:B------:R-:W2:Y:S01]  /*aca0*/  MUFU.TANH R12, R12 ;  /* 0x0000000c000c7308 */ /* 0x000ea20000002400 */
[----:B------:R-:W-:Y:S01]  /*acb0*/  FSEL R24, R16, -INF , !P0 ;  /* 0xff80000010187808 */ /* 0x000fe20004000000 */
[----:B------:R-:W-:Y:S01]  /*acc0*/  VIADD R16, R7, 0x20 ;  /* 0x0000002007107836 */ /* 0x000fe20000000000 */
[-C--:B------:R-:W-:Y:S01]  /*acd0*/  ISETP.GE.AND P6, PT, R19, R2.reuse, PT ;  /* 0x000000021300720c */ /* 0x080fe20003fc6270 */
[----:B------:R-:W-:Y:S01]  /*ace0*/  FMUL.FTZ R180, R180, UR12 ;  /* 0x0000000cb4b47c20 */ /* 0x000fe20008410000 */
[CC--:B------:R-:W-:Y:S01]  /*acf0*/  ISETP.GE.AND P1, PT, R15.reuse, R167.reuse, PT ;  /* 0x000000a70f00720c */ /* 0x0c0fe20003f26270 */
[----:B------:R-:W-:Y:S01]  /*ad00*/  FMUL.FTZ R176, R176, UR12 ;  /* 0x0000000cb0b07c20 */ /* 0x000fe20008410000 */
[-C--:B------:R-:W-:Y:S01]  /*ad10*/  ISETP.GE.AND P0, PT, R15, R2.reuse, PT ;  /* 0x000000020f00720c */ /* 0x080fe20003f06270 */
[----:B------:R-:W4:Y:S01]  /*ad20*/  MUFU.TANH R200, R184 ;  /* 0x000000b800c87308 */ /* 0x000f220000002400 */
[----:B-1----:R-:W-:Y:S01]  /*ad30*/  FSEL R27, R5, -INF , !P6 ;  /* 0xff800000051b7808 */ /* 0x002fe20007000000 */
[----:B------:R-:W-:Y:S01]  /*ad40*/  VIADD R15, R7, 0x21 ;  /* 0x00000021070f7836 */ /* 0x000fe20000000000 */
[----:B------:R-:W-:Y:S01]  /*ad50*/  FSEL R26, R17, -INF , !P1 ;  /* 0xff800000111a7808 */ /* 0x000fe20004800000 */
[----:B------:R-:W-:Y:S01]  /*ad60*/  VIADD R5, R7, 0x28 ;  /* 0x0000002807057836 */ /* 0x000fe20000000000 */
[CC--:B------:R-:W-:Y:S01]  /*ad70*/  ISETP.GE.AND P6, PT, R16.reuse, R167.reuse, PT ;  /* 0x000000a71000720c */ /* 0x0c0fe20003fc6270 */
[----:B------:R-:W-:Y:S01]  /*ad80*/  FMUL.FTZ R177, R177, UR12 ;  /* 0x0000000cb1b17c20 */ /* 0x000fe20008410000 */
[-C--:B------:R-:W-:Y:S01]  /*ad90*/  ISETP.GE.AND P1, PT, R16, R2.reuse, PT ;  /* 0x000000021000720c */ /* 0x080fe20003f26270 */
[----:B------:R-:W1:Y:S01]  /*ada0*/  MUFU.TANH R202, R202 ;  /* 0x000000ca00ca7308 */ /* 0x000e620000002400 */
[----:B------:R-:W-:Y:S01]  /*adb0*/  FSEL R25, R4, -INF , !P0 ;  /* 0xff80000004197808 */ /* 0x000fe20004000000 */
[----:B------:R-:W-:Y:S01]  /*adc0*/  VIADD R4, R7, 0x29 ;  /* 0x0000002907047836 */ /* 0x000fe20000000000 */
[----:B---3--:R-:W-:Y:S01]  /*add0*/  FSEL R204, R204, -INF , !P6 ;  /* 0xff800000cccc7808 */ /* 0x008fe20007000000 */
[----:B------:R-:W-:Y:S01]  /*ade0*/  FMUL.FTZ R171, R183, UR12 ;  /* 0x0000000cb7ab7c20 */ /* 0x000fe20008410000 */
[----:B-----5:R-:W-:Y:S01]  /*adf0*/  FSEL R199, R18, -INF , !P1 ;  /* 0xff80000012c77808 */ /* 0x020fe20004800000 */
[----:B------:R-:W-:Y:S01]  /*ae00*/  FMUL.FTZ R169, R178, UR12 ;  /* 0x0000000cb2a97c20 */ /* 0x000fe20008410000 */
[----:B------:R-:W-:Y:S01]  /*ae10*/  ISETP.GE.AND P6, PT, R15, R2, PT ;  /* 0x000000020f00720c */ /* 0x000fe20003fc6270 */
[----:B------:R3:W5:Y:S01]  /*ae20*/  MUFU.TANH R195, R186 ;  /* 0x000000ba00c37308 */ /* 0x0007620000002400 */
[-C--:B------:R-:W-:Y:S01]  /*ae30*/  ISETP.GE.AND P1, PT, R5, R167.reuse, PT ;  /* 0x000000a70500720c */ /* 0x080fe20003f26270 */
[----:B------:R-:W-:Y:S01]  /*ae40*/  FMUL.FTZ R168, R179, UR12 ;  /* 0x0000000cb3a87c20 */ /* 0x000fe20008410000 */
[----:B------:R-:W-:-:S02]  /*ae50*/  ISETP.GE.AND P0, PT, R15, R167, PT ;  /* 0x000000a70f00720c */ /* 0x000fc40003f06270 */
[----:B--2---:R-:W-:Y:S02]  /*ae60*/  FSEL R197, R12, -INF , !P6 ;  /* 0xff8000000cc57808 */ /* 0x004fe40007000000 */
[----:B----4-:R-:W-:Y:S01]  /*ae70*/  FSEL R200, R200, -INF , !P1 ;  /* 0xff800000c8c87808 */ /* 0x010fe20004800000 */
[----:B------:R-:W2:Y:S01]  /*ae80*/  MUFU.TANH R14, R14 ;  /* 0x0000000e000e7308 */ /* 0x000ea20000002400 */
[----:B-1----:R-:W-:Y:S02]  /*ae90*/  FSEL R202, R202, -INF , !P0 ;  /* 0xff800000caca7808 */ /* 0x002fe40004000000 */
[C---:B------:R-:W-:Y:S02]  /*aea0*/  ISETP.GE.AND P6, PT, R4.reuse, R167, PT ;  /* 0x000000a70400720c */ /* 0x040fe40003fc6270 */
[-C--:B------:R-:W-:Y:S01]  /*aeb0*/  ISETP.GE.AND P1, PT, R4, R2.reuse, PT ;  /* 0x000000020400720c */ /* 0x080fe20003f26270 */
[----:B------:R-:W-:Y:S01]  /*aec0*/  VIADD R4, R7, 0x30 ;  /* 0x0000003007047836 */ /* 0x000fe20000000000 */
[----:B------:R-:W-:Y:S01]  /*aed0*/  ISETP.GE.AND P0, PT, R5, R2, PT ;  /* 0x000000020500720c */ /* 0x000fe20003f06270 */
[----:B------:R-:W1:Y:S01]  /*aee0*/  MUFU.TANH R193, R187 ;  /* 0x000000bb00c17308 */ /* 0x000e620000002400 */
[----:B---3--:R-:W-:Y:S01]  /*aef0*/  FMUL.FTZ R186, R181, UR12 ;  /* 0x0000000cb5ba7c20 */ /* 0x008fe20008410000 */
[----:B------:R-:W-:Y:S01]  /*af00*/  FMUL.FTZ R181, R182, UR12 ;  /* 0x0000000cb6b57c20 */ /* 0x000fe20008410000 */
[----:B------:R-:W-:Y:S01]  /*af10*/  VIADD R5, R7, 0x31 ;  /* 0x0000003107057836 */ /* 0x000fe20000000000 */
[----:B-----5:R-:W-:-:S02]  /*af20*/  FSEL R195, R195, -INF , !P0 ;  /* 0xff800000c3c37808 */ /* 0x020fc40004000000 */
[----:B------:R-:W-:Y:S02]  /*af30*/  ISETP.GE.AND P0, PT, R4, R167, PT ;  /* 0x000000a70400720c */ /* 0x000fe40003f06270 */
[----:B------:R-:W3:Y:S01]  /*af40*/  MUFU.TANH R186, R186 ;  /* 0x000000ba00ba7308 */ /* 0x000ee20000002400 */
[----:B--2---:R-:W-:Y:S02]  /*af50*/  FSEL R198, R14, -INF , !P6 ;  /* 0xff8000000ec67808 */ /* 0x004fe40007000000 */
[----:B------:R-:W-:Y:S01]  /*af60*/  ISETP.GE.AND P6, PT, R4, R2, PT ;  /* 0x000000020400720c */ /* 0x000fe20003fc6270 */
[----:B------:R-:W-:-:S04]  /*af70*/  VIADD R4, R7, 0x38 ;  /* 0x0000003807047836 */ /* 0x000fc80000000000 */
[----:B------:R-:W2:Y:S01]  /*af80*/  MUFU.TANH R181, R181 ;  /* 0x000000b500b57308 */ /* 0x000ea20000002400 */
[----:B-1----:R-:W-:Y:S02]  /*af90*/  FSEL R193, R193, -INF , !P1 ;  /* 0xff800000c1c17808 */ /* 0x002fe40004800000 */
[----:B------:R-:W-:-:S05]  /*afa0*/  ISETP.GE.AND P1, PT, R5, R167, PT ;  /* 0x000000a70500720c */ /* 0x000fca0003f26270 */
[----:B------:R-:W1:Y:S01]  /*afb0*/  MUFU.TANH R184, R176 ;  /* 0x000000b000b87308 */ /* 0x000e620000002400 */
[----:B---3--:R-:W-:Y:S02]  /*afc0*/  FSEL R186, R186, -INF , !P1 ;  /* 0xff800000baba7808 */ /* 0x008fe40004800000 */
[----:B------:R-:W-:-:S05]  /*afd0*/  ISETP.GE.AND P1, PT, R4, R2, PT ;  /* 0x000000020400720c */ /* 0x000fca0003f26270 */
[----:B------:R-:W3:Y:S01]  /*afe0*/  MUFU.TANH R182, R177 ;  /* 0x000000b100b67308 */ /* 0x000ee20000002400 */
[----:B--2---:R-:W-:Y:S01]  /*aff0*/  FSEL R181, R181, -INF , !P6 ;  /* 0xff800000b5b57808 */ /* 0x004fe20007000000 */
[----:B------:R-:W-:Y:S01]  /*b000*/  BAR.SYNC.DEFER_BLOCKING 0x0 ;  /* 0x0000000000007b1d */ /* 0x000fe20000010000 */
[----:B------:R-:W-:Y:S01]  /*b010*/  ISETP.GE.AND P6, PT, R4, R167, PT ;  /* 0x000000a70400720c */ /* 0x000fe20003fc6270 */
[----:B------:R-:W-:-:S04]  /*b020*/  VIADD R4, R7, 0x39 ;  /* 0x0000003907047836 */ /* 0x000fc80000000000 */
[----:B------:R-:W2:Y:S01]  /*b030*/  MUFU.TANH R180, R180 ;  /* 0x000000b400b47308 */ /* 0x000ea20000002400 */
[----:B-1----:R-:W-:Y:S02]  /*b040*/  FSEL R184, R184, -INF , !P6 ;  /* 0xff800000b8b87808 */ /* 0x002fe40007000000 */
[----:B------:R-:W-:-:S05]  /*b050*/  ISETP.GE.AND P6, PT, R4, R167, PT ;  /* 0x000000a70400720c */ /* 0x000fca0003fc6270 */
[----:B------:R-:W1:Y:S01]  /*b060*/  MUFU.TANH R171, R171 ;  /* 0x000000ab00ab7308 */ /* 0x000e620000002400 */
[----:B---3--:R-:W-:Y:S02]  /*b070*/  FSEL R182, R182, -INF , !P6 ;  /* 0xff800000b6b67808 */ /* 0x008fe40007000000 */
[----:B------:R-:W-:-:S05]  /*b080*/  PLOP3.LUT P6, PT, PT, PT, UP0, 0x80, 0x0 ;  /* 0x000000000000781c */ /* 0x000fca0003fcf008 */
[----:B------:R-:W3:Y:S01]  /*b090*/  MUFU.TANH R169, R169 ;  /* 0x000000a900a97308 */ /* 0x000ee20000002400 */
[----:B--2---:R-:W-:Y:S02]  /*b0a0*/  FSEL R188, R180, -INF , !P0 ;  /* 0xff800000b4bc7808 */ /* 0x004fe40004000000 */
[----:B------:R-:W-:-:S05]  /*b0b0*/  ISETP.GE.AND P0, PT, R5, R2, PT ;  /* 0x000000020500720c */ /* 0x000fca0003f06270 */
[----:B------:R-:W2:Y:S01]  /*b0c0*/  MUFU.TANH R192, R192 ;  /* 0x000000c000c07308 */ /* 0x000ea20000002400 */
[----:B-1----:R-:W-:Y:S02]  /*b0d0*/  FSEL R171, R171, -INF , !P0 ;  /* 0xff800000abab7808 */ /* 0x002fe40004000000 */
[----:B------:R-:W-:-:S04]  /*b0e0*/  ISETP.GE.AND P0, PT, R7, R167, PT ;  /* 0x000000a70700720c */ /* 0x000fc80003f06270 */
[----:B------:R-:W-:Y:S01]  /*b0f0*/  FSEL R0, R0, -INF , !P0 ;  /* 0xff80000000007808 */ /* 0x000fe20004000000 */
[----:B------:R-:W1:Y:S01]  /*b100*/  MUFU.TANH R168, R168 ;  /* 0x000000a800a87308 */ /* 0x000e620000002400 */
[----:B---3--:R-:W-:Y:S02]  /*b110*/  FSEL R169, R169, -INF , !P1 ;  /* 0xff800000a9a97808 */ /* 0x008fe40004800000 */
[-C--:B------:R-:W-:Y:S02]  /*b120*/  ISETP.GE.AND P1, PT, R7, R2.reuse, PT ;  /* 0x000000020700720c */ /* 0x080fe40003f26270 */
[----:B------:R-:W-:Y:S02]  /*b130*/  ISETP.GE.AND P0, PT, R4, R2, PT ;  /* 0x000000020400720c */ /* 0x000fe40003f06270 */
[----:B--2---:R-:W-:Y:S02]  /*b140*/  FSEL R5, R192, -INF , !P1 ;  /* 0xff800000c0057808 */ /* 0x004fe40004800000 */
[----:B-1----:R-:W-:Y:S01]  /*b150*/  FSEL R168, R168, -INF , !P0 ;  /* 0xff800000a8a87808 */ /* 0x002fe20004000000 */
        /* <DEDUP_REMOVED lines=78> */
.L_x_1654:
[----:B------:R-:W-:-:S04]  /*b640*/  ULEA UR14, -UR8, URZ, 0x6 ;  /* 0x0000003f080e7291 */ /* 0x000fc8000f8e313f */
[----:B------:R-:W-:-:S12]  /*b650*/  USHF.R.S32.HI UR12, URZ, 0x1f, UR14 ;  /* 0x0000001f3f0c7899 */ /* 0x000fd8000801140e */
.L_x_1655:
        /* <DEDUP_REMOVED lines=154> */
.L_x_1657:
[----:B------:R-:W-:Y:S05]  /*c000*/  BSYNC B0 ;  /* 0x0000000000007941 */ /* 0x000fea0003800000 */
.L_x_1656:
[----:B------:R-:W0:Y:S01]  /*c010*/  LDGDEPBAR ;  /* 0x00000000000079af */ /* 0x000e220000000000 */
[----:B------:R-:W-:Y:S02]  /*c020*/  IMAD.U32 R7, RZ, RZ, UR14 ;  /* 0x0000000eff077e24 */ /* 0x000fe4000f8e00ff */
[----:B------:R-:W-:-:S03]  /*c030*/  IMAD.U32 R2, RZ, RZ, UR12 ;  /* 0x0000000cff027e24 */ /* 0x000fc6000f8e00ff */
[----:B------:R-:W-:-:S04]  /*c040*/  LEA R248, P0, R7, R248, 0x1 ;  /* 0x000000f807f87211 */ /* 0x000fc800078008ff */
[----:B------:R-:W-:-:S09]  /*c050*/  LEA.HI.X R247, R7, R247, R2, 0x1, P0 ;  /* 0x000000f707f77211 */ /* 0x000fd200000f0c02 */
.L_x_1653:
        /* <DEDUP_REMOVED lines=56> */
[----:B------:R-:W-:Y:S01]  /*c3e0*/  FFMA.FTZ R173, R10, UR20, -R183 ;  /* 0x000000140aad7c23 */ /* 0x000fe200080108b7 */
[--C-:B------:R-:W-:Y:S01]  /*c3f0*/  FFMA.FTZ R2, R9, UR20, -R170.reuse ;  /* 0x0000001409027c23 */ /* 0x100fe200080108aa */
[--C-:B------:R-:W-:Y:S01]  /*c400*/  FFMA.FTZ R0, R11, UR20, -R170.reuse ;  /* 0x000000140b007c23 */ /* 0x100fe200080108aa */
        /* <DEDUP_REMOVED lines=24> */
[----:B------:R-:W-:Y:S01]  /*c590*/  LDSM.16.MT88.4 R164, [R234+0x12800] ;  /* 0x01280000eaa4783b */ /* 0x000fe20000004200 */
        /* <DEDUP_REMOVED lines=13> */
[----:B------:R-:W-:-:S02]  /*c670*/  FFMA.FTZ R199, R168, UR20, -R170 ;  /* 0x00000014a8c77c23 */ /* 0x000fc400080108aa */
[----:B------:R-:W-:Y:S05]  /*c680*/  LDSM.16.MT88.4 R168, [R236+0x15800] ;  /* 0x01580000eca8783b */ /* 0x000fea0000004200 */
        /* <DEDUP_REMOVED lines=184> */
[----:B------:R-:W-:Y:S01]  /*d210*/  MUFU.EX2 R201, R201 ;  /* 0x000000c900c97308 */ /* 0x000fe20000000800 */
[----:B------:R-:W-:Y:S01]  /*d220*/  FFMA.FTZ R176, R251, R180, R176 ;  /* 0x000000b4fbb07223 */ /* 0x000fe200000100b0 */
[----:B------:R-:W-:Y:S01]  /*d230*/  FFMA.FTZ R3, R249, R3, R172 ;  /* 0x00000003f9037223 */ /* 0x000fe200000100ac */
[C---:B------:R-:W-:Y:S01]  /*d240*/  HMMA.16816.F32 R104, R4.reuse, R10, R104 ;  /* 0x0000000a0468723c */ /* 0x040fe20000001868 */
[----:B---3--:R-:W-:Y:S01]  /*d250*/  F2FP.F16.F32.PACK_AB R8, R190, R185 ;  /* 0x000000b9be08723e */ /* 0x008fe200000000ff */
[----:B------:R-:W-:Y:S01]  /*d260*/  FADD.FTZ R175, R175, R176 ;  /* 0x000000b0afaf7221 */ /* 0x000fe20000010000 */
[----:B------:R-:W-:Y:S01]  /*d270*/  F2FP.F16.F32.PACK_AB R9, R194, R189 ;  /* 0x000000bdc209723e */ /* 0x000fe200000000ff */
[----:B------:R-:W-:Y:S01]  /*d280*/  FADD.FTZ R3, R2, R3 ;  /* 0x0000000302037221 */ /* 0x000fe20000010000 */
[----:B------:R-:W-:Y:S01]  /*d290*/  MUFU.EX2 R202, R202 ;  /* 0x000000ca00ca7308 */ /* 0x000fe20000000800 */
        /* <DEDUP_REMOVED lines=23> */
[----:B------:R-:W-:Y:S01]  /*d410*/  HMMA.16816.F32 R120, R4, R14, R120 ;  /* 0x0000000e0478723c */ /* 0x000fe20000001878 */
[----:B------:R-:W3:Y:S01]  /*d420*/  LDSM.16.MT88.4 R12, [R236+0x12800] ;  /* 0x01280000ec0c783b */ /* 0x000ee20000004200 */
[----:B------:R-:W-:Y:S01]  /*d430*/  FADD.FTZ R3, R196, R3 ;  /* 0x00000003c4037221 */ /* 0x000fe20000010000 */
[----:B------:R-:W4:Y:S02]  /*d440*/  MUFU.EX2 R197, R197 ;  /* 0x000000c500c57308 */ /* 0x000f240000000800 */
[----:B------:R-:W-:Y:S01]  /*d450*/  LDSM.16.MT88.4 R4, [R232+0x14800] ;  /* 0x01480000e804783b */ /* 0x000fe20000004200 */
[C---:B------:R-:W-:Y:S05]  /*d460*/  HMMA.16816.F32 R152, R8.reuse, R24, R152 ;  /* 0x000000180898723c */ /* 0x040fea0000001898 */
[----:B------:R-:W-:Y:S01]  /*d470*/  MUFU.EX2 R195, R195 ;  /* 0x000000c300c37308 */ /* 0x000fe20000000800 */
[----:B------:R-:W-:Y:S01]  /*d480*/  HMMA.16816.F32 R148, R8, R26, R148 ;  /* 0x0000001a0894723c */ /* 0x000fe20000001894 */
[----:B------:R-:W5:Y:S01]  /*d490*/  LDSM.16.MT88.4 R24, [R236+0x14800] ;  /* 0x01480000ec18783b */ /* 0x000f620000004200 */
[----:B--2---:R-:W-:-:S04]  /*d4a0*/  FADD.FTZ R0, R198, R3 ;  /* 0x00000003c6007221 */ /* 0x004fc80000010000 */
[----:B------:R-:W-:Y:S01]  /*d4b0*/  HMMA.16816.F32 R136, R8, R16, R136 ;  /* 0x000000100888723c */ /* 0x000fe20000001888 */
[----:B------:R-:W2:Y:S01]  /*d4c0*/  MUFU.EX2 R204, R204 ;  /* 0x000000cc00cc7308 */ /* 0x000ea20000000800 */
[----:B----4-:R-:W-:-:S04]  /*d4d0*/  FADD.FTZ R0, R197, R0 ;  /* 0x00000000c5007221 */ /* 0x010fc80000010000 */
[C---:B------:R-:W-:Y:S01]  /*d4e0*/  HMMA.16816.F32 R132, R8.reuse, R18, R132 ;  /* 0x000000120884723c */ /* 0x040fe20000001884 */
[----:B------:R-:W4:Y:S02]  /*d4f0*/  LDSM.16.MT88.4 R16, [R233+0x14800] ;  /* 0x01480000e910783b */ /* 0x000f240000004200 */
[----:B------:R-:W-:Y:S03]  /*d500*/  MUFU.EX2 R188, R188 ;  /* 0x000000bc00bc7308 */ /* 0x000fe60000000800 */
[C---:B-1----:R-:W-:Y:S05]  /*d510*/  HMMA.16816.F32 R76, R8.reuse, R20, R76 ;  /* 0x00000014084c723c */ /* 0x042fea000000184c */
[----:B------:R-:W1:Y:S01]  /*d520*/  MUFU.EX2 R193, R193 ;  /* 0x000000c100c17308 */ /* 0x000e620000000800 */
[C---:B------:R-:W-:Y:S01]  /*d530*/  HMMA.16816.F32 R80, R8.reuse, R22, R80 ;  /* 0x000000160850723c */ /* 0x040fe20000001850 */
[----:B------:R-:W2:Y:S05]  /*d540*/  LDSM.16.MT88.4 R20, [R232+0x16800] ;  /* 0x01680000e814783b */ /* 0x000eaa0000004200 */
[C---:B------:R-:W-:Y:S01]  /*d550*/  HMMA.16816.F32 R160, R8.reuse, R28, R160 ;  /* 0x0000001c08a0723c */ /* 0x040fe200000018a0 */
[----:B------:R-:W-:Y:S05]  /*d560*/  MUFU.EX2 R184, R184 ;  /* 0x000000b800b87308 */ /* 0x000fea0000000800 */
[C---:B------:R-:W-:Y:S01]  /*d570*/  HMMA.16816.F32 R156, R8.reuse, R30, R156 ;  /* 0x0000001e089c723c */ /* 0x040fe2000000189c */
[----:B------:R-:W1:Y:S02]  /*d580*/  LDSM.16.MT88.4 R28, [R232+0x12800] ;  /* 0x01280000e81c783b */ /* 0x000e640000004200 */
[----:B------:R-:W-:Y:S03]  /*d590*/  MUFU.EX2 R183, R183 ;  /* 0x000000b700b77308 */ /* 0x000fe60000000800 */
[C---:B---3--:R-:W-:Y:S05]  /*d5a0*/  HMMA.16816.F32 R36, R8.reuse, R12, R36 ;  /* 0x0000000c0824723c */ /* 0x048fea0000001824 */
[----:B------:R-:W-:Y:S01]  /*d5b0*/  MUFU.EX2 R181, R181 ;  /* 0x000000b500b57308 */ /* 0x000fe20000000800 */
[C---:B------:R-:W-:Y:S01]  /*d5c0*/  HMMA.16816.F32 R40, R8.reuse, R14, R40 ;  /* 0x0000000e0828723c */ /* 0x040fe20000001828 */
[----:B------:R-:W3:Y:S05]  /*d5d0*/  LDSM.16.MT88.4 R12, [R236+0x16800] ;  /* 0x01680000ec0c783b */ /* 0x000eea0000004200 */
[C---:B-----5:R-:W-:Y:S01]  /*d5e0*/  HMMA.16816.F32 R68, R8.reuse, R24, R68 ;  /* 0x000000180844723c */ /* 0x060fe20000001844 */
[----:B------:R-:W5:Y:S05]  /*d5f0*/  MUFU.EX2 R182, R182 ;  /* 0x000000b600b67308 */ /* 0x000f6a0000000800 */
[C---:B------:R-:W-:Y:S01]  /*d600*/  HMMA.16816.F32 R72, R8.reuse, R26, R72 ;  /* 0x0000001a0848723c */ /* 0x040fe20000001848 */
[----:B------:R-:W5:Y:S02]  /*d610*/  LDSM.16.MT88.4 R24, [R234+0x16800] ;  /* 0x01680000ea18783b */ /* 0x000f640000004200 */
[----:B------:R-:W-:Y:S03]  /*d620*/  MUFU.EX2 R186, R186 ;  /* 0x000000ba00ba7308 */ /* 0x000fe60000000800 */
[C---:B----4-:R-:W-:Y:S05]  /*d630*/  HMMA.16816.F32 R84, R8.reuse, R16, R84 ;  /* 0x000000100854723c */ /* 0x050fea0000001854 */
[----:B------:R-:W4:Y:S01]  /*d640*/  MUFU.EX2 R199, R199 ;  /* 0x000000c700c77308 */ /* 0x000f220000000800 */
[C---:B------:R-:W-:Y:S01]  /*d650*/  HMMA.16816.F32 R88, R8.reuse, R18, R88 ;  /* 0x000000120858723c */ /* 0x040fe20000001858 */
[----:B------:R-:W4:Y:S05]  /*d660*/  LDSM.16.MT88.4 R16, [R233+0x16800] ;  /* 0x01680000e910783b */ /* 0x000f2a0000004200 */
[C---:B------:R-:W-:Y:S06]  /*d670*/  HMMA.16816.F32 R92, R8.reuse, R4, R92 ;  /* 0x00000004085c723c */ /* 0x040fec000000185c */
        /* <DEDUP_REMOVED lines=11> */
[C---:B-1----:R-:W-:Y:S06]  /*d730*/  HMMA.16816.F32 R60, R8.reuse, R28, R60 ;  /* 0x0000001c083c723c */ /* 0x042fec000000183c */
[C---:B------:R-:W-:Y:S01]  /*d740*/  HMMA.16816.F32 R64, R8.reuse, R30, R64 ;  /* 0x0000001e0840723c */ /* 0x040fe20000001840 */
[----:B------:R-:W-:Y:S05]  /*d750*/  LDSM.16.MT88.4 R28, [R234+0x13000] ;  /* 0x01300000ea1c783b */ /* 0x000fea0000004200 */
[C---:B---3--:R-:W-:Y:S06]  /*d760*/  HMMA.16816.F32 R100, R8.reuse, R12, R100 ;  /* 0x0000000c0864723c */ /* 0x048fec0000001864 */
[C---:B------:R-:W-:Y:S01]  /*d770*/  HMMA.16816.F32 R104, R8.reuse, R14, R104 ;  /* 0x0000000e0868723c */ /* 0x040fe20000001868 */
[----:B------:R-:W-:Y:S05]  /*d780*/  LDSM.16.MT88.4 R12, [R232+0x13000] ;  /* 0x01300000e80c783b */ /* 0x000fea0000004200 */
[C---:B-----5:R-:W-:Y:S06]  /*d790*/  HMMA.16816.F32 R108, R8.reuse, R24, R108 ;  /* 0x00000018086c723c */ /* 0x060fec000000186c */
[C---:B------:R-:W-:Y:S01]  /*d7a0*/  HMMA.16816.F32 R112, R8.reuse, R26, R112 ;  /* 0x0000001a0870723c */ /* 0x040fe20000001870 */
[----:B------:R-:W-:Y:S05]  /*d7b0*/  LDSM.16.MT88.4 R24, [R236+0x13000] ;  /* 0x01300000ec18783b */ /* 0x000fea0000004200 */
[C---:B----4-:R-:W-:Y:S06]  /*d7c0*/  HMMA.16816.F32 R116, R8.reuse, R16, R116 ;  /* 0x000000100874723c */ /* 0x050fec0000001874 */
[----:B------:R-:W-:Y:S01]  /*d7d0*/  HMMA.16816.F32 R120, R8, R18, R120 ;  /* 0x000000120878723c */ /* 0x000fe20000001878 */
[----:B------:R-:W1:Y:S06]  /*d7e0*/  LDSM.16.MT88.4 R16, [R233+0x11000] ;  /* 0x01100000e910783b */ /* 0x000e6c0000004200 */
[----:B------:R-:W-:Y:S01]  /*d7f0*/  F2FP.F16.F32.PACK_AB R8, R202, R201 ;  /* 0x000000c9ca08723e */ /* 0x000fe200000000ff */
[----:B------:R-:W-:Y:S01]  /*d800*/  FADD.FTZ R201, R201, R192 ;  /* 0x000000c0c9c97221 */ /* 0x000fe20000010000 */
[----:B------:R-:W-:-:S02]  /*d810*/  F2FP.F16.F32.PACK_AB R9, R197, R198 ;  /* 0x000000c6c509723e */ /* 0x000fc400000000ff */
[----:B------:R-:W-:Y:S01]  /*d820*/  F2FP.F16.F32.PACK_AB R10, R203, R200 ;  /* 0x000000c8cb0a723e */ /* 0x000fe200000000ff */
[----:B------:R-:W-:Y:S01]  /*d830*/  FADD.FTZ R3, R202, R201 ;  /* 0x000000c9ca037221 */ /* 0x000fe20000010000 */
[----:B------:R-:W-:Y:S01]  /*d840*/  F2FP.F16.F32.PACK_AB R11, R204, R195 ;  /* 0x000000c3cc0b723e */ /* 0x000fe200000000ff */
[----:B------:R-:W-:Y:S02]  /*d850*/  FADD.FTZ R195, R195, R0 ;  /* 0x00000000c3c37221 */ /* 0x000fe40000010000 */
[----:B------:R-:W-:Y:S01]  /*d860*/  FADD.FTZ R200, R200, R3 ;  /* 0x00000003c8c87221 */ /* 0x000fe20000010000 */
[----:B------:R-:W-:Y:S01]  /*d870*/  MOV R3, R177 ;  /* 0x000000b100037202 */ /* 0x000fe20000000f00 */
[----:B------:R-:W-:Y:S02]  /*d880*/  FADD.FTZ R204, R204, R195 ;  /* 0x000000c3cccc7221 */ /* 0x000fe40000010000 */
[----:B------:R-:W-:Y:S01]  /*d890*/  HMMA.16816.F32 R160, R8, R4, R160 ;  /* 0x0000000408a0723c */ /* 0x000fe200000018a0 */
[----:B------:R-:W-:-:S05]  /*d8a0*/  FADD.FTZ R203, R203, R200 ;  /* 0x000000c8cbcb7221 */ /* 0x000fca0000010000 */
[C---:B------:R-:W-:Y:S01]  /*d8b0*/  HMMA.16816.F32 R156, R8.reuse, R6, R156 ;  /* 0x00000006089c723c */ /* 0x040fe2000000189c */
[----:B------:R-:W3:Y:S05]  /*d8c0*/  LDSM.16.MT88.4 R4, [R236+0x15000] ;  /* 0x01500000ec04783b */ /* 0x000eea0000004200 */
[C---:B--2---:R-:W-:Y:S06]  /*d8d0*/  HMMA.16816.F32 R52, R8.reuse, R20, R52 ;  /* 0x000000140834723c */ /* 0x044fec0000001834 */
[C---:B------:R-:W-:Y:S01]  /*d8e0*/  HMMA.16816.F32 R56, R8.reuse, R22, R56 ;  /* 0x000000160838723c */ /* 0x040fe20000001838 */
[----:B------:R-:W2:Y:S05]  /*d8f0*/  LDSM.16.MT88.4 R20, [R236+0x17000] ;  /* 0x01700000ec14783b */ /* 0x000eaa0000004200 */
[C---:B-1----:R-:W-:Y:S06]  /*d900*/  HMMA.16816.F32 R144, R8.reuse, R16, R144 ;  /* 0x000000100890723c */ /* 0x042fec0000001890 */
[C---:B------:R-:W-:Y:S01]  /*d910*/  HMMA.16816.F32 R140, R8.reuse, R18, R140 ;  /* 0x00000012088c723c */ /* 0x040fe2000000188c */
[----:B------:R-:W-:Y:S05]  /*d920*/  LDSM.16.MT88.4 R16, [R234+0x15000] ;  /* 0x01500000ea10783b */ /* 0x000fea0000004200 */
[C---:B------:R-:W-:Y:S06]  /*d930*/  HMMA.16816.F32 R36, R8.reuse, R24, R36 ;  /* 0x000000180824723c */ /* 0x040fec0000001824 */
        /* <DEDUP_REMOVED lines=40> */
[C---:B---3--:R-:W-:Y:S06]  /*dbc0*/  HMMA.16816.F32 R92, R8.reuse, R28, R92 ;  /* 0x0000001c085c723c */ /* 0x048fec000000185c */
[C---:B------:R-:W-:Y:S01]  /*dbd0*/  HMMA.16816.F32 R96, R8.reuse, R30, R96 ;  /* 0x0000001e0860723c */ /* 0x040fe20000001860 */
[----:B------:R-:W3:Y:S05]  /*dbe0*/  LDSM.16.MT88.4 R28, [R234+0x11800] ;  /* 0x01180000ea1c783b */ /* 0x000eea0000004200 */
[C---:B----4-:R-:W-:Y:S06]  /*dbf0*/  HMMA.16816.F32 R108, R8.reuse, R12, R108 ;  /* 0x0000000c086c723c */ /* 0x050fec000000186c */
[----:B------:R-:W-:Y:S01]  /*dc00*/  HMMA.16816.F32 R112, R8, R14, R112 ;  /* 0x0000000e0870723c */ /* 0x000fe20000001870 */
[----:B------:R-:W4:Y:S05]  /*dc10*/  LDSM.16.MT88.4 R12, [R234+0x13800] ;  /* 0x01380000ea0c783b */ /* 0x000f2a0000004200 */
[C---:B--2---:R-:W-:Y:S06]  /*dc20*/  HMMA.16816.F32 R136, R4.reuse, R20, R136 ;  /* 0x000000140488723c */ /* 0x044fec0000001888 */
[----:B------:R-:W-:Y:S01]  /*dc30*/  HMMA.16816.F32 R132, R4, R22, R132 ;  /* 0x000000160484723c */ /* 0x000fe20000001884 */
[----:B------:R-:W2:Y:S05]  /*dc40*/  LDSM.16.MT88.4 R20, [R232+0x15800] ;  /* 0x01580000e814783b */ /* 0x000eaa0000004200 */
[C---:B-1----:R-:W-:Y:S06]  /*dc50*/  HMMA.16816.F32 R124, R8.reuse, R164, R124 ;  /* 0x000000a4087c723c */ /* 0x042fec000000187c */
[----:B------:R-:W-:Y:S01]  /*dc60*/  HMMA.16816.F32 R128, R8, R166, R128 ;  /* 0x000000a60880723c */ /* 0x000fe20000001880 */
[----:B------:R-:W1:Y:S04]  /*dc70*/  LDSM.16.MT88.4 R164, [R233+0x13800] ;  /* 0x01380000e9a4783b */ /* 0x000e680000004200 */
[----:B------:R-:W-:Y:S01]  /*dc80*/  LDSM.16.MT88.4 R8, [R234+0x17800] ;  /* 0x01780000ea08783b */ /* 0x000fe20000004200 */
        /* <DEDUP_REMOVED lines=18> */
[C---:B-1----:R-:W-:Y:S06]  /*ddb0*/  HMMA.16816.F32 R56, R4.reuse, R166, R56 ;  /* 0x000000a60438723c */ /* 0x042fec0000001838 */
[C---:B-----5:R-:W-:Y:S06]  /*ddc0*/  HMMA.16816.F32 R60, R4.reuse, R32, R60 ;  /* 0x00000020043c723c */ /* 0x060fec000000183c */
[C---:B------:R-:W-:Y:S06]  /*ddd0*/  HMMA.16816.F32 R64, R4.reuse, R34, R64 ;  /* 0x000000220440723c */ /* 0x040fec0000001840 */
[C---:B------:R-:W-:Y:S06]  /*dde0*/  HMMA.16816.F32 R68, R4.reuse, R168, R68 ;  /* 0x000000a80444723c */ /* 0x040fec0000001844 */
[C---:B------:R-:W-:Y:S06]  /*ddf0*/  HMMA.16816.F32 R72, R4.reuse, R170, R72 ;  /* 0x000000aa0448723c */ /* 0x040fec0000001848 */
[C---:B---3--:R-:W-:Y:S06]  /*de00*/  HMMA.16816.F32 R76, R4.reuse, R28, R76 ;  /* 0x0000001c044c723c */ /* 0x048fec000000184c */
        /* <DEDUP_REMOVED lines=9> */
[C---:B--2---:R-:W-:Y:S06]  /*dea0*/  HMMA.16816.F32 R124, R4.reuse, R20, R124 ;  /* 0x00000014047c723c */ /* 0x044fec000000187c */
[C---:B------:R-:W-:Y:S06]  /*deb0*/  HMMA.16816.F32 R128, R4.reuse, R22, R128 ;  /* 0x000000160480723c */ /* 0x040fec0000001880 */
[----:B------:R-:W-:Y:S07]  /*dec0*/  HMMA.16816.F32 R52, R4, R164, R52 ;  /* 0x000000a40434723c */ /* 0x000fee0000001834 */
[----:B------:R-:W-:-:S15]  /*ded0*/  MOV R164, R178 ;  /* 0x000000b200a47202 */ /* 0x000fde0000000f00 */
[----:B------:R-:W-:-:S02]  /*dee0*/  NOP ;  /* 0x0000000000007918 */ /* 0x000fc40000000000 */
.L_x_1650:
        /* <DEDUP_REMOVED lines=47> */
.L_x_1662:
        /* <DEDUP_REMOVED lines=82> */
[----:B-1----:R-:W-:Y:S01]  /*e700*/  IMAD.WIDE.U32 R6, R5, R2, R6 ;  /* 0x0000000205067225 */ /* 0x002fe200078e0006 */
[----:B------:R-:W-:Y:S02]  /*e710*/  SHF.R.S32.HI R9, RZ, 0x1f, R5 ;  /* 0x0000001fff097819 */ /* 0x000fe40000011405 */
[----:B------:R-:W-:Y:S03]  /*e720*/  MOV R165, R6 ;  /* 0x0000000600a57202 */ /* 0x000fe60000000f00 */
[----:B------:R-:W-:Y:S04]  /*e730*/  IMAD R4, R9, R2, RZ ;  /* 0x0000000209047224 */ /* 0x000fe800078e02ff */
[----:B------:R-:W-:Y:S04]  /*e740*/  IMAD R4, R5, R3, R4 ;  /* 0x0000000305047224 */ /* 0x000fe800078e0204 */
[----:B------:R-:W-:Y:S07]  /*e750*/  IMAD.IADD R3, R7, 0x1, R4 ;  /* 0x0000000107037824 */ /* 0x000fee00078e0204 */
.L_x_1659:
[C---:B------:R-:W-:Y:S01]  /*e760*/  IADD3 R9, P1, R165.reuse, UR28, RZ ;  /* 0x0000001ca5097c10 */ /* 0x040fe2000ff3e0ff */
[----:B------:R-:W-:Y:S01]  /*e770*/  @P6 STS.128 [R243+0x10000], RZ ;  /* 0x010000fff3006388 */ /* 0x000fe20000000c00 */
[----:B------:R-:W-:Y:S01]  /*e780*/  LEA R2, P0, R165, R250, 0x1 ;  /* 0x000000faa5027211 */ /* 0x000fe200078008ff */
[----:B------:R-:W-:Y:S01]  /*e790*/  UISETP.GT.AND UP2, UPT, UR11, UR10, UPT ;  /* 0x0000000a0b00728c */ /* 0x000fe2000bf44270 */
[----:B------:R-:W-:Y:S02]  /*e7a0*/  IADD3.X R166, R3, UR21, RZ, P1, !PT ;  /* 0x0000001503a67c10 */ /* 0x000fe40008ffe4ff */
[----:B------:R-:W-:Y:S02]  /*e7b0*/  LEA.HI.X R3, R165, R252, R3, 0x1, P0 ;  /* 0x000000fca5037211 */ /* 0x000fe400000f0c03 */
[CC--:B------:R-:W-:Y:S02]  /*e7c0*/  @!P6 LEA R26, P1, R9.reuse, R250.reuse, 0x1 ;  /* 0x000000fa091ae211 */ /* 0x0c0fe400078208ff */
[C---:B------:R-:W-:Y:S01]  /*e7d0*/  @!P5 LEA R18, P0, R9.reuse, R250, 0x1 ;  /* 0x000000fa0912d211 */ /* 0x040fe200078008ff */
[----:B------:R-:W-:Y:S01]  /*e7e0*/  @!PT LDS RZ, [RZ] ;  /* 0x00000000fffff984 */ /* 0x000fe20000000800 */
[----:B------:R-:W-:Y:S01]  /*e7f0*/  @!PT LDS RZ, [RZ] ;  /* 0x00000000fffff984 */ /* 0x000fe20000000800 */
[----:B------:R-:W-:Y:S01]  /*e800*/  @!PT LDS RZ, [RZ] ;  /* 0x00000000fffff984 */ /* 0x000fe20000000800 */
[----:B------:R-:W-:Y:S01]  /*e810*/  @!P6 LDGSTS.E.BYPASS.LTC128B.128 [R243+0x10000], desc[UR22][R2.64] ;  /* 0x1000000002f3efae */ /* 0x000fe2000b901d56 */
[CCC-:B------:R-:W-:Y:S02]  /*e820*/  @!P6 LEA.HI.X R27, R9.reuse, R252.reuse, R166.reuse, 0x1, P1 ;  /* 0x000000fc091be211 */ /* 0x1c0fe400008f0ca6 */
[C---:B------:R-:W-:Y:S01]  /*e830*/  IADD3 R164, P2, R9.reuse, UR28, RZ ;  /* 0x0000001c09a47c10 */ /* 0x040fe2000ff5e0ff */
[----:B------:R-:W-:Y:S01]  /*e840*/  @P5 STS.128 [R243+0x12000], RZ ;  /* 0x012000fff3005388 */ /* 0x000fe20000000c00 */
[C-C-:B------:R-:W-:Y:S02]  /*e850*/  @!P5 LEA.HI.X R19, R9.reuse, R252, R166.reuse, 0x1, P0 ;  /* 0x000000fc0913d211 */ /* 0x140fe400000f0ca6 */
[----:B------:R-:W-:Y:S01]  /*e860*/  IADD3.X R165, R166, UR21, RZ, P2, !PT ;  /* 0x00000015a6a57c10 */ /* 0x000fe200097fe4ff */
[----:B------:R-:W-:Y:S01]  /*e870*/  @!PT LDS RZ, [RZ] ;  /* 0x00000000fffff984 */ /* 0x000fe20000000800 */
[----:B------:R-:W-:Y:S01]  /*e880*/  @!PT LDS RZ, [RZ] ;  /* 0x00000000fffff984 */ /* 0x000fe20000000800 */
[----:B------:R-:W-:Y:S01]  /*e890*/  @!PT LDS RZ, [RZ] ;  /* 0x00000000fffff984 */ /* 0x000fe20000000800 */
[----:B------:R-:W-:Y:S01]  /*e8a0*/  @!P5 LDGSTS.E.BYPASS.LTC128B.128 [R243+0x12000], desc[UR22][R2.64+0x80] ;  /* 0x1200008002f3dfae */ /* 0x000fe2000b901d56 */
[CC--:B------:R-:W-:Y:S02]  /*e8b0*/  @!P4 LEA R14, P2, R9.reuse, R250.reuse, 0x1 ;  /* 0x000000fa090ec211 */ /* 0x0c0fe400078408ff */
[C---:B------:R-:W-:Y:S01]  /*e8c0*/  @!P3 LEA R10, P1, R9.reuse, R250, 0x1 ;  /* 0x000000fa090ab211 */ /* 0x040fe200078208ff */
[----:B------:R-:W-:Y:S01]  /*e8d0*/  @P4 STS.128 [R243+0x14000], RZ ;  /* 0x014000fff3004388 */ /* 0x000fe20000000c00 */
[CCC-:B------:R-:W-:Y:S02]  /*e8e0*/  @!P4 LEA.HI.X R15, R9.reuse, R252.reuse, R166.reuse, 0x1, P2 ;  /* 0x000000fc090fc211 */ /* 0x1c0fe400010f0ca6 */
[----:B------:R-:W-:Y:S01]  /*e8f0*/  @!P3 LEA.HI.X R11, R9, R252, R166, 0x1, P1 ;  /* 0x000000fc090bb211 */ /* 0x000fe200008f0ca6 */
        /* <DEDUP_REMOVED lines=8> */
[C-C-:B------:R-:W-:Y:S01]  /*e980*/  @!P5 LEA.HI.X R195, R164.reuse, R252, R165.reuse, 0x1, P2 ;  /* 0x000000fca4c3d211 */ /* 0x140fe200010f0ca5 */
        /* <DEDUP_REMOVED lines=8> */
[C---:B------:R-:W-:Y:S01]  /*ea10*/  @!P3 LEA.HI.X R31, R164.reuse, R252, R165, 0x1, P0 ;  /* 0x000000fca41fb211 */ /* 0x040fe200000f0ca5 */
[----:B------:R-:W-:Y:S01]  /*ea20*/  @!PT LDS RZ, [RZ] ;  /* 0x00000000fffff984 */ /* 0x000fe20000000800 */
[----:B------:R-:W-:Y:S01]  /*ea30*/  @!PT LDS RZ, [RZ] ;  /* 0x00000000fffff984 */ /* 0x000fe20000000800 */
[----:B------:R-:W-:Y:S01]  /*ea40*/  @!PT LDS RZ, [RZ] ;  /* 0x00000000fffff984 */ /* 0x000fe20000000800 */
[----:B------:R-:W-:Y:S01]  /*ea50*/  @!P6 LDGSTS.E.BYPASS.LTC128B.128 [R243+0x10800], desc[UR22][R26.64] ;  /* 0x108000001af3efae */ /* 0x000fe2000b901d56 */
[----:B------:R-:W-:Y:S03]  /*ea60*/  IADD3 R166, P2, R164, UR28, RZ ;  /* 0x0000001ca4a67c10 */ /* 0x000fe6000ff5e0ff */
[----:B------:R-:W-:Y:S01]  /*ea70*/  @P5 STS.128 [R243+0x12800], RZ ;  /* 0x012800fff3005388 */ /* 0x000fe20000000c00 */
[CC--:B------:R-:W-:Y:S02]  /*ea80*/  @!P6 LEA R206, P0, R166.reuse, R250.reuse, 0x1 ;  /* 0x000000faa6cee211 */ /* 0x0c0fe400078008ff */
[----:B------:R-:W-:Y:S01]  /*ea90*/  IADD3.X R165, R165, UR21, RZ, P2, !PT ;  /* 0x00000015a5a57c10 */ /* 0x000fe200097fe4ff */
[----:B------:R-:W-:Y:S01]  /*eaa0*/  @!PT LDS RZ, [RZ] ;  /* 0x00000000fffff984 */ /* 0x000fe20000000800 */
[----:B------:R-:W-:Y:S01]  /*eab0*/  @!PT LDS RZ, [RZ] ;  /* 0x00000000fffff984 */ /* 0x000fe20000000800 */
[----:B------:R-:W-:Y:S01]  /*eac0*/  @!PT LDS RZ, [RZ] ;  /* 0x00000000fffff984 */ /* 0x000fe20000000800 */
[----:B------:R-:W-:Y:S01]  /*ead0*/  @!P5 LDGSTS.E.BYPASS.LTC128B.128 [R243+0x12800], desc[UR22][R18.64+0x80] ;  /* 0x1280008012f3dfae */ /* 0x000fe2000b901d56 */
[C---:B------:R-:W-:Y:S02]  /*eae0*/  @!P5 LEA R202, P2, R166.reuse, R250, 0x1 ;  /* 0x000000faa6cad211 */ /* 0x040fe400078408ff */
[CCC-:B------:R-:W-:Y:S01]  /*eaf0*/  @!P6 LEA.HI.X R207, R166.reuse, R252.reuse, R165.reuse, 0x1, P0 ;  /* 0x000000fca6cfe211 */ /* 0x1c0fe200000f0ca5 */
[----:B------:R-:W-:Y:S01]  /*eb00*/  @P4 STS.128 [R243+0x14800], RZ ;  /* 0x014800fff3004388 */ /* 0x000fe20000000c00 */
[C-C-:B------:R-:W-:Y:S02]  /*eb10*/  @!P5 LEA.HI.X R203, R166.reuse, R252, R165.reuse, 0x1, P2 ;  /* 0x000000fca6cbd211 */ /* 0x140fe400010f0ca5 */
[CC--:B------:R-:W-:Y:S01]  /*eb20*/  @!P4 LEA R198, P1, R166.reuse, R250.reuse, 0x1 ;  /* 0x000000faa6c6c211 */ /* 0x0c0fe200078208ff */
[----:B------:R-:W-:Y:S01]  /*eb30*/  @!PT LDS RZ, [RZ] ;  /* 0x00000000fffff984 */ /* 0x000fe20000000800 */
[----:B------:R-:W-:Y:S01]  /*eb40*/  @!PT LDS RZ, [RZ] ;  /* 0x00000000fffff984 */ /* 0x000fe20000000800 */
[----:B------:R-:W-:Y:S01]  /*eb50*/  @!PT LDS RZ, [RZ] ;  /* 0x00000000fffff984 */ /* 0x000fe20000000800 */
[----:B------:R-:W-:Y:S01]  /*eb60*/  @!P4 LDGSTS.E.BYPASS.LTC128B.128 [R243+0x14800], desc[UR22][R14.64+0x100] ;  /* 0x148001000ef3cfae */ /* 0x000fe2000b901d56 */
[C---:B------:R-:W-:Y:S02]  /*eb70*/  @!P3 LEA R164, P0, R166.reuse, R250, 0x1 ;  /* 0x000000faa6a4b211 */ /* 0x040fe400078008ff */
[CCC-:B------:R-:W-:Y:S01]  /*eb80*/  @!P4 LEA.HI.X R199, R166.reuse, R252.reuse, R165.reuse, 0x1, P1 ;  /* 0x000000fca6c7c211 */ /* 0x1c0fe200008f0ca5 */
[----:B------:R-:W-:Y:S01]  /*eb90*/  @P3 STS.128 [R243+0x16800], RZ ;  /* 0x016800fff3003388 */ /* 0x000fe20000000c00 */
[----:B------:R-:W-:Y:S02]  /*eba0*/  @!P3 LEA.HI.X R165, R166, R252, R165, 0x1, P0 ;  /* 0x000000fca6a5b211 */ /* 0x000fe400000f0ca5 */
[----:B------:R-:W-:Y:S01]  /*ebb0*/  PLOP3.LUT P0, PT, PT, PT, UP2, 0x80, 0x0 ;  /* 0x000000000000781c */ /* 0x000fe20003f0f028 */
        /* <DEDUP_REMOVED lines=47> */
[----:B------:R-:W3:Y:S04]  /*eeb0*/  LDSM.16.M88.4 R180, [R241+0x9000] ;  /* 0x00900000f1b4783b */ /* 0x000ee80000000200 */
[----:B------:R-:W3:Y:S04]  /*eec0*/  LDSM.16.M88.4 R184, [R241+0x9800] ;  /* 0x00980000f1b8783b */ /* 0x000ee80000000200 */
[----:B------:R-:W0:Y:S04]  /*eed0*/  LDGDEPBAR ;  /* 0x00000000000079af */ /* 0x000e280000000000 */
[----:B------:R-:W-:Y:S04]  /*eee0*/  LDSM.16.M88.4 R188, [R240] ;  /* 0x00000000f0bc783b */ /* 0x000fe80000000200 */
[----:B-1----:R-:W1:Y:S04]  /*eef0*/  LDSM.16.M88.4 R192, [R239] ;  /* 0x00000000efc0783b */ /* 0x002e680000000200 */
[----:B--2---:R-:W2:Y:S04]  /*ef00*/  LDSM.16.M88.4 R196, [R231] ;  /* 0x00000000e7c4783b */ /* 0x004ea80000000200 */
[----:B------:R-:W2:Y:S04]  /*ef10*/  LDSM.16.M88.4 R200, [R230] ;  /* 0x00000000e6c8783b */ /* 0x000ea80000000200 */
[----:B------:R-:W2:Y:S01]  /*ef20*/  LDSM.16.M88.4 R204, [R229] ;  /* 0x00000000e5cc783b */ /* 0x000ea20000000200 */
[C---:B----4-:R-:W-:Y:S03]  /*ef30*/  HMMA.16816.F32 R4, R168.reuse, R172, RZ ;  /* 0x000000aca804723c */ /* 0x050fe600000018ff */
[----:B------:R-:W-:Y:S04]  /*ef40*/  LDSM.16.M88.4 R208, [R238] ;  /* 0x00000000eed0783b */ /* 0x000fe80000000200 */
[----:B------:R-:W4:Y:S01]  /*ef50*/  LDSM.16.M88.4 R212, [R235+0x8000] ;  /* 0x00800000ebd4783b */ /* 0x000f220000000200 */
[C---:B------:R-:W-:Y:S03]  /*ef60*/  HMMA.16816.F32 R8, R168.reuse, R174, RZ ;  /* 0x000000aea808723c */ /* 0x040fe600000018ff */
[----:B------:R-:W-:Y:S03]  /*ef70*/  LDSM.16.M88.4 R172, [R235+0x9000] ;  /* 0x00900000ebac783b */ /* 0x000fe60000000200 */
[C---:B-----5:R-:W-:Y:S06]  /*ef80*/  HMMA.16816.F32 R12, R168.reuse, R176, RZ ;  /* 0x000000b0a80c723c */ /* 0x060fec00000018ff */
[C---:B------:R-:W-:Y:S01]  /*ef90*/  HMMA.16816.F32 R16, R168.reuse, R178, RZ ;  /* 0x000000b2a810723c */ /* 0x040fe200000018ff */
[----:B------:R-:W-:Y:S05]  /*efa0*/  LDSM.16.M88.4 R176, [R235+0x9800] ;  /* 0x00980000ebb0783b */ /* 0x000fea0000000200 */
[C---:B---3--:R-:W-:Y:S06]  /*efb0*/  HMMA.16816.F32 R20, R168.reuse, R180, RZ ;  /* 0x000000b4a814723c */ /* 0x048fec00000018ff */
[C---:B------:R-:W-:Y:S01]  /*efc0*/  HMMA.16816.F32 R24, R168.reuse, R182, RZ ;  /* 0x000000b6a818723c */ /* 0x040fe200000018ff */
[----:B------:R-:W-:Y:S05]  /*efd0*/  LDSM.16.M88.4 R180, [R237] ;  /* 0x00000000edb4783b */ /* 0x000fea0000000200 */
[C---:B------:R-:W-:Y:S06]  /*efe0*/  HMMA.16816.F32 R28, R168.reuse, R184, RZ ;  /* 0x000000b8a81c723c */ /* 0x040fec00000018ff */
[----:B------:R-:W-:Y:S01]  /*eff0*/  HMMA.16816.F32 R32, R168, R186, RZ ;  /* 0x000000baa820723c */ /* 0x000fe200000018ff */
[----:B------:R-:W3:Y:S04]  /*f000*/  LDSM.16.M88.4 R168, [R235+0x8800] ;  /* 0x00880000eba8783b */ /* 0x000ee80000000200 */
[----:B------:R-:W5:Y:S01]  /*f010*/  LDSM.16.M88.4 R184, [R228] ;  /* 0x00000000e4b8783b */ /* 0x000f620000000200 */
[C---:B-1----:R-:W-:Y:S06]  /*f020*/  HMMA.16816.F32 R4, R188.reuse, R192, R4 ;  /* 0x000000c0bc04723c */ /* 0x042fec0000001804 */
[C---:B------:R-:W-:Y:S01]  /*f030*/  HMMA.16816.F32 R8, R188.reuse, R194, R8 ;  /* 0x000000c2bc08723c */ /* 0x040fe20000001808 */
[----:B------:R-:W-:Y:S05]  /*f040*/  LDSM.16.M88.4 R192, [R228+0x1000] ;  /* 0x00100000e4c0783b */ /* 0x000fea0000000200 */
[C---:B--2---:R-:W-:Y:S06]  /*f050*/  HMMA.16816.F32 R12, R188.reuse, R196, R12 ;  /* 0x000000c4bc0c723c */ /* 0x044fec000000180c */
[C---:B------:R-:W-:Y:S01]  /*f060*/  HMMA.16816.F32 R16, R188.reuse, R198, R16 ;  /* 0x000000c6bc10723c */ /* 0x040fe20000001810 */
[----:B------:R-:W-:Y:S05]  /*f070*/  LDSM.16.M88.4 R196, [R228+0x1800] ;  /* 0x00180000e4c4783b */ /* 0x000fea0000000200 */
[C---:B------:R-:W-:Y:S06]  /*f080*/  HMMA.16816.F32 R20, R188.reuse, R200, R20 ;  /* 0x000000c8bc14723c */ /* 0x040fec0000001814 */
[C---:B------:R-:W-:Y:S01]  /*f090*/  HMMA.16816.F32 R24, R188.reuse, R202, R24 ;  /* 0x000000cabc18723c */ /* 0x040fe20000001818 */
[----:B------:R-:W-:Y:S05]  /*f0a0*/  LDSM.16.M88.4 R200, [R242+0x2000] ;  /* 0x00200000f2c8783b */ /* 0x000fea0000000200 */
[C---:B------:R-:W-:Y:S06]  /*f0b0*/  HMMA.16816.F32 R28, R188.reuse, R204, R28 ;  /* 0x000000ccbc1c723c */ /* 0x040fec000000181c */
[----:B------:R-:W-:Y:S01]  /*f0c0*/  HMMA.16816.F32 R32, R188, R206, R32 ;  /* 0x000000cebc20723c */ /* 0x000fe20000001820 */
[----:B------:R-:W1:Y:S04]  /*f0d0*/  LDSM.16.M88.4 R188, [R228+0x800] ;  /* 0x00080000e4bc783b */ /* 0x000e680000000200 */
[----:B------:R-:W2:Y:S01]  /*f0e0*/  LDSM.16.M88.4 R204, [R241+0xa000] ;  /* 0x00a00000f1cc783b */ /* 0x000ea20000000200 */
[C---:B----4-:R-:W-:Y:S06]  /*f0f0*/  HMMA.16816.F32 R4, R208.reuse, R212, R4 ;  /* 0x000000d4d004723c */ /* 0x050fec0000001804 */
[C---:B------:R-:W-:Y:S01]  /*f100*/  HMMA.16816.F32 R8, R208.reuse, R214, R8 ;  /* 0x000000d6d008723c */ /* 0x040fe20000001808 */
[----:B------:R-:W-:Y:S05]  /*f110*/  LDSM.16.M88.4 R212, [R227] ;  /* 0x00000000e3d4783b */ /* 0x000fea0000000200 */
[C---:B---3--:R-:W-:Y:S06]  /*f120*/  HMMA.16816.F32 R12, R208.reuse, R168, R12 ;  /* 0x000000a8d00c723c */ /* 0x048fec000000180c */
        /* <DEDUP_REMOVED lines=173> */
[----:B------:R-:W-:Y:S04]  /*fc00*/  FMUL.FTZ R14, R14, UR24 ;  /* 0x000000180e0e7c20 */ /* 0x000fe80008410000 */
[----:B------:R4:W1:Y:S05]  /*fc10*/  MUFU.TANH R197, R250 ;  /* 0x000000fa00c57308 */ /* 0x00086a0000002400 */
[----:B------:R-:W-:Y:S05]  /*fc20*/  FMUL.FTZ R21, R21, UR24 ;  /* 0x0000001815157c20 */ /* 0x000fea0008410000 */
[----:B------:R5:W3:Y:S01]  /*fc30*/  MUFU.TANH R185, R164 ;  /* 0x000000a400b97308 */ /* 0x000ae20000002400 */
[----:B--2---:R-:W-:Y:S01]  /*fc40*/  FMUL.FTZ R166, R10, UR24 ;  /* 0x000000180aa67c20 */ /* 0x004fe20008410000 */
[----:B------:R-:W-:Y:S08]  /*fc50*/  FMUL.FTZ R10, R12, UR24 ;  /* 0x000000180c0a7c20 */ /* 0x000ff00008410000 */
        /* <DEDUP_REMOVED lines=8> */
[----:B--2---:R-:W-:Y:S09]  /*fce0*/  FMUL.FTZ R165, R16, UR24 ;  /* 0x0000001810a57c20 */ /* 0x004ff20008410000 */
[----:B------:R2:W2:Y:S01]  /*fcf0*/  MUFU.TANH R187, R250 ;  /* 0x000000fa00bb7308 */ /* 0x0004a20000002400 */
[----:B-1----:R-:W-:Y:S01]  /*fd00*/  FMUL.FTZ R166, R18, UR24 ;  /* 0x0000001812a67c20 */ /* 0x002fe20008410000 */
[----:B------:R-:W-:Y:S01]  /*fd10*/  FMUL.FTZ R206, R28, UR24 ;  /* 0x000000181cce7c20 */ /* 0x000fe20008410000 */
[----:B------:R-:W-:Y:S07]  /*fd20*/  FMUL.FTZ R29, R29, UR24 ;  /* 0x000000181d1d7c20 */ /* 0x000fee0008410000 */
        /* <DEDUP_REMOVED lines=25> */
[----:B------:R-:W1:Y:S01]  /*fec0*/  MUFU.TANH R199, R165 ;  /* 0x000000a500c77308 */ /* 0x000e620000002400 */
[----:B-----5:R-:W-:Y:S09]  /*fed0*/  FMUL.FTZ R250, R32, UR24 ;  /* 0x0000001820fa7c20 */ /* 0x020ff20008410000 */
[----:B------:R-:W1:Y:S01]  /*fee0*/  MUFU.TANH R203, R13 ;  /* 0x0000000d00cb7308 */ /* 0x000e620000002400 */
[----:B--2---:R-:W-:Y:S09]  /*fef0*/  FMUL.FTZ R164, R33, UR24 ;  /* 0x0000001821a47c20 */ /* 0x004ff20008410000 */
[----:B------:R-:W2:Y:S10]  /*ff00*/  MUFU.TANH R205, R14 ;  /* 0x0000000e00cd7308 */ /* 0x000eb40000002400 */
[----:B------:R-:W1:Y:S10]  /*ff10*/  MUFU.TANH R186, R10 ;  /* 0x0000000a00ba7308 */ /* 0x000e740000002400 */
[----:B------:R-:W1:Y:S10]  /*ff20*/  MUFU.TANH R182, R21 ;  /* 0x0000001500b67308 */ /* 0x000e740000002400 */
[----:B------:R-:W1:Y:S10]  /*ff30*/  MUFU.TANH R214, R214 ;  /* 0x000000d600d67308 */ /* 0x000e740000002400 */
[----:B------:R-:W1:Y:S10]  /*ff40*/  MUFU.TANH R206, R206 ;  /* 0x000000ce00ce7308 */ /* 0x000e740000002400 */
[----:B------:R-:W1:Y:S10]  /*ff50*/  MUFU.TANH R202, R29 ;  /* 0x0000001d00ca7308 */ /* 0x000e740000002400 */
[----:B------:R5:W1:Y:S10]  /*ff60*/  MUFU.TANH R201, R252 ;  /* 0x000000fc00c97308 */ /* 0x000a740000002400 */
[----:B------:R4:W1:Y:S10]  /*ff70*/  MUFU.TANH R198, R250 ;  /* 0x000000fa00c67308 */ /* 0x0008740000002400 */
[----:B------:R1:W1:Y:S01]  /*ff80*/  MUFU.TANH R194, R164 ;  /* 0x000000a400c27308 */ /* 0x0002620000002400 */
[----:B-----5:R-:W-:Y:S09]  /*ff90*/  MOV R252, R3 ;  /* 0x0000000300fc7202 */ /* 0x020ff20000000f00 */
[----:B------:R-:W1:Y:S01]  /*ffa0*/  MUFU.TANH R166, R166 ;  /* 0x000000a600a67308 */ /* 0x000e620000002400 */
[----:B----4-:R-:W-:Y:S09]  /*ffb0*/  IMAD.MOV.U32 R250, RZ, RZ, R2 ;  /* 0x000000fffffa7224 */ /* 0x010ff200078e0002 */
[----:B------:R4:W1:Y:S01]  /*ffc0*/  MUFU.TANH R165, R35 ;  /* 0x0000002300a57308 */ /* 0x0008620000002400 */
[----:B--23--:R-:W-:Y:S05]  /*ffd0*/  @!P0 BRA `(.L_x_1660) ;  /* 0x0000000c00048947 */ /* 0x00cfea0003800000 */
        /* <DEDUP_REMOVED lines=31> */
[----:B------:R-:W-:Y:S02]  /*101d0*/  @!UP2 UIADD3 UR39, UR39, 0x1, URZ ;  /* 0x000000012727a890 */ /* 0x000fe4000fffe03f */
[----:B------:R-:W-:Y:S02]  /*101e0*/  UISETP.GE.AND UP2, UPT, UR40, URZ, UPT ;  /* 0x0000003f2800728c */ /* 0x000fe4000bf46270 */
[----:B------:R-:W-:Y:S02]  /*101f0*/  @UP5 UIADD3 UR41, UR41, 0x1, URZ ;  /* 0x0000000129295890 */ /* 0x000fe4000fffe03f */
[----:B------:R-:W-:Y:S03]  /*10200*/  @UP4 UIADD3 UR39, UR39, 0x1, URZ ;  /* 0x0000000127274890 */ /* 0x000fe6000fffe03f */
[----:B------:R-:W-:Y:S04]  /*10210*/  @!UP3 UIADD3 UR41, -UR41, URZ, URZ ;  /* 0x0000003f2929b290 */ /* 0x000fe8000fffe13f */
        /* <DEDUP_REMOVED lines=10> */
[----:B------:R-:W-:Y:S02]  /*102c0*/  LEA.HI.X.SX32 R5, R3, UR19, 0x2, P1 ;  /* 0x0000001303057c11 */ /* 0x000fe400088f16ff */
[----:B------:R-:W-:Y:S01]  /*102d0*/  R2UR UR36, R4 ;  /* 0x00000000042472ca */ /* 0x000fe200000e0000 */
[----:B------:R-:W2:Y:S01]  /*102e0*/  LDC.64 R2, c[0x0][0x230] ;  /* 0x00008c00ff027b82 */ /* 0x000ea20000000a00 */
[----:B------:R-:W-:Y:S02]  /*102f0*/  R2UR UR37, R5 ;  /* 0x00000000052572ca */ /* 0x000fe400000e0000 */
[----:B------:R-:W-:Y:S02]  /*10300*/  R2UR UR14, R6 ;  /* 0x00000000060e72ca */ /* 0x000fe400000e0000 */
[----:B------:R-:W-:Y:S07]  /*10310*/  R2UR UR15, R7 ;  /* 0x00000000070f72ca */ /* 0x000fee00000e0000 */
[----:B------:R-:W-:Y:S01]  /*10320*/  IMAD.U32 R14, RZ, RZ, UR36 ;  /* 0x00000024ff0e7e24 */ /* 0x000fe2000f8e00ff */
[----:B------:R-:W-:Y:S01]  /*10330*/  UIADD3 UR36, UR41, -UR39, URZ ;  /* 0x8000002729247290 */ /* 0x000fe2000fffe03f */
[----:B------:R-:W-:Y:S02]  /*10340*/  IMAD.U32 R15, RZ, RZ, UR37 ;  /* 0x00000025ff0f7e24 */ /* 0x000fe4000f8e00ff */
[----:B------:R-:W-:Y:S01]  /*10350*/  IMAD.U32 R12, RZ, RZ, UR14 ;  /* 0x0000000eff0c7e24 */ /* 0x000fe2000f8e00ff */
[----:B------:R-:W-:Y:S01]  /*10360*/  UIMAD UR36, UR36, UR17, -0x40 ;  /* 0xffffffc0242474a4 */ /* 0x000fe2000f8e0211 */
[----:B------:R-:W-:Y:S01]  /*10370*/  MOV R13, UR15 ;  /* 0x0000000f000d7c02 */ /* 0x000fe20008000f00 */
[----:B------:R-:W3:Y:S02]  /*10380*/  LDG.E R5, desc[UR22][R14.64] ;  /* 0x000000160e057981 */ /* 0x000ee4000c1e1900 */
[----:B------:R-:W-:Y:S02]  /*10390*/  USHF.R.S32.HI UR15, URZ, 0x1f, UR36 ;  /* 0x0000001f3f0f7899 */ /* 0x000fe40008011424 */
[----:B------:R-:W3:Y:S01]  /*103a0*/  LDG.E R4, desc[UR22][R12.64] ;  /* 0x000000160c047981 */ /* 0x000ee2000c1e1900 */
        /* <DEDUP_REMOVED lines=9> */
[----:B---3--:R-:W-:Y:S04]  /*10440*/  IADD3 R5, -R4, R5, RZ ;  /* 0x0000000504057210 */ /* 0x008fe80007ffe1ff */
[----:B------:R-:W-:Y:S01]  /*10450*/  SHF.R.S32.HI R13, RZ, 0x1f, R5 ;  /* 0x0000001fff0d7819 */ /* 0x000fe20000011405 */
[-C--:B--2---:R-:W-:Y:S04]  /*10460*/  IMAD.WIDE.U32 R6, R5, R2.reuse, R6 ;  /* 0x0000000205067225 */ /* 0x084fe800078e0006 */
[----:B------:R-:W-:Y:S04]  /*10470*/  IMAD R4, R13, R2, RZ ;  /* 0x000000020d047224 */ /* 0x000fe800078e02ff */
[----:B------:R-:W-:Y:S04]  /*10480*/  IMAD R4, R5, R3, R4 ;  /* 0x0000000305047224 */ /* 0x000fe800078e0204 */
[----:B------:R-:W-:Y:S07]  /*10490*/  IMAD.IADD R2, R7, 0x1, R4 ;  /* 0x0000000107027824 */ /* 0x000fee00078e0204 */
.L_x_1661:
        /* <DEDUP_REMOVED lines=16> */
[CC--:B------:R-:W-:Y:S01]  /*105a0*/  @!P3 LEA R6, P1, R5.reuse, R248.reuse, 0x1 ;  /* 0x000000f80506b211 */ /* 0x0c0fe200078208ff */
[----:B------:R-:W-:Y:S01]  /*105b0*/  @!PT LDS RZ, [RZ] ;  /* 0x00000000fffff984 */ /* 0x000fe20000000800 */
[----:B------:R-:W-:Y:S01]  /*105c0*/  @!PT LDS RZ, [RZ] ;  /* 0x00000000fffff984 */ /* 0x000fe20000000800 */
[----:B------:R-:W-:Y:S01]  /*105d0*/  @!PT LDS RZ, [RZ] ;  /* 0x00000000fffff984 */ /* 0x000fe20000000800 */
[----:B------:R2:W-:Y:S01]  /*105e0*/  @!P5 LDGSTS.E.BYPASS.LTC128B.128 [R243+0xa000], desc[UR22][R20.64+0x80] ;  /* 0x0a00008014f3dfae */ /* 0x0005e2000b901d56 */
[C---:B------:R-:W-:Y:S02]  /*105f0*/  IADD3 R3, P2, R5.reuse, UR27, RZ ;  /* 0x0000001b05037c10 */ /* 0x040fe4000ff5e0ff */
[-C--:B------:R-:W-:Y:S01]  /*10600*/  @!P3 LEA.HI.X R7, R5, R247.reuse, R4, 0x1, P1 ;  /* 0x000000f70507b211 */ /* 0x080fe200008f0c04 */
[----:B------:R2:W-:Y:S01]  /*10610*/  @P4 STS.128 [R243+0xc000], RZ ;  /* 0x00c000fff3004388 */ /* 0x0005e20000000c00 */
[CC--:B------:R-:W-:Y:S02]  /*10620*/  @!P6 LEA R16, P0, R3.reuse, R248.reuse, 0x1 ;  /* 0x000000f80310e211 */ /* 0x0c0fe400078008ff */
[-C--:B------:R-:W-:Y:S01]  /*10630*/  @!P4 LEA R24, P1, R3, R248.reuse, 0x1 ;  /* 0x000000f80318c211 */ /* 0x080fe200078208ff */
[----:B------:R-:W-:Y:S01]  /*10640*/  @!PT LDS RZ, [RZ] ;  /* 0x00000000fffff984 */ /* 0x000fe20000000800 */
[----:B------:R-:W-:Y:S01]  /*10650*/  @!PT LDS RZ, [RZ] ;  /* 0x00000000fffff984 */ /* 0x000fe20000000800 */
[----:B------:R-:W-:Y:S01]  /*10660*/  @!PT LDS RZ, [RZ] ;  /* 0x00000000fffff984 */ /* 0x000fe20000000800 */
[----:B------:R2:W-:Y:S01]  /*10670*/  @!P4 LDGSTS.E.BYPASS.LTC128B.128 [R243+0xc000], desc[UR22][R20.64+0x100] ;  /* 0x0c00010014f3cfae */ /* 0x0005e2000b901d56 */
[----:B------:R-:W-:Y:S02]  /*10680*/  IADD3.X R2, R4, UR26, RZ, P2, !PT ;  /* 0x0000001a04027c10 */ /* 0x000fe400097fe4ff */
[-C--:B------:R-:W-:Y:S01]  /*10690*/  @!P4 LEA R12, P2, R5, R248.reuse, 0x1 ;  /* 0x000000f8050cc211 */ /* 0x080fe200078408ff */
[----:B------:R2:W-:Y:S01]  /*106a0*/  @P3 STS.128 [R243+0xe000], RZ ;  /* 0x00e000fff3003388 */ /* 0x0005e20000000c00 */
[-C--:B------:R-:W-:Y:S02]  /*106b0*/  @!P6 LEA.HI.X R17, R3, R247.reuse, R2, 0x1, P0 ;  /* 0x000000f70311e211 */ /* 0x080fe400000f0c02 */
[-C--:B------:R-:W-:Y:S01]  /*106c0*/  @!P4 LEA.HI.X R13, R5, R247.reuse, R4, 0x1, P2 ;  /* 0x000000f7050dc211 */ /* 0x080fe200010f0c04 */
        /* <DEDUP_REMOVED lines=35> */
[----:B----4-:R-:W-:Y:S01]  /*10900*/  @!P3 LEA.HI.X R35, R4, R247, R2, 0x1, P0 ;  /* 0x000000f70423b211 */ /* 0x010fe200000f0c02 */
        /* <DEDUP_REMOVED lines=46> */
.L_x_1660:
[----:B------:R-:W-:Y:S01]  /*10bf0*/  FMNMX.FTZ R3, R197, R167, !PT ;  /* 0x000000a7c5037209 */ /* 0x000fe20007810000 */
[----:B--2---:R-:W-:Y:S01]  /*10c00*/  LDSM.16.MT88.4 R20, [R234+0x10000] ;  /* 0x01000000ea14783b */ /* 0x004fe20000004200 */
        /* <DEDUP_REMOVED lines=36> */
[----:B------:R-:W-:Y:S08]  /*10e50*/  SHFL.BFLY PT, R3, R6, 0x2, 0x1f ;  /* 0x0c401f0006037f89 */ /* 0x000ff000000e0000 */
        /* <DEDUP_REMOVED lines=33> */
[C---:B--2---:R-:W-:Y:S01]  /*11070*/  FMUL.FTZ R6, R0.reuse, R162 ;  /* 0x000000a200067220 */ /* 0x044fe20000410000 */
[C---:B------:R-:W-:Y:S01]  /*11080*/  FMUL.FTZ R7, R0.reuse, R163 ;  /* 0x000000a300077220 */ /* 0x040fe20000410000 */
        /* <DEDUP_REMOVED lines=8> */
[C---:B----4-:R-:W-:Y:S01]  /*11110*/  FMUL.FTZ R35, R0.reuse, R135 ;  /* 0x0000008700237220 */ /* 0x050fe20000410000 */
        /* <DEDUP_REMOVED lines=19> */
[----:B------:R-:W-:Y:S01]  /*11250*/  FMUL.FTZ R39, R0, R39 ;  /* 0x0000002700277220 */ /* 0x000fe20000410000 */
[C---:B------:R-:W-:Y:S01]  /*11260*/  FMUL.FTZ R40, R2.reuse, R40 ;  /* 0x0000002802287220 */ /* 0x040fe20000410000 */
[----:B------:R-:W-:Y:S01]  /*11270*/  FMUL.FTZ R41, R2, R41 ;  /* 0x0000002902297220 */ /* 0x000fe20000410000 */
[C---:B------:R-:W-:Y:S01]  /*11280*/  FMUL.FTZ R42, R0.reuse, R42 ;  /* 0x0000002a002a7220 */ /* 0x040fe20000410000 */
[----:B------:R-:W-:Y:S01]  /*11290*/  FMUL.FTZ R43, R0, R43 ;  /* 0x0000002b002b7220 */ /* 0x000fe20000410000 */
[----:B------:R-:W2:Y:S03]  /*112a0*/  LDSM.16.MT88.4 R140, [R234+0x12000] ;  /* 0x01200000ea8c783b */ /* 0x000ea60000004200 */
[----:B------:R-:W-:Y:S01]  /*112b0*/  MUFU.EX2 R192, R192 ;  /* 0x000000c000c07308 */ /* 0x000fe20000000800 */
[--C-:B------:R-:W-:Y:S01]  /*112c0*/  FFMA.FTZ R183, R183, UR4, -R180.reuse ;  /* 0x00000004b7b77c23 */ /* 0x100fe200080108b4 */
        /* <DEDUP_REMOVED lines=38> */
[----:B------:R-:W-:Y:S01]  /*11530*/  MUFU.EX2 R184, R183 ;  /* 0x000000b700b87308 */ /* 0x000fe20000000800 */
[----:B-----5:R-:W-:Y:S01]  /*11540*/  F2FP.F16.F32.PACK_AB R163, R188, R189 ;  /* 0x000000bdbca3723e */ /* 0x020fe200000000ff */
[----:B------:R-:W-:Y:S01]  /*11550*/  FMUL.FTZ R75, R0, R75 ;  /* 0x0000004b004b7220 */ /* 0x000fe20000410000 */
[C---:B------:R-:W-:Y:S01]  /*11560*/  FMUL.FTZ R76, R2.reuse, R76 ;  /* 0x0000004c024c7220 */ /* 0x040fe20000410000 */
[----:B------:R-:W-:Y:S01]  /*11570*/  FMUL.FTZ R77, R2, R77 ;  /* 0x0000004d024d7220 */ /* 0x000fe20000410000 */
[C---:B------:R-:W-:Y:S01]  /*11580*/  FMUL.FTZ R78, R0.reuse, R78 ;  /* 0x0000004e004e7220 */ /* 0x040fe20000410000 */
[----:B------:R-:W-:Y:S01]  /*11590*/  FMUL.FTZ R79, R0, R79 ;  /* 0x0000004f004f7220 */ /* 0x000fe20000410000 */
[C---:B------:R-:W-:Y:S01]  /*115a0*/  FMUL.FTZ R80, R2.reuse, R80 ;  /* 0x0000005002507220 */ /* 0x040fe20000410000 */
[C---:B------:R-:W-:Y:S02]  /*115b0*/  HMMA.16816.F32 R4, R160.reuse, R12, R4 ;  /* 0x0000000ca004723c */ /* 0x040fe40000001804 */
[----:B------:R-:W-:Y:S01]  /*115c0*/  MUFU.EX2 R196, R196 ;  /* 0x000000c400c47308 */ /* 0x000fe20000000800 */
[----:B------:R-:W-:Y:S02]  /*115d0*/  PLOP3.LUT P0, PT, PT, PT, UP2, 0x80, 0x0 ;  /* 0x000000000000781c */ /* 0x000fe40003f0f028 */
[C---:B------:R-:W-:Y:S01]  /*115e0*/  FMUL.FTZ R81, R2.reuse, R81 ;  /* 0x0000005102517220 */ /* 0x040fe20000410000 */
[C---:B------:R-:W-:Y:S06]  /*115f0*/  HMMA.16816.F32 R8, R160.reuse, R14, R8 ;  /* 0x0000000ea008723c */ /* 0x040fec0000001808 */
[----:B------:R-:W-:Y:S01]  /*11600*/  MUFU.EX2 R208, R208 ;  /* 0x000000d000d07308 */ /* 0x000fe20000000800 */
[C---:B------:R-:W-:Y:S01]  /*11610*/  FMUL.FTZ R12, R2.reuse, R152 ;  /* 0x00000098020c7220 */ /* 0x040fe20000410000 */
[----:B------:R-:W-:Y:S03]  /*11620*/  FMUL.FTZ R13, R2, R153 ;  /* 0x00000099020d7220 */ /* 0x000fe60000410000 */
[C---:B------:R-:W-:Y:S01]  /*11630*/  FMUL.FTZ R14, R0.reuse, R154 ;  /* 0x0000009a000e7220 */ /* 0x040fe20000410000 */
[C---:B------:R-:W-:Y:S02]  /*11640*/  FMUL.FTZ R15, R0.reuse, R155 ;  /* 0x0000009b000f7220 */ /* 0x040fe40000410000 */
[----:B------:R-:W-:Y:S01]  /*11650*/  LDSM.16.MT88.4 R152, [R232+0x10800] ;  /* 0x01080000e898783b */ /* 0x000fe20000004200 */
[C---:B------:R-:W-:Y:S01]  /*11660*/  FMUL.FTZ R82, R0.reuse, R82 ;  /* 0x0000005200527220 */ /* 0x040fe20000410000 */
[----:B------:R-:W-:Y:S01]  /*11670*/  FMUL.FTZ R83, R0, R83 ;  /* 0x0000005300537220 */ /* 0x000fe20000410000 */
[C---:B------:R-:W-:Y:S01]  /*11680*/  FMUL.FTZ R84, R2.reuse, R84 ;  /* 0x0000005402547220 */ /* 0x040fe20000410000 */
[----:B------:R-:W-:Y:S01]  /*11690*/  FMUL.FTZ R85, R2, R85 ;  /* 0x0000005502557220 */ /* 0x000fe20000410000 */
[C---:B------:R-:W-:Y:S01]  /*116a0*/  HMMA.16816.F32 R12, R160.reuse, R20, R12 ;  /* 0x00000014a00c723c */ /* 0x040fe2000000180c */
[----:B------:R-:W-:Y:S02]  /*116b0*/  MUFU.EX2 R212, R212 ;  /* 0x000000d400d47308 */ /* 0x000fe40000000800 */
        /* <DEDUP_REMOVED lines=17> */
[C---:B------:R-:W-:Y:S05]  /*117d0*/  HMMA.16816.F32 R24, R160.reuse, R30, R24 ;  /* 0x0000001ea018723c */ /* 0x040fea0000001818 */
[C---:B------:R-:W-:Y:S01]  /*117e0*/  FMUL.FTZ R28, R2.reuse, R136 ;  /* 0x00000088021c7220 */ /* 0x040fe20000410000 */
[----:B------:R-:W-:Y:S01]  /*117f0*/  FMUL.FTZ R29, R2, R137 ;  /* 0x00000089021d7220 */ /* 0x000fe20000410000 */
[C---:B------:R-:W-:Y:S01]  /*11800*/  FMUL.FTZ R30, R0.reuse, R138 ;  /* 0x0000008a001e7220 */ /* 0x040fe20000410000 */
[----:B------:R-:W-:Y:S02]  /*11810*/  FMUL.FTZ R31, R0, R139 ;  /* 0x0000008b001f7220 */ /* 0x000fe40000410000 */
[----:B------:R-:W1:Y:S01]  /*11820*/  LDSM.16.MT88.4 R136, [R232+0x12000] ;  /* 0x01200000e888783b */ /* 0x000e620000004200 */
[C---:B------:R-:W-:Y:S01]  /*11830*/  FMUL.FTZ R96, R2.reuse, R96 ;  /* 0x0000006002607220 */ /* 0x040fe20000410000 */
[----:B------:R-:W-:Y:S01]  /*11840*/  FMUL.FTZ R97, R2, R97 ;  /* 0x0000006102617220 */ /* 0x000fe20000410000 */
[C---:B------:R-:W-:Y:S01]  /*11850*/  FMUL.FTZ R98, R0.reuse, R98 ;  /* 0x0000006200627220 */ /* 0x040fe20000410000 */
[----:B------:R-:W-:Y:S01]  /*11860*/  FMUL.FTZ R99, R0, R99 ;  /* 0x0000006300637220 */ /* 0x000fe20000410000 */
[C---:B---3--:R-:W-:Y:S03]  /*11870*/  HMMA.16816.F32 R28, R160.reuse, R156, R28 ;  /* 0x0000009ca01c723c */ /* 0x048fe6000000181c */
[C---:B------:R-:W-:Y:S01]  /*11880*/  FMUL.FTZ R100, R2.reuse, R100 ;  /* 0x0000006402647220 */ /* 0x040fe20000410000 */
[----:B------:R-:W-:Y:S01]  /*11890*/  FMUL.FTZ R101, R2, R101 ;  /* 0x0000006502657220 */ /* 0x000fe20000410000 */
[C---:B------:R-:W-:Y:S01]  /*118a0*/  FMUL.FTZ R102, R0.reuse, R102 ;  /* 0x0000006600667220 */ /* 0x040fe20000410000 */
[C---:B------:R-:W-:Y:S01]  /*118b0*/  HMMA.16816.F32 R32, R160.reuse, R158, R32 ;  /* 0x0000009ea020723c */ /* 0x040fe20000001820 */
[----:B------:R-:W-:Y:S04]  /*118c0*/  LDSM.16.MT88.4 R156, [R236+0x12800] ;  /* 0x01280000ec9c783b */ /* 0x000fe80000004200 */
[----:B------:R-:W-:Y:S01]  /*118d0*/  FMUL.FTZ R103, R0, R103 ;  /* 0x0000006700677220 */ /* 0x000fe20000410000 */
[C---:B----4-:R-:W-:Y:S05]  /*118e0*/  HMMA.16816.F32 R36, R160.reuse, R148, R36 ;  /* 0x00000094a024723c */ /* 0x050fea0000001824 */
[C---:B------:R-:W-:Y:S01]  /*118f0*/  FMUL.FTZ R104, R2.reuse, R104 ;  /* 0x0000006802687220 */ /* 0x040fe20000410000 */
        /* <DEDUP_REMOVED lines=22> */
[--C-:B------:R-:W-:Y:S01]  /*11a60*/  FFMA.FTZ R200, R205, UR4, -R180.reuse ;  /* 0x00000004cdc87c23 */ /* 0x100fe200080108b4 */
[--C-:B------:R-:W-:Y:S01]  /*11a70*/  FFMA.FTZ R205, R177, UR4, -R180.reuse ;  /* 0x00000004b1cd7c23 */ /* 0x100fe200080108b4 */
[--C-:B------:R-:W-:Y:S01]  /*11a80*/  FFMA.FTZ R204, R207, UR4, -R181.reuse ;  /* 0x00000004cfcc7c23 */ /* 0x100fe200080108b5 */
[--C-:B------:R-:W-:Y:S01]  /*11a90*/  FFMA.FTZ R207, R178, UR4, -R181.reuse ;  /* 0x00000004b2cf7c23 */ /* 0x100fe200080108b5 */
[C---:B------:R-:W-:Y:S01]  /*11aa0*/  FMUL.FTZ R116, R2.reuse, R116 ;  /* 0x0000007402747220 */ /* 0x040fe20000410000 */
[C---:B--2---:R-:W-:Y:S01]  /*11ab0*/  HMMA.16816.F32 R68, R160.reuse, R140, R68 ;  /* 0x0000008ca044723c */ /* 0x044fe20000001844 */
[----:B------:R-:W-:Y:S01]  /*11ac0*/  LDSM.16.MT88.4 R176, [R232+0x14800] ;  /* 0x01480000e8b0783b */ /* 0x000fe20000004200 */
[----:B------:R-:W-:Y:S01]  /*11ad0*/  MUFU.EX2 R200, R200 ;  /* 0x000000c800c87308 */ /* 0x000fe20000000800 */
[----:B------:R-:W-:Y:S01]  /*11ae0*/  FMUL.FTZ R117, R2, R117 ;  /* 0x0000007502757220 */ /* 0x000fe20000410000 */
[C---:B------:R-:W-:Y:S01]  /*11af0*/  FMUL.FTZ R118, R0.reuse, R118 ;  /* 0x0000007600767220 */ /* 0x040fe20000410000 */
[----:B------:R-:W-:Y:S01]  /*11b00*/  FMUL.FTZ R119, R0, R119 ;  /* 0x0000007700777220 */ /* 0x000fe20000410000 */
[C---:B------:R-:W-:Y:S03]  /*11b10*/  HMMA.16816.F32 R72, R160.reuse, R142, R72 ;  /* 0x0000008ea048723c */ /* 0x040fe60000001848 */
[----:B------:R-:W2:Y:S03]  /*11b20*/  LDSM.16.MT88.4 R140, [R232+0x14000] ;  /* 0x01400000e88c783b */ /* 0x000ea60000004200 */
[----:B------:R-:W-:Y:S01]  /*11b30*/  MUFU.EX2 R205, R205 ;  /* 0x000000cd00cd7308 */ /* 0x000fe20000000800 */
[--C-:B------:R-:W-:Y:S01]  /*11b40*/  FFMA.FTZ R203, R203, UR4, -R181.reuse ;  /* 0x00000004cbcb7c23 */ /* 0x100fe200080108b5 */
[C---:B---3--:R-:W-:Y:S03]  /*11b50*/  HMMA.16816.F32 R76, R160.reuse, R132, R76 ;  /* 0x00000084a04c723c */ /* 0x048fe6000000184c */
[--C-:B------:R-:W-:Y:S03]  /*11b60*/  FFMA.FTZ R209, R209, UR4, -R180.reuse ;  /* 0x00000004d1d17c23 */ /* 0x100fe600080108b4 */
[C---:B------:R-:W-:Y:S01]  /*11b70*/  HMMA.16816.F32 R80, R160.reuse, R134, R80 ;  /* 0x00000086a050723c */ /* 0x040fe20000001850 */
[----:B------:R-:W3:Y:S01]  /*11b80*/  LDSM.16.MT88.4 R132, [R236+0x16000] ;  /* 0x01600000ec84783b */ /* 0x000ee20000004200 */
[----:B------:R-:W4:Y:S03]  /*11b90*/  MUFU.EX2 R203, R203 ;  /* 0x000000cb00cb7308 */ /* 0x000f260000000800 */
[C---:B------:R-:W-:Y:S01]  /*11ba0*/  FMUL.FTZ R120, R2.reuse, R120 ;  /* 0x0000007802787220 */ /* 0x040fe20000410000 */
[C---:B-1----:R-:W-:Y:S06]  /*11bb0*/  HMMA.16816.F32 R84, R160.reuse, R136, R84 ;  /* 0x00000088a054723c */ /* 0x042fec0000001854 */
[----:B------:R-:W-:Y:S01]  /*11bc0*/  MUFU.EX2 R204, R204 ;  /* 0x000000cc00cc7308 */ /* 0x000fe20000000800 */
[----:B------:R-:W-:Y:S01]  /*11bd0*/  FMUL.FTZ R121, R2, R121 ;  /* 0x0000007902797220 */ /* 0x000fe20000410000 */
[C---:B------:R-:W-:Y:S01]  /*11be0*/  HMMA.16816.F32 R88, R160.reuse, R138, R88 ;  /* 0x0000008aa058723c */ /* 0x040fe20000001858 */
[----:B------:R-:W1:Y:S02]  /*11bf0*/  LDSM.16.MT88.4 R136, [R234+0x16000] ;  /* 0x01600000ea88783b */ /* 0x000e640000004200 */
[C---:B------:R-:W-:Y:S01]  /*11c00*/  FMUL.FTZ R122, R0.reuse, R122 ;  /* 0x0000007a007a7220 */ /* 0x040fe20000410000 */
[----:B------:R-:W-:Y:S04]  /*11c10*/  FMUL.FTZ R123, R0, R123 ;  /* 0x0000007b007b7220 */ /* 0x000fe80000410000 */
[----:B------:R-:W5:Y:S03]  /*11c20*/  MUFU.EX2 R207, R207 ;  /* 0x000000cf00cf7308 */ /* 0x000f660000000800 */
[C---:B------:R-:W-:Y:S01]  /*11c30*/  FMUL.FTZ R124, R2.reuse, R124 ;  /* 0x0000007c027c7220 */ /* 0x040fe20000410000 */
[----:B------:R-:W-:Y:S01]  /*11c40*/  FMUL.FTZ R125, R2, R125 ;  /* 0x0000007d027d7220 */ /* 0x000fe20000410000 */
[C---:B------:R-:W-:Y:S01]  /*11c50*/  FMUL.FTZ R126, R0.reuse, R126 ;  /* 0x0000007e007e7220 */ /* 0x040fe20000410000 */
[----:B------:R-:W-:Y:S01]  /*11c60*/  FMUL.FTZ R127, R0, R127 ;  /* 0x0000007f007f7220 */ /* 0x000fe20000410000 */
[C---:B------:R-:W-:Y:S03]  /*11c70*/  FMUL.FTZ R128, R2.reuse, R128 ;  /* 0x0000008002807220 */ /* 0x040fe60000410000 */
[----:B------:R-:W5:Y:S01]  /*11c80*/  MUFU.EX2 R209, R209 ;  /* 0x000000d100d17308 */ /* 0x000f620000000800 */
[----:B------:R-:W-:Y:S01]  /*11c90*/  FMUL.FTZ R129, R2, R129 ;  /* 0x0000008102817220 */ /* 0x000fe20000410000 */
[C---:B------:R-:W-:Y:S01]  /*11ca0*/  FMUL.FTZ R130, R0.reuse, R130 ;  /* 0x0000008200827220 */ /* 0x040fe20000410000 */
[----:B------:R-:W-:Y:S01]  /*11cb0*/  FMUL.FTZ R131, R0, R131 ;  /* 0x0000008300837220 */ /* 0x000fe20000410000 */
[C---:B--2---:R-:W-:Y:S03]  /*11cc0*/  HMMA.16816.F32 R92, R160.reuse, R140, R92 ;  /* 0x0000008ca05c723c */ /* 0x044fe6000000185c */
[--C-:B------:R-:W-:Y:S01]  /*11cd0*/  FFMA.FTZ R215, R215, UR4, -R180.reuse ;  /* 0x00000004d7d77c23 */ /* 0x100fe200080108b4 */
[--C-:B------:R-:W-:Y:S01]  /*11ce0*/  FFMA.FTZ R214, R214, UR4, -R181.reuse ;  /* 0x00000004d6d67c23 */ /* 0x100fe200080108b5 */
[--C-:B------:R-:W-:Y:S01]  /*11cf0*/  FFMA.FTZ R210, R210, UR4, -R181.reuse ;  /* 0x00000004d2d27c23 */ /* 0x100fe200080108b5 */
[C---:B------:R-:W-:Y:S01]  /*11d00*/  HMMA.16816.F32 R96, R160.reuse, R142, R96 ;  /* 0x0000008ea060723c */ /* 0x040fe20000001860 */
[----:B------:R-:W2:Y:S02]  /*11d10*/  LDSM.16.MT88.4 R140, [R233+0x16000] ;  /* 0x01600000e98c783b */ /* 0x000ea40000004200 */
[----:B------:R-:W2:Y:S02]  /*11d20*/  MUFU.EX2 R215, R215 ;  /* 0x000000d700d77308 */ /* 0x000ea40000000800 */
[--C-:B------:R-:W-:Y:S01]  /*11d30*/  FFMA.FTZ R213, R213, UR4, -R180.reuse ;  /* 0x00000004d5d57c23 */ /* 0x100fe200080108b4 */
[C---:B---3--:R-:W-:Y:S05]  /*11d40*/  HMMA.16816.F32 R100, R160.reuse, R132, R100 ;  /* 0x00000084a064723c */ /* 0x048fea0000001864 */
[--C-:B------:R-:W-:Y:S01]  /*11d50*/  FFMA.FTZ R211, R211, UR4, -R180.reuse ;  /* 0x00000004d3d37c23 */ /* 0x100fe200080108b4 */
[C---:B------:R-:W-:Y:S01]  /*11d60*/  HMMA.16816.F32 R104, R160.reuse, R134, R104 ;  /* 0x00000086a068723c */ /* 0x040fe20000001868 */
[----:B------:R-:W3:Y:S01]  /*11d70*/  LDSM.16.MT88.4 R132, [R232+0x16000] ;  /* 0x01600000e884783b */ /* 0x000ee20000004200 */
[----:B------:R-:W-:Y:S03]  /*11d80*/  MUFU.EX2 R214, R214 ;  /* 0x000000d600d67308 */ /* 0x000fe60000000800 */
[--C-:B------:R-:W-:Y:S01]  /*11d90*/  FFMA.FTZ R206, R206, UR4, -R181.reuse ;  /* 0x00000004cece7c23 */ /* 0x100fe200080108b5 */
[C---:B-1----:R-:W-:Y:S06]  /*11da0*/  HMMA.16816.F32 R108, R160.reuse, R136, R108 ;  /* 0x00000088a06c723c */ /* 0x042fec000000186c */
[----:B------:R-:W1:Y:S01]  /*11db0*/  MUFU.EX2 R210, R210 ;  /* 0x000000d200d27308 */ /* 0x000e620000000800 */
[--C-:B------:R-:W-:Y:S01]  /*11dc0*/  FFMA.FTZ R202, R202, UR4, -R181.reuse ;  /* 0x00000004caca7c23 */ /* 0x100fe200080108b5 */
[C---:B------:R-:W-:Y:S03]  /*11dd0*/  HMMA.16816.F32 R112, R160.reuse, R138, R112 ;  /* 0x0000008aa070723c */ /* 0x040fe60000001870 */
[----:B----4-:R-:W-:Y:S01]  /*11de0*/  F2FP.F16.F32.PACK_AB R136, R203, R196 ;  /* 0x000000c4cb88723e */ /* 0x010fe200000000ff */
[--C-:B------:R-:W-:Y:S01]  /*11df0*/  FFMA.FTZ R201, R201, UR4, -R180.reuse ;  /* 0x00000004c9c97c23 */ /* 0x100fe200080108b4 */
[----:B------:R-:W-:Y:S01]  /*11e00*/  F2FP.F16.F32.PACK_AB R137, R205, R200 ;  /* 0x000000c8cd89723e */ /* 0x000fe200000000ff */
[--C-:B------:R-:W-:Y:S02]  /*11e10*/  FFMA.FTZ R199, R199, UR4, -R180.reuse ;  /* 0x00000004c7c77c23 */ /* 0x100fe400080108b4 */
[----:B------:R-:W-:Y:S03]  /*11e20*/  MUFU.EX2 R213, R213 ;  /* 0x000000d500d57308 */ /* 0x000fe60000000800 */
[----:B-----5:R-:W-:Y:S01]  /*11e30*/  F2FP.F16.F32.PACK_AB R138, R207, R204 ;  /* 0x000000cccf8a723e */ /* 0x020fe200000000ff */
[--C-:B------:R-:W-:Y:S01]  /*11e40*/  FFMA.FTZ R198, R198, UR4, -R181.reuse ;  /* 0x00000004c6c67c23 */ /* 0x100fe200080108b5 */
[----:B------:R-:W-:Y:S01]  /*11e50*/  F2FP.F16.F32.PACK_AB R139, R209, R208 ;  /* 0x000000d0d18b723e */ /* 0x000fe200000000ff */
[----:B------:R-:W-:Y:S01]  /*11e60*/  FFMA.FTZ R181, R194, UR4, -R181 ;  /* 0x00000004c2b57c23 */ /* 0x000fe200080108b5 */
[--C-:B------:R-:W-:Y:S01]  /*11e70*/  FFMA.FTZ R166, R166, UR4, -R180.reuse ;  /* 0x00000004a6a67c23 */ /* 0x100fe200080108b4 */
[----:B------:R-:W-:Y:S01]  /*11e80*/  FFMA.FTZ R180, R165, UR4, -R180 ;  /* 0x00000004a5b47c23 */ /* 0x000fe200080108b4 */
[C---:B--2---:R-:W-:Y:S01]  /*11e90*/  HMMA.16816.F32 R116, R160.reuse, R140, R116 ;  /* 0x0000008ca074723c */ /* 0x044fe20000001874 */
[----:B------:R-:W-:Y:S02]  /*11ea0*/  MUFU.EX2 R194, R181 ;  /* 0x000000b500c27308 */ /* 0x000fe40000000800 */
[----:B------:R-:W-:Y:S01]  /*11eb0*/  FFMA.FTZ R197, R2, R251, R197 ;  /* 0x000000fb02c57223 */ /* 0x000fe200000100c5 */
[----:B------:R-:W-:Y:S02]  /*11ec0*/  FFMA.FTZ R195, R0, R249, R195 ;  /* 0x000000f900c37223 */ /* 0x000fe400000100c3 */
[C---:B------:R-:W-:Y:S01]  /*11ed0*/  HMMA.16816.F32 R120, R160.reuse, R142, R120 ;  /* 0x0000008ea078723c */ /* 0x040fe20000001878 */
[----:B------:R-:W2:Y:S04]  /*11ee0*/  LDSM.16.MT88.4 R140, [R233+0x10800] ;  /* 0x01080000e98c783b */ /* 0x000ea80000004200 */
[----:B------:R4:W-:Y:S01]  /*11ef0*/  MUFU.EX2 R165, R180 ;  /* 0x000000b400a57308 */ /* 0x0009e20000000800 */
[----:B------:R-:W-:Y:S01]  /*11f00*/  FADD.FTZ R197, R193, R197 ;  /* 0x000000c5c1c57221 */ /* 0x000fe20000010000 */
[C---:B---3--:R-:W-:Y:S08]  /*11f10*/  HMMA.16816.F32 R124, R160.reuse, R132, R124 ;  /* 0x00000084a07c723c */ /* 0x048ff0000000187c */
[----:B------:R-:W3:Y:S01]  /*11f20*/  MUFU.EX2 R211, R211 ;  /* 0x000000d300d37308 */ /* 0x000ee20000000800 */
[----:B------:R-:W-:Y:S01]  /*11f30*/  HMMA.16816.F32 R128, R160, R134, R128 ;  /* 0x00000086a080723c */ /* 0x000fe20000001880 */
[----:B------:R-:W5:Y:S02]  /*11f40*/  LDSM.16.MT88.4 R132, [R233+0x12800] ;  /* 0x01280000e984783b */ /* 0x000f640000004200 */
[----:B------:R-:W-:Y:S03]  /*11f50*/  FADD.FTZ R190, R190, R195 ;  /* 0x000000c3bebe7221 */ /* 0x000fe60000010000 */
[C---:B------:R-:W-:Y:S03]  /*11f60*/  HMMA.16816.F32 R4, R136.reuse, R144, R4 ;  /* 0x000000908804723c */ /* 0x040fe60000001804 */
[----:B------:R-:W-:Y:S01]  /*11f70*/  MUFU.EX2 R206, R206 ;  /* 0x000000ce00ce7308 */ /* 0x000fe20000000800 */
[----:B------:R-:W1:Y:S01]  /*11f80*/  LDSM.16.MT88.4 R160, [R232+0x12800] ;  /* 0x01280000e8a0783b */ /* 0x000e620000004200 */
[----:B------:R-:W-:Y:S01]  /*11f90*/  FADD.FTZ R192, R192, R197 ;  /* 0x000000c5c0c07221 */ /* 0x000fe20000010000 */
[C---:B------:R-:W-:Y:S07]  /*11fa0*/  HMMA.16816.F32 R8, R136.reuse, R146, R8 ;  /* 0x000000928808723c */ /* 0x040fee0000001808 */
[----:B------:R-:W3:Y:S01]  /*11fb0*/  MUFU.EX2 R202, R202 ;  /* 0x000000ca00ca7308 */ /* 0x000ee20000000800 */
[----:B------:R-:W3:Y:S01]  /*11fc0*/  LDSM.16.MT88.4 R144, [R234+0x14800] ;  /* 0x01480000ea90783b */ /* 0x000ee20000004200 */
[C---:B------:R-:W-:Y:S08]  /*11fd0*/  HMMA.16816.F32 R12, R136.reuse, R148, R12 ;  /* 0x00000094880c723c */ /* 0x040ff0000000180c */
[----:B------:R-:W-:Y:S01]  /*11fe0*/  MUFU.EX2 R201, R201 ;  /* 0x000000c900c97308 */ /* 0x000fe20000000800 */
[C---:B------:R-:W-:Y:S01]  /*11ff0*/  HMMA.16816.F32 R16, R136.reuse, R150, R16 ;  /* 0x000000968810723c */ /* 0x040fe20000001810 */
[----:B------:R-:W3:Y:S02]  /*12000*/  LDSM.16.MT88.4 R148, [R233+0x14800] ;  /* 0x01480000e994783b */ /* 0x000ee40000004200 */
[----:B------:R-:W-:Y:S03]  /*12010*/  FADD.FTZ R189, R189, R190 ;  /* 0x000000bebdbd7221 */ /* 0x000fe60000010000 */
[C---:B--2---:R-:W-:Y:S03]  /*12020*/  HMMA.16816.F32 R20, R136.reuse, R140, R20 ;  /* 0x0000008c8814723c */ /* 0x044fe60000001814 */
[----:B------:R-:W2:Y:S01]  /*12030*/  MUFU.EX2 R199, R199 ;  /* 0x000000c700c77308 */ /* 0x000ea20000000800 */
[----:B----4-:R-:W-:Y:S01]  /*12040*/  LDSM.16.MT88.4 R180, [R234+0x13800] ;  /* 0x01380000eab4783b */ /* 0x010fe20000004200 */
[----:B------:R-:W-:Y:S01]  /*12050*/  FADD.FTZ R191, R191, R192 ;  /* 0x000000c0bfbf7221 */ /* 0x000fe20000010000 */
[C---:B------:R-:W-:Y:S07]  /*12060*/  HMMA.16816.F32 R24, R136.reuse, R142, R24 ;  /* 0x0000008e8818723c */ /* 0x040fee0000001818 */
[----:B------:R-:W4:Y:S01]  /*12070*/  MUFU.EX2 R198, R198 ;  /* 0x000000c600c67308 */ /* 0x000f220000000800 */
[----:B------:R-:W2:Y:S01]  /*12080*/  LDSM.16.MT88.4 R140, [R236+0x16800] ;  /* 0x01680000ec8c783b */ /* 0x000ea20000004200 */
[C---:B------:R-:W-:Y:S08]  /*12090*/  HMMA.16816.F32 R28, R136.reuse, R152, R28 ;  /* 0x00000098881c723c */ /* 0x040ff0000000181c */
[----:B------:R-:W4:Y:S01]  /*120a0*/  MUFU.EX2 R166, R166 ;  /* 0x000000a600a67308 */ /* 0x000f220000000800 */
[C---:B------:R-:W-:Y:S01]  /*120b0*/  HMMA.16816.F32 R32, R136.reuse, R154, R32 ;  /* 0x0000009a8820723c */ /* 0x040fe20000001820 */
[----:B------:R-:W-:Y:S02]  /*120c0*/  LDSM.16.MT88.4 R152, [R234+0x11000] ;  /* 0x01100000ea98783b */ /* 0x000fe40000004200 */
[----:B------:R-:W-:Y:S03]  /*120d0*/  FADD.FTZ R189, R188, R189 ;  /* 0x000000bdbcbd7221 */ /* 0x000fe60000010000 */
        /* <DEDUP_REMOVED lines=10> */
[C---:B-----5:R-:W-:Y:S05]  /*12180*/  HMMA.16816.F32 R52, R136.reuse, R132, R52 ;  /* 0x000000848834723c */ /* 0x060fea0000001834 */
        /* <DEDUP_REMOVED lines=24> */
[C---:B-----5:R-:W-:Y:S06]  /*12310*/  HMMA.16816.F32 R108, R136.reuse, R132, R108 ;  /* 0x00000084886c723c */ /* 0x060fec000000186c */
[C---:B------:R-:W-:Y:S05]  /*12320*/  HMMA.16816.F32 R112, R136.reuse, R134, R112 ;  /* 0x000000868870723c */ /* 0x040fea0000001870 */
[----:B------:R-:W-:Y:S01]  /*12330*/  F2FP.F16.F32.PACK_AB R133, R215, R184 ;  /* 0x000000b8d785723e */ /* 0x000fe200000000ff */
[C---:B-1----:R-:W-:Y:S05]  /*12340*/  HMMA.16816.F32 R116, R136.reuse, R144, R116 ;  /* 0x000000908874723c */ /* 0x042fea0000001874 */
[----:B------:R-:W-:Y:S01]  /*12350*/  F2FP.F16.F32.PACK_AB R132, R167, R212 ;  /* 0x000000d4a784723e */ /* 0x000fe200000000ff */
[C---:B------:R-:W-:Y:S01]  /*12360*/  HMMA.16816.F32 R120, R136.reuse, R146, R120 ;  /* 0x000000928878723c */ /* 0x040fe20000001878 */
[----:B------:R-:W1:Y:S04]  /*12370*/  LDSM.16.MT88.4 R144, [R233+0x11000] ;  /* 0x01100000e990783b */ /* 0x000e680000004200 */
[----:B------:R-:W-:Y:S01]  /*12380*/  F2FP.F16.F32.PACK_AB R134, R210, R214 ;  /* 0x000000d6d286723e */ /* 0x000fe200000000ff */
[C---:B---3--:R-:W-:Y:S05]  /*12390*/  HMMA.16816.F32 R124, R136.reuse, R148, R124 ;  /* 0x00000094887c723c */ /* 0x048fea000000187c */
[----:B------:R-:W-:Y:S01]  /*123a0*/  F2FP.F16.F32.PACK_AB R135, R211, R213 ;  /* 0x000000d5d387723e */ /* 0x000fe200000000ff */
[----:B------:R-:W-:Y:S01]  /*123b0*/  HMMA.16816.F32 R128, R136, R150, R128 ;  /* 0x000000968880723c */ /* 0x000fe20000001880 */
[----:B------:R-:W3:Y:S04]  /*123c0*/  LDSM.16.MT88.4 R136, [R232+0x13000] ;  /* 0x01300000e888783b */ /* 0x000ee80000004200 */
[----:B------:R-:W-:Y:S01]  /*123d0*/  FADD.FTZ R212, R212, R207 ;  /* 0x000000cfd4d47221 */ /* 0x000fe20000010000 */
[C---:B--2---:R-:W-:Y:S03]  /*123e0*/  HMMA.16816.F32 R4, R132.reuse, R140, R4 ;  /* 0x0000008c8404723c */ /* 0x044fe60000001804 */
[----:B------:R-:W2:Y:S03]  /*123f0*/  LDSM.16.MT88.4 R148, [R236+0x15000] ;  /* 0x01500000ec94783b */ /* 0x000ea60000004200 */
[C---:B------:R-:W-:Y:S05]  /*12400*/  HMMA.16816.F32 R8, R132.reuse, R142, R8 ;  /* 0x0000008e8408723c */ /* 0x040fea0000001808 */
[----:B------:R-:W5:Y:S01]  /*12410*/  LDSM.16.MT88.4 R140, [R234+0x15000] ;  /* 0x01500000ea8c783b */ /* 0x000f620000004200 */
        /* <DEDUP_REMOVED lines=8> */
[----:B------:R-:W1:Y:S05]  /*124a0*/  LDSM.16.MT88.4 R156, [R236+0x17000] ;  /* 0x01700000ec9c783b */ /* 0x000e6a0000004200 */
[C---:B------:R-:W-:Y:S06]  /*124b0*/  HMMA.16816.F32 R36, R132.reuse, R160, R36 ;  /* 0x000000a08424723c */ /* 0x040fec0000001824 */
[C---:B------:R-:W-:Y:S06]  /*124c0*/  HMMA.16816.F32 R40, R132.reuse, R162, R40 ;  /* 0x000000a28428723c */ /* 0x040fec0000001828 */
[C---:B------:R-:W-:Y:S06]  /*124d0*/  HMMA.16816.F32 R44, R132.reuse, R168, R44 ;  /* 0x000000a8842c723c */ /* 0x040fec000000182c */
[C---:B------:R-:W-:Y:S05]  /*124e0*/  HMMA.16816.F32 R48, R132.reuse, R170, R48 ;  /* 0x000000aa8430723c */ /* 0x040fea0000001830 */
[----:B------:R-:W-:Y:S01]  /*124f0*/  F2FP.F16.F32.PACK_AB R168, R202, R206 ;  /* 0x000000cecaa8723e */ /* 0x000fe200000000ff */
[C---:B------:R-:W-:Y:S05]  /*12500*/  HMMA.16816.F32 R52, R132.reuse, R172, R52 ;  /* 0x000000ac8434723c */ /* 0x040fea0000001834 */
[----:B------:R-:W-:Y:S01]  /*12510*/  F2FP.F16.F32.PACK_AB R169, R199, R201 ;  /* 0x000000c9c7a9723e */ /* 0x000fe200000000ff */
[C---:B------:R-:W-:Y:S01]  /*12520*/  HMMA.16816.F32 R56, R132.reuse, R174, R56 ;  /* 0x000000ae8438723c */ /* 0x040fe20000001838 */
[----:B------:R-:W-:Y:S04]  /*12530*/  LDSM.16.MT88.4 R172, [R232+0x11800] ;  /* 0x01180000e8ac783b */ /* 0x000fe80000004200 */
[----:B----4-:R-:W-:Y:S01]  /*12540*/  F2FP.F16.F32.PACK_AB R170, R194, R198 ;  /* 0x000000c6c2aa723e */ /* 0x010fe200000000ff */
[C---:B---3--:R-:W-:Y:S05]  /*12550*/  HMMA.16816.F32 R60, R132.reuse, R136, R60 ;  /* 0x00000088843c723c */ /* 0x048fea000000183c */
[----:B------:R-:W-:Y:S01]  /*12560*/  F2FP.F16.F32.PACK_AB R171, R165, R166 ;  /* 0x000000a6a5ab723e */ /* 0x000fe200000000ff */
[C---:B------:R-:W-:Y:S01]  /*12570*/  HMMA.16816.F32 R64, R132.reuse, R138, R64 ;  /* 0x0000008a8440723c */ /* 0x040fe20000001840 */
[----:B------:R-:W3:Y:S05]  /*12580*/  LDSM.16.MT88.4 R136, [R234+0x17000] ;  /* 0x01700000ea88783b */ /* 0x000eea0000004200 */
[C---:B--2---:R-:W-:Y:S06]  /*12590*/  HMMA.16816.F32 R68, R132.reuse, R148, R68 ;  /* 0x000000948444723c */ /* 0x044fec0000001844 */
[C---:B------:R-:W-:Y:S01]  /*125a0*/  HMMA.16816.F32 R72, R132.reuse, R150, R72 ;  /* 0x000000968448723c */ /* 0x040fe20000001848 */
[----:B------:R-:W-:Y:S05]  /*125b0*/  LDSM.16.MT88.4 R148, [R234+0x11800] ;  /* 0x01180000ea94783b */ /* 0x000fea0000004200 */
[C---:B-----5:R-:W-:Y:S06]  /*125c0*/  HMMA.16816.F32 R76, R132.reuse, R140, R76 ;  /* 0x0000008c844c723c */ /* 0x060fec000000184c */
[C---:B------:R-:W-:Y:S01]  /*125d0*/  HMMA.16816.F32 R80, R132.reuse, R142, R80 ;  /* 0x0000008e8450723c */ /* 0x040fe20000001850 */
[----:B------:R-:W2:Y:S05]  /*125e0*/  LDSM.16.MT88.4 R140, [R233+0x17000] ;  /* 0x01700000e98c783b */ /* 0x000eaa0000004200 */
[C---:B------:R-:W-:Y:S06]  /*125f0*/  HMMA.16816.F32 R84, R132.reuse, R152, R84 ;  /* 0x000000988454723c */ /* 0x040fec0000001854 */
[C---:B------:R-:W-:Y:S06]  /*12600*/  HMMA.16816.F32 R88, R132.reuse, R154, R88 ;  /* 0x0000009a8458723c */ /* 0x040fec0000001858 */
        /* <DEDUP_REMOVED lines=10> */
[C---:B------:R-:W-:Y:S06]  /*126b0*/  HMMA.16816.F32 R120, R132.reuse, R142, R120 ;  /* 0x0000008e8478723c */ /* 0x040fec0000001878 */
[C---:B-1----:R-:W-:Y:S06]  /*126c0*/  HMMA.16816.F32 R124, R132.reuse, R144, R124 ;  /* 0x00000090847c723c */ /* 0x042fec000000187c */
[----:B------:R-:W-:Y:S06]  /*126d0*/  HMMA.16816.F32 R128, R132, R146, R128 ;  /* 0x000000928480723c */ /* 0x000fec0000001880 */
[C---:B----4-:R-:W-:Y:S01]  /*126e0*/  HMMA.16816.F32 R160, R168.reuse, R156, R4 ;  /* 0x0000009ca8a0723c */ /* 0x050fe20000001804 */
[----:B------:R-:W-:Y:S04]  /*126f0*/  LDSM.16.MT88.4 R4, [R232+0x13800] ;  /* 0x01380000e804783b */ /* 0x000fe80000004200 */
[----:B------:R-:W-:Y:S01]  /*12700*/  MOV R135, R184 ;  /* 0x000000b800877202 */ /* 0x000fe20000000f00 */
[C---:B------:R-:W-:Y:S03]  /*12710*/  HMMA.16816.F32 R156, R168.reuse, R158, R8 ;  /* 0x0000009ea89c723c */ /* 0x040fe60000001808 */
[----:B------:R-:W1:Y:S03]  /*12720*/  LDSM.16.MT88.4 R184, [R233+0x13800] ;  /* 0x01380000e9b8783b */ /* 0x000e660000004200 */
[C---:B------:R-:W-:Y:S05]  /*12730*/  HMMA.16816.F32 R152, R168.reuse, R148, R12 ;  /* 0x00000094a898723c */ /* 0x040fea000000180c */
[----:B------:R-:W2:Y:S01]  /*12740*/  LDSM.16.MT88.4 R8, [R236+0x15800] ;  /* 0x01580000ec08783b */ /* 0x000ea20000004200 */
[C---:B------:R-:W-:Y:S06]  /*12750*/  HMMA.16816.F32 R148, R168.reuse, R150, R16 ;  /* 0x00000096a894723c */ /* 0x040fec0000001810 */
[C---:B---3--:R-:W-:Y:S01]  /*12760*/  HMMA.16816.F32 R144, R168.reuse, R136, R20 ;  /* 0x00000088a890723c */ /* 0x048fe20000001814 */
[----:B------:R-:W3:Y:S05]  /*12770*/  LDSM.16.MT88.4 R12, [R234+0x15800] ;  /* 0x01580000ea0c783b */ /* 0x000eea0000004200 */
[C---:B------:R-:W-:Y:S03]  /*12780*/  HMMA.16816.F32 R140, R168.reuse, R138, R24 ;  /* 0x0000008aa88c723c */ /* 0x040fe60000001818 */
[----:B------:R-:W4:Y:S03]  /*12790*/  LDSM.16.MT88.4 R16, [R233+0x15800] ;  /* 0x01580000e910783b */ /* 0x000f260000004200 */
[C---:B------:R-:W-:Y:S05]  /*127a0*/  HMMA.16816.F32 R136, R168.reuse, R172, R28 ;  /* 0x000000aca888723c */ /* 0x040fea000000181c */
[----:B------:R-:W5:Y:S02]  /*127b0*/  LDSM.16.MT88.4 R20, [R232+0x15800] ;  /* 0x01580000e814783b */ /* 0x000f640000004200 */
[----:B------:R-:W-:Y:S02]  /*127c0*/  MOV R173, R135 ;  /* 0x0000008700ad7202 */ /* 0x000fe40000000f00 */
[C---:B------:R-:W-:Y:S03]  /*127d0*/  HMMA.16816.F32 R132, R168.reuse, R174, R32 ;  /* 0x000000aea884723c */ /* 0x040fe60000001820 */
[----:B------:R-:W-:Y:S01]  /*127e0*/  FADD.FTZ R0, R173, R209 ;  /* 0x000000d1ad007221 */ /* 0x000fe20000010000 */
[----:B------:R-:W5:Y:S02]  /*127f0*/  LDSM.16.MT88.4 R24, [R236+0x17800] ;  /* 0x01780000ec18783b */ /* 0x000f640000004200 */
[C---:B------:R-:W-:Y:S05]  /*12800*/  HMMA.16816.F32 R36, R168.reuse, R176, R36 ;  /* 0x000000b0a824723c */ /* 0x040fea0000001824 */
[----:B------:R-:W-:Y:S01]  /*12810*/  FADD.FTZ R0, R215, R0 ;  /* 0x00000000d7007221 */ /* 0x000fe20000010000 */
[C---:B------:R-:W-:Y:S01]  /*12820*/  HMMA.16816.F32 R40, R168.reuse, R178, R40 ;  /* 0x000000b2a828723c */ /* 0x040fe20000001828 */
[----:B------:R-:W5:Y:S04]  /*12830*/  LDSM.16.MT88.4 R28, [R234+0x17800] ;  /* 0x01780000ea1c783b */ /* 0x000f680000004200 */
[----:B------:R-:W-:Y:S01]  /*12840*/  FADD.FTZ R0, R213, R0 ;  /* 0x00000000d5007221 */ /* 0x000fe20000010000 */
[C---:B------:R-:W-:Y:S05]  /*12850*/  HMMA.16816.F32 R44, R168.reuse, R180, R44 ;  /* 0x000000b4a82c723c */ /* 0x040fea000000182c */
[----:B------:R-:W-:Y:S01]  /*12860*/  FADD.FTZ R0, R211, R0 ;  /* 0x00000000d3007221 */ /* 0x000fe20000010000 */
[C---:B------:R-:W-:Y:S05]  /*12870*/  HMMA.16816.F32 R48, R168.reuse, R182, R48 ;  /* 0x000000b6a830723c */ /* 0x040fea0000001830 */
[----:B------:R-:W-:Y:S01]  /*12880*/  FADD.FTZ R0, R201, R0 ;  /* 0x00000000c9007221 */ /* 0x000fe20000010000 */
[C---:B-1----:R-:W-:Y:S05]  /*12890*/  HMMA.16816.F32 R52, R168.reuse, R184, R52 ;  /* 0x000000b8a834723c */ /* 0x042fea0000001834 */
[----:B------:R-:W-:Y:S01]  /*128a0*/  FADD.FTZ R199, R199, R0 ;  /* 0x00000000c7c77221 */ /* 0x000fe20000010000 */
[C---:B------:R-:W-:Y:S05]  /*128b0*/  HMMA.16816.F32 R56, R168.reuse, R186, R56 ;  /* 0x000000baa838723c */ /* 0x040fea0000001838 */
[----:B------:R-:W-:Y:S01]  /*128c0*/  MOV R0, R3 ;  /* 0x0000000300007202 */ /* 0x000fe20000000f00 */
[C---:B------:R-:W-:Y:S05]  /*128d0*/  HMMA.16816.F32 R60, R168.reuse, R4, R60 ;  /* 0x00000004a83c723c */ /* 0x040fea000000183c */
[----:B------:R-:W-:Y:S01]  /*128e0*/  FADD.FTZ R166, R166, R199 ;  /* 0x000000c7a6a67221 */ /* 0x000fe20000010000 */
[C---:B------:R-:W-:Y:S01]  /*128f0*/  HMMA.16816.F32 R64, R168.reuse, R6, R64 ;  /* 0x00000006a840723c */ /* 0x040fe20000001840 */
[----:B------:R-:W1:Y:S04]  /*12900*/  LDSM.16.MT88.4 R4, [R233+0x17800] ;  /* 0x01780000e904783b */ /* 0x000e680000004200 */
[----:B------:R-:W-:Y:S01]  /*12910*/  FADD.FTZ R249, R165, R166 ;  /* 0x000000a6a5f97221 */ /* 0x000fe20000010000 */
[C---:B--2---:R-:W-:Y:S06]  /*12920*/  HMMA.16816.F32 R68, R168.reuse, R8, R68 ;  /* 0x00000008a844723c */ /* 0x044fec0000001844 */
[C---:B------:R-:W-:Y:S01]  /*12930*/  HMMA.16816.F32 R72, R168.reuse, R10, R72 ;  /* 0x0000000aa848723c */ /* 0x040fe20000001848 */
[----:B------:R-:W2:Y:S05]  /*12940*/  LDSM.16.MT88.4 R8, [R232+0x17800] ;  /* 0x01780000e808783b */ /* 0x000eaa0000004200 */
[C---:B---3--:R-:W-:Y:S06]  /*12950*/  HMMA.16816.F32 R76, R168.reuse, R12, R76 ;  /* 0x0000000ca84c723c */ /* 0x048fec000000184c */
[C---:B------:R-:W-:Y:S06]  /*12960*/  HMMA.16816.F32 R80, R168.reuse, R14, R80 ;  /* 0x0000000ea850723c */ /* 0x040fec0000001850 */
[C---:B----4-:R-:W-:Y:S06]  /*12970*/  HMMA.16816.F32 R84, R168.reuse, R16, R84 ;  /* 0x00000010a854723c */ /* 0x050fec0000001854 */
[C---:B------:R-:W-:Y:S06]  /*12980*/  HMMA.16816.F32 R88, R168.reuse, R18, R88 ;  /* 0x00000012a858723c */ /* 0x040fec0000001858 */
[C---:B-----5:R-:W-:Y:S06]  /*12990*/  HMMA.16816.F32 R92, R168.reuse, R20, R92 ;  /* 0x00000014a85c723c */ /* 0x060fec000000185c */
[C---:B------:R-:W-:Y:S06]  /*129a0*/  HMMA.16816.F32 R96, R168.reuse, R22, R96 ;  /* 0x00000016a860723c */ /* 0x040fec0000001860 */
[C---:B------:R-:W-:Y:S06]  /*129b0*/  HMMA.16816.F32 R100, R168.reuse, R24, R100 ;  /* 0x00000018a864723c */ /* 0x040fec0000001864 */
[C---:B------:R-:W-:Y:S06]  /*129c0*/  HMMA.16816.F32 R104, R168.reuse, R26, R104 ;  /* 0x0000001aa868723c */ /* 0x040fec0000001868 */
[C---:B------:R-:W-:Y:S06]  /*129d0*/  HMMA.16816.F32 R108, R168.reuse, R28, R108 ;  /* 0x0000001ca86c723c */ /* 0x040fec000000186c */
[C---:B------:R-:W-:Y:S06]  /*129e0*/  HMMA.16816.F32 R112, R168.reuse, R30, R112 ;  /* 0x0000001ea870723c */ /* 0x040fec0000001870 */
[C---:B-1----:R-:W-:Y:S06]  /*129f0*/  HMMA.16816.F32 R116, R168.reuse, R4, R116 ;  /* 0x00000004a874723c */ /* 0x042fec0000001874 */
[C---:B------:R-:W-:Y:S05]  /*12a00*/  HMMA.16816.F32 R120, R168.reuse, R6, R120 ;  /* 0x00000006a878723c */ /* 0x040fea0000001878 */
[----:B------:R-:W-:Y:S01]  /*12a10*/  FADD.FTZ R5, R167, R212 ;  /* 0x000000d4a7057221 */ /* 0x000fe20000010000 */
[C---:B--2---:R-:W-:Y:S05]  /*12a20*/  HMMA.16816.F32 R124, R168.reuse, R8, R124 ;  /* 0x00000008a87c723c */ /* 0x044fea000000187c */
[----:B------:R-:W-:Y:S01]  /*12a30*/  FADD.FTZ R5, R214, R5 ;  /* 0x00000005d6057221 */ /* 0x000fe20000010000 */
[----:B------:R-:W-:Y:S05]  /*12a40*/  HMMA.16816.F32 R128, R168, R10, R128 ;  /* 0x0000000aa880723c */ /* 0x000fea0000001880 */
[----:B------:R-:W-:Y:S01]  /*12a50*/  FADD.FTZ R5, R210, R5 ;  /* 0x00000005d2057221 */ /* 0x000fe20000010000 */
[----:B------:R-:W-:Y:S05]  /*12a60*/  MOV R167, R164 ;  /* 0x000000a400a77202 */ /* 0x000fea0000000f00 */
[----:B------:R-:W-:Y:S04]  /*12a70*/  FADD.FTZ R5, R206, R5 ;  /* 0x00000005ce057221 */ /* 0x000fe80000010000 */
[----:B------:R-:W-:Y:S04]  /*12a80*/  FADD.FTZ R5, R202, R5 ;  /* 0x00000005ca057221 */ /* 0x000fe80000010000 */
[----:B------:R-:W-:Y:S04]  /*12a90*/  FADD.FTZ R5, R198, R5 ;  /* 0x00000005c6057221 */ /* 0x000fe80000010000 */
[----:B------:R-:W-:Y:S01]  /*12aa0*/  FADD.FTZ R251, R194, R5 ;  /* 0x00000005c2fb7221 */ /* 0x000fe20000010000 */
[----:B------:R-:W-:Y:S06]  /*12ab0*/  @P0 BRA `(.L_x_1662) ;  /* 0xffffffb400c80947 */ /* 0x000fec000383ffff */
.L_x_1658:
        /* <DEDUP_REMOVED lines=316> */
.L_x_1664:
[----:B------:R-:W-:Y:S05]  /*13e80*/  BSYNC B0 ;  /* 0x0000000000007941 */ /* 0x000fea0003800000 */
.L_x_1663:
        /* <DEDUP_REMOVED lines=41> */
.L_x_1666:
[----:B------:R-:W-:Y:S05]  /*14120*/  BSYNC B0 ;  /* 0x0000000000007941 */ /* 0x000fea0003800000 */
.L_x_1665:
        /* <DEDUP_REMOVED lines=18> */
.L_x_1668:
[----:B------:R-:W-:Y:S05]  /*14250*/  BSYNC B0 ;  /* 0x0000000000007941 */ /* 0x000fea0003800000 */
.L_x_1667:
        /* <DEDUP_REMOVED lines=17> */
.L_x_1670:
[----:B------:R-:W-:Y:S05]  /*14370*/  BSYNC B0 ;  /* 0x0000000000007941 */ /* 0x000fea0003800000 */
.L_x_1669:
        /* <DEDUP_REMOVED lines=17> */
.L_x_1672:
[----:B------:R-:W-:Y:S05]  /*14490*/  BSYNC B0 ;  /* 0x0000000000007941 */ /* 0x000fea0003800000 */
.L_x_1671:
        /* <DEDUP_REMOVED lines=17> */
.L_x_1674:
[----:B------:R-:W-:Y:S05]  /*145b0*/  BSYNC B0 ;  /* 0x0000000000007941 */ /* 0x000fea0003800000 */
.L_x_1673:
        /* <DEDUP_REMOVED lines=17> */
.L_x_1676:
[----:B------:R-:W-:Y:S05]  /*146d0*/  BSYNC B0 ;  /* 0x0000000000007941 */ /* 0x000fea0003800000 */
.L_x_1675:
        /* <DEDUP_REMOVED lines=17> */
.L_x_1678:
[----:B------:R-:W-:Y:S05]  /*147f0*/  BSYNC B0 ;  /* 0x0000000000007941 */ /* 0x000fea0003800000 */
.L_x_1677:
        /* <DEDUP_REMOVED lines=14> */
.L_x_1679:
        /* <DEDUP_REMOVED lines=10> */
.L_x_4902:


//--------------------- .text._ZN5flash24flash_fwd_splitkv_kernelI23Flash_fwd_kernel_traitsILi256ELi64ELi64ELi4ELb0ELb0EN7cutlass6half_tE19Flash_kernel_traitsILi256ELi64ELi64ELi4ES3_EELb1ELb0ELb0ELb0ELb0ELb0ELb1ELb1EEEvNS_16Flash_fwd_paramsE --------------------------
	.section	.text._ZN5flash24flash_fwd_splitkv_kernelI23Flash_fwd_kernel_traitsILi256ELi64ELi64ELi4ELb0ELb0EN7cutlass6half_tE19Flash_kernel_traitsILi256ELi64ELi64ELi4ES3_EELb1ELb0ELb0ELb0ELb0ELb0ELb1ELb1EEEvNS_16Flash_fwd_paramsE,"ax",@progbits
	.align	128
        .global         _ZN5flash24flash_fwd_splitkv_kernelI23Flash_fwd_kernel_traitsILi256ELi64ELi64ELi4ELb0ELb0EN7cutlass6half_tE19Flash_kernel_traitsILi256ELi64ELi64ELi4ES3_EELb1ELb0ELb0ELb0ELb0ELb0ELb1ELb1EEEvNS_16Flash_fwd_paramsE
        .type           _ZN5flash24flash_fwd_splitkv_kernelI23Flash_fwd_kernel_traitsILi256ELi64ELi64ELi4ELb0ELb0EN7cutlass6half_tE19Flash_kernel_traitsILi256ELi64ELi64ELi4ES3_EELb1ELb0ELb0ELb0ELb0ELb0ELb1ELb1EEEvNS_16Flash_fwd_paramsE,@function
        .size           _ZN5flash24flash_fwd_splitkv_kernelI23Flash_fwd_kernel_traitsILi256ELi64ELi64ELi4ELb0ELb0EN7cutlass6half_tE19Flash_kernel_traitsILi256ELi64ELi64ELi4ES3_EELb1ELb0ELb0ELb0ELb0ELb0ELb1ELb1EEEvNS_16Flash_fwd_paramsE,(.L_x_4876 - _ZN5flash24flash_fwd_splitkv_kernelI23Flash_fwd_kernel_traitsILi256ELi64ELi64ELi4ELb0ELb0EN7cutlass6half_tE19Flash_kernel_traitsILi256ELi64ELi64ELi4ES3_EELb1ELb0ELb0ELb0ELb0ELb0ELb1ELb1EEEvNS_16Flash_fwd_paramsE)
        .other          _ZN5flash24flash_fwd_splitkv_kernelI23Flash_fwd_kernel_traitsILi256ELi64ELi64ELi4ELb0ELb0EN7cutlass6half_tE19Flash_kernel_traitsILi256ELi64ELi64ELi4ES3_EELb1ELb0ELb0ELb0ELb0ELb0ELb1ELb1EEEvNS_16Flash_fwd_paramsE,@"STO_CUDA_ENTRY STV_DEFAULT"
_ZN5flash24flash_fwd_splitkv_kernelI23Flash_fwd_kernel_traitsILi256ELi64ELi64ELi4ELb0ELb0EN7cutlass6half_tE19Flash_kernel_traitsILi256ELi64ELi64ELi4ES3_EELb1ELb0ELb0ELb0ELb0ELb0ELb1ELb1EEEvNS_16Flash_fwd_paramsE:
.text._ZN5flash24flash_fwd_splitkv_kernelI23Flash_fwd_kernel_traitsILi256ELi64ELi64ELi4ELb0ELb0EN7cutlass6half_tE19Flash_kernel_traitsILi256ELi64ELi64ELi4ES3_EELb1ELb0ELb0ELb0ELb0ELb0ELb1ELb1EEEvNS_16Flash_fwd_paramsE:
[----:B------:R-:W-:Y:S08]  /*0000*/  LDC R1, c[0x0][0x28] ;  /* 0x00000a00ff017b82 */ /* 0x000ff00000000800 */
[----:B------:R-:W1:Y:S01]  /*0010*/  LDC R0, c[0x0][0x270] ;  /* 0x00009c00ff007b82 */ /* 0x000e620000000800 */
[----:B------:R-:W2:Y:S01]  /*0020*/  S2R R239, SR_CTAID.X ;  /* 0x0000000000ef7919 */ /* 0x000ea20000002500 */
[----:B------:R-:W-:Y:S01]  /*0030*/  BSSY B4, `(.L_x_1680) ;  /* 0x000001b000047945 */ /* 0x000fe20003800000 */
[----:B------:R-:W-:-:S05]  /*0040*/  MOV R238, 0x1e0 ;  /* 0x000001e000ee7802 */ /* 0x000fca0000000f00 */
[----:B------:R-:W3:Y:S08]  /*0050*/  S2UR UR4, SR_CTAID.Z ;  /* 0x00000000000479c3 */ /* 0x000ef00000002700 */
[----:B------:R-:W4:Y:S01]  /*0060*/  S2UR UR8, SR_CTAID.Y ;  /* 0x00000000000879c3 */ /* 0x000f220000002600 */
[----:B-1----:R-:W1:Y:S01]  /*0070*/  I2F.U32.RP R2, R0 ;  /* 0x0000000000027306 */ /* 0x002e620000209000 */
[----:B------:R-:W-:-:S06]  /*0080*/  ISETP.NE.U32.AND P0, PT, R0, RZ, PT ;  /* 0x000000ff0000720c */ /* 0x000fcc0003f05070 */
[----:B------:R-:W2:Y:S01]  /*0090*/  LDC.64 R18, c[0x0][0x198] ;  /* 0x00006600ff127b82 */ /* 0x000ea20000000a00 */
[----:B-1----:R-:W1:Y:S02]  /*00a0*/  MUFU.RCP R2, R2 ;  /* 0x0000000200027308 */ /* 0x002e640000001000 */
[----:B-1----:R-:W-:-:S06]  /*00b0*/  VIADD R2, R2, 0xffffffe ;  /* 0x0ffffffe02027836 */ /* 0x002fcc0000000000 */
[----:B------:R-:W1:Y:S02]  /*00c0*/  F2I.FTZ.U32.TRUNC.NTZ R3, R2 ;  /* 0x0000000200037305 */ /* 0x000e64000021f000 */
[----:B-1----:R-:W-:-:S04]  /*00d0*/  IMAD.MOV R2, RZ, RZ, -R3 ;  /* 0x000000ffff027224 */ /* 0x002fc800078e0a03 */
[----:B------:R-:W-:Y:S01]  /*00e0*/  IMAD R4, R2, R0, RZ ;  /* 0x0000000002047224 */ /* 0x000fe200078e02ff */
[----:B------:R-:W-:-:S05]  /*00f0*/  MOV R2, RZ ;  /* 0x000000ff00027202 */ /* 0x000fca0000000f00 */
[----:B------:R-:W-:-:S06]  /*0100*/  IMAD.HI.U32 R4, R3, R4, R2 ;  /* 0x0000000403047227 */ /* 0x000fcc00078e0002 */
[----:B---3--:R-:W-:Y:S02]  /*0110*/  IMAD.HI.U32 R242, R4, UR4, RZ ;  /* 0x0000000404f27c27 */ /* 0x008fe4000f8e00ff */
[----:B------:R-:W1:Y:S02]  /*0120*/  LDC R4, c[0x0][0x10] ;  /* 0x00000400ff047b82 */ /* 0x000e640000000800 */
[----:B------:R-:W-:-:S04]  /*0130*/  IMAD.MOV R2, RZ, RZ, -R242 ;  /* 0x000000ffff027224 */ /* 0x000fc800078e0af2 */
[----:B------:R-:W-:-:S05]  /*0140*/  IMAD R2, R0, R2, UR4 ;  /* 0x0000000400027e24 */ /* 0x000fca000f8e0202 */
[----:B------:R-:W-:-:S13]  /*0150*/  ISETP.GE.U32.AND P2, PT, R2, R0, PT ;  /* 0x000000000200720c */ /* 0x000fda0003f46070 */
[----:B------:R-:W-:Y:S01]  /*0160*/  @P2 IADD3 R2, R2, -R0, RZ ;  /* 0x8000000002022210 */ /* 0x000fe20007ffe0ff */
[----:B------:R-:W-:-:S03]  /*0170*/  @P2 VIADD R242, R242, 0x1 ;  /* 0x00000001f2f22836 */ /* 0x000fc60000000000 */
[----:B------:R-:W-:-:S13]  /*0180*/  ISETP.GE.U32.AND P1, PT, R2, R0, PT ;  /* 0x000000000200720c */ /* 0x000fda0003f26070 */
[----:B------:R-:W-:Y:S02]  /*0190*/  @P1 IADD3 R242, R242, 0x1, RZ ;  /* 0x00000001f2f21810 */ /* 0x000fe40007ffe0ff */
[----:B------:R-:W-:-:S04]  /*01a0*/  @!P0 LOP3.LUT R242, RZ, R0, RZ, 0x33, !PT ;  /* 0x00000000fff28212 */ /* 0x000fc800078e33ff */
[----:B------:R-:W-:-:S05]  /*01b0*/  IADD3 R241, -R242, RZ, RZ ;  /* 0x000000fff2f17210 */ /* 0x000fca0007ffe1ff */
[----:B-12-4-:R-:W-:Y:S02]  /*01c0*/  IMAD R241, R0, R241, UR4 ;  /* 0x0000000400f17e24 */ /* 0x016fe4000f8e02f1 */
[----:B------:R-:W-:Y:S05]  /*01d0*/  CALL.REL.NOINC `($_ZN5flash24flash_fwd_splitkv_kernelI23Flash_fwd_kernel_traitsILi256ELi64ELi64ELi4ELb0ELb0EN7cutlass6half_tE19Flash_kernel_traitsILi256ELi64ELi64ELi4ES3_EELb1ELb0ELb0ELb0ELb0ELb0ELb1ELb1EEEvNS_16Flash_fwd_paramsE$_ZN5flash30compute_attn_1rowblock_splitkvI23Flash_fwd_kernel_traitsILi256ELi64ELi64ELi4ELb0ELb0EN7cutlass6half_tE19Flash_kernel_traitsILi256ELi64ELi64ELi4ES3_EELb1ELb0ELb0ELb0ELb0ELb0ELb1ELb1ENS_16Flash_fwd_paramsEEEvRKT8_iiiii) ;  /* 0x0000000000087944 */ /* 0x000fea0003c00000 */
[----:B------:R-:W-:Y:S05]  /*01e0*/  BSYNC B4 ;  /* 0x0000000000047941 */ /* 0x000fea0003800000 */
.L_x_1680:
[----:B------:R-:W-:Y:S05]  /*01f0*/  EXIT ;  /* 0x000000000000794d */ /* 0x000fea0003800000 */
        .type           $_ZN5flash24flash_fwd_splitkv_kernelI23Flash_fwd_kernel_traitsILi256ELi64ELi64ELi4ELb0ELb0EN7cutlass6half_tE19Flash_kernel_traitsILi256ELi64ELi64ELi4ES3_EELb1ELb0ELb0ELb0ELb0ELb0ELb1ELb1EEEvNS_16Flash_fwd_paramsE$_ZN5flash30compute_attn_1rowblock_splitkvI23Flash_fwd_kernel_traitsILi256ELi64ELi64ELi4ELb0ELb0EN7cutlass6half_tE19Flash_kernel_traitsILi256ELi64ELi64ELi4ES3_EELb1ELb0ELb0ELb0ELb0ELb0ELb1ELb1ENS_16Flash_fwd_paramsEEEvRKT8_iiiii,@function
        .size           $_ZN5flash24flash_fwd_splitkv_kernelI23Flash_fwd_kernel_traitsILi256ELi64ELi64ELi4ELb0ELb0EN7cutlass6half_tE19Flash_kernel_traitsILi256ELi64ELi64ELi4ES3_EELb1ELb0ELb0ELb0ELb0ELb0ELb1ELb1EEEvNS_16Flash_fwd_paramsE$_ZN5flash30compute_attn_1rowblock_splitkvI23Flash_fwd_kernel_traitsILi256ELi64ELi64ELi4ELb0ELb0EN7cutlass6half_tE19Flash_kernel_traitsILi256ELi64ELi64ELi4ES3_EELb1ELb0ELb0ELb0ELb0ELb0ELb1ELb1ENS_16Flash_fwd_paramsEEEvRKT8_iiiii,(.L_x_4876 - $_ZN5flash24flash_fwd_splitkv_kernelI23Flash_fwd_kernel_traitsILi256ELi64ELi64ELi4ELb0ELb0EN7cutlass6half_tE19Flash_kernel_traitsILi256ELi64ELi64ELi4ES3_EELb1ELb0ELb0ELb0ELb0ELb0ELb1ELb1EEEvNS_16Flash_fwd_paramsE$_ZN5flash30compute_attn_1rowblock_splitkvI23Flash_fwd_kernel_traitsILi256ELi64ELi64ELi4ELb0ELb0EN7cutlass6half_tE19Flash_kernel_traitsILi256ELi64ELi64ELi4ES3_EELb1ELb0ELb0ELb0ELb0ELb0ELb1ELb1ENS_16Flash_fwd_paramsEEEvRKT8_iiiii)
$_ZN5flash24flash_fwd_splitkv_kernelI23Flash_fwd_kernel_traitsILi256ELi64ELi64ELi4ELb0ELb0EN7cutlass6half_tE19Flash_kernel_traitsILi256ELi64ELi64ELi4ES3_EELb1ELb0ELb0ELb0ELb0ELb0ELb1ELb1EEEvNS_16Flash_fwd_paramsE$_ZN5flash30compute_attn_1rowblock_splitkvI23Flash_fwd_kernel_traitsILi256ELi64ELi64ELi4ELb0ELb0EN7cutlass6half_tE19Flash_kernel_traitsILi256ELi64ELi64ELi4ES3_EELb1ELb0ELb0ELb0ELb0ELb0ELb1ELb1ENS_16Flash_fwd_paramsEEEvRKT8_iiiii:
        /* <DEDUP_REMOVED lines=17> */
[----:B--2---:R-:W-:-:S06]  /*0310*/  @P0 IADD3 R240, R240, -R7, RZ ;  /* 0x80000007f0f00210 */ /* 0x004fcc0007ffe0ff */
        /* <DEDUP_REMOVED lines=9> */
.L_x_1682:
[----:B------:R-:W-:Y:S05]  /*03b0*/  BSYNC B0 ;  /* 0x0000000000007941 */ /* 0x000fea0003800000 */
.L_x_1681:
        /* <DEDUP_REMOVED lines=8> */
.L_x_1684:
[----:B------:R2:W5:Y:S02]  /*0440*/  LD.E R81, desc[UR6][R18.64+0xb8] ;  /* 0x0000b80612517980 */ /* 0x000564000c101900 */
.L_x_1685:
[----:B------:R-:W-:Y:S05]  /*0450*/  BSYNC B0 ;  /* 0x0000000000007941 */ /* 0x000fea0003800000 */
.L_x_1683:
        /* <DEDUP_REMOVED lines=10> */
.L_x_1687:
[----:B------:R-:W3:Y:S01]  /*0500*/  LD.E.64 R2, desc[UR6][R18.64+0x108] ;  /* 0x0001080612027980 */ /* 0x000ee2000c101b00 */
[----:B------:R-:W-:Y:S01]  /*0510*/  BSSY B0, `(.L_x_1689) ;  /* 0x0000006000007945 */ /* 0x000fe20003800000 */
[----:B------:R-:W-:Y:S01]  /*0520*/  IMAD.MOV.U32 R53, RZ, RZ, RZ ;  /* 0x000000ffff357224 */ /* 0x000fe200078e00ff */
[----:B---3--:R-:W-:-:S04]  /*0530*/  ISETP.NE.U32.AND P0, PT, R2, RZ, PT ;  /* 0x000000ff0200720c */ /* 0x008fc80003f05070 */
[----:B------:R-:W-:-:S13]  /*0540*/  ISETP.NE.AND.EX P0, PT, R3, RZ, PT, P0 ;  /* 0x000000ff0300720c */ /* 0x000fda0003f05300 */
[----:B------:R-:W-:Y:S05]  /*0550*/  @!P0 BRA `(.L_x_1690) ;  /* 0x0000000000048947 */ /* 0x000fea0003800000 */
[----:B------:R1:W5:Y:S02]  /*0560*/  LD.E R53, desc[UR6][R18.64+0xbc] ;  /* 0x0000bc0612357980 */ /* 0x000364000c101900 */
.L_x_1690:
[----:B------:R-:W-:Y:S05]  /*0570*/  BSYNC B0 ;  /* 0x0000000000007941 */ /* 0x000fea0003800000 */
.L_x_1689:
[----:B-----5:R-:W-:Y:S02]  /*0580*/  IADD3 R53, R81, R53, RZ ;  /* 0x0000003551357210 */ /* 0x020fe40007ffe0ff */
.L_x_1688:
[----:B------:R-:W-:Y:S05]  /*0590*/  BSYNC B1 ;  /* 0x0000000000017941 */ /* 0x000fea0003800000 */
.L_x_1686:
[----:B------:R-:W-:Y:S01]  /*05a0*/  IMAD.SHL.U32 R52, R239, 0x40, RZ ;  /* 0x00000040ef347824 */ /* 0x000fe200078e00ff */
[----:B------:R-:W-:Y:S01]  /*05b0*/  MOV R2, R238 ;  /* 0x000000ee00027202 */ /* 0x000fe20000000f00 */
[----:B------:R-:W-:-:S03]  /*05c0*/  IMAD.MOV.U32 R3, RZ, RZ, 0x0 ;  /* 0x00000000ff037424 */ /* 0x000fc600078e00ff */
[----:B------:R-:W-:-:S13]  /*05d0*/  ISETP.GT.AND P0, PT, R240, R52, PT ;  /* 0x00000034f000720c */ /* 0x000fda0003f04270 */
[----:B-12---:R-:W-:Y:S05]  /*05e0*/  @!P0 RET.REL.NODEC R2 `(_ZN5flash24flash_fwd_splitkv_kernelI23Flash_fwd_kernel_traitsILi256ELi64ELi64ELi4ELb0ELb0EN7cutlass6half_tE19Flash_kernel_traitsILi256ELi64ELi64ELi4ES3_EELb1ELb0ELb0ELb0ELb0ELb0ELb1ELb1EEEvNS_16Flash_fwd_paramsE) ;  /* 0xfffffff802848950 */ /* 0x006fea0003c3ffff */
[----:B------:R-:W2:Y:S04]  /*05f0*/  LD.E R0, desc[UR6][R18.64+0xb8] ;  /* 0x0000b80612007980 */ /* 0x000ea8000c101900 */
[----:B------:R-:W3:Y:S01]  /*0600*/  LD.E R5, desc[UR6][R18.64+0x188] ;  /* 0x0001880612057980 */ /* 0x000ee2000c101900 */
[----:B------:R-:W-:Y:S01]  /*0610*/  IABS R3, R4 ;  /* 0x0000000400037213 */ /* 0x000fe20000000000 */
[----:B------:R-:W1:Y:S03]  /*0620*/  S2R R45, SR_TID.X ;  /* 0x00000000002d7919 */ /* 0x000e660000002100 */
[----:B------:R-:W4:Y:S08]  /*0630*/  I2F.RP R10, R3 ;  /* 0x00000003000a7306 */ /* 0x000f300000209400 */
[----:B----4-:R-:W4:Y:S02]  /*0640*/  MUFU.RCP R10, R10 ;  /* 0x0000000a000a7308 */ /* 0x010f240000001000 */
[----:B----4-:R-:W-:-:S06]  /*0650*/  VIADD R10, R10, 0xffffffe ;  /* 0x0ffffffe0a0a7836 */ /* 0x010fcc0000000000 */
[----:B------:R-:W4:Y:S02]  /*0660*/  F2I.FTZ.U32.TRUNC.NTZ R11, R10 ;  /* 0x0000000a000b7305 */ /* 0x000f24000021f000 */
[----:B----4-:R-:W-:Y:S02]  /*0670*/  IMAD.MOV R6, RZ, RZ, -R11 ;  /* 0x000000ffff067224 */ /* 0x010fe400078e0a0b */
[----:B------:R-:W-:Y:S02]  /*0680*/  IMAD.MOV.U32 R10, RZ, RZ, RZ ;  /* 0x000000ffff0a7224 */ /* 0x000fe400078e00ff */
[----:B------:R-:W-:-:S04]  /*0690*/  IMAD R6, R6, R3, RZ ;  /* 0x0000000306067224 */ /* 0x000fc800078e02ff */
[----:B------:R-:W-:-:S04]  /*06a0*/  IMAD.HI.U32 R6, R11, R6, R10 ;  /* 0x000000060b067227 */ /* 0x000fc800078e000a */
[----:B--2---:R-:W-:-:S05]  /*06b0*/  VIADD R0, R0, 0x3f ;  /* 0x0000003f00007836 */ /* 0x004fca0000000000 */
[----:B------:R-:W-:-:S04]  /*06c0*/  SHF.R.S32.HI R8, RZ, 0x1f, R0 ;  /* 0x0000001fff087819 */ /* 0x000fc80000011400 */
[----:B------:R-:W-:Y:S02]  /*06d0*/  LEA.HI R8, R8, R0, RZ, 0x6 ;  /* 0x0000000008087211 */ /* 0x000fe400078f30ff */
[-C--:B------:R-:W-:Y:S02]  /*06e0*/  IABS R0, R4.reuse ;  /* 0x0000000400007213 */ /* 0x080fe40000000000 */
[----:B------:R-:W-:-:S03]  /*06f0*/  LEA.HI.SX32 R8, R8, R4, 0x1a ;  /* 0x0000000408087211 */ /* 0x000fc600078fd2ff */
[----:B------:R-:W-:Y:S02]  /*0700*/  IMAD.MOV R0, RZ, RZ, -R0 ;  /* 0x000000ffff007224 */ /* 0x000fe400078e0a00 */
[----:B------:R-:W-:-:S05]  /*0710*/  VIADD R8, R8, 0xffffffff ;  /* 0xffffffff08087836 */ /* 0x000fca0000000000 */
[----:B------:R-:W-:Y:S02]  /*0720*/  IABS R2, R8 ;  /* 0x0000000800027213 */ /* 0x000fe40000000000 */
[----:B------:R-:W-:-:S03]  /*0730*/  LOP3.LUT R8, R8, R4, RZ, 0x3c, !PT ;  /* 0x0000000408087212 */ /* 0x000fc600078e3cff */
[----:B------:R-:W-:Y:S01]  /*0740*/  IMAD.HI.U32 R6, R6, R2, RZ ;  /* 0x0000000206067227 */ /* 0x000fe200078e00ff */
[----:B------:R-:W-:-:S03]  /*0750*/  ISETP.GE.AND P0, PT, R8, RZ, PT ;  /* 0x000000ff0800720c */ /* 0x000fc60003f06270 */
[----:B------:R-:W-:Y:S01]  /*0760*/  IMAD R0, R6, R0, R2 ;  /* 0x0000000006007224 */ /* 0x000fe200078e0202 */
[----:B------:R-:W-:-:S04]  /*0770*/  IADD3 R2, -R240, 0x7f, R52 ;  /* 0x0000007ff0027810 */ /* 0x000fc80007ffe134 */
[----:B------:R-:W-:Y:S02]  /*0780*/  ISETP.GT.U32.AND P1, PT, R3, R0, PT ;  /* 0x000000000300720c */ /* 0x000fe40003f24070 */
[----:B---3--:R-:W-:-:S11]  /*0790*/  IADD3 R5, R5, R2, R53 ;  /* 0x0000000205057210 */ /* 0x008fd60007ffe035 */
[----:B------:R-:W-:Y:S02]  /*07a0*/  @!P1 IMAD.IADD R0, R0, 0x1, -R3 ;  /* 0x0000000100009824 */ /* 0x000fe400078e0a03 */
[----:B------:R-:W-:Y:S01]  /*07b0*/  @!P1 VIADD R6, R6, 0x1 ;  /* 0x0000000106069836 */ /* 0x000fe20000000000 */
[----:B------:R-:W-:Y:S02]  /*07c0*/  ISETP.NE.AND P1, PT, R4, RZ, PT ;  /* 0x000000ff0400720c */ /* 0x000fe40003f25270 */
[----:B------:R-:W-:Y:S01]  /*07d0*/  ISETP.GE.U32.AND P2, PT, R0, R3, PT ;  /* 0x000000030000720c */ /* 0x000fe20003f46070 */
[----:B------:R-:W-:Y:S01]  /*07e0*/  VIADD R0, R53, 0x3f ;  /* 0x0000003f35007836 */ /* 0x000fe20000000000 */
[----:B------:R-:W-:-:S04]  /*07f0*/  SHF.R.S32.HI R3, RZ, 0x1f, R5 ;  /* 0x0000001fff037819 */ /* 0x000fc80000011405 */
[----:B------:R-:W-:Y:S02]  /*0800*/  SHF.R.S32.HI R2, RZ, 0x1f, R0 ;  /* 0x0000001fff027819 */ /* 0x000fe40000011400 */
[----:B------:R-:W-:Y:S02]  /*0810*/  LEA.HI R3, R3, R5, RZ, 0x6 ;  /* 0x0000000503037211 */ /* 0x000fe400078f30ff */
[----:B------:R-:W-:Y:S02]  /*0820*/  LEA.HI R2, R2, R0, RZ, 0x6 ;  /* 0x0000000002027211 */ /* 0x000fe400078f30ff */
[----:B------:R-:W-:Y:S01]  /*0830*/  SHF.R.S32.HI R3, RZ, 0x6, R3 ;  /* 0x00000006ff037819 */ /* 0x000fe20000011403 */
[----:B------:R-:W-:Y:S01]  /*0840*/  @P2 VIADD R6, R6, 0x1 ;  /* 0x0000000106062836 */ /* 0x000fe20000000000 */
[----:B------:R-:W-:-:S03]  /*0850*/  SHF.R.S32.HI R2, RZ, 0x6, R2 ;  /* 0x00000006ff027819 */ /* 0x000fc60000011402 */
[----:B------:R-:W-:Y:S01]  /*0860*/  @!P0 IMAD.MOV R6, RZ, RZ, -R6 ;  /* 0x000000ffff068224 */ /* 0x000fe200078e0a06 */
[----:B------:R-:W-:-:S05]  /*0870*/  @!P1 LOP3.LUT R6, RZ, R4, RZ, 0x33, !PT ;  /* 0x00000004ff069212 */ /* 0x000fca00078e33ff */
[----:B------:R-:W-:-:S05]  /*0880*/  IMAD R235, R6, UR8, RZ ;  /* 0x0000000806eb7c24 */ /* 0x000fca000f8e02ff */
[----:B------:R-:W-:-:S04]  /*0890*/  VIADDMNMX R2, R235, R6, R2, PT ;  /* 0x00000006eb027246 */ /* 0x000fc80003800102 */
[----:B------:R-:W-:-:S04]  /*08a0*/  VIMNMX R165, R2, R3, PT ;  /* 0x0000000302a57248 */ /* 0x000fc80003fe0100 */
[----:B------:R-:W-:-:S13]  /*08b0*/  ISETP.GE.AND P0, PT, R235, R165, PT ;  /* 0x000000a5eb00720c */ /* 0x000fda0003f06270 */
[----:B-1----:R-:W-:Y:S05]  /*08c0*/  @!P0 BRA `(.L_x_1691) ;  /* 0x0000000800908947 */ /* 0x002fea0003800000 */
[----:B------:R-:W2:Y:S04]  /*08d0*/  LD.E.64 R2, desc[UR6][R18.64+0xb0] ;  /* 0x0000b00612027980 */ /* 0x000ea8000c101b00 */
[----:B------:R-:W3:Y:S04]  /*08e0*/  LD.E R4, desc[UR6][R18.64+0x60] ;  /* 0x0000600612047980 */ /* 0x000ee8000c101900 */
[----:B------:R-:W4:Y:S04]  /*08f0*/  LD.E R0, desc[UR6][R18.64+0xcc] ;  /* 0x0000cc0612007980 */ /* 0x000f28000c101900 */
[----:B------:R-:W4:Y:S04]  /*0900*/  LD.E.64 R6, desc[UR6][R18.64+0x78] ;  /* 0x0000780612067980 */ /* 0x000f28000c101b00 */
[----:B------:R-:W4:Y:S04]  /*0910*/  LD.E.64 R10, desc[UR6][R18.64+0xa8] ;  /* 0x0000a806120a7980 */ /* 0x000f28000c101b00 */
[----:B------:R1:W5:Y:S01]  /*0920*/  LD.E R18, desc[UR6][R18.64+0xc0] ;  /* 0x0000c00612127980 */ /* 0x000362000c101900 */
[----:B------:R-:W-:Y:S01]  /*0930*/  SHF.R.S32.HI R8, RZ, 0x1f, R45 ;  /* 0x0000001fff087819 */ /* 0x000fe2000001142d */
[----:B------:R-:W-:Y:S03]  /*0940*/  BSSY B0, `(.L_x_1692) ;  /* 0x000002c000007945 */ /* 0x000fe60003800000 */
[----:B------:R-:W-:-:S04]  /*0950*/  LEA.HI R8, R8, R45, RZ, 0x4 ;  /* 0x0000002d08087211 */ /* 0x000fc800078f20ff */
[----:B------:R-:W-:Y:S02]  /*0960*/  LOP3.LUT R5, R8, 0xfffffff0, RZ, 0xc0, !PT ;  /* 0xfffffff008057812 */ /* 0x000fe400078ec0ff */
[----:B------:R-:W-:-:S03]  /*0970*/  SHF.R.S32.HI R8, RZ, 0x4, R8 ;  /* 0x00000004ff087819 */ /* 0x000fc60000011408 */
[----:B------:R-:W-:-:S04]  /*0980*/  IMAD.IADD R5, R45, 0x1, -R5 ;  /* 0x000000012d057824 */ /* 0x000fc800078e0a05 */
[C---:B------:R-:W-:Y:S01]  /*0990*/  IMAD.SHL.U32 R12, R5.reuse, 0x4, RZ ;  /* 0x00000004050c7824 */ /* 0x040fe200078e00ff */
[----:B------:R-:W-:-:S04]  /*09a0*/  ISETP.NE.AND P6, PT, R5, RZ, PT ;  /* 0x000000ff0500720c */ /* 0x000fc80003fc5270 */
[----:B------:R-:W-:-:S03]  /*09b0*/  SHF.R.S32.HI R13, RZ, 0x1f, R12 ;  /* 0x0000001fff0d7819 */ /* 0x000fc6000001140c */
[----:B------:R-:W-:-:S04]  /*09c0*/  IMAD.WIDE R14, R8, 0x100, R12 ;  /* 0x00000100080e7825 */ /* 0x000fc800078e020c */
[----:B--2---:R-:W-:-:S04]  /*09d0*/  IMAD R2, R2, UR8, R242 ;  /* 0x0000000802027c24 */ /* 0x004fc8000f8e02f2 */
[----:B---3--:R-:W-:Y:S02]  /*09e0*/  IMAD R2, R2, R4, R241 ;  /* 0x0000000402027224 */ /* 0x008fe400078e02f1 */
[----:B------:R-:W-:Y:S02]  /*09f0*/  VIADD R4, R8, 0x8 ;  /* 0x0000000808047836 */ /* 0x000fe40000000000 */
[--C-:B------:R-:W-:Y:S02]  /*0a00*/  IMAD R3, R3, R2, R52.reuse ;  /* 0x0000000203037224 */ /* 0x100fe400078e0234 */
[----:B------:R-:W-:Y:S02]  /*0a10*/  IMAD.IADD R52, R240, 0x1, -R52 ;  /* 0x00000001f0347824 */ /* 0x000fe400078e0a34 */
[----:B----4-:R-:W-:Y:S01]  /*0a20*/  IMAD R0, R3, R0, RZ ;  /* 0x0000000003007224 */ /* 0x010fe200078e02ff */
[----:B------:R-:W-:Y:S02]  /*0a30*/  SHF.R.S32.HI R5, RZ, 0x1f, R3 ;  /* 0x0000001fff057819 */ /* 0x000fe40000011403 */
[----:B------:R-:W-:-:S02]  /*0a40*/  ISETP.GE.AND P2, PT, R8, R52, PT ;  /* 0x000000340800720c */ /* 0x000fc40003f46270 */
[----:B------:R-:W-:Y:S02]  /*0a50*/  IADD3 R2, P0, R0, R14, RZ ;  /* 0x0000000e00027210 */ /* 0x000fe40007f1e0ff */
[----:B------:R-:W-:Y:S02]  /*0a60*/  ISETP.GE.AND P5, PT, R4, R52, PT ;  /* 0x000000340400720c */ /* 0x000fe40003fa6270 */
[----:B------:R-:W-:Y:S02]  /*0a70*/  LEA.HI.X.SX32 R0, R0, R15, 0x1, P0 ;  /* 0x0000000f00007211 */ /* 0x000fe400000f0eff */
[C---:B------:R-:W-:Y:S02]  /*0a80*/  LEA R6, P1, R2.reuse, R6, 0x2 ;  /* 0x0000000602067211 */ /* 0x040fe400078210ff */
[----:B------:R-:W-:Y:S02]  /*0a90*/  IADD3 R3, P0, R3, R8, RZ ;  /* 0x0000000803037210 */ /* 0x000fe40007f1e0ff */
[----:B------:R-:W-:Y:S01]  /*0aa0*/  LEA.HI.X R7, R2, R7, R0, 0x2, P1 ;  /* 0x0000000702077211 */ /* 0x000fe200008f1400 */
[C---:B------:R-:W-:Y:S01]  /*0ab0*/  VIADD R2, R8.reuse, 0x10 ;  /* 0x0000001008027836 */ /* 0x040fe20000000000 */
[C---:B------:R-:W-:Y:S01]  /*0ac0*/  LEA.HI.X.SX32 R5, R8.reuse, R5, 0x1, P0 ;  /* 0x0000000508057211 */ /* 0x040fe200000f0eff */
[----:B------:R-:W-:Y:S01]  /*0ad0*/  VIADD R0, R8, 0x18 ;  /* 0x0000001808007836 */ /* 0x000fe20000000000 */
[----:B------:R-:W-:-:S02]  /*0ae0*/  LEA R10, P1, R3, R10, 0x2 ;  /* 0x0000000a030a7211 */ /* 0x000fc400078210ff */
[-C--:B------:R-:W-:Y:S01]  /*0af0*/  ISETP.GE.OR P4, PT, R4, R52.reuse, P6 ;  /* 0x000000340400720c */ /* 0x080fe20003786670 */
[----:B------:R-:W-:Y:S01]  /*0b00*/  VIADD R4, R12, 0x40 ;  /* 0x000000400c047836 */ /* 0x000fe20000000000 */
[CC--:B------:R-:W-:Y:S02]  /*0b10*/  ISETP.GE.AND P0, PT, R2.reuse, R52.reuse, PT ;  /* 0x000000340200720c */ /* 0x0c0fe40003f06270 */
[-C--:B------:R-:W-:Y:S01]  /*0b20*/  ISETP.GE.OR P3, PT, R2, R52.reuse, P6 ;  /* 0x000000340200720c */ /* 0x080fe20003766670 */
[C---:B------:R-:W-:Y:S01]  /*0b30*/  VIADD R2, R12.reuse, 0xc0 ;  /* 0x000000c00c027836 */ /* 0x040fe20000000000 */
[----:B------:R-:W-:Y:S01]  /*0b40*/  LEA.HI.X R11, R3, R11, R5, 0x2, P1 ;  /* 0x0000000b030b7211 */ /* 0x000fe200008f1405 */
[----:B------:R-:W-:Y:S01]  /*0b50*/  VIADD R3, R12, 0x80 ;  /* 0x000000800c037836 */ /* 0x000fe20000000000 */
[----:B------:R-:W-:Y:S01]  /*0b60*/  ISETP.GE.AND P1, PT, R0, R52, PT ;  /* 0x000000340000720c */ /* 0x000fe20003f26270 */
[----:B-1----:R-:W-:-:S12]  /*0b70*/  @P2 BRA `(.L_x_1693) ;  /* 0x0000000000202947 */ /* 0x002fd80003800000 */
[----:B-----5:R-:W-:-:S13]  /*0b80*/  ISETP.GE.AND P2, PT, R12, R18, PT ;  /* 0x000000120c00720c */ /* 0x020fda0003f46270 */
[----:B------:R1:W-:Y:S01]  /*0b90*/  @!P2 ST.E.128 desc[UR6][R6.64], RZ ;  /* 0x000000ff0600a985 */ /* 0x0003e2000c101d06 */
[----:B------:R-:W-:-:S13]  /*0ba0*/  ISETP.GE.AND P2, PT, R4, R18, PT ;  /* 0x000000120400720c */ /* 0x000fda0003f46270 */
[----:B------:R1:W-:Y:S01]  /*0bb0*/  @!P2 ST.E.128 desc[UR6][R6.64+0x100], RZ ;  /* 0x000100ff0600a985 */ /* 0x0003e2000c101d06 */
[----:B------:R-:W-:-:S13]  /*0bc0*/  ISETP.GE.AND P2, PT, R3, R18, PT ;  /* 0x000000120300720c */ /* 0x000fda0003f46270 */
[----:B------:R1:W-:Y:S01]  /*0bd0*/  @!P2 ST.E.128 desc[UR6][R6.64+0x200], RZ ;  /* 0x000200ff0600a985 */ /* 0x0003e2000c101d06 */
[----:B------:R-:W-:-:S13]  /*0be0*/  ISETP.GE.AND P2, PT, R2, R18, PT ;  /* 0x000000120200720c */ /* 0x000fda0003f46270 */
[----:B------:R1:W-:Y:S02]  /*0bf0*/  @!P2 ST.E.128 desc[UR6][R6.64+0x300], RZ ;  /* 0x000300ff0600a985 */ /* 0x0003e4000c101d06 */
.L_x_1693:
[----:B------:R-:W-:Y:S05]  /*0c00*/  BSYNC B0 ;  /* 0x0000000000007941 */ /* 0x000fea0003800000 */
.L_x_1692:
[----:B------:R-:W-:Y:S01]  /*0c10*/  BSSY B0, `(.L_x_1694) ;  /* 0x000000c000007945 */ /* 0x000fe20003800000 */
[----:B------:R-:W-:Y:S02]  /*0c20*/  ISETP.GE.OR P2, PT, R0, R52, P6 ;  /* 0x000000340000720c */ /* 0x000fe40003746670 */
[----:B------:R-:W-:Y:S01]  /*0c30*/  IADD3 R9, R8, 0x20, RZ ;  /* 0x0000002008097810 */ /* 0x000fe20007ffe0ff */
[----:B------:R-:W-:Y:S05]  /*0c40*/  @P5 BRA `(.L_x_1695) ;  /* 0x0000000000205947 */ /* 0x000fea0003800000 */
        /* <DEDUP_REMOVED lines=8> */
.L_x_1695:
[----:B------:R-:W-:Y:S05]  /*0cd0*/  BSYNC B0 ;  /* 0x0000000000007941 */ /* 0x000fea0003800000 */
.L_x_1694:
[----:B------:R-:W-:Y:S01]  /*0ce0*/  BSSY B0, `(.L_x_1696) ;  /* 0x000000c000007945 */ /* 0x000fe20003800000 */
[----:B------:R-:W-:Y:S02]  /*0cf0*/  ISETP.GE.AND P5, PT, R9, R52, PT ;  /* 0x000000340900720c */ /* 0x000fe40003fa6270 */
        /* <DEDUP_REMOVED lines=10> */
.L_x_1697:
[----:B------:R-:W-:Y:S05]  /*0da0*/  BSYNC B0 ;  /* 0x0000000000007941 */ /* 0x000fea0003800000 */
.L_x_1696:
        /* <DEDUP_REMOVED lines=12> */
.L_x_1699:
[----:B------:R-:W-:Y:S05]  /*0e70*/  BSYNC B0 ;  /* 0x0000000000007941 */ /* 0x000fea0003800000 */
.L_x_1698:
[----:B------:R-:W-:Y:S01]  /*0e80*/  BSSY B0, `(.L_x_1700) ;  /* 0x000000b000007945 */ /* 0x000fe20003800000 */
[----:B------:R-:W-:-:S03]  /*0e90*/  ISETP.GE.AND P1, PT, R0, R52, PT ;  /* 0x000000340000720c */ /* 0x000fc60003f26270 */
[----:B------:R-:W-:Y:S10]  /*0ea0*/  @P5 BRA `(.L_x_1701) ;  /* 0x0000000000205947 */ /* 0x000ff40003800000 */
        /* <DEDUP_REMOVED lines=8> */
.L_x_1701:
[----:B------:R-:W-:Y:S05]  /*0f30*/  BSYNC B0 ;  /* 0x0000000000007941 */ /* 0x000fea0003800000 */
.L_x_1700:
[----:B------:R-:W-:Y:S01]  /*0f40*/  BSSY B0, `(.L_x_1702) ;  /* 0x000000c000007945 */ /* 0x000fe20003800000 */
[C---:B------:R-:W-:Y:S02]  /*0f50*/  ISETP.GE.OR P5, PT, R8.reuse, R52, P6 ;  /* 0x000000340800720c */ /* 0x040fe400037a6670 */
        /* <DEDUP_REMOVED lines=10> */
.L_x_1703:
[----:B------:R-:W-:Y:S05]  /*1000*/  BSYNC B0 ;  /* 0x0000000000007941 */ /* 0x000fea0003800000 */
.L_x_1702:
        /* <DEDUP_REMOVED lines=11> */
.L_x_1705:
[----:B------:R-:W-:Y:S05]  /*10c0*/  BSYNC B0 ;  /* 0x0000000000007941 */ /* 0x000fea0003800000 */
.L_x_1704:
[----:B------:R-:W-:Y:S01]  /*10d0*/  BSSY B0, `(.L_x_1706) ;  /* 0x000000c000007945 */ /* 0x000fe20003800000 */
[----:B------:R-:W-:Y:S02]  /*10e0*/  ISETP.GE.OR P1, PT, R9, R52, P6 ;  /* 0x000000340900720c */ /* 0x000fe40003726670 */
[----:B------:R-:W-:Y:S01]  /*10f0*/  @!P5 MOV R9, 0xff800000 ;  /* 0xff8000000009d802 */ /* 0x000fe20000000f00 */
        /* <DEDUP_REMOVED lines=9> */
.L_x_1707:
[----:B------:R-:W-:Y:S05]  /*1190*/  BSYNC B0 ;  /* 0x0000000000007941 */ /* 0x000fea0003800000 */
.L_x_1706:
[-C--:B------:R-:W-:Y:S01]  /*11a0*/  ISETP.GE.OR P0, PT, R5, R52.reuse, P6 ;  /* 0x000000340500720c */ /* 0x080fe20003706670 */
[----:B------:R-:W-:Y:S01]  /*11b0*/  @!P5 ST.E desc[UR6][R10.64], R9 ;  /* 0x000000090a00d985 */ /* 0x000fe2000c101906 */
[-C--:B------:R-:W-:Y:S01]  /*11c0*/  ISETP.GE.OR P5, PT, R0, R52.reuse, P6 ;  /* 0x000000340000720c */ /* 0x080fe200037a6670 */
[----:B------:R-:W-:Y:S01]  /*11d0*/  @!P4 IMAD.MOV.U32 R0, RZ, RZ, -0x800000 ;  /* 0xff800000ff00c424 */ /* 0x000fe200078e00ff */
[----:B------:R-:W-:Y:S01]  /*11e0*/  ISETP.GE.OR P6, PT, R8, R52, P6 ;  /* 0x000000340800720c */ /* 0x000fe200037c6670 */
[----:B------:R-:W-:Y:S01]  /*11f0*/  @!P1 IMAD.MOV.U32 R3, RZ, RZ, -0x800000 ;  /* 0xff800000ff039424 */ /* 0x000fe200078e00ff */
[----:B------:R-:W-:Y:S01]  /*1200*/  @!P2 MOV R4, 0xff800000 ;  /* 0xff8000000004a802 */ /* 0x000fe20000000f00 */
[----:B------:R-:W-:Y:S01]  /*1210*/  @!P3 IMAD.MOV.U32 R5, RZ, RZ, -0x800000 ;  /* 0xff800000ff05b424 */ /* 0x000fe200078e00ff */
[----:B------:R2:W-:Y:S04]  /*1220*/  @!P4 ST.E desc[UR6][R10.64+0x20], R0 ;  /* 0x000020000a00c985 */ /* 0x0005e8000c101906 */
[----:B------:R3:W-:Y:S01]  /*1230*/  @!P1 ST.E desc[UR6][R10.64+0x80], R3 ;  /* 0x000080030a009985 */ /* 0x0007e2000c101906 */
[----:B------:R-:W-:-:S03]  /*1240*/  @!P0 MOV R2, 0xff800000 ;  /* 0xff80000000028802 */ /* 0x000fc60000000f00 */
[----:B------:R-:W-:Y:S04]  /*1250*/  @!P3 ST.E desc[UR6][R10.64+0x40], R5 ;  /* 0x000040050a00b985 */ /* 0x000fe8000c101906 */
[----:B------:R4:W-:Y:S04]  /*1260*/  @!P0 ST.E desc[UR6][R10.64+0xa0], R2 ;  /* 0x0000a0020a008985 */ /* 0x0009e8000c101906 */
[----:B------:R-:W-:Y:S01]  /*1270*/  @!P2 ST.E desc[UR6][R10.64+0x60], R4 ;  /* 0x000060040a00a985 */ /* 0x000fe2000c101906 */
[----:B--2---:R-:W-:Y:S02]  /*1280*/  @!P5 IMAD.MOV.U32 R0, RZ, RZ, -0x800000 ;  /* 0xff800000ff00d424 */ /* 0x004fe400078e00ff */
[----:B---3--:R-:W-:-:S03]  /*1290*/  IMAD.MOV.U32 R3, RZ, RZ, 0x0 ;  /* 0x00000000ff037424 */ /* 0x008fc600078e00ff */
[----:B------:R1:W-:Y:S01]  /*12a0*/  @!P5 ST.E desc[UR6][R10.64+0xc0], R0 ;  /* 0x0000c0000a00d985 */ /* 0x0003e2000c101906 */
[----:B----4-:R-:W-:-:S04]  /*12b0*/  MOV R2, R238 ;  /* 0x000000ee00027202 */ /* 0x010fc80000000f00 */
[----:B-1---5:R-:W-:Y:S05]  /*12c0*/  @P6 RET.REL.NODEC R2 `(_ZN5flash24flash_fwd_splitkv_kernelI23Flash_fwd_kernel_traitsILi256ELi64ELi64ELi4ELb0ELb0EN7cutlass6half_tE19Flash_kernel_traitsILi256ELi64ELi64ELi4ES3_EELb1ELb0ELb0ELb0ELb0ELb0ELb1ELb1EEEvNS_16Flash_fwd_paramsE) ;  /* 0xffffffec024c6950 */ /* 0x022fea0003c3ffff */
[----:B------:R-:W-:Y:S02]  /*12d0*/  MOV R0, 0xff800000 ;  /* 0xff80000000007802 */ /* 0x000fe40000000f00 */
[----:B------:R-:W-:-:S03]  /*12e0*/  MOV R239, 0x0 ;  /* 0x0000000000ef7802 */ /* 0x000fc60000000f00 */
[----:B------:R1:W-:Y:S02]  /*12f0*/  ST.E desc[UR6][R10.64+0xe0], R0 ;  /* 0x0000e0000a007985 */ /* 0x0003e4000c101906 */
[----:B-1----:R-:W-:Y:S05]  /*1300*/  RET.REL.NODEC R238 `(_ZN5flash24flash_fwd_splitkv_kernelI23Flash_fwd_kernel_traitsILi256ELi64ELi64ELi4ELb0ELb0EN7cutlass6half_tE19Flash_kernel_traitsILi256ELi64ELi64ELi4ES3_EELb1ELb0ELb0ELb0ELb0ELb0ELb1ELb1EEEvNS_16Flash_fwd_paramsE) ;  /* 0xffffffecee3c7950 */ /* 0x002fea0003c3ffff */
.L_x_1691:
        /* <DEDUP_REMOVED lines=28> */
[----:B-----5:R-:W4:Y:S01]  /*14d0*/  LD.E.64 R12, desc[UR6][R18.64+0x20] ;  /* 0x00002006120c7980 */ /* 0x020f22000c101b00 */
        /* <DEDUP_REMOVED lines=8> */
[----:B--2---:R-:W-:-:S06]  /*1560*/  IADD3 R10, R10, 0xffffffe, RZ ;  /* 0x0ffffffe0a0a7810 */ /* 0x004fcc0007ffe0ff */
[----:B------:R-:W2:Y:S01]  /*1570*/  F2I.FTZ.U32.TRUNC.NTZ R11, R10 ;  /* 0x0000000a000b7305 */ /* 0x000ea2000021f000 */
[----:B------:R-:W-:Y:S02]  /*1580*/  IABS R0, R9 ;  /* 0x0000000900007213 */ /* 0x000fe40000000000 */
[----:B--2---:R-:W-:Y:S01]  /*1590*/  IADD3 R6, RZ, -R11, RZ ;  /* 0x8000000bff067210 */ /* 0x004fe20007ffe0ff */
[----:B------:R-:W-:-:S04]  /*15a0*/  IMAD.MOV.U32 R10, RZ, RZ, RZ ;  /* 0x000000ffff0a7224 */ /* 0x000fc800078e00ff */
[----:B------:R-:W-:-:S04]  /*15b0*/  IMAD R6, R6, R5, RZ ;  /* 0x0000000506067224 */ /* 0x000fc800078e02ff */
        /* <DEDUP_REMOVED lines=11> */
[----:B------:R-:W-:-:S05]  /*1670*/  @P2 VIADD R6, R6, 0x1 ;  /* 0x0000000106062836 */ /* 0x000fca0000000000 */
[----:B------:R-:W-:-:S05]  /*1680*/  MOV R8, R6 ;  /* 0x0000000600087202 */ /* 0x000fca0000000f00 */
[----:B------:R-:W-:Y:S01]  /*1690*/  @!P0 IMAD.MOV R8, RZ, RZ, -R8 ;  /* 0x000000ffff088224 */ /* 0x000fe200078e0a08 */
[----:B------:R-:W-:-:S05]  /*16a0*/  @!P1 LOP3.LUT R8, RZ, R9, RZ, 0x33, !PT ;  /* 0x00000009ff089212 */ /* 0x000fca00078e33ff */
[----:B------:R-:W-:-:S05]  /*16b0*/  IMAD.WIDE R10, R8, 0x4, R244 ;  /* 0x00000004080a7825 */ /* 0x000fca00078e02f4 */
[----:B------:R-:W2:Y:S04]  /*16c0*/  LD.E R3, desc[UR6][R10.64] ;  /* 0x000000060a037980 */ /* 0x000ea8000c101900 */
[----:B------:R-:W4:Y:S01]  /*16d0*/  LD.E.64 R10, desc[UR6][R18.64+0x28] ;  /* 0x00002806120a7980 */ /* 0x000f22000c101b00 */
[----:B---3--:R-:W-:-:S04]  /*16e0*/  IABS R6, R4 ;  /* 0x0000000400067213 */ /* 0x008fc80000000000 */
[----:B------:R-:W3:Y:S08]  /*16f0*/  I2F.RP R0, R6 ;  /* 0x0000000600007306 */ /* 0x000ef00000209400 */
[----:B---3--:R-:W3:Y:S02]  /*1700*/  MUFU.RCP R0, R0 ;  /* 0x0000000000007308 */ /* 0x008ee40000001000 */
[----:B---3--:R-:W-:-:S06]  /*1710*/  IADD3 R0, R0, 0xffffffe, RZ ;  /* 0x0ffffffe00007810 */ /* 0x008fcc0007ffe0ff */
[----:B------:R-:W3:Y:S01]  /*1720*/  F2I.FTZ.U32.TRUNC.NTZ R23, R0 ;  /* 0x0000000000177305 */ /* 0x000ee2000021f000 */
[----:B------:R-:W-:Y:S02]  /*1730*/  MOV R22, RZ ;  /* 0x000000ff00167202 */ /* 0x000fe40000000f00 */
[----:B------:R-:W-:Y:S01]  /*1740*/  IABS R5, R241 ;  /* 0x000000f100057213 */ /* 0x000fe20000000000 */
[----:B---3--:R-:W-:-:S04]  /*1750*/  IMAD.MOV R0, RZ, RZ, -R23 ;  /* 0x000000ffff007224 */ /* 0x008fc800078e0a17 */
[----:B------:R-:W-:Y:S01]  /*1760*/  IMAD R14, R0, R6, RZ ;  /* 0x00000006000e7224 */ /* 0x000fe200078e02ff */
[----:B------:R-:W-:-:S03]  /*1770*/  IABS R0, R4 ;  /* 0x0000000400007213 */ /* 0x000fc60000000000 */
[----:B------:R-:W-:-:S04]  /*1780*/  IMAD.HI.U32 R14, R23, R14, R22 ;  /* 0x0000000e170e7227 */ /* 0x000fc800078e0016 */
[----:B------:R-:W-:Y:S02]  /*1790*/  IMAD.MOV R0, RZ, RZ, -R0 ;  /* 0x000000ffff007224 */ /* 0x000fe400078e0a00 */
[----:B------:R-:W-:-:S04]  /*17a0*/  IMAD.HI.U32 R14, R14, R5, RZ ;  /* 0x000000050e0e7227 */ /* 0x000fc800078e00ff */
[----:B------:R-:W-:-:S05]  /*17b0*/  IMAD R0, R14, R0, R5 ;  /* 0x000000000e007224 */ /* 0x000fca00078e0205 */
[----:B------:R-:W-:Y:S01]  /*17c0*/  ISETP.GT.U32.AND P1, PT, R6, R0, PT ;  /* 0x000000000600720c */ /* 0x000fe20003f24070 */
[----:B------:R-:W-:-:S12]  /*17d0*/  IMAD.MOV R8, RZ, RZ, -R8 ;  /* 0x000000ffff087224 */ /* 0x000fd800078e0a08 */
[----:B------:R-:W-:-:S04]  /*17e0*/  @!P1 IADD3 R0, R0, -R6, RZ ;  /* 0x8000000600009210 */ /* 0x000fc80007ffe0ff */
[----:B------:R-:W-:Y:S02]  /*17f0*/  ISETP.GE.U32.AND P2, PT, R0, R6, PT ;  /* 0x000000060000720c */ /* 0x000fe40003f46070 */
[----:B------:R-:W-:Y:S02]  /*1800*/  LOP3.LUT R6, R241, R4, RZ, 0x3c, !PT ;  /* 0x00000004f1067212 */ /* 0x000fe400078e3cff */
[----:B------:R-:W-:Y:S02]  /*1810*/  @!P1 IADD3 R14, R14, 0x1, RZ ;  /* 0x000000010e0e9810 */ /* 0x000fe40007ffe0ff */
[----:B------:R-:W-:Y:S01]  /*1820*/  ISETP.GE.AND P0, PT, R6, RZ, PT ;  /* 0x000000ff0600720c */ /* 0x000fe20003f06270 */
[----:B------:R-:W-:Y:S01]  /*1830*/  IMAD R9, R9, R8, R2 ;  /* 0x0000000809097224 */ /* 0x000fe200078e0202 */
[----:B------:R-:W-:-:S04]  /*1840*/  ISETP.NE.AND P1, PT, R4, RZ, PT ;  /* 0x000000ff0400720c */ /* 0x000fc80003f25270 */
[----:B------:R-:W-:Y:S01]  /*1850*/  SHF.R.S32.HI R8, RZ, 0x1f, R9 ;  /* 0x0000001fff087819 */ /* 0x000fe20000011409 */
[----:B------:R-:W-:-:S06]  /*1860*/  @P2 VIADD R14, R14, 0x1 ;  /* 0x000000010e0e2836 */ /* 0x000fcc0000000000 */
[----:B------:R-:W-:Y:S02]  /*1870*/  @!P0 IMAD.MOV R14, RZ, RZ, -R14 ;  /* 0x000000ffff0e8224 */ /* 0x000fe400078e0a0e */
[----:B------:R-:W-:Y:S02]  /*1880*/  @!P1 LOP3.LUT R14, RZ, R4, RZ, 0x33, !PT ;  /* 0x00000004ff0e9212 */ /* 0x000fe400078e33ff */
[----:B--2---:R-:W-:Y:S01]  /*1890*/  SHF.R.S32.HI R0, RZ, 0x1f, R3 ;  /* 0x0000001fff007819 */ /* 0x004fe20000011403 */
[----:B----4-:R-:W-:-:S04]  /*18a0*/  IMAD R5, R13, R3, RZ ;  /* 0x000000030d057224 */ /* 0x010fc800078e02ff */
[C---:B------:R-:W-:Y:S02]  /*18b0*/  IMAD R5, R12.reuse, R0, R5 ;  /* 0x000000000c057224 */ /* 0x040fe400078e0205 */
[----:B------:R-:W-:-:S05]  /*18c0*/  IMAD.WIDE.U32 R12, R12, R3, RZ ;  /* 0x000000030c0c7225 */ /* 0x000fca00078e00ff */
[----:B------:R-:W-:Y:S01]  /*18d0*/  IADD3 R13, R13, R5, RZ ;  /* 0x000000050d0d7210 */ /* 0x000fe20007ffe0ff */
[----:B------:R-:W-:-:S04]  /*18e0*/  IMAD R5, R49, R9, RZ ;  /* 0x0000000931057224 */ /* 0x000fc800078e02ff */
[----:B------:R-:W-:Y:S02]  /*18f0*/  IMAD R5, R48, R8, R5 ;  /* 0x0000000830057224 */ /* 0x000fe400078e0205 */
[----:B------:R-:W-:-:S04]  /*1900*/  IMAD.WIDE.U32 R12, R9, R48, R12 ;  /* 0x00000030090c7225 */ /* 0x000fc800078e000c */
[----:B------:R-:W-:Y:S01]  /*1910*/  IMAD R4, R11, R3, RZ ;  /* 0x000000030b047224 */ /* 0x000fe200078e02ff */
[----:B------:R-:W-:Y:S01]  /*1920*/  IADD3 R11, R13, R5, RZ ;  /* 0x000000050d0b7210 */ /* 0x000fe20007ffe0ff */
[----:B------:R-:W-:Y:S01]  /*1930*/  IMAD R5, R17, R14, RZ ;  /* 0x0000000e11057224 */ /* 0x000fe200078e02ff */
[----:B------:R-:W-:Y:S01]  /*1940*/  SHF.R.S32.HI R13, RZ, 0x1f, R14 ;  /* 0x0000001fff0d7819 */ /* 0x000fe2000001140e */
[----:B------:R-:W-:-:S04]  /*1950*/  IMAD.WIDE.U32 R22, R10, R3, RZ ;  /* 0x000000030a167225 */ /* 0x000fc800078e00ff */
[----:B------:R-:W-:Y:S02]  /*1960*/  IMAD R4, R10, R0, R4 ;  /* 0x000000000a047224 */ /* 0x000fe400078e0204 */
[----:B------:R-:W-:Y:S02]  /*1970*/  IMAD.MOV.U32 R10, RZ, RZ, R12 ;  /* 0x000000ffff0a7224 */ /* 0x000fe400078e000c */
[----:B------:R-:W-:Y:S02]  /*1980*/  IMAD R5, R16, R13, R5 ;  /* 0x0000000d10057224 */ /* 0x000fe400078e0205 */
[----:B------:R-:W-:Y:S01]  /*1990*/  IMAD.WIDE.U32 R16, R14, R16, R10 ;  /* 0x000000100e107225 */ /* 0x000fe200078e000a */
[----:B------:R-:W-:-:S03]  /*19a0*/  MOV R11, R22 ;  /* 0x00000016000b7202 */ /* 0x000fc60000000f00 */
[----:B------:R-:W-:Y:S01]  /*19b0*/  IMAD.IADD R15, R23, 0x1, R4 ;  /* 0x00000001170f7824 */ /* 0x000fe200078e0204 */
[----:B------:R-:W-:Y:S01]  /*19c0*/  IADD3 R0, R17, R5, RZ ;  /* 0x0000000511007210 */ /* 0x000fe20007ffe0ff */
[----:B------:R-:W-:Y:S01]  /*19d0*/  IMAD.MOV.U32 R3, RZ, RZ, R16 ;  /* 0x000000ffff037224 */ /* 0x000fe200078e0010 */
[----:B-1----:R-:W-:Y:S05]  /*19e0*/  BRA `(.L_x_1710) ;  /* 0x0000000400487947 */ /* 0x002fea0003800000 */
.L_x_1709:
        /* <DEDUP_REMOVED lines=8> */
[----:B------:R-:W-:-:S02]  /*1a70*/  MOV R10, RZ ;  /* 0x000000ff000a7202 */ /* 0x000fc40000000f00 */
[----:B------:R-:W-:Y:S02]  /*1a80*/  IABS R8, R241 ;  /* 0x000000f100087213 */ /* 0x000fe40000000000 */
[----:B------:R-:W-:Y:S02]  /*1a90*/  @!P3 SHF.R.S32.HI R6, RZ, 0x1f, R13 ;  /* 0x0000001fff06b819 */ /* 0x000fe4000001140d */
[----:B--2---:R-:W-:-:S04]  /*1aa0*/  IABS R3, R5 ;  /* 0x0000000500037213 */ /* 0x004fc80000000000 */
[----:B------:R-:W2:Y:S08]  /*1ab0*/  I2F.RP R0, R3 ;  /* 0x0000000300007306 */ /* 0x000eb00000209400 */
[----:B--2---:R-:W2:Y:S02]  /*1ac0*/  MUFU.RCP R0, R0 ;  /* 0x0000000000007308 */ /* 0x004ea40000001000 */
[----:B--2---:R-:W-:-:S06]  /*1ad0*/  IADD3 R0, R0, 0xffffffe, RZ ;  /* 0x0ffffffe00007810 */ /* 0x004fcc0007ffe0ff */
[----:B------:R-:W2:Y:S02]  /*1ae0*/  F2I.FTZ.U32.TRUNC.NTZ R11, R0 ;  /* 0x00000000000b7305 */ /* 0x000ea4000021f000 */
[----:B--2---:R-:W-:-:S04]  /*1af0*/  IMAD.MOV R0, RZ, RZ, -R11 ;  /* 0x000000ffff007224 */ /* 0x004fc800078e0a0b */
[----:B------:R-:W-:Y:S01]  /*1b00*/  IMAD R4, R0, R3, RZ ;  /* 0x0000000300047224 */ /* 0x000fe200078e02ff */
[----:B------:R-:W-:-:S03]  /*1b10*/  IABS R0, R5 ;  /* 0x0000000500007213 */ /* 0x000fc60000000000 */
[----:B------:R-:W-:-:S04]  /*1b20*/  IMAD.HI.U32 R4, R11, R4, R10 ;  /* 0x000000040b047227 */ /* 0x000fc800078e000a */
[----:B------:R-:W-:Y:S02]  /*1b30*/  IMAD.MOV R0, RZ, RZ, -R0 ;  /* 0x000000ffff007224 */ /* 0x000fe400078e0a00 */
[----:B------:R-:W-:-:S04]  /*1b40*/  IMAD.HI.U32 R4, R4, R8, RZ ;  /* 0x0000000804047227 */ /* 0x000fc800078e00ff */
[-C--:B---3--:R-:W-:Y:S02]  /*1b50*/  @!P3 IMAD R2, R49, R13.reuse, RZ ;  /* 0x0000000d3102b224 */ /* 0x088fe400078e02ff */
[----:B------:R-:W-:Y:S01]  /*1b60*/  IMAD R0, R4, R0, R8 ;  /* 0x0000000004007224 */ /* 0x000fe200078e0208 */
[----:B------:R-:W-:Y:S01]  /*1b70*/  @P3 IADD3 R8, R13, R14, RZ ;  /* 0x0000000e0d083210 */ /* 0x000fe20007ffe0ff */
[----:B------:R-:W-:-:S04]  /*1b80*/  @!P3 IMAD.WIDE.U32 R30, R48, R13, RZ ;  /* 0x0000000d301eb225 */ /* 0x000fc800078e00ff */
[----:B------:R-:W-:Y:S01]  /*1b90*/  @!P3 IMAD R2, R6, R48, R2 ;  /* 0x000000300602b224 */ /* 0x000fe200078e0202 */
[----:B------:R-:W-:Y:S01]  /*1ba0*/  ISETP.GT.U32.AND P0, PT, R3, R0, PT ;  /* 0x000000000300720c */ /* 0x000fe20003f04070 */
[-C--:B------:R-:W-:Y:S01]  /*1bb0*/  @P3 IMAD R10, R49, R8.reuse, RZ ;  /* 0x00000008310a3224 */ /* 0x080fe200078e02ff */
[----:B-----5:R-:W-:Y:S01]  /*1bc0*/  @!P3 SHF.R.S32.HI R6, RZ, 0x1f, R12 ;  /* 0x0000001fff06b819 */ /* 0x020fe2000001140c */
[----:B------:R-:W-:Y:S01]  /*1bd0*/  @P3 IMAD.WIDE.U32 R26, R48, R8, RZ ;  /* 0x00000008301a3225 */ /* 0x000fe200078e00ff */
[----:B------:R-:W-:-:S03]  /*1be0*/  @!P3 MOV R8, R30 ;  /* 0x0000001e0008b202 */ /* 0x000fc60000000f00 */
[----:B------:R-:W-:Y:S02]  /*1bf0*/  @!P3 IMAD.IADD R9, R31, 0x1, R2 ;  /* 0x000000011f09b824 */ /* 0x000fe400078e0202 */
[-C--:B----4-:R-:W-:Y:S02]  /*1c00*/  @!P3 IMAD R2, R25, R12.reuse, RZ ;  /* 0x0000000c1902b224 */ /* 0x090fe400078e02ff */
[----:B------:R-:W-:Y:S01]  /*1c10*/  @!P3 IMAD.WIDE.U32 R8, R24, R12, R8 ;  /* 0x0000000c1808b225 */ /* 0x000fe200078e0008 */
[----:B------:R-:W-:-:S03]  /*1c20*/  @P3 MOV R11, R26 ;  /* 0x0000001a000b3202 */ /* 0x000fc60000000f00 */
[----:B------:R-:W-:Y:S02]  /*1c30*/  @!P3 IMAD R2, R24, R6, R2 ;  /* 0x000000061802b224 */ /* 0x000fe400078e0202 */
[----:B------:R-:W-:Y:S02]  /*1c40*/  @P3 IMAD.IADD R10, R27, 0x1, R10 ;  /* 0x000000011b0a3824 */ /* 0x000fe400078e020a */
[----:B------:R-:W-:Y:S01]  /*1c50*/  @!P3 IMAD.MOV.U32 R11, RZ, RZ, R8 ;  /* 0x000000ffff0bb224 */ /* 0x000fe200078e0008 */
[----:B------:R-:W-:Y:S01]  /*1c60*/  @!P3 IADD3 R10, R9, R2, RZ ;  /* 0x00000002090ab210 */ /* 0x000fe20007ffe0ff */
[----:B------:R-:W-:-:S03]  /*1c70*/  @!P0 IMAD.IADD R0, R0, 0x1, -R3 ;  /* 0x0000000100008824 */ /* 0x000fc600078e0a03 */
[-C--:B------:R-:W-:Y:S02]  /*1c80*/  LOP3.LUT R11, R11, R10.reuse, RZ, 0x3c, !PT ;  /* 0x0000000a0b0b7212 */ /* 0x080fe400078e3cff */
[----:B------:R-:W-:Y:S02]  /*1c90*/  ISETP.GE.U32.AND P2, PT, R0, R3, PT ;  /* 0x000000030000720c */ /* 0x000fe40003f46070 */
[----:B------:R-:W-:Y:S02]  /*1ca0*/  LOP3.LUT R3, R241, R5, RZ, 0x3c, !PT ;  /* 0x00000005f1037212 */ /* 0x000fe400078e3cff */
[----:B------:R-:W-:Y:S02]  /*1cb0*/  LOP3.LUT R10, R11, R10, RZ, 0x3c, !PT ;  /* 0x0000000a0b0a7212 */ /* 0x000fe400078e3cff */
[----:B------:R-:W-:Y:S02]  /*1cc0*/  ISETP.GE.AND P1, PT, R3, RZ, PT ;  /* 0x000000ff0300720c */ /* 0x000fe40003f26270 */
[----:B------:R-:W-:-:S02]  /*1cd0*/  @!P0 IADD3 R4, R4, 0x1, RZ ;  /* 0x0000000104048810 */ /* 0x000fc40007ffe0ff */
[----:B------:R-:W-:Y:S02]  /*1ce0*/  LEA R2, R165, 0xffffffc0, 0x6 ;  /* 0xffffffc0a5027811 */ /* 0x000fe400078e30ff */
[----:B------:R-:W-:Y:S02]  /*1cf0*/  LOP3.LUT R11, R11, R10, RZ, 0x3c, !PT ;  /* 0x0000000a0b0b7212 */ /* 0x000fe400078e3cff */
[----:B------:R-:W-:Y:S01]  /*1d00*/  ISETP.NE.AND P0, PT, R5, RZ, PT ;  /* 0x000000ff0500720c */ /* 0x000fe20003f05270 */
[----:B------:R-:W-:Y:S01]  /*1d10*/  @!P3 IMAD R6, R47, R13, RZ ;  /* 0x0000000d2f06b224 */ /* 0x000fe200078e02ff */
[----:B------:R-:W-:Y:S01]  /*1d20*/  @!P3 SHF.R.S32.HI R0, RZ, 0x1f, R13 ;  /* 0x0000001fff00b819 */ /* 0x000fe2000001140d */
[----:B------:R-:W-:Y:S01]  /*1d30*/  IMAD.WIDE.U32 R24, R48, R2, R10 ;  /* 0x0000000230187225 */ /* 0x000fe200078e000a */
[----:B------:R-:W-:-:S03]  /*1d40*/  @P2 IADD3 R4, R4, 0x1, RZ ;  /* 0x0000000104042810 */ /* 0x000fc60007ffe0ff */
[----:B------:R-:W-:Y:S02]  /*1d50*/  @!P3 IMAD R0, R0, R46, R6 ;  /* 0x0000002e0000b224 */ /* 0x000fe400078e0206 */
[----:B------:R-:W-:Y:S01]  /*1d60*/  @!P3 IMAD.WIDE.U32 R10, R46, R13, RZ ;  /* 0x0000000d2e0ab225 */ /* 0x000fe200078e00ff */
[----:B------:R-:W-:-:S03]  /*1d70*/  SHF.R.S32.HI R8, RZ, 0x1f, R2 ;  /* 0x0000001fff087819 */ /* 0x000fc60000011402 */
[----:B------:R-:W-:Y:S01]  /*1d80*/  IMAD R9, R49, R2, RZ ;  /* 0x0000000231097224 */ /* 0x000fe200078e02ff */
[----:B------:R-:W-:Y:S01]  /*1d90*/  @!P3 IADD3 R11, R11, R0, RZ ;  /* 0x000000000b0bb210 */ /* 0x000fe20007ffe0ff */
[----:B------:R-:W-:Y:S01]  /*1da0*/  @!P1 IMAD.MOV R4, RZ, RZ, -R4 ;  /* 0x000000ffff049224 */ /* 0x000fe200078e0a04 */
[----:B------:R-:W-:Y:S01]  /*1db0*/  @P3 IADD3 R13, R13, R14, RZ ;  /* 0x0000000e0d0d3210 */ /* 0x000fe20007ffe0ff */
[----:B------:R-:W-:Y:S01]  /*1dc0*/  IMAD R9, R8, R48, R9 ;  /* 0x0000003008097224 */ /* 0x000fe200078e0209 */
[----:B------:R-:W-:Y:S01]  /*1dd0*/  @!P3 SHF.R.S32.HI R0, RZ, 0x1f, R12 ;  /* 0x0000001fff00b819 */ /* 0x000fe2000001140c */
[----:B------:R-:W-:Y:S01]  /*1de0*/  @!P3 IMAD R3, R23, R12, RZ ;  /* 0x0000000c1703b224 */ /* 0x000fe200078e02ff */
[----:B------:R-:W-:Y:S01]  /*1df0*/  @!P0 LOP3.LUT R4, RZ, R5, RZ, 0x33, !PT ;  /* 0x00000005ff048212 */ /* 0x000fe200078e33ff */
[-C--:B------:R-:W-:Y:S02]  /*1e00*/  @P3 IMAD R15, R47, R13.reuse, RZ ;  /* 0x0000000d2f0f3224 */ /* 0x080fe400078e02ff */
[----:B------:R-:W-:Y:S01]  /*1e10*/  @P3 IMAD.WIDE.U32 R26, R46, R13, RZ ;  /* 0x0000000d2e1a3225 */ /* 0x000fe200078e00ff */
[----:B------:R-:W-:-:S03]  /*1e20*/  SHF.R.S32.HI R13, RZ, 0x1f, R4 ;  /* 0x0000001fff0d7819 */ /* 0x000fc60000011404 */
[----:B------:R-:W-:Y:S02]  /*1e30*/  IMAD.IADD R25, R25, 0x1, R9 ;  /* 0x0000000119197824 */ /* 0x000fe400078e0209 */
[C---:B------:R-:W-:Y:S02]  /*1e40*/  @!P3 IMAD R0, R22.reuse, R0, R3 ;  /* 0x000000001600b224 */ /* 0x040fe400078e0203 */
[----:B------:R-:W-:Y:S02]  /*1e50*/  IMAD R3, R17, R4, RZ ;  /* 0x0000000411037224 */ /* 0x000fe400078e02ff */
[----:B------:R-:W-:Y:S01]  /*1e60*/  @!P3 IMAD.WIDE.U32 R22, R22, R12, R10 ;  /* 0x0000000c1616b225 */ /* 0x000fe200078e000a */
[----:B------:R-:W-:-:S03]  /*1e70*/  @P3 IADD3 R15, R27, R15, RZ ;  /* 0x0000000f1b0f3210 */ /* 0x000fc60007ffe0ff */
[----:B------:R-:W-:Y:S01]  /*1e80*/  IMAD.WIDE.U32 R24, R16, R4, R24 ;  /* 0x0000000410187225 */ /* 0x000fe200078e0018 */
[----:B------:R-:W-:-:S03]  /*1e90*/  @P3 MOV R11, R26 ;  /* 0x0000001a000b3202 */ /* 0x000fc60000000f00 */
[----:B------:R-:W-:Y:S01]  /*1ea0*/  IMAD R16, R16, R13, R3 ;  /* 0x0000000d10107224 */ /* 0x000fe200078e0203 */
[----:B------:R-:W-:Y:S01]  /*1eb0*/  @!P3 MOV R11, R22 ;  /* 0x00000016000bb202 */ /* 0x000fe20000000f00 */
[----:B------:R-:W-:Y:S01]  /*1ec0*/  @!P3 IMAD.IADD R15, R23, 0x1, R0 ;  /* 0x00000001170fb824 */ /* 0x000fe200078e0200 */
[----:B------:R-:W-:Y:S01]  /*1ed0*/  MOV R3, R24 ;  /* 0x0000001800037202 */ /* 0x000fe20000000f00 */
[----:B------:R-:W-:Y:S01]  /*1ee0*/  IMAD.IADD R0, R25, 0x1, R16 ;  /* 0x0000000119007824 */ /* 0x000fe200078e0210 */
[----:B------:R-:W-:Y:S02]  /*1ef0*/  MOV R9, R2 ;  /* 0x0000000200097202 */ /* 0x000fe40000000f00 */
[----:B-1----:R-:W-:Y:S02]  /*1f00*/  MOV R14, R4 ;  /* 0x00000004000e7202 */ /* 0x002fe40000000f00 */
.L_x_1710:
[----:B------:R-:W-:Y:S05]  /*1f10*/  BSYNC B0 ;  /* 0x0000000000007941 */ /* 0x000fea0003800000 */
.L_x_1708:
        /* <DEDUP_REMOVED lines=10> */
[----:B------:R-:W-:-:S04]  /*1fc0*/  LEA.HI R54, R51, R45, RZ, 0x3 ;  /* 0x0000002d33367211 */ /* 0x000fc800078f18ff */
[----:B------:R-:W-:Y:S02]  /*1fd0*/  SHF.R.S32.HI R160, RZ, 0x3, R54 ;  /* 0x00000003ffa07819 */ /* 0x000fe40000011436 */
[----:B------:R-:W-:-:S03]  /*1fe0*/  LOP3.LUT R54, R54, 0xfffffff8, RZ, 0xc0, !PT ;  /* 0xfffffff836367812 */ /* 0x000fc600078ec0ff */
[----:B------:R-:W-:Y:S02]  /*1ff0*/  IMAD.SHL.U32 R156, R160, 0x40, RZ ;  /* 0x00000040a09c7824 */ /* 0x000fe400078e00ff */
[----:B------:R-:W-:Y:S01]  /*2000*/  IMAD.IADD R54, R45, 0x1, -R54 ;  /* 0x000000012d367824 */ /* 0x000fe200078e0a36 */
[----:B-1----:R-:W-:-:S03]  /*2010*/  LEA.HI R21, R51, R45, RZ, 0x4 ;  /* 0x0000002d33157211 */ /* 0x002fc600078f20ff */
[----:B------:R-:W-:Y:S01]  /*2020*/  IMAD.SHL.U32 R16, R54, 0x8, RZ ;  /* 0x0000000836107824 */ /* 0x000fe200078e00ff */
[----:B------:R-:W-:Y:S02]  /*2030*/  LOP3.LUT R156, R156, 0x1c0, RZ, 0xc0, !PT ;  /* 0x000001c09c9c7812 */ /* 0x000fe400078ec0ff */
[----:B------:R-:W-:Y:S02]  /*2040*/  LOP3.LUT R10, R21, 0xfffffff0, RZ, 0xc0, !PT ;  /* 0xfffffff0150a7812 */ /* 0x000fe400078ec0ff */
[----:B------:R-:W-:Y:S02]  /*2050*/  LOP3.LUT R6, R156, 0x38, R16, 0xf8, !PT ;  /* 0x000000389c067812 */ /* 0x000fe400078ef810 */
[----:B------:R-:W-:Y:S01]  /*2060*/  SHF.R.U32.HI R156, RZ, 0x3, R156 ;  /* 0x00000003ff9c7819 */ /* 0x000fe2000001169c */
[----:B------:R-:W-:-:S03]  /*2070*/  IMAD.IADD R10, R45, 0x1, -R10 ;  /* 0x000000012d0a7824 */ /* 0x000fc600078e0a0a */
[----:B------:R-:W-:Y:S02]  /*2080*/  LOP3.LUT R156, R6, R156, RZ, 0x3c, !PT ;  /* 0x0000009c069c7212 */ /* 0x000fe400078e3cff */
[----:B------:R-:W-:Y:S02]  /*2090*/  SHF.R.S32.HI R6, RZ, 0x1f, R10 ;  /* 0x0000001fff067819 */ /* 0x000fe4000001140a */
[----:B------:R-:W-:Y:S02]  /*20a0*/  SHF.R.S32.HI R55, RZ, 0x4, R21 ;  /* 0x00000004ff377819 */ /* 0x000fe40000011415 */
[----:B------:R-:W-:Y:S02]  /*20b0*/  LEA.HI R6, R6, R10, RZ, 0x3 ;  /* 0x0000000a06067211 */ /* 0x000fe400078f18ff */
[----:B------:R-:W-:Y:S02]  /*20c0*/  IADD3 R30, P1, R16, R11, RZ ;  /* 0x0000000b101e7210 */ /* 0x000fe40007f3e0ff */
[----:B------:R-:W-:-:S02]  /*20d0*/  LEA.HI R21, R21, R55, RZ, 0x1 ;  /* 0x0000003715157211 */ /* 0x000fc400078f08ff */
[----:B------:R-:W-:Y:S02]  /*20e0*/  LOP3.LUT R11, R6, 0xfffffff8, RZ, 0xc0, !PT ;  /* 0xfffffff8060b7812 */ /* 0x000fe400078ec0ff */
[----:B------:R-:W-:Y:S02]  /*20f0*/  LEA.HI R12, R51, R45, RZ, 0x6 ;  /* 0x0000002d330c7211 */ /* 0x000fe400078f30ff */
[----:B------:R-:W-:Y:S01]  /*2100*/  SHF.R.S32.HI R17, RZ, 0x1f, R16 ;  /* 0x0000001fff117819 */ /* 0x000fe20000011410 */
[----:B------:R-:W-:Y:S01]  /*2110*/  IMAD.IADD R11, R10, 0x1, -R11 ;  /* 0x000000010a0b7824 */ /* 0x000fe200078e0a0b */
[----:B------:R-:W-:Y:S01]  /*2120*/  LOP3.LUT R21, R21, 0xfffffffe, RZ, 0xc0, !PT ;  /* 0xfffffffe15157812 */ /* 0x000fe200078ec0ff */
[----:B------:R-:W-:Y:S02]  /*2130*/  IMAD.SHL.U32 R12, R12, 0x8, RZ ;  /* 0x000000080c0c7824 */ /* 0x000fe400078e00ff */
[----:B------:R-:W-:Y:S02]  /*2140*/  IMAD.X R31, R17, 0x1, R15, P1 ;  /* 0x00000001111f7824 */ /* 0x000fe400008e060f */
[----:B-----5:R-:W-:-:S02]  /*2150*/  IMAD R8, R8, R46, RZ ;  /* 0x0000002e08087224 */ /* 0x020fc400078e02ff */
[----:B------:R-:W-:Y:S02]  /*2160*/  IMAD.IADD R55, R55, 0x1, -R21 ;  /* 0x0000000137377824 */ /* 0x000fe400078e0a15 */
[----:B------:R-:W-:Y:S01]  /*2170*/  IMAD.SHL.U32 R15, R11, 0x40, RZ ;  /* 0x000000400b0f7824 */ /* 0x000fe200078e00ff */
[----:B------:R-:W-:Y:S01]  /*2180*/  LOP3.LUT R156, R156, 0xfffffe00, R12, 0xf8, !PT ;  /* 0xfffffe009c9c7812 */ /* 0x000fe200078ef80c */
[C---:B------:R-:W-:Y:S01]  /*2190*/  IMAD R8, R9.reuse, R47, R8 ;  /* 0x0000002f09087224 */ /* 0x040fe200078e0208 */
[----:B------:R-:W-:Y:S01]  /*21a0*/  SHF.R.S32.HI R56, RZ, 0x1f, R242 ;  /* 0x0000001fff387819 */ /* 0x000fe200000114f2 */
[----:B------:R-:W-:Y:S01]  /*21b0*/  IMAD.WIDE.U32 R30, R9, R46, R30 ;  /* 0x0000002e091e7225 */ /* 0x000fe200078e001e */
[----:B------:R-:W-:-:S03]  /*21c0*/  LOP3.LUT R15, R15, 0x1c0, RZ, 0xc0, !PT ;  /* 0x000001c00f0f7812 */ /* 0x000fc600078ec0ff */
[----:B------:R-:W-:-:S05]  /*21d0*/  IMAD.SHL.U32 R12, R55, 0x8, RZ ;  /* 0x00000008370c7824 */ /* 0x000fca00078e00ff */
[----:B------:R-:W-:Y:S02]  /*21e0*/  LOP3.LUT R12, R15, 0x8, R12, 0xf8, !PT ;  /* 0x000000080f0c7812 */ /* 0x000fe400078ef80c */
[----:B------:R-:W-:-:S04]  /*21f0*/  SHF.R.U32.HI R15, RZ, 0x3, R15 ;  /* 0x00000003ff0f7819 */ /* 0x000fc8000001160f */
[----:B------:R-:W-:Y:S01]  /*2200*/  LOP3.LUT R12, R12, R15, RZ, 0x3c, !PT ;  /* 0x0000000f0c0c7212 */ /* 0x000fe200078e3cff */
[----:B------:R-:W-:Y:S02]  /*2210*/  IMAD.IADD R31, R31, 0x1, R8 ;  /* 0x000000011f1f7824 */ /* 0x000fe400078e0208 */
[----:B------:R-:W-:-:S04]  /*2220*/  IMAD R8, R29, R14, RZ ;  /* 0x0000000e1d087224 */ /* 0x000fc800078e02ff */
[-C--:B------:R-:W-:Y:S02]  /*2230*/  IMAD R8, R13, R28.reuse, R8 ;  /* 0x0000001c0d087224 */ /* 0x080fe400078e0208 */
[----:B------:R-:W-:Y:S01]  /*2240*/  IMAD.WIDE.U32 R28, R14, R28, R30 ;  /* 0x0000001c0e1c7225 */ /* 0x000fe200078e001e */
[C---:B------:R-:W-:Y:S02]  /*2250*/  LOP3.LUT P3, RZ, R11.reuse, 0x4, RZ, 0xc0, !PT ;  /* 0x000000040bff7812 */ /* 0x040fe4000786c0ff */
[----:B------:R-:W-:Y:S01]  /*2260*/  LOP3.LUT P2, RZ, R11, 0x2, RZ, 0xc0, !PT ;  /* 0x000000020bff7812 */ /* 0x000fe2000784c0ff */
[----:B------:R-:W-:Y:S01]  /*2270*/  IMAD R188, R47, R160, RZ ;  /* 0x000000a02fbc7224 */ /* 0x000fe200078e02ff */
[----:B------:R-:W-:Y:S02]  /*2280*/  SHF.R.S32.HI R161, RZ, 0x1f, R160 ;  /* 0x0000001fffa17819 */ /* 0x000fe400000114a0 */
[----:B------:R-:W-:Y:S02]  /*2290*/  IADD3 R11, R16, 0x80, RZ ;  /* 0x00000080100b7810 */ /* 0x000fe40007ffe0ff */
[----:B------:R-:W-:Y:S01]  /*22a0*/  SHF.R.S32.HI R80, RZ, 0x1f, R81 ;  /* 0x0000001fff507819 */ /* 0x000fe20000011451 */
[----:B------:R-:W-:-:S03]  /*22b0*/  IMAD R188, R161, R46, R188 ;  /* 0x0000002ea1bc7224 */ /* 0x000fc600078e02bc */
[----:B------:R-:W-:-:S04]  /*22c0*/  LEA.HI R80, R80, R81, RZ, 0x6 ;  /* 0x0000005150507211 */ /* 0x000fc800078f30ff */
[----:B------:R-:W-:-:S04]  /*22d0*/  SHF.R.S32.HI R80, RZ, 0x6, R80 ;  /* 0x00000006ff507819 */ /* 0x000fc80000011450 */
[----:B------:R-:W-:Y:S01]  /*22e0*/  VIMNMX R80, R235, R80, !PT ;  /* 0x00000050eb507248 */ /* 0x000fe20007fe0100 */
[----:B------:R-:W-:Y:S01]  /*22f0*/  IMAD R157, R49, R160, RZ ;  /* 0x000000a0319d7224 */ /* 0x000fe200078e02ff */
[----:B------:R-:W-:-:S03]  /*2300*/  LEA.HI R51, R51, R45, RZ, 0x5 ;  /* 0x0000002d33337211 */ /* 0x000fc600078f28ff */
[----:B------:R-:W-:Y:S01]  /*2310*/  IMAD R157, R161, R48, R157 ;  /* 0x00000030a19d7224 */ /* 0x000fe200078e029d */
[----:B------:R-:W-:Y:S01]  /*2320*/  LOP3.LUT R50, R51, 0xffffffe0, RZ, 0xc0, !PT ;  /* 0xffffffe033327812 */ /* 0x000fe200078ec0ff */
[C---:B------:R-:W-:Y:S01]  /*2330*/  IMAD.SHL.U32 R233, R48.reuse, 0x10, RZ ;  /* 0x0000001030e97824 */ /* 0x040fe200078e00ff */
[----:B------:R-:W-:Y:S01]  /*2340*/  SHF.L.U64.HI R234, R48, 0x4, R49 ;  /* 0x0000000430ea7819 */ /* 0x000fe20000010231 */
[C---:B------:R-:W-:Y:S01]  /*2350*/  IMAD.SHL.U32 R231, R46.reuse, 0x10, RZ ;  /* 0x000000102ee77824 */ /* 0x040fe200078e00ff */
[----:B------:R-:W-:Y:S01]  /*2360*/  SHF.L.U64.HI R232, R46, 0x4, R47 ;  /* 0x000000042ee87819 */ /* 0x000fe2000001022f */
[----:B------:R-:W-:Y:S01]  /*2370*/  IMAD.IADD R50, R45, 0x1, -R50 ;  /* 0x000000012d327824 */ /* 0x000fe200078e0a32 */
[----:B------:R-:W-:Y:S01]  /*2380*/  SHF.R.S32.HI R51, RZ, 0x5, R51 ;  /* 0x00000005ff337819 */ /* 0x000fe20000011433 */
[----:B------:R-:W-:Y:S02]  /*2390*/  IMAD.SHL.U32 R153, R54, 0x4, RZ ;  /* 0x0000000436997824 */ /* 0x000fe400078e00ff */
[----:B--2---:R-:W-:-:S04]  /*23a0*/  @P0 IMAD.WIDE.U32 R34, R22, R7, RZ ;  /* 0x0000000716220225 */ /* 0x004fc800078e00ff */
[----:B------:R-:W-:Y:S02]  /*23b0*/  @P0 IMAD R10, R23, R7, RZ ;  /* 0x00000007170a0224 */ /* 0x000fe400078e02ff */
[----:B------:R-:W-:Y:S02]  /*23c0*/  @P0 IMAD.MOV.U32 R7, RZ, RZ, R34 ;  /* 0x000000ffff070224 */ /* 0x000fe400078e0022 */
[-C--:B---3--:R-:W-:Y:S02]  /*23d0*/  @!P0 IMAD R9, R27, R242.reuse, RZ ;  /* 0x000000f21b098224 */ /* 0x088fe400078e02ff */
[----:B------:R-:W-:-:S04]  /*23e0*/  @!P0 IMAD.WIDE.U32 R32, R26, R242, RZ ;  /* 0x000000f21a208225 */ /* 0x000fc800078e00ff */
[----:B------:R-:W-:Y:S02]  /*23f0*/  @!P0 IMAD R26, R26, R56, R9 ;  /* 0x000000381a1a8224 */ /* 0x000fe400078e0209 */
[----:B------:R-:W-:Y:S01]  /*2400*/  @!P0 IMAD.MOV.U32 R7, RZ, RZ, R32 ;  /* 0x000000ffff078224 */ /* 0x000fe200078e0020 */
[----:B------:R-:W-:Y:S01]  /*2410*/  @P0 IADD3 R9, R35, R10, RZ ;  /* 0x0000000a23090210 */ /* 0x000fe20007ffe0ff */
[----:B------:R-:W-:Y:S02]  /*2420*/  @!P0 IMAD.IADD R9, R33, 0x1, R26 ;  /* 0x0000000121098824 */ /* 0x000fe400078e021a */
[----:B------:R-:W-:Y:S01]  /*2430*/  IMAD.SHL.U32 R35, R6, 0x40, RZ ;  /* 0x0000004006237824 */ /* 0x000fe200078e00ff */
[----:B------:R-:W-:Y:S01]  /*2440*/  IADD3 R26, P1, R16, R7, RZ ;  /* 0x00000007101a7210 */ /* 0x000fe20007f3e0ff */
[----:B------:R-:W-:Y:S01]  /*2450*/  IMAD R7, R25, R241, RZ ;  /* 0x000000f119077224 */ /* 0x000fe200078e02ff */
[----:B------:R-:W-:Y:S02]  /*2460*/  SHF.R.S32.HI R10, RZ, 0x1f, R241 ;  /* 0x0000001fff0a7819 */ /* 0x000fe400000114f1 */
[----:B------:R-:W-:Y:S01]  /*2470*/  LOP3.LUT R35, R12, 0xfffffe00, R35, 0xf8, !PT ;  /* 0xfffffe000c237812 */ /* 0x000fe200078ef823 */
[----:B------:R-:W-:-:S02]  /*2480*/  IMAD.X R27, R17, 0x1, R9, P1 ;  /* 0x00000001111b7824 */ /* 0x000fc400008e0609 */
[----:B------:R-:W-:Y:S02]  /*2490*/  VIADD R12, R16, 0x40 ;  /* 0x00000040100c7836 */ /* 0x000fe40000000000 */
[----:B------:R-:W-:Y:S02]  /*24a0*/  @P0 IMAD.MOV.U32 R170, RZ, RZ, R22 ;  /* 0x000000ffffaa0224 */ /* 0x000fe400078e0016 */
[----:B------:R-:W-:Y:S02]  /*24b0*/  @P0 IMAD.MOV.U32 R171, RZ, RZ, R23 ;  /* 0x000000ffffab0224 */ /* 0x000fe400078e0017 */
[----:B------:R-:W-:Y:S02]  /*24c0*/  IMAD R7, R24, R10, R7 ;  /* 0x0000000a18077224 */ /* 0x000fe400078e0207 */
[----:B------:R-:W-:-:S04]  /*24d0*/  IMAD.WIDE.U32 R26, R241, R24, R26 ;  /* 0x00000018f11a7225 */ /* 0x000fc800078e001a */
[----:B------:R-:W-:Y:S02]  /*24e0*/  @!P0 IMAD.MOV.U32 R170, RZ, RZ, R22 ;  /* 0x000000ffffaa8224 */ /* 0x000fe400078e0016 */
[----:B------:R-:W-:Y:S01]  /*24f0*/  @!P0 IMAD.MOV.U32 R171, RZ, RZ, R23 ;  /* 0x000000ffffab8224 */ /* 0x000fe200078e0017 */
[-C--:B----4-:R-:W-:Y:S01]  /*2500*/  ISETP.GE.AND P0, PT, R12, R155.reuse, PT ;  /* 0x0000009b0c00720c */ /* 0x090fe20003f06270 */
[----:B------:R-:W-:Y:S01]  /*2510*/  IMAD.IADD R167, R27, 0x1, R7 ;  /* 0x000000011ba77824 */ /* 0x000fe200078e0207 */
[-C--:B------:R-:W-:Y:S01]  /*2520*/  ISETP.GE.AND P1, PT, R16, R155.reuse, PT ;  /* 0x0000009b1000720c */ /* 0x080fe20003f26270 */
[----:B------:R-:W-:Y:S01]  /*2530*/  IMAD.IADD R9, R29, 0x1, R8 ;  /* 0x000000011d097824 */ /* 0x000fe200078e0208 */
[----:B------:R-:W-:Y:S02]  /*2540*/  SEL R7, RZ, 0xffffffff, P0 ;  /* 0xffffffffff077807 */ /* 0x000fe40000000000 */
[----:B------:R-:W-:Y:S02]  /*2550*/  MOV R8, R28 ;  /* 0x0000001c00087202 */ /* 0x000fe40000000f00 */
        /* <DEDUP_REMOVED lines=8> */
[----:B------:R-:W-:Y:S02]  /*25e0*/  LEA R189, P0, R8, R4, 0x1 ;  /* 0x0000000408bd7211 */ /* 0x000fe400078008ff */
        /* <DEDUP_REMOVED lines=12> */
[----:B------:R-:W-:Y:S02]  /*26b0*/  IMAD.MOV.U32 R33, RZ, RZ, 0x20 ;  /* 0x00000020ff217424 */ /* 0x000fe400078e00ff */
[----:B------:R-:W-:Y:S02]  /*26c0*/  IMAD.IADD R157, R159, 0x1, R157 ;  /* 0x000000019f9d7824 */ /* 0x000fe400078e029d */
[----:B------:R-:W-:-:S02]  /*26d0*/  IMAD R168, R22, R171, R168 ;  /* 0x000000ab16a87224 */ /* 0x000fc400078e02a8 */
[----:B------:R-:W-:Y:S01]  /*26e0*/  IMAD.WIDE.U32 R166, R22, R170, R166 ;  /* 0x000000aa16a67225 */ /* 0x000fe200078e00a6 */
[----:B------:R-:W-:Y:S02]  /*26f0*/  LOP3.LUT R154, R154, R7, R6, 0xfe, !PT ;  /* 0x000000079a9a7212 */ /* 0x000fe400078efe06 */
[----:B------:R-:W-:Y:S01]  /*2700*/  SEL R34, R34, 0xfffffff0, !P2 ;  /* 0xfffffff022227807 */ /* 0x000fe20005000000 */
[----:B------:R-:W-:Y:S01]  /*2710*/  @!P4 IMAD.MOV.U32 R20, RZ, RZ, RZ ;  /* 0x000000ffff14c224 */ /* 0x000fe200078e00ff */
[----:B------:R-:W-:Y:S01]  /*2720*/  SEL R33, R33, 0xffffffe0, !P3 ;  /* 0xffffffe021217807 */ /* 0x000fe20005800000 */
[----:B------:R-:W-:Y:S01]  /*2730*/  IMAD.IADD R169, R167, 0x1, R168 ;  /* 0x00000001a7a97824 */ /* 0x000fe200078e02a8 */
[----:B------:R-:W-:Y:S01]  /*2740*/  LEA.HI.X R236, R158, R163, R157, 0x1, P0 ;  /* 0x000000a39eec7211 */ /* 0x000fe200000f0c9d */
[----:B------:R-:W-:Y:S06]  /*2750*/  @!P1 BRA `(.L_x_1711) ;  /* 0x000000c400149947 */ /* 0x000fec0003800000 */
[----:B------:R-:W2:Y:S04]  /*2760*/  LD.E.64 R36, desc[UR6][R18.64+0x120] ;  /* 0x0001200612247980 */ /* 0x000ea8000c101b00 */
[----:B------:R-:W3:Y:S04]  /*2770*/  LD.E.64 R38, desc[UR6][R18.64+0x118] ;  /* 0x0001180612267980 */ /* 0x000ee8000c101b00 */
[----:B------:R-:W4:Y:S04]  /*2780*/  LD.E.64 R178, desc[UR6][R18.64+0x128] ;  /* 0x0001280612b27980 */ /* 0x000f28000c101b00 */
[----:B------:R-:W5:Y:S04]  /*2790*/  LD.E.64 R176, desc[UR6][R18.64+0x130] ;  /* 0x0001300612b07980 */ /* 0x000f68000c101b00 */
[----:B------:R-:W5:Y:S04]  /*27a0*/  LD.E.64 R28, desc[UR6][R18.64+0x140] ;  /* 0x00014006121c7980 */ /* 0x000f68000c101b00 */
[----:B------:R-:W5:Y:S04]  /*27b0*/  LD.E.64 R26, desc[UR6][R18.64+0x138] ;  /* 0x00013806121a7980 */ /* 0x000f68000c101b00 */
[----:B------:R-:W5:Y:S04]  /*27c0*/  LD.E R15, desc[UR6][R18.64+0xd0] ;  /* 0x0000d006120f7980 */ /* 0x000f68000c101900 */
[----:B------:R-:W5:Y:S04]  /*27d0*/  LD.E.64 R24, desc[UR6][R18.64+0x108] ;  /* 0x0001080612187980 */ /* 0x000f68000c101b00 */
[----:B------:R-:W5:Y:S04]  /*27e0*/  LD.E.64 R22, desc[UR6][R18.64+0x110] ;  /* 0x0001100612167980 */ /* 0x000f68000c101b00 */
[----:B------:R-:W5:Y:S04]  /*27f0*/  LD.E.64 R8, desc[UR6][R18.64+0x150] ;  /* 0x0001500612087980 */ /* 0x000f68000c101b00 */
[----:B------:R-:W5:Y:S01]  /*2800*/  LD.E.64 R6, desc[UR6][R18.64+0x148] ;  /* 0x0001480612067980 */ /* 0x000f62000c101b00 */
[----:B------:R-:W-:Y:S01]  /*2810*/  IMAD.IADD R20, R20, 0x1, R2 ;  /* 0x0000000114147824 */ /* 0x000fe200078e0202 */
        /* <DEDUP_REMOVED lines=8> */
[C---:B------:R-:W-:Y:S01]  /*28a0*/  LOP3.LUT R147, R145.reuse, 0x4, RZ, 0xc0, !PT ;  /* 0x0000000491937812 */ /* 0x040fe200078ec0ff */
        /* <DEDUP_REMOVED lines=22> */
[----:B-----5:R-:W-:Y:S02]  /*2a10*/  IMAD R5, R177, R2, RZ ;  /* 0x00000002b1057224 */ /* 0x020fe400078e02ff */
        /* <DEDUP_REMOVED lines=62> */
[----:B------:R-:W-:Y:S01]  /*2e00*/  SHF.L.U32 R83, R178, 0x4, RZ ;  /* 0x00000004b2537819 */ /* 0x000fe200000006ff */
        /* <DEDUP_REMOVED lines=20> */
[--C-:B------:R-:W-:Y:S01]  /*2f50*/  SHF.L.U64.HI R104, R176, 0x4, R177.reuse ;  /* 0x00000004b0687819 */ /* 0x100fe200000102b1 */
[--C-:B------:R-:W-:Y:S01]  /*2f60*/  IMAD.X R62, R70, 0x1, R234.reuse, P3 ;  /* 0x00000001463e7824 */ /* 0x100fe200018e06ea */
[----:B------:R-:W-:Y:S01]  /*2f70*/  SHF.L.U64.HI R106, R176, 0x5, R177 ;  /* 0x00000005b06a7819 */ /* 0x000fe200000102b1 */
[----:B------:R-:W-:Y:S01]  /*2f80*/  IMAD.X R60, R64, 0x1, R234, P2 ;  /* 0x00000001403c7824 */ /* 0x000fe200010e06ea */
[----:B------:R-:W-:Y:S01]  /*2f90*/  SHF.L.U64.HI R92, R178, 0x5, R179 ;  /* 0x00000005b25c7819 */ /* 0x000fe200000102b3 */
[--C-:B------:R-:W-:Y:S01]  /*2fa0*/  IMAD.X R96, RZ, RZ, R82.reuse, P0 ;  /* 0x000000ffff607224 */ /* 0x100fe200000e0652 */
[----:B------:R-:W-:Y:S01]  /*2fb0*/  IADD3.X R68, R74, R234, RZ, P4, !PT ;  /* 0x000000ea4a447210 */ /* 0x000fe200027fe4ff */
[C---:B------:R-:W-:Y:S01]  /*2fc0*/  IMAD.SHL.U32 R144, R142.reuse, 0x20, RZ ;  /* 0x000000208e907824 */ /* 0x040fe200078e00ff */
[----:B------:R-:W-:Y:S01]  /*2fd0*/  IADD3 R87, P5, R85, R83, RZ ;  /* 0x0000005355577210 */ /* 0x000fe20007fbe0ff */
[----:B------:R-:W-:Y:S01]  /*2fe0*/  IMAD R108, R177, 0x60, RZ ;  /* 0x00000060b16c7824 */ /* 0x000fe200078e02ff */
[----:B------:R-:W-:Y:S01]  /*2ff0*/  IADD3 R95, P3, R93, R85, RZ ;  /* 0x000000555d5f7210 */ /* 0x000fe20007f7e0ff */
[----:B------:R-:W-:Y:S01]  /*3000*/  IMAD.X R88, RZ, RZ, R82, P1 ;  /* 0x000000ffff587224 */ /* 0x000fe200008e0652 */
[C---:B------:R-:W-:Y:S01]  /*3010*/  IADD3 R99, P2, R97.reuse, R83, RZ ;  /* 0x0000005361637210 */ /* 0x040fe20007f5e0ff */
[----:B------:R-:W-:Y:S01]  /*3020*/  IMAD R142, R142, 0x30, RZ ;  /* 0x000000308e8e7824 */ /* 0x000fe200078e02ff */
[----:B------:R-:W-:Y:S01]  /*3030*/  IADD3 R103, P0, R97, R93, RZ ;  /* 0x0000005d61677210 */ /* 0x000fe20007f1e0ff */
[C---:B------:R-:W-:Y:S01]  /*3040*/  IMAD.IADD R137, R152.reuse, 0x1, R140 ;  /* 0x0000000198897824 */ /* 0x040fe200078e028c */
[----:B------:R-:W-:Y:S01]  /*3050*/  IADD3 R91, P4, R89, R83, RZ ;  /* 0x00000053595b7210 */ /* 0x000fe20007f9e0ff */
[----:B------:R-:W-:Y:S01]  /*3060*/  IMAD.IADD R134, R152, 0x1, R136 ;  /* 0x0000000198867824 */ /* 0x000fe200078e0288 */
        /* <DEDUP_REMOVED lines=27> */
.L_x_1829:
[----:B------:R-:W-:Y:S01]  /*3220*/  IMAD.SHL.U32 R14, R9, 0x40, RZ ;  /* 0x00000040090e7824 */ /* 0x000fe200078e00ff */
[----:B------:R-:W-:Y:S01]  /*3230*/  BSSY B0, `(.L_x_1712) ;  /* 0x000001f000007945 */ /* 0x000fe20003800000 */
[----:B-----5:R-:W-:Y:S02]  /*3240*/  IMAD.MOV.U32 R111, RZ, RZ, R109 ;  /* 0x000000ffff6f7224 */ /* 0x020fe400078e006d */
        /* <DEDUP_REMOVED lines=8> */
[----:B------:R-:W-:Y:S05]  /*32d0*/  @!P3 BRA `(.L_x_1713) ;  /* 0x000000000050b947 */ /* 0x000fea0003800000 */
        /* <DEDUP_REMOVED lines=20> */
.L_x_1713:
[----:B------:R-:W-:Y:S05]  /*3420*/  BSYNC B0 ;  /* 0x0000000000007941 */ /* 0x000fea0003800000 */
.L_x_1712:
        /* <DEDUP_REMOVED lines=18> */
.L_x_1715:
[----:B------:R-:W-:Y:S05]  /*3550*/  BSYNC B0 ;  /* 0x0000000000007941 */ /* 0x000fea0003800000 */
.L_x_1714:
[----:B------:R-:W-:Y:S01]  /*3560*/  ISETP.GE.AND P4, PT, R148, R164, !P4 ;  /* 0x000000a49400720c */ /* 0x000fe20006786270 */
        /* <DEDUP_REMOVED lines=20> */
.L_x_1717:
[----:B------:R-:W-:Y:S05]  /*36b0*/  BSYNC B0 ;  /* 0x0000000000007941 */ /* 0x000fea0003800000 */
.L_x_1716:
        /* <DEDUP_REMOVED lines=18> */
.L_x_1719:
[----:B------:R-:W-:Y:S05]  /*37e0*/  BSYNC B0 ;  /* 0x0000000000007941 */ /* 0x000fea0003800000 */
.L_x_1718:
        /* <DEDUP_REMOVED lines=21> */
[----:B---34-:R-:W-:Y:S02]  /*3940*/  MOV R2, R113 ;  /* 0x0000007100027202 */ /* 0x018fe40000000f00 */
[----:B------:R-:W-:Y:S02]  /*3950*/  MOV R3, R112 ;  /* 0x0000007000037202 */ /* 0x000fe40000000f00 */
[----:B------:R-:W-:Y:S03]  /*3960*/  ISETP.GE.AND P0, PT, R16, R15, PT ;  /* 0x0000000f1000720c */ /* 0x000fe60003f06270 */
[----:B------:R-:W2:Y:S10]  /*3970*/  LD.E.128 R24, desc[UR6][R2.64] ;  /* 0x0000000602187980 */ /* 0x000eb4000c101d00 */
        /* <DEDUP_REMOVED lines=47> */
.L_x_1726:
[----:B------:R-:W-:Y:S05]  /*3c70*/  BSYNC B0 ;  /* 0x0000000000007941 */ /* 0x000fea0003800000 */
.L_x_1725:
[----:B------:R-:W-:Y:S04]  /*3c80*/  BSSY B0, `(.L_x_1727) ;  /* 0x0000035000007945 */ /* 0x000fe80003800000 */
[----:B------:R-:W-:Y:S05]  /*3c90*/  @P3 BRA `(.L_x_1728) ;  /* 0x0000000000cc3947 */ /* 0x000fea0003800000 */
[----:B---34-:R-:W-:Y:S02]  /*3ca0*/  MOV R2, R113 ;  /* 0x0000007100027202 */ /* 0x018fe40000000f00 */
[----:B------:R-:W-:Y:S02]  /*3cb0*/  MOV R3, R112 ;  /* 0x0000007000037202 */ /* 0x000fe40000000f00 */
[----:B------:R-:W-:Y:S03]  /*3cc0*/  ISETP.GE.AND P0, PT, R12, R15, PT ;  /* 0x0000000f0c00720c */ /* 0x000fe60003f06270 */
[----:B-1----:R-:W2:Y:S10]  /*3cd0*/  LD.E.128 R24, desc[UR6][R2.64+0x80] ;  /* 0x0000800602187980 */ /* 0x002eb4000c101d00 */
        /* <DEDUP_REMOVED lines=47> */
.L_x_1728:
[----:B------:R-:W-:Y:S05]  /*3fd0*/  BSYNC B0 ;  /* 0x0000000000007941 */ /* 0x000fea0003800000 */
.L_x_1727:
[----:B------:R-:W-:Y:S04]  /*3fe0*/  BSSY B0, `(.L_x_1729) ;  /* 0x0000035000007945 */ /* 0x000fe80003800000 */
[----:B------:R-:W-:Y:S05]  /*3ff0*/  @P2 BRA `(.L_x_1730) ;  /* 0x0000000000cc2947 */ /* 0x000fea0003800000 */
[----:B---34-:R-:W-:Y:S02]  /*4000*/  MOV R2, R113 ;  /* 0x0000007100027202 */ /* 0x018fe40000000f00 */
[----:B------:R-:W-:Y:S02]  /*4010*/  MOV R3, R112 ;  /* 0x0000007000037202 */ /* 0x000fe40000000f00 */
[----:B------:R-:W-:Y:S03]  /*4020*/  ISETP.GE.AND P0, PT, R11, R15, PT ;  /* 0x0000000f0b00720c */ /* 0x000fe60003f06270 */
[----:B-12---:R-:W2:Y:S10]  /*4030*/  LD.E.128 R24, desc[UR6][R2.64+0x100] ;  /* 0x0001000602187980 */ /* 0x006eb4000c101d00 */
        /* <DEDUP_REMOVED lines=47> */
.L_x_1730:
[----:B------:R-:W-:Y:S05]  /*4330*/  BSYNC B0 ;  /* 0x0000000000007941 */ /* 0x000fea0003800000 */
.L_x_1729:
        /* <DEDUP_REMOVED lines=52> */
.L_x_1724:
[----:B------:R-:W-:Y:S05]  /*4680*/  BSYNC B1 ;  /* 0x0000000000017941 */ /* 0x000fea0003800000 */
.L_x_1723:
        /* <DEDUP_REMOVED lines=9> */
[-C--:B------:R-:W-:Y:S02]  /*4720*/  ISETP.GE.AND P3, PT, R12, R111.reuse, PT ;  /* 0x0000006f0c00720c */ /* 0x080fe40003f66270 */
[-C--:B---34-:R-:W-:Y:S02]  /*4730*/  IADD3 R6, P5, R20, R38.reuse, RZ ;  /* 0x0000002614067210 */ /* 0x098fe40007fbe0ff */
[----:B------:R-:W-:Y:S02]  /*4740*/  IADD3 R38, P4, R36, R38, RZ ;  /* 0x0000002624267210 */ /* 0x000fe40007f9e0ff */
[-C--:B------:R-:W-:Y:S01]  /*4750*/  ISETP.GE.AND P2, PT, R11, R111.reuse, PT ;  /* 0x0000006f0b00720c */ /* 0x080fe20003f46270 */
[--C-:B------:R-:W-:Y:S01]  /*4760*/  IMAD.X R7, R21, 0x1, R0.reuse, P5 ;  /* 0x0000000115077824 */ /* 0x100fe200028e0600 */
[----:B------:R-:W-:Y:S01]  /*4770*/  ISETP.GE.AND P1, PT, R10, R111, PT ;  /* 0x0000006f0a00720c */ /* 0x000fe20003f26270 */
[----:B------:R-:W-:Y:S01]  /*4780*/  IMAD.X R39, R37, 0x1, R0, P4 ;  /* 0x0000000125277824 */ /* 0x000fe200020e0600 */
[----:B------:R-:W-:Y:S11]  /*4790*/  @P0 BRA `(.L_x_1734) ;  /* 0x0000000000d40947 */ /* 0x000ff60003800000 */
        /* <DEDUP_REMOVED lines=53> */
.L_x_1734:
[----:B------:R-:W-:Y:S05]  /*4af0*/  BSYNC B0 ;  /* 0x0000000000007941 */ /* 0x000fea0003800000 */
.L_x_1733:
        /* <DEDUP_REMOVED lines=55> */
.L_x_1736:
[----:B------:R-:W-:Y:S05]  /*4e70*/  BSYNC B0 ;  /* 0x0000000000007941 */ /* 0x000fea0003800000 */
.L_x_1735:
        /* <DEDUP_REMOVED lines=55> */
.L_x_1738:
[----:B------:R-:W-:Y:S05]  /*51f0*/  BSYNC B0 ;  /* 0x0000000000007941 */ /* 0x000fea0003800000 */
.L_x_1737:
        /* <DEDUP_REMOVED lines=54> */
.L_x_1732:
[----:B------:R-:W-:Y:S05]  /*5560*/  BSYNC B1 ;  /* 0x0000000000017941 */ /* 0x000fea0003800000 */
.L_x_1731:
        /* <DEDUP_REMOVED lines=10> */
[-C--:B-1-34-:R-:W-:Y:S02]  /*5610*/  IADD3 R6, P5, R20, R38.reuse, RZ ;  /* 0x0000002614067210 */ /* 0x09afe40007fbe0ff */
[----:B------:R-:W-:Y:S02]  /*5620*/  IADD3 R38, P4, R36, R38, RZ ;  /* 0x0000002624267210 */ /* 0x000fe40007f9e0ff */
[-C--:B------:R-:W-:Y:S01]  /*5630*/  ISETP.GE.AND P2, PT, R11, R111.reuse, PT ;  /* 0x0000006f0b00720c */ /* 0x080fe20003f46270 */
[--C-:B------:R-:W-:Y:S01]  /*5640*/  IMAD.X R7, R21, 0x1, R0.reuse, P5 ;  /* 0x0000000115077824 */ /* 0x100fe200028e0600 */
[----:B------:R-:W-:Y:S01]  /*5650*/  ISETP.GE.AND P1, PT, R10, R111, PT ;  /* 0x0000006f0a00720c */ /* 0x000fe20003f26270 */
[----:B------:R-:W-:Y:S01]  /*5660*/  IMAD.X R39, R37, 0x1, R0, P4 ;  /* 0x0000000125277824 */ /* 0x000fe200020e0600 */
[----:B------:R-:W-:Y:S11]  /*5670*/  @P0 BRA `(.L_x_1742) ;  /* 0x0000000000d40947 */ /* 0x000ff60003800000 */
[C---:B--2---:R-:W-:Y:S02]  /*5680*/  LEA R24, P4, R93.reuse, R113, 0x1 ;  /* 0x000000715d187211 */ /* 0x044fe400078808ff */
        /* <DEDUP_REMOVED lines=52> */
.L_x_1742:
[----:B------:R-:W-:Y:S05]  /*59d0*/  BSYNC B0 ;  /* 0x0000000000007941 */ /* 0x000fea0003800000 */
.L_x_1741:
        /* <DEDUP_REMOVED lines=55> */
.L_x_1744:
[----:B------:R-:W-:Y:S05]  /*5d50*/  BSYNC B0 ;  /* 0x0000000000007941 */ /* 0x000fea0003800000 */
.L_x_1743:
        /* <DEDUP_REMOVED lines=55> */
.L_x_1746:
[----:B------:R-:W-:Y:S05]  /*60d0*/  BSYNC B0 ;  /* 0x0000000000007941 */ /* 0x000fea0003800000 */
.L_x_1745:
        /* <DEDUP_REMOVED lines=54> */
.L_x_1740:
[----:B------:R-:W-:Y:S05]  /*6440*/  BSYNC B1 ;  /* 0x0000000000017941 */ /* 0x000fea0003800000 */
.L_x_1739:
        /* <DEDUP_REMOVED lines=74> */
.L_x_1750:
[----:B------:R-:W-:Y:S05]  /*68f0*/  BSYNC B0 ;  /* 0x0000000000007941 */ /* 0x000fea0003800000 */
.L_x_1749:
        /* <DEDUP_REMOVED lines=55> */
.L_x_1752:
[----:B------:R-:W-:Y:S05]  /*6c70*/  BSYNC B0 ;  /* 0x0000000000007941 */ /* 0x000fea0003800000 */
.L_x_1751:
        /* <DEDUP_REMOVED lines=55> */
.L_x_1754:
[----:B------:R-:W-:Y:S05]  /*6ff0*/  BSYNC B0 ;  /* 0x0000000000007941 */ /* 0x000fea0003800000 */
.L_x_1753:
        /* <DEDUP_REMOVED lines=54> */
.L_x_1748:
[----:B------:R-:W-:Y:S05]  /*7360*/  BSYNC B1 ;  /* 0x0000000000017941 */ /* 0x000fea0003800000 */
.L_x_1747:
[----:B------:R-:W2:Y:S02]  /*7370*/  LD.E R0, desc[UR6][R18.64+0xd0] ;  /* 0x0000d00612007980 */ /* 0x000ea4000c101900 */
[----:B--2---:R-:W-:Y:S05]  /*7380*/  IMAD.U32 R0, R0, -0x20, RZ ;  /* 0xffffffe000007824 */ /* 0x004fea00078e00ff */
[C---:B------:R-:W-:Y:S02]  /*7390*/  LEA R20, P1, R0.reuse, R20, 0x1 ;  /* 0x0000001400147211 */ /* 0x040fe400078208ff */
[C---:B------:R-:W-:Y:S02]  /*73a0*/  LEA R36, P0, R0.reuse, R36, 0x1 ;  /* 0x0000002400247211 */ /* 0x040fe400078008ff */
[C---:B------:R-:W-:Y:S02]  /*73b0*/  LEA.HI.X.SX32 R21, R0.reuse, R21, 0x1, P1 ;  /* 0x0000001500157211 */ /* 0x040fe400008f0eff */
[----:B------:R-:W-:Y:S01]  /*73c0*/  LEA.HI.X.SX32 R37, R0, R37, 0x1, P0 ;  /* 0x0000002500257211 */ /* 0x000fe200000f0eff */
[----:B------:R-:W-:Y:S05]  /*73d0*/  BRA `(.L_x_1755) ;  /* 0x0000007000487947 */ /* 0x000fea0003800000 */
.L_x_1722:
        /* <DEDUP_REMOVED lines=101> */
.L_x_1761:
[----:B------:R-:W-:Y:S05]  /*7a30*/  BSYNC B0 ;  /* 0x0000000000007941 */ /* 0x000fea0003800000 */
.L_x_1760:
[----:B-----5:R2:W-:Y:S02]  /*7a40*/  ST.E.128 desc[UR6][R118.64], R28 ;  /* 0x0000001c76007985 */ /* 0x0205e4000c101d06 */
.L_x_1759:
[----:B------:R-:W-:Y:S05]  /*7a50*/  BSYNC B1 ;  /* 0x0000000000017941 */ /* 0x000fea0003800000 */
.L_x_1758:
[----:B------:R-:W-:Y:S01]  /*7a60*/  ISETP.GE.AND P0, PT, R12, R111, PT ;  /* 0x0000006f0c00720c */ /* 0x000fe20003f06270 */
[----:B------:R-:W-:Y:S11]  /*7a70*/  BSSY B1, `(.L_x_1762) ;  /* 0x0000064000017945 */ /* 0x000ff60003800000 */
[----:B------:R-:W-:Y:S01]  /*7a80*/  @!UPT UIADD3 URZ, URZ, URZ, URZ ;  /* 0x0000003f3f3ff290 */ /* 0x000fe2000fffe03f */
[----:B------:R-:W-:Y:S05]  /*7a90*/  @P0 BRA `(.L_x_1763) ;  /* 0x0000000400840947 */ /* 0x000fea0003800000 */
[----:B------:R-:W-:Y:S01]  /*7aa0*/  IMAD.MOV.U32 R22, RZ, RZ, R113 ;  /* 0x000000ffff167224 */ /* 0x000fe200078e0071 */
[----:B------:R-:W-:Y:S01]  /*7ab0*/  MOV R23, R112 ;  /* 0x0000007000177202 */ /* 0x000fe20000000f00 */
[----:B------:R-:W-:Y:S01]  /*7ac0*/  BSSY B0, `(.L_x_1764) ;  /* 0x000005d000007945 */ /* 0x000fe20003800000 */
[----:B------:R-:W-:Y:S03]  /*7ad0*/  ISETP.GE.AND P0, PT, R12, R15, PT ;  /* 0x0000000f0c00720c */ /* 0x000fe60003f06270 */
[----:B--2---:R2:W5:Y:S10]  /*7ae0*/  LD.E.128 R28, desc[UR6][R22.64+0x80] ;  /* 0x00008006161c7980 */ /* 0x004574000c101d00 */
[----:B------:R-:W-:Y:S05]  /*7af0*/  @P0 BRA `(.L_x_1765) ;  /* 0x0000000400640947 */ /* 0x000fea0003800000 */
[----:B------:R-:W-:Y:S02]  /*7b00*/  LEA.HI R0, R15, R15, RZ, 0x1 ;  /* 0x0000000f0f007211 */ /* 0x000fe400078f08ff */
[----:B-1-34-:R-:W-:Y:S02]  /*7b10*/  MOV R4, RZ ;  /* 0x000000ff00047202 */ /* 0x01afe40000000f00 */
        /* <DEDUP_REMOVED lines=87> */
.L_x_1765:
[----:B------:R-:W-:Y:S05]  /*8090*/  BSYNC B0 ;  /* 0x0000000000007941 */ /* 0x000fea0003800000 */
.L_x_1764:
[----:B-----5:R1:W-:Y:S02]  /*80a0*/  ST.E.128 desc[UR6][R118.64+0x80], R28 ;  /* 0x0000801c76007985 */ /* 0x0203e4000c101d06 */
.L_x_1763:
[----:B------:R-:W-:Y:S05]  /*80b0*/  BSYNC B1 ;  /* 0x0000000000017941 */ /* 0x000fea0003800000 */
.L_x_1762:
[----:B------:R-:W-:Y:S01]  /*80c0*/  ISETP.GE.AND P0, PT, R11, R111, PT ;  /* 0x0000006f0b00720c */ /* 0x000fe20003f06270 */
[----:B------:R-:W-:Y:S11]  /*80d0*/  BSSY B1, `(.L_x_1766) ;  /* 0x0000064000017945 */ /* 0x000ff60003800000 */
[----:B------:R-:W-:Y:S01]  /*80e0*/  @!UPT UIADD3 URZ, URZ, URZ, URZ ;  /* 0x0000003f3f3ff290 */ /* 0x000fe2000fffe03f */
[----:B------:R-:W-:Y:S05]  /*80f0*/  @P0 BRA `(.L_x_1767) ;  /* 0x0000000400840947 */ /* 0x000fea0003800000 */
[----:B--2---:R-:W-:Y:S01]  /*8100*/  IMAD.MOV.U32 R22, RZ, RZ, R113 ;  /* 0x000000ffff167224 */ /* 0x004fe200078e0071 */
[----:B------:R-:W-:Y:S01]  /*8110*/  MOV R23, R112 ;  /* 0x0000007000177202 */ /* 0x000fe20000000f00 */
[----:B------:R-:W-:Y:S01]  /*8120*/  BSSY B0, `(.L_x_1768) ;  /* 0x000005d000007945 */ /* 0x000fe20003800000 */
[----:B------:R-:W-:Y:S03]  /*8130*/  ISETP.GE.AND P0, PT, R11, R15, PT ;  /* 0x0000000f0b00720c */ /* 0x000fe60003f06270 */
[----:B-1----:R1:W5:Y:S10]  /*8140*/  LD.E.128 R28, desc[UR6][R22.64+0x100] ;  /* 0x00010006161c7980 */ /* 0x002374000c101d00 */
[----:B------:R-:W-:Y:S05]  /*8150*/  @P0 BRA `(.L_x_1769) ;  /* 0x0000000400640947 */ /* 0x000fea0003800000 */
[----:B------:R-:W-:Y:S02]  /*8160*/  LEA.HI R0, R15, R15, RZ, 0x1 ;  /* 0x0000000f0f007211 */ /* 0x000fe400078f08ff */
[----:B---34-:R-:W-:Y:S02]  /*8170*/  MOV R4, RZ ;  /* 0x000000ff00047202 */ /* 0x018fe40000000f00 */
        /* <DEDUP_REMOVED lines=14> */
[----:B-1----:R-:W-:Y:S01]  /*8260*/  MOV R22, R117 ;  /* 0x0000007500167202 */ /* 0x002fe20000000f00 */
        /* <DEDUP_REMOVED lines=72> */
.L_x_1769:
[----:B------:R-:W-:Y:S05]  /*86f0*/  BSYNC B0 ;  /* 0x0000000000007941 */ /* 0x000fea0003800000 */
.L_x_1768:
[----:B-----5:R2:W-:Y:S02]  /*8700*/  ST.E.128 desc[UR6][R118.64+0x100], R28 ;  /* 0x0001001c76007985 */ /* 0x0205e4000c101d06 */
.L_x_1767:
[----:B------:R-:W-:Y:S05]  /*8710*/  BSYNC B1 ;  /* 0x0000000000017941 */ /* 0x000fea0003800000 */
.L_x_1766:
[----:B------:R-:W-:Y:S11]  /*8720*/  ISETP.GE.AND P0, PT, R10, R111, PT ;  /* 0x0000006f0a00720c */ /* 0x000ff60003f06270 */
[----:B------:R-:W-:Y:S02]  /*8730*/  @!UPT UIADD3 URZ, URZ, URZ, URZ ;  /* 0x0000003f3f3ff290 */ /* 0x000fe4000fffe03f */
[----:B------:R-:W-:Y:S05]  /*8740*/  @P0 BRA `(.L_x_1757) ;  /* 0x0000000400840947 */ /* 0x000fea0003800000 */
[----:B-12---:R-:W-:Y:S01]  /*8750*/  IMAD.MOV.U32 R22, RZ, RZ, R113 ;  /* 0x000000ffff167224 */ /* 0x006fe200078e0071 */
[----:B------:R-:W-:Y:S01]  /*8760*/  MOV R23, R112 ;  /* 0x0000007000177202 */ /* 0x000fe20000000f00 */
[----:B------:R-:W-:Y:S01]  /*8770*/  BSSY B0, `(.L_x_1770) ;  /* 0x000005d000007945 */ /* 0x000fe20003800000 */
[----:B------:R-:W-:Y:S03]  /*8780*/  ISETP.GE.AND P0, PT, R10, R15, PT ;  /* 0x0000000f0a00720c */ /* 0x000fe60003f06270 */
[----:B------:R1:W5:Y:S10]  /*8790*/  LD.E.128 R28, desc[UR6][R22.64+0x180] ;  /* 0x00018006161c7980 */ /* 0x000374000c101d00 */
        /* <DEDUP_REMOVED lines=90> */
.L_x_1771:
[----:B------:R-:W-:Y:S05]  /*8d40*/  BSYNC B0 ;  /* 0x0000000000007941 */ /* 0x000fea0003800000 */
.L_x_1770:
[----:B-----5:R2:W-:Y:S02]  /*8d50*/  ST.E.128 desc[UR6][R118.64+0x180], R28 ;  /* 0x0001801c76007985 */ /* 0x0205e4000c101d06 */
.L_x_1757:
[----:B------:R-:W-:Y:S05]  /*8d60*/  BSYNC B2 ;  /* 0x0000000000027941 */ /* 0x000fea0003800000 */
.L_x_1756:
        /* <DEDUP_REMOVED lines=9> */
[C---:B---34-:R-:W-:Y:S01]  /*8e00*/  LEA R6, P0, R83.reuse, R113, 0x1 ;  /* 0x0000007153067211 */ /* 0x058fe200078008ff */
[----:B------:R-:W-:Y:S01]  /*8e10*/  BSSY B0, `(.L_x_1776) ;  /* 0x0000060000007945 */ /* 0x000fe20003800000 */
[----:B------:R-:W-:Y:S02]  /*8e20*/  ISETP.GE.AND P1, PT, R16, R15, PT ;  /* 0x0000000f1000720c */ /* 0x000fe40003f26270 */
[----:B------:R-:W-:Y:S02]  /*8e30*/  LEA.HI.X R7, R83, R112, R82, 0x1, P0 ;  /* 0x0000007053077211 */ /* 0x000fe400000f0c52 */
[C---:B------:R-:W-:Y:S03]  /*8e40*/  LEA R182, P0, R233.reuse, R118, 0x1 ;  /* 0x00000076e9b67211 */ /* 0x040fe600078008ff */
[----:B-12---:R1:W5:Y:S01]  /*8e50*/  LD.E.128 R28, desc[UR6][R6.64] ;  /* 0x00000006061c7980 */ /* 0x006362000c101d00 */
[----:B------:R-:W-:Y:S05]  /*8e60*/  LEA.HI.X R183, R233, R119, R234, 0x1, P0 ;  /* 0x00000077e9b77211 */ /* 0x000fea00000f0cea */
[----:B------:R-:W-:Y:S05]  /*8e70*/  @P1 BRA `(.L_x_1777) ;  /* 0x0000000400641947 */ /* 0x000fea0003800000 */
[----:B------:R-:W-:Y:S02]  /*8e80*/  LEA.HI R0, R15, R15, RZ, 0x1 ;  /* 0x0000000f0f007211 */ /* 0x000fe400078f08ff */
[----:B------:R-:W-:Y:S02]  /*8e90*/  MOV R5, RZ ;  /* 0x000000ff00057202 */ /* 0x000fe40000000f00 */
        /* <DEDUP_REMOVED lines=14> */
[----:B-1----:R1:W2:Y:S08]  /*8f80*/  LD.E.128 R4, desc[UR6][R2.64] ;  /* 0x0000000602047980 */ /* 0x0022b0000c101d00 */
        /* <DEDUP_REMOVED lines=72> */
.L_x_1777:
[----:B------:R-:W-:Y:S05]  /*9410*/  BSYNC B0 ;  /* 0x0000000000007941 */ /* 0x000fea0003800000 */
.L_x_1776:
[----:B-----5:R2:W-:Y:S02]  /*9420*/  ST.E.128 desc[UR6][R182.64], R28 ;  /* 0x0000001cb6007985 */ /* 0x0205e4000c101d06 */
.L_x_1775:
[----:B------:R-:W-:Y:S05]  /*9430*/  BSYNC B1 ;  /* 0x0000000000017941 */ /* 0x000fea0003800000 */
.L_x_1774:
[----:B------:R-:W-:Y:S01]  /*9440*/  ISETP.GE.AND P0, PT, R12, R111, PT ;  /* 0x0000006f0c00720c */ /* 0x000fe20003f06270 */
[----:B------:R-:W-:Y:S11]  /*9450*/  BSSY B1, `(.L_x_1778) ;  /* 0x0000066000017945 */ /* 0x000ff60003800000 */
[----:B------:R-:W-:Y:S01]  /*9460*/  @!UPT UIADD3 URZ, URZ, URZ, URZ ;  /* 0x0000003f3f3ff290 */ /* 0x000fe2000fffe03f */
[----:B------:R-:W-:Y:S05]  /*9470*/  @P0 BRA `(.L_x_1779) ;  /* 0x00000004008c0947 */ /* 0x000fea0003800000 */
[C---:B-1-34-:R-:W-:Y:S01]  /*9480*/  LEA R6, P0, R85.reuse, R113, 0x1 ;  /* 0x0000007155067211 */ /* 0x05afe200078008ff */
[----:B------:R-:W-:Y:S01]  /*9490*/  BSSY B0, `(.L_x_1780) ;  /* 0x0000060000007945 */ /* 0x000fe20003800000 */
[----:B------:R-:W-:Y:S02]  /*94a0*/  ISETP.GE.AND P1, PT, R12, R15, PT ;  /* 0x0000000f0c00720c */ /* 0x000fe40003f26270 */
[----:B------:R-:W-:Y:S02]  /*94b0*/  LEA.HI.X R7, R85, R112, R84, 0x1, P0 ;  /* 0x0000007055077211 */ /* 0x000fe400000f0c54 */
[C---:B--2---:R-:W-:Y:S03]  /*94c0*/  LEA R182, P0, R77.reuse, R118, 0x1 ;  /* 0x000000764db67211 */ /* 0x044fe600078008ff */
[----:B------:R1:W5:Y:S01]  /*94d0*/  LD.E.128 R28, desc[UR6][R6.64] ;  /* 0x00000006061c7980 */ /* 0x000362000c101d00 */
        /* <DEDUP_REMOVED lines=91> */
.L_x_1781:
[----:B------:R-:W-:Y:S05]  /*9a90*/  BSYNC B0 ;  /* 0x0000000000007941 */ /* 0x000fea0003800000 */
.L_x_1780:
[----:B-----5:R2:W-:Y:S02]  /*9aa0*/  ST.E.128 desc[UR6][R182.64], R28 ;  /* 0x0000001cb6007985 */ /* 0x0205e4000c101d06 */
.L_x_1779:
[----:B------:R-:W-:Y:S05]  /*9ab0*/  BSYNC B1 ;  /* 0x0000000000017941 */ /* 0x000fea0003800000 */
.L_x_1778:
[----:B------:R-:W-:Y:S01]  /*9ac0*/  ISETP.GE.AND P0, PT, R11, R111, PT ;  /* 0x0000006f0b00720c */ /* 0x000fe20003f06270 */
[----:B------:R-:W-:Y:S11]  /*9ad0*/  BSSY B1, `(.L_x_1782) ;  /* 0x0000066000017945 */ /* 0x000ff60003800000 */
[----:B------:R-:W-:Y:S01]  /*9ae0*/  @!UPT UIADD3 URZ, URZ, URZ, URZ ;  /* 0x0000003f3f3ff290 */ /* 0x000fe2000fffe03f */
[----:B------:R-:W-:Y:S05]  /*9af0*/  @P0 BRA `(.L_x_1783) ;  /* 0x00000004008c0947 */ /* 0x000fea0003800000 */
[----:B-1-34-:R-:W-:Y:S01]  /*9b00*/  LEA R6, P0, R89, R113, 0x1 ;  /* 0x0000007159067211 */ /* 0x01afe200078008ff */
        /* <DEDUP_REMOVED lines=96> */
.L_x_1785:
[----:B------:R-:W-:Y:S05]  /*a110*/  BSYNC B0 ;  /* 0x0000000000007941 */ /* 0x000fea0003800000 */
.L_x_1784:
[----:B-----5:R2:W-:Y:S02]  /*a120*/  ST.E.128 desc[UR6][R182.64], R28 ;  /* 0x0000001cb6007985 */ /* 0x0205e4000c101d06 */
.L_x_1783:
[----:B------:R-:W-:Y:S05]  /*a130*/  BSYNC B1 ;  /* 0x0000000000017941 */ /* 0x000fea0003800000 */
.L_x_1782:
[----:B------:R-:W-:Y:S11]  /*a140*/  ISETP.GE.AND P0, PT, R10, R111, PT ;  /* 0x0000006f0a00720c */ /* 0x000ff60003f06270 */
[----:B------:R-:W-:Y:S02]  /*a150*/  @!UPT UIADD3 URZ, URZ, URZ, URZ ;  /* 0x0000003f3f3ff290 */ /* 0x000fe4000fffe03f */
        /* <DEDUP_REMOVED lines=98> */
.L_x_1787:
[----:B------:R-:W-:Y:S05]  /*a780*/  BSYNC B0 ;  /* 0x0000000000007941 */ /* 0x000fea0003800000 */
.L_x_1786:
[----:B-----5:R2:W-:Y:S02]  /*a790*/  ST.E.128 desc[UR6][R182.64], R28 ;  /* 0x0000001cb6007985 */ /* 0x0205e4000c101d06 */
.L_x_1773:
[----:B------:R-:W-:Y:S05]  /*a7a0*/  BSYNC B2 ;  /* 0x0000000000027941 */ /* 0x000fea0003800000 */
.L_x_1772:
        /* <DEDUP_REMOVED lines=106> */
.L_x_1793:
[----:B------:R-:W-:Y:S05]  /*ae50*/  BSYNC B0 ;  /* 0x0000000000007941 */ /* 0x000fea0003800000 */
.L_x_1792:
[----:B-----5:R2:W-:Y:S02]  /*ae60*/  ST.E.128 desc[UR6][R182.64], R28 ;  /* 0x0000001cb6007985 */ /* 0x0205e4000c101d06 */
.L_x_1791:
[----:B------:R-:W-:Y:S05]  /*ae70*/  BSYNC B1 ;  /* 0x0000000000017941 */ /* 0x000fea0003800000 */
.L_x_1790:
        /* <DEDUP_REMOVED lines=101> */
.L_x_1797:
[----:B------:R-:W-:Y:S05]  /*b4d0*/  BSYNC B0 ;  /* 0x0000000000007941 */ /* 0x000fea0003800000 */
.L_x_1796:
[----:B-----5:R2:W-:Y:S02]  /*b4e0*/  ST.E.128 desc[UR6][R182.64], R28 ;  /* 0x0000001cb6007985 */ /* 0x0205e4000c101d06 */
.L_x_1795:
[----:B------:R-:W-:Y:S05]  /*b4f0*/  BSYNC B1 ;  /* 0x0000000000017941 */ /* 0x000fea0003800000 */
.L_x_1794:
        /* <DEDUP_REMOVED lines=101> */
.L_x_1801:
[----:B------:R-:W-:Y:S05]  /*bb50*/  BSYNC B0 ;  /* 0x0000000000007941 */ /* 0x000fea0003800000 */
.L_x_1800:
[----:B-----5:R2:W-:Y:S02]  /*bb60*/  ST.E.128 desc[UR6][R182.64], R28 ;  /* 0x0000001cb6007985 */ /* 0x0205e4000c101d06 */
.L_x_1799:
[----:B------:R-:W-:Y:S05]  /*bb70*/  BSYNC B1 ;  /* 0x0000000000017941 */ /* 0x000fea0003800000 */
.L_x_1798:
        /* <DEDUP_REMOVED lines=100> */
.L_x_1803:
[----:B------:R-:W-:Y:S05]  /*c1c0*/  BSYNC B0 ;  /* 0x0000000000007941 */ /* 0x000fea0003800000 */
.L_x_1802:
[----:B-----5:R2:W-:Y:S02]  /*c1d0*/  ST.E.128 desc[UR6][R182.64], R28 ;  /* 0x0000001cb6007985 */ /* 0x0205e4000c101d06 */
.L_x_1789:
[----:B------:R-:W-:Y:S05]  /*c1e0*/  BSYNC B2 ;  /* 0x0000000000027941 */ /* 0x000fea0003800000 */
.L_x_1788:
        /* <DEDUP_REMOVED lines=10> */
[----:B-1-34-:R-:W-:Y:S01]  /*c290*/  MOV R6, R113 ;  /* 0x0000007100067202 */ /* 0x01afe20000000f00 */
[----:B------:R-:W-:Y:S01]  /*c2a0*/  IMAD.WIDE.U32 R184, R48, 0x60, R118 ;  /* 0x0000006030b87825 */ /* 0x000fe200078e0076 */
[----:B------:R-:W-:Y:S01]  /*c2b0*/  MOV R7, R112 ;  /* 0x0000007000077202 */ /* 0x000fe20000000f00 */
[----:B------:R-:W-:Y:S01]  /*c2c0*/  BSSY B0, `(.L_x_1808) ;  /* 0x0000061000007945 */ /* 0x000fe20003800000 */
[----:B------:R-:W-:Y:S01]  /*c2d0*/  ISETP.GE.AND P0, PT, R16, R15, PT ;  /* 0x0000000f1000720c */ /* 0x000fe20003f06270 */
[----:B------:R-:W-:Y:S05]  /*c2e0*/  IMAD.WIDE.U32 R6, R178, 0x60, R6 ;  /* 0x00000060b2067825 */ /* 0x000fea00078e0006 */
[----:B------:R-:W-:Y:S01]  /*c2f0*/  IADD3 R7, R7, R0, RZ ;  /* 0x0000000007077210 */ /* 0x000fe20007ffe0ff */
[----:B------:R-:W-:Y:S04]  /*c300*/  IMAD R0, R49, 0x60, RZ ;  /* 0x0000006031007824 */ /* 0x000fe800078e02ff */
[----:B--2---:R1:W5:Y:S01]  /*c310*/  LD.E.128 R28, desc[UR6][R6.64] ;  /* 0x00000006061c7980 */ /* 0x004362000c101d00 */
[----:B------:R-:W-:Y:S01]  /*c320*/  IADD3 R185, R185, R0, RZ ;  /* 0x00000000b9b97210 */ /* 0x000fe20007ffe0ff */
[----:B------:R-:W-:Y:S06]  /*c330*/  @P0 BRA `(.L_x_1809) ;  /* 0x0000000400640947 */ /* 0x000fec0003800000 */
        /* <DEDUP_REMOVED lines=89> */
.L_x_1809:
[----:B------:R-:W-:Y:S05]  /*c8d0*/  BSYNC B0 ;  /* 0x0000000000007941 */ /* 0x000fea0003800000 */
.L_x_1808:
[----:B-----5:R2:W-:Y:S02]  /*c8e0*/  ST.E.128 desc[UR6][R184.64], R28 ;  /* 0x0000001cb8007985 */ /* 0x0205e4000c101d06 */
.L_x_1807:
[----:B------:R-:W-:Y:S05]  /*c8f0*/  BSYNC B1 ;  /* 0x0000000000017941 */ /* 0x000fea0003800000 */
.L_x_1806:
        /* <DEDUP_REMOVED lines=101> */
.L_x_1813:
[----:B------:R-:W-:Y:S05]  /*cf50*/  BSYNC B0 ;  /* 0x0000000000007941 */ /* 0x000fea0003800000 */
.L_x_1812:
[----:B-----5:R2:W-:Y:S02]  /*cf60*/  ST.E.128 desc[UR6][R184.64], R28 ;  /* 0x0000001cb8007985 */ /* 0x0205e4000c101d06 */
.L_x_1811:
[----:B------:R-:W-:Y:S05]  /*cf70*/  BSYNC B1 ;  /* 0x0000000000017941 */ /* 0x000fea0003800000 */
.L_x_1810:
        /* <DEDUP_REMOVED lines=101> */
.L_x_1817:
[----:B------:R-:W-:Y:S05]  /*d5d0*/  BSYNC B0 ;  /* 0x0000000000007941 */ /* 0x000fea0003800000 */
.L_x_1816:
[----:B-----5:R2:W-:Y:S02]  /*d5e0*/  ST.E.128 desc[UR6][R184.64], R28 ;  /* 0x0000001cb8007985 */ /* 0x0205e4000c101d06 */
.L_x_1815:
[----:B------:R-:W-:Y:S05]  /*d5f0*/  BSYNC B1 ;  /* 0x0000000000017941 */ /* 0x000fea0003800000 */
.L_x_1814:
        /* <DEDUP_REMOVED lines=101> */
.L_x_1819:
[----:B------:R-:W-:Y:S05]  /*dc50*/  BSYNC B0 ;  /* 0x0000000000007941 */ /* 0x000fea0003800000 */
.L_x_1818:
[----:B-----5:R2:W-:Y:S02]  /*dc60*/  ST.E.128 desc[UR6][R184.64], R40 ;  /* 0x00000028b8007985 */ /* 0x0205e4000c101d06 */
.L_x_1805:
[----:B------:R-:W-:Y:S05]  /*dc70*/  BSYNC B2 ;  /* 0x0000000000027941 */ /* 0x000fea0003800000 */
.L_x_1804:
        /* <DEDUP_REMOVED lines=11> */
.L_x_1721:
[-C--:B------:R-:W-:Y:S01]  /*dd30*/  ISETP.GE.AND P2, PT, R150, R180.reuse, PT ;  /* 0x000000b49600720c */ /* 0x080fe20003f46270 */
[----:B------:R-:W-:Y:S01]  /*dd40*/  BSSY B0, `(.L_x_1820) ;  /* 0x000001c000007945 */ /* 0x000fe20003800000 */
[-C--:B------:R-:W-:Y:S02]  /*dd50*/  ISETP.GE.AND P1, PT, R148, R180.reuse, PT ;  /* 0x000000b49400720c */ /* 0x080fe40003f26270 */
        /* <DEDUP_REMOVED lines=8> */
[--C-:B-1-34-:R-:W-:Y:S02]  /*dde0*/  @P4 IMAD.MOV.U32 R2, RZ, RZ, R113.reuse ;  /* 0x000000ffff024224 */ /* 0x11afe400078e0071 */
[--C-:B------:R-:W-:Y:S05]  /*ddf0*/  @P4 IMAD.MOV.U32 R3, RZ, RZ, R112.reuse ;  /* 0x000000ffff034224 */ /* 0x100fea00078e0070 */
[----:B------:R1:W2:Y:S02]  /*de00*/  @P4 LD.E.128 R4, desc[UR6][R2.64] ;  /* 0x0000000602044980 */ /* 0x0002a4000c101d00 */
        /* <DEDUP_REMOVED lines=15> */
.L_x_1821:
[----:B------:R-:W-:Y:S05]  /*df00*/  BSYNC B0 ;  /* 0x0000000000007941 */ /* 0x000fea0003800000 */
.L_x_1820:
[----:B------:R-:W-:Y:S04]  /*df10*/  BSSY B0, `(.L_x_1822) ;  /* 0x000001e000007945 */ /* 0x000fe80003800000 */
[----:B------:R-:W-:Y:S05]  /*df20*/  @!P2 BRA `(.L_x_1823) ;  /* 0x000000000070a947 */ /* 0x000fea0003800000 */
[----:B------:R-:W-:Y:S02]  /*df30*/  ISETP.NE.AND P5, PT, R151, RZ, PT ;  /* 0x000000ff9700720c */ /* 0x000fe40003fa5270 */
[----:B------:R-:W-:Y:S11]  /*df40*/  ISETP.NE.AND P4, PT, R149, RZ, PT ;  /* 0x000000ff9500720c */ /* 0x000ff60003f85270 */
[----:B-1234-:R-:W-:Y:S02]  /*df50*/  @P5 LEA R4, P2, R83, R113, 0x1 ;  /* 0x0000007153045211 */ /* 0x01efe400078408ff */
[----:B------:R-:W-:Y:S02]  /*df60*/  @P5 LEA R22, P3, R233, R118, 0x1 ;  /* 0x00000076e9165211 */ /* 0x000fe400078608ff */
        /* <DEDUP_REMOVED lines=24> */
.L_x_1823:
[----:B------:R-:W-:Y:S05]  /*e0f0*/  BSYNC B0 ;  /* 0x0000000000007941 */ /* 0x000fea0003800000 */
.L_x_1822:
        /* <DEDUP_REMOVED lines=30> */
.L_x_1825:
[----:B------:R-:W-:Y:S05]  /*e2e0*/  BSYNC B0 ;  /* 0x0000000000007941 */ /* 0x000fea0003800000 */
.L_x_1824:
[----:B------:R-:W-:Y:S05]  /*e2f0*/  @!P0 BRA `(.L_x_1755) ;  /* 0x0000000000808947 */ /* 0x000fea0003800000 */
[----:B------:R-:W-:Y:S02]  /*e300*/  ISETP.NE.AND P1, PT, R151, RZ, PT ;  /* 0x000000ff9700720c */ /* 0x000fe40003f25270 */
[----:B------:R-:W-:Y:S02]  /*e310*/  ISETP.NE.AND P2, PT, R149, RZ, PT ;  /* 0x000000ff9500720c */ /* 0x000fe40003f45270 */
[----:B------:R-:W-:Y:S09]  /*e320*/  ISETP.NE.AND P3, PT, R147, RZ, PT ;  /* 0x000000ff9300720c */ /* 0x000ff20003f65270 */
[----:B-1-34-:R-:W-:Y:S02]  /*e330*/  @P1 IMAD.MOV.U32 R2, RZ, RZ, R113 ;  /* 0x000000ffff021224 */ /* 0x01afe400078e0071 */
[----:B------:R-:W-:Y:S02]  /*e340*/  @P1 IMAD.MOV.U32 R3, RZ, RZ, R112 ;  /* 0x000000ffff031224 */ /* 0x000fe400078e0070 */
[----:B------:R-:W-:Y:S02]  /*e350*/  @P1 IMAD R0, R179, 0x60, RZ ;  /* 0x00000060b3001824 */ /* 0x000fe400078e02ff */
[----:B------:R-:W-:Y:S04]  /*e360*/  @P1 IMAD.WIDE.U32 R2, R178, 0x60, R2 ;  /* 0x00000060b2021825 */ /* 0x000fe800078e0002 */
[----:B------:R-:W-:Y:S02]  /*e370*/  @P1 IMAD.IADD R3, R3, 0x1, R0 ;  /* 0x0000000103031824 */ /* 0x000fe400078e0200 */
[----:B------:R-:W-:Y:S03]  /*e380*/  @P1 IMAD.WIDE.U32 R22, R48, 0x60, R118 ;  /* 0x0000006030161825 */ /* 0x000fe600078e0076 */
        /* <DEDUP_REMOVED lines=23> */
.L_x_1755:
[----:B------:R-:W-:Y:S05]  /*e500*/  BSYNC B3 ;  /* 0x0000000000037941 */ /* 0x000fea0003800000 */
.L_x_1720:
[----:B------:R-:W-:Y:S01]  /*e510*/  ISETP.NE.U32.AND P1, PT, R244, RZ, PT ;  /* 0x000000fff400720c */ /* 0x000fe20003f25070 */
[----:B------:R-:W2:Y:S01]  /*e520*/  LD.E R0, desc[UR6][R18.64+0x128] ;  /* 0x0001280612007980 */ /* 0x000ea2000c101900 */
[----:B-1-34-:R-:W-:Y:S01]  /*e530*/  IMAD.MOV.U32 R2, RZ, RZ, R113 ;  /* 0x000000ffff027224 */ /* 0x01afe200078e0071 */
        /* <DEDUP_REMOVED lines=14> */
[----:B------:R-:W3:Y:S01]  /*e620*/  LD.E.64 R26, desc[UR6][R18.64+0x40] ;  /* 0x00004006121a7980 */ /* 0x000ee2000c101b00 */
        /* <DEDUP_REMOVED lines=73> */
.L_x_1827:
[----:B------:R-:W2:Y:S01]  /*eac0*/  LD.E R2, desc[UR6][R18.64+0x40] ;  /* 0x0000400612027980 */ /* 0x000ea2000c101900 */
[----:B------:R-:W-:Y:S02]  /*ead0*/  IMAD.MOV.U32 R4, RZ, RZ, R121 ;  /* 0x000000ffff047224 */ /* 0x000fe400078e0079 */
        /* <DEDUP_REMOVED lines=8> */
.L_x_1828:
[----:B------:R-:W-:Y:S05]  /*eb60*/  BSYNC B0 ;  /* 0x0000000000007941 */ /* 0x000fea0003800000 */
.L_x_1826:
[----:B------:R-:W-:Y:S04]  /*eb70*/  IADD3 R9, R9, -0x1, RZ ;  /* 0xffffffff09097810 */ /* 0x000fe80007ffe0ff */
[----:B------:R-:W-:Y:S11]  /*eb80*/  ISETP.GT.AND P0, PT, R9, R80, PT ;  /* 0x000000500900720c */ /* 0x000ff60003f04270 */
[----:B------:R-:W-:Y:S02]  /*eb90*/  @!UPT UIADD3 URZ, URZ, URZ, URZ ;  /* 0x0000003f3f3ff290 */ /* 0x000fe4000fffe03f */
[----:B------:R-:W-:Y:S05]  /*eba0*/  @P0 BRA `(.L_x_1829) ;  /* 0xffffff44009c0947 */ /* 0x000fea000383ffff */
.L_x_1711:
[----:B------:R-:W-:Y:S05]  /*ebb0*/  WARPSYNC.ALL ;  /* 0x0000000000007948 */ /* 0x000fea0003800000 */
[----:B------:R-:W-:Y:S06]  /*ebc0*/  BAR.SYNC.DEFER_BLOCKING 0x0 ;  /* 0x0000000000007b1d */ /* 0x000fec0000010000 */
[----:B------:R-:W2:Y:S02]  /*ebd0*/  LD.E R0, desc[UR6][R18.64+0xd0] ;  /* 0x0000d00612007980 */ /* 0x000ea4000c101900 */
[----:B------:R-:W1:Y:S01]  /*ebe0*/  S2UR UR4, SR_CgaCtaId ;  /* 0x00000000000479c3 */ /* 0x000e620000008800 */
[----:B------:R-:W-:Y:S01]  /*ebf0*/  UMOV UR5, 0x400 ;  /* 0x0000040000057882 */ /* 0x000fe20000000000 */
[----:B------:R-:W-:Y:S01]  /*ec00*/  BSSY B3, `(.L_x_1830) ;  /* 0x0000aef000037945 */ /* 0x000fe20003800000 */
[C---:B------:R-:W-:Y:S01]  /*ec10*/  SHF.L.U64.HI R3, R170.reuse, 0x4, R171 ;  /* 0x00000004aa037819 */ /* 0x040fe200000102ab */
[----:B------:R-:W-:Y:S01]  /*ec20*/  IMAD.SHL.U32 R5, R170, 0x10, RZ ;  /* 0x00000010aa057824 */ /* 0x000fe200078e00ff */
        /* <DEDUP_REMOVED lines=16> */
[----:B------:R-:W-:Y:S02]  /*ed30*/  LEA.HI R15, R0, R0, RZ, 0x1 ;  /* 0x00000000000f7211 */ /* 0x000fe400078f08ff */
[----:B------:R-:W-:Y:S02]  /*ed40*/  LEA R6, P0, R170, R166, 0x5 ;  /* 0x000000a6aa067211 */ /* 0x000fe400078028ff */
[----:B---3--:R-:W-:Y:S02]  /*ed50*/  ISETP.NE.AND P4, PT, R4, RZ, PT ;  /* 0x000000ff0400720c */ /* 0x008fe40003f85270 */
[----:B------:R-:W-:Y:S01]  /*ed60*/  LEA.HI.X R13, R170, R169, R171, 0x5, P0 ;  /* 0x000000a9aa0d7211 */ /* 0x000fe200000f2cab */
[----:B------:R-:W-:Y:S01]  /*ed70*/  IMAD.MOV.U32 R168, RZ, RZ, R166 ;  /* 0x000000ffffa87224 */ /* 0x000fe200078e00a6 */
[----:B------:R-:W-:-:S02]  /*ed80*/  LEA R38, P2, R166, R172, 0x1 ;  /* 0x000000aca6267211 */ /* 0x000fc400078408ff */
[-C--:B------:R-:W-:Y:S01]  /*ed90*/  LEA R14, P0, R6, R172.reuse, 0x1 ;  /* 0x000000ac060e7211 */ /* 0x080fe200078008ff */
[----:B-1----:R-:W-:Y:S01]  /*eda0*/  IMAD.X R9, R3, 0x1, R169, P1 ;  /* 0x0000000103097824 */ /* 0x002fe200008e06a9 */
[C---:B------:R-:W-:Y:S02]  /*edb0*/  LEA R36, P1, R5.reuse, R172, 0x1 ;  /* 0x000000ac05247211 */ /* 0x040fe400078208ff */
[----:B------:R-:W-:Y:S02]  /*edc0*/  SHF.R.S32.HI R3, RZ, 0x1, R15 ;  /* 0x00000001ff037819 */ /* 0x000fe4000001140f */
[----:B------:R-:W-:-:S03]  /*edd0*/  LEA.HI.X R37, R5, R173, R9, 0x1, P1 ;  /* 0x000000ad05257211 */ /* 0x000fc600008f0c09 */
[----:B------:R-:W-:Y:S01]  /*ede0*/  IMAD R21, R160, R3, R153 ;  /* 0x00000003a0157224 */ /* 0x000fe200078e0299 */
[-C--:B------:R-:W-:Y:S01]  /*edf0*/  LEA.HI.X R39, R166, R173.reuse, R169, 0x1, P2 ;  /* 0x000000ada6277211 */ /* 0x080fe200010f0ca9 */
[----:B------:R-:W-:Y:S01]  /*ee00*/  IMAD R8, R171, 0x30, RZ ;  /* 0x00000030ab087824 */ /* 0x000fe200078e02ff */
[----:B------:R-:W-:Y:S01]  /*ee10*/  LEA.HI.X R15, R6, R173, R13, 0x1, P0 ;  /* 0x000000ad060f7211 */ /* 0x000fe200000f0c0d */
[----:B------:R-:W-:-:S04]  /*ee20*/  IMAD.WIDE.U32 R168, R170, 0x30, R168 ;  /* 0x00000030aaa87825 */ /* 0x000fc800078e00a8 */
        /* <DEDUP_REMOVED lines=18> */
[----:B-----5:R-:W-:Y:S01]  /*ef50*/  ISETP.GE.AND P2, PT, R16, R2, PT ;  /* 0x000000021000720c */ /* 0x020fe20003f46270 */
        /* <DEDUP_REMOVED lines=58> */
.L_x_1838:
[----:B------:R-:W-:Y:S05]  /*f300*/  BSYNC B0 ;  /* 0x0000000000007941 */ /* 0x000fea0003800000 */
.L_x_1837:
[----:B-----5:R3:W-:Y:S02]  /*f310*/  STS.128 [R243], R40 ;  /* 0x00000028f3007388 */ /* 0x0207e40000000c00 */
.L_x_1836:
[----:B------:R-:W-:Y:S05]  /*f320*/  BSYNC B1 ;  /* 0x0000000000017941 */ /* 0x000fea0003800000 */
.L_x_1835:
        /* <DEDUP_REMOVED lines=53> */
.L_x_1842:
[----:B------:R-:W-:Y:S05]  /*f680*/  BSYNC B0 ;  /* 0x0000000000007941 */ /* 0x000fea0003800000 */
.L_x_1841:
[----:B-----5:R1:W-:Y:S02]  /*f690*/  STS.128 [R243+0x2000], R40 ;  /* 0x00200028f3007388 */ /* 0x0203e40000000c00 */
.L_x_1840:
[----:B------:R-:W-:Y:S05]  /*f6a0*/  BSYNC B1 ;  /* 0x0000000000017941 */ /* 0x000fea0003800000 */
.L_x_1839:
        /* <DEDUP_REMOVED lines=53> */
.L_x_1846:
[----:B------:R-:W-:Y:S05]  /*fa00*/  BSYNC B0 ;  /* 0x0000000000007941 */ /* 0x000fea0003800000 */
.L_x_1845:
[----:B-----5:R3:W-:Y:S02]  /*fa10*/  STS.128 [R243+0x4000], R40 ;  /* 0x00400028f3007388 */ /* 0x0207e40000000c00 */
.L_x_1844:
[----:B------:R-:W-:Y:S05]  /*fa20*/  BSYNC B1 ;  /* 0x0000000000017941 */ /* 0x000fea0003800000 */
.L_x_1843:
        /* <DEDUP_REMOVED lines=9> */
[----:B-12--5:R-:W-:Y:S02]  /*fac0*/  MOV R39, R42 ;  /* 0x0000002a00277202 */ /* 0x026fe40000000f00 */
[----:B----4-:R-:W-:Y:S02]  /*fad0*/  MOV R8, R43 ;  /* 0x0000002b00087202 */ /* 0x010fe40000000f00 */
[----:B------:R-:W-:Y:S01]  /*fae0*/  MOV R9, R40 ;  /* 0x0000002800097202 */ /* 0x000fe20000000f00 */
[----:B------:R-:W-:-:S02]  /*faf0*/  HADD2.F32 R40, -RZ, R41.H0_H0 ;  /* 0x20000029ff287230 */ /* 0x000fc40000004100 */
[--C-:B------:R-:W-:Y:S02]  /*fb00*/  HADD2.F32 R38, -RZ, R8.reuse.H1_H1 ;  /* 0x30000008ff267230 */ /* 0x100fe40000004100 */
[----:B------:R-:W-:Y:S02]  /*fb10*/  HADD2.F32 R41, -RZ, R41.H1_H1 ;  /* 0x30000029ff297230 */ /* 0x000fe40000004100 */
[----:B------:R-:W-:Y:S02]  /*fb20*/  HADD2.F32 R43, -RZ, R8.H0_H0 ;  /* 0x20000008ff2b7230 */ /* 0x000fe40000004100 */
[----:B---3--:R-:W-:Y:S02]  /*fb30*/  HADD2.F32 R22, -RZ, R5.H1_H1 ;  /* 0x30000005ff167230 */ /* 0x008fe40000004100 */
[----:B------:R-:W-:Y:S02]  /*fb40*/  HADD2.F32 R23, -RZ, R4.H1_H1 ;  /* 0x30000004ff177230 */ /* 0x000fe40000004100 */
[----:B------:R-:W-:-:S02]  /*fb50*/  HADD2.F32 R30, -RZ, R7.H1_H1 ;  /* 0x30000007ff1e7230 */ /* 0x000fc40000004100 */
        /* <DEDUP_REMOVED lines=9> */
[----:B------:R-:W-:Y:S02]  /*fbf0*/  HADD2.F32 R22, -RZ, R9.H1_H1 ;  /* 0x30000009ff167230 */ /* 0x000fe40000004100 */
        /* <DEDUP_REMOVED lines=22> */
.L_x_1848:
[----:B------:R-:W-:Y:S05]  /*fd60*/  BSYNC B0 ;  /* 0x0000000000007941 */ /* 0x000fea0003800000 */
.L_x_1847:
[----:B-----5:R3:W-:Y:S02]  /*fd70*/  STS.128 [R243+0x6000], R40 ;  /* 0x00600028f3007388 */ /* 0x0207e40000000c00 */
.L_x_1834:
[----:B------:R-:W-:Y:S05]  /*fd80*/  BSYNC B2 ;  /* 0x0000000000027941 */ /* 0x000fea0003800000 */
.L_x_1833:
[----:B------:R-:W-:Y:S01]  /*fd90*/  VIADD R30, R160, 0x10 ;  /* 0x00000010a01e7836 */ /* 0x000fe20000000000 */
[----:B------:R-:W-:Y:S04]  /*fda0*/  BSSY B2, `(.L_x_1849) ;  /* 0x00000ee000027945 */ /* 0x000fe80003800000 */
[----:B------:R-:W-:-:S04]  /*fdb0*/  ISETP.GE.AND P0, PT, R30, R13, PT ;  /* 0x0000000d1e00720c */ /* 0x000fc80003f06270 */
[----:B------:R-:W-:-:S13]  /*fdc0*/  ISETP.LT.OR P0, PT, R45, -0x87, P0 ;  /* 0xffffff792d00780c */ /* 0x000fda0000701670 */
[----:B------:R-:W-:Y:S05]  /*fdd0*/  @P0 BRA `(.L_x_1850) ;  /* 0x0000000c00a80947 */ /* 0x000fea0003800000 */
[----:B-----5:R-:W-:Y:S01]  /*fde0*/  ISETP.GE.AND P0, PT, R16, R2, PT ;  /* 0x000000021000720c */ /* 0x020fe20003f06270 */
        /* <DEDUP_REMOVED lines=61> */
.L_x_1854:
[----:B------:R-:W-:Y:S05]  /*101c0*/  BSYNC B0 ;  /* 0x0000000000007941 */ /* 0x000fea0003800000 */
.L_x_1853:
[----:B-----5:R3:W-:Y:S02]  /*101d0*/  STS.128 [R243+0x800], R40 ;  /* 0x00080028f3007388 */ /* 0x0207e40000000c00 */
.L_x_1852:
[----:B------:R-:W-:Y:S05]  /*101e0*/  BSYNC B1 ;  /* 0x0000000000017941 */ /* 0x000fea0003800000 */
.L_x_1851:
        /* <DEDUP_REMOVED lines=54> */
.L_x_1858:
[----:B------:R-:W-:Y:S05]  /*10550*/  BSYNC B0 ;  /* 0x0000000000007941 */ /* 0x000fea0003800000 */
.L_x_1857:
[----:B-----5:R3:W-:Y:S02]  /*10560*/  STS.128 [R243+0x2800], R40 ;  /* 0x00280028f3007388 */ /* 0x0207e40000000c00 */
.L_x_1856:
[----:B------:R-:W-:Y:S05]  /*10570*/  BSYNC B1 ;  /* 0x0000000000017941 */ /* 0x000fea0003800000 */
.L_x_1855:
        /* <DEDUP_REMOVED lines=54> */
.L_x_1862:
[----:B------:R-:W-:Y:S05]  /*108e0*/  BSYNC B0 ;  /* 0x0000000000007941 */ /* 0x000fea0003800000 */
.L_x_1861:
[----:B-----5:R3:W-:Y:S02]  /*108f0*/  STS.128 [R243+0x4800], R40 ;  /* 0x00480028f3007388 */ /* 0x0207e40000000c00 */
.L_x_1860:
[----:B------:R-:W-:Y:S05]  /*10900*/  BSYNC B1 ;  /* 0x0000000000017941 */ /* 0x000fea0003800000 */
.L_x_1859:
        /* <DEDUP_REMOVED lines=11> */
[--C-:B------:R-:W-:Y:S01]  /*109c0*/  HADD2.F32 R38, -RZ, R22.reuse.H0_H0 ;  /* 0x20000016ff267230 */ /* 0x100fe20000004100 */
[----:B-1----:R-:W-:Y:S01]  /*109d0*/  MOV R8, R39 ;  /* 0x0000002700087202 */ /* 0x002fe20000000f00 */
[----:B------:R-:W-:Y:S01]  /*109e0*/  HADD2.F32 R39, -RZ, R22.H1_H1 ;  /* 0x30000016ff277230 */ /* 0x000fe20000004100 */
[----:B------:R-:W-:-:S03]  /*109f0*/  MOV R9, R36 ;  /* 0x0000002400097202 */ /* 0x000fc60000000f00 */
        /* <DEDUP_REMOVED lines=38> */
.L_x_1864:
[----:B------:R-:W-:Y:S05]  /*10c60*/  BSYNC B0 ;  /* 0x0000000000007941 */ /* 0x000fea0003800000 */
.L_x_1863:
[----:B-----5:R1:W-:Y:S02]  /*10c70*/  STS.128 [R243+0x6800], R36 ;  /* 0x00680024f3007388 */ /* 0x0203e40000000c00 */
.L_x_1850:
[----:B------:R-:W-:Y:S05]  /*10c80*/  BSYNC B2 ;  /* 0x0000000000027941 */ /* 0x000fea0003800000 */
.L_x_1849:
[----:B------:R-:W-:Y:S01]  /*10c90*/  VIADD R31, R160, 0x20 ;  /* 0x00000020a01f7836 */ /* 0x000fe20000000000 */
[----:B------:R-:W-:Y:S04]  /*10ca0*/  BSSY B2, `(.L_x_1865) ;  /* 0x00000ec000027945 */ /* 0x000fe80003800000 */
[----:B------:R-:W-:-:S04]  /*10cb0*/  ISETP.GE.AND P0, PT, R31, R13, PT ;  /* 0x0000000d1f00720c */ /* 0x000fc80003f06270 */
[----:B------:R-:W-:-:S13]  /*10cc0*/  ISETP.LT.OR P0, PT, R45, -0x107, P0 ;  /* 0xfffffef92d00780c */ /* 0x000fda0000701670 */
[----:B------:R-:W-:Y:S05]  /*10cd0*/  @P0 BRA `(.L_x_1866) ;  /* 0x0000000c00a00947 */ /* 0x000fea0003800000 */
[----:B-----5:R-:W-:Y:S01]  /*10ce0*/  ISETP.GE.AND P0, PT, R16, R2, PT ;  /* 0x000000021000720c */ /* 0x020fe20003f06270 */
        /* <DEDUP_REMOVED lines=61> */
.L_x_1870:
[----:B------:R-:W-:Y:S05]  /*110c0*/  BSYNC B0 ;  /* 0x0000000000007941 */ /* 0x000fea0003800000 */
.L_x_1869:
[----:B-----5:R3:W-:Y:S02]  /*110d0*/  STS.128 [R243+0x1000], R36 ;  /* 0x00100024f3007388 */ /* 0x0207e40000000c00 */
.L_x_1868:
[----:B------:R-:W-:Y:S05]  /*110e0*/  BSYNC B1 ;  /* 0x0000000000017941 */ /* 0x000fea0003800000 */
.L_x_1867:
        /* <DEDUP_REMOVED lines=53> */
.L_x_1874:
[----:B------:R-:W-:Y:S05]  /*11440*/  BSYNC B0 ;  /* 0x0000000000007941 */ /* 0x000fea0003800000 */
.L_x_1873:
[----:B-----5:R3:W-:Y:S02]  /*11450*/  STS.128 [R243+0x3000], R36 ;  /* 0x00300024f3007388 */ /* 0x0207e40000000c00 */
.L_x_1872:
[----:B------:R-:W-:Y:S05]  /*11460*/  BSYNC B1 ;  /* 0x0000000000017941 */ /* 0x000fea0003800000 */
.L_x_1871:
        /* <DEDUP_REMOVED lines=53> */
.L_x_1878:
[----:B------:R-:W-:Y:S05]  /*117c0*/  BSYNC B0 ;  /* 0x0000000000007941 */ /* 0x000fea0003800000 */
.L_x_1877:
[----:B-----5:R3:W-:Y:S02]  /*117d0*/  STS.128 [R243+0x5000], R36 ;  /* 0x00500024f3007388 */ /* 0x0207e40000000c00 */
.L_x_1876:
[----:B------:R-:W-:Y:S05]  /*117e0*/  BSYNC B1 ;  /* 0x0000000000017941 */ /* 0x000fea0003800000 */
.L_x_1875:
[----:B------:R-:W-:-:S13]  /*117f0*/  ISETP.GE.AND P0, PT, R10, R2, PT ;  /* 0x000000020a00720c */ /* 0x000fda0003f06270 */
[----:B------:R1:W-:Y:S01]  /*11800*/  @P0 STS.128 [R243+0x7000], RZ ;  /* 0x007000fff3000388 */ /* 0x0003e20000000c00 */
[----:B------:R-:W-:Y:S05]  /*11810*/  @P0 BRA `(.L_x_1866) ;  /* 0x0000000000d00947 */ /* 0x000fea0003800000 */
[----:B--23--:R2:W5:Y:S01]  /*11820*/  LD.E.128 R36, desc[UR6][R14.64+0x180] ;  /* 0x000180060e247980 */ /* 0x00c562000c101d00 */
[----:B------:R-:W-:Y:S01]  /*11830*/  ISETP.GE.AND P0, PT, R10, R0, PT ;  /* 0x000000000a00720c */ /* 0x000fe20003f06270 */
[----:B------:R-:W-:-:S12]  /*11840*/  BSSY B0, `(.L_x_1879) ;  /* 0x0000030000007945 */ /* 0x000fd80003800000 */
[----:B------:R-:W-:Y:S05]  /*11850*/  @P0 BRA `(.L_x_1880) ;  /* 0x0000000000b80947 */ /* 0x000fea0003800000 */
[----:B------:R-:W3:Y:S04]  /*11860*/  LD.E.64 R4, desc[UR6][R40.64+0xc0] ;  /* 0x0000c00628047980 */ /* 0x000ee8000c101b00 */
[----:B------:R1:W4:Y:S01]  /*11870*/  LD.E.64 R6, desc[UR6][R8.64+0xc0] ;  /* 0x0000c00608067980 */ /* 0x000322000c101b00 */
[----:B--2--5:R-:W-:-:S05]  /*11880*/  MOV R14, R37 ;  /* 0x00000025000e7202 */ /* 0x024fca0000000f00 */
[--C-:B------:R-:W-:Y:S01]  /*11890*/  HADD2.F32 R37, -RZ, R14.reuse.H0_H0 ;  /* 0x2000000eff257230 */ /* 0x100fe20000004100 */
[----:B-1----:R-:W-:Y:S02]  /*118a0*/  MOV R8, R39 ;  /* 0x0000002700087202 */ /* 0x002fe40000000f00 */
[----:B------:R-:W-:Y:S02]  /*118b0*/  MOV R9, R36 ;  /* 0x0000002400097202 */ /* 0x000fe40000000f00 */
[----:B------:R-:W-:Y:S01]  /*118c0*/  MOV R36, R38 ;  /* 0x0000002600247202 */ /* 0x000fe20000000f00 */
[----:B------:R-:W-:Y:S02]  /*118d0*/  HADD2.F32 R38, -RZ, R14.H1_H1 ;  /* 0x3000000eff267230 */ /* 0x000fe40000004100 */
[--C-:B------:R-:W-:Y:S02]  /*118e0*/  HADD2.F32 R32, -RZ, R8.reuse.H1_H1 ;  /* 0x30000008ff207230 */ /* 0x100fe40000004100 */
[----:B------:R-:W-:-:S02]  /*118f0*/  HADD2.F32 R40, -RZ, R8.H0_H0 ;  /* 0x20000008ff287230 */ /* 0x000fc40000004100 */
[----:B---3--:R-:W-:Y:S02]  /*11900*/  HADD2.F32 R14, -RZ, R5.H1_H1 ;  /* 0x30000005ff0e7230 */ /* 0x008fe40000004100 */
[----:B------:R-:W-:Y:S02]  /*11910*/  HADD2.F32 R15, -RZ, R4.H1_H1 ;  /* 0x30000004ff0f7230 */ /* 0x000fe40000004100 */
[----:B----4-:R-:W-:Y:S02]  /*11920*/  HADD2.F32 R22, -RZ, R7.H1_H1 ;  /* 0x30000007ff167230 */ /* 0x010fe40000004100 */
[----:B------:R-:W-:Y:S01]  /*11930*/  FMUL.FTZ R8, R32, R14 ;  /* 0x0000000e20087220 */ /* 0x000fe20000410000 */
[--C-:B------:R-:W-:Y:S02]  /*11940*/  HADD2.F32 R23, -RZ, R6.reuse.H1_H1 ;  /* 0x30000006ff177230 */ /* 0x100fe40000004100 */
[----:B------:R-:W-:Y:S01]  /*11950*/  FMUL.FTZ R39, R38, R15 ;  /* 0x0000000f26277220 */ /* 0x000fe20000410000 */
[----:B------:R-:W-:-:S02]  /*11960*/  HADD2.F32 R6, -RZ, R6.H0_H0 ;  /* 0x20000006ff067230 */ /* 0x000fc40000004100 */
[----:B------:R-:W-:Y:S01]  /*11970*/  FMUL.FTZ R32, R32, R22 ;  /* 0x0000001620207220 */ /* 0x000fe20000410000 */
[----:B------:R-:W-:Y:S02]  /*11980*/  HADD2.F32 R4, -RZ, R4.H0_H0 ;  /* 0x20000004ff047230 */ /* 0x000fe40000004100 */
[----:B------:R-:W-:Y:S01]  /*11990*/  FMUL.FTZ R38, R38, R23 ;  /* 0x0000001726267220 */ /* 0x000fe20000410000 */
[----:B------:R-:W-:Y:S02]  /*119a0*/  HADD2.F32 R5, -RZ, R5.H0_H0 ;  /* 0x20000005ff057230 */ /* 0x000fe40000004100 */
[----:B------:R-:W-:Y:S01]  /*119b0*/  FFMA.FTZ R32, R40, R14, R32 ;  /* 0x0000000e28207223 */ /* 0x000fe20000010020 */
[----:B------:R-:W-:Y:S02]  /*119c0*/  HADD2.F32 R14, -RZ, R9.H1_H1 ;  /* 0x30000009ff0e7230 */ /* 0x000fe40000004100 */
[----:B------:R-:W-:Y:S01]  /*119d0*/  FFMA.FTZ R38, R37, R15, R38 ;  /* 0x0000000f25267223 */ /* 0x000fe20000010026 */
[----:B------:R-:W-:-:S02]  /*119e0*/  HADD2.F32 R15, -RZ, R36.H1_H1 ;  /* 0x30000024ff0f7230 */ /* 0x000fc40000004100 */
[----:B------:R-:W-:Y:S01]  /*119f0*/  FFMA.FTZ R39, R37, R23, -R39 ;  /* 0x0000001725277223 */ /* 0x000fe20000010827 */
[----:B------:R-:W-:Y:S02]  /*11a00*/  HADD2.F32 R7, -RZ, R7.H0_H0 ;  /* 0x20000007ff077230 */ /* 0x000fe40000004100 */
[----:B------:R-:W-:Y:S01]  /*11a10*/  FFMA.FTZ R8, R40, R22, -R8 ;  /* 0x0000001628087223 */ /* 0x000fe20000010808 */
[C---:B------:R-:W-:Y:S01]  /*11a20*/  FMUL.FTZ R22, R14.reuse, R4 ;  /* 0x000000040e167220 */ /* 0x040fe20000410000 */
        /* <DEDUP_REMOVED lines=14> */
[----:B------:R-:W-:Y:S02]  /*11b10*/  MOV R36, R22 ;  /* 0x0000001600247202 */ /* 0x000fe40000000f00 */
[----:B------:R-:W-:Y:S02]  /*11b20*/  MOV R38, R14 ;  /* 0x0000000e00267202 */ /* 0x000fe40000000f00 */
[----:B------:R-:W-:-:S02]  /*11b30*/  MOV R39, R8 ;  /* 0x0000000800277202 */ /* 0x000fc40000000f00 */
.L_x_1880:
[----:B------:R-:W-:Y:S05]  /*11b40*/  BSYNC B0 ;  /* 0x0000000000007941 */ /* 0x000fea0003800000 */
.L_x_1879:
[----:B-----5:R3:W-:Y:S02]  /*11b50*/  STS.128 [R243+0x7000], R36 ;  /* 0x00700024f3007388 */ /* 0x0207e40000000c00 */
.L_x_1866:
[----:B------:R-:W-:Y:S05]  /*11b60*/  BSYNC B2 ;  /* 0x0000000000027941 */ /* 0x000fea0003800000 */
.L_x_1865:
[----:B------:R-:W-:-:S05]  /*11b70*/  VIADD R32, R160, 0x30 ;  /* 0x00000030a0207836 */ /* 0x000fca0000000000 */
[----:B------:R-:W-:-:S04]  /*11b80*/  ISETP.GE.AND P0, PT, R32, R13, PT ;  /* 0x0000000d2000720c */ /* 0x000fc80003f06270 */
[----:B------:R-:W-:-:S13]  /*11b90*/  ISETP.LT.OR P0, PT, R45, -0x187, P0 ;  /* 0xfffffe792d00780c */ /* 0x000fda0000701670 */
[----:B------:R-:W-:Y:S05]  /*11ba0*/  @P0 BRA `(.L_x_1881) ;  /* 0x0000007c00d00947 */ /* 0x000fea0003800000 */
[----:B-----5:R-:W-:Y:S01]  /*11bb0*/  ISETP.GE.AND P0, PT, R16, R2, PT ;  /* 0x000000021000720c */ /* 0x020fe20003f06270 */
        /* <DEDUP_REMOVED lines=18> */
[----:B--2--5:R-:W-:Y:S02]  /*11ce0*/  MOV R14, R21 ;  /* 0x00000015000e7202 */ /* 0x024fe40000000f00 */
        /* <DEDUP_REMOVED lines=43> */
.L_x_1885:
[----:B------:R-:W-:Y:S05]  /*11fa0*/  BSYNC B0 ;  /* 0x0000000000007941 */ /* 0x000fea0003800000 */
.L_x_1884:
[----:B-----5:R1:W-:Y:S02]  /*11fb0*/  STS.128 [R243+0x1800], R20 ;  /* 0x00180014f3007388 */ /* 0x0203e40000000c00 */
.L_x_1883:
[----:B------:R-:W-:Y:S05]  /*11fc0*/  BSYNC B1 ;  /* 0x0000000000017941 */ /* 0x000fea0003800000 */
.L_x_1882:
        /* <DEDUP_REMOVED lines=54> */
.L_x_1889:
[----:B------:R-:W-:Y:S05]  /*12330*/  BSYNC B0 ;  /* 0x0000000000007941 */ /* 0x000fea0003800000 */
.L_x_1888:
[----:B-----5:R1:W-:Y:S02]  /*12340*/  STS.128 [R243+0x3800], R20 ;  /* 0x00380014f3007388 */ /* 0x0203e40000000c00 */
.L_x_1887:
[----:B------:R-:W-:Y:S05]  /*12350*/  BSYNC B1 ;  /* 0x0000000000017941 */ /* 0x000fea0003800000 */
.L_x_1886:
[----:B------:R-:W-:Y:S01]  /*12360*/  ISETP.GE.AND P0, PT, R11, R2, PT ;  /* 0x000000020b00720c */ /* 0x000fe20003f06270 */
[----:B------:R-:W-:-:S12]  /*12370*/  BSSY B1, `(.L_x_1890) ;  /* 0x0000036000017945 */ /* 0x000fd80003800000 */
[----:B------:R1:W-:Y:S01]  /*12380*/  @P0 STS.128 [R243+0x5800], RZ ;  /* 0x005800fff3000388 */ /* 0x0003e20000000c00 */
[----:B------:R-:W-:Y:S05]  /*12390*/  @P0 BRA `(.L_x_1891) ;  /* 0x0000000000cc0947 */ /* 0x000fea0003800000 */
[----:B--2---:R2:W5:Y:S01]  /*123a0*/  LD.E.128 R12, desc[UR6][R28.64+0x100] ;  /* 0x000100061c0c7980 */ /* 0x004562000c101d00 */
[----:B------:R-:W-:Y:S01]  /*123b0*/  ISETP.GE.AND P0, PT, R11, R0, PT ;  /* 0x000000000b00720c */ /* 0x000fe20003f06270 */
[----:B------:R-:W-:-:S12]  /*123c0*/  BSSY B0, `(.L_x_1892) ;  /* 0x000002f000007945 */ /* 0x000fd80003800000 */
[----:B------:R-:W-:Y:S05]  /*123d0*/  @P0 BRA `(.L_x_1893) ;  /* 0x0000000000b40947 */ /* 0x000fea0003800000 */
[----:B------:R-:W3:Y:S04]  /*123e0*/  LD.E.64 R4, desc[UR6][R24.64+0x80] ;  /* 0x0000800618047980 */ /* 0x000ee8000c101b00 */
[----:B------:R-:W4:Y:S01]  /*123f0*/  LD.E.64 R6, desc[UR6][R8.64+0x80] ;  /* 0x0000800608067980 */ /* 0x000f22000c101b00 */
[----:B-----5:R-:W-:Y:S02]  /*12400*/  MOV R3, R15 ;  /* 0x0000000f00037202 */ /* 0x020fe40000000f00 */
[----:B-1----:R-:W-:Y:S02]  /*12410*/  MOV R21, R13 ;  /* 0x0000000d00157202 */ /* 0x002fe40000000f00 */
[----:B------:R-:W-:Y:S01]  /*12420*/  MOV R11, R12 ;  /* 0x0000000c000b7202 */ /* 0x000fe20000000f00 */
[----:B------:R-:W-:Y:S01]  /*12430*/  HADD2.F32 R16, -RZ, R3.H1_H1 ;  /* 0x30000003ff107230 */ /* 0x000fe20000004100 */
[----:B------:R-:W-:Y:S01]  /*12440*/  MOV R17, R14 ;  /* 0x0000000e00117202 */ /* 0x000fe20000000f00 */
[----:B------:R-:W-:-:S02]  /*12450*/  HADD2.F32 R20, -RZ, R21.H0_H0 ;  /* 0x20000015ff147230 */ /* 0x000fc40000004100 */
        /* <DEDUP_REMOVED lines=33> */
[----:B------:R-:W-:Y:S02]  /*12670*/  F2FP.F16.F32.PACK_AB R14, R13, R12 ;  /* 0x0000000c0d0e723e */ /* 0x000fe400000000ff */
[----:B------:R-:W-:Y:S02]  /*12680*/  MOV R12, R15 ;  /* 0x0000000f000c7202 */ /* 0x000fe40000000f00 */
[----:B------:R-:W-:Y:S02]  /*12690*/  MOV R13, R21 ;  /* 0x00000015000d7202 */ /* 0x000fe40000000f00 */
[----:B------:R-:W-:Y:S02]  /*126a0*/  MOV R15, R3 ;  /* 0x00000003000f7202 */ /* 0x000fe40000000f00 */
.L_x_1893:
[----:B------:R-:W-:Y:S05]  /*126b0*/  BSYNC B0 ;  /* 0x0000000000007941 */ /* 0x000fea0003800000 */
.L_x_1892:
[----:B-----5:R1:W-:Y:S02]  /*126c0*/  STS.128 [R243+0x5800], R12 ;  /* 0x0058000cf3007388 */ /* 0x0203e40000000c00 */
.L_x_1891:
[----:B------:R-:W-:Y:S05]  /*126d0*/  BSYNC B1 ;  /* 0x0000000000017941 */ /* 0x000fea0003800000 */
.L_x_1890:
[----:B------:R-:W-:-:S13]  /*126e0*/  ISETP.GE.AND P0, PT, R10, R2, PT ;  /* 0x000000020a00720c */ /* 0x000fda0003f06270 */
[----:B------:R1:W-:Y:S01]  /*126f0*/  @P0 STS.128 [R243+0x7800], RZ ;  /* 0x007800fff3000388 */ /* 0x0003e20000000c00 */
[----:B------:R-:W-:Y:S05]  /*12700*/  @P0 BRA `(.L_x_1881) ;  /* 0x0000007000f80947 */ /* 0x000fea0003800000 */
[----:B-12---:R1:W5:Y:S01]  /*12710*/  LD.E.128 R12, desc[UR6][R28.64+0x180] ;  /* 0x000180061c0c7980 */ /* 0x006362000c101d00 */
        /* <DEDUP_REMOVED lines=14> */
[----:B---3--:R-:W-:Y:S02]  /*12800*/  HADD2.F32 R8, -RZ, R2.H1_H1 ;  /* 0x30000002ff087230 */ /* 0x008fe40000004100 */
        /* <DEDUP_REMOVED lines=34> */
.L_x_1895:
[----:B------:R-:W-:Y:S05]  /*12a30*/  BSYNC B0 ;  /* 0x0000000000007941 */ /* 0x000fea0003800000 */
.L_x_1894:
[----:B-----5:R2:W-:Y:S01]  /*12a40*/  STS.128 [R243+0x7800], R12 ;  /* 0x0078000cf3007388 */ /* 0x0205e20000000c00 */
[----:B------:R-:W-:Y:S05]  /*12a50*/  BRA `(.L_x_1881) ;  /* 0x0000007000247947 */ /* 0x000fea0003800000 */
.L_x_1832:
[----:B------:R-:W-:Y:S04]  /*12a60*/  BSSY B2, `(.L_x_1896) ;  /* 0x0000190000027945 */ /* 0x000fe80003800000 */
[----:B------:R-:W-:Y:S05]  /*12a70*/  @!P0 BRA `(.L_x_1897) ;  /* 0x0000001800388947 */ /* 0x000fea0003800000 */
[----:B-----5:R-:W-:Y:S01]  /*12a80*/  ISETP.GE.AND P0, PT, R16, R2, PT ;  /* 0x000000021000720c */ /* 0x020fe20003f06270 */
        /* <DEDUP_REMOVED lines=96> */
.L_x_1901:
[----:B------:R-:W-:Y:S05]  /*13090*/  BSYNC B0 ;  /* 0x0000000000007941 */ /* 0x000fea0003800000 */
.L_x_1900:
[----:B-----5:R3:W-:Y:S02]  /*130a0*/  STS.128 [R243], R56 ;  /* 0x00000038f3007388 */ /* 0x0207e40000000c00 */
.L_x_1899:
[----:B------:R-:W-:Y:S05]  /*130b0*/  BSYNC B1 ;  /* 0x0000000000017941 */ /* 0x000fea0003800000 */
.L_x_1898:
        /* <DEDUP_REMOVED lines=97> */
.L_x_1905:
[----:B------:R-:W-:Y:S05]  /*136d0*/  BSYNC B0 ;  /* 0x0000000000007941 */ /* 0x000fea0003800000 */
.L_x_1904:
[----:B-----5:R1:W-:Y:S02]  /*136e0*/  STS.128 [R243+0x2000], R56 ;  /* 0x00200038f3007388 */ /* 0x0203e40000000c00 */
.L_x_1903:
[----:B------:R-:W-:Y:S05]  /*136f0*/  BSYNC B1 ;  /* 0x0000000000017941 */ /* 0x000fea0003800000 */
.L_x_1902:
        /* <DEDUP_REMOVED lines=97> */
.L_x_1909:
[----:B------:R-:W-:Y:S05]  /*13d10*/  BSYNC B0 ;  /* 0x0000000000007941 */ /* 0x000fea0003800000 */
.L_x_1908:
[----:B-----5:R3:W-:Y:S02]  /*13d20*/  STS.128 [R243+0x4000], R56 ;  /* 0x00400038f3007388 */ /* 0x0207e40000000c00 */
.L_x_1907:
[----:B------:R-:W-:Y:S05]  /*13d30*/  BSYNC B1 ;  /* 0x0000000000017941 */ /* 0x000fea0003800000 */
.L_x_1906:
        /* <DEDUP_REMOVED lines=96> */
.L_x_1911:
[----:B------:R-:W-:Y:S05]  /*14340*/  BSYNC B0 ;  /* 0x0000000000007941 */ /* 0x000fea0003800000 */
.L_x_1910:
[----:B-----5:R3:W-:Y:S02]  /*14350*/  STS.128 [R243+0x6000], R56 ;  /* 0x00600038f3007388 */ /* 0x0207e40000000c00 */
.L_x_1897:
[----:B------:R-:W-:Y:S05]  /*14360*/  BSYNC B2 ;  /* 0x0000000000027941 */ /* 0x000fea0003800000 */
.L_x_1896:
[----:B------:R-:W-:Y:S01]  /*14370*/  VIADD R30, R160, 0x10 ;  /* 0x00000010a01e7836 */ /* 0x000fe20000000000 */
[----:B------:R-:W-:Y:S04]  /*14380*/  BSSY B2, `(.L_x_1912) ;  /* 0x000019c000027945 */ /* 0x000fe80003800000 */
[----:B------:R-:W-:-:S04]  /*14390*/  ISETP.GE.AND P0, PT, R30, R13, PT ;  /* 0x0000000d1e00720c */ /* 0x000fc80003f06270 */
[----:B------:R-:W-:-:S13]  /*143a0*/  ISETP.LT.OR P0, PT, R45, -0x87, P0 ;  /* 0xffffff792d00780c */ /* 0x000fda0000701670 */
[----:B------:R-:W-:Y:S05]  /*143b0*/  @P0 BRA `(.L_x_1913) ;  /* 0x0000001800600947 */ /* 0x000fea0003800000 */
[----:B-----5:R-:W-:Y:S01]  /*143c0*/  ISETP.GE.AND P0, PT, R16, R2, PT ;  /* 0x000000021000720c */ /* 0x020fe20003f06270 */
        /* <DEDUP_REMOVED lines=98> */
.L_x_1917:
[----:B------:R-:W-:Y:S05]  /*149f0*/  BSYNC B0 ;  /* 0x0000000000007941 */ /* 0x000fea0003800000 */
.L_x_1916:
[----:B-----5:R3:W-:Y:S02]  /*14a00*/  STS.128 [R243+0x800], R56 ;  /* 0x00080038f3007388 */ /* 0x0207e40000000c00 */
.L_x_1915:
[----:B------:R-:W-:Y:S05]  /*14a10*/  BSYNC B1 ;  /* 0x0000000000017941 */ /* 0x000fea0003800000 */
.L_x_1914:
        /* <DEDUP_REMOVED lines=100> */
.L_x_1921:
[----:B------:R-:W-:Y:S05]  /*15060*/  BSYNC B0 ;  /* 0x0000000000007941 */ /* 0x000fea0003800000 */
.L_x_1920:
[----:B-----5:R3:W-:Y:S02]  /*15070*/  STS.128 [R243+0x2800], R56 ;  /* 0x00280038f3007388 */ /* 0x0207e40000000c00 */
.L_x_1919:
[----:B------:R-:W-:Y:S05]  /*15080*/  BSYNC B1 ;  /* 0x0000000000017941 */ /* 0x000fea0003800000 */
.L_x_1918:
        /* <DEDUP_REMOVED lines=100> */
.L_x_1925:
[----:B------:R-:W-:Y:S05]  /*156d0*/  BSYNC B0 ;  /* 0x0000000000007941 */ /* 0x000fea0003800000 */
.L_x_1924:
[----:B-----5:R3:W-:Y:S02]  /*156e0*/  STS.128 [R243+0x4800], R56 ;  /* 0x00480038f3007388 */ /* 0x0207e40000000c00 */
.L_x_1923:
[----:B------:R-:W-:Y:S05]  /*156f0*/  BSYNC B1 ;  /* 0x0000000000017941 */ /* 0x000fea0003800000 */
.L_x_1922:
        /* <DEDUP_REMOVED lines=18> */
[----:B------:R-:W-:-:S03]  /*15820*/  LEA R22, P1, R5, R26, 0x1 ;  /* 0x0000001a05167211 */ /* 0x000fc600078208ff */
[----:B--23--:R-:W2:Y:S01]  /*15830*/  LD.E.128 R36, desc[UR6][R36.64+0x180] ;  /* 0x0001800624247980 */ /* 0x00cea2000c101d00 */
[----:B------:R-:W-:-:S05]  /*15840*/  LEA.HI.X R23, R5, R27, R4, 0x1, P1 ;  /* 0x0000001b05177211 */ /* 0x000fca00008f0c04 */
[----:B------:R1:W3:Y:S02]  /*15850*/  LD.E.128 R4, desc[UR6][R22.64] ;  /* 0x0000000616047980 */ /* 0x0002e4000c101d00 */
[----:B-1----:R-:W-:Y:S02]  /*15860*/  MOV R22, RZ ;  /* 0x000000ff00167202 */ /* 0x002fe40000000f00 */
        /* <DEDUP_REMOVED lines=37> */
[----:B------:R-:W-:-:S02]  /*15ac0*/  HADD2.F32 R42, -RZ, R42.H1_H1 ;  /* 0x3000002aff2a7230 */ /* 0x000fc40000004100 */
[----:B------:R-:W-:Y:S01]  /*15ad0*/  @!P0 FADD.FTZ R43, -R43, -RZ ;  /* 0x800000ff2b2b8221 */ /* 0x000fe20000010100 */
[----:B------:R-:W-:Y:S01]  /*15ae0*/  FMUL.FTZ R6, R4, R6 ;  /* 0x0000000604067220 */ /* 0x000fe20000410000 */
[----:B------:R-:W-:Y:S02]  /*15af0*/  HADD2.F32 R38, -RZ, R31.H0_H0 ;  /* 0x2000001fff267230 */ /* 0x000fe40000004100 */
[----:B------:R-:W-:Y:S01]  /*15b00*/  @!P0 FADD.FTZ R44, -R44, -RZ ;  /* 0x800000ff2c2c8221 */ /* 0x000fe20000010100 */
[----:B------:R-:W-:Y:S02]  /*15b10*/  HADD2.F32 R4, -RZ, R40.H0_H0 ;  /* 0x20000028ff047230 */ /* 0x000fe40000004100 */
[----:B------:R-:W-:Y:S01]  /*15b20*/  FMUL.FTZ R58, R58, R43 ;  /* 0x0000002b3a3a7220 */ /* 0x000fe20000410000 */
[--C-:B----4-:R-:W-:Y:S02]  /*15b30*/  HADD2.F32 R37, -RZ, R20.reuse.H0_H0 ;  /* 0x20000014ff257230 */ /* 0x110fe40000004100 */
[----:B------:R-:W-:-:S02]  /*15b40*/  HADD2.F32 R39, -RZ, R20.H1_H1 ;  /* 0x30000014ff277230 */ /* 0x000fc40000004100 */
[--C-:B------:R-:W-:Y:S02]  /*15b50*/  HADD2.F32 R20, -RZ, R21.reuse.H0_H0 ;  /* 0x20000015ff147230 */ /* 0x100fe40000004100 */
        /* <DEDUP_REMOVED lines=28> */
.L_x_1927:
[----:B------:R-:W-:Y:S05]  /*15d20*/  BSYNC B0 ;  /* 0x0000000000007941 */ /* 0x000fea0003800000 */
.L_x_1926:
[----:B-----5:R1:W-:Y:S02]  /*15d30*/  STS.128 [R243+0x6800], R40 ;  /* 0x00680028f3007388 */ /* 0x0203e40000000c00 */
.L_x_1913:
[----:B------:R-:W-:Y:S05]  /*15d40*/  BSYNC B2 ;  /* 0x0000000000027941 */ /* 0x000fea0003800000 */
.L_x_1912:
        /* <DEDUP_REMOVED lines=25> */
[----:B--23--:R-:W2:Y:S01]  /*15ee0*/  LD.E.128 R36, desc[UR6][R36.64] ;  /* 0x0000000624247980 */ /* 0x00cea2000c101d00 */
        /* <DEDUP_REMOVED lines=45> */
[----:B------:R-:W-:Y:S02]  /*161c0*/  HADD2.F32 R38, -RZ, R32.H0_H0 ;  /* 0x20000020ff267230 */ /* 0x000fe40000004100 */
[----:B------:R-:W-:Y:S01]  /*161d0*/  FMUL.FTZ R59, R59, R44 ;  /* 0x0000002c3b3b7220 */ /* 0x000fe20000410000 */
[----:B------:R-:W-:Y:S01]  /*161e0*/  FMUL.FTZ R43, R43, R56 ;  /* 0x000000382b2b7220 */ /* 0x000fe20000410000 */
[----:B---3--:R-:W-:-:S02]  /*161f0*/  HADD2.F32 R37, -RZ, R20.H0_H0 ;  /* 0x20000014ff257230 */ /* 0x008fc40000004100 */
[----:B------:R-:W-:Y:S02]  /*16200*/  HADD2.F32 R39, -RZ, R20.H1_H1 ;  /* 0x30000014ff277230 */ /* 0x000fe40000004100 */
[--C-:B------:R-:W-:Y:S02]  /*16210*/  HADD2.F32 R20, -RZ, R21.reuse.H0_H0 ;  /* 0x20000015ff147230 */ /* 0x100fe40000004100 */
[----:B------:R-:W-:Y:S01]  /*16220*/  FFMA.FTZ R4, R4, R37, R58 ;  /* 0x0000002504047223 */ /* 0x000fe2000001003a */
[----:B------:R-:W-:Y:S02]  /*16230*/  HADD2.F32 R44, -RZ, R21.H1_H1 ;  /* 0x30000015ff2c7230 */ /* 0x000fe40000004100 */
[--C-:B------:R-:W-:Y:S02]  /*16240*/  HADD2.F32 R21, -RZ, R22.reuse.H0_H0 ;  /* 0x20000016ff157230 */ /* 0x100fe40000004100 */
[----:B------:R-:W-:Y:S01]  /*16250*/  FFMA.FTZ R20, R38, R20, R36 ;  /* 0x0000001426147223 */ /* 0x000fe20000010024 */
[----:B------:R-:W-:-:S02]  /*16260*/  HADD2.F32 R56, -RZ, R22.H1_H1 ;  /* 0x30000016ff387230 */ /* 0x000fc40000004100 */
[----:B------:R-:W-:Y:S02]  /*16270*/  HADD2.F32 R22, -RZ, R23.H0_H0 ;  /* 0x20000017ff167230 */ /* 0x000fe40000004100 */
[----:B------:R-:W-:Y:S02]  /*16280*/  HADD2.F32 R37, -RZ, R40.H0_H0 ;  /* 0x20000028ff257230 */ /* 0x000fe40000004100 */
        /* <DEDUP_REMOVED lines=19> */
.L_x_1933:
[----:B------:R-:W-:Y:S05]  /*163c0*/  BSYNC B0 ;  /* 0x0000000000007941 */ /* 0x000fea0003800000 */
.L_x_1932:
[----:B-----5:R1:W-:Y:S02]  /*163d0*/  STS.128 [R243+0x1000], R40 ;  /* 0x00100028f3007388 */ /* 0x0203e40000000c00 */
.L_x_1931:
[----:B------:R-:W-:Y:S05]  /*163e0*/  BSYNC B1 ;  /* 0x0000000000017941 */ /* 0x000fea0003800000 */
.L_x_1930:
        /* <DEDUP_REMOVED lines=98> */
.L_x_1937:
[----:B------:R-:W-:Y:S05]  /*16a10*/  BSYNC B0 ;  /* 0x0000000000007941 */ /* 0x000fea0003800000 */
.L_x_1936:
[----:B-----5:R1:W-:Y:S02]  /*16a20*/  STS.128 [R243+0x3000], R40 ;  /* 0x00300028f3007388 */ /* 0x0203e40000000c00 */
.L_x_1935:
[----:B------:R-:W-:Y:S05]  /*16a30*/  BSYNC B1 ;  /* 0x0000000000017941 */ /* 0x000fea0003800000 */
.L_x_1934:
        /* <DEDUP_REMOVED lines=98> */
.L_x_1941:
[----:B------:R-:W-:Y:S05]  /*17060*/  BSYNC B0 ;  /* 0x0000000000007941 */ /* 0x000fea0003800000 */
.L_x_1940:
[----:B-----5:R1:W-:Y:S02]  /*17070*/  STS.128 [R243+0x5000], R40 ;  /* 0x00500028f3007388 */ /* 0x0203e40000000c00 */
.L_x_1939:
[----:B------:R-:W-:Y:S05]  /*17080*/  BSYNC B1 ;  /* 0x0000000000017941 */ /* 0x000fea0003800000 */
.L_x_1938:
        /* <DEDUP_REMOVED lines=19> */
[----:B-1----:R-:W-:Y:S01]  /*171c0*/  MOV R14, RZ ;  /* 0x000000ff000e7202 */ /* 0x002fe20000000f00 */
[----:B------:R-:W2:Y:S01]  /*171d0*/  LD.E.128 R40, desc[UR6][R40.64+0x180] ;  /* 0x0001800628287980 */ /* 0x000ea2000c101d00 */
[----:B------:R-:W-:Y:S02]  /*171e0*/  LEA.HI.X R23, R5, R27, R4, 0x1, P1 ;  /* 0x0000001b05177211 */ /* 0x000fe400008f0c04 */
[----:B------:R-:W-:-:S03]  /*171f0*/  @P0 IADD3 R14, -R3, RZ, RZ ;  /* 0x000000ff030e0210 */ /* 0x000fc60007ffe1ff */
[----:B------:R-:W3:Y:S01]  /*17200*/  LD.E.128 R4, desc[UR6][R22.64] ;  /* 0x0000000616047980 */ /* 0x000ee2000c101d00 */
        /* <DEDUP_REMOVED lines=12> */
[--C-:B---3--:R-:W-:Y:S02]  /*172d0*/  HADD2.F32 R40, -RZ, R4.reuse.H0_H0 ;  /* 0x20000004ff287230 */ /* 0x108fe40000004100 */
        /* <DEDUP_REMOVED lines=32> */
[--C-:B----4-:R-:W-:Y:S02]  /*174e0*/  HADD2.F32 R32, -RZ, R20.reuse.H0_H0 ;  /* 0x20000014ff207230 */ /* 0x110fe40000004100 */
        /* <DEDUP_REMOVED lines=31> */
.L_x_1943:
[----:B------:R-:W-:Y:S05]  /*176e0*/  BSYNC B0 ;  /* 0x0000000000007941 */ /* 0x000fea0003800000 */
.L_x_1942:
[----:B-----5:R2:W-:Y:S02]  /*176f0*/  STS.128 [R243+0x7000], R36 ;  /* 0x00700024f3007388 */ /* 0x0205e40000000c00 */
.L_x_1929:
[----:B------:R-:W-:Y:S05]  /*17700*/  BSYNC B2 ;  /* 0x0000000000027941 */ /* 0x000fea0003800000 */
.L_x_1928:
[----:B------:R-:W-:-:S05]  /*17710*/  VIADD R32, R160, 0x30 ;  /* 0x00000030a0207836 */ /* 0x000fca0000000000 */
[----:B------:R-:W-:-:S04]  /*17720*/  ISETP.GE.AND P0, PT, R32, R13, PT ;  /* 0x0000000d2000720c */ /* 0x000fc80003f06270 */
[----:B------:R-:W-:-:S13]  /*17730*/  ISETP.LT.OR P0, PT, R45, -0x187, P0 ;  /* 0xfffffe792d00780c */ /* 0x000fda0000701670 */
[----:B------:R-:W-:Y:S05]  /*17740*/  @P0 BRA `(.L_x_1881) ;  /* 0x0000002000e80947 */ /* 0x000fea0003800000 */
[----:B-----5:R-:W-:Y:S01]  /*17750*/  ISETP.GE.AND P0, PT, R16, R2, PT ;  /* 0x000000021000720c */ /* 0x020fe20003f06270 */
[----:B------:R-:W-:-:S12]  /*17760*/  BSSY B1, `(.L_x_1944) ;  /* 0x0000067000017945 */ /* 0x000fd80003800000 */
[----:B------:R1:W-:Y:S01]  /*17770*/  @P0 STS.128 [R243+0x1800], RZ ;  /* 0x001800fff3000388 */ /* 0x0003e20000000c00 */
[----:B------:R-:W-:Y:S05]  /*17780*/  @P0 BRA `(.L_x_1945) ;  /* 0x0000000400900947 */ /* 0x000fea0003800000 */
[----:B-123--:R1:W5:Y:S01]  /*17790*/  LD.E.128 R36, desc[UR6][R28.64] ;  /* 0x000000061c247980 */ /* 0x00e362000c101d00 */
        /* <DEDUP_REMOVED lines=22> */
[----:B------:R-:W-:-:S04]  /*17900*/  LEA R20, P1, R14, R24, 0x1 ;  /* 0x000000180e147211 */ /* 0x000fc800078208ff */
[----:B------:R-:W-:-:S06]  /*17910*/  LEA.HI.X R21, R14, R25, R13, 0x1, P1 ;  /* 0x000000190e157211 */ /* 0x000fcc00008f0c0d */
[----:B------:R-:W4:Y:S01]  /*17920*/  LD.E.128 R20, desc[UR6][R20.64] ;  /* 0x0000000614147980 */ /* 0x000f22000c101d00 */
[----:B-----5:R-:W-:Y:S02]  /*17930*/  MOV R13, R37 ;  /* 0x00000025000d7202 */ /* 0x020fe40000000f00 */
[----:B------:R-:W-:Y:S02]  /*17940*/  MOV R14, R39 ;  /* 0x00000027000e7202 */ /* 0x000fe40000000f00 */
[----:B---3--:R-:W-:Y:S02]  /*17950*/  MOV R17, R38 ;  /* 0x0000002600117202 */ /* 0x008fe40000000f00 */
[----:B------:R-:W-:Y:S02]  /*17960*/  MOV R15, R36 ;  /* 0x00000024000f7202 */ /* 0x000fe40000000f00 */
[----:B--2---:R-:W-:Y:S02]  /*17970*/  MOV R16, R40 ;  /* 0x0000002800107202 */ /* 0x004fe40000000f00 */
[----:B------:R-:W-:Y:S01]  /*17980*/  MOV R37, R41 ;  /* 0x0000002900257202 */ /* 0x000fe20000000f00 */
[----:B----4-:R-:W-:-:S02]  /*17990*/  HADD2.F32 R38, -RZ, R4.H0_H0 ;  /* 0x20000004ff267230 */ /* 0x010fc40000004100 */
[----:B------:R-:W-:Y:S02]  /*179a0*/  HADD2.F32 R40, -RZ, R4.H1_H1 ;  /* 0x30000004ff287230 */ /* 0x000fe40000004100 */
[--C-:B------:R-:W-:Y:S01]  /*179b0*/  HADD2.F32 R4, -RZ, R5.reuse.H0_H0 ;  /* 0x20000005ff047230 */ /* 0x100fe20000004100 */
[----:B------:R-:W-:Y:S01]  /*179c0*/  MOV R39, R43 ;  /* 0x0000002b00277202 */ /* 0x000fe20000000f00 */
[--C-:B------:R-:W-:Y:S01]  /*179d0*/  HADD2.F32 R43, -RZ, R16.reuse.H0_H0 ;  /* 0x20000010ff2b7230 */ /* 0x100fe20000004100 */
[----:B------:R-:W-:Y:S01]  /*179e0*/  MOV R36, R42 ;  /* 0x0000002a00247202 */ /* 0x000fe20000000f00 */
        /* <DEDUP_REMOVED lines=26> */
[--C-:B------:R-:W-:Y:S02]  /*17b90*/  HADD2.F32 R15, -RZ, R20.reuse.H0_H0 ;  /* 0x20000014ff0f7230 */ /* 0x100fe40000004100 */
[----:B------:R-:W-:Y:S02]  /*17ba0*/  HADD2.F32 R39, -RZ, R20.H1_H1 ;  /* 0x30000014ff277230 */ /* 0x000fe40000004100 */
[----:B------:R-:W-:Y:S01]  /*17bb0*/  @!P0 FADD.FTZ R41, -R41, -RZ ;  /* 0x800000ff29298221 */ /* 0x000fe20000010100 */
[----:B------:R-:W-:Y:S02]  /*17bc0*/  HADD2.F32 R37, -RZ, R37.H1_H1 ;  /* 0x30000025ff257230 */ /* 0x000fe40000004100 */
[----:B------:R-:W-:-:S02]  /*17bd0*/  HADD2.F32 R36, -RZ, R13.H0_H0 ;  /* 0x2000000dff247230 */ /* 0x000fc40000004100 */
[--C-:B------:R-:W-:Y:S02]  /*17be0*/  HADD2.F32 R20, -RZ, R21.reuse.H0_H0 ;  /* 0x20000015ff147230 */ /* 0x100fe40000004100 */
[----:B------:R-:W-:Y:S01]  /*17bf0*/  FMUL.FTZ R44, R44, R40 ;  /* 0x000000282c2c7220 */ /* 0x000fe20000410000 */
[----:B------:R-:W-:Y:S01]  /*17c00*/  FFMA.FTZ R4, R4, R15, R43 ;  /* 0x0000000f04047223 */ /* 0x000fe2000001002b */
[----:B------:R-:W-:Y:S01]  /*17c10*/  FMUL.FTZ R37, R37, R41 ;  /* 0x0000002925257220 */ /* 0x000fe20000410000 */
[----:B------:R-:W-:Y:S02]  /*17c20*/  HADD2.F32 R40, -RZ, R21.H1_H1 ;  /* 0x30000015ff287230 */ /* 0x000fe40000004100 */
        /* <DEDUP_REMOVED lines=24> */
.L_x_1947:
[----:B------:R-:W-:Y:S05]  /*17db0*/  BSYNC B0 ;  /* 0x0000000000007941 */ /* 0x000fea0003800000 */
.L_x_1946:
[----:B-----5:R2:W-:Y:S02]  /*17dc0*/  STS.128 [R243+0x1800], R36 ;  /* 0x00180024f3007388 */ /* 0x0205e40000000c00 */
.L_x_1945:
[----:B------:R-:W-:Y:S05]  /*17dd0*/  BSYNC B1 ;  /* 0x0000000000017941 */ /* 0x000fea0003800000 */
.L_x_1944:
        /* <DEDUP_REMOVED lines=19> */
[----:B-1----:R-:W-:Y:S01]  /*17f10*/  LEA R14, P1, R5, R26, 0x1 ;  /* 0x0000001a050e7211 */ /* 0x002fe200078208ff */
[----:B--2---:R-:W-:-:S03]  /*17f20*/  IMAD.WIDE R36, R6, 0x2, R28 ;  /* 0x0000000206247825 */ /* 0x004fc600078e021c */
[----:B------:R-:W-:-:S03]  /*17f30*/  LEA.HI.X R15, R5, R27, R4, 0x1, P1 ;  /* 0x0000001b050f7211 */ /* 0x000fc600008f0c04 */
[----:B---3--:R-:W2:Y:S04]  /*17f40*/  LD.E.128 R36, desc[UR6][R36.64+0x80] ;  /* 0x0000800624247980 */ /* 0x008ea8000c101d00 */
        /* <DEDUP_REMOVED lines=10> */
[----:B--2---:R-:W-:Y:S02]  /*17ff0*/  MOV R21, R36 ;  /* 0x0000002400157202 */ /* 0x004fe40000000f00 */
[----:B------:R-:W-:Y:S02]  /*18000*/  MOV R23, R38 ;  /* 0x0000002600177202 */ /* 0x000fe40000000f00 */
[----:B------:R-:W-:Y:S01]  /*18010*/  MOV R36, R37 ;  /* 0x0000002500247202 */ /* 0x000fe20000000f00 */
[--C-:B---3--:R-:W-:Y:S01]  /*18020*/  HADD2.F32 R37, -RZ, R4.reuse.H0_H0 ;  /* 0x20000004ff257230 */ /* 0x108fe20000004100 */
        /* <DEDUP_REMOVED lines=20> */
[--C-:B------:R-:W-:Y:S02]  /*18170*/  HADD2.F32 R37, -RZ, R23.reuse.H0_H0 ;  /* 0x20000017ff257230 */ /* 0x100fe40000004100 */
        /* <DEDUP_REMOVED lines=42> */
.L_x_1951:
[----:B------:R-:W-:Y:S05]  /*18420*/  BSYNC B0 ;  /* 0x0000000000007941 */ /* 0x000fea0003800000 */
.L_x_1950:
[----:B-----5:R1:W-:Y:S02]  /*18430*/  STS.128 [R243+0x3800], R20 ;  /* 0x00380014f3007388 */ /* 0x0203e40000000c00 */
.L_x_1949:
[----:B------:R-:W-:Y:S05]  /*18440*/  BSYNC B1 ;  /* 0x0000000000017941 */ /* 0x000fea0003800000 */
.L_x_1948:
        /* <DEDUP_REMOVED lines=71> */
[----:B------:R-:W-:Y:S02]  /*188c0*/  HADD2.F32 R23, -RZ, R23.H1_H1 ;  /* 0x30000017ff177230 */ /* 0x000fe40000004100 */
[--C-:B---3--:R-:W-:Y:S02]  /*188d0*/  HADD2.F32 R17, -RZ, R12.reuse.H0_H0 ;  /* 0x2000000cff117230 */ /* 0x108fe40000004100 */
[----:B------:R-:W-:Y:S02]  /*188e0*/  HADD2.F32 R37, -RZ, R12.H1_H1 ;  /* 0x3000000cff257230 */ /* 0x000fe40000004100 */
[----:B------:R-:W-:Y:S01]  /*188f0*/  FMUL.FTZ R23, R23, R39 ;  /* 0x0000002717177220 */ /* 0x000fe20000410000 */
[----:B------:R-:W-:Y:S02]  /*18900*/  HADD2.F32 R22, -RZ, R11.H0_H0 ;  /* 0x2000000bff167230 */ /* 0x000fe40000004100 */
[----:B------:R-:W-:Y:S01]  /*18910*/  FFMA.FTZ R4, R4, R17, R41 ;  /* 0x0000001104047223 */ /* 0x000fe20000010029 */
[----:B------:R-:W-:-:S02]  /*18920*/  HADD2.F32 R12, -RZ, R13.H0_H0 ;  /* 0x2000000dff0c7230 */ /* 0x000fc40000004100 */
[----:B------:R-:W-:Y:S01]  /*18930*/  FFMA.FTZ R36, R36, R37, R42 ;  /* 0x0000002524247223 */ /* 0x000fe2000001002a */
[----:B------:R-:W-:Y:S02]  /*18940*/  HADD2.F32 R38, -RZ, R13.H1_H1 ;  /* 0x3000000dff267230 */ /* 0x000fe40000004100 */
[--C-:B------:R-:W-:Y:S02]  /*18950*/  HADD2.F32 R13, -RZ, R14.reuse.H0_H0 ;  /* 0x2000000eff0d7230 */ /* 0x100fe40000004100 */
[----:B------:R-:W-:Y:S01]  /*18960*/  FFMA.FTZ R12, R22, R12, R20 ;  /* 0x0000000c160c7223 */ /* 0x000fe20000010014 */
[----:B------:R-:W-:Y:S01]  /*18970*/  HADD2.F32 R39, -RZ, R14.H1_H1 ;  /* 0x3000000eff277230 */ /* 0x000fe20000004100 */
[----:B------:R-:W-:Y:S01]  /*18980*/  F2FP.F16.F32.PACK_AB R4, R36, R4 ;  /* 0x000000042404723e */ /* 0x000fe200000000ff */
[----:B------:R-:W-:Y:S02]  /*18990*/  HADD2.F32 R17, -RZ, R11.H1_H1 ;  /* 0x3000000bff117230 */ /* 0x000fe40000004100 */
[----:B------:R-:W-:-:S02]  /*189a0*/  HADD2.F32 R14, -RZ, R15.H0_H0 ;  /* 0x2000000fff0e7230 */ /* 0x000fc40000004100 */
[----:B------:R-:W-:Y:S02]  /*189b0*/  HADD2.F32 R11, -RZ, R21.H0_H0 ;  /* 0x20000015ff0b7230 */ /* 0x000fe40000004100 */
[----:B------:R-:W-:Y:S01]  /*189c0*/  FFMA.FTZ R17, R17, R38, R23 ;  /* 0x0000002611117223 */ /* 0x000fe20000010017 */
[--C-:B------:R-:W-:Y:S02]  /*189d0*/  HADD2.F32 R20, -RZ, R16.reuse.H0_H0 ;  /* 0x20000010ff147230 */ /* 0x100fe40000004100 */
[----:B------:R-:W-:Y:S02]  /*189e0*/  HADD2.F32 R15, -RZ, R15.H1_H1 ;  /* 0x3000000fff0f7230 */ /* 0x000fe40000004100 */
[----:B------:R-:W-:Y:S01]  /*189f0*/  FFMA.FTZ R5, R11, R13, R5 ;  /* 0x0000000d0b057223 */ /* 0x000fe20000010005 */
[----:B------:R-:W-:Y:S02]  /*18a00*/  HADD2.F32 R21, -RZ, R21.H1_H1 ;  /* 0x30000015ff157230 */ /* 0x000fe40000004100 */
[----:B------:R-:W-:Y:S01]  /*18a10*/  FFMA.FTZ R6, R20, R14, R6 ;  /* 0x0000000e14067223 */ /* 0x000fe20000010006 */
[----:B------:R-:W-:Y:S01]  /*18a20*/  HADD2.F32 R16, -RZ, R16.H1_H1 ;  /* 0x30000010ff107230 */ /* 0x000fe20000004100 */
[----:B------:R-:W-:Y:S01]  /*18a30*/  F2FP.F16.F32.PACK_AB R12, R17, R12 ;  /* 0x0000000c110c723e */ /* 0x000fe200000000ff */
[----:B------:R-:W-:Y:S01]  /*18a40*/  FFMA.FTZ R21, R21, R39, R40 ;  /* 0x0000002715157223 */ /* 0x000fe20000010028 */
[----:B------:R-:W-:-:S02]  /*18a50*/  MOV R20, R4 ;  /* 0x0000000400147202 */ /* 0x000fc40000000f00 */
[----:B------:R-:W-:Y:S02]  /*18a60*/  FFMA.FTZ R7, R16, R15, R7 ;  /* 0x0000000f10077223 */ /* 0x000fe40000010007 */
[----:B------:R-:W-:-:S03]  /*18a70*/  F2FP.F16.F32.PACK_AB R5, R21, R5 ;  /* 0x000000051505723e */ /* 0x000fc600000000ff */
[----:B------:R-:W-:Y:S02]  /*18a80*/  F2FP.F16.F32.PACK_AB R6, R7, R6 ;  /* 0x000000060706723e */ /* 0x000fe400000000ff */
[----:B------:R-:W-:Y:S02]  /*18a90*/  MOV R21, R12 ;  /* 0x0000000c00157202 */ /* 0x000fe40000000f00 */
[----:B------:R-:W-:Y:S02]  /*18aa0*/  MOV R22, R5 ;  /* 0x0000000500167202 */ /* 0x000fe40000000f00 */
[----:B------:R-:W-:Y:S02]  /*18ab0*/  MOV R23, R6 ;  /* 0x0000000600177202 */ /* 0x000fe40000000f00 */
.L_x_1955:
[----:B------:R-:W-:Y:S05]  /*18ac0*/  BSYNC B0 ;  /* 0x0000000000007941 */ /* 0x000fea0003800000 */
.L_x_1954:
[----:B-----5:R1:W-:Y:S02]  /*18ad0*/  STS.128 [R243+0x5800], R20 ;  /* 0x00580014f3007388 */ /* 0x0203e40000000c00 */
.L_x_1953:
[----:B------:R-:W-:Y:S05]  /*18ae0*/  BSYNC B1 ;  /* 0x0000000000017941 */ /* 0x000fea0003800000 */
.L_x_1952:
[----:B------:R-:W-:-:S13]  /*18af0*/  ISETP.GE.AND P0, PT, R10, R2, PT ;  /* 0x000000020a00720c */ /* 0x000fda0003f06270 */
[----:B------:R1:W-:Y:S01]  /*18b00*/  @P0 STS.128 [R243+0x7800], RZ ;  /* 0x007800fff3000388 */ /* 0x0003e20000000c00 */
[----:B------:R-:W-:Y:S05]  /*18b10*/  @P0 BRA `(.L_x_1881) ;  /* 0x0000000c00f40947 */ /* 0x000fea0003800000 */
[----:B-1----:R1:W5:Y:S01]  /*18b20*/  LD.E.128 R12, desc[UR6][R28.64+0x180] ;  /* 0x000180061c0c7980 */ /* 0x002362000c101d00 */
        /* <DEDUP_REMOVED lines=20> */
[----:B------:R-:W2:Y:S01]  /*18c70*/  LD.E.128 R20, desc[UR6][R6.64] ;  /* 0x0000000606147980 */ /* 0x000ea2000c101d00 */
[----:B------:R-:W-:-:S04]  /*18c80*/  @P0 IADD3 R0, -R3, RZ, RZ ;  /* 0x000000ff03000210 */ /* 0x000fc80007ffe1ff */
[----:B------:R-:W-:-:S04]  /*18c90*/  IADD3 R8, P1, R0, R8, RZ ;  /* 0x0000000800087210 */ /* 0x000fc80007f3e0ff */
[----:B------:R-:W-:Y:S01]  /*18ca0*/  LEA.HI.X.SX32 R0, R0, R9, 0x1, P1 ;  /* 0x0000000900007211 */ /* 0x000fe200008f0eff */
[----:B------:R3:W4:Y:S02]  /*18cb0*/  LD.E.128 R4, desc[UR6][R10.64] ;  /* 0x000000060a047980 */ /* 0x000724000c101d00 */
        /* <DEDUP_REMOVED lines=15> */
[--C-:B----4-:R-:W-:Y:S02]  /*18db0*/  HADD2.F32 R16, -RZ, R4.reuse.H0_H0 ;  /* 0x20000004ff107230 */ /* 0x110fe40000004100 */
        /* <DEDUP_REMOVED lines=59> */
.L_x_1957:
[----:B------:R-:W-:Y:S05]  /*19170*/  BSYNC B0 ;  /* 0x0000000000007941 */ /* 0x000fea0003800000 */
.L_x_1956:
[----:B-----5:R1:W-:Y:S01]  /*19180*/  STS.128 [R243+0x7800], R12 ;  /* 0x0078000cf3007388 */ /* 0x0203e20000000c00 */
[----:B------:R-:W-:Y:S05]  /*19190*/  BRA `(.L_x_1881) ;  /* 0x0000000800547947 */ /* 0x000fea0003800000 */
.L_x_1831:
        /* <DEDUP_REMOVED lines=13> */
[CC--:B------:R-:W-:Y:S01]  /*19270*/  @!P6 LEA R10, P4, R166.reuse, R172.reuse, 0x1 ;  /* 0x000000aca60ae211 */ /* 0x0c0fe200078808ff */
        /* <DEDUP_REMOVED lines=28> */
.L_x_1959:
[----:B------:R-:W-:Y:S05]  /*19440*/  BSYNC B0 ;  /* 0x0000000000007941 */ /* 0x000fea0003800000 */
.L_x_1958:
[----:B------:R-:W-:Y:S01]  /*19450*/  BSSY B0, `(.L_x_1960) ;  /* 0x0000023000007945 */ /* 0x000fe20003800000 */
[----:B------:R-:W-:-:S03]  /*19460*/  ISETP.GE.AND P6, PT, R32, R0, PT ;  /* 0x000000002000720c */ /* 0x000fc60003fc6270 */
[----:B------:R-:W-:Y:S10]  /*19470*/  @P3 BRA `(.L_x_1961) ;  /* 0x0000000000803947 */ /* 0x000ff40003800000 */
[----:B------:R-:W-:Y:S02]  /*19480*/  ISETP.GE.AND P4, PT, R16, R155, PT ;  /* 0x0000009b1000720c */ /* 0x000fe40003f86270 */
[----:B------:R-:W-:-:S05]  /*19490*/  IADD3 R5, P3, R5, R166, RZ ;  /* 0x000000a605057210 */ /* 0x000fca0007f7e0ff */
[----:B------:R-:W-:-:S06]  /*194a0*/  IMAD.X R3, R3, 0x1, R169, P3 ;  /* 0x0000000103037824 */ /* 0x000fcc00018e06a9 */
[CC--:B-1----:R-:W-:Y:S01]  /*194b0*/  @!P4 LEA R10, P3, R5.reuse, R172.reuse, 0x1 ;  /* 0x000000ac050ac211 */ /* 0x0c2fe200078608ff */
        /* <DEDUP_REMOVED lines=28> */
.L_x_1961:
[----:B------:R-:W-:Y:S05]  /*19680*/  BSYNC B0 ;  /* 0x0000000000007941 */ /* 0x000fea0003800000 */
.L_x_1960:
[----:B------:R-:W-:Y:S04]  /*19690*/  BSSY B0, `(.L_x_1962) ;  /* 0x0000022000007945 */ /* 0x000fe80003800000 */
[----:B------:R-:W-:Y:S05]  /*196a0*/  @P5 BRA `(.L_x_1963) ;  /* 0x0000000000805947 */ /* 0x000fea0003800000 */
[----:B------:R-:W-:Y:S02]  /*196b0*/  ISETP.GE.AND P5, PT, R16, R155, PT ;  /* 0x0000009b1000720c */ /* 0x000fe40003fa6270 */
[----:B----4-:R-:W-:-:S04]  /*196c0*/  LEA R2, P3, R170, R166, 0x5 ;  /* 0x000000a6aa027211 */ /* 0x010fc800078628ff */
[----:B------:R-:W-:Y:S02]  /*196d0*/  LEA.HI.X R0, R170, R169, R171, 0x5, P3 ;  /* 0x000000a9aa007211 */ /* 0x000fe400018f2cab */
[----:B-123--:R-:W-:-:S04]  /*196e0*/  @!P0 LEA R6, P4, R2, R172, 0x1 ;  /* 0x000000ac02068211 */ /* 0x00efc800078808ff */
        /* <DEDUP_REMOVED lines=28> */
.L_x_1963:
[----:B------:R-:W-:Y:S05]  /*198b0*/  BSYNC B0 ;  /* 0x0000000000007941 */ /* 0x000fea0003800000 */
.L_x_1962:
[----:B------:R-:W-:Y:S05]  /*198c0*/  @P6 BRA `(.L_x_1881) ;  /* 0x0000000000886947 */ /* 0x000fea0003800000 */
[----:B------:R-:W-:Y:S01]  /*198d0*/  ISETP.GE.AND P5, PT, R16, R155, PT ;  /* 0x0000009b1000720c */ /* 0x000fe20003fa6270 */
[----:B------:R-:W-:Y:S02]  /*198e0*/  IMAD.MOV.U32 R167, RZ, RZ, R169 ;  /* 0x000000ffffa77224 */ /* 0x000fe400078e00a9 */
[----:B------:R-:W-:Y:S02]  /*198f0*/  IMAD R0, R171, 0x30, RZ ;  /* 0x00000030ab007824 */ /* 0x000fe400078e02ff */
[----:B------:R-:W-:-:S04]  /*19900*/  IMAD.WIDE.U32 R170, R170, 0x30, R166 ;  /* 0x00000030aaaa7825 */ /* 0x000fc800078e00a6 */
[----:B------:R-:W-:Y:S01]  /*19910*/  IMAD.IADD R0, R0, 0x1, R171 ;  /* 0x0000000100007824 */ /* 0x000fe200078e02ab */
[CC--:B-1----:R-:W-:Y:S02]  /*19920*/  @!P0 LEA R4, P4, R170.reuse, R172.reuse, 0x1 ;  /* 0x000000acaa048211 */ /* 0x0c2fe400078808ff */
        /* <DEDUP_REMOVED lines=28> */
.L_x_1881:
[----:B------:R-:W-:Y:S05]  /*19af0*/  BSYNC B3 ;  /* 0x0000000000037941 */ /* 0x000fea0003800000 */
.L_x_1830:
[----:B------:R-:W-:Y:S01]  /*19b00*/  VIADD R246, R165, 0xffffffff ;  /* 0xffffffffa5f67836 */ /* 0x000fe20000000000 */
[----:B------:R-:W-:Y:S01]  /*19b10*/  BSSY B0, `(.L_x_1964) ;  /* 0x0000029000007945 */ /* 0x000fe20003800000 */
[----:B-1--45:R-:W-:Y:S01]  /*19b20*/  IMAD.SHL.U32 R2, R54, 0x40, RZ ;  /* 0x0000004036027824 */ /* 0x032fe200078e00ff */
        /* <DEDUP_REMOVED lines=39> */
.L_x_1965:
[----:B------:R-:W-:Y:S05]  /*19da0*/  BSYNC B0 ;  /* 0x0000000000007941 */ /* 0x000fea0003800000 */
.L_x_1964:
        /* <DEDUP_REMOVED lines=9> */
[----:B--2---:R-:W-:Y:S02]  /*19e40*/  @!P6 LEA R12, P2, R233, R237, 0x1 ;  /* 0x000000ede90ce211 */ /* 0x004fe400078408ff */
        /* <DEDUP_REMOVED lines=27> */
.L_x_1967:
[----:B------:R-:W-:Y:S05]  /*1a000*/  BSYNC B0 ;  /* 0x0000000000007941 */ /* 0x000fea0003800000 */
.L_x_1966:
        /* <DEDUP_REMOVED lines=39> */
.L_x_1969:
[----:B------:R-:W-:Y:S05]  /*1a280*/  BSYNC B0 ;  /* 0x0000000000007941 */ /* 0x000fea0003800000 */
.L_x_1968:
        /* <DEDUP_REMOVED lines=42> */
.L_x_1971:
[----:B------:R-:W-:Y:S05]  /*1a530*/  BSYNC B0 ;  /* 0x0000000000007941 */ /* 0x000fea0003800000 */
.L_x_1970:
        /* <DEDUP_REMOVED lines=54> */
.L_x_1973:
[----:B------:R-:W-:Y:S05]  /*1a8a0*/  BSYNC B0 ;  /* 0x0000000000007941 */ /* 0x000fea0003800000 */
.L_x_1972:
        /* <DEDUP_REMOVED lines=39> */
.L_x_1975:
[----:B------:R-:W-:Y:S05]  /*1ab20*/  BSYNC B0 ;  /* 0x0000000000007941 */ /* 0x000fea0003800000 */
.L_x_1974:
        /* <DEDUP_REMOVED lines=41> */
.L_x_1977:
[----:B------:R-:W-:Y:S05]  /*1adc0*/  BSYNC B0 ;  /* 0x0000000000007941 */ /* 0x000fea0003800000 */
.L_x_1976:
        /* <DEDUP_REMOVED lines=53> */
.L_x_1979:
[----:B------:R-:W-:Y:S05]  /*1b120*/  BSYNC B0 ;  /* 0x0000000000007941 */ /* 0x000fea0003800000 */
.L_x_1978:
[----:B-12---:R-:W-:Y:S01]  /*1b130*/  LDSM.16.M88.4 R12, [R226] ;  /* 0x00000000e20c783b */ /* 0x006fe20000000200 */
[----:B------:R-:W-:Y:S01]  /*1b140*/  R2P PR, R54, 0x6 ;  /* 0x0000000636007804 */ /* 0x000fe20000000000 */
[C---:B------:R-:W-:Y:S01]  /*1b150*/  VIADD R0, R225.reuse, 0x8000 ;  /* 0x00008000e1007836 */ /* 0x040fe20000000000 */
[----:B------:R-:W-:Y:S01]  /*1b160*/  ISETP.GT.AND P6, PT, R246, R235, PT ;  /* 0x000000ebf600720c */ /* 0x000fe20003fc4270 */
[----:B---3--:R-:W1:Y:S01]  /*1b170*/  LDSM.16.M88.4 R40, [R225+0x8000] ;  /* 0x00800000e128783b */ /* 0x008e620000000200 */
[----:B------:R-:W-:Y:S01]  /*1b180*/  VIADD R223, R225, 0x8020 ;  /* 0x00008020e1df7836 */ /* 0x000fe20000000000 */
[----:B------:R-:W-:Y:S01]  /*1b190*/  ISETP.NE.U32.AND P0, PT, R244, RZ, PT ;  /* 0x000000fff400720c */ /* 0x000fe20003f05070 */
[--C-:B------:R-:W-:Y:S01]  /*1b1a0*/  IMAD R224, R34, 0x2, R226.reuse ;  /* 0x0000000222e07824 */ /* 0x100fe200078e02e2 */
[----:B------:R-:W2:Y:S01]  /*1b1b0*/  LDSM.16.M88.4 R28, [R225+0x8800] ;  /* 0x00880000e11c783b */ /* 0x000ea20000000200 */
[----:B------:R-:W-:Y:S01]  /*1b1c0*/  IMAD R222, R33, 0x2, R226 ;  /* 0x0000000221de7824 */ /* 0x000fe200078e02e2 */
[----:B------:R-:W-:Y:S01]  /*1b1d0*/  BSSY B1, `(.L_x_1980) ;  /* 0x00001b3000017945 */ /* 0x000fe20003800000 */
[----:B------:R-:W-:Y:S01]  /*1b1e0*/  IMAD.SHL.U32 R45, R45, 0x2, RZ ;  /* 0x000000022d2d7824 */ /* 0x000fe200078e00ff */
[----:B------:R-:W3:Y:S01]  /*1b1f0*/  LDSM.16.M88.4 R20, [R225+0x9000] ;  /* 0x00900000e114783b */ /* 0x000ee20000000200 */
[----:B------:R-:W-:-:S02]  /*1b200*/  LEA R221, R33, R224, 0x1 ;  /* 0x000000e021dd7211 */ /* 0x000fc400078e08ff */
[----:B------:R-:W-:Y:S01]  /*1b210*/  @P1 IADD3 R223, R0, -0x20, RZ ;  /* 0xffffffe000df1810 */ /* 0x000fe20007ffe0ff */
[----:B------:R-:W4:Y:S01]  /*1b220*/  LDSM.16.M88.4 R68, [R225+0x9800] ;  /* 0x00980000e144783b */ /* 0x000f220000000200 */
[----:B------:R-:W-:Y:S01]  /*1b230*/  IMAD.MOV.U32 R0, RZ, RZ, 0x40 ;  /* 0x00000040ff007424 */ /* 0x000fe200078e00ff */
[----:B------:R-:W-:Y:S02]  /*1b240*/  ISETP.NE.AND.EX P0, PT, R245, RZ, PT, P0 ;  /* 0x000000fff500720c */ /* 0x000fe40003f05300 */
[----:B------:R-:W-:Y:S01]  /*1b250*/  LDSM.16.M88.4 R8, [R224] ;  /* 0x00000000e008783b */ /* 0x000fe20000000200 */
[C---:B------:R-:W-:Y:S01]  /*1b260*/  VIADD R219, R223.reuse, 0x800 ;  /* 0x00000800dfdb7836 */ /* 0x040fe20000000000 */
[----:B------:R-:W-:Y:S01]  /*1b270*/  SEL R0, R0, 0xffffffc0, !P2 ;  /* 0xffffffc000007807 */ /* 0x000fe20005000000 */
[C---:B------:R-:W-:Y:S01]  /*1b280*/  VIADD R217, R223.reuse, 0x1800 ;  /* 0x00001800dfd97836 */ /* 0x040fe20000000000 */
[----:B------:R-:W4:Y:S01]  /*1b290*/  LDSM.16.M88.4 R60, [R223] ;  /* 0x00000000df3c783b */ /* 0x000f220000000200 */
[C---:B------:R-:W-:Y:S01]  /*1b2a0*/  IADD3 R218, R223.reuse, 0x1000, RZ ;  /* 0x00001000dfda7810 */ /* 0x040fe20007ffe0ff */
[C---:B------:R-:W-:Y:S01]  /*1b2b0*/  VIADD R215, R223.reuse, 0x2000 ;  /* 0x00002000dfd77836 */ /* 0x040fe20000000000 */
[----:B------:R-:W-:Y:S01]  /*1b2c0*/  IADD3 R214, R223, 0x2800, RZ ;  /* 0x00002800dfd67810 */ /* 0x000fe20007ffe0ff */
[----:B------:R-:W4:Y:S01]  /*1b2d0*/  LDSM.16.M88.4 R4, [R223+0x800] ;  /* 0x00080000df04783b */ /* 0x000f220000000200 */
[----:B------:R-:W-:Y:S01]  /*1b2e0*/  IMAD.IADD R220, R225, 0x1, R0 ;  /* 0x00000001e1dc7824 */ /* 0x000fe200078e0200 */
[C---:B------:R-:W-:Y:S01]  /*1b2f0*/  IADD3 R211, R223.reuse, 0x4000, RZ ;  /* 0x00004000dfd37810 */ /* 0x040fe20007ffe0ff */
[----:B------:R-:W-:Y:S01]  /*1b300*/  IMAD.IADD R216, R0, 0x1, R223 ;  /* 0x0000000100d87824 */ /* 0x000fe200078e02df */
[----:B------:R-:W4:Y:S01]  /*1b310*/  LDSM.16.M88.4 R92, [R223+0x1000] ;  /* 0x00100000df5c783b */ /* 0x000f220000000200 */
[----:B------:R-:W-:Y:S01]  /*1b320*/  SHF.R.S32.HI R0, RZ, 0x1f, R50 ;  /* 0x0000001fff007819 */ /* 0x000fe20000011432 */
[C---:B------:R-:W-:Y:S01]  /*1b330*/  VIADD R213, R223.reuse, 0x3000 ;  /* 0x00003000dfd57836 */ /* 0x040fe20000000000 */
[C---:B------:R-:W-:Y:S01]  /*1b340*/  IADD3 R208, R223.reuse, 0x5800, RZ ;  /* 0x00005800dfd07810 */ /* 0x040fe20007ffe0ff */
[----:B------:R-:W4:Y:S01]  /*1b350*/  LDSM.16.M88.4 R64, [R223+0x1800] ;  /* 0x00180000df40783b */ /* 0x000f220000000200 */
[----:B------:R-:W-:Y:S01]  /*1b360*/  LEA.HI R0, R0, R50, RZ, 0x2 ;  /* 0x0000003200007211 */ /* 0x000fe200078f10ff */
[C---:B------:R-:W-:Y:S01]  /*1b370*/  VIADD R212, R223.reuse, 0x3800 ;  /* 0x00003800dfd47836 */ /* 0x040fe20000000000 */
[C---:B------:R-:W-:Y:S01]  /*1b380*/  IADD3 R205, R223.reuse, 0x7000, RZ ;  /* 0x00007000dfcd7810 */ /* 0x040fe20007ffe0ff */
[----:B------:R-:W-:Y:S01]  /*1b390*/  LDSM.16.M88.4 R80, [R222] ;  /* 0x00000000de50783b */ /* 0x000fe20000000200 */
[----:B------:R-:W-:Y:S01]  /*1b3a0*/  SHF.R.S32.HI R0, RZ, 0x2, R0 ;  /* 0x00000002ff007819 */ /* 0x000fe20000011400 */
[----:B------:R-:W-:Y:S01]  /*1b3b0*/  VIADD R210, R223, 0x4800 ;  /* 0x00004800dfd27836 */ /* 0x000fe20000000000 */
[----:B-1----:R-:W-:Y:S01]  /*1b3c0*/  HMMA.16816.F32 R56, R12, R40, RZ ;  /* 0x000000280c38723c */ /* 0x002fe200000018ff */
[----:B------:R-:W1:Y:S02]  /*1b3d0*/  LDSM.16.M88.4 R76, [R220+0x8000] ;  /* 0x00800000dc4c783b */ /* 0x000e640000000200 */
[----:B------:R-:W-:-:S02]  /*1b3e0*/  IMAD R0, R51, 0x10, R0 ;  /* 0x0000001033007824 */ /* 0x000fc400078e0200 */
[C---:B------:R-:W-:Y:S01]  /*1b3f0*/  VIADD R209, R223.reuse, 0x5000 ;  /* 0x00005000dfd17836 */ /* 0x040fe20000000000 */
[----:B------:R-:W1:Y:S01]  /*1b400*/  LDSM.16.M88.4 R72, [R220+0x8800] ;  /* 0x00880000dc48783b */ /* 0x000e620000000200 */
[C---:B------:R-:W-:Y:S01]  /*1b410*/  HMMA.16816.F32 R40, R12.reuse, R42, RZ ;  /* 0x0000002a0c28723c */ /* 0x040fe200000018ff */
[----:B------:R-:W-:Y:S01]  /*1b420*/  IADD3 R0, R0, 0x1, R52 ;  /* 0x0000000100007810 */ /* 0x000fe20007ffe034 */
[C---:B------:R-:W-:Y:S01]  /*1b430*/  VIADD R207, R223.reuse, 0x6000 ;  /* 0x00006000dfcf7836 */ /* 0x040fe20000000000 */
[----:B------:R-:W-:Y:S01]  /*1b440*/  LDSM.16.M88.4 R88, [R220+0x9800] ;  /* 0x00980000dc58783b */ /* 0x000fe20000000200 */
[----:B------:R-:W-:Y:S01]  /*1b450*/  VIADD R206, R223, 0x6800 ;  /* 0x00006800dfce7836 */ /* 0x000fe20000000000 */
[----:B------:R-:W-:Y:S01]  /*1b460*/  IADD3 R0, R53, R0, -R240 ;  /* 0x0000000035007210 */ /* 0x000fe20007ffe8f0 */
[----:B--2---:R-:W-:Y:S01]  /*1b470*/  HMMA.16816.F32 R36, R12, R28, RZ ;  /* 0x0000001c0c24723c */ /* 0x004fe200000018ff */
[----:B------:R-:W0:Y:S01]  /*1b480*/  LDGDEPBAR ;  /* 0x00000000000079af */ /* 0x000e220000000000 */
[----:B------:R-:W-:Y:S01]  /*1b490*/  VIADD R204, R223, 0x7800 ;  /* 0x00007800dfcc7836 */ /* 0x000fe20000000000 */
[----:B-----5:R-:W-:-:S03]  /*1b4a0*/  IADD3 R2, R2, R0, RZ ;  /* 0x0000000002027210 */ /* 0x020fc60007ffe0ff */
[----:B------:R-:W-:Y:S01]  /*1b4b0*/  HMMA.16816.F32 R28, R12, R30, RZ ;  /* 0x0000001e0c1c723c */ /* 0x000fe200000018ff */
[C---:B------:R-:W-:Y:S02]  /*1b4c0*/  VIMNMX R0, R2.reuse, R53, PT ;  /* 0x0000003502007248 */ /* 0x040fe40003fe0100 */
[----:B------:R-:W-:-:S03]  /*1b4d0*/  VIADDMNMX R2, R2, 0x8, R53, PT ;  /* 0x0000000802027846 */ /* 0x000fc60003800135 */
[C---:B---3--:R-:W-:Y:S06]  /*1b4e0*/  HMMA.16816.F32 R24, R12.reuse, R20, RZ ;  /* 0x000000140c18723c */ /* 0x048fec00000018ff */
[C---:B------:R-:W-:Y:S06]  /*1b4f0*/  HMMA.16816.F32 R20, R12.reuse, R22, RZ ;  /* 0x000000160c14723c */ /* 0x040fec00000018ff */
[C---:B----4-:R-:W-:Y:S06]  /*1b500*/  HMMA.16816.F32 R84, R12.reuse, R68, RZ ;  /* 0x000000440c54723c */ /* 0x050fec00000018ff */
[----:B------:R-:W-:Y:S01]  /*1b510*/  HMMA.16816.F32 R12, R12, R70, RZ ;  /* 0x000000460c0c723c */ /* 0x000fe200000018ff */
[----:B------:R-:W-:Y:S05]  /*1b520*/  LDSM.16.M88.4 R68, [R216] ;  /* 0x00000000d844783b */ /* 0x000fea0000000200 */
[C---:B------:R-:W-:Y:S06]  /*1b530*/  HMMA.16816.F32 R56, R8.reuse, R60, R56 ;  /* 0x0000003c0838723c */ /* 0x040fec0000001838 */
[C---:B------:R-:W-:Y:S01]  /*1b540*/  HMMA.16816.F32 R40, R8.reuse, R62, R40 ;  /* 0x0000003e0828723c */ /* 0x040fe20000001828 */
[----:B------:R-:W2:Y:S05]  /*1b550*/  LDSM.16.M88.4 R60, [R220+0x9000] ;  /* 0x00900000dc3c783b */ /* 0x000eaa0000000200 */
[C---:B------:R-:W-:Y:S06]  /*1b560*/  HMMA.16816.F32 R36, R8.reuse, R4, R36 ;  /* 0x000000040824723c */ /* 0x040fec0000001824 */
[C---:B------:R-:W-:Y:S01]  /*1b570*/  HMMA.16816.F32 R28, R8.reuse, R6, R28 ;  /* 0x00000006081c723c */ /* 0x040fe2000000181c */
[----:B------:R-:W3:Y:S05]  /*1b580*/  LDSM.16.M88.4 R4, [R221] ;  /* 0x00000000dd04783b */ /* 0x000eea0000000200 */
[C---:B------:R-:W-:Y:S06]  /*1b590*/  HMMA.16816.F32 R24, R8.reuse, R92, R24 ;  /* 0x0000005c0818723c */ /* 0x040fec0000001818 */
        /* <DEDUP_REMOVED lines=15> */
[C---:B------:R-:W-:Y:S06]  /*1b690*/  HMMA.16816.F32 R84, R80.reuse, R88, R84 ;  /* 0x000000585054723c */ /* 0x040fec0000001854 */
[----:B------:R-:W-:Y:S01]  /*1b6a0*/  HMMA.16816.F32 R80, R80, R90, R12 ;  /* 0x0000005a5050723c */ /* 0x000fe2000000180c */
[----:B------:R-:W2:Y:S04]  /*1b6b0*/  LDSM.16.M88.4 R12, [R225+0xb000] ;  /* 0x00b00000e10c783b */ /* 0x000ea80000000200 */
[----:B------:R-:W-:Y:S01]  /*1b6c0*/  LDSM.16.M88.4 R88, [R224+0x2000] ;  /* 0x00200000e058783b */ /* 0x000fe20000000200 */
[C---:B---3--:R-:W-:Y:S06]  /*1b6d0*/  HMMA.16816.F32 R56, R4.reuse, R68, R56 ;  /* 0x000000440438723c */ /* 0x048fec0000001838 */
[C---:B------:R-:W-:Y:S01]  /*1b6e0*/  HMMA.16816.F32 R40, R4.reuse, R70, R40 ;  /* 0x000000460428723c */ /* 0x040fe20000001828 */
[----:B------:R-:W3:Y:S05]  /*1b6f0*/  LDSM.16.M88.4 R68, [R225+0xb800] ;  /* 0x00b80000e144783b */ /* 0x000eea0000000200 */
[C---:B----4-:R-:W-:Y:S06]  /*1b700*/  HMMA.16816.F32 R36, R4.reuse, R64, R36 ;  /* 0x000000400424723c */ /* 0x050fec0000001824 */
[C---:B------:R-:W-:Y:S01]  /*1b710*/  HMMA.16816.F32 R28, R4.reuse, R66, R28 ;  /* 0x00000042041c723c */ /* 0x040fe2000000181c */
[----:B------:R-:W4:Y:S05]  /*1b720*/  LDSM.16.M88.4 R64, [R223+0x2000] ;  /* 0x00200000df40783b */ /* 0x000f2a0000000200 */
[C---:B------:R-:W-:Y:S06]  /*1b730*/  HMMA.16816.F32 R24, R4.reuse, R8, R24 ;  /* 0x000000080418723c */ /* 0x040fec0000001818 */
[C---:B------:R-:W-:Y:S01]  /*1b740*/  HMMA.16816.F32 R20, R4.reuse, R10, R20 ;  /* 0x0000000a0414723c */ /* 0x040fe20000001814 */
[----:B------:R-:W4:Y:S05]  /*1b750*/  LDSM.16.M88.4 R8, [R223+0x2800] ;  /* 0x00280000df08783b */ /* 0x000f2a0000000200 */
        /* <DEDUP_REMOVED lines=19> */
[----:B------:R-:W-:Y:S05]  /*1b890*/  LDSM.16.M88.4 R64, [R221+0x2000] ;  /* 0x00200000dd40783b */ /* 0x000fea0000000200 */
[C---:B------:R-:W-:Y:S06]  /*1b8a0*/  HMMA.16816.F32 R36, R88.reuse, R8, R36 ;  /* 0x000000085824723c */ /* 0x040fec0000001824 */
        /* <DEDUP_REMOVED lines=43> */
[----:B------:R-:W-:Y:S05]  /*1bb60*/  LDSM.16.M88.4 R72, [R220+0xc000] ;  /* 0x00c00000dc48783b */ /* 0x000fea0000000200 */
[C---:B---3--:R-:W-:Y:S06]  /*1bb70*/  HMMA.16816.F32 R84, R60.reuse, R68, R84 ;  /* 0x000000443c54723c */ /* 0x048fec0000001854 */
[----:B------:R-:W-:Y:S01]  /*1bb80*/  HMMA.16816.F32 R80, R60, R70, R80 ;  /* 0x000000463c50723c */ /* 0x000fe20000001850 */
[----:B------:R-:W-:Y:S04]  /*1bb90*/  LDSM.16.M88.4 R68, [R222+0x4000] ;  /* 0x00400000de44783b */ /* 0x000fe80000000200 */
[----:B------:R-:W2:Y:S01]  /*1bba0*/  LDSM.16.M88.4 R60, [R220+0xc800] ;  /* 0x00c80000dc3c783b */ /* 0x000ea20000000200 */
[C---:B----4-:R-:W-:Y:S06]  /*1bbb0*/  HMMA.16816.F32 R56, R4.reuse, R8, R56 ;  /* 0x000000080438723c */ /* 0x050fec0000001838 */
[C---:B------:R-:W-:Y:S01]  /*1bbc0*/  HMMA.16816.F32 R40, R4.reuse, R10, R40 ;  /* 0x0000000a0428723c */ /* 0x040fe20000001828 */
[----:B------:R-:W3:Y:S05]  /*1bbd0*/  LDSM.16.M88.4 R8, [R220+0xd000] ;  /* 0x00d00000dc08783b */ /* 0x000eea0000000200 */
[C---:B------:R-:W-:Y:S06]  /*1bbe0*/  HMMA.16816.F32 R36, R4.reuse, R64, R36 ;  /* 0x000000400424723c */ /* 0x040fec0000001824 */
        /* <DEDUP_REMOVED lines=8> */
[----:B------:R-:W4:Y:S01]  /*1bc70*/  LDSM.16.M88.4 R88, [R216+0x5800] ;  /* 0x00580000d858783b */ /* 0x000f220000000200 */
        /* <DEDUP_REMOVED lines=12> */
[----:B------:R-:W-:Y:S01]  /*1bd40*/  LDSM.16.M88.4 R92, [R224+0x6000] ;  /* 0x00600000e05c783b */ /* 0x000fe20000000200 */
[C---:B-1----:R-:W-:Y:S06]  /*1bd50*/  HMMA.16816.F32 R36, R76.reuse, R12, R36 ;  /* 0x0000000c4c24723c */ /* 0x042fec0000001824 */
[C---:B------:R-:W-:Y:S06]  /*1bd60*/  HMMA.16816.F32 R56, R76.reuse, R64, R56 ;  /* 0x000000404c38723c */ /* 0x040fec0000001838 */
[C---:B------:R-:W-:Y:S01]  /*1bd70*/  HMMA.16816.F32 R40, R76.reuse, R66, R40 ;  /* 0x000000424c28723c */ /* 0x040fe20000001828 */
[----:B------:R-:W1:Y:S05]  /*1bd80*/  LDSM.16.M88.4 R64, [R225+0xf800] ;  /* 0x00f80000e140783b */ /* 0x000e6a0000000200 */
[C---:B------:R-:W-:Y:S01]  /*1bd90*/  HMMA.16816.F32 R28, R76.reuse, R14, R28 ;  /* 0x0000000e4c1c723c */ /* 0x040fe2000000181c */
[----:B------:R-:W-:Y:S05]  /*1bda0*/  LDSM.16.M88.4 R12, [R223+0x6000] ;  /* 0x00600000df0c783b */ /* 0x000fea0000000200 */
[C---:B----4-:R-:W-:Y:S06]  /*1bdb0*/  HMMA.16816.F32 R24, R76.reuse, R4, R24 ;  /* 0x000000044c18723c */ /* 0x050fec0000001818 */
[C---:B------:R-:W-:Y:S01]  /*1bdc0*/  HMMA.16816.F32 R20, R76.reuse, R6, R20 ;  /* 0x000000064c14723c */ /* 0x040fe20000001814 */
[----:B------:R-:W4:Y:S05]  /*1bdd0*/  LDSM.16.M88.4 R4, [R223+0x6800] ;  /* 0x00680000df04783b */ /* 0x000f2a0000000200 */
[C---:B------:R-:W-:Y:S06]  /*1bde0*/  HMMA.16816.F32 R84, R76.reuse, R88, R84 ;  /* 0x000000584c54723c */ /* 0x040fec0000001854 */
[----:B------:R-:W-:Y:S01]  /*1bdf0*/  HMMA.16816.F32 R80, R76, R90, R80 ;  /* 0x0000005a4c50723c */ /* 0x000fe20000001850 */
[----:B------:R-:W-:Y:S04]  /*1be00*/  LDSM.16.M88.4 R88, [R223+0x7800] ;  /* 0x00780000df58783b */ /* 0x000fe80000000200 */
[----:B------:R-:W-:Y:S01]  /*1be10*/  LDSM.16.M88.4 R76, [R222+0x6000] ;  /* 0x00600000de4c783b */ /* 0x000fe20000000200 */
        /* <DEDUP_REMOVED lines=8> */
[----:B------:R-:W3:Y:S05]  /*1bea0*/  LDSM.16.M88.4 R72, [R220+0xe000] ;  /* 0x00e00000dc48783b */ /* 0x000eea0000000200 */
[C---:B-1----:R-:W-:Y:S06]  /*1beb0*/  HMMA.16816.F32 R84, R60.reuse, R64, R84 ;  /* 0x000000403c54723c */ /* 0x042fec0000001854 */
[----:B------:R-:W-:Y:S01]  /*1bec0*/  HMMA.16816.F32 R80, R60, R66, R80 ;  /* 0x000000423c50723c */ /* 0x000fe20000001850 */
[----:B------:R-:W1:Y:S04]  /*1bed0*/  LDSM.16.M88.4 R64, [R220+0xf000] ;  /* 0x00f00000dc40783b */ /* 0x000e680000000200 */
[----:B------:R-:W1:Y:S01]  /*1bee0*/  LDSM.16.M88.4 R60, [R220+0xf800] ;  /* 0x00f80000dc3c783b */ /* 0x000e620000000200 */
[C---:B----4-:R-:W-:Y:S06]  /*1bef0*/  HMMA.16816.F32 R36, R92.reuse, R4, R36 ;  /* 0x000000045c24723c */ /* 0x050fec0000001824 */
[C---:B------:R-:W-:Y:S01]  /*1bf00*/  HMMA.16816.F32 R28, R92.reuse, R6, R28 ;  /* 0x000000065c1c723c */ /* 0x040fe2000000181c */
[----:B------:R-:W-:Y:S05]  /*1bf10*/  LDSM.16.M88.4 R4, [R221+0x6000] ;  /* 0x00600000dd04783b */ /* 0x000fea0000000200 */
        /* <DEDUP_REMOVED lines=8> */
[----:B------:R-:W2:Y:S05]  /*1bfa0*/  LDSM.16.M88.4 R88, [R216+0x7000] ;  /* 0x00700000d858783b */ /* 0x000eaa0000000200 */
[C---:B---3--:R-:W-:Y:S06]  /*1bfb0*/  HMMA.16816.F32 R36, R76.reuse, R68, R36 ;  /* 0x000000444c24723c */ /* 0x048fec0000001824 */
[----:B------:R-:W-:Y:S01]  /*1bfc0*/  HMMA.16816.F32 R68, R76, R70, R28 ;  /* 0x000000464c44723c */ /* 0x000fe2000000181c */
[----:B------:R-:W3:Y:S01]  /*1bfd0*/  LDSM.16.M88.4 R28, [R216+0x7800] ;  /* 0x00780000d81c783b */ /* 0x000ee20000000200 */
[----:B------:R-:W-:-:S04]  /*1bfe0*/  DEPBAR.LE SB0, 0x0 ;  /* 0x000080000000791a */ /* 0x000fc80000000000 */
[C---:B------:R-:W-:Y:S06]  /*1bff0*/  HMMA.16816.F32 R56, R76.reuse, R72, R56 ;  /* 0x000000484c38723c */ /* 0x040fec0000001838 */
[C---:B------:R-:W-:Y:S06]  /*1c000*/  HMMA.16816.F32 R40, R76.reuse, R74, R40 ;  /* 0x0000004a4c28723c */ /* 0x040fec0000001828 */
[C---:B-1----:R-:W-:Y:S06]  /*1c010*/  HMMA.16816.F32 R24, R76.reuse, R64, R24 ;  /* 0x000000404c18723c */ /* 0x042fec0000001818 */
[C---:B------:R-:W-:Y:S06]  /*1c020*/  HMMA.16816.F32 R20, R76.reuse, R66, R20 ;  /* 0x000000424c14723c */ /* 0x040fec0000001814 */
[C---:B------:R-:W-:Y:S06]  /*1c030*/  HMMA.16816.F32 R84, R76.reuse, R60, R84 ;  /* 0x0000003c4c54723c */ /* 0x040fec0000001854 */
[----:B------:R-:W-:Y:S06]  /*1c040*/  HMMA.16816.F32 R80, R76, R62, R80 ;  /* 0x0000003e4c50723c */ /* 0x000fec0000001850 */
[C---:B----4-:R-:W-:Y:S06]  /*1c050*/  HMMA.16816.F32 R56, R4.reuse, R12, R56 ;  /* 0x0000000c0438723c */ /* 0x050fec0000001838 */
[C---:B------:R-:W-:Y:S06]  /*1c060*/  HMMA.16816.F32 R40, R4.reuse, R14, R40 ;  /* 0x0000000e0428723c */ /* 0x040fec0000001828 */
[C---:B--2---:R-:W-:Y:S06]  /*1c070*/  HMMA.16816.F32 R36, R4.reuse, R8, R36 ;  /* 0x000000080424723c */ /* 0x044fec0000001824 */
[C---:B------:R-:W-:Y:S06]  /*1c080*/  HMMA.16816.F32 R68, R4.reuse, R10, R68 ;  /* 0x0000000a0444723c */ /* 0x040fec0000001844 */
[C---:B------:R-:W-:Y:S06]  /*1c090*/  HMMA.16816.F32 R24, R4.reuse, R88, R24 ;  /* 0x000000580418723c */ /* 0x040fec0000001818 */
[C---:B------:R-:W-:Y:S06]  /*1c0a0*/  HMMA.16816.F32 R20, R4.reuse, R90, R20 ;  /* 0x0000005a0414723c */ /* 0x040fec0000001814 */
[C---:B---3--:R-:W-:Y:S06]  /*1c0b0*/  HMMA.16816.F32 R84, R4.reuse, R28, R84 ;  /* 0x0000001c0454723c */ /* 0x048fec0000001854 */
[----:B------:R-:W-:Y:S07]  /*1c0c0*/  HMMA.16816.F32 R80, R4, R30, R80 ;  /* 0x0000001e0450723c */ /* 0x000fee0000001850 */
[----:B------:R-:W-:Y:S01]  /*1c0d0*/  LOP3.LUT R4, R45, 0x6, RZ, 0xc0, !PT ;  /* 0x000000062d047812 */ /* 0x000fe200078ec0ff */
[----:B------:R-:W-:Y:S06]  /*1c0e0*/  BAR.SYNC.DEFER_BLOCKING 0x0 ;  /* 0x0000000000007b1d */ /* 0x000fec0000010000 */
[----:B------:R-:W-:Y:S10]  /*1c0f0*/  @!P6 BRA `(.L_x_1981) ;  /* 0x0000000c0000e947 */ /* 0x000ff40003800000 */
        /* <DEDUP_REMOVED lines=63> */
.L_x_1983:
[----:B------:R-:W2:Y:S02]  /*1c4f0*/  LD.E R7, desc[UR6][R18.64+0x38] ;  /* 0x0000380612077980 */ /* 0x000ea4000c101900 */
[----:B--2---:R-:W-:-:S04]  /*1c500*/  LEA R7, -R7, RZ, 0x6 ;  /* 0x000000ff07077211 */ /* 0x004fc800078e31ff */
[----:B------:R-:W-:Y:S02]  /*1c510*/  SHF.R.S32.HI R5, RZ, 0x1f, R7 ;  /* 0x0000001fff057819 */ /* 0x000fe40000011407 */
.L_x_1984:
[----:B------:R-:W-:Y:S05]  /*1c520*/  BSYNC B0 ;  /* 0x0000000000007941 */ /* 0x000fea0003800000 */
.L_x_1982:
        /* <DEDUP_REMOVED lines=125> */
.L_x_1981:
[----:B------:R-:W-:Y:S05]  /*1cd00*/  BSYNC B1 ;  /* 0x0000000000017941 */ /* 0x000fea0003800000 */
.L_x_1980:
        /* <DEDUP_REMOVED lines=14> */
[----:B------:R-:W-:Y:S01]  /*1cdf0*/  VIADD R5, R3, 0x10 ;  /* 0x0000001003057836 */ /* 0x000fe20000000000 */
[----:B------:R-:W-:Y:S01]  /*1ce00*/  FSEL R40, R40, -INF , !P1 ;  /* 0xff80000028287808 */ /* 0x000fe20004800000 */
[--C-:B------:R-:W-:Y:S01]  /*1ce10*/  IMAD R229, R34, 0x2, R230.reuse ;  /* 0x0000000222e57824 */ /* 0x100fe200078e02e6 */
[C---:B------:R-:W-:Y:S01]  /*1ce20*/  ISETP.GE.AND P4, PT, R4.reuse, R0, PT ;  /* 0x000000000400720c */ /* 0x040fe20003f86270 */
[----:B------:R-:W-:Y:S01]  /*1ce30*/  IMAD R228, R33, 0x2, R230 ;  /* 0x0000000221e47824 */ /* 0x000fe200078e02e6 */
[----:B------:R-:W-:Y:S01]  /*1ce40*/  ISETP.GE.AND P1, PT, R4, R2, PT ;  /* 0x000000020400720c */ /* 0x000fe20003f26270 */
[----:B------:R-:W-:Y:S01]  /*1ce50*/  VIADD R4, R3, 0x11 ;  /* 0x0000001103047836 */ /* 0x000fe20000000000 */
[----:B------:R-:W-:Y:S01]  /*1ce60*/  FSEL R13, R42, -INF , !P3 ;  /* 0xff8000002a0d7808 */ /* 0x000fe20005800000 */
[----:B------:R-:W-:Y:S01]  /*1ce70*/  IMAD R227, R33, 0x2, R229 ;  /* 0x0000000221e37824 */ /* 0x000fe200078e02e5 */
[----:B------:R-:W-:Y:S01]  /*1ce80*/  ISETP.GE.AND P3, PT, R5, R0, PT ;  /* 0x000000000500720c */ /* 0x000fe20003f66270 */
[----:B------:R-:W-:Y:S01]  /*1ce90*/  LDSM.16.MT88.4 R48, [R228+0x10000] ;  /* 0x01000000e430783b */ /* 0x000fe20000004200 */
[----:B------:R-:W-:-:S02]  /*1cea0*/  FSEL R41, R41, -INF , !P4 ;  /* 0xff80000029297808 */ /* 0x000fc40006000000 */
[----:B------:R-:W-:Y:S01]  /*1ceb0*/  FSEL R7, R43, -INF , !P1 ;  /* 0xff8000002b077808 */ /* 0x000fe20004800000 */
[----:B------:R-:W-:Y:S01]  /*1cec0*/  LDSM.16.MT88.4 R64, [R230+0x12000] ;  /* 0x01200000e640783b */ /* 0x000fe20000004200 */
[----:B------:R-:W-:Y:S02]  /*1ced0*/  ISETP.GE.AND P4, PT, R5, R2, PT ;  /* 0x000000020500720c */ /* 0x000fe40003f86270 */
[----:B------:R-:W-:Y:S01]  /*1cee0*/  ISETP.GE.AND P1, PT, R4, R0, PT ;  /* 0x000000000400720c */ /* 0x000fe20003f26270 */
[----:B------:R-:W-:Y:S01]  /*1cef0*/  LDSM.16.MT88.4 R72, [R229+0x12000] ;  /* 0x01200000e548783b */ /* 0x000fe20000004200 */
[----:B------:R-:W-:Y:S02]  /*1cf00*/  FSEL R6, R36, -INF , !P3 ;  /* 0xff80000024067808 */ /* 0x000fe40005800000 */
        /* <DEDUP_REMOVED lines=15> */
[----:B------:R-:W-:Y:S01]  /*1d000*/  ISETP.GE.AND P2, PT, R4, R0, PT ;  /* 0x000000000400720c */ /* 0x000fe20003f46270 */
[----:B------:R-:W-:Y:S01]  /*1d010*/  LDSM.16.MT88.4 R120, [R227+0x14000] ;  /* 0x01400000e378783b */ /* 0x000fe20000004200 */
[----:B------:R-:W-:Y:S02]  /*1d020*/  FSEL R56, R56, -INF , !P5 ;  /* 0xff80000038387808 */ /* 0x000fe40006800000 */
[----:B------:R-:W-:Y:S01]  /*1d030*/  ISETP.GE.AND P3, PT, R4, R2, PT ;  /* 0x000000020400720c */ /* 0x000fe20003f66270 */
        /* <DEDUP_REMOVED lines=9> */
[C---:B------:R-:W-:Y:S02]  /*1d0d0*/  ISETP.GE.AND P5, PT, R8.reuse, R0, PT ;  /* 0x000000000800720c */ /* 0x040fe40003fa6270 */
[----:B------:R-:W-:Y:S02]  /*1d0e0*/  ISETP.GE.AND P2, PT, R8, R2, PT ;  /* 0x000000020800720c */ /* 0x000fe40003f46270 */
[----:B------:R-:W-:-:S02]  /*1d0f0*/  FSEL R8, R71, -INF , !P3 ;  /* 0xff80000047087808 */ /* 0x000fc40005800000 */
[C---:B------:R-:W-:Y:S02]  /*1d100*/  ISETP.GE.AND P3, PT, R3.reuse, R2, PT ;  /* 0x000000020300720c */ /* 0x040fe40003f66270 */
[----:B------:R-:W-:Y:S01]  /*1d110*/  FMNMX.FTZ R15, R40, R14, !PT ;  /* 0x0000000e280f7209 */ /* 0x000fe20007810000 */
[----:B------:R-:W-:Y:S01]  /*1d120*/  VIADD R14, R3, 0x28 ;  /* 0x00000028030e7836 */ /* 0x000fe20000000000 */
[----:B------:R-:W-:Y:S02]  /*1d130*/  FSEL R58, R58, -INF , !P3 ;  /* 0xff8000003a3a7808 */ /* 0x000fe40005800000 */
[----:B------:R-:W-:Y:S02]  /*1d140*/  FMNMX.FTZ R15, R41, R15, !PT ;  /* 0x0000000f290f7209 */ /* 0x000fe40007810000 */
[----:B------:R-:W-:Y:S02]  /*1d150*/  FSEL R178, R24, -INF , !P4 ;  /* 0xff80000018b27808 */ /* 0x000fe40006000000 */
[----:B------:R-:W-:-:S02]  /*1d160*/  FSEL R182, R26, -INF , !P1 ;  /* 0xff8000001ab67808 */ /* 0x000fc40004800000 */
[C---:B------:R-:W-:Y:S02]  /*1d170*/  ISETP.GE.AND P4, PT, R14.reuse, R0, PT ;  /* 0x000000000e00720c */ /* 0x040fe40003f86270 */
[----:B------:R-:W-:Y:S02]  /*1d180*/  ISETP.GE.AND P1, PT, R14, R2, PT ;  /* 0x000000020e00720c */ /* 0x000fe40003f26270 */
[----:B------:R-:W-:Y:S02]  /*1d190*/  FMNMX.FTZ R17, R58, R59, !PT ;  /* 0x0000003b3a117209 */ /* 0x000fe40007810000 */
[----:B------:R-:W-:Y:S01]  /*1d1a0*/  FMNMX.FTZ R14, R6, R15, !PT ;  /* 0x0000000f060e7209 */ /* 0x000fe20007810000 */
[----:B------:R-:W-:Y:S01]  /*1d1b0*/  VIADD R15, R3, 0x29 ;  /* 0x00000029030f7836 */ /* 0x000fe20000000000 */
[----:B------:R-:W-:Y:S02]  /*1d1c0*/  FMNMX.FTZ R17, R13, R17, !PT ;  /* 0x000000110d117209 */ /* 0x000fe40007810000 */
[----:B------:R-:W-:-:S02]  /*1d1d0*/  FMNMX.FTZ R14, R5, R14, !PT ;  /* 0x0000000e050e7209 */ /* 0x000fc40007810000 */
[----:B------:R-:W-:Y:S02]  /*1d1e0*/  FMNMX.FTZ R17, R7, R17, !PT ;  /* 0x0000001107117209 */ /* 0x000fe40007810000 */
[----:B-1----:R-:W-:Y:S01]  /*1d1f0*/  FMNMX.FTZ R18, R4, R14, !PT ;  /* 0x0000000e04127209 */ /* 0x002fe20007810000 */
        /* <DEDUP_REMOVED lines=77> */
[-CC-:B------:R-:W-:Y:S01]  /*1d6d0*/  FFMA.FTZ R167, R5, R29.reuse, -R190.reuse ;  /* 0x0000001d05a77223 */ /* 0x180fe200000108be */
[-CC-:B------:R-:W-:Y:S01]  /*1d6e0*/  FFMA.FTZ R166, R4, R29.reuse, -R190.reuse ;  /* 0x0000001d04a67223 */ /* 0x180fe200000108be */
[----:B------:R-:W-:Y:S01]  /*1d6f0*/  MUFU.EX2 R175, R175 ;  /* 0x000000af00af7308 */ /* 0x000fe20000000800 */
[----:B------:R-:W3:Y:S01]  /*1d700*/  LDSM.16.MT88.4 R4, [R227+0x16000] ;  /* 0x01600000e304783b */ /* 0x000ee20000004200 */
[-C--:B------:R-:W-:Y:S01]  /*1d710*/  FFMA.FTZ R33, R12, R29.reuse, -R190 ;  /* 0x0000001d0c217223 */ /* 0x080fe200000108be */
[-CC-:B------:R-:W-:Y:S01]  /*1d720*/  FFMA.FTZ R168, R11, R29.reuse, -R28.reuse ;  /* 0x0000001d0ba87223 */ /* 0x180fe2000001081c */
[-CC-:B------:R-:W-:Y:S01]  /*1d730*/  FFMA.FTZ R35, R10, R29.reuse, -R28.reuse ;  /* 0x0000001d0a237223 */ /* 0x180fe2000001081c */
[----:B------:R-:W4:Y:S01]  /*1d740*/  LDSM.16.MT88.4 R12, [R229+0x10800] ;  /* 0x01080000e50c783b */ /* 0x000f220000004200 */
[-CC-:B------:R-:W-:Y:S01]  /*1d750*/  FFMA.FTZ R34, R9, R29.reuse, -R28.reuse ;  /* 0x0000001d09227223 */ /* 0x180fe2000001081c */
[-C--:B------:R-:W-:Y:S01]  /*1d760*/  FFMA.FTZ R32, R8, R29.reuse, -R28 ;  /* 0x0000001d08207223 */ /* 0x080fe2000001081c */
[----:B------:R-:W5:Y:S01]  /*1d770*/  MUFU.EX2 R174, R174 ;  /* 0x000000ae00ae7308 */ /* 0x000f620000000800 */
[----:B------:R-:W4:Y:S01]  /*1d780*/  LDSM.16.MT88.4 R8, [R228+0x10800] ;  /* 0x01080000e408783b */ /* 0x000f220000004200 */
[-CC-:B------:R-:W-:Y:S01]  /*1d790*/  FFMA.FTZ R178, R178, R29.reuse, -R190.reuse ;  /* 0x0000001db2b27223 */ /* 0x180fe200000108be */
[-CC-:B------:R-:W-:Y:S01]  /*1d7a0*/  FFMA.FTZ R179, R179, R29.reuse, -R190.reuse ;  /* 0x0000001db3b37223 */ /* 0x180fe200000108be */
[-CC-:B------:R-:W-:Y:S01]  /*1d7b0*/  FFMA.FTZ R180, R180, R29.reuse, -R190.reuse ;  /* 0x0000001db4b47223 */ /* 0x180fe200000108be */
[-C--:B------:R-:W-:Y:S01]  /*1d7c0*/  FFMA.FTZ R181, R181, R29.reuse, -R190 ;  /* 0x0000001db5b57223 */ /* 0x080fe200000108be */
[-CC-:B------:R-:W-:Y:S01]  /*1d7d0*/  FFMA.FTZ R182, R182, R29.reuse, -R28.reuse ;  /* 0x0000001db6b67223 */ /* 0x180fe2000001081c */
[-CC-:B------:R-:W-:Y:S01]  /*1d7e0*/  FFMA.FTZ R183, R183, R29.reuse, -R28.reuse ;  /* 0x0000001db7b77223 */ /* 0x180fe2000001081c */
[----:B------:R-:W1:Y:S01]  /*1d7f0*/  MUFU.EX2 R172, R172 ;  /* 0x000000ac00ac7308 */ /* 0x000e620000000800 */
[-CC-:B------:R-:W-:Y:S01]  /*1d800*/  FFMA.FTZ R184, R184, R29.reuse, -R28.reuse ;  /* 0x0000001db8b87223 */ /* 0x180fe2000001081c */
[-C--:B------:R-:W-:Y:S01]  /*1d810*/  FFMA.FTZ R185, R185, R29.reuse, -R28 ;  /* 0x0000001db9b97223 */ /* 0x080fe2000001081c */
[-CC-:B------:R-:W-:Y:S01]  /*1d820*/  FFMA.FTZ R194, R194, R29.reuse, -R190.reuse ;  /* 0x0000001dc2c27223 */ /* 0x180fe200000108be */
[-CC-:B------:R-:W-:Y:S01]  /*1d830*/  FFMA.FTZ R193, R193, R29.reuse, -R190.reuse ;  /* 0x0000001dc1c17223 */ /* 0x180fe200000108be */
[-CC-:B------:R-:W-:Y:S01]  /*1d840*/  FFMA.FTZ R192, R192, R29.reuse, -R190.reuse ;  /* 0x0000001dc0c07223 */ /* 0x180fe200000108be */
[-C--:B------:R-:W-:Y:S01]  /*1d850*/  FFMA.FTZ R249, R191, R29.reuse, -R190 ;  /* 0x0000001dbff97223 */ /* 0x080fe200000108be */
[--C-:B------:R-:W-:Y:S01]  /*1d860*/  FFMA.FTZ R187, R187, R29, -R28.reuse ;  /* 0x0000001dbbbb7223 */ /* 0x100fe2000001081c */
[----:B------:R-:W2:Y:S01]  /*1d870*/  MUFU.EX2 R170, R170 ;  /* 0x000000aa00aa7308 */ /* 0x000ea20000000800 */
[----:B-----5:R-:W-:Y:S01]  /*1d880*/  F2FP.F16.F32.PACK_AB R144, R174, R175 ;  /* 0x000000afae90723e */ /* 0x020fe200000000ff */
[-CC-:B------:R-:W-:Y:S01]  /*1d890*/  FFMA.FTZ R186, R186, R29.reuse, -R28.reuse ;  /* 0x0000001dbaba7223 */ /* 0x180fe2000001081c */
[-CC-:B------:R-:W-:Y:S01]  /*1d8a0*/  FFMA.FTZ R190, R31, R29.reuse, -R28.reuse ;  /* 0x0000001d1fbe7223 */ /* 0x180fe2000001081c */
[----:B------:R-:W-:Y:S01]  /*1d8b0*/  FFMA.FTZ R248, R30, R29, -R28 ;  /* 0x0000001d1ef87223 */ /* 0x000fe2000001081c */
[----:B------:R-:W-:Y:S01]  /*1d8c0*/  FADD.FTZ R174, R175, R174 ;  /* 0x000000aeafae7221 */ /* 0x000fe20000010000 */
[----:B------:R-:W-:Y:S02]  /*1d8d0*/  LDSM.16.MT88.4 R28, [R229+0x15800] ;  /* 0x01580000e51c783b */ /* 0x000fe40000004200 */
[----:B------:R-:W-:Y:S01]  /*1d8e0*/  MUFU.EX2 R176, R176 ;  /* 0x000000b000b07308 */ /* 0x000fe20000000800 */
[----:B-1----:R-:W-:-:S07]  /*1d8f0*/  FADD.FTZ R174, R172, R174 ;  /* 0x000000aeacae7221 */ /* 0x002fce0000010000 */
        /* <DEDUP_REMOVED lines=319> */
.L_x_1987:
[----:B--2---:R-:W-:Y:S02]  /*1ecf0*/  R2UR UR4, R166 ;  /* 0x00000000a60472ca */ /* 0x004fe400000e0000 */
[----:B------:R-:W-:-:S13]  /*1ed00*/  R2UR UR5, R167 ;  /* 0x00000000a70572ca */ /* 0x000fda00000e0000 */
[----:B-1----:R-:W2:Y:S02]  /*1ed10*/  LD.E R6, desc[UR4][R196.64+0x40] ;  /* 0x00004004c4067980 */ /* 0x002ea4000c101900 */
[----:B--2---:R-:W-:-:S05]  /*1ed20*/  IMAD.U32 R6, R6, -0x40, RZ ;  /* 0xffffffc006067824 */ /* 0x004fca00078e00ff */
[----:B------:R-:W-:Y:S02]  /*1ed30*/  SHF.R.S32.HI R5, RZ, 0x1f, R6 ;  /* 0x0000001fff057819 */ /* 0x000fe40000011406 */
.L_x_1988:
[----:B------:R-:W-:Y:S05]  /*1ed40*/  BSYNC B0 ;  /* 0x0000000000007941 */ /* 0x000fea0003800000 */
.L_x_1986:
[C---:B------:R-:W-:Y:S01]  /*1ed50*/  LOP3.LUT P6, RZ, R247.reuse, 0x1, RZ, 0xc0, !PT ;  /* 0x00000001f7ff7812 */ /* 0x040fe200078cc0ff */
[----:B------:R-:W1:Y:S01]  /*1ed60*/  S2R R165, SR_TID.X ;  /* 0x0000000000a57919 */ /* 0x000e620000002100 */
[C---:B------:R-:W-:Y:S01]  /*1ed70*/  LOP3.LUT P5, RZ, R247.reuse, 0x2, RZ, 0xc0, !PT ;  /* 0x00000002f7ff7812 */ /* 0x040fe200078ac0ff */
[----:B------:R-:W-:Y:S01]  /*1ed80*/  BSSY B1, `(.L_x_1989) ;  /* 0x000029f000017945 */ /* 0x000fe20003800000 */
        /* <DEDUP_REMOVED lines=17> */
[----:B------:R-:W-:Y:S01]  /*1eea0*/  @P6 LEA R22, P2, R6, R189, 0x1 ;  /* 0x000000bd06166211 */ /* 0x000fe200078408ff */
[----:B-1----:R-:W-:Y:S01]  /*1eeb0*/  IMAD.SHL.U32 R165, R165, 0x2, RZ ;  /* 0x00000002a5a57824 */ /* 0x002fe200078e00ff */
[----:B------:R-:W-:-:S02]  /*1eec0*/  @P6 R2UR UR12, R166 ;  /* 0x00000000a60c62ca */ /* 0x000fc400000e0000 */
[CCC-:B------:R-:W-:Y:S02]  /*1eed0*/  @P6 LEA.HI.X R23, R6.reuse, R188.reuse, R5.reuse, 0x1, P2 ;  /* 0x000000bc06176211 */ /* 0x1c0fe400010f0c05 */
[CC--:B------:R-:W-:Y:S02]  /*1eee0*/  @P4 LEA R18, P2, R6.reuse, R189.reuse, 0x1 ;  /* 0x000000bd06124211 */ /* 0x0c0fe400078408ff */
[CCC-:B------:R-:W-:Y:S02]  /*1eef0*/  @P5 LEA.HI.X R21, R6.reuse, R188.reuse, R5.reuse, 0x1, P1 ;  /* 0x000000bc06155211 */ /* 0x1c0fe400008f0c05 */
[C---:B------:R-:W-:Y:S02]  /*1ef00*/  @P4 LEA.HI.X R19, R6.reuse, R188, R5, 0x1, P2 ;  /* 0x000000bc06134211 */ /* 0x040fe400010f0c05 */
[C---:B------:R-:W-:Y:S02]  /*1ef10*/  @P3 LEA R16, P1, R6.reuse, R189, 0x1 ;  /* 0x000000bd06103211 */ /* 0x040fe400078208ff */
[----:B------:R-:W-:-:S02]  /*1ef20*/  IADD3 R4, P2, R6, R231, RZ ;  /* 0x000000e706047210 */ /* 0x000fc40007f5e0ff */
[----:B------:R-:W-:Y:S02]  /*1ef30*/  @P3 LEA.HI.X R17, R6, R188, R5, 0x1, P1 ;  /* 0x000000bc06113211 */ /* 0x000fe400008f0c05 */
[----:B------:R-:W-:Y:S01]  /*1ef40*/  @P6 R2UR UR13, R167 ;  /* 0x00000000a70d62ca */ /* 0x000fe200000e0000 */
        /* <DEDUP_REMOVED lines=18> */
[----:B------:R-:W-:Y:S01]  /*1f070*/  @P5 IMAD.MOV.U32 R4, RZ, RZ, R198 ;  /* 0x000000ffff045224 */ /* 0x000fe200078e00c6 */
[C---:B------:R-:W-:Y:S01]  /*1f080*/  @P3 R2UR UR14, R166.reuse ;  /* 0x00000000a60e32ca */ /* 0x040fe200000e0000 */
[----:B------:R-:W-:Y:S01]  /*1f090*/  @P5 IMAD.MOV.U32 R5, RZ, RZ, R199 ;  /* 0x000000ffff055224 */ /* 0x000fe200078e00c7 */
[C---:B------:R-:W-:Y:S02]  /*1f0a0*/  @P3 R2UR UR15, R167.reuse ;  /* 0x00000000a70f32ca */ /* 0x040fe400000e0000 */
[----:B------:R-:W-:Y:S02]  /*1f0b0*/  @P3 R2UR UR16, R166 ;  /* 0x00000000a61032ca */ /* 0x000fe400000e0000 */
        /* <DEDUP_REMOVED lines=90> */
[----:B------:R-:W-:Y:S04]  /*1f660*/  LDSM.16.M88.4 R176, [R225+0x9000] ;  /* 0x00900000e1b0783b */ /* 0x000fe80000000200 */
[----:B--2---:R-:W2:Y:S04]  /*1f670*/  LDSM.16.M88.4 R4, [R225+0x8800] ;  /* 0x00880000e104783b */ /* 0x004ea80000000200 */
[----:B------:R-:W-:Y:S04]  /*1f680*/  LDSM.16.M88.4 R24, [R224] ;  /* 0x00000000e018783b */ /* 0x000fe80000000200 */
[----:B---3--:R-:W3:Y:S04]  /*1f690*/  LDSM.16.M88.4 R28, [R225+0x9800] ;  /* 0x00980000e11c783b */ /* 0x008ee80000000200 */
        /* <DEDUP_REMOVED lines=23> */
[----:B------:R-:W3:Y:S05]  /*1f810*/  LDSM.16.M88.4 R184, [R220+0x9800] ;  /* 0x00980000dcb8783b */ /* 0x000eea0000000200 */
[C---:B------:R-:W-:Y:S06]  /*1f820*/  HMMA.16816.F32 R172, R24.reuse, R32, R172 ;  /* 0x0000002018ac723c */ /* 0x040fec00000018ac */
[----:B------:R-:W-:Y:S01]  /*1f830*/  HMMA.16816.F32 R168, R24, R34, R168 ;  /* 0x0000002218a8723c */ /* 0x000fe200000018a8 */
[----:B------:R-:W-:Y:S04]  /*1f840*/  LDSM.16.M88.4 R32, [R221] ;  /* 0x00000000dd20783b */ /* 0x000fe80000000200 */
[----:B------:R-:W-:Y:S01]  /*1f850*/  LDSM.16.M88.4 R24, [R216] ;  /* 0x00000000d818783b */ /* 0x000fe20000000200 */
        /* <DEDUP_REMOVED lines=8> */
[----:B------:R-:W-:Y:S05]  /*1f8e0*/  LDSM.16.M88.4 R188, [R226+0x2000] ;  /* 0x00200000e2bc783b */ /* 0x000fea0000000200 */
[C---:B---3--:R-:W-:Y:S06]  /*1f8f0*/  HMMA.16816.F32 R172, R28.reuse, R184, R172 ;  /* 0x000000b81cac723c */ /* 0x048fec00000018ac */
[----:B------:R-:W-:Y:S01]  /*1f900*/  HMMA.16816.F32 R168, R28, R186, R168 ;  /* 0x000000ba1ca8723c */ /* 0x000fe200000018a8 */
[----:B------:R-:W2:Y:S04]  /*1f910*/  LDSM.16.M88.4 R28, [R225+0xa000] ;  /* 0x00a00000e11c783b */ /* 0x000ea80000000200 */
[----:B------:R-:W-:Y:S01]  /*1f920*/  LDSM.16.M88.4 R184, [R216+0x1800] ;  /* 0x00180000d8b8783b */ /* 0x000fe20000000200 */
[C---:B-1----:R-:W-:Y:S06]  /*1f930*/  HMMA.16816.F32 R8, R32.reuse, R20, R8 ;  /* 0x000000142008723c */ /* 0x042fec0000001808 */
[C---:B------:R-:W-:Y:S01]  /*1f940*/  HMMA.16816.F32 R4, R32.reuse, R22, R4 ;  /* 0x000000162004723c */ /* 0x040fe20000001804 */
[----:B------:R-:W1:Y:S05]  /*1f950*/  LDSM.16.M88.4 R20, [R225+0xa800] ;  /* 0x00a80000e114783b */ /* 0x000e6a0000000200 */
[C---:B------:R-:W-:Y:S06]  /*1f960*/  HMMA.16816.F32 R16, R32.reuse, R24, R16 ;  /* 0x000000182010723c */ /* 0x040fec0000001810 */
[C---:B------:R-:W-:Y:S01]  /*1f970*/  HMMA.16816.F32 R12, R32.reuse, R26, R12 ;  /* 0x0000001a200c723c */ /* 0x040fe2000000180c */
[----:B------:R-:W3:Y:S05]  /*1f980*/  LDSM.16.M88.4 R24, [R225+0xb000] ;  /* 0x00b00000e118783b */ /* 0x000eea0000000200 */
[C---:B----4-:R-:W-:Y:S06]  /*1f990*/  HMMA.16816.F32 R180, R32.reuse, R192, R180 ;  /* 0x000000c020b4723c */ /* 0x050fec00000018b4 */
[----:B------:R-:W-:Y:S01]  /*1f9a0*/  HMMA.16816.F32 R176, R32, R194, R176 ;  /* 0x000000c220b0723c */ /* 0x000fe200000018b0 */
[----:B------:R-:W4:Y:S05]  /*1f9b0*/  LDSM.16.M88.4 R192, [R225+0xb800] ;  /* 0x00b80000e1c0783b */ /* 0x000f2a0000000200 */
[C---:B--2---:R-:W-:Y:S06]  /*1f9c0*/  HMMA.16816.F32 R16, R188.reuse, R28, R16 ;  /* 0x0000001cbc10723c */ /* 0x044fec0000001810 */
[C---:B------:R-:W-:Y:S01]  /*1f9d0*/  HMMA.16816.F32 R12, R188.reuse, R30, R12 ;  /* 0x0000001ebc0c723c */ /* 0x040fe2000000180c */
[----:B------:R-:W-:Y:S05]  /*1f9e0*/  LDSM.16.M88.4 R28, [R214] ;  /* 0x00000000d61c783b */ /* 0x000fea0000000200 */
[C---:B-1----:R-:W-:Y:S06]  /*1f9f0*/  HMMA.16816.F32 R8, R188.reuse, R20, R8 ;  /* 0x00000014bc08723c */ /* 0x042fec0000001808 */
[----:B------:R-:W-:Y:S01]  /*1fa00*/  HMMA.16816.F32 R4, R188, R22, R4 ;  /* 0x00000016bc04723c */ /* 0x000fe20000001804 */
[----:B------:R-:W1:Y:S05]  /*1fa10*/  LDSM.16.M88.4 R20, [R224+0x2000] ;  /* 0x00200000e014783b */ /* 0x000e6a0000000200 */
[C---:B------:R-:W-:Y:S06]  /*1fa20*/  HMMA.16816.F32 R172, R32.reuse, R184, R172 ;  /* 0x000000b820ac723c */ /* 0x040fec00000018ac */
[----:B------:R-:W-:Y:S01]  /*1fa30*/  HMMA.16816.F32 R168, R32, R186, R168 ;  /* 0x000000ba20a8723c */ /* 0x000fe200000018a8 */
[----:B------:R-:W2:Y:S04]  /*1fa40*/  LDSM.16.M88.4 R184, [R215] ;  /* 0x00000000d7b8783b */ /* 0x000ea80000000200 */
[----:B------:R-:W5:Y:S01]  /*1fa50*/  LDSM.16.M88.4 R32, [R213] ;  /* 0x00000000d520783b */ /* 0x000f620000000200 */
[C---:B---3--:R-:W-:Y:S06]  /*1fa60*/  HMMA.16816.F32 R180, R188.reuse, R24, R180 ;  /* 0x00000018bcb4723c */ /* 0x048fec00000018b4 */
[C---:B------:R-:W-:Y:S01]  /*1fa70*/  HMMA.16816.F32 R176, R188.reuse, R26, R176 ;  /* 0x0000001abcb0723c */ /* 0x040fe200000018b0 */
[----:B------:R-:W3:Y:S05]  /*1fa80*/  LDSM.16.M88.4 R24, [R212] ;  /* 0x00000000d418783b */ /* 0x000eea0000000200 */
[C---:B----4-:R-:W-:Y:S06]  /*1fa90*/  HMMA.16816.F32 R172, R188.reuse, R192, R172 ;  /* 0x000000c0bcac723c */ /* 0x050fec00000018ac */
        /* <DEDUP_REMOVED lines=8> */
[----:B------:R-:W2:Y:S05]  /*1fb20*/  LDSM.16.M88.4 R184, [R220+0xb000] ;  /* 0x00b00000dcb8783b */ /* 0x000eaa0000000200 */
[C---:B-----5:R-:W-:Y:S06]  /*1fb30*/  HMMA.16816.F32 R180, R20.reuse, R32, R180 ;  /* 0x0000002014b4723c */ /* 0x060fec00000018b4 */
        /* <DEDUP_REMOVED lines=18> */
[----:B------:R-:W-:Y:S01]  /*1fc60*/  LDSM.16.M88.4 R28, [R226+0x4000] ;  /* 0x00400000e21c783b */ /* 0x000fe20000000200 */
[C---:B---3--:R-:W-:Y:S06]  /*1fc70*/  HMMA.16816.F32 R16, R24.reuse, R20, R16 ;  /* 0x000000141810723c */ /* 0x048fec0000001810 */
[C---:B------:R-:W-:Y:S01]  /*1fc80*/  HMMA.16816.F32 R12, R24.reuse, R22, R12 ;  /* 0x00000016180c723c */ /* 0x040fe2000000180c */
[----:B------:R-:W3:Y:S05]  /*1fc90*/  LDSM.16.M88.4 R20, [R225+0xc000] ;  /* 0x00c00000e114783b */ /* 0x000eea0000000200 */
[C---:B-1----:R-:W-:Y:S06]  /*1fca0*/  HMMA.16816.F32 R8, R24.reuse, R188, R8 ;  /* 0x000000bc1808723c */ /* 0x042fec0000001808 */
[C---:B------:R-:W-:Y:S01]  /*1fcb0*/  HMMA.16816.F32 R4, R24.reuse, R190, R4 ;  /* 0x000000be1804723c */ /* 0x040fe20000001804 */
[----:B------:R-:W1:Y:S05]  /*1fcc0*/  LDSM.16.M88.4 R188, [R225+0xd000] ;  /* 0x00d00000e1bc783b */ /* 0x000e6a0000000200 */
[C---:B--2---:R-:W-:Y:S06]  /*1fcd0*/  HMMA.16816.F32 R180, R24.reuse, R184, R180 ;  /* 0x000000b818b4723c */ /* 0x044fec00000018b4 */
[C---:B------:R-:W-:Y:S01]  /*1fce0*/  HMMA.16816.F32 R176, R24.reuse, R186, R176 ;  /* 0x000000ba18b0723c */ /* 0x040fe200000018b0 */
[----:B------:R-:W2:Y:S05]  /*1fcf0*/  LDSM.16.M88.4 R184, [R225+0xd800] ;  /* 0x00d80000e1b8783b */ /* 0x000eaa0000000200 */
[C---:B----4-:R-:W-:Y:S06]  /*1fd00*/  HMMA.16816.F32 R172, R24.reuse, R32, R172 ;  /* 0x0000002018ac723c */ /* 0x050fec00000018ac */
[----:B------:R-:W-:Y:S01]  /*1fd10*/  HMMA.16816.F32 R168, R24, R34, R168 ;  /* 0x0000002218a8723c */ /* 0x000fe200000018a8 */
[----:B------:R-:W-:Y:S04]  /*1fd20*/  LDSM.16.M88.4 R32, [R224+0x4000] ;  /* 0x00400000e020783b */ /* 0x000fe80000000200 */
[----:B------:R-:W4:Y:S01]  /*1fd30*/  LDSM.16.M88.4 R24, [R211] ;  /* 0x00000000d318783b */ /* 0x000f220000000200 */
[C---:B---3--:R-:W-:Y:S06]  /*1fd40*/  HMMA.16816.F32 R16, R28.reuse, R20, R16 ;  /* 0x000000141c10723c */ /* 0x048fec0000001810 */
[C---:B------:R-:W-:Y:S01]  /*1fd50*/  HMMA.16816.F32 R12, R28.reuse, R22, R12 ;  /* 0x000000161c0c723c */ /* 0x040fe2000000180c */
[----:B------:R-:W3:Y:S05]  /*1fd60*/  LDSM.16.M88.4 R20, [R210] ;  /* 0x00000000d214783b */ /* 0x000eea0000000200 */
[C---:B------:R-:W-:Y:S06]  /*1fd70*/  HMMA.16816.F32 R8, R28.reuse, R192, R8 ;  /* 0x000000c01c08723c */ /* 0x040fec0000001808 */
[C---:B------:R-:W-:Y:S01]  /*1fd80*/  HMMA.16816.F32 R4, R28.reuse, R194, R4 ;  /* 0x000000c21c04723c */ /* 0x040fe20000001804 */
[----:B------:R-:W5:Y:S05]  /*1fd90*/  LDSM.16.M88.4 R192, [R209] ;  /* 0x00000000d1c0783b */ /* 0x000f6a0000000200 */
[C---:B-1----:R-:W-:Y:S06]  /*1fda0*/  HMMA.16816.F32 R180, R28.reuse, R188, R180 ;  /* 0x000000bc1cb4723c */ /* 0x042fec00000018b4 */
[C---:B------:R-:W-:Y:S01]  /*1fdb0*/  HMMA.16816.F32 R176, R28.reuse, R190, R176 ;  /* 0x000000be1cb0723c */ /* 0x040fe200000018b0 */
[----:B------:R-:W-:Y:S05]  /*1fdc0*/  LDSM.16.M88.4 R188, [R222+0x4000] ;  /* 0x00400000debc783b */ /* 0x000fea0000000200 */
[----:B--2---:R-:W-:Y:S06]  /*1fdd0*/  HMMA.16816.F32 R172, R28, R184, R172 ;  /* 0x000000b81cac723c */ /* 0x004fec00000018ac */
[C---:B----4-:R-:W-:Y:S06]  /*1fde0*/  HMMA.16816.F32 R16, R32.reuse, R24, R16 ;  /* 0x000000182010723c */ /* 0x050fec0000001810 */
[C---:B------:R-:W-:Y:S01]  /*1fdf0*/  HMMA.16816.F32 R12, R32.reuse, R26, R12 ;  /* 0x0000001a200c723c */ /* 0x040fe2000000180c */
[----:B------:R-:W1:Y:S05]  /*1fe00*/  LDSM.16.M88.4 R24, [R220+0xd000] ;  /* 0x00d00000dc18783b */ /* 0x000e6a0000000200 */
[C---:B---3--:R-:W-:Y:S06]  /*1fe10*/  HMMA.16816.F32 R8, R32.reuse, R20, R8 ;  /* 0x000000142008723c */ /* 0x048fec0000001808 */
[----:B------:R-:W-:Y:S01]  /*1fe20*/  HMMA.16816.F32 R4, R32, R22, R4 ;  /* 0x000000162004723c */ /* 0x000fe20000001804 */
[----:B------:R-:W2:Y:S05]  /*1fe30*/  LDSM.16.M88.4 R20, [R220+0xc800] ;  /* 0x00c80000dc14783b */ /* 0x000eaa0000000200 */
[----:B------:R-:W-:Y:S01]  /*1fe40*/  HMMA.16816.F32 R168, R28, R186, R168 ;  /* 0x000000ba1ca8723c */ /* 0x000fe200000018a8 */
[----:B------:R-:W3:Y:S04]  /*1fe50*/  LDSM.16.M88.4 R184, [R208] ;  /* 0x00000000d0b8783b */ /* 0x000ee80000000200 */
[----:B------:R-:W4:Y:S01]  /*1fe60*/  LDSM.16.M88.4 R28, [R220+0xc000] ;  /* 0x00c00000dc1c783b */ /* 0x000f220000000200 */
[C---:B-----5:R-:W-:Y:S06]  /*1fe70*/  HMMA.16816.F32 R180, R32.reuse, R192, R180 ;  /* 0x000000c020b4723c */ /* 0x060fec00000018b4 */
[----:B------:R-:W-:Y:S01]  /*1fe80*/  HMMA.16816.F32 R176, R32, R194, R176 ;  /* 0x000000c220b0723c */ /* 0x000fe200000018b0 */
[----:B------:R-:W5:-:S15]  /*1fe90*/  LDSM.16.M88.4 R192, [R220+0xd800] ;  /* 0x00d80000dcc0783b */ /* 0x000f5e0000000200 */
[----:B------:R-:W-:-:S02]  /*1fea0*/  NOP ;  /* 0x0000000000007918 */ /* 0x000fc40000000000 */
[C---:B-1----:R-:W-:Y:S06]  /*1feb0*/  HMMA.16816.F32 R180, R188.reuse, R24, R180 ;  /* 0x00000018bcb4723c */ /* 0x042fec00000018b4 */
[C---:B--2---:R-:W-:Y:S06]  /*1fec0*/  HMMA.16816.F32 R8, R188.reuse, R20, R8 ;  /* 0x00000014bc08723c */ /* 0x044fec0000001808 */
[C---:B------:R-:W-:Y:S01]  /*1fed0*/  HMMA.16816.F32 R4, R188.reuse, R22, R4 ;  /* 0x00000016bc04723c */ /* 0x040fe20000001804 */
[----:B------:R-:W-:Y:S05]  /*1fee0*/  LDSM.16.M88.4 R20, [R221+0x4000] ;  /* 0x00400000dd14783b */ /* 0x000fea0000000200 */
[----:B------:R-:W-:Y:S01]  /*1fef0*/  HMMA.16816.F32 R176, R188, R26, R176 ;  /* 0x0000001abcb0723c */ /* 0x000fe200000018b0 */
        /* <DEDUP_REMOVED lines=23> */
[----:B------:R-:W-:Y:S04]  /*20070*/  LDSM.16.M88.4 R28, [R224+0x6000] ;  /* 0x00600000e01c783b */ /* 0x000fe80000000200 */
[----:B------:R-:W4:Y:S01]  /*20080*/  LDSM.16.M88.4 R20, [R207] ;  /* 0x00000000cf14783b */ /* 0x000f220000000200 */
[C---:B-1----:R-:W-:Y:S06]  /*20090*/  HMMA.16816.F32 R16, R24.reuse, R192, R16 ;  /* 0x000000c01810723c */ /* 0x042fec0000001810 */
[C---:B------:R-:W-:Y:S01]  /*200a0*/  HMMA.16816.F32 R12, R24.reuse, R194, R12 ;  /* 0x000000c2180c723c */ /* 0x040fe2000000180c */
[----:B------:R-:W-:Y:S05]  /*200b0*/  LDSM.16.M88.4 R192, [R222+0x6000] ;  /* 0x00600000dec0783b */ /* 0x000fea0000000200 */
[C---:B------:R-:W-:Y:S06]  /*200c0*/  HMMA.16816.F32 R8, R24.reuse, R188, R8 ;  /* 0x000000bc1808723c */ /* 0x040fec0000001808 */
[C---:B------:R-:W-:Y:S01]  /*200d0*/  HMMA.16816.F32 R4, R24.reuse, R190, R4 ;  /* 0x000000be1804723c */ /* 0x040fe20000001804 */
[----:B------:R-:W1:Y:S05]  /*200e0*/  LDSM.16.M88.4 R188, [R206] ;  /* 0x00000000cebc783b */ /* 0x000e6a0000000200 */
[C---:B--2---:R-:W-:Y:S06]  /*200f0*/  HMMA.16816.F32 R180, R24.reuse, R184, R180 ;  /* 0x000000b818b4723c */ /* 0x044fec00000018b4 */
[C---:B------:R-:W-:Y:S01]  /*20100*/  HMMA.16816.F32 R176, R24.reuse, R186, R176 ;  /* 0x000000ba18b0723c */ /* 0x040fe200000018b0 */
[----:B------:R-:W2:Y:S05]  /*20110*/  LDSM.16.M88.4 R184, [R205] ;  /* 0x00000000cdb8783b */ /* 0x000eaa0000000200 */
[C---:B---3--:R-:W-:Y:S06]  /*20120*/  HMMA.16816.F32 R172, R24.reuse, R32, R172 ;  /* 0x0000002018ac723c */ /* 0x048fec00000018ac */
[----:B------:R-:W-:Y:S01]  /*20130*/  HMMA.16816.F32 R168, R24, R34, R168 ;  /* 0x0000002218a8723c */ /* 0x000fe200000018a8 */
[----:B------:R-:W3:Y:S04]  /*20140*/  LDSM.16.M88.4 R32, [R204] ;  /* 0x00000000cc20783b */ /* 0x000ee80000000200 */
[----:B------:R-:W5:Y:S01]  /*20150*/  LDSM.16.M88.4 R24, [R220+0xe000] ;  /* 0x00e00000dc18783b */ /* 0x000f620000000200 */
[C---:B----4-:R-:W-:Y:S06]  /*20160*/  HMMA.16816.F32 R16, R28.reuse, R20, R16 ;  /* 0x000000141c10723c */ /* 0x050fec0000001810 */
[C---:B------:R-:W-:Y:S01]  /*20170*/  HMMA.16816.F32 R12, R28.reuse, R22, R12 ;  /* 0x000000161c0c723c */ /* 0x040fe2000000180c */
[----:B------:R-:W4:Y:S05]  /*20180*/  LDSM.16.M88.4 R20, [R220+0xe800] ;  /* 0x00e80000dc14783b */ /* 0x000f2a0000000200 */
[C---:B-1----:R-:W-:Y:S06]  /*20190*/  HMMA.16816.F32 R8, R28.reuse, R188, R8 ;  /* 0x000000bc1c08723c */ /* 0x042fec0000001808 */
[C---:B------:R-:W-:Y:S01]  /*201a0*/  HMMA.16816.F32 R4, R28.reuse, R190, R4 ;  /* 0x000000be1c04723c */ /* 0x040fe20000001804 */
[----:B------:R-:W1:Y:S05]  /*201b0*/  LDSM.16.M88.4 R188, [R220+0xf000] ;  /* 0x00f00000dcbc783b */ /* 0x000e6a0000000200 */
[C---:B--2---:R-:W-:Y:S06]  /*201c0*/  HMMA.16816.F32 R180, R28.reuse, R184, R180 ;  /* 0x000000b81cb4723c */ /* 0x044fec00000018b4 */
[C---:B------:R-:W-:Y:S01]  /*201d0*/  HMMA.16816.F32 R176, R28.reuse, R186, R176 ;  /* 0x000000ba1cb0723c */ /* 0x040fe200000018b0 */
[----:B------:R-:W2:Y:S05]  /*201e0*/  LDSM.16.M88.4 R184, [R220+0xf800] ;  /* 0x00f80000dcb8783b */ /* 0x000eaa0000000200 */
[C---:B---3--:R-:W-:Y:S06]  /*201f0*/  HMMA.16816.F32 R172, R28.reuse, R32, R172 ;  /* 0x000000201cac723c */ /* 0x048fec00000018ac */
[----:B------:R-:W-:Y:S01]  /*20200*/  HMMA.16816.F32 R168, R28, R34, R168 ;  /* 0x000000221ca8723c */ /* 0x000fe200000018a8 */
[----:B------:R-:W-:Y:S04]  /*20210*/  LDSM.16.M88.4 R32, [R221+0x6000] ;  /* 0x00600000dd20783b */ /* 0x000fe80000000200 */
[----:B------:R-:W3:Y:S01]  /*20220*/  LDSM.16.M88.4 R28, [R216+0x6000] ;  /* 0x00600000d81c783b */ /* 0x000ee20000000200 */
[C---:B-----5:R-:W-:Y:S06]  /*20230*/  HMMA.16816.F32 R16, R192.reuse, R24, R16 ;  /* 0x00000018c010723c */ /* 0x060fec0000001810 */
[C---:B------:R-:W-:Y:S01]  /*20240*/  HMMA.16816.F32 R12, R192.reuse, R26, R12 ;  /* 0x0000001ac00c723c */ /* 0x040fe2000000180c */
[----:B------:R-:W5:Y:S05]  /*20250*/  LDSM.16.M88.4 R24, [R216+0x6800] ;  /* 0x00680000d818783b */ /* 0x000f6a0000000200 */
[C---:B----4-:R-:W-:Y:S06]  /*20260*/  HMMA.16816.F32 R8, R192.reuse, R20, R8 ;  /* 0x00000014c008723c */ /* 0x050fec0000001808 */
[C---:B------:R-:W-:Y:S01]  /*20270*/  HMMA.16816.F32 R4, R192.reuse, R22, R4 ;  /* 0x00000016c004723c */ /* 0x040fe20000001804 */
[----:B------:R-:W4:Y:S05]  /*20280*/  LDSM.16.M88.4 R20, [R216+0x7000] ;  /* 0x00700000d814783b */ /* 0x000f2a0000000200 */
[C---:B-1----:R-:W-:Y:S06]  /*20290*/  HMMA.16816.F32 R180, R192.reuse, R188, R180 ;  /* 0x000000bcc0b4723c */ /* 0x042fec00000018b4 */
[----:B------:R-:W-:Y:S01]  /*202a0*/  HMMA.16816.F32 R176, R192, R190, R176 ;  /* 0x000000bec0b0723c */ /* 0x000fe200000018b0 */
[----:B------:R-:W-:-:S02]  /*202b0*/  IMAD.MOV.U32 R189, RZ, RZ, R198 ;  /* 0x000000ffffbd7224 */ /* 0x000fc400078e00c6 */
[----:B------:R-:W-:-:S03]  /*202c0*/  IMAD.MOV.U32 R188, RZ, RZ, R199 ;  /* 0x000000ffffbc7224 */ /* 0x000fc600078e00c7 */
[----:B--2---:R-:W-:Y:S06]  /*202d0*/  HMMA.16816.F32 R172, R192, R184, R172 ;  /* 0x000000b8c0ac723c */ /* 0x004fec00000018ac */
[C---:B---3--:R-:W-:Y:S06]  /*202e0*/  HMMA.16816.F32 R16, R32.reuse, R28, R16 ;  /* 0x0000001c2010723c */ /* 0x048fec0000001810 */
[----:B------:R-:W-:Y:S01]  /*202f0*/  HMMA.16816.F32 R12, R32, R30, R12 ;  /* 0x0000001e200c723c */ /* 0x000fe2000000180c */
[----:B------:R-:W-:-:S05]  /*20300*/  LOP3.LUT R28, R165, 0x6, RZ, 0xc0, !PT ;  /* 0x00000006a51c7812 */ /* 0x000fca00078ec0ff */
[----:B-----5:R-:W-:Y:S01]  /*20310*/  HMMA.16816.F32 R8, R32, R24, R8 ;  /* 0x000000182008723c */ /* 0x020fe20000001808 */
[----:B------:R-:W-:-:S04]  /*20320*/  IMAD R28, R246, 0x40, R28 ;  /* 0x00000040f61c7824 */ /* 0x000fc800078e021c */
[----:B------:R-:W-:Y:S01]  /*20330*/  VIADD R29, R28, 0x1 ;  /* 0x000000011c1d7836 */ /* 0x000fe20000000000 */
[----:B------:R-:W-:Y:S01]  /*20340*/  HMMA.16816.F32 R4, R32, R26, R4 ;  /* 0x0000001a2004723c */ /* 0x000fe20000001804 */
[----:B------:R-:W1:Y:S01]  /*20350*/  LDSM.16.M88.4 R24, [R216+0x7800] ;  /* 0x00780000d818783b */ /* 0x000e620000000200 */
[----:B------:R-:W-:-:S04]  /*20360*/  DEPBAR.LE SB0, 0x0 ;  /* 0x000080000000791a */ /* 0x000fc80000000000 */
[----:B----4-:R-:W-:Y:S01]  /*20370*/  HMMA.16816.F32 R180, R32, R20, R180 ;  /* 0x0000001420b4723c */ /* 0x010fe200000018b4 */
[----:B------:R-:W-:Y:S01]  /*20380*/  BAR.SYNC.DEFER_BLOCKING 0x0 ;  /* 0x0000000000007b1d */ /* 0x000fe20000010000 */
[C---:B------:R-:W-:Y:S02]  /*20390*/  ISETP.GE.AND P2, PT, R29.reuse, R0, PT ;  /* 0x000000001d00720c */ /* 0x040fe40003f46270 */
[----:B------:R-:W-:Y:S02]  /*203a0*/  ISETP.GE.AND P1, PT, R29, R2, PT ;  /* 0x000000021d00720c */ /* 0x000fe40003f26270 */
[----:B------:R-:W-:Y:S01]  /*203b0*/  FSEL R17, R17, -INF , !P2 ;  /* 0xff80000011117808 */ /* 0x000fe20005000000 */
[C---:B------:R-:W-:Y:S01]  /*203c0*/  VIADD R21, R28.reuse, 0x8 ;  /* 0x000000081c157836 */ /* 0x040fe20000000000 */
[----:B------:R-:W-:Y:S01]  /*203d0*/  FSEL R19, R19, -INF , !P1 ;  /* 0xff80000013137808 */ /* 0x000fe20004800000 */
[----:B------:R-:W-:Y:S01]  /*203e0*/  VIADD R20, R28, 0x9 ;  /* 0x000000091c147836 */ /* 0x000fe20000000000 */
[----:B------:R-:W-:Y:S02]  /*203f0*/  HMMA.16816.F32 R168, R192, R186, R168 ;  /* 0x000000bac0a8723c */ /* 0x000fe400000018a8 */
[----:B------:R-:W-:-:S02]  /*20400*/  ISETP.GE.AND P6, PT, R21, R0, PT ;  /* 0x000000001500720c */ /* 0x000fc40003fc6270 */
[----:B------:R-:W-:Y:S01]  /*20410*/  ISETP.GE.AND P2, PT, R21, R2, PT ;  /* 0x000000021500720c */ /* 0x000fe20003f46270 */
[----:B------:R-:W-:Y:S01]  /*20420*/  VIADD R21, R28, 0x10 ;  /* 0x000000101c157836 */ /* 0x000fe20000000000 */
[----:B------:R-:W-:Y:S01]  /*20430*/  FSEL R12, R12, -INF , !P6 ;  /* 0xff8000000c0c7808 */ /* 0x000fe20007000000 */
[----:B------:R-:W-:Y:S01]  /*20440*/  HMMA.16816.F32 R176, R32, R22, R176 ;  /* 0x0000001620b0723c */ /* 0x000fe200000018b0 */
[C---:B------:R-:W-:Y:S02]  /*20450*/  ISETP.GE.AND P1, PT, R20.reuse, R0, PT ;  /* 0x000000001400720c */ /* 0x040fe40003f26270 */
[----:B------:R-:W-:Y:S01]  /*20460*/  ISETP.GE.AND P6, PT, R20, R2, PT ;  /* 0x000000021400720c */ /* 0x000fe20003fc6270 */
[----:B------:R-:W-:Y:S01]  /*20470*/  VIADD R20, R28, 0x11 ;  /* 0x000000111c147836 */ /* 0x000fe20000000000 */
[----:B------:R-:W-:Y:S02]  /*20480*/  FSEL R14, R14, -INF , !P2 ;  /* 0xff8000000e0e7808 */ /* 0x000fe40005000000 */
[----:B------:R-:W-:-:S02]  /*20490*/  ISETP.GE.AND P2, PT, R21, R0, PT ;  /* 0x000000001500720c */ /* 0x000fc40003f46270 */
[----:B------:R-:W-:Y:S02]  /*204a0*/  FSEL R13, R13, -INF , !P1 ;  /* 0xff8000000d0d7808 */ /* 0x000fe40004800000 */
[----:B------:R-:W-:Y:S02]  /*204b0*/  FSEL R15, R15, -INF , !P6 ;  /* 0xff8000000f0f7808 */ /* 0x000fe40007000000 */
[----:B------:R-:W-:Y:S01]  /*204c0*/  FSEL R200, R8, -INF , !P2 ;  /* 0xff80000008c87808 */ /* 0x000fe20005000000 */
[----:B------:R-:W-:Y:S01]  /*204d0*/  VIADD R8, R28, 0x18 ;  /* 0x000000181c087836 */ /* 0x000fe20000000000 */
[----:B------:R-:W-:Y:S02]  /*204e0*/  ISETP.GE.AND P1, PT, R21, R2, PT ;  /* 0x000000021500720c */ /* 0x000fe40003f26270 */
[----:B------:R-:W-:Y:S02]  /*204f0*/  ISETP.GE.AND P6, PT, R20, R0, PT ;  /* 0x000000001400720c */ /* 0x000fe40003fc6270 */
[----:B------:R-:W-:-:S02]  /*20500*/  FSEL R194, R10, -INF , !P1 ;  /* 0xff8000000ac27808 */ /* 0x000fc40004800000 */
[----:B------:R-:W-:Y:S01]  /*20510*/  FSEL R201, R9, -INF , !P6 ;  /* 0xff80000009c97808 */ /* 0x000fe20007000000 */
[----:B------:R-:W-:Y:S01]  /*20520*/  VIADD R9, R28, 0x20 ;  /* 0x000000201c097836 */ /* 0x000fe20000000000 */
[C---:B------:R-:W-:Y:S02]  /*20530*/  ISETP.GE.AND P1, PT, R8.reuse, R0, PT ;  /* 0x000000000800720c */ /* 0x040fe40003f26270 */
[-C--:B------:R-:W-:Y:S01]  /*20540*/  ISETP.GE.AND P6, PT, R8, R2.reuse, PT ;  /* 0x000000020800720c */ /* 0x080fe20003fc6270 */
[----:B------:R-:W-:Y:S01]  /*20550*/  VIADD R8, R28, 0x19 ;  /* 0x000000191c087836 */ /* 0x000fe20000000000 */
[----:B------:R-:W-:Y:S02]  /*20560*/  ISETP.GE.AND P2, PT, R20, R2, PT ;  /* 0x000000021400720c */ /* 0x000fe40003f46270 */
[----:B------:R-:W-:Y:S01]  /*20570*/  FSEL R195, R4, -INF , !P1 ;  /* 0xff80000004c37808 */ /* 0x000fe20004800000 */
[----:B------:R-:W-:Y:S01]  /*20580*/  VIADD R4, R28, 0x21 ;  /* 0x000000211c047836 */ /* 0x000fe20000000000 */
[----:B------:R-:W-:-:S02]  /*20590*/  FSEL R22, R11, -INF , !P2 ;  /* 0xff8000000b167808 */ /* 0x000fc40005000000 */
[----:B------:R-:W-:Y:S02]  /*205a0*/  ISETP.GE.AND P2, PT, R8, R0, PT ;  /* 0x000000000800720c */ /* 0x000fe40003f46270 */
[----:B------:R-:W-:Y:S02]  /*205b0*/  FSEL R21, R6, -INF , !P6 ;  /* 0xff80000006157808 */ /* 0x000fe40007000000 */
[----:B------:R-:W-:Y:S01]  /*205c0*/  FSEL R23, R5, -INF , !P2 ;  /* 0xff80000005177808 */ /* 0x000fe20005000000 */
[----:B------:R-:W-:Y:S01]  /*205d0*/  VIADD R5, R28, 0x28 ;  /* 0x000000281c057836 */ /* 0x000fe20000000000 */
[----:B------:R-:W-:Y:S02]  /*205e0*/  ISETP.GE.AND P1, PT, R8, R2, PT ;  /* 0x000000020800720c */ /* 0x000fe40003f26270 */
[C---:B------:R-:W-:Y:S02]  /*205f0*/  ISETP.GE.AND P6, PT, R9.reuse, R0, PT ;  /* 0x000000000900720c */ /* 0x040fe40003fc6270 */
[----:B------:R-:W-:-:S02]  /*20600*/  ISETP.GE.AND P2, PT, R9, R2, PT ;  /* 0x000000020900720c */ /* 0x000fc40003f46270 */
[C---:B-1----:R-:W-:Y:S01]  /*20610*/  HMMA.16816.F32 R8, R32.reuse, R24, R172 ;  /* 0x000000182008723c */ /* 0x042fe200000018ac */
[----:B------:R-:W-:Y:S02]  /*20620*/  FSEL R20, R7, -INF , !P1 ;  /* 0xff80000007147808 */ /* 0x000fe40004800000 */
[----:B------:R-:W-:Y:S02]  /*20630*/  FSEL R192, R180, -INF , !P6 ;  /* 0xff800000b4c07808 */ /* 0x000fe40007000000 */
[C---:B------:R-:W-:Y:S01]  /*20640*/  ISETP.GE.AND P1, PT, R4.reuse, R0, PT ;  /* 0x000000000400720c */ /* 0x040fe20003f26270 */
[----:B------:R-:W-:Y:S01]  /*20650*/  HMMA.16816.F32 R24, R32, R26, R168 ;  /* 0x0000001a2018723c */ /* 0x000fe200000018a8 */
[----:B------:R-:W-:Y:S01]  /*20660*/  ISETP.GE.AND P6, PT, R4, R2, PT ;  /* 0x000000020400720c */ /* 0x000fe20003fc6270 */
[----:B------:R-:W-:Y:S01]  /*20670*/  VIADD R4, R28, 0x29 ;  /* 0x000000291c047836 */ /* 0x000fe20000000000 */
[----:B------:R-:W-:Y:S02]  /*20680*/  FSEL R185, R182, -INF , !P2 ;  /* 0xff800000b6b97808 */ /* 0x000fe40005000000 */
[----:B------:R-:W-:-:S02]  /*20690*/  FSEL R190, R181, -INF , !P1 ;  /* 0xff800000b5be7808 */ /* 0x000fc40004800000 */
[C---:B------:R-:W-:Y:S02]  /*206a0*/  ISETP.GE.AND P2, PT, R5.reuse, R0, PT ;  /* 0x000000000500720c */ /* 0x040fe40003f46270 */
[----:B------:R-:W-:Y:S01]  /*206b0*/  ISETP.GE.AND P1, PT, R5, R2, PT ;  /* 0x000000020500720c */ /* 0x000fe20003f26270 */
[----:B------:R-:W-:Y:S01]  /*206c0*/  VIADD R5, R28, 0x30 ;  /* 0x000000301c057836 */ /* 0x000fe20000000000 */
[----:B------:R-:W-:Y:S02]  /*206d0*/  FSEL R187, R183, -INF , !P6 ;  /* 0xff800000b7bb7808 */ /* 0x000fe40007000000 */
[----:B------:R-:W-:Y:S02]  /*206e0*/  ISETP.GE.AND P6, PT, R4, R0, PT ;  /* 0x000000000400720c */ /* 0x000fe40003fc6270 */
[----:B------:R-:W-:Y:S02]  /*206f0*/  FSEL R193, R176, -INF , !P2 ;  /* 0xff800000b0c17808 */ /* 0x000fe40005000000 */
        /* <DEDUP_REMOVED lines=8> */
[----:B------:R-:W-:Y:S02]  /*20780*/  FSEL R175, R8, -INF , !P1 ;  /* 0xff80000008af7808 */ /* 0x000fe40004800000 */
[----:B------:R-:W-:-:S02]  /*20790*/  ISETP.GE.AND P2, PT, R4, R0, PT ;  /* 0x000000000400720c */ /* 0x000fc40003f46270 */
[----:B------:R-:W-:Y:S01]  /*207a0*/  ISETP.GE.AND P1, PT, R4, R2, PT ;  /* 0x000000020400720c */ /* 0x000fe20003f26270 */
[----:B------:R-:W-:Y:S01]  /*207b0*/  VIADD R4, R28, 0x39 ;  /* 0x000000391c047836 */ /* 0x000fe20000000000 */
[----:B------:R-:W-:Y:S02]  /*207c0*/  FSEL R170, R10, -INF , !P6 ;  /* 0xff8000000aaa7808 */ /* 0x000fe40007000000 */
[-C--:B------:R-:W-:Y:S02]  /*207d0*/  ISETP.GE.AND P6, PT, R5, R0.reuse, PT ;  /* 0x000000000500720c */ /* 0x080fe40003fc6270 */
[----:B------:R-:W-:Y:S02]  /*207e0*/  FSEL R174, R9, -INF , !P2 ;  /* 0xff80000009ae7808 */ /* 0x000fe40005000000 */
[----:B------:R-:W-:Y:S02]  /*207f0*/  FSEL R173, R24, -INF , !P6 ;  /* 0xff80000018ad7808 */ /* 0x000fe40007000000 */
[----:B------:R-:W-:-:S02]  /*20800*/  ISETP.GE.AND P6, PT, R4, R0, PT ;  /* 0x000000000400720c */ /* 0x000fc40003fc6270 */
[----:B------:R-:W-:Y:S02]  /*20810*/  FSEL R169, R11, -INF , !P1 ;  /* 0xff8000000ba97808 */ /* 0x000fe40004800000 */
[----:B------:R-:W-:Y:S02]  /*20820*/  FSEL R171, R25, -INF , !P6 ;  /* 0xff80000019ab7808 */ /* 0x000fe40007000000 */
[----:B------:R-:W-:Y:S02]  /*20830*/  ISETP.GT.AND P6, PT, R246, R235, PT ;  /* 0x000000ebf600720c */ /* 0x000fe40003fc4270 */
[----:B------:R-:W-:Y:S02]  /*20840*/  ISETP.GE.AND P2, PT, R5, R2, PT ;  /* 0x000000020500720c */ /* 0x000fe40003f46270 */
        /* <DEDUP_REMOVED lines=43> */
[----:B------:R-:W-:-:S03]  /*20b00*/  @!P2 VIADD R8, R8, 0x1 ;  /* 0x000000010808a836 */ /* 0x000fc60000000000 */
[-C--:B------:R-:W-:Y:S02]  /*20b10*/  ISETP.GE.U32.AND P1, PT, R5, R6.reuse, PT ;  /* 0x000000060500720c */ /* 0x080fe40003f26070 */
[-C--:B------:R-:W-:Y:S02]  /*20b20*/  @!P0 IADD3 R0, R0, -R6.reuse, RZ ;  /* 0x8000000600008210 */ /* 0x080fe40007ffe0ff */
[----:B------:R-:W-:Y:S02]  /*20b30*/  @!P0 IADD3 R9, R9, 0x1, RZ ;  /* 0x0000000109098810 */ /* 0x000fe40007ffe0ff */
[----:B------:R-:W-:Y:S02]  /*20b40*/  ISETP.GE.U32.AND P2, PT, R0, R6, PT ;  /* 0x000000060000720c */ /* 0x000fe40003f46070 */
[----:B------:R-:W-:Y:S02]  /*20b50*/  ISETP.GE.AND P0, PT, R7, RZ, PT ;  /* 0x000000ff0700720c */ /* 0x000fe40003f06270 */
[----:B------:R-:W-:Y:S01]  /*20b60*/  LOP3.LUT R0, RZ, R10, RZ, 0x33, !PT ;  /* 0x0000000aff007212 */ /* 0x000fe200078e33ff */
[----:B------:R-:W2:Y:S02]  /*20b70*/  LD.E.64 R6, desc[UR4][R196.64+0x38] ;  /* 0x00003804c4067980 */ /* 0x000ea4000c101b00 */
[----:B------:R-:W-:Y:S01]  /*20b80*/  @P1 VIADD R8, R8, 0x1 ;  /* 0x0000000108081836 */ /* 0x000fe20000000000 */
[----:B------:R-:W-:-:S03]  /*20b90*/  ISETP.GE.AND P1, PT, R2, RZ, PT ;  /* 0x000000ff0200720c */ /* 0x000fc60003f26270 */
[----:B------:R-:W-:Y:S02]  /*20ba0*/  IMAD.MOV.U32 R4, RZ, RZ, R8 ;  /* 0x000000ffff047224 */ /* 0x000fe400078e0008 */
[----:B------:R-:W-:Y:S01]  /*20bb0*/  @P2 VIADD R9, R9, 0x1 ;  /* 0x0000000109092836 */ /* 0x000fe20000000000 */
[----:B------:R-:W-:-:S04]  /*20bc0*/  ISETP.NE.AND P2, PT, R10, RZ, PT ;  /* 0x000000ff0a00720c */ /* 0x000fc80003f45270 */
[----:B------:R-:W-:-:S03]  /*20bd0*/  MOV R5, R9 ;  /* 0x0000000900057202 */ /* 0x000fc60000000f00 */
[----:B------:R-:W-:Y:S02]  /*20be0*/  @!P1 IMAD.MOV R4, RZ, RZ, -R4 ;  /* 0x000000ffff049224 */ /* 0x000fe400078e0a04 */
[----:B------:R-:W-:-:S03]  /*20bf0*/  @!P0 IMAD.MOV R5, RZ, RZ, -R5 ;  /* 0x000000ffff058224 */ /* 0x000fc600078e0a05 */
[C---:B------:R-:W-:Y:S02]  /*20c00*/  SEL R4, R0.reuse, R4, !P2 ;  /* 0x0000000400047207 */ /* 0x040fe40005000000 */
[----:B------:R-:W-:-:S03]  /*20c10*/  SEL R5, R0, R5, !P2 ;  /* 0x0000000500057207 */ /* 0x000fc60005000000 */
[----:B------:R-:W-:-:S04]  /*20c20*/  IMAD.WIDE R24, R4, 0x4, R244 ;  /* 0x0000000404187825 */ /* 0x000fc800078e02f4 */
[----:B------:R-:W-:Y:S01]  /*20c30*/  IMAD.WIDE R8, R5, 0x4, R244 ;  /* 0x0000000405087825 */ /* 0x000fe200078e02f4 */
        /* <DEDUP_REMOVED lines=8> */
[----:B------:R-:W-:-:S04]  /*20cc0*/  IMAD R4, R6, R5, R4 ;  /* 0x0000000506047224 */ /* 0x000fc800078e0204 */
[----:B------:R-:W-:Y:S02]  /*20cd0*/  IMAD.IADD R11, R11, 0x1, R4 ;  /* 0x000000010b0b7824 */ /* 0x000fe400078e0204 */
[----:B---3--:R-:W-:-:S05]  /*20ce0*/  IMAD.IADD R0, R0, 0x1, -R2 ;  /* 0x0000000100007824 */ /* 0x008fca00078e0a02 */
[----:B------:R-:W-:Y:S01]  /*20cf0*/  SHF.R.S32.HI R5, RZ, 0x1f, R0 ;  /* 0x0000001fff057819 */ /* 0x000fe20000011400 */
[----:B----4-:R-:W-:-:S04]  /*20d00*/  IMAD R2, R9, R0, RZ ;  /* 0x0000000009027224 */ /* 0x010fc800078e02ff */
[----:B------:R-:W-:Y:S02]  /*20d10*/  IMAD R2, R8, R5, R2 ;  /* 0x0000000508027224 */ /* 0x000fe400078e0202 */
[----:B------:R-:W-:-:S04]  /*20d20*/  IMAD.WIDE.U32 R8, R0, R8, R10 ;  /* 0x0000000800087225 */ /* 0x000fc800078e000a */
[----:B------:R-:W-:Y:S01]  /*20d30*/  IMAD.MOV.U32 R7, RZ, RZ, R8 ;  /* 0x000000ffff077224 */ /* 0x000fe200078e0008 */
[----:B------:R-:W-:Y:S01]  /*20d40*/  IADD3 R6, R9, R2, RZ ;  /* 0x0000000209067210 */ /* 0x000fe20007ffe0ff */
[----:B------:R-:W-:Y:S05]  /*20d50*/  BRA `(.L_x_1993) ;  /* 0x0000000000147947 */ /* 0x000fea0003800000 */
.L_x_1992:
[----:B------:R-:W-:Y:S02]  /*20d60*/  R2UR UR4, R166 ;  /* 0x00000000a60472ca */ /* 0x000fe400000e0000 */
[----:B------:R-:W-:-:S13]  /*20d70*/  R2UR UR5, R167 ;  /* 0x00000000a70572ca */ /* 0x000fda00000e0000 */
[----:B------:R-:W2:Y:S02]  /*20d80*/  LD.E R7, desc[UR4][R196.64+0x38] ;  /* 0x00003804c4077980 */ /* 0x000ea4000c101900 */
[----:B--2---:R-:W-:-:S05]  /*20d90*/  IMAD.U32 R7, R7, -0x40, RZ ;  /* 0xffffffc007077824 */ /* 0x004fca00078e00ff */
[----:B------:R-:W-:Y:S02]  /*20da0*/  SHF.R.S32.HI R6, RZ, 0x1f, R7 ;  /* 0x0000001fff067819 */ /* 0x000fe40000011407 */
.L_x_1993:
[----:B------:R-:W-:Y:S05]  /*20db0*/  BSYNC B0 ;  /* 0x0000000000007941 */ /* 0x000fea0003800000 */
.L_x_1991:
[C---:B------:R-:W-:Y:S02]  /*20dc0*/  @P5 IADD3 R2, P0, R7.reuse, R233, RZ ;  /* 0x000000e907025210 */ /* 0x040fe40007f1e0ff */
[-C--:B------:R-:W-:Y:S02]  /*20dd0*/  LEA R30, P1, R7, R237.reuse, 0x1 ;  /* 0x000000ed071e7211 */ /* 0x080fe400078208ff */
[----:B------:R-:W-:Y:S01]  /*20de0*/  LOP3.LUT R5, R247, 0x1, RZ, 0xc0, !PT ;  /* 0x00000001f7057812 */ /* 0x000fe200078ec0ff */
[----:B------:R-:W-:Y:S01]  /*20df0*/  @P5 IMAD.X R0, R6, 0x1, R234, P0 ;  /* 0x0000000106005824 */ /* 0x000fe200000e06ea */
[C---:B------:R-:W-:Y:S02]  /*20e00*/  LEA.HI.X R31, R7.reuse, R236, R6, 0x1, P1 ;  /* 0x000000ec071f7211 */ /* 0x040fe400008f0c06 */
[----:B------:R-:W-:Y:S02]  /*20e10*/  @P5 LEA R24, P1, R2, R237, 0x1 ;  /* 0x000000ed02185211 */ /* 0x000fe400078208ff */
[----:B------:R-:W-:-:S02]  /*20e20*/  @P4 IADD3 R4, P0, R7, R233, RZ ;  /* 0x000000e907044210 */ /* 0x000fc40007f1e0ff */
[-C--:B------:R-:W-:Y:S02]  /*20e30*/  @P5 LEA.HI.X R25, R2, R236.reuse, R0, 0x1, P1 ;  /* 0x000000ec02195211 */ /* 0x080fe400008f0c00 */
[----:B------:R-:W-:Y:S01]  /*20e40*/  @P4 LEA R10, P1, R4, R237, 0x1 ;  /* 0x000000ed040a4211 */ /* 0x000fe200078208ff */
[----:B------:R-:W-:Y:S01]  /*20e50*/  @P4 IMAD.X R0, R6, 0x1, R234, P0 ;  /* 0x0000000106004824 */ /* 0x000fe200000e06ea */
[-C--:B------:R-:W-:Y:S02]  /*20e60*/  @P3 IADD3 R2, P0, R7, R233.reuse, RZ ;  /* 0x000000e907023210 */ /* 0x080fe40007f1e0ff */
[----:B------:R-:W-:Y:S02]  /*20e70*/  ISETP.NE.U32.AND P2, PT, R5, 0x1, PT ;  /* 0x000000010500780c */ /* 0x000fe40003f45070 */
[----:B------:R-:W-:Y:S01]  /*20e80*/  @P4 LEA.HI.X R11, R4, R236, R0, 0x1, P1 ;  /* 0x000000ec040b4211 */ /* 0x000fe200008f0c00 */
[----:B------:R-:W-:Y:S01]  /*20e90*/  @P3 IMAD.X R0, R6, 0x1, R234, P0 ;  /* 0x0000000106003824 */ /* 0x000fe200000e06ea */
[----:B------:R-:W-:-:S02]  /*20ea0*/  IADD3 R5, P1, P0, R233, R233, R7 ;  /* 0x000000e9e9057210 */ /* 0x000fc4000783e007 */
[----:B------:R-:W-:Y:S02]  /*20eb0*/  @P5 R2UR UR4, R166 ;  /* 0x00000000a60452ca */ /* 0x000fe400000e0000 */
[----:B------:R-:W-:Y:S02]  /*20ec0*/  IADD3.X R4, R234, R234, R6, P1, P0 ;  /* 0x000000eaea047210 */ /* 0x000fe40000fe0406 */
[CC--:B------:R-:W-:Y:S02]  /*20ed0*/  @P3 LEA R8, P0, R2.reuse, R237.reuse, 0x1 ;  /* 0x000000ed02083211 */ /* 0x0c0fe400078008ff */
[----:B------:R-:W-:Y:S02]  /*20ee0*/  @P5 R2UR UR5, R167 ;  /* 0x00000000a70552ca */ /* 0x000fe400000e0000 */
[----:B------:R-:W-:Y:S02]  /*20ef0*/  @P3 LEA.HI.X R9, R2, R236, R0, 0x1, P0 ;  /* 0x000000ec02093211 */ /* 0x000fe400000f0c00 */
[----:B------:R-:W-:-:S02]  /*20f00*/  @!P2 LEA R26, P1, R5, R237, 0x1 ;  /* 0x000000ed051aa211 */ /* 0x000fc400078208ff */
[CC--:B------:R-:W-:Y:S02]  /*20f10*/  @P5 LEA R176, P0, R5.reuse, R237.reuse, 0x1 ;  /* 0x000000ed05b05211 */ /* 0x0c0fe400078008ff */
[CCC-:B------:R-:W-:Y:S02]  /*20f20*/  @!P2 LEA.HI.X R27, R5.reuse, R236.reuse, R4.reuse, 0x1, P1 ;  /* 0x000000ec051ba211 */ /* 0x1c0fe400008f0c04 */
[CCC-:B------:R-:W-:Y:S02]  /*20f30*/  @P5 LEA.HI.X R177, R5.reuse, R236.reuse, R4.reuse, 0x1, P0 ;  /* 0x000000ec05b15211 */ /* 0x1c0fe400000f0c04 */
[CC--:B------:R-:W-:Y:S02]  /*20f40*/  @P4 LEA R34, P1, R5.reuse, R237.reuse, 0x1 ;  /* 0x000000ed05224211 */ /* 0x0c0fe400078208ff */
[C---:B------:R-:W-:Y:S02]  /*20f50*/  @P3 LEA R32, P0, R5.reuse, R237, 0x1 ;  /* 0x000000ed05203211 */ /* 0x040fe400078008ff */
[----:B------:R-:W-:-:S02]  /*20f60*/  @P4 LEA.HI.X R35, R5, R236, R4, 0x1, P1 ;  /* 0x000000ec05234211 */ /* 0x000fc400008f0c04 */
[C---:B------:R-:W-:Y:S02]  /*20f70*/  @P3 LEA.HI.X R33, R5.reuse, R236, R4, 0x1, P0 ;  /* 0x000000ec05213211 */ /* 0x040fe400000f0c04 */
[-C--:B------:R-:W-:Y:S01]  /*20f80*/  IADD3 R0, P1, R5, R233.reuse, RZ ;  /* 0x000000e905007210 */ /* 0x080fe20007f3e0ff */
[----:B------:R-:W-:Y:S01]  /*20f90*/  @P5 IMAD.MOV.U32 R5, RZ, RZ, R31 ;  /* 0x000000ffff055224 */ /* 0x000fe200078e001f */
[----:B------:R-:W-:Y:S02]  /*20fa0*/  @!P2 IADD3 R7, P0, R7, R233, RZ ;  /* 0x000000e90707a210 */ /* 0x000fe40007f1e0ff */
[----:B------:R-:W-:Y:S01]  /*20fb0*/  @!P2 R2UR UR10, R166 ;  /* 0x00000000a60aa2ca */ /* 0x000fe200000e0000 */
[--C-:B------:R-:W-:Y:S01]  /*20fc0*/  IMAD.X R4, R4, 0x1, R234.reuse, P1 ;  /* 0x0000000104047824 */ /* 0x100fe200008e06ea */
[----:B------:R-:W-:Y:S01]  /*20fd0*/  @!P2 LEA R198, P1, R0, R237, 0x1 ;  /* 0x000000ed00c6a211 */ /* 0x000fe200078208ff */
[----:B------:R-:W-:Y:S01]  /*20fe0*/  @!P2 IMAD.X R6, R6, 0x1, R234, P0 ;  /* 0x000000010606a824 */ /* 0x000fe200000e06ea */
[----:B------:R-:W-:-:S02]  /*20ff0*/  @!P2 R2UR UR11, R167 ;  /* 0x00000000a70ba2ca */ /* 0x000fc400000e0000 */
[CC--:B------:R-:W-:Y:S02]  /*21000*/  @P5 LEA R182, P0, R0.reuse, R237.reuse, 0x1 ;  /* 0x000000ed00b65211 */ /* 0x0c0fe400078008ff */
[CCC-:B------:R-:W-:Y:S02]  /*21010*/  @!P2 LEA.HI.X R199, R0.reuse, R236.reuse, R4.reuse, 0x1, P1 ;  /* 0x000000ec00c7a211 */ /* 0x1c0fe400008f0c04 */
[C---:B------:R-:W-:Y:S02]  /*21020*/  @P5 LEA.HI.X R183, R0.reuse, R236, R4, 0x1, P0 ;  /* 0x000000ec00b75211 */ /* 0x040fe400000f0c04 */
[CC--:B------:R-:W-:Y:S02]  /*21030*/  @P4 LEA R180, P1, R0.reuse, R237.reuse, 0x1 ;  /* 0x000000ed00b44211 */ /* 0x0c0fe400078208ff */
[----:B------:R-:W-:Y:S02]  /*21040*/  @P3 LEA R178, P0, R0, R237, 0x1 ;  /* 0x000000ed00b23211 */ /* 0x000fe400078008ff */
[----:B------:R-:W-:Y:S01]  /*21050*/  @P4 R2UR UR14, R166 ;  /* 0x00000000a60e42ca */ /* 0x000fe200000e0000 */
[----:B------:R-:W-:Y:S01]  /*21060*/  @!PT LDS RZ, [RZ] ;  /* 0x00000000fffff984 */ /* 0x000fe20000000800 */
[----:B------:R-:W-:Y:S01]  /*21070*/  @!PT LDS RZ, [RZ] ;  /* 0x00000000fffff984 */ /* 0x000fe20000000800 */
[----:B------:R-:W-:Y:S01]  /*21080*/  @!PT LDS RZ, [RZ] ;  /* 0x00000000fffff984 */ /* 0x000fe20000000800 */
[----:B------:R-:W-:Y:S01]  /*21090*/  @!P2 LDGSTS.E.BYPASS.LTC128B.128 [R243+0x8000], desc[UR10][R30.64] ;  /* 0x080000001ef3afae */ /* 0x000fe2000b901d4a */
[----:B------:R-:W-:-:S02]  /*210a0*/  @P4 R2UR UR15, R167 ;  /* 0x00000000a70f42ca */ /* 0x000fc400000e0000 */
[CCC-:B------:R-:W-:Y:S01]  /*210b0*/  @P4 LEA.HI.X R181, R0.reuse, R236.reuse, R4.reuse, 0x1, P1 ;  /* 0x000000ec00b54211 */ /* 0x1c0fe200008f0c04 */
[----:B------:R1:W-:Y:S01]  /*210c0*/  @P2 STS.128 [R243+0x8000], RZ ;  /* 0x008000fff3002388 */ /* 0x0003e20000000c00 */
[-C--:B------:R-:W-:Y:S01]  /*210d0*/  @P3 LEA.HI.X R179, R0, R236.reuse, R4, 0x1, P0 ;  /* 0x000000ec00b33211 */ /* 0x080fe200000f0c04 */
[--C-:B------:R-:W-:Y:S01]  /*210e0*/  @P5 IMAD.MOV.U32 R4, RZ, RZ, R30.reuse ;  /* 0x000000ffff045224 */ /* 0x100fe200078e001e */
[C---:B------:R-:W-:Y:S02]  /*210f0*/  @P3 R2UR UR12, R166.reuse ;  /* 0x00000000a60c32ca */ /* 0x040fe400000e0000 */
[----:B------:R-:W-:Y:S02]  /*21100*/  @P3 R2UR UR13, R167 ;  /* 0x00000000a70d32ca */ /* 0x000fe400000e0000 */
[----:B------:R-:W-:Y:S01]  /*21110*/  @!PT LDS RZ, [RZ] ;  /* 0x00000000fffff984 */ /* 0x000fe20000000800 */
[----:B------:R-:W-:Y:S01]  /*21120*/  @!PT LDS RZ, [RZ] ;  /* 0x00000000fffff984 */ /* 0x000fe20000000800 */
[----:B------:R-:W-:Y:S01]  /*21130*/  @!PT LDS RZ, [RZ] ;  /* 0x00000000fffff984 */ /* 0x000fe20000000800 */
[----:B------:R2:W-:Y:S01]  /*21140*/  @P5 LDGSTS.E.BYPASS.LTC128B.128 [R243+0xa000], desc[UR4][R4.64+0x80] ;  /* 0x0a00008004f35fae */ /* 0x0005e2000b901d44 */
[C---:B------:R-:W-:Y:S01]  /*21150*/  @!P2 LEA R202, P1, R7.reuse, R237, 0x1 ;  /* 0x000000ed07caa211 */ /* 0x040fe200078208ff */
[----:B------:R-:W-:Y:S01]  /*21160*/  IMAD.MOV.U32 R237, RZ, RZ, R30 ;  /* 0x000000ffffed7224 */ /* 0x000fe200078e001e */
[----:B------:R-:W-:Y:S01]  /*21170*/  @P3 R2UR UR16, R166 ;  /* 0x00000000a61032ca */ /* 0x000fe200000e0000 */
[----:B------:R1:W-:Y:S01]  /*21180*/  @!P5 STS.128 [R243+0xa000], RZ ;  /* 0x00a000fff300d388 */ /* 0x0003e20000000c00 */
[----:B------:R-:W-:Y:S01]  /*21190*/  @!P2 LEA.HI.X R203, R7, R236, R6, 0x1, P1 ;  /* 0x000000ec07cba211 */ /* 0x000fe200008f0c06 */
[----:B------:R-:W-:Y:S01]  /*211a0*/  IMAD.MOV.U32 R236, RZ, RZ, R31 ;  /* 0x000000ffffec7224 */ /* 0x000fe200078e001f */
[----:B------:R-:W-:Y:S01]  /*211b0*/  @P3 R2UR UR17, R167 ;  /* 0x00000000a71132ca */ /* 0x000fe200000e0000 */
[----:B--2---:R-:W-:-:S02]  /*211c0*/  @P4 IMAD.MOV.U32 R4, RZ, RZ, R30 ;  /* 0x000000ffff044224 */ /* 0x004fc400078e001e */
        /* <DEDUP_REMOVED lines=90> */
.L_x_1990:
[----:B------:R-:W-:Y:S05]  /*21770*/  BSYNC B1 ;  /* 0x0000000000017941 */ /* 0x000fea0003800000 */
.L_x_1989:
        /* <DEDUP_REMOVED lines=37> */
[----:B------:R-:W1:Y:S04]  /*219d0*/  SHFL.BFLY PT, R2, R5, 0x2, 0x1f ;  /* 0x0c401f0005027f89 */ /* 0x000e6800000e0000 */
[----:B------:R-:W3:Y:S01]  /*219e0*/  SHFL.BFLY PT, R0, R4, 0x2, 0x1f ;  /* 0x0c401f0004007f89 */ /* 0x000ee200000e0000 */
[----:B-1----:R-:W-:Y:S02]  /*219f0*/  FMNMX.FTZ R2, R5, R2, !PT ;  /* 0x0000000205027209 */ /* 0x002fe40007810000 */
[----:B---3--:R-:W-:-:S03]  /*21a00*/  FMNMX.FTZ R0, R4, R0, !PT ;  /* 0x0000000004007209 */ /* 0x008fc60007810000 */
[----:B------:R-:W1:Y:S04]  /*21a10*/  SHFL.BFLY PT, R167, R2, 0x1, 0x1f ;  /* 0x0c201f0002a77f89 */ /* 0x000e6800000e0000 */
[----:B------:R-:W3:Y:S01]  /*21a20*/  SHFL.BFLY PT, R166, R0, 0x1, 0x1f ;  /* 0x0c201f0000a67f89 */ /* 0x000ee200000e0000 */
[----:B-1----:R-:W-:Y:S02]  /*21a30*/  FMNMX.FTZ R167, R2, R167, !PT ;  /* 0x000000a702a77209 */ /* 0x002fe40007810000 */
[----:B---3--:R-:W-:Y:S02]  /*21a40*/  FMNMX.FTZ R166, R0, R166, !PT ;  /* 0x000000a600a67209 */ /* 0x008fe40007810000 */
[----:B------:R-:W-:Y:S02]  /*21a50*/  FSETP.NEU.FTZ.AND P1, PT, R167, -INF , PT ;  /* 0xff800000a700780b */ /* 0x000fe40003f3d000 */
[----:B------:R-:W-:-:S02]  /*21a60*/  FSETP.NEU.FTZ.AND P0, PT, R166, -INF , PT ;  /* 0xff800000a600780b */ /* 0x000fc40003f1d000 */
[----:B------:R-:W-:Y:S02]  /*21a70*/  FSEL R4, R167, RZ, P1 ;  /* 0x000000ffa7047208 */ /* 0x000fe40000800000 */
[----:B------:R-:W-:-:S03]  /*21a80*/  FSEL R5, R166, RZ, P0 ;  /* 0x000000ffa6057208 */ /* 0x000fc60000000000 */
[----:B------:R-:W-:Y:S02]  /*21a90*/  FADD.FTZ R4, R164, -R4 ;  /* 0x80000004a4047221 */ /* 0x000fe40000010000 */
[----:B------:R-:W-:Y:S01]  /*21aa0*/  FADD.FTZ R5, R3, -R5 ;  /* 0x8000000503057221 */ /* 0x000fe20000010000 */
[C---:B--2---:R-:W-:Y:S01]  /*21ab0*/  FMUL.FTZ R172, R31.reuse, R167 ;  /* 0x000000a71fac7220 */ /* 0x044fe20000410000 */
[C---:B------:R-:W-:Y:S02]  /*21ac0*/  FMUL.FTZ R30, R31.reuse, R166 ;  /* 0x000000a61f1e7220 */ /* 0x040fe40000410000 */
[C---:B------:R-:W-:Y:S01]  /*21ad0*/  FMUL.FTZ R3, R31.reuse, R5 ;  /* 0x000000051f037220 */ /* 0x040fe20000410000 */
[----:B------:R-:W-:Y:S01]  /*21ae0*/  FMUL.FTZ R4, R31, R4 ;  /* 0x000000041f047220 */ /* 0x000fe20000410000 */
[----:B------:R-:W-:Y:S02]  /*21af0*/  FSEL R172, R172, RZ, P1 ;  /* 0x000000ffacac7208 */ /* 0x000fe40000800000 */
[----:B------:R-:W-:Y:S01]  /*21b00*/  FSEL R30, R30, RZ, P0 ;  /* 0x000000ff1e1e7208 */ /* 0x000fe20000000000 */
[----:B------:R-:W1:Y:S02]  /*21b10*/  MUFU.EX2 R168, R4 ;  /* 0x0000000400a87308 */ /* 0x000e640000000800 */
[-CC-:B------:R-:W-:Y:S01]  /*21b20*/  FFMA.FTZ R165, R16, R31.reuse, -R172.reuse ;  /* 0x0000001f10a57223 */ /* 0x180fe200000108ac */
[-C--:B------:R-:W-:Y:S01]  /*21b30*/  FFMA.FTZ R35, R17, R31.reuse, -R172 ;  /* 0x0000001f11237223 */ /* 0x080fe200000108ac */
[-CC-:B------:R-:W-:Y:S01]  /*21b40*/  FFMA.FTZ R32, R18, R31.reuse, -R30.reuse ;  /* 0x0000001f12207223 */ /* 0x180fe2000001081e */
[-C--:B------:R-:W-:Y:S01]  /*21b50*/  FFMA.FTZ R2, R19, R31.reuse, -R30 ;  /* 0x0000001f13027223 */ /* 0x080fe2000001081e */
[-CC-:B------:R-:W-:Y:S01]  /*21b60*/  FFMA.FTZ R34, R12, R31.reuse, -R172.reuse ;  /* 0x0000001f0c227223 */ /* 0x180fe200000108ac */
[----:B------:R-:W2:Y:S01]  /*21b70*/  LDSM.16.MT88.4 R16, [R230+0x10000] ;  /* 0x01000000e610783b */ /* 0x000ea20000004200 */
[-C--:B------:R-:W-:Y:S01]  /*21b80*/  FFMA.FTZ R33, R13, R31.reuse, -R172 ;  /* 0x0000001f0d217223 */ /* 0x080fe200000108ac */
[-CC-:B------:R-:W-:Y:S01]  /*21b90*/  FFMA.FTZ R0, R14, R31.reuse, -R30.reuse ;  /* 0x0000001f0e007223 */ /* 0x180fe2000001081e */
[-C--:B------:R-:W-:Y:S01]  /*21ba0*/  FFMA.FTZ R164, R15, R31.reuse, -R30 ;  /* 0x0000001f0fa47223 */ /* 0x080fe2000001081e */
[----:B------:R-:W-:Y:S01]  /*21bb0*/  MUFU.EX2 R165, R165 ;  /* 0x000000a500a57308 */ /* 0x000fe20000000800 */
[----:B------:R-:W3:Y:S01]  /*21bc0*/  LDSM.16.MT88.4 R12, [R229+0x10000] ;  /* 0x01000000e50c783b */ /* 0x000ee20000004200 */
[-CC-:B------:R-:W-:Y:S01]  /*21bd0*/  FFMA.FTZ R176, R200, R31.reuse, -R172.reuse ;  /* 0x0000001fc8b07223 */ /* 0x180fe200000108ac */
[-CC-:B------:R-:W-:Y:S01]  /*21be0*/  FFMA.FTZ R177, R201, R31.reuse, -R172.reuse ;  /* 0x0000001fc9b17223 */ /* 0x180fe200000108ac */
[-CC-:B------:R-:W-:Y:S01]  /*21bf0*/  FFMA.FTZ R178, R195, R31.reuse, -R172.reuse ;  /* 0x0000001fc3b27223 */ /* 0x180fe200000108ac */
[----:B------:R-:W-:Y:S01]  /*21c00*/  FFMA.FTZ R180, R23, R31, -R172 ;  /* 0x0000001f17b47223 */ /* 0x000fe200000108ac */
[-C--:B-1----:R-:W-:Y:S01]  /*21c10*/  FMUL.FTZ R160, R160, R168.reuse ;  /* 0x000000a8a0a07220 */ /* 0x082fe20000410000 */
        /* <DEDUP_REMOVED lines=32> */
[----:B------:R-:W-:Y:S01]  /*21e20*/  FMUL.FTZ R84, R84, R168 ;  /* 0x000000a854547220 */ /* 0x000fe20000410000 */
        /* <DEDUP_REMOVED lines=34> */
[-C--:B------:R-:W-:Y:S01]  /*22050*/  FMUL.FTZ R136, R136, R168.reuse ;  /* 0x000000a888887220 */ /* 0x080fe20000410000 */
[-C--:B------:R-:W-:Y:S01]  /*22060*/  FMUL.FTZ R137, R137, R168.reuse ;  /* 0x000000a889897220 */ /* 0x080fe20000410000 */
[-C--:B------:R-:W-:Y:S01]  /*22070*/  FMUL.FTZ R148, R148, R168.reuse ;  /* 0x000000a894947220 */ /* 0x080fe20000410000 */
[-C--:B------:R-:W-:Y:S01]  /*22080*/  FMUL.FTZ R149, R149, R168.reuse ;  /* 0x000000a895957220 */ /* 0x080fe20000410000 */
[-CC-:B------:R-:W-:Y:S01]  /*22090*/  FFMA.FTZ R179, R194, R31.reuse, -R30.reuse ;  /* 0x0000001fc2b37223 */ /* 0x180fe2000001081e */
[-CC-:B------:R-:W-:Y:S01]  /*220a0*/  FFMA.FTZ R181, R22, R31.reuse, -R30.reuse ;  /* 0x0000001f16b57223 */ /* 0x180fe2000001081e */
[--C-:B------:R-:W-:Y:S01]  /*220b0*/  FFMA.FTZ R182, R21, R31, -R30.reuse ;  /* 0x0000001f15b67223 */ /* 0x100fe2000001081e */
        /* <DEDUP_REMOVED lines=72> */
[----:B------:R-:W-:Y:S01]  /*22540*/  FMUL.FTZ R151, R151, R3 ;  /* 0x0000000397977220 */ /* 0x000fe20000410000 */
        /* <DEDUP_REMOVED lines=11> */
[----:B------:R-:W-:Y:S01]  /*22600*/  MUFU.EX2 R177, R177 ;  /* 0x000000b100b17308 */ /* 0x000fe20000000800 */
[C---:B------:R-:W-:Y:S01]  /*22610*/  HMMA.16816.F32 R72, R4.reuse, R10, R72 ;  /* 0x0000000a0448723c */ /* 0x040fe20000001848 */
[----:B------:R-:W3:Y:S01]  /*22620*/  LDSM.16.MT88.4 R8, [R230+0x14000] ;  /* 0x01400000e608783b */ /* 0x000ee20000004200 */
[-C--:B------:R-:W-:Y:S01]  /*22630*/  FMUL.FTZ R146, R146, R3.reuse ;  /* 0x0000000392927220 */ /* 0x080fe20000410000 */
[----:B------:R-:W-:Y:S01]  /*22640*/  FMUL.FTZ R147, R147, R3 ;  /* 0x0000000393937220 */ /* 0x000fe20000410000 */
[-CC-:B------:R-:W-:Y:S01]  /*22650*/  FFMA.FTZ R192, R192, R31.reuse, -R172.reuse ;  /* 0x0000001fc0c07223 */ /* 0x180fe200000108ac */
[----:B------:R-:W-:Y:S01]  /*22660*/  LDSM.16.MT88.4 R20, [R228+0x10800] ;  /* 0x01080000e414783b */ /* 0x000fe20000004200 */
[-CC-:B------:R-:W-:Y:S01]  /*22670*/  FFMA.FTZ R190, R190, R31.reuse, -R172.reuse ;  /* 0x0000001fbebe7223 */ /* 0x180fe200000108ac */
[----:B------:R-:W-:Y:S01]  /*22680*/  MUFU.EX2 R178, R178 ;  /* 0x000000b200b27308 */ /* 0x000fe20000000800 */
[-CC-:B------:R-:W-:Y:S01]  /*22690*/  FFMA.FTZ R193, R193, R31.reuse, -R172.reuse ;  /* 0x0000001fc1c17223 */ /* 0x180fe200000108ac */
[-C--:B------:R-:W-:Y:S01]  /*226a0*/  FFMA.FTZ R191, R191, R31.reuse, -R172 ;  /* 0x0000001fbfbf7223 */ /* 0x080fe200000108ac */
[-CC-:B------:R-:W-:Y:S01]  /*226b0*/  FFMA.FTZ R185, R185, R31.reuse, -R30.reuse ;  /* 0x0000001fb9b97223 */ /* 0x180fe2000001081e */
[-CC-:B------:R-:W-:Y:S01]  /*226c0*/  FFMA.FTZ R187, R187, R31.reuse, -R30.reuse ;  /* 0x0000001fbbbb7223 */ /* 0x180fe2000001081e */
[-CC-:B------:R-:W-:Y:S01]  /*226d0*/  FFMA.FTZ R186, R186, R31.reuse, -R30.reuse ;  /* 0x0000001fbaba7223 */ /* 0x180fe2000001081e */
[-C--:B------:R-:W-:Y:S01]  /*226e0*/  FFMA.FTZ R184, R184, R31.reuse, -R30 ;  /* 0x0000001fb8b87223 */ /* 0x080fe2000001081e */
[-CC-:B------:R-:W-:Y:S01]  /*226f0*/  FFMA.FTZ R175, R175, R31.reuse, -R172.reuse ;  /* 0x0000001fafaf7223 */ /* 0x180fe200000108ac */
[----:B------:R-:W-:Y:S01]  /*22700*/  MUFU.EX2 R180, R180 ;  /* 0x000000b400b47308 */ /* 0x000fe20000000800 */
[-CC-:B------:R-:W-:Y:S01]  /*22710*/  FFMA.FTZ R174, R174, R31.reuse, -R172.reuse ;  /* 0x0000001faeae7223 */ /* 0x180fe200000108ac */
[C---:B-1----:R-:W-:Y:S01]  /*22720*/  HMMA.16816.F32 R76, R4.reuse, R16, R76 ;  /* 0x00000010044c723c */ /* 0x042fe2000000184c */
[-CC-:B------:R-:W-:Y:S01]  /*22730*/  FFMA.FTZ R173, R173, R31.reuse, -R172.reuse ;  /* 0x0000001fadad7223 */ /* 0x180fe200000108ac */
[-C--:B------:R-:W-:Y:S01]  /*22740*/  FFMA.FTZ R171, R171, R31.reuse, -R172 ;  /* 0x0000001fabab7223 */ /* 0x080fe200000108ac */
[-CC-:B------:R-:W-:Y:S01]  /*22750*/  FFMA.FTZ R170, R170, R31.reuse, -R30.reuse ;  /* 0x0000001faaaa7223 */ /* 0x180fe2000001081e */
[-CC-:B------:R-:W-:Y:S01]  /*22760*/  FFMA.FTZ R169, R169, R31.reuse, -R30.reuse ;  /* 0x0000001fa9a97223 */ /* 0x180fe2000001081e */
[-CC-:B------:R-:W-:Y:S01]  /*22770*/  FFMA.FTZ R172, R29, R31.reuse, -R30.reuse ;  /* 0x0000001f1dac7223 */ /* 0x180fe2000001081e */
[C---:B------:R-:W-:Y:S01]  /*22780*/  HMMA.16816.F32 R80, R4.reuse, R18, R80 ;  /* 0x000000120450723c */ /* 0x040fe20000001850 */
[----:B------:R-:W1:Y:S01]  /*22790*/  LDSM.16.MT88.4 R16, [R229+0x14000] ;  /* 0x01400000e510783b */ /* 0x000e620000004200 */
[----:B------:R-:W5:Y:S01]  /*227a0*/  MUFU.EX2 R179, R179 ;  /* 0x000000b300b37308 */ /* 0x000f620000000800 */
[----:B------:R-:W-:Y:S01]  /*227b0*/  FFMA.FTZ R194, R28, R31, -R30 ;  /* 0x0000001f1cc27223 */ /* 0x000fe2000001081e */
[----:B------:R-:W-:Y:S01]  /*227c0*/  FFMA.FTZ R165, R249, R168, R165 ;  /* 0x000000a8f9a57223 */ /* 0x000fe200000100a5 */
[----:B------:R-:W-:Y:S01]  /*227d0*/  FFMA.FTZ R3, R248, R3, R32 ;  /* 0x00000003f8037223 */ /* 0x000fe20000010020 */
[C---:B--2---:R-:W-:Y:S01]  /*227e0*/  HMMA.16816.F32 R84, R4.reuse, R12, R84 ;  /* 0x0000000c0454723c */ /* 0x044fe20000001854 */
[----:B------:R-:W-:Y:S01]  /*227f0*/  LDSM.16.MT88.4 R28, [R229+0x13800] ;  /* 0x01380000e51c783b */ /* 0x000fe20000004200 */
[----:B------:R-:W-:Y:S01]  /*22800*/  FADD.FTZ R165, R35, R165 ;  /* 0x000000a523a57221 */ /* 0x000fe20000010000 */
[----:B------:R-:W-:Y:S01]  /*22810*/  FADD.FTZ R3, R2, R3 ;  /* 0x0000000302037221 */ /* 0x000fe20000010000 */
[----:B------:R-:W2:Y:S02]  /*22820*/  MUFU.EX2 R181, R181 ;  /* 0x000000b500b57308 */ /* 0x000ea40000000800 */
[----:B------:R-:W-:Y:S01]  /*22830*/  HMMA.16816.F32 R88, R4, R14, R88 ;  /* 0x0000000e0458723c */ /* 0x000fe20000001858 */
[----:B------:R-:W2:Y:S01]  /*22840*/  LDSM.16.MT88.4 R12, [R228+0x14000] ;  /* 0x01400000e40c783b */ /* 0x000ea20000004200 */
[----:B------:R-:W-:Y:S01]  /*22850*/  FADD.FTZ R165, R34, R165 ;  /* 0x000000a522a57221 */ /* 0x000fe20000010000 */
[----:B------:R-:W-:-:S03]  /*22860*/  FADD.FTZ R3, R0, R3 ;  /* 0x0000000300037221 */ /* 0x000fc60000010000 */
[C---:B---3--:R-:W-:Y:S01]  /*22870*/  HMMA.16816.F32 R92, R4.reuse, R8, R92 ;  /* 0x00000008045c723c */ /* 0x048fe2000000185c */
[----:B------:R-:W-:Y:S01]  /*22880*/  MUFU.EX2 R182, R182 ;  /* 0x000000b600b67308 */ /* 0x000fe20000000800 */
[----:B------:R-:W-:Y:S01]  /*22890*/  FADD.FTZ R165, R33, R165 ;  /* 0x000000a521a57221 */ /* 0x000fe20000010000 */
[----:B------:R-:W-:Y:S01]  /*228a0*/  FADD.FTZ R3, R164, R3 ;  /* 0x00000003a4037221 */ /* 0x000fe20000010000 */
[----:B------:R-:W-:Y:S02]  /*228b0*/  MOV R164, R167 ;  /* 0x000000a700a47202 */ /* 0x000fe40000000f00 */
[----:B------:R-:W-:Y:S01]  /*228c0*/  HMMA.16816.F32 R96, R4, R10, R96 ;  /* 0x0000000a0460723c */ /* 0x000fe20000001860 */
[----:B------:R-:W3:Y:S01]  /*228d0*/  LDSM.16.MT88.4 R8, [R227+0x14000] ;  /* 0x01400000e308783b */ /* 0x000ee20000004200 */
[----:B----4-:R-:W-:Y:S01]  /*228e0*/  FADD.FTZ R165, R176, R165 ;  /* 0x000000a5b0a57221 */ /* 0x010fe20000010000 */
[----:B------:R-:W4:Y:S01]  /*228f0*/  MUFU.EX2 R183, R183 ;  /* 0x000000b700b77308 */ /* 0x000f220000000800 */
[----:B-----5:R-:W-:-:S07]  /*22900*/  FADD.FTZ R3, R179, R3 ;  /* 0x00000003b3037221 */ /* 0x020fce0000010000 */
[----:B------:R-:W5:Y:S01]  /*22910*/  MUFU.EX2 R192, R192 ;  /* 0x000000c000c07308 */ /* 0x000f620000000800 */
[C---:B-1----:R-:W-:Y:S07]  /*22920*/  HMMA.16816.F32 R100, R4.reuse, R16, R100 ;  /* 0x000000100464723c */ /* 0x042fee0000001864 */
[----:B------:R-:W-:Y:S01]  /*22930*/  MUFU.EX2 R190, R190 ;  /* 0x000000be00be7308 */ /* 0x000fe20000000800 */
[C---:B------:R-:W-:Y:S01]  /*22940*/  HMMA.16816.F32 R104, R4.reuse, R18, R104 ;  /* 0x000000120468723c */ /* 0x040fe20000001868 */
[----:B------:R-:W1:Y:S06]  /*22950*/  LDSM.16.MT88.4 R16, [R230+0x16000] ;  /* 0x01600000e610783b */ /* 0x000e6c0000004200 */
[----:B------:R-:W-:Y:S01]  /*22960*/  MUFU.EX2 R193, R193 ;  /* 0x000000c100c17308 */ /* 0x000fe20000000800 */
[C---:B--2---:R-:W-:Y:S06]  /*22970*/  HMMA.16816.F32 R108, R4.reuse, R12, R108 ;  /* 0x0000000c046c723c */ /* 0x044fec000000186c */
[C---:B------:R-:W-:Y:S01]  /*22980*/  HMMA.16816.F32 R112, R4.reuse, R14, R112 ;  /* 0x0000000e0470723c */ /* 0x040fe20000001870 */
[----:B------:R-:W2:Y:S01]  /*22990*/  LDSM.16.MT88.4 R12, [R229+0x16000] ;  /* 0x01600000e50c783b */ /* 0x000ea20000004200 */
[----:B------:R-:W-:Y:S04]  /*229a0*/  MUFU.EX2 R191, R191 ;  /* 0x000000bf00bf7308 */ /* 0x000fe80000000800 */
[C---:B---3--:R-:W-:Y:S04]  /*229b0*/  HMMA.16816.F32 R116, R4.reuse, R8, R116 ;  /* 0x000000080474723c */ /* 0x048fe80000001874 */
[----:B------:R-:W3:Y:S02]  /*229c0*/  MUFU.EX2 R185, R185 ;  /* 0x000000b900b97308 */ /* 0x000ee40000000800 */
[C---:B------:R-:W-:Y:S01]  /*229d0*/  HMMA.16816.F32 R120, R4.reuse, R10, R120 ;  /* 0x0000000a0478723c */ /* 0x040fe20000001878 */
[----:B------:R-:W4:Y:S05]  /*229e0*/  LDSM.16.MT88.4 R8, [R228+0x16000] ;  /* 0x01600000e408783b */ /* 0x000f2a0000004200 */
[----:B------:R-:W3:Y:S08]  /*229f0*/  MUFU.EX2 R187, R187 ;  /* 0x000000bb00bb7308 */ /* 0x000ef00000000800 */
[----:B------:R-:W-:Y:S01]  /*22a00*/  MUFU.EX2 R186, R186 ;  /* 0x000000ba00ba7308 */ /* 0x000fe20000000800 */
[C---:B-1----:R-:W-:Y:S07]  /*22a10*/  HMMA.16816.F32 R124, R4.reuse, R16, R124 ;  /* 0x00000010047c723c */ /* 0x042fee000000187c */
[----:B------:R-:W1:Y:S01]  /*22a20*/  MUFU.EX2 R184, R184 ;  /* 0x000000b800b87308 */ /* 0x000e620000000800 */
[C---:B------:R-:W-:Y:S01]  /*22a30*/  HMMA.16816.F32 R128, R4.reuse, R18, R128 ;  /* 0x000000120480723c */ /* 0x040fe20000001880 */
[----:B------:R-:W5:Y:S05]  /*22a40*/  LDSM.16.MT88.4 R16, [R227+0x16000] ;  /* 0x01600000e310783b */ /* 0x000f6a0000004200 */
[C---:B--2---:R-:W-:Y:S01]  /*22a50*/  HMMA.16816.F32 R132, R4.reuse, R12, R132 ;  /* 0x0000000c0484723c */ /* 0x044fe20000001884 */
[----:B------:R-:W2:Y:S05]  /*22a60*/  MUFU.EX2 R175, R175 ;  /* 0x000000af00af7308 */ /* 0x000eaa0000000800 */
[C---:B------:R-:W-:Y:S01]  /*22a70*/  HMMA.16816.F32 R152, R4.reuse, R14, R152 ;  /* 0x0000000e0498723c */ /* 0x040fe20000001898 */
[----:B------:R-:W3:Y:S02]  /*22a80*/  LDSM.16.MT88.4 R12, [R230+0x10800] ;  /* 0x01080000e60c783b */ /* 0x000ee40000004200 */
[----:B------:R-:W-:Y:S03]  /*22a90*/  MUFU.EX2 R174, R174 ;  /* 0x000000ae00ae7308 */ /* 0x000fe60000000800 */
[C---:B----4-:R-:W-:Y:S05]  /*22aa0*/  HMMA.16816.F32 R136, R4.reuse, R8, R136 ;  /* 0x000000080488723c */ /* 0x050fea0000001888 */
[----:B------:R-:W-:Y:S01]  /*22ab0*/  MUFU.EX2 R173, R173 ;  /* 0x000000ad00ad7308 */ /* 0x000fe20000000800 */
[C---:B------:R-:W-:Y:S01]  /*22ac0*/  HMMA.16816.F32 R148, R4.reuse, R10, R148 ;  /* 0x0000000a0494723c */ /* 0x040fe20000001894 */
[----:B------:R-:W4:Y:S06]  /*22ad0*/  LDSM.16.MT88.4 R8, [R229+0x10800] ;  /* 0x01080000e508783b */ /* 0x000f2c0000004200 */
[----:B------:R-:W-:Y:S08]  /*22ae0*/  MUFU.EX2 R171, R171 ;  /* 0x000000ab00ab7308 */ /* 0x000ff00000000800 */
[----:B------:R-:W2:Y:S01]  /*22af0*/  MUFU.EX2 R170, R170 ;  /* 0x000000aa00aa7308 */ /* 0x000ea20000000800 */
[C---:B-----5:R-:W-:Y:S06]  /*22b00*/  HMMA.16816.F32 R140, R4.reuse, R16, R140 ;  /* 0x00000010048c723c */ /* 0x060fec000000188c */
[----:B------:R-:W-:Y:S01]  /*22b10*/  HMMA.16816.F32 R144, R4, R18, R144 ;  /* 0x000000120490723c */ /* 0x000fe20000001890 */
[----:B------:R-:W5:Y:S01]  /*22b20*/  LDSM.16.MT88.4 R16, [R228+0x12800] ;  /* 0x01280000e410783b */ /* 0x000f620000004200 */
[----:B------:R-:W2:Y:S05]  /*22b30*/  MUFU.EX2 R169, R169 ;  /* 0x000000a900a97308 */ /* 0x000eaa0000000800 */
[C---:B------:R-:W-:Y:S01]  /*22b40*/  F2FP.F16.F32.PACK_AB R4, R177.reuse, R176 ;  /* 0x000000b0b104723e */ /* 0x040fe200000000ff */
[----:B------:R-:W-:Y:S01]  /*22b50*/  FADD.FTZ R177, R177, R165 ;  /* 0x000000a5b1b17221 */ /* 0x000fe20000010000 */
[C---:B------:R-:W-:Y:S01]  /*22b60*/  F2FP.F16.F32.PACK_AB R5, R181.reuse, R179 ;  /* 0x000000b3b505723e */ /* 0x040fe200000000ff */
[----:B------:R-:W2:Y:S01]  /*22b70*/  MUFU.EX2 R172, R172 ;  /* 0x000000ac00ac7308 */ /* 0x000ea20000000800 */
[----:B------:R-:W-:Y:S01]  /*22b80*/  F2FP.F16.F32.PACK_AB R6, R180, R178 ;  /* 0x000000b2b406723e */ /* 0x000fe200000000ff */
[----:B------:R-:W-:Y:S01]  /*22b90*/  FADD.FTZ R181, R181, R3 ;  /* 0x00000003b5b57221 */ /* 0x000fe20000010000 */
[----:B------:R-:W-:Y:S01]  /*22ba0*/  F2FP.F16.F32.PACK_AB R7, R183, R182 ;  /* 0x000000b6b707723e */ /* 0x000fe200000000ff */
[----:B------:R-:W-:Y:S01]  /*22bb0*/  FADD.FTZ R177, R178, R177 ;  /* 0x000000b1b2b17221 */ /* 0x000fe20000010000 */
[----:B------:R-:W-:Y:S01]  /*22bc0*/  MOV R3, R166 ;  /* 0x000000a600037202 */ /* 0x000fe20000000f00 */
[----:B------:R-:W-:-:S02]  /*22bd0*/  FADD.FTZ R181, R182, R181 ;  /* 0x000000b5b6b57221 */ /* 0x000fc40000010000 */
[----:B------:R-:W2:Y:S01]  /*22be0*/  MUFU.EX2 R194, R194 ;  /* 0x000000c200c27308 */ /* 0x000ea20000000800 */
[----:B------:R-:W-:Y:S01]  /*22bf0*/  FADD.FTZ R180, R180, R177 ;  /* 0x000000b1b4b47221 */ /* 0x000fe20000010000 */
[C---:B---3--:R-:W-:Y:S01]  /*22c00*/  HMMA.16816.F32 R160, R4.reuse, R12, R160 ;  /* 0x0000000c04a0723c */ /* 0x048fe200000018a0 */
[----:B------:R-:W-:Y:S02]  /*22c10*/  FADD.FTZ R183, R183, R181 ;  /* 0x000000b5b7b77221 */ /* 0x000fe40000010000 */
[----:B------:R-:W-:Y:S02]  /*22c20*/  FADD.FTZ R180, R192, R180 ;  /* 0x000000b4c0b47221 */ /* 0x000fe40000010000 */
[----:B------:R-:W-:Y:S01]  /*22c30*/  FADD.FTZ R183, R185, R183 ;  /* 0x000000b7b9b77221 */ /* 0x000fe20000010000 */
[C---:B------:R-:W-:Y:S01]  /*22c40*/  HMMA.16816.F32 R156, R4.reuse, R14, R156 ;  /* 0x0000000e049c723c */ /* 0x040fe2000000189c */
[----:B------:R-:W3:Y:S05]  /*22c50*/  LDSM.16.MT88.4 R12, [R230+0x12800] ;  /* 0x01280000e60c783b */ /* 0x000eea0000004200 */
[C---:B----4-:R-:W-:Y:S06]  /*22c60*/  HMMA.16816.F32 R36, R4.reuse, R8, R36 ;  /* 0x000000080424723c */ /* 0x050fec0000001824 */
[C---:B------:R-:W-:Y:S01]  /*22c70*/  HMMA.16816.F32 R40, R4.reuse, R10, R40 ;  /* 0x0000000a0428723c */ /* 0x040fe20000001828 */
[----:B------:R-:W4:Y:S05]  /*22c80*/  LDSM.16.MT88.4 R8, [R229+0x12800] ;  /* 0x01280000e508783b */ /* 0x000f2a0000004200 */
[C---:B------:R-:W-:Y:S06]  /*22c90*/  HMMA.16816.F32 R44, R4.reuse, R20, R44 ;  /* 0x00000014042c723c */ /* 0x040fec000000182c */
        /* <DEDUP_REMOVED lines=38> */
[C---:B-1----:R-:W-:Y:S06]  /*22f00*/  HMMA.16816.F32 R140, R4.reuse, R20, R140 ;  /* 0x00000014048c723c */ /* 0x042fec000000188c */
        /* <DEDUP_REMOVED lines=13> */
[----:B--2---:R-:W-:Y:S01]  /*22fe0*/  FADD.FTZ R191, R175, R191 ;  /* 0x000000bfafbf7221 */ /* 0x004fe20000010000 */
[----:B------:R-:W-:-:S03]  /*22ff0*/  FADD.FTZ R184, R170, R184 ;  /* 0x000000b8aab87221 */ /* 0x000fc60000010000 */
[----:B------:R-:W-:Y:S01]  /*23000*/  FADD.FTZ R191, R174, R191 ;  /* 0x000000bfaebf7221 */ /* 0x000fe20000010000 */
[----:B------:R-:W-:Y:S01]  /*23010*/  HMMA.16816.F32 R156, R4, R14, R156 ;  /* 0x0000000e049c723c */ /* 0x000fe2000000189c */
[----:B------:R-:W1:Y:S01]  /*23020*/  LDSM.16.MT88.4 R12, [R230+0x13000] ;  /* 0x01300000e60c783b */ /* 0x000e620000004200 */
[----:B------:R-:W-:Y:S01]  /*23030*/  FADD.FTZ R184, R169, R184 ;  /* 0x000000b8a9b87221 */ /* 0x000fe20000010000 */
[----:B------:R-:W-:-:S03]  /*23040*/  FADD.FTZ R191, R173, R191 ;  /* 0x000000bfadbf7221 */ /* 0x000fc60000010000 */
[----:B----4-:R-:W-:Y:S01]  /*23050*/  HMMA.16816.F32 R36, R4, R8, R36 ;  /* 0x000000080424723c */ /* 0x010fe20000001824 */
[----:B------:R-:W-:Y:S01]  /*23060*/  FADD.FTZ R184, R172, R184 ;  /* 0x000000b8acb87221 */ /* 0x000fe20000010000 */
[----:B------:R-:W-:-:S03]  /*23070*/  FADD.FTZ R249, R171, R191 ;  /* 0x000000bfabf97221 */ /* 0x000fc60000010000 */
[----:B------:R-:W-:Y:S01]  /*23080*/  FADD.FTZ R248, R194, R184 ;  /* 0x000000b8c2f87221 */ /* 0x000fe20000010000 */
[C---:B------:R-:W-:Y:S01]  /*23090*/  HMMA.16816.F32 R40, R4.reuse, R10, R40 ;  /* 0x0000000a0428723c */ /* 0x040fe20000001828 */
[----:B------:R-:W2:Y:S05]  /*230a0*/  LDSM.16.MT88.4 R8, [R229+0x13000] ;  /* 0x01300000e508783b */ /* 0x000eaa0000004200 */
[C---:B-----5:R-:W-:Y:S06]  /*230b0*/  HMMA.16816.F32 R44, R4.reuse, R16, R44 ;  /* 0x00000010042c723c */ /* 0x060fec000000182c */
        /* <DEDUP_REMOVED lines=62> */
[----:B------:R-:W5:Y:S05]  /*234a0*/  LDSM.16.MT88.4 R24, [R228+0x15800] ;  /* 0x01580000e418783b */ /* 0x000f6a0000004200 */
        /* <DEDUP_REMOVED lines=14> */
[C---:B-----5:R-:W-:Y:S06]  /*23590*/  HMMA.16816.F32 R108, R4.reuse, R24, R108 ;  /* 0x00000018046c723c */ /* 0x060fec000000186c */
        /* <DEDUP_REMOVED lines=10> */
.L_x_1985:
[----:B------:R-:W-:Y:S05]  /*23640*/  @!P6 BRA `(.L_x_1994) ;  /* 0x000000480010e947 */ /* 0x000fea0003800000 */
[----:B------:R-:W-:Y:S02]  /*23650*/  MOV R0, R3 ;  /* 0x0000000300007202 */ /* 0x000fe40000000f00 */
[----:B------:R-:W-:-:S07]  /*23660*/  MOV R2, R164 ;  /* 0x000000a400027202 */ /* 0x000fce0000000f00 */
.L_x_2003:
[----:B------:R-:W1:Y:S01]  /*23670*/  LDC.64 R166, c[0x0][0x208] ;  /* 0x00008200ffa67b82 */ /* 0x000e620000000a00 */
[----:B------:R-:W-:Y:S04]  /*23680*/  DEPBAR.LE SB0, 0x0 ;  /* 0x000080000000791a */ /* 0x000fe80000000000 */
[----:B------:R-:W-:Y:S05]  /*23690*/  WARPSYNC.ALL ;  /* 0x0000000000007948 */ /* 0x000fea0003800000 */
[----:B------:R-:W2:Y:S08]  /*236a0*/  LDC.64 R164, c[0x0][0x198] ;  /* 0x00006600ffa47b82 */ /* 0x000eb00000000a00 */
[----:B------:R-:W-:Y:S01]  /*236b0*/  BAR.SYNC.DEFER_BLOCKING 0x0 ;  /* 0x0000000000007b1d */ /* 0x000fe20000010000 */
[----:B------:R-:W-:Y:S01]  /*236c0*/  ISETP.NE.U32.AND P0, PT, R244, RZ, PT ;  /* 0x000000fff400720c */ /* 0x000fe20003f05070 */
[----:B------:R-:W-:Y:S03]  /*236d0*/  VIADD R246, R246, 0xffffffff ;  /* 0xfffffffff6f67836 */ /* 0x000fe60000000000 */
        /* <DEDUP_REMOVED lines=8> */
[----:B------:R-:W-:Y:S02]  /*23760*/  IABS R4, R3 ;  /* 0x0000000300047213 */ /* 0x000fe40000000000 */
[C---:B------:R-:W-:Y:S02]  /*23770*/  R2UR UR12, R166.reuse ;  /* 0x00000000a60c72ca */ /* 0x040fe400000e0000 */
[C---:B------:R-:W-:Y:S02]  /*23780*/  R2UR UR13, R167.reuse ;  /* 0x00000000a70d72ca */ /* 0x040fe400000e0000 */
        /* <DEDUP_REMOVED lines=63> */
.L_x_1996:
[----:B-1----:R-:W-:Y:S02]  /*23b80*/  R2UR UR4, R166 ;  /* 0x00000000a60472ca */ /* 0x002fe400000e0000 */
[----:B------:R-:W-:Y:S11]  /*23b90*/  R2UR UR5, R167 ;  /* 0x00000000a70572ca */ /* 0x000ff600000e0000 */
[----:B------:R-:W-:Y:S02]  /*23ba0*/  @!UPT UIADD3 URZ, URZ, URZ, URZ ;  /* 0x0000003f3f3ff290 */ /* 0x000fe4000fffe03f */
[----:B--2---:R-:W2:Y:S02]  /*23bb0*/  LD.E R10, desc[UR4][R164.64+0x40] ;  /* 0x00004004a40a7980 */ /* 0x004ea4000c101900 */
[----:B--2---:R-:W-:Y:S05]  /*23bc0*/  IMAD.U32 R10, R10, -0x40, RZ ;  /* 0xffffffc00a0a7824 */ /* 0x004fea00078e00ff */
[----:B------:R-:W-:Y:S02]  /*23bd0*/  SHF.R.S32.HI R4, RZ, 0x1f, R10 ;  /* 0x0000001fff047819 */ /* 0x000fe4000001140a */
.L_x_1997:
[----:B------:R-:W-:Y:S05]  /*23be0*/  BSYNC B0 ;  /* 0x0000000000007941 */ /* 0x000fea0003800000 */
.L_x_1995:
        /* <DEDUP_REMOVED lines=105> */
[----:B------:R-:W-:Y:S01]  /*24280*/  ISETP.GT.AND P0, PT, R246, R235, PT ;  /* 0x000000ebf600720c */ /* 0x000fe20003f04270 */
        /* <DEDUP_REMOVED lines=254> */
[----:B------:R-:W-:Y:S02]  /*25270*/  R2UR UR4, R166 ;  /* 0x00000000a60472ca */ /* 0x000fe400000e0000 */
[C---:B------:R-:W-:Y:S01]  /*25280*/  R2UR UR5, R167.reuse ;  /* 0x00000000a70572ca */ /* 0x040fe200000e0000 */
[----:B------:R-:W-:Y:S01]  /*25290*/  VIADD R173, R168, 0xffffffc0 ;  /* 0xffffffc0a8ad7836 */ /* 0x000fe20000000000 */
[----:B------:R-:W-:Y:S02]  /*252a0*/  IABS R3, R168 ;  /* 0x000000a800037213 */ /* 0x000fe40000000000 */
[C---:B------:R-:W-:Y:S02]  /*252b0*/  R2UR UR12, R166.reuse ;  /* 0x00000000a60c72ca */ /* 0x040fe400000e0000 */
[----:B------:R-:W-:Y:S02]  /*252c0*/  IABS R169, R173 ;  /* 0x000000ad00a97213 */ /* 0x000fe40000000000 */
[C---:B------:R-:W-:Y:S02]  /*252d0*/  R2UR UR13, R167.reuse ;  /* 0x00000000a70d72ca */ /* 0x040fe400000e0000 */
[C---:B------:R-:W-:Y:S02]  /*252e0*/  R2UR UR14, R166.reuse ;  /* 0x00000000a60e72ca */ /* 0x040fe400000e0000 */
[C---:B------:R-:W-:Y:S01]  /*252f0*/  R2UR UR15, R167.reuse ;  /* 0x00000000a70f72ca */ /* 0x040fe200000e0000 */
[----:B------:R-:W2:Y:S01]  /*25300*/  LD.E R175, desc[UR4][R164.64+0x170] ;  /* 0x00017004a4af7980 */ /* 0x000ea2000c101900 */
[----:B------:R-:W-:Y:S02]  /*25310*/  R2UR UR10, R166 ;  /* 0x00000000a60a72ca */ /* 0x000fe400000e0000 */
[----:B------:R-:W-:Y:S11]  /*25320*/  R2UR UR11, R167 ;  /* 0x00000000a70b72ca */ /* 0x000ff600000e0000 */
[----:B------:R-:W-:Y:S02]  /*25330*/  @!UPT UIADD3 URZ, URZ, URZ, URZ ;  /* 0x0000003f3f3ff290 */ /* 0x000fe4000fffe03f */
[----:B------:R-:W3:Y:S01]  /*25340*/  LD.E.64 R178, desc[UR10][R164.64+0x20] ;  /* 0x0000200aa4b27980 */ /* 0x000ee2000c101b00 */
        /* <DEDUP_REMOVED lines=15> */
[-C--:B------:R-:W-:Y:S02]  /*25440*/  IMAD R169, R172, R170.reuse, R169 ;  /* 0x000000aaaca97224 */ /* 0x080fe400078e02a9 */
[----:B------:R-:W-:Y:S03]  /*25450*/  IMAD.HI.U32 R174, R174, R3, RZ ;  /* 0x00000003aeae7227 */ /* 0x000fe600078e00ff */
[C---:B------:R-:W-:Y:S01]  /*25460*/  ISETP.GT.U32.AND P2, PT, R171.reuse, R169, PT ;  /* 0x000000a9ab00720c */ /* 0x040fe20003f44070 */
[----:B------:R-:W-:Y:S05]  /*25470*/  IMAD R3, R174, R170, R3 ;  /* 0x000000aaae037224 */ /* 0x000fea00078e0203 */
[----:B------:R-:W-:Y:S07]  /*25480*/  ISETP.GT.U32.AND P0, PT, R171, R3, PT ;  /* 0x00000003ab00720c */ /* 0x000fee0003f04070 */
[--C-:B------:R-:W-:Y:S02]  /*25490*/  @!P2 IMAD.IADD R169, R169, 0x1, -R171.reuse ;  /* 0x00000001a9a9a824 */ /* 0x100fe400078e0aab */
[----:B------:R-:W-:Y:S03]  /*254a0*/  @!P2 VIADD R172, R172, 0x1 ;  /* 0x00000001acaca836 */ /* 0x000fe60000000000 */
[-C--:B------:R-:W-:Y:S01]  /*254b0*/  ISETP.GE.U32.AND P1, PT, R169, R171.reuse, PT ;  /* 0x000000aba900720c */ /* 0x080fe20003f26070 */
[----:B------:R-:W-:Y:S01]  /*254c0*/  @!P0 IMAD.IADD R3, R3, 0x1, -R171 ;  /* 0x0000000103038824 */ /* 0x000fe200078e0aab */
[----:B------:R-:W-:Y:S02]  /*254d0*/  @!P0 IADD3 R174, R174, 0x1, RZ ;  /* 0x00000001aeae8810 */ /* 0x000fe40007ffe0ff */
[----:B------:R-:W-:Y:S02]  /*254e0*/  ISETP.GE.AND P0, PT, R173, RZ, PT ;  /* 0x000000ffad00720c */ /* 0x000fe40003f06270 */
[----:B------:R-:W-:Y:S02]  /*254f0*/  ISETP.GE.U32.AND P2, PT, R3, R171, PT ;  /* 0x000000ab0300720c */ /* 0x000fe40003f46070 */
[----:B------:R-:W-:Y:S05]  /*25500*/  LOP3.LUT R3, RZ, R175, RZ, 0x33, !PT ;  /* 0x000000afff037212 */ /* 0x000fea00078e33ff */
[----:B------:R-:W-:Y:S01]  /*25510*/  @P1 VIADD R172, R172, 0x1 ;  /* 0x00000001acac1836 */ /* 0x000fe20000000000 */
[----:B------:R-:W-:Y:S03]  /*25520*/  ISETP.GE.AND P1, PT, R168, RZ, PT ;  /* 0x000000ffa800720c */ /* 0x000fe60003f26270 */
[----:B------:R-:W-:Y:S02]  /*25530*/  @!P0 IMAD.MOV R172, RZ, RZ, -R172 ;  /* 0x000000ffffac8224 */ /* 0x000fe400078e0aac */
[----:B------:R-:W-:Y:S01]  /*25540*/  @P2 VIADD R174, R174, 0x1 ;  /* 0x00000001aeae2836 */ /* 0x000fe20000000000 */
[----:B------:R-:W-:Y:S04]  /*25550*/  ISETP.NE.AND P2, PT, R175, RZ, PT ;  /* 0x000000ffaf00720c */ /* 0x000fe80003f45270 */
[C---:B------:R-:W-:Y:S03]  /*25560*/  SEL R172, R3.reuse, R172, !P2 ;  /* 0x000000ac03ac7207 */ /* 0x040fe60005000000 */
[----:B------:R-:W-:Y:S01]  /*25570*/  @!P1 IMAD.MOV R174, RZ, RZ, -R174 ;  /* 0x000000ffffae9224 */ /* 0x000fe200078e0aae */
[C---:B------:R-:W-:Y:S04]  /*25580*/  LEA R170, P1, R172.reuse, R244, 0x2 ;  /* 0x000000f4acaa7211 */ /* 0x040fe800078210ff */
[----:B------:R-:W-:Y:S02]  /*25590*/  SEL R174, R3, R174, !P2 ;  /* 0x000000ae03ae7207 */ /* 0x000fe40005000000 */
[-C--:B------:R-:W-:Y:S02]  /*255a0*/  LEA.HI.X.SX32 R171, R172, R245.reuse, 0x2, P1 ;  /* 0x000000f5acab7211 */ /* 0x080fe400008f16ff */
[C---:B------:R-:W-:Y:S02]  /*255b0*/  LEA R168, P0, R174.reuse, R244, 0x2 ;  /* 0x000000f4aea87211 */ /* 0x040fe400078010ff */
[C---:B------:R-:W-:Y:S01]  /*255c0*/  IADD3 R172, R174.reuse, -R172, RZ ;  /* 0x800000acaeac7210 */ /* 0x040fe20007ffe0ff */
[----:B------:R1:W4:Y:S01]  /*255d0*/  LD.E R3, desc[UR12][R170.64] ;  /* 0x0000000caa037980 */ /* 0x000322000c101900 */
[----:B------:R-:W-:Y:S03]  /*255e0*/  LEA.HI.X.SX32 R169, R174, R245, 0x2, P0 ;  /* 0x000000f5aea97211 */ /* 0x000fe600000f16ff */
[----:B------:R-:W-:Y:S02]  /*255f0*/  IMAD R175, R175, R172, -0x40 ;  /* 0xffffffc0afaf7424 */ /* 0x000fe400078e02ac */
[----:B------:R2:W4:Y:S03]  /*25600*/  LD.E R168, desc[UR14][R168.64] ;  /* 0x0000000ea8a87980 */ /* 0x000526000c101900 */
[----:B-1----:R-:W-:Y:S01]  /*25610*/  SHF.R.S32.HI R170, RZ, 0x1f, R175 ;  /* 0x0000001fffaa7819 */ /* 0x002fe200000114af */
[-C--:B--2---:R-:W-:Y:S02]  /*25620*/  IMAD R169, R177, R175.reuse, RZ ;  /* 0x000000afb1a97224 */ /* 0x084fe400078e02ff */
[C---:B------:R-:W-:Y:S04]  /*25630*/  IMAD.WIDE.U32 R172, R176.reuse, R175, RZ ;  /* 0x000000afb0ac7225 */ /* 0x040fe800078e00ff */
[----:B------:R-:W-:Y:S04]  /*25640*/  IMAD R169, R176, R170, R169 ;  /* 0x000000aab0a97224 */ /* 0x000fe800078e02a9 */
[----:B------:R-:W-:Y:S02]  /*25650*/  IMAD.IADD R173, R173, 0x1, R169 ;  /* 0x00000001adad7824 */ /* 0x000fe400078e02a9 */
[----:B----4-:R-:W-:Y:S04]  /*25660*/  IMAD.IADD R3, R3, 0x1, -R168 ;  /* 0x0000000103037824 */ /* 0x010fe800078e0aa8 */
[----:B---3--:R-:W-:Y:S01]  /*25670*/  IMAD R168, R179, R3, RZ ;  /* 0x00000003b3a87224 */ /* 0x008fe200078e02ff */
[----:B------:R-:W-:Y:S01]  /*25680*/  SHF.R.S32.HI R169, RZ, 0x1f, R3 ;  /* 0x0000001fffa97819 */ /* 0x000fe20000011403 */
[----:B------:R-:W-:Y:S04]  /*25690*/  IMAD.WIDE.U32 R172, R3, R178, R172 ;  /* 0x000000b203ac7225 */ /* 0x000fe800078e00ac */
[----:B------:R-:W-:Y:S04]  /*256a0*/  IMAD R168, R178, R169, R168 ;  /* 0x000000a9b2a87224 */ /* 0x000fe800078e02a8 */
[----:B------:R-:W-:Y:S01]  /*256b0*/  IMAD.IADD R168, R173, 0x1, R168 ;  /* 0x00000001ada87824 */ /* 0x000fe200078e02a8 */
[----:B------:R-:W-:Y:S05]  /*256c0*/  BRA `(.L_x_2002) ;  /* 0x0000000000187947 */ /* 0x000fea0003800000 */
.L_x_2001:
[----:B------:R-:W-:Y:S02]  /*256d0*/  R2UR UR4, R166 ;  /* 0x00000000a60472ca */ /* 0x000fe400000e0000 */
[----:B------:R-:W-:Y:S11]  /*256e0*/  R2UR UR5, R167 ;  /* 0x00000000a70572ca */ /* 0x000ff600000e0000 */
[----:B------:R-:W-:Y:S02]  /*256f0*/  @!UPT UIADD3 URZ, URZ, URZ, URZ ;  /* 0x0000003f3f3ff290 */ /* 0x000fe4000fffe03f */
[----:B------:R-:W2:Y:S02]  /*25700*/  LD.E R172, desc[UR4][R164.64+0x38] ;  /* 0x00003804a4ac7980 */ /* 0x000ea4000c101900 */
[----:B--2---:R-:W-:Y:S05]  /*25710*/  IMAD.U32 R172, R172, -0x40, RZ ;  /* 0xffffffc0acac7824 */ /* 0x004fea00078e00ff */
[----:B------:R-:W-:Y:S02]  /*25720*/  SHF.R.S32.HI R168, RZ, 0x1f, R172 ;  /* 0x0000001fffa87819 */ /* 0x000fe400000114ac */
.L_x_2002:
[----:B------:R-:W-:Y:S05]  /*25730*/  BSYNC B0 ;  /* 0x0000000000007941 */ /* 0x000fea0003800000 */
.L_x_2000:
        /* <DEDUP_REMOVED lines=135> */
.L_x_1999:
[----:B------:R-:W-:Y:S05]  /*25fb0*/  BSYNC B1 ;  /* 0x0000000000017941 */ /* 0x000fea0003800000 */
.L_x_1998:
        /* <DEDUP_REMOVED lines=128> */
[----:B------:R-:W-:Y:S01]  /*267c0*/  LDSM.16.MT88.4 R152, [R230+0x10800] ;  /* 0x01080000e698783b */ /* 0x000fe20000004200 */
        /* <DEDUP_REMOVED lines=33> */
[----:B------:R-:W-:Y:S01]  /*269e0*/  ISETP.GT.AND P0, PT, R246, R235, PT ;  /* 0x000000ebf600720c */ /* 0x000fe20003f04270 */
        /* <DEDUP_REMOVED lines=8> */
[----:B------:R-:W5:Y:S01]  /*26a70*/  MUFU.EX2 R201, R201 ;  /* 0x000000c900c97308 */ /* 0x000f620000000800 */
[----:B------:R-:W-:Y:S01]  /*26a80*/  FMUL.FTZ R97, R2, R97 ;  /* 0x0000006102617220 */ /* 0x000fe20000410000 */
[C---:B------:R-:W-:Y:S01]  /*26a90*/  HMMA.16816.F32 R48, R160.reuse, R178, R48 ;  /* 0x000000b2a030723c */ /* 0x040fe20000001830 */
[----:B------:R-:W-:Y:S02]  /*26aa0*/  LDSM.16.MT88.4 R176, [R228+0x10800] ;  /* 0x01080000e4b0783b */ /* 0x000fe40000004200 */
[C---:B------:R-:W-:Y:S03]  /*26ab0*/  FMUL.FTZ R98, R0.reuse, R98 ;  /* 0x0000006200627220 */ /* 0x040fe60000410000 */
[C---:B--2---:R-:W-:Y:S02]  /*26ac0*/  HMMA.16816.F32 R52, R160.reuse, R156, R52 ;  /* 0x0000009ca034723c */ /* 0x044fe40000001834 */
[----:B------:R-:W-:Y:S03]  /*26ad0*/  MUFU.EX2 R202, R202 ;  /* 0x000000ca00ca7308 */ /* 0x000fe60000000800 */
        /* <DEDUP_REMOVED lines=67> */
[-C--:B------:R-:W-:Y:S01]  /*26f10*/  FFMA.FTZ R203, R17, R165.reuse, -R197 ;  /* 0x000000a511cb7223 */ /* 0x080fe200000108c5 */
[-CC-:B------:R-:W-:Y:S03]  /*26f20*/  FFMA.FTZ R250, R18, R165.reuse, -R196.reuse ;  /* 0x000000a512fa7223 */ /* 0x180fe600000108c4 */
[----:B------:R-:W-:Y:S01]  /*26f30*/  FFMA.FTZ R251, R19, R165, -R196 ;  /* 0x000000a513fb7223 */ /* 0x000fe200000108c4 */
[C---:B------:R-:W-:Y:S01]  /*26f40*/  FMUL.FTZ R16, R2.reuse, R148 ;  /* 0x0000009402107220 */ /* 0x040fe20000410000 */
[----:B---3--:R-:W-:Y:S01]  /*26f50*/  F2FP.F16.F32.PACK_AB R148, R199, R198 ;  /* 0x000000c6c794723e */ /* 0x008fe200000000ff */
[----:B------:R-:W-:Y:S01]  /*26f60*/  FMUL.FTZ R17, R2, R149 ;  /* 0x0000009502117220 */ /* 0x000fe20000410000 */
[----:B-----5:R-:W-:Y:S01]  /*26f70*/  F2FP.F16.F32.PACK_AB R149, R201, R200 ;  /* 0x000000c8c995723e */ /* 0x020fe200000000ff */
[C---:B------:R-:W-:Y:S01]  /*26f80*/  FMUL.FTZ R18, R0.reuse, R150 ;  /* 0x0000009600127220 */ /* 0x040fe20000410000 */
[C---:B--2---:R-:W-:Y:S01]  /*26f90*/  HMMA.16816.F32 R124, R160.reuse, R156, R124 ;  /* 0x0000009ca07c723c */ /* 0x044fe2000000187c */
[----:B------:R-:W2:Y:S02]  /*26fa0*/  MUFU.EX2 R203, R203 ;  /* 0x000000cb00cb7308 */ /* 0x000ea40000000800 */
[----:B------:R-:W-:Y:S01]  /*26fb0*/  FMUL.FTZ R19, R0, R151 ;  /* 0x0000009700137220 */ /* 0x000fe20000410000 */
[C---:B------:R-:W-:Y:S01]  /*26fc0*/  FMUL.FTZ R140, R2.reuse, R140 ;  /* 0x0000008c028c7220 */ /* 0x040fe20000410000 */
[----:B------:R-:W-:Y:S01]  /*26fd0*/  FMUL.FTZ R141, R2, R141 ;  /* 0x0000008d028d7220 */ /* 0x000fe20000410000 */
[C---:B------:R-:W-:Y:S01]  /*26fe0*/  HMMA.16816.F32 R128, R160.reuse, R158, R128 ;  /* 0x0000009ea080723c */ /* 0x040fe20000001880 */
[----:B------:R-:W3:Y:S04]  /*26ff0*/  LDSM.16.MT88.4 R156, [R227+0x16000] ;  /* 0x01600000e39c783b */ /* 0x000ee80000004200 */
[----:B------:R-:W-:Y:S01]  /*27000*/  MUFU.EX2 R250, R250 ;  /* 0x000000fa00fa7308 */ /* 0x000fe20000000800 */
[C---:B------:R-:W-:Y:S01]  /*27010*/  FMUL.FTZ R142, R0.reuse, R142 ;  /* 0x0000008e008e7220 */ /* 0x040fe20000410000 */
[C---:B-1----:R-:W-:Y:S08]  /*27020*/  HMMA.16816.F32 R132, R160.reuse, R168, R132 ;  /* 0x000000a8a084723c */ /* 0x042ff00000001884 */
[----:B------:R-:W1:Y:S01]  /*27030*/  MUFU.EX2 R251, R251 ;  /* 0x000000fb00fb7308 */ /* 0x000e620000000800 */
[C---:B------:R-:W-:Y:S01]  /*27040*/  HMMA.16816.F32 R12, R160.reuse, R170, R12 ;  /* 0x000000aaa00c723c */ /* 0x040fe2000000180c */
[----:B------:R-:W5:Y:S02]  /*27050*/  LDSM.16.MT88.4 R168, [R229+0x10800] ;  /* 0x01080000e5a8783b */ /* 0x000f640000004200 */
[----:B--2---:R-:W-:Y:S03]  /*27060*/  F2FP.F16.F32.PACK_AB R150, R203, R202 ;  /* 0x000000cacb96723e */ /* 0x004fe600000000ff */
[C---:B----4-:R-:W-:Y:S05]  /*27070*/  HMMA.16816.F32 R136, R160.reuse, R172, R136 ;  /* 0x000000aca088723c */ /* 0x050fea0000001888 */
[----:B------:R-:W-:Y:S01]  /*27080*/  FMUL.FTZ R143, R0, R143 ;  /* 0x0000008f008f7220 */ /* 0x000fe20000410000 */
[C---:B------:R-:W-:Y:S01]  /*27090*/  HMMA.16816.F32 R16, R160.reuse, R174, R16 ;  /* 0x000000aea010723c */ /* 0x040fe20000001810 */
[----:B------:R-:W2:Y:S04]  /*270a0*/  LDSM.16.MT88.4 R172, [R227+0x10800] ;  /* 0x01080000e3ac783b */ /* 0x000ea80000004200 */
[C---:B------:R-:W-:Y:S01]  /*270b0*/  FMUL.FTZ R144, R2.reuse, R144 ;  /* 0x0000009002907220 */ /* 0x040fe20000410000 */
[----:B------:R-:W-:Y:S01]  /*270c0*/  FMUL.FTZ R145, R2, R145 ;  /* 0x0000009102917220 */ /* 0x000fe20000410000 */
[C---:B------:R-:W-:Y:S01]  /*270d0*/  FMUL.FTZ R146, R0.reuse, R146 ;  /* 0x0000009200927220 */ /* 0x040fe20000410000 */
[----:B------:R-:W-:Y:S03]  /*270e0*/  FMUL.FTZ R147, R0, R147 ;  /* 0x0000009300937220 */ /* 0x000fe60000410000 */
[----:B-1----:R-:W-:Y:S01]  /*270f0*/  F2FP.F16.F32.PACK_AB R151, R251, R250 ;  /* 0x000000fafb97723e */ /* 0x002fe200000000ff */
[----:B------:R-:W-:Y:S01]  /*27100*/  FFMA.FTZ R191, R2, R249, R191 ;  /* 0x000000f902bf7223 */ /* 0x000fe200000100bf */
[----:B------:R-:W-:Y:S01]  /*27110*/  MOV R2, R164 ;  /* 0x000000a400027202 */ /* 0x000fe20000000f00 */
[----:B------:R-:W-:Y:S01]  /*27120*/  FFMA.FTZ R194, R0, R248, R194 ;  /* 0x000000f800c27223 */ /* 0x000fe200000100c2 */
[----:B------:R-:W-:Y:S01]  /*27130*/  MOV R0, R3 ;  /* 0x0000000300007202 */ /* 0x000fe20000000f00 */
[----:B------:R-:W-:Y:S01]  /*27140*/  FADD.FTZ R191, R166, R191 ;  /* 0x000000bfa6bf7221 */ /* 0x000fe20000010000 */
[C---:B---3--:R-:W-:Y:S03]  /*27150*/  HMMA.16816.F32 R140, R160.reuse, R156, R140 ;  /* 0x0000009ca08c723c */ /* 0x048fe6000000188c */
[----:B------:R-:W-:Y:S01]  /*27160*/  FADD.FTZ R194, R167, R194 ;  /* 0x000000c2a7c27221 */ /* 0x000fe20000010000 */
[----:B------:R-:W-:Y:S02]  /*27170*/  FADD.FTZ R191, R190, R191 ;  /* 0x000000bfbebf7221 */ /* 0x000fe40000010000 */
[----:B------:R-:W-:Y:S01]  /*27180*/  HMMA.16816.F32 R144, R160, R158, R144 ;  /* 0x0000009ea090723c */ /* 0x000fe20000001890 */
[----:B------:R-:W1:Y:S04]  /*27190*/  LDSM.16.MT88.4 R156, [R230+0x12800] ;  /* 0x01280000e69c783b */ /* 0x000e680000004200 */
[----:B------:R-:W-:Y:S01]  /*271a0*/  FADD.FTZ R194, R193, R194 ;  /* 0x000000c2c1c27221 */ /* 0x000fe20000010000 */
[C---:B------:R-:W-:Y:S03]  /*271b0*/  HMMA.16816.F32 R4, R148.reuse, R152, R4 ;  /* 0x000000989404723c */ /* 0x040fe60000001804 */
[----:B------:R-:W3:Y:S02]  /*271c0*/  LDSM.16.MT88.4 R160, [R229+0x12800] ;  /* 0x01280000e5a0783b */ /* 0x000ee40000004200 */
[----:B------:R-:W-:Y:S01]  /*271d0*/  FADD.FTZ R191, R192, R191 ;  /* 0x000000bfc0bf7221 */ /* 0x000fe20000010000 */
[C---:B------:R-:W-:Y:S05]  /*271e0*/  HMMA.16816.F32 R8, R148.reuse, R154, R8 ;  /* 0x0000009a9408723c */ /* 0x040fea0000001808 */
[----:B------:R-:W4:Y:S01]  /*271f0*/  LDSM.16.MT88.4 R152, [R228+0x12800] ;  /* 0x01280000e498783b */ /* 0x000f220000004200 */
[C---:B-----5:R-:W-:Y:S05]  /*27200*/  HMMA.16816.F32 R36, R148.reuse, R168, R36 ;  /* 0x000000a89424723c */ /* 0x060fea0000001824 */
[----:B------:R-:W-:Y:S01]  /*27210*/  FADD.FTZ R194, R195, R194 ;  /* 0x000000c2c3c27221 */ /* 0x000fe20000010000 */
[C---:B------:R-:W-:Y:S01]  /*27220*/  HMMA.16816.F32 R40, R148.reuse, R170, R40 ;  /* 0x000000aa9428723c */ /* 0x040fe20000001828 */
[----:B------:R-:W5:Y:S04]  /*27230*/  LDSM.16.MT88.4 R168, [R227+0x12800] ;  /* 0x01280000e3a8783b */ /* 0x000f680000004200 */
[----:B------:R-:W-:Y:S01]  /*27240*/  FADD.FTZ R191, R198, R191 ;  /* 0x000000bfc6bf7221 */ /* 0x000fe20000010000 */
[C---:B------:R-:W-:Y:S05]  /*27250*/  HMMA.16816.F32 R44, R148.reuse, R176, R44 ;  /* 0x000000b0942c723c */ /* 0x040fea000000182c */
[----:B------:R-:W-:Y:S01]  /*27260*/  FADD.FTZ R194, R200, R194 ;  /* 0x000000c2c8c27221 */ /* 0x000fe20000010000 */
[C---:B------:R-:W-:Y:S01]  /*27270*/  HMMA.16816.F32 R48, R148.reuse, R178, R48 ;  /* 0x000000b29430723c */ /* 0x040fe20000001830 */
[----:B------:R-:W5:Y:S04]  /*27280*/  LDSM.16.MT88.4 R176, [R228+0x14800] ;  /* 0x01480000e4b0783b */ /* 0x000f680000004200 */
[----:B------:R-:W-:Y:S01]  /*27290*/  FADD.FTZ R191, R199, R191 ;  /* 0x000000bfc7bf7221 */ /* 0x000fe20000010000 */
[C---:B--2---:R-:W-:Y:S05]  /*272a0*/  HMMA.16816.F32 R52, R148.reuse, R172, R52 ;  /* 0x000000ac9434723c */ /* 0x044fea0000001834 */
[----:B------:R-:W-:Y:S01]  /*272b0*/  FADD.FTZ R194, R201, R194 ;  /* 0x000000c2c9c27221 */ /* 0x000fe20000010000 */
[C---:B------:R-:W-:Y:S01]  /*272c0*/  HMMA.16816.F32 R56, R148.reuse, R174, R56 ;  /* 0x000000ae9438723c */ /* 0x040fe20000001838 */
[----:B------:R-:W-:Y:S04]  /*272d0*/  LDSM.16.MT88.4 R172, [R228+0x11000] ;  /* 0x01100000e4ac783b */ /* 0x000fe80000004200 */
[----:B------:R-:W-:Y:S01]  /*272e0*/  FADD.FTZ R191, R202, R191 ;  /* 0x000000bfcabf7221 */ /* 0x000fe20000010000 */
[C---:B-1----:R-:W-:Y:S05]  /*272f0*/  HMMA.16816.F32 R60, R148.reuse, R156, R60 ;  /* 0x0000009c943c723c */ /* 0x042fea000000183c */
[----:B------:R-:W-:Y:S01]  /*27300*/  FADD.FTZ R194, R250, R194 ;  /* 0x000000c2fac27221 */ /* 0x000fe20000010000 */
[C---:B------:R-:W-:Y:S01]  /*27310*/  HMMA.16816.F32 R64, R148.reuse, R158, R64 ;  /* 0x0000009e9440723c */ /* 0x040fe20000001840 */
[----:B------:R-:W1:Y:S04]  /*27320*/  LDSM.16.MT88.4 R156, [R227+0x14800] ;  /* 0x01480000e39c783b */ /* 0x000e680000004200 */
[----:B------:R-:W-:Y:S01]  /*27330*/  FADD.FTZ R191, R203, R191 ;  /* 0x000000bfcbbf7221 */ /* 0x000fe20000010000 */
[C---:B---3--:R-:W-:Y:S05]  /*27340*/  HMMA.16816.F32 R68, R148.reuse, R160, R68 ;  /* 0x000000a09444723c */ /* 0x048fea0000001844 */
[----:B------:R-:W-:Y:S01]  /*27350*/  FADD.FTZ R194, R251, R194 ;  /* 0x000000c2fbc27221 */ /* 0x000fe20000010000 */
[C---:B------:R-:W-:Y:S01]  /*27360*/  HMMA.16816.F32 R72, R148.reuse, R162, R72 ;  /* 0x000000a29448723c */ /* 0x040fe20000001848 */
[----:B------:R-:W-:Y:S05]  /*27370*/  LDSM.16.MT88.4 R160, [R229+0x16800] ;  /* 0x01680000e5a0783b */ /* 0x000fea0000004200 */
[C---:B----4-:R-:W-:Y:S06]  /*27380*/  HMMA.16816.F32 R76, R148.reuse, R152, R76 ;  /* 0x00000098944c723c */ /* 0x050fec000000184c */
[C---:B------:R-:W-:Y:S01]  /*27390*/  HMMA.16816.F32 R80, R148.reuse, R154, R80 ;  /* 0x0000009a9450723c */ /* 0x040fe20000001850 */
[----:B------:R-:W2:Y:S05]  /*273a0*/  LDSM.16.MT88.4 R152, [R230+0x16800] ;  /* 0x01680000e698783b */ /* 0x000eaa0000004200 */
[C---:B-----5:R-:W-:Y:S06]  /*273b0*/  HMMA.16816.F32 R84, R148.reuse, R168, R84 ;  /* 0x000000a89454723c */ /* 0x060fec0000001854 */
[C---:B------:R-:W-:Y:S01]  /*273c0*/  HMMA.16816.F32 R88, R148.reuse, R170, R88 ;  /* 0x000000aa9458723c */ /* 0x040fe20000001858 */
[----:B------:R-:W3:Y:S05]  /*273d0*/  LDSM.16.MT88.4 R168, [R228+0x16800] ;  /* 0x01680000e4a8783b */ /* 0x000eea0000004200 */
[C---:B------:R-:W-:Y:S06]  /*273e0*/  HMMA.16816.F32 R92, R148.reuse, R180, R92 ;  /* 0x000000b4945c723c */ /* 0x040fec000000185c */
[C---:B------:R-:W-:Y:S05]  /*273f0*/  HMMA.16816.F32 R96, R148.reuse, R182, R96 ;  /* 0x000000b69460723c */ /* 0x040fea0000001860 */
[-CC-:B------:R-:W-:Y:S01]  /*27400*/  FFMA.FTZ R180, R20, R165.reuse, -R197.reuse ;  /* 0x000000a514b47223 */ /* 0x180fe200000108c5 */
[C---:B------:R-:W-:Y:S05]  /*27410*/  HMMA.16816.F32 R100, R148.reuse, R184, R100 ;  /* 0x000000b89464723c */ /* 0x040fea0000001864 */
[-CC-:B------:R-:W-:Y:S01]  /*27420*/  FFMA.FTZ R181, R21, R165.reuse, -R197.reuse ;  /* 0x000000a515b57223 */ /* 0x180fe200000108c5 */
[C---:B------:R-:W-:Y:S01]  /*27430*/  HMMA.16816.F32 R104, R148.reuse, R186, R104 ;  /* 0x000000ba9468723c */ /* 0x040fe20000001868 */
[----:B------:R-:W-:Y:S04]  /*27440*/  MUFU.EX2 R180, R180 ;  /* 0x000000b400b47308 */ /* 0x000fe80000000800 */
[-CC-:B------:R-:W-:Y:S01]  /*27450*/  FFMA.FTZ R182, R22, R165.reuse, -R196.reuse ;  /* 0x000000a516b67223 */ /* 0x180fe200000108c4 */
[C---:B------:R-:W-:Y:S05]  /*27460*/  HMMA.16816.F32 R108, R148.reuse, R176, R108 ;  /* 0x000000b0946c723c */ /* 0x040fea000000186c */
[----:B------:R-:W4:Y:S01]  /*27470*/  MUFU.EX2 R181, R181 ;  /* 0x000000b500b57308 */ /* 0x000f220000000800 */
[-CC-:B------:R-:W-:Y:S01]  /*27480*/  FFMA.FTZ R183, R23, R165.reuse, -R196.reuse ;  /* 0x000000a517b77223 */ /* 0x180fe200000108c4 */
[C---:B------:R-:W-:Y:S01]  /*27490*/  HMMA.16816.F32 R112, R148.reuse, R178, R112 ;  /* 0x000000b29470723c */ /* 0x040fe20000001870 */
[----:B------:R-:W5:Y:S03]  /*274a0*/  LDSM.16.MT88.4 R20, [R227+0x16800] ;  /* 0x01680000e314783b */ /* 0x000f660000004200 */
[-CC-:B------:R-:W-:Y:S02]  /*274b0*/  FFMA.FTZ R184, R24, R165.reuse, -R197.reuse ;  /* 0x000000a518b87223 */ /* 0x180fe400000108c5 */
[C---:B-1----:R-:W-:Y:S02]  /*274c0*/  HMMA.16816.F32 R116, R148.reuse, R156, R116 ;  /* 0x0000009c9474723c */ /* 0x042fe40000001874 */
[----:B------:R-:W-:Y:S01]  /*274d0*/  MUFU.EX2 R182, R182 ;  /* 0x000000b600b67308 */ /* 0x000fe20000000800 */
[----:B------:R-:W-:Y:S02]  /*274e0*/  LDSM.16.MT88.4 R176, [R229+0x15000] ;  /* 0x01500000e5b0783b */ /* 0x000fe40000004200 */
[-C--:B------:R-:W-:Y:S01]  /*274f0*/  FFMA.FTZ R185, R25, R165.reuse, -R197 ;  /* 0x000000a519b97223 */ /* 0x080fe200000108c5 */
[C---:B------:R-:W-:Y:S06]  /*27500*/  HMMA.16816.F32 R120, R148.reuse, R158, R120 ;  /* 0x0000009e9478723c */ /* 0x040fec0000001878 */
[----:B------:R-:W1:Y:S01]  /*27510*/  MUFU.EX2 R183, R183 ;  /* 0x000000b700b77308 */ /* 0x000e620000000800 */
[----:B------:R-:W5:Y:S01]  /*27520*/  LDSM.16.MT88.4 R156, [R230+0x11000] ;  /* 0x01100000e69c783b */ /* 0x000f620000004200 */
[C---:B--2---:R-:W-:Y:S03]  /*27530*/  HMMA.16816.F32 R124, R148.reuse, R152, R124 ;  /* 0x00000098947c723c */ /* 0x044fe6000000187c */
[----:B----4-:R-:W-:Y:S03]  /*27540*/  F2FP.F16.F32.PACK_AB R24, R181, R180 ;  /* 0x000000b4b518723e */ /* 0x010fe600000000ff */
[C---:B------:R-:W-:Y:S01]  /*27550*/  HMMA.16816.F32 R128, R148.reuse, R154, R128 ;  /* 0x0000009a9480723c */ /* 0x040fe20000001880 */
[----:B------:R-:W2:Y:S01]  /*27560*/  LDSM.16.MT88.4 R152, [R229+0x11000] ;  /* 0x01100000e598783b */ /* 0x000ea20000004200 */
[----:B------:R-:W-:Y:S03]  /*27570*/  MUFU.EX2 R184, R184 ;  /* 0x000000b800b87308 */ /* 0x000fe60000000800 */
[-CC-:B------:R-:W-:Y:S01]  /*27580*/  FFMA.FTZ R186, R26, R165.reuse, -R196.reuse ;  /* 0x000000a51aba7223 */ /* 0x180fe200000108c4 */
[C---:B------:R-:W-:Y:S06]  /*27590*/  HMMA.16816.F32 R132, R148.reuse, R160, R132 ;  /* 0x000000a09484723c */ /* 0x040fec0000001884 */
[----:B------:R-:W4:Y:S01]  /*275a0*/  MUFU.EX2 R185, R185 ;  /* 0x000000b900b97308 */ /* 0x000f220000000800 */
[----:B-1----:R-:W-:Y:S01]  /*275b0*/  F2FP.F16.F32.PACK_AB R25, R183, R182 ;  /* 0x000000b6b719723e */ /* 0x002fe200000000ff */
[C---:B------:R-:W-:Y:S01]  /*275c0*/  HMMA.16816.F32 R12, R148.reuse, R162, R12 ;  /* 0x000000a2940c723c */ /* 0x040fe2000000180c */
[----:B------:R-:W1:Y:S02]  /*275d0*/  LDSM.16.MT88.4 R160, [R227+0x11000] ;  /* 0x01100000e3a0783b */ /* 0x000e640000004200 */
[-C--:B------:R-:W-:Y:S03]  /*275e0*/  FFMA.FTZ R187, R27, R165.reuse, -R196 ;  /* 0x000000a51bbb7223 */ /* 0x080fe600000108c4 */
[C---:B---3--:R-:W-:Y:S02]  /*275f0*/  HMMA.16816.F32 R136, R148.reuse, R168, R136 ;  /* 0x000000a89488723c */ /* 0x048fe40000001888 */
[----:B------:R-:W-:Y:S03]  /*27600*/  MUFU.EX2 R186, R186 ;  /* 0x000000ba00ba7308 */ /* 0x000fe60000000800 */
[----:B------:R-:W-:Y:S01]  /*27610*/  FADD.FTZ R191, R180, R191 ;  /* 0x000000bfb4bf7221 */ /* 0x000fe20000010000 */
[C---:B------:R-:W-:Y:S01]  /*27620*/  HMMA.16816.F32 R16, R148.reuse, R170, R16 ;  /* 0x000000aa9410723c */ /* 0x040fe20000001810 */
[----:B------:R-:W3:Y:S05]  /*27630*/  LDSM.16.MT88.4 R168, [R230+0x13000] ;  /* 0x01300000e6a8783b */ /* 0x000eea0000004200 */
[----:B------:R-:W2:Y:S01]  /*27640*/  MUFU.EX2 R187, R187 ;  /* 0x000000bb00bb7308 */ /* 0x000ea20000000800 */
[----:B----4-:R-:W-:Y:S01]  /*27650*/  F2FP.F16.F32.PACK_AB R26, R185, R184 ;  /* 0x000000b8b91a723e */ /* 0x010fe200000000ff */
[C---:B-----5:R-:W-:Y:S03]  /*27660*/  HMMA.16816.F32 R140, R148.reuse, R20, R140 ;  /* 0x00000014948c723c */ /* 0x060fe6000000188c */
[----:B------:R-:W-:Y:S03]  /*27670*/  FADD.FTZ R194, R182, R194 ;  /* 0x000000c2b6c27221 */ /* 0x000fe60000010000 */
[----:B------:R-:W-:Y:S01]  /*27680*/  HMMA.16816.F32 R144, R148, R22, R144 ;  /* 0x000000169490723c */ /* 0x000fe20000001890 */
[----:B------:R-:W4:Y:S04]  /*27690*/  LDSM.16.MT88.4 R20, [R229+0x13000] ;  /* 0x01300000e514783b */ /* 0x000f280000004200 */
[----:B------:R-:W-:Y:S01]  /*276a0*/  FADD.FTZ R191, R181, R191 ;  /* 0x000000bfb5bf7221 */ /* 0x000fe20000010000 */
[----:B------:R-:W-:Y:S01]  /*276b0*/  FADD.FTZ R194, R183, R194 ;  /* 0x000000c2b7c27221 */ /* 0x000fe20000010000 */
[----:B--2---:R-:W-:Y:S02]  /*276c0*/  F2FP.F16.F32.PACK_AB R27, R187, R186 ;  /* 0x000000babb1b723e */ /* 0x004fe400000000ff */
[----:B------:R-:W2:Y:S02]  /*276d0*/  LDSM.16.MT88.4 R148, [R228+0x13000] ;  /* 0x01300000e494783b */ /* 0x000ea40000004200 */
[----:B------:R-:W-:Y:S01]  /*276e0*/  FADD.FTZ R191, R184, R191 ;  /* 0x000000bfb8bf7221 */ /* 0x000fe20000010000 */
[----:B------:R-:W-:Y:S02]  /*276f0*/  FADD.FTZ R194, R186, R194 ;  /* 0x000000c2bac27221 */ /* 0x000fe40000010000 */
[C---:B------:R-:W-:Y:S05]  /*27700*/  HMMA.16816.F32 R4, R24.reuse, R156, R4 ;  /* 0x0000009c1804723c */ /* 0x040fea0000001804 */
[----:B------:R-:W-:Y:S01]  /*27710*/  FADD.FTZ R191, R185, R191 ;  /* 0x000000bfb9bf7221 */ /* 0x000fe20000010000 */
[C---:B------:R-:W-:Y:S01]  /*27720*/  HMMA.16816.F32 R8, R24.reuse, R158, R8 ;  /* 0x0000009e1808723c */ /* 0x040fe20000001808 */
[----:B------:R-:W5:Y:S04]  /*27730*/  LDSM.16.MT88.4 R156, [R227+0x13000] ;  /* 0x01300000e39c783b */ /* 0x000f680000004200 */
[----:B------:R-:W-:Y:S01]  /*27740*/  FADD.FTZ R194, R187, R194 ;  /* 0x000000c2bbc27221 */ /* 0x000fe20000010000 */
[C---:B------:R-:W-:Y:S06]  /*27750*/  HMMA.16816.F32 R36, R24.reuse, R152, R36 ;  /* 0x000000981824723c */ /* 0x040fec0000001824 */
[C---:B------:R-:W-:Y:S01]  /*27760*/  HMMA.16816.F32 R40, R24.reuse, R154, R40 ;  /* 0x0000009a1828723c */ /* 0x040fe20000001828 */
[----:B------:R-:W5:Y:S05]  /*27770*/  LDSM.16.MT88.4 R152, [R230+0x15000] ;  /* 0x01500000e698783b */ /* 0x000f6a0000004200 */
[C---:B------:R-:W-:Y:S06]  /*27780*/  HMMA.16816.F32 R44, R24.reuse, R172, R44 ;  /* 0x000000ac182c723c */ /* 0x040fec000000182c */
[C---:B------:R-:W-:Y:S05]  /*27790*/  HMMA.16816.F32 R48, R24.reuse, R174, R48 ;  /* 0x000000ae1830723c */ /* 0x040fea0000001830 */
[-CC-:B------:R-:W-:Y:S01]  /*277a0*/  FFMA.FTZ R172, R28, R165.reuse, -R197.reuse ;  /* 0x000000a51cac7223 */ /* 0x180fe200000108c5 */
[C---:B-1----:R-:W-:Y:S05]  /*277b0*/  HMMA.16816.F32 R52, R24.reuse, R160, R52 ;  /* 0x000000a01834723c */ /* 0x042fea0000001834 */
[-C--:B------:R-:W-:Y:S01]  /*277c0*/  FFMA.FTZ R173, R29, R165.reuse, -R197 ;  /* 0x000000a51dad7223 */ /* 0x080fe200000108c5 */
[C---:B------:R-:W-:Y:S01]  /*277d0*/  HMMA.16816.F32 R56, R24.reuse, R162, R56 ;  /* 0x000000a21838723c */ /* 0x040fe20000001838 */
[----:B------:R-:W1:Y:S01]  /*277e0*/  LDSM.16.MT88.4 R160, [R228+0x15000] ;  /* 0x01500000e4a0783b */ /* 0x000e620000004200 */
[----:B------:R-:W2:Y:S03]  /*277f0*/  MUFU.EX2 R172, R172 ;  /* 0x000000ac00ac7308 */ /* 0x000ea60000000800 */
[-CC-:B------:R-:W-:Y:S01]  /*27800*/  FFMA.FTZ R174, R30, R165.reuse, -R196.reuse ;  /* 0x000000a51eae7223 */ /* 0x180fe200000108c4 */
[C---:B---3--:R-:W-:Y:S06]  /*27810*/  HMMA.16816.F32 R60, R24.reuse, R168, R60 ;  /* 0x000000a8183c723c */ /* 0x048fec000000183c */
[----:B------:R-:W3:Y:S01]  /*27820*/  MUFU.EX2 R173, R173 ;  /* 0x000000ad00ad7308 */ /* 0x000ee20000000800 */
[-C--:B------:R-:W-:Y:S01]  /*27830*/  FFMA.FTZ R175, R31, R165.reuse, -R196 ;  /* 0x000000a51faf7223 */ /* 0x080fe200000108c4 */
[C---:B------:R-:W-:Y:S01]  /*27840*/  HMMA.16816.F32 R64, R24.reuse, R170, R64 ;  /* 0x000000aa1840723c */ /* 0x040fe20000001840 */
[----:B------:R-:W1:Y:S05]  /*27850*/  LDSM.16.MT88.4 R168, [R227+0x15000] ;  /* 0x01500000e3a8783b */ /* 0x000e6a0000004200 */
[C---:B----4-:R-:W-:Y:S02]  /*27860*/  HMMA.16816.F32 R68, R24.reuse, R20, R68 ;  /* 0x000000141844723c */ /* 0x050fe40000001844 */
[----:B------:R-:W4:Y:S01]  /*27870*/  MUFU.EX2 R174, R174 ;  /* 0x000000ae00ae7308 */ /* 0x000f220000000800 */
[----:B------:R-:W-:Y:S02]  /*27880*/  LDSM.16.MT88.4 R28, [R227+0x17000] ;  /* 0x01700000e31c783b */ /* 0x000fe40000004200 */
[----:B--2---:R-:W-:Y:S01]  /*27890*/  FADD.FTZ R191, R172, R191 ;  /* 0x000000bfacbf7221 */ /* 0x004fe20000010000 */
[C---:B------:R-:W-:Y:S06]  /*278a0*/  HMMA.16816.F32 R72, R24.reuse, R22, R72 ;  /* 0x000000161848723c */ /* 0x040fec0000001848 */
[----:B------:R-:W2:Y:S01]  /*278b0*/  MUFU.EX2 R175, R175 ;  /* 0x000000af00af7308 */ /* 0x000ea20000000800 */
[----:B------:R-:W1:Y:S01]  /*278c0*/  LDSM.16.MT88.4 R20, [R230+0x17000] ;  /* 0x01700000e614783b */ /* 0x000e620000004200 */
[C---:B------:R-:W-:Y:S03]  /*278d0*/  HMMA.16816.F32 R76, R24.reuse, R148, R76 ;  /* 0x00000094184c723c */ /* 0x040fe6000000184c */
[----:B---3--:R-:W-:Y:S03]  /*278e0*/  FADD.FTZ R191, R173, R191 ;  /* 0x000000bfadbf7221 */ /* 0x008fe60000010000 */
[C---:B------:R-:W-:Y:S01]  /*278f0*/  HMMA.16816.F32 R80, R24.reuse, R150, R80 ;  /* 0x000000961850723c */ /* 0x040fe20000001850 */
[----:B------:R-:W3:Y:S04]  /*27900*/  LDSM.16.MT88.4 R148, [R229+0x17000] ;  /* 0x01700000e594783b */ /* 0x000ee80000004200 */
[----:B----4-:R-:W-:Y:S01]  /*27910*/  FADD.FTZ R194, R174, R194 ;  /* 0x000000c2aec27221 */ /* 0x010fe20000010000 */
[C---:B-----5:R-:W-:Y:S05]  /*27920*/  HMMA.16816.F32 R84, R24.reuse, R156, R84 ;  /* 0x0000009c1854723c */ /* 0x060fea0000001854 */
[----:B--2---:R-:W-:Y:S01]  /*27930*/  FADD.FTZ R194, R175, R194 ;  /* 0x000000c2afc27221 */ /* 0x004fe20000010000 */
[C---:B------:R-:W-:Y:S01]  /*27940*/  HMMA.16816.F32 R88, R24.reuse, R158, R88 ;  /* 0x0000009e1858723c */ /* 0x040fe20000001858 */
[----:B------:R-:W-:Y:S05]  /*27950*/  LDSM.16.MT88.4 R156, [R230+0x11800] ;  /* 0x01180000e69c783b */ /* 0x000fea0000004200 */
[C---:B------:R-:W-:Y:S06]  /*27960*/  HMMA.16816.F32 R92, R24.reuse, R152, R92 ;  /* 0x00000098185c723c */ /* 0x040fec000000185c */
[C---:B------:R-:W-:Y:S01]  /*27970*/  HMMA.16816.F32 R96, R24.reuse, R154, R96 ;  /* 0x0000009a1860723c */ /* 0x040fe20000001860 */
[----:B------:R-:W2:Y:S05]  /*27980*/  LDSM.16.MT88.4 R152, [R228+0x17000] ;  /* 0x01700000e498783b */ /* 0x000eaa0000004200 */
[C---:B------:R-:W-:Y:S06]  /*27990*/  HMMA.16816.F32 R100, R24.reuse, R176, R100 ;  /* 0x000000b01864723c */ /* 0x040fec0000001864 */
[C---:B------:R-:W-:Y:S05]  /*279a0*/  HMMA.16816.F32 R104, R24.reuse, R178, R104 ;  /* 0x000000b21868723c */ /* 0x040fea0000001868 */
[-CC-:B------:R-:W-:Y:S01]  /*279b0*/  FFMA.FTZ R176, R32, R165.reuse, -R197.reuse ;  /* 0x000000a520b07223 */ /* 0x180fe200000108c5 */
[C---:B-1----:R-:W-:Y:S05]  /*279c0*/  HMMA.16816.F32 R108, R24.reuse, R160, R108 ;  /* 0x000000a0186c723c */ /* 0x042fea000000186c */
[-CC-:B------:R-:W-:Y:S01]  /*279d0*/  FFMA.FTZ R177, R34, R165.reuse, -R196.reuse ;  /* 0x000000a522b17223 */ /* 0x180fe200000108c4 */
[C---:B------:R-:W-:Y:S01]  /*279e0*/  HMMA.16816.F32 R112, R24.reuse, R162, R112 ;  /* 0x000000a21870723c */ /* 0x040fe20000001870 */
[----:B------:R-:W1:Y:S04]  /*279f0*/  MUFU.EX2 R176, R176 ;  /* 0x000000b000b07308 */ /* 0x000e680000000800 */
[-C--:B------:R-:W-:Y:S01]  /*27a00*/  FFMA.FTZ R197, R33, R165.reuse, -R197 ;  /* 0x000000a521c57223 */ /* 0x080fe200000108c5 */
[C---:B------:R-:W-:Y:S05]  /*27a10*/  HMMA.16816.F32 R116, R24.reuse, R168, R116 ;  /* 0x000000a81874723c */ /* 0x040fea0000001874 */
[----:B------:R-:W-:Y:S01]  /*27a20*/  MUFU.EX2 R177, R177 ;  /* 0x000000b100b17308 */ /* 0x000fe20000000800 */
[----:B------:R-:W-:Y:S01]  /*27a30*/  FFMA.FTZ R196, R35, R165, -R196 ;  /* 0x000000a523c47223 */ /* 0x000fe200000108c4 */
[C---:B------:R-:W-:Y:S01]  /*27a40*/  HMMA.16816.F32 R120, R24.reuse, R170, R120 ;  /* 0x000000aa1878723c */ /* 0x040fe20000001878 */
[----:B------:R-:W4:Y:S07]  /*27a50*/  LDSM.16.MT88.4 R168, [R229+0x11800] ;  /* 0x01180000e5a8783b */ /* 0x000f2e0000004200 */
[----:B------:R-:W5:Y:S01]  /*27a60*/  MUFU.EX2 R197, R197 ;  /* 0x000000c500c57308 */ /* 0x000f620000000800 */
[C---:B------:R-:W-:Y:S01]  /*27a70*/  HMMA.16816.F32 R124, R24.reuse, R20, R124 ;  /* 0x00000014187c723c */ /* 0x040fe2000000187c */
[----:B------:R-:W4:Y:S02]  /*27a80*/  LDSM.16.MT88.4 R32, [R228+0x11800] ;  /* 0x01180000e420783b */ /* 0x000f240000004200 */
[----:B-1----:R-:W-:Y:S03]  /*27a90*/  FADD.FTZ R191, R176, R191 ;  /* 0x000000bfb0bf7221 */ /* 0x002fe60000010000 */
[C---:B------:R-:W-:Y:S03]  /*27aa0*/  HMMA.16816.F32 R128, R24.reuse, R22, R128 ;  /* 0x000000161880723c */ /* 0x040fe60000001880 */
[----:B------:R-:W1:Y:S02]  /*27ab0*/  MUFU.EX2 R196, R196 ;  /* 0x000000c400c47308 */ /* 0x000e640000000800 */
[----:B------:R-:W-:Y:S01]  /*27ac0*/  F2FP.F16.F32.PACK_AB R20, R173, R172 ;  /* 0x000000acad14723e */ /* 0x000fe200000000ff */
[C---:B---3--:R-:W-:Y:S05]  /*27ad0*/  HMMA.16816.F32 R132, R24.reuse, R148, R132 ;  /* 0x000000941884723c */ /* 0x048fea0000001884 */
[----:B------:R-:W-:Y:S01]  /*27ae0*/  F2FP.F16.F32.PACK_AB R21, R175, R174 ;  /* 0x000000aeaf15723e */ /* 0x000fe200000000ff */
[C---:B------:R-:W-:Y:S01]  /*27af0*/  HMMA.16816.F32 R12, R24.reuse, R150, R12 ;  /* 0x00000096180c723c */ /* 0x040fe2000000180c */
[----:B------:R-:W3:Y:S04]  /*27b00*/  LDSM.16.MT88.4 R148, [R227+0x11800] ;  /* 0x01180000e394783b */ /* 0x000ee80000004200 */
[----:B-----5:R-:W-:Y:S01]  /*27b10*/  F2FP.F16.F32.PACK_AB R22, R197, R176 ;  /* 0x000000b0c516723e */ /* 0x020fe200000000ff */
[C---:B--2---:R-:W-:Y:S05]  /*27b20*/  HMMA.16816.F32 R136, R24.reuse, R152, R136 ;  /* 0x000000981888723c */ /* 0x044fea0000001888 */
[C---:B-1----:R-:W-:Y:S01]  /*27b30*/  F2FP.F16.F32.PACK_AB R23, R196.reuse, R177 ;  /* 0x000000b1c417723e */ /* 0x042fe200000000ff */
[C---:B------:R-:W-:Y:S01]  /*27b40*/  HMMA.16816.F32 R16, R24.reuse, R154, R16 ;  /* 0x0000009a1810723c */ /* 0x040fe20000001810 */
[----:B------:R-:W1:Y:S04]  /*27b50*/  LDSM.16.MT88.4 R152, [R230+0x13800] ;  /* 0x01380000e698783b */ /* 0x000e680000004200 */
[----:B------:R-:W-:Y:S01]  /*27b60*/  FADD.FTZ R194, R177, R194 ;  /* 0x000000c2b1c27221 */ /* 0x000fe20000010000 */
[C---:B------:R-:W-:Y:S05]  /*27b70*/  HMMA.16816.F32 R140, R24.reuse, R28, R140 ;  /* 0x0000001c188c723c */ /* 0x040fea000000188c */
[----:B------:R-:W-:Y:S01]  /*27b80*/  FADD.FTZ R249, R197, R191 ;  /* 0x000000bfc5f97221 */ /* 0x000fe20000010000 */
[----:B------:R-:W-:Y:S01]  /*27b90*/  HMMA.16816.F32 R144, R24, R30, R144 ;  /* 0x0000001e1890723c */ /* 0x000fe20000001890 */
[----:B------:R-:W-:Y:S04]  /*27ba0*/  LDSM.16.MT88.4 R24, [R227+0x13800] ;  /* 0x01380000e318783b */ /* 0x000fe80000004200 */
[----:B------:R-:W-:Y:S01]  /*27bb0*/  FADD.FTZ R248, R196, R194 ;  /* 0x000000c2c4f87221 */ /* 0x000fe20000010000 */
[C---:B------:R-:W-:Y:S03]  /*27bc0*/  HMMA.16816.F32 R160, R20.reuse, R156, R4 ;  /* 0x0000009c14a0723c */ /* 0x040fe60000001804 */
[----:B------:R-:W2:Y:S03]  /*27bd0*/  LDSM.16.MT88.4 R4, [R229+0x13800] ;  /* 0x01380000e504783b */ /* 0x000ea60000004200 */
[C---:B------:R-:W-:Y:S05]  /*27be0*/  HMMA.16816.F32 R156, R20.reuse, R158, R8 ;  /* 0x0000009e149c723c */ /* 0x040fea0000001808 */
[----:B------:R-:W5:Y:S01]  /*27bf0*/  LDSM.16.MT88.4 R8, [R228+0x13800] ;  /* 0x01380000e408783b */ /* 0x000f620000004200 */
[C---:B----4-:R-:W-:Y:S06]  /*27c00*/  HMMA.16816.F32 R36, R20.reuse, R168, R36 ;  /* 0x000000a81424723c */ /* 0x050fec0000001824 */
[C---:B------:R-:W-:Y:S01]  /*27c10*/  HMMA.16816.F32 R40, R20.reuse, R170, R40 ;  /* 0x000000aa1428723c */ /* 0x040fe20000001828 */
[----:B------:R-:W4:Y:S05]  /*27c20*/  LDSM.16.MT88.4 R28, [R230+0x15800] ;  /* 0x01580000e61c783b */ /* 0x000f2a0000004200 */
[C---:B------:R-:W-:Y:S06]  /*27c30*/  HMMA.16816.F32 R44, R20.reuse, R32, R44 ;  /* 0x00000020142c723c */ /* 0x040fec000000182c */
        /* <DEDUP_REMOVED lines=11> */
[C---:B-----5:R-:W-:Y:S06]  /*27cf0*/  HMMA.16816.F32 R76, R20.reuse, R8, R76 ;  /* 0x00000008144c723c */ /* 0x060fec000000184c */
[C---:B------:R-:W-:Y:S01]  /*27d00*/  HMMA.16816.F32 R80, R20.reuse, R10, R80 ;  /* 0x0000000a1450723c */ /* 0x040fe20000001850 */
[----:B------:R-:W2:Y:S05]  /*27d10*/  LDSM.16.MT88.4 R8, [R230+0x17800] ;  /* 0x01780000e608783b */ /* 0x000eaa0000004200 */
[C---:B------:R-:W-:Y:S06]  /*27d20*/  HMMA.16816.F32 R84, R20.reuse, R24, R84 ;  /* 0x000000181454723c */ /* 0x040fec0000001854 */
[C---:B------:R-:W-:Y:S01]  /*27d30*/  HMMA.16816.F32 R88, R20.reuse, R26, R88 ;  /* 0x0000001a1458723c */ /* 0x040fe20000001858 */
[----:B------:R-:W5:Y:S05]  /*27d40*/  LDSM.16.MT88.4 R24, [R228+0x17800] ;  /* 0x01780000e418783b */ /* 0x000f6a0000004200 */
[C---:B----4-:R-:W-:Y:S06]  /*27d50*/  HMMA.16816.F32 R92, R20.reuse, R28, R92 ;  /* 0x0000001c145c723c */ /* 0x050fec000000185c */
[C---:B------:R-:W-:Y:S01]  /*27d60*/  HMMA.16816.F32 R96, R20.reuse, R30, R96 ;  /* 0x0000001e1460723c */ /* 0x040fe20000001860 */
[----:B------:R-:W4:Y:S05]  /*27d70*/  LDSM.16.MT88.4 R28, [R227+0x17800] ;  /* 0x01780000e31c783b */ /* 0x000f2a0000004200 */
[C---:B------:R-:W-:Y:S06]  /*27d80*/  HMMA.16816.F32 R100, R20.reuse, R32, R100 ;  /* 0x000000201464723c */ /* 0x040fec0000001864 */
[C---:B------:R-:W-:Y:S06]  /*27d90*/  HMMA.16816.F32 R104, R20.reuse, R34, R104 ;  /* 0x000000221468723c */ /* 0x040fec0000001868 */
[C---:B---3--:R-:W-:Y:S06]  /*27da0*/  HMMA.16816.F32 R108, R20.reuse, R148, R108 ;  /* 0x00000094146c723c */ /* 0x048fec000000186c */
[C---:B------:R-:W-:Y:S06]  /*27db0*/  HMMA.16816.F32 R112, R20.reuse, R150, R112 ;  /* 0x000000961470723c */ /* 0x040fec0000001870 */
[C---:B-1----:R-:W-:Y:S06]  /*27dc0*/  HMMA.16816.F32 R116, R20.reuse, R4, R116 ;  /* 0x000000041474723c */ /* 0x042fec0000001874 */
[C---:B------:R-:W-:Y:S06]  /*27dd0*/  HMMA.16816.F32 R120, R20.reuse, R6, R120 ;  /* 0x000000061478723c */ /* 0x040fec0000001878 */
[C---:B--2---:R-:W-:Y:S06]  /*27de0*/  HMMA.16816.F32 R124, R20.reuse, R8, R124 ;  /* 0x00000008147c723c */ /* 0x044fec000000187c */
[C---:B------:R-:W-:Y:S06]  /*27df0*/  HMMA.16816.F32 R128, R20.reuse, R10, R128 ;  /* 0x0000000a1480723c */ /* 0x040fec0000001880 */
[C---:B------:R-:W-:Y:S06]  /*27e00*/  HMMA.16816.F32 R132, R20.reuse, R152, R132 ;  /* 0x000000981484723c */ /* 0x040fec0000001884 */
[C---:B------:R-:W-:Y:S06]  /*27e10*/  HMMA.16816.F32 R152, R20.reuse, R154, R12 ;  /* 0x0000009a1498723c */ /* 0x040fec000000180c */
[C---:B-----5:R-:W-:Y:S06]  /*27e20*/  HMMA.16816.F32 R136, R20.reuse, R24, R136 ;  /* 0x000000181488723c */ /* 0x060fec0000001888 */
[C---:B------:R-:W-:Y:S06]  /*27e30*/  HMMA.16816.F32 R148, R20.reuse, R26, R16 ;  /* 0x0000001a1494723c */ /* 0x040fec0000001810 */
[C---:B----4-:R-:W-:Y:S06]  /*27e40*/  HMMA.16816.F32 R140, R20.reuse, R28, R140 ;  /* 0x0000001c148c723c */ /* 0x050fec000000188c */
[----:B------:R-:W-:Y:S01]  /*27e50*/  HMMA.16816.F32 R144, R20, R30, R144 ;  /* 0x0000001e1490723c */ /* 0x000fe20000001890 */
[----:B------:R-:W-:Y:S11]  /*27e60*/  @!UPT UIADD3 URZ, URZ, URZ, URZ ;  /* 0x0000003f3f3ff290 */ /* 0x000ff6000fffe03f */
[----:B------:R-:W-:Y:S01]  /*27e70*/  @!UPT UIADD3 URZ, URZ, URZ, URZ ;  /* 0x0000003f3f3ff290 */ /* 0x000fe2000fffe03f */
[----:B------:R-:W-:Y:S11]  /*27e80*/  @P0 BRA `(.L_x_2003) ;  /* 0xffffffb400f80947 */ /* 0x000ff6000383ffff */
.L_x_1994:
[----:B------:R-:W1:Y:S01]  /*27e90*/  S2R R10, SR_TID.X ;  /* 0x00000000000a7919 */ /* 0x000e620000002100 */
[----:B------:R-:W2:Y:S08]  /*27ea0*/  LDC.64 R8, c[0x0][0x208] ;  /* 0x00008200ff087b82 */ /* 0x000eb00000000a00 */
[----:B------:R-:W3:Y:S01]  /*27eb0*/  LDC.64 R6, c[0x0][0x198] ;  /* 0x00006600ff067b82 */ /* 0x000ee20000000a00 */
[----:B--2---:R-:W-:-:S02]  /*27ec0*/  R2UR UR4, R8 ;  /* 0x00000000080472ca */ /* 0x004fc400000e0000 */
[----:B------:R-:W-:Y:S02]  /*27ed0*/  R2UR UR5, R9 ;  /* 0x00000000090572ca */ /* 0x000fe400000e0000 */
[----:B-1----:R-:W-:-:S04]  /*27ee0*/  SHF.R.S32.HI R5, RZ, 0x1f, R10 ;  /* 0x0000001fff057819 */ /* 0x002fc8000001140a */
[----:B------:R-:W-:-:S04]  /*27ef0*/  LEA.HI R2, R5, R10, RZ, 0x5 ;  /* 0x0000000a05027211 */ /* 0x000fc800078f28ff */
[----:B------:R-:W-:-:S03]  /*27f00*/  LOP3.LUT R2, R2, 0xffffffe0, RZ, 0xc0, !PT ;  /* 0xffffffe002027812 */ /* 0x000fc600078ec0ff */
[----:B---3--:R1:W5:Y:S01]  /*27f10*/  LD.E R4, desc[UR4][R6.64+0xd8] ;  /* 0x0000d80406047980 */ /* 0x008362000c101900 */
[----:B------:R-:W-:Y:S01]  /*27f20*/  UMOV UR4, 0xffffffff ;  /* 0xffffffff00047882 */ /* 0x000fe20000000000 */
[----:B------:R-:W-:Y:S01]  /*27f30*/  LEA.HI R5, R5, R10, RZ, 0x4 ;  /* 0x0000000a05057211 */ /* 0x000fe200078f20ff */
[----:B------:R-:W-:-:S05]  /*27f40*/  IMAD.IADD R2, R10, 0x1, -R2 ;  /* 0x000000010a027824 */ /* 0x000fca00078e0a02 */
[----:B------:R-:W-:-:S04]  /*27f50*/  SHF.R.S32.HI R0, RZ, 0x1f, R2 ;  /* 0x0000001fff007819 */ /* 0x000fc80000011402 */
[----:B------:R-:W-:Y:S02]  /*27f60*/  LEA.HI R0, R0, R2, RZ, 0x2 ;  /* 0x0000000200007211 */ /* 0x000fe400078f10ff */
[----:B------:R-:W-:Y:S02]  /*27f70*/  SHF.R.S32.HI R2, RZ, 0x4, R5 ;  /* 0x00000004ff027819 */ /* 0x000fe40000011405 */
[----:B------:R-:W-:Y:S01]  /*27f80*/  SHF.R.S32.HI R0, RZ, 0x2, R0 ;  /* 0x00000002ff007819 */ /* 0x000fe20000011400 */
[----:B------:R-:W-:Y:S06]  /*27f90*/  BRA.DIV UR4, `(.L_x_2004) ;  /* 0x0000002204747947 */ /* 0x000fec000b800000 */
[----:B------:R-:W2:Y:S04]  /*27fa0*/  SHFL.BFLY PT, R10, R249, 0x2, 0x1f ;  /* 0x0c401f00f90a7f89 */ /* 0x000ea800000e0000 */
[----:B------:R-:W3:Y:S01]  /*27fb0*/  SHFL.BFLY PT, R5, R248, 0x2, 0x1f ;  /* 0x0c401f00f8057f89 */ /* 0x000ee200000e0000 */
[----:B--2---:R-:W-:Y:S01]  /*27fc0*/  FADD.FTZ R249, R10, R249 ;  /* 0x000000f90af97221 */ /* 0x004fe20000010000 */
[----:B---3--:R-:W-:-:S04]  /*27fd0*/  FADD.FTZ R248, R5, R248 ;  /* 0x000000f805f87221 */ /* 0x008fc80000010000 */
[----:B------:R-:W2:Y:S04]  /*27fe0*/  SHFL.BFLY PT, R13, R249, 0x1, 0x1f ;  /* 0x0c201f00f90d7f89 */ /* 0x000ea800000e0000 */
[----:B------:R3:W4:Y:S01]  /*27ff0*/  SHFL.BFLY PT, R5, R248, 0x1, 0x1f ;  /* 0x0c201f00f8057f89 */ /* 0x00072200000e0000 */
[----:B--2---:R-:W-:-:S07]  /*28000*/  FADD.FTZ R10, R249, R13 ;  /* 0x0000000df90a7221 */ /* 0x004fce0000010000 */
.L_x_2025:
[----:B------:R-:W2:Y:S01]  /*28010*/  S2R R13, SR_TID.X ;  /* 0x00000000000d7919 */ /* 0x000ea20000002100 */
[----:B----4-:R-:W-:Y:S01]  /*28020*/  FADD.FTZ R5, R248, R5 ;  /* 0x00000005f8057221 */ /* 0x010fe20000010000 */
[----:B------:R-:W-:Y:S01]  /*28030*/  FSETP.NE.FTZ.AND P4, PT, R10, RZ, PT ;  /* 0x000000ff0a00720b */ /* 0x000fe20003f95000 */
[----:B------:R-:W4:Y:S01]  /*28040*/  S2UR UR4, SR_CgaCtaId ;  /* 0x00000000000479c3 */ /* 0x000f220000008800 */
[----:B------:R-:W-:-:S07]  /*28050*/  MOV R12, 0x3f800000 ;  /* 0x3f800000000c7802 */ /* 0x000fce0000000f00 */
[----:B------:R-:W-:Y:S01]  /*28060*/  BAR.SYNC.DEFER_BLOCKING 0x0 ;  /* 0x0000000000007b1d */ /* 0x000fe20000010000 */
[----:B------:R-:W-:Y:S02]  /*28070*/  FSETP.NE.FTZ.AND P3, PT, R5, RZ, PT ;  /* 0x000000ff0500720b */ /* 0x000fe40003f75000 */
[----:B------:R-:W-:Y:S02]  /*28080*/  MOV R11, 0x3f800000 ;  /* 0x3f800000000b7802 */ /* 0x000fe40000000f00 */
[C---:B------:R-:W-:Y:S01]  /*28090*/  R2UR UR12, R8.reuse ;  /* 0x00000000080c72ca */ /* 0x040fe200000e0000 */
[----:B------:R-:W-:Y:S01]  /*280a0*/  UMOV UR5, 0x400 ;  /* 0x0000040000057882 */ /* 0x000fe20000000000 */
[C---:B------:R-:W-:Y:S02]  /*280b0*/  R2UR UR13, R9.reuse ;  /* 0x00000000090d72ca */ /* 0x040fe400000e0000 */
[----:B------:R-:W-:Y:S01]  /*280c0*/  R2UR UR10, R8 ;  /* 0x00000000080a72ca */ /* 0x000fe200000e0000 */
[----:B------:R-:W1:Y:S01]  /*280d0*/  @P4 MUFU.RCP R12, R10 ;  /* 0x0000000a000c4308 */ /* 0x000e620000001000 */
[----:B------:R-:W-:-:S07]  /*280e0*/  R2UR UR11, R9 ;  /* 0x00000000090b72ca */ /* 0x000fce00000e0000 */
[----:B------:R-:W3:Y:S01]  /*280f0*/  @P3 MUFU.RCP R11, R5 ;  /* 0x00000005000b3308 */ /* 0x000ee20000001000 */
[----:B----4-:R-:W-:Y:S01]  /*28100*/  ULEA UR4, UR4, UR5, 0x18 ;  /* 0x0000000504047291 */ /* 0x010fe2000f8ec03f */
[----:B--2---:R-:W-:Y:S01]  /*28110*/  SHF.R.S32.HI R14, RZ, 0x1f, R13 ;  /* 0x0000001fff0e7819 */ /* 0x004fe2000001140d */
[C---:B-1----:R-:W-:Y:S01]  /*28120*/  FMUL.FTZ R160, R12.reuse, R160 ;  /* 0x000000a00ca07220 */ /* 0x042fe20000410000 */
        /* <DEDUP_REMOVED lines=10> */
[----:B------:R-:W-:Y:S01]  /*281d0*/  LOP3.LUT R18, R15, 0x1ffffffc, RZ, 0xc0, !PT ;  /* 0x1ffffffc0f127812 */ /* 0x000fe200078ec0ff */
[----:B------:R-:W-:Y:S01]  /*281e0*/  FMUL.FTZ R44, R12, R44 ;  /* 0x0000002c0c2c7220 */ /* 0x000fe20000410000 */
[----:B------:R-:W-:Y:S01]  /*281f0*/  LEA.HI R16, R16, R17, RZ, 0x3 ;  /* 0x0000001110107211 */ /* 0x000fe200078f18ff */
[----:B------:R-:W-:Y:S01]  /*28200*/  FMUL.FTZ R45, R12, R45 ;  /* 0x0000002d0c2d7220 */ /* 0x000fe20000410000 */
[----:B------:R-:W-:Y:S01]  /*28210*/  IADD3 R18, -R18, R13, RZ ;  /* 0x0000000d12127210 */ /* 0x000fe20007ffe1ff */
[----:B------:R-:W-:Y:S01]  /*28220*/  FMUL.FTZ R48, R12, R48 ;  /* 0x000000300c307220 */ /* 0x000fe20000410000 */
[----:B------:R-:W-:Y:S01]  /*28230*/  LOP3.LUT R16, R16, 0xfffffff8, RZ, 0xc0, !PT ;  /* 0xfffffff810107812 */ /* 0x000fe200078ec0ff */
[C---:B------:R-:W-:Y:S01]  /*28240*/  FMUL.FTZ R49, R12.reuse, R49 ;  /* 0x000000310c317220 */ /* 0x040fe20000410000 */
[C---:B------:R-:W-:Y:S01]  /*28250*/  FMUL.FTZ R52, R12.reuse, R52 ;  /* 0x000000340c347220 */ /* 0x040fe20000410000 */
[C---:B------:R-:W-:Y:S01]  /*28260*/  FMUL.FTZ R53, R12.reuse, R53 ;  /* 0x000000350c357220 */ /* 0x040fe20000410000 */
[----:B------:R-:W-:Y:S01]  /*28270*/  IADD3 R17, R17, -R16, RZ ;  /* 0x8000001011117210 */ /* 0x000fe20007ffe0ff */
[----:B------:R-:W-:Y:S01]  /*28280*/  FMUL.FTZ R56, R12, R56 ;  /* 0x000000380c387220 */ /* 0x000fe20000410000 */
[----:B------:R-:W-:Y:S01]  /*28290*/  LEA.HI R16, R14, R13, RZ, 0x5 ;  /* 0x0000000d0e107211 */ /* 0x000fe200078f28ff */
[C---:B------:R-:W-:Y:S01]  /*282a0*/  FMUL.FTZ R57, R12.reuse, R57 ;  /* 0x000000390c397220 */ /* 0x040fe20000410000 */
[----:B------:R-:W-:Y:S01]  /*282b0*/  SHF.L.U32 R19, R17, 0x6, RZ ;  /* 0x0000000611137819 */ /* 0x000fe200000006ff */
[C---:B------:R-:W-:Y:S01]  /*282c0*/  FMUL.FTZ R60, R12.reuse, R60 ;  /* 0x0000003c0c3c7220 */ /* 0x040fe20000410000 */
[----:B------:R-:W-:Y:S01]  /*282d0*/  SHF.R.S32.HI R15, RZ, 0x5, R16 ;  /* 0x00000005ff0f7819 */ /* 0x000fe20000011410 */
[C---:B------:R-:W-:Y:S01]  /*282e0*/  FMUL.FTZ R61, R12.reuse, R61 ;  /* 0x0000003d0c3d7220 */ /* 0x040fe20000410000 */
[----:B------:R-:W-:Y:S01]  /*282f0*/  LOP3.LUT R19, R19, 0x1c0, RZ, 0xc0, !PT ;  /* 0x000001c013137812 */ /* 0x000fe200078ec0ff */
[C---:B------:R-:W-:Y:S01]  /*28300*/  FMUL.FTZ R64, R12.reuse, R64 ;  /* 0x000000400c407220 */ /* 0x040fe20000410000 */
[----:B------:R-:W-:Y:S01]  /*28310*/  LOP3.LUT R20, R17, 0x1, RZ, 0xc0, !PT ;  /* 0x0000000111147812 */ /* 0x000fe200078ec0ff */
[C---:B------:R-:W-:Y:S01]  /*28320*/  FMUL.FTZ R65, R12.reuse, R65 ;  /* 0x000000410c417220 */ /* 0x040fe20000410000 */
[----:B------:R-:W-:Y:S01]  /*28330*/  LEA R18, R15, R18, 0x9 ;  /* 0x000000120f127211 */ /* 0x000fe200078e48ff */
[C---:B------:R-:W-:Y:S01]  /*28340*/  FMUL.FTZ R68, R12.reuse, R68 ;  /* 0x000000440c447220 */ /* 0x040fe20000410000 */
[----:B------:R-:W-:Y:S01]  /*28350*/  LEA.HI R19, R19, R19, RZ, 0x1d ;  /* 0x0000001313137211 */ /* 0x000fe200078fe8ff */
[----:B------:R-:W-:Y:S01]  /*28360*/  FMUL.FTZ R69, R12, R69 ;  /* 0x000000450c457220 */ /* 0x000fe20000410000 */
[----:B------:R-:W-:Y:S01]  /*28370*/  ISETP.NE.U32.AND P0, PT, R20, 0x1, PT ;  /* 0x000000011400780c */ /* 0x000fe20003f05070 */
[----:B------:R-:W-:Y:S01]  /*28380*/  FMUL.FTZ R72, R12, R72 ;  /* 0x000000480c487220 */ /* 0x000fe20000410000 */
[----:B------:R-:W-:Y:S01]  /*28390*/  LEA R18, R18, R19, 0x1 ;  /* 0x0000001312127211 */ /* 0x000fe200078e08ff */
        /* <DEDUP_REMOVED lines=39> */
[----:B------:R-:W-:Y:S01]  /*28610*/  R2P PR, R17, 0x6 ;  /* 0x0000000611007804 */ /* 0x000fe20000000000 */
[C---:B------:R-:W-:Y:S01]  /*28620*/  FMUL.FTZ R144, R12.reuse, R144 ;  /* 0x000000900c907220 */ /* 0x040fe20000410000 */
[----:B------:R-:W-:Y:S01]  /*28630*/  FMUL.FTZ R145, R12, R145 ;  /* 0x000000910c917220 */ /* 0x000fe20000410000 */
[----:B------:R-:W-:Y:S01]  /*28640*/  LEA R18, R18, UR4, 0x2 ;  /* 0x0000000412127c11 */ /* 0x000fe2000f8e10ff */
[C---:B---3--:R-:W-:Y:S01]  /*28650*/  FMUL.FTZ R163, R11.reuse, R163 ;  /* 0x000000a30ba37220 */ /* 0x048fe20000410000 */
        /* <DEDUP_REMOVED lines=65> */
[----:B------:R-:W-:Y:S01]  /*28a70*/  STS.64 [R18], R160 ;  /* 0x000000a012007388 */ /* 0x000fe20000000a00 */
[----:B------:R-:W-:-:S02]  /*28a80*/  IADD3 R17, R18, -0x20, RZ ;  /* 0xffffffe012117810 */ /* 0x000fc40007ffe0ff */
[----:B------:R-:W-:Y:S01]  /*28a90*/  SEL R12, R12, 0xffffffc0, !P1 ;  /* 0xffffffc00c0c7807 */ /* 0x000fe20004800000 */
[----:B------:R-:W-:Y:S01]  /*28aa0*/  STS.64 [R18+0x800], R162 ;  /* 0x000800a212007388 */ /* 0x000fe20000000a00 */
[C---:B------:R-:W-:Y:S02]  /*28ab0*/  @P0 IADD3 R17, R18.reuse, 0x20, RZ ;  /* 0x0000002012110810 */ /* 0x040fe40007ffe0ff */
[----:B------:R-:W-:Y:S02]  /*28ac0*/  SEL R11, R11, 0xffffff80, !P2 ;  /* 0xffffff800b0b7807 */ /* 0x000fe40005000000 */
[----:B------:R-:W-:Y:S01]  /*28ad0*/  IADD3 R19, R18, R12, RZ ;  /* 0x0000000c12137210 */ /* 0x000fe20007ffe0ff */
[----:B------:R-:W-:Y:S01]  /*28ae0*/  STS.64 [R17], R156 ;  /* 0x0000009c11007388 */ /* 0x000fe20000000a00 */
[----:B------:R-:W-:Y:S02]  /*28af0*/  IADD3 R12, R12, R17, RZ ;  /* 0x000000110c0c7210 */ /* 0x000fe40007ffe0ff */
[----:B------:R-:W-:Y:S01]  /*28b00*/  IADD3 R20, R18, R11, RZ ;  /* 0x0000000b12147210 */ /* 0x000fe20007ffe0ff */
[----:B------:R-:W-:Y:S01]  /*28b10*/  STS.64 [R17+0x800], R158 ;  /* 0x0008009e11007388 */ /* 0x000fe20000000a00 */
[----:B------:R-:W-:-:S02]  /*28b20*/  IADD3 R21, R11, R17, RZ ;  /* 0x000000110b157210 */ /* 0x000fc40007ffe0ff */
[-C--:B------:R-:W-:Y:S01]  /*28b30*/  IADD3 R22, R19, R11.reuse, RZ ;  /* 0x0000000b13167210 */ /* 0x080fe20007ffe0ff */
[----:B------:R-:W-:Y:S01]  /*28b40*/  STS.64 [R19], R36 ;  /* 0x0000002413007388 */ /* 0x000fe20000000a00 */
[----:B------:R-:W-:-:S03]  /*28b50*/  IADD3 R11, R12, R11, RZ ;  /* 0x0000000b0c0b7210 */ /* 0x000fc60007ffe0ff */
[----:B------:R-:W-:Y:S04]  /*28b60*/  STS.64 [R19+0x800], R38 ;  /* 0x0008002613007388 */ /* 0x000fe80000000a00 */
[----:B------:R-:W-:Y:S04]  /*28b70*/  STS.64 [R12], R40 ;  /* 0x000000280c007388 */ /* 0x000fe80000000a00 */
        /* <DEDUP_REMOVED lines=48> */
[----:B------:R2:W-:Y:S04]  /*28e80*/  STS.64 [R12+0xc800], R154 ;  /* 0x00c8009a0c007388 */ /* 0x0005e80000000a00 */
[----:B------:R-:W-:Y:S04]  /*28e90*/  STS.64 [R20+0xc000], R136 ;  /* 0x00c0008814007388 */ /* 0x000fe80000000a00 */
[----:B------:R3:W-:Y:S04]  /*28ea0*/  STS.64 [R20+0xc800], R138 ;  /* 0x00c8008a14007388 */ /* 0x0007e80000000a00 */
[----:B------:R-:W-:Y:S04]  /*28eb0*/  STS.64 [R21+0xc000], R148 ;  /* 0x00c0009415007388 */ /* 0x000fe80000000a00 */
[----:B------:R-:W-:Y:S04]  /*28ec0*/  STS.64 [R21+0xc800], R150 ;  /* 0x00c8009615007388 */ /* 0x000fe80000000a00 */
[----:B------:R-:W-:Y:S04]  /*28ed0*/  STS.64 [R22+0xc000], R140 ;  /* 0x00c0008c16007388 */ /* 0x000fe80000000a00 */
[----:B------:R-:W-:Y:S04]  /*28ee0*/  STS.64 [R22+0xc800], R142 ;  /* 0x00c8008e16007388 */ /* 0x000fe80000000a00 */
[----:B------:R4:W-:Y:S04]  /*28ef0*/  STS.64 [R11+0xc000], R144 ;  /* 0x00c000900b007388 */ /* 0x0009e80000000a00 */
[----:B------:R4:W-:Y:S04]  /*28f00*/  STS.64 [R11+0xc800], R146 ;  /* 0x00c800920b007388 */ /* 0x0009e80000000a00 */
[----:B-1----:R-:W4:Y:S04]  /*28f10*/  LD.E.64 R18, desc[UR12][R6.64+0xb0] ;  /* 0x0000b00c06127980 */ /* 0x002f28000c101b00 */
[----:B------:R-:W4:Y:S01]  /*28f20*/  LD.E R17, desc[UR10][R6.64+0x60] ;  /* 0x0000600a06117980 */ /* 0x000f22000c101900 */
[----:B------:R1:W1:Y:S08]  /*28f30*/  @P4 MUFU.LG2 R24, R10 ;  /* 0x0000000a00184308 */ /* 0x0002700000000c00 */
[----:B------:R-:W1:Y:S01]  /*28f40*/  @P3 MUFU.LG2 R23, R5 ;  /* 0x0000000500173308 */ /* 0x000e620000000c00 */
[----:B--2---:R-:W-:-:S02]  /*28f50*/  MOV R12, 0xff800000 ;  /* 0xff800000000c7802 */ /* 0x004fc40000000f00 */
[----:B---3--:R-:W-:Y:S01]  /*28f60*/  SHF.L.U32 R20, R2, 0x6, RZ ;  /* 0x0000000602147819 */ /* 0x008fe200000006ff */
[----:B----4-:R2:W5:Y:S01]  /*28f70*/  LD.E.64 R144, desc[UR10][R6.64+0x78] ;  /* 0x0000780a06907980 */ /* 0x010562000c101b00 */
[----:B-1----:R-:W-:Y:S02]  /*28f80*/  LEA.HI R10, R14, R13, RZ, 0x4 ;  /* 0x0000000d0e0a7211 */ /* 0x002fe400078f20ff */
[----:B------:R-:W-:Y:S02]  /*28f90*/  SHF.R.S32.HI R14, RZ, 0x1f, R15 ;  /* 0x0000001fff0e7819 */ /* 0x000fe4000001140f */
[----:B------:R-:W-:Y:S02]  /*28fa0*/  LOP3.LUT R10, R10, 0xfffffff0, RZ, 0xc0, !PT ;  /* 0xfffffff00a0a7812 */ /* 0x000fe400078ec0ff */
[----:B------:R-:W-:Y:S01]  /*28fb0*/  LEA.HI R14, R14, R15, RZ, 0x2 ;  /* 0x0000000f0e0e7211 */ /* 0x000fe200078f10ff */
[----:B------:R-:W-:Y:S01]  /*28fc0*/  @P4 FMUL.FTZ R24, R24, 0.69314718246459960938 ;  /* 0x3f31721818184820 */ /* 0x000fe20000410000 */
[----:B------:R-:W-:Y:S01]  /*28fd0*/  @P3 FMUL.FTZ R23, R23, 0.69314718246459960938 ;  /* 0x3f31721817173820 */ /* 0x000fe20000410000 */
[----:B------:R-:W-:-:S02]  /*28fe0*/  IADD3 R5, -R10, R13, RZ ;  /* 0x0000000d0a057210 */ /* 0x000fc40007ffe1ff */
[----:B------:R-:W-:Y:S01]  /*28ff0*/  LOP3.LUT R14, R14, 0xffffffc, RZ, 0xc0, !PT ;  /* 0x0ffffffc0e0e7812 */ /* 0x000fe200078ec0ff */
[C---:B-----5:R-:W-:Y:S01]  /*29000*/  @P3 FFMA.FTZ R12, R4.reuse, R3, R23 ;  /* 0x00000003040c3223 */ /* 0x060fe20000010017 */
[----:B------:R-:W-:Y:S01]  /*29010*/  MOV R11, 0xff800000 ;  /* 0xff800000000b7802 */ /* 0x000fe20000000f00 */
[----:B------:R-:W-:Y:S01]  /*29020*/  @P4 FFMA.FTZ R11, R4, R164, R24 ;  /* 0x000000a4040b4223 */ /* 0x000fe20000010018 */
[----:B------:R-:W-:Y:S01]  /*29030*/  LEA.HI R22, R5, R5, RZ, 0x1 ;  /* 0x0000000505167211 */ /* 0x000fe200078f08ff */
[----:B------:R2:W5:Y:S01]  /*29040*/  LD.E R10, desc[UR12][R6.64+0xcc] ;  /* 0x0000cc0c060a7980 */ /* 0x000562000c101900 */
[----:B------:R-:W-:Y:S02]  /*29050*/  IADD3 R4, R15, -R14, RZ ;  /* 0x8000000e0f047210 */ /* 0x000fe40007ffe0ff */
[----:B------:R-:W-:Y:S01]  /*29060*/  LOP3.LUT R20, R20, 0x1c0, RZ, 0xc0, !PT ;  /* 0x000001c014147812 */ /* 0x000fe200078ec0ff */
[----:B------:R2:W5:Y:S01]  /*29070*/  LD.E.64 R14, desc[UR10][R6.64+0xa8] ;  /* 0x0000a80a060e7980 */ /* 0x000562000c101b00 */
[----:B------:R-:W-:-:S02]  /*29080*/  SHF.L.U32 R21, R22, 0x2, RZ ;  /* 0x0000000216157819 */ /* 0x000fc400000006ff */
[----:B------:R-:W-:Y:S02]  /*29090*/  LOP3.LUT R22, R22, 0xffffffe, RZ, 0xc0, !PT ;  /* 0x0ffffffe16167812 */ /* 0x000fe400078ec0ff */
[----:B------:R-:W-:Y:S02]  /*290a0*/  LOP3.LUT R21, R20, 0x38, R21, 0xf8, !PT ;  /* 0x0000003814157812 */ /* 0x000fe400078ef815 */
[----:B------:R-:W-:Y:S02]  /*290b0*/  SHF.R.U32.HI R20, RZ, 0x3, R20 ;  /* 0x00000003ff147819 */ /* 0x000fe40000011614 */
[----:B------:R-:W-:Y:S02]  /*290c0*/  IADD3 R22, R5, -R22, RZ ;  /* 0x8000001605167210 */ /* 0x000fe40007ffe0ff */
[----:B------:R-:W-:Y:S02]  /*290d0*/  LOP3.LUT R20, R21, R20, RZ, 0x3c, !PT ;  /* 0x0000001415147212 */ /* 0x000fe400078e3cff */
[----:B------:R-:W-:-:S02]  /*290e0*/  LOP3.LUT R16, R16, 0xffffffe0, RZ, 0xc0, !PT ;  /* 0xffffffe010107812 */ /* 0x000fc400078ec0ff */
[----:B------:R-:W-:Y:S02]  /*290f0*/  LEA R3, R22, R20, 0x2 ;  /* 0x0000001416037211 */ /* 0x000fe400078e10ff */
[----:B------:R-:W-:Y:S02]  /*29100*/  IADD3 R16, -R16, R13, RZ ;  /* 0x0000000d10107210 */ /* 0x000fe40007ffe1ff */
[----:B------:R-:W-:Y:S02]  /*29110*/  SHF.L.U32 R13, R239, 0x6, RZ ;  /* 0x00000006ef0d7819 */ /* 0x000fe400000006ff */
[----:B------:R-:W-:Y:S01]  /*29120*/  LEA R3, R3, UR4, 0x2 ;  /* 0x0000000403037c11 */ /* 0x000fe2000f8e10ff */
[----:B------:R-:W-:Y:S01]  /*29130*/  BAR.SYNC.DEFER_BLOCKING 0x0 ;  /* 0x0000000000007b1d */ /* 0x000fe20000010000 */
[----:B------:R-:W-:-:S05]  /*29140*/  LOP3.LUT P0, RZ, R16, 0x3, RZ, 0xc0, !PT ;  /* 0x0000000310ff7812 */ /* 0x000fca000780c0ff */
[----:B------:R2:W1:Y:S04]  /*29150*/  LDS.128 R140, [R3] ;  /* 0x00000000038c7984 */ /* 0x0004680000000c00 */
[----:B------:R2:W3:Y:S04]  /*29160*/  LDS.128 R136, [R3+0x800] ;  /* 0x0008000003887984 */ /* 0x0004e80000000c00 */
[----:B------:R2:W4:Y:S04]  /*29170*/  LDS.128 R132, [R3+0x1000] ;  /* 0x0010000003847984 */ /* 0x0005280000000c00 */
        /* <DEDUP_REMOVED lines=28> */
[----:B------:R-:W-:Y:S01]  /*29340*/  BSSY B0, `(.L_x_2005) ;  /* 0x0000016000007945 */ /* 0x000fe20003800000 */
[----:B------:R-:W-:Y:S01]  /*29350*/  LEA R4, R4, R0, 0x4 ;  /* 0x0000000004047211 */ /* 0x000fe200078e20ff */
[----:B------:R-:W-:-:S04]  /*29360*/  IMAD R18, R18, UR8, R242 ;  /* 0x0000000812127c24 */ /* 0x000fc8000f8e02f2 */
[----:B------:R-:W-:-:S04]  /*29370*/  IMAD R17, R18, R17, R241 ;  /* 0x0000001112117224 */ /* 0x000fc800078e02f1 */
[----:B------:R-:W-:Y:S02]  /*29380*/  IMAD R13, R19, R17, R13 ;  /* 0x00000011130d7224 */ /* 0x000fe400078e020d */
[----:B------:R2:W1:Y:S01]  /*29390*/  LDS.128 R16, [R3+0xf800] ;  /* 0x00f8000003107984 */ /* 0x0004620000000c00 */
[----:B---34-:R-:W-:Y:S05]  /*293a0*/  @P0 BRA `(.L_x_2006) ;  /* 0x00000000003c0947 */ /* 0x018fea0003800000 */
[----:B------:R-:W-:Y:S02]  /*293b0*/  IMAD R0, R239, -0x40, R240 ;  /* 0xffffffc0ef007824 */ /* 0x000fe400078e02f0 */
[----:B--2---:R-:W-:-:S03]  /*293c0*/  VIADD R3, R4, 0x8 ;  /* 0x0000000804037836 */ /* 0x004fc60000000000 */
        /* <DEDUP_REMOVED lines=13> */
.L_x_2006:
[----:B------:R-:W-:Y:S05]  /*294a0*/  BSYNC B0 ;  /* 0x0000000000007941 */ /* 0x000fea0003800000 */
.L_x_2005:
[----:B---3-5:R-:W-:Y:S01]  /*294b0*/  IMAD.SHL.U32 R14, R5, 0x4, RZ ;  /* 0x00000004050e7824 */ /* 0x028fe200078e00ff */
[----:B------:R-:W-:Y:S02]  /*294c0*/  R2UR UR4, R8 ;  /* 0x00000000080472ca */ /* 0x000fe400000e0000 */
[----:B------:R-:W-:Y:S02]  /*294d0*/  R2UR UR5, R9 ;  /* 0x00000000090572ca */ /* 0x000fe400000e0000 */
[--C-:B------:R-:W-:Y:S01]  /*294e0*/  SHF.R.S32.HI R15, RZ, 0x1f, R14.reuse ;  /* 0x0000001fff0f7819 */ /* 0x100fe2000001140e */
[----:B------:R-:W-:Y:S02]  /*294f0*/  IMAD R10, R13, R10, RZ ;  /* 0x0000000a0d0a7224 */ /* 0x000fe400078e02ff */
[----:B------:R-:W-:-:S04]  /*29500*/  IMAD.WIDE R12, R2, 0x100, R14 ;  /* 0x00000100020c7825 */ /* 0x000fc800078e020e */
[----:B------:R-:W-:Y:S02]  /*29510*/  IMAD R239, R239, -0x40, R240 ;  /* 0xffffffc0efef7824 */ /* 0x000fe400078e02f0 */
[----:B------:R-:W-:Y:S01]  /*29520*/  VIADD R4, R2, 0x8 ;  /* 0x0000000802047836 */ /* 0x000fe20000000000 */
[----:B------:R-:W-:Y:S01]  /*29530*/  IADD3 R5, P3, R12, R10, RZ ;  /* 0x0000000a0c057210 */ /* 0x000fe20007f7e0ff */
[C---:B------:R-:W-:Y:S01]  /*29540*/  VIADD R0, R2.reuse, 0x18 ;  /* 0x0000001802007836 */ /* 0x040fe20000000000 */
[----:B--2---:R2:W5:Y:S01]  /*29550*/  LD.E R6, desc[UR4][R6.64+0xc0] ;  /* 0x0000c00406067980 */ /* 0x004562000c101900 */
[----:B------:R-:W-:Y:S01]  /*29560*/  VIADD R3, R2, 0x10 ;  /* 0x0000001002037836 */ /* 0x000fe20000000000 */
[----:B------:R-:W-:Y:S01]  /*29570*/  ISETP.GE.AND P0, PT, R4, R239, PT ;  /* 0x000000ef0400720c */ /* 0x000fe20003f06270 */
[----:B------:R-:W-:Y:S01]  /*29580*/  BSSY B0, `(.L_x_2007) ;  /* 0x0000025000007945 */ /* 0x000fe20003800000 */
[----:B------:R-:W-:Y:S02]  /*29590*/  LEA.HI.X.SX32 R4, R10, R13, 0x1, P3 ;  /* 0x0000000d0a047211 */ /* 0x000fe400018f0eff */
[----:B------:R-:W-:-:S02]  /*295a0*/  LEA R10, P4, R5, R144, 0x2 ;  /* 0x00000090050a7211 */ /* 0x000fc400078810ff */
[----:B------:R-:W-:Y:S01]  /*295b0*/  ISETP.GE.AND P2, PT, R0, R239, PT ;  /* 0x000000ef0000720c */ /* 0x000fe20003f46270 */
[C---:B------:R-:W-:Y:S01]  /*295c0*/  VIADD R0, R2.reuse, 0x20 ;  /* 0x0000002002007836 */ /* 0x040fe20000000000 */
[----:B------:R-:W-:Y:S02]  /*295d0*/  LEA.HI.X R11, R5, R145, R4, 0x2, P4 ;  /* 0x00000091050b7211 */ /* 0x000fe400020f1404 */
[-C--:B------:R-:W-:Y:S02]  /*295e0*/  ISETP.GE.AND P4, PT, R2, R239.reuse, PT ;  /* 0x000000ef0200720c */ /* 0x080fe40003f86270 */
[-C--:B------:R-:W-:Y:S01]  /*295f0*/  ISETP.GE.AND P3, PT, R0, R239.reuse, PT ;  /* 0x000000ef0000720c */ /* 0x080fe20003f66270 */
[C---:B------:R-:W-:Y:S01]  /*29600*/  VIADD R0, R2.reuse, 0x30 ;  /* 0x0000003002007836 */ /* 0x040fe20000000000 */
[-C--:B------:R-:W-:Y:S01]  /*29610*/  ISETP.GE.AND P1, PT, R3, R239.reuse, PT ;  /* 0x000000ef0300720c */ /* 0x080fe20003f26270 */
[C---:B------:R-:W-:Y:S02]  /*29620*/  VIADD R3, R2.reuse, 0x28 ;  /* 0x0000002802037836 */ /* 0x040fe40000000000 */
[----:B------:R-:W-:Y:S01]  /*29630*/  VIADD R2, R2, 0x38 ;  /* 0x0000003802027836 */ /* 0x000fe20000000000 */
[-C--:B------:R-:W-:Y:S01]  /*29640*/  ISETP.GE.AND P5, PT, R0, R239.reuse, PT ;  /* 0x000000ef0000720c */ /* 0x080fe20003fa6270 */
[----:B------:R-:W-:Y:S01]  /*29650*/  VIADD R0, R14, 0x40 ;  /* 0x000000400e007836 */ /* 0x000fe20000000000 */
[----:B------:R-:W-:-:S03]  /*29660*/  ISETP.GE.AND P6, PT, R3, R239, PT ;  /* 0x000000ef0300720c */ /* 0x000fc60003fc6270 */
[----:B--2---:R-:W-:Y:S10]  /*29670*/  @P4 BRA `(.L_x_2008) ;  /* 0x0000000000544947 */ /* 0x004ff40003800000 */
[----:B-----5:R-:W-:Y:S01]  /*29680*/  ISETP.GE.AND P4, PT, R14, R6, PT ;  /* 0x000000060e00720c */ /* 0x020fe20003f86270 */
[----:B------:R-:W-:-:S12]  /*29690*/  VIADD R3, R0, 0x40 ;  /* 0x0000004000037836 */ /* 0x000fd80000000000 */
[C---:B------:R-:W-:Y:S02]  /*296a0*/  @!P4 R2UR UR10, R8.reuse ;  /* 0x00000000080ac2ca */ /* 0x040fe400000e0000 */
[C---:B------:R-:W-:Y:S02]  /*296b0*/  @!P4 R2UR UR11, R9.reuse ;  /* 0x00000000090bc2ca */ /* 0x040fe400000e0000 */
[----:B------:R-:W-:Y:S02]  /*296c0*/  @!P4 R2UR UR4, R8 ;  /* 0x000000000804c2ca */ /* 0x000fe400000e0000 */
[----:B------:R-:W-:-:S09]  /*296d0*/  @!P4 R2UR UR5, R9 ;  /* 0x000000000905c2ca */ /* 0x000fd200000e0000 */
[----:B-1----:R2:W-:Y:S04]  /*296e0*/  @!P4 ST.E.64 desc[UR10][R10.64], R140 ;  /* 0x0000008c0a00c985 */ /* 0x0025e8000c101b0a */
[----:B------:R2:W-:Y:S01]  /*296f0*/  @!P4 ST.E.64 desc[UR4][R10.64+0x8], R142 ;  /* 0x0000088e0a00c985 */ /* 0x0005e2000c101b04 */
[----:B------:R-:W-:-:S13]  /*29700*/  ISETP.GE.AND P4, PT, R0, R6, PT ;  /* 0x000000060000720c */ /* 0x000fda0003f86270 */
[----:B------:R-:W-:Y:S02]  /*29710*/  @!P4 R2UR UR4, R8 ;  /* 0x000000000804c2ca */ /* 0x000fe400000e0000 */
[----:B------:R-:W-:-:S13]  /*29720*/  @!P4 R2UR UR5, R9 ;  /* 0x000000000905c2ca */ /* 0x000fda00000e0000 */
[----:B------:R2:W-:Y:S01]  /*29730*/  @!P4 ST.E.128 desc[UR4][R10.64+0x100], R108 ;  /* 0x0001006c0a00c985 */ /* 0x0005e2000c101d04 */
[----:B------:R-:W-:Y:S01]  /*29740*/  ISETP.GE.AND P4, PT, R3, R6, PT ;  /* 0x000000060300720c */ /* 0x000fe20003f86270 */
[----:B------:R-:W-:-:S12]  /*29750*/  VIADD R3, R0, 0x80 ;  /* 0x0000008000037836 */ /* 0x000fd80000000000 */
[----:B------:R-:W-:Y:S02]  /*29760*/  @!P4 R2UR UR4, R8 ;  /* 0x000000000804c2ca */ /* 0x000fe400000e0000 */
[----:B------:R-:W-:-:S13]  /*29770*/  @!P4 R2UR UR5, R9 ;  /* 0x000000000905c2ca */ /* 0x000fda00000e0000 */
[----:B------:R2:W-:Y:S01]  /*29780*/  @!P4 ST.E.128 desc[UR4][R10.64+0x200], R76 ;  /* 0x0002004c0a00c985 */ /* 0x0005e2000c101d04 */
[----:B------:R-:W-:-:S13]  /*29790*/  ISETP.GE.AND P4, PT, R3, R6, PT ;  /* 0x000000060300720c */ /* 0x000fda0003f86270 */
[----:B------:R-:W-:Y:S02]  /*297a0*/  @!P4 R2UR UR4, R8 ;  /* 0x000000000804c2ca */ /* 0x000fe400000e0000 */
[----:B------:R-:W-:-:S13]  /*297b0*/  @!P4 R2UR UR5, R9 ;  /* 0x000000000905c2ca */ /* 0x000fda00000e0000 */
[----:B------:R2:W-:Y:S02]  /*297c0*/  @!P4 ST.E.128 desc[UR4][R10.64+0x300], R44 ;  /* 0x0003002c0a00c985 */ /* 0x0005e4000c101d04 */
.L_x_2008:
[----:B------:R-:W-:Y:S05]  /*297d0*/  BSYNC B0 ;  /* 0x0000000000007941 */ /* 0x000fea0003800000 */
.L_x_2007:
[----:B------:R-:W-:Y:S01]  /*297e0*/  BSSY B0, `(.L_x_2009) ;  /* 0x0000015000007945 */ /* 0x000fe20003800000 */
[----:B------:R-:W-:-:S03]  /*297f0*/  ISETP.GE.AND P4, PT, R2, R239, PT ;  /* 0x000000ef0200720c */ /* 0x000fc60003f86270 */
[----:B------:R-:W-:Y:S10]  /*29800*/  @P0 BRA `(.L_x_2010) ;  /* 0x0000000000480947 */ /* 0x000ff40003800000 */
[----:B-----5:R-:W-:Y:S01]  /*29810*/  ISETP.GE.AND P0, PT, R14, R6, PT ;  /* 0x000000060e00720c */ /* 0x020fe20003f06270 */
[----:B------:R-:W-:-:S12]  /*29820*/  VIADD R2, R0, 0x40 ;  /* 0x0000004000027836 */ /* 0x000fd80000000000 */
[----:B------:R-:W-:Y:S02]  /*29830*/  @!P0 R2UR UR4, R8 ;  /* 0x00000000080482ca */ /* 0x000fe400000e0000 */
[----:B------:R-:W-:-:S13]  /*29840*/  @!P0 R2UR UR5, R9 ;  /* 0x00000000090582ca */ /* 0x000fda00000e0000 */
[----:B------:R3:W-:Y:S01]  /*29850*/  @!P0 ST.E.128 desc[UR4][R10.64+0x2000], R136 ;  /* 0x002000880a008985 */ /* 0x0007e2000c101d04 */
[----:B------:R-:W-:-:S13]  /*29860*/  ISETP.GE.AND P0, PT, R0, R6, PT ;  /* 0x000000060000720c */ /* 0x000fda0003f06270 */
[----:B------:R-:W-:Y:S02]  /*29870*/  @!P0 R2UR UR4, R8 ;  /* 0x00000000080482ca */ /* 0x000fe400000e0000 */
[----:B------:R-:W-:-:S13]  /*29880*/  @!P0 R2UR UR5, R9 ;  /* 0x00000000090582ca */ /* 0x000fda00000e0000 */
[----:B-1----:R3:W-:Y:S01]  /*29890*/  @!P0 ST.E.128 desc[UR4][R10.64+0x2100], R104 ;  /* 0x002100680a008985 */ /* 0x0027e2000c101d04 */
        /* <DEDUP_REMOVED lines=9> */
.L_x_2010:
[----:B------:R-:W-:Y:S05]  /*29930*/  BSYNC B0 ;  /* 0x0000000000007941 */ /* 0x000fea0003800000 */
.L_x_2009:
[----:B------:R-:W-:Y:S04]  /*29940*/  BSSY B0, `(.L_x_2011) ;  /* 0x0000014000007945 */ /* 0x000fe80003800000 */
[----:B------:R-:W-:Y:S05]  /*29950*/  @P1 BRA `(.L_x_2012) ;  /* 0x0000000000481947 */ /* 0x000fea0003800000 */
[-C--:B-----5:R-:W-:Y:S01]  /*29960*/  ISETP.GE.AND P1, PT, R14, R6.reuse, PT ;  /* 0x000000060e00720c */ /* 0x0a0fe20003f26270 */
[C---:B------:R-:W-:Y:S01]  /*29970*/  VIADD R3, R0.reuse, 0x40 ;  /* 0x0000004000037836 */ /* 0x040fe20000000000 */
[C---:B------:R-:W-:Y:S01]  /*29980*/  ISETP.GE.AND P0, PT, R0.reuse, R6, PT ;  /* 0x000000060000720c */ /* 0x040fe20003f06270 */
[----:B------:R-:W-:-:S10]  /*29990*/  VIADD R2, R0, 0x80 ;  /* 0x0000008000027836 */ /* 0x000fd40000000000 */
[C---:B------:R-:W-:Y:S02]  /*299a0*/  @!P1 R2UR UR10, R8.reuse ;  /* 0x00000000080a92ca */ /* 0x040fe400000e0000 */
[C---:B------:R-:W-:Y:S02]  /*299b0*/  @!P1 R2UR UR11, R9.reuse ;  /* 0x00000000090b92ca */ /* 0x040fe400000e0000 */
[----:B------:R-:W-:Y:S02]  /*299c0*/  @!P0 R2UR UR4, R8 ;  /* 0x00000000080482ca */ /* 0x000fe400000e0000 */
[----:B------:R-:W-:-:S09]  /*299d0*/  @!P0 R2UR UR5, R9 ;  /* 0x00000000090582ca */ /* 0x000fd200000e0000 */
[----:B------:R4:W-:Y:S01]  /*299e0*/  @!P1 ST.E.128 desc[UR10][R10.64+0x4000], R132 ;  /* 0x004000840a009985 */ /* 0x0009e2000c101d0a */
[----:B------:R-:W-:-:S03]  /*299f0*/  ISETP.GE.AND P1, PT, R3, R6, PT ;  /* 0x000000060300720c */ /* 0x000fc60003f26270 */
[----:B-1----:R4:W-:Y:S01]  /*29a00*/  @!P0 ST.E.128 desc[UR4][R10.64+0x4100], R100 ;  /* 0x004100640a008985 */ /* 0x0029e2000c101d04 */
[----:B------:R-:W-:-:S09]  /*29a10*/  ISETP.GE.AND P0, PT, R2, R6, PT ;  /* 0x000000060200720c */ /* 0x000fd20003f06270 */
[C---:B------:R-:W-:Y:S02]  /*29a20*/  @!P1 R2UR UR10, R8.reuse ;  /* 0x00000000080a92ca */ /* 0x040fe400000e0000 */
[C---:B------:R-:W-:Y:S02]  /*29a30*/  @!P1 R2UR UR11, R9.reuse ;  /* 0x00000000090b92ca */ /* 0x040fe400000e0000 */
[----:B------:R-:W-:Y:S02]  /*29a40*/  @!P0 R2UR UR4, R8 ;  /* 0x00000000080482ca */ /* 0x000fe400000e0000 */
[----:B------:R-:W-:-:S09]  /*29a50*/  @!P0 R2UR UR5, R9 ;  /* 0x00000000090582ca */ /* 0x000fd200000e0000 */
[----:B------:R4:W-:Y:S04]  /*29a60*/  @!P1 ST.E.128 desc[UR10][R10.64+0x4200], R68 ;  /* 0x004200440a009985 */ /* 0x0009e8000c101d0a */
[----:B------:R4:W-:Y:S02]  /*29a70*/  @!P0 ST.E.128 desc[UR4][R10.64+0x4300], R36 ;  /* 0x004300240a008985 */ /* 0x0009e4000c101d04 */
.L_x_2012:
[----:B------:R-:W-:Y:S05]  /*29a80*/  BSYNC B0 ;  /* 0x0000000000007941 */ /* 0x000fea0003800000 */
.L_x_2011:
[----:B------:R-:W-:Y:S04]  /*29a90*/  BSSY B0, `(.L_x_2013) ;  /* 0x0000014000007945 */ /* 0x000fe80003800000 */
[----:B------:R-:W-:Y:S05]  /*29aa0*/  @P2 BRA `(.L_x_2014) ;  /* 0x0000000000482947 */ /* 0x000fea0003800000 */
[-C--:B-----5:R-:W-:Y:S01]  /*29ab0*/  ISETP.GE.AND P0, PT, R14, R6.reuse, PT ;  /* 0x000000060e00720c */ /* 0x0a0fe20003f06270 */
[C---:B------:R-:W-:Y:S01]  /*29ac0*/  VIADD R3, R0.reuse, 0x40 ;  /* 0x0000004000037836 */ /* 0x040fe20000000000 */
[C---:B------:R-:W-:Y:S01]  /*29ad0*/  ISETP.GE.AND P2, PT, R0.reuse, R6, PT ;  /* 0x000000060000720c */ /* 0x040fe20003f46270 */
[----:B------:R-:W-:-:S03]  /*29ae0*/  VIADD R2, R0, 0x80 ;  /* 0x0000008000027836 */ /* 0x000fc60000000000 */
[----:B------:R-:W-:-:S07]  /*29af0*/  ISETP.GE.AND P1, PT, R3, R6, PT ;  /* 0x000000060300720c */ /* 0x000fce0003f26270 */
[C---:B------:R-:W-:Y:S02]  /*29b00*/  @!P0 R2UR UR4, R8.reuse ;  /* 0x00000000080482ca */ /* 0x040fe400000e0000 */
[C---:B------:R-:W-:Y:S02]  /*29b10*/  @!P0 R2UR UR5, R9.reuse ;  /* 0x00000000090582ca */ /* 0x040fe400000e0000 */
[C---:B------:R-:W-:Y:S02]  /*29b20*/  @!P2 R2UR UR12, R8.reuse ;  /* 0x00000000080ca2ca */ /* 0x040fe400000e0000 */
[C---:B------:R-:W-:Y:S02]  /*29b30*/  @!P2 R2UR UR13, R9.reuse ;  /* 0x00000000090da2ca */ /* 0x040fe400000e0000 */
[----:B------:R-:W-:Y:S02]  /*29b40*/  @!P1 R2UR UR10, R8 ;  /* 0x00000000080a92ca */ /* 0x000fe400000e0000 */
[----:B------:R-:W-:-:S05]  /*29b50*/  @!P1 R2UR UR11, R9 ;  /* 0x00000000090b92ca */ /* 0x000fca00000e0000 */
[----:B-1----:R1:W-:Y:S01]  /*29b60*/  @!P0 ST.E.128 desc[UR4][R10.64+0x6000], R128 ;  /* 0x006000800a008985 */ /* 0x0023e2000c101d04 */
[----:B------:R-:W-:-:S03]  /*29b70*/  ISETP.GE.AND P0, PT, R2, R6, PT ;  /* 0x000000060200720c */ /* 0x000fc60003f06270 */
[----:B------:R1:W-:Y:S04]  /*29b80*/  @!P2 ST.E.128 desc[UR12][R10.64+0x6100], R96 ;  /* 0x006100600a00a985 */ /* 0x0003e8000c101d0c */
[----:B------:R1:W-:Y:S06]  /*29b90*/  @!P1 ST.E.128 desc[UR10][R10.64+0x6200], R64 ;  /* 0x006200400a009985 */ /* 0x0003ec000c101d0a */
[----:B------:R-:W-:-:S02]  /*29ba0*/  @!P0 R2UR UR4, R8 ;  /* 0x00000000080482ca */ /* 0x000fc400000e0000 */
[----:B------:R-:W-:-:S13]  /*29bb0*/  @!P0 R2UR UR5, R9 ;  /* 0x00000000090582ca */ /* 0x000fda00000e0000 */
[----:B------:R1:W-:Y:S02]  /*29bc0*/  @!P0 ST.E.128 desc[UR4][R10.64+0x6300], R32 ;  /* 0x006300200a008985 */ /* 0x0003e4000c101d04 */
.L_x_2014:
[----:B------:R-:W-:Y:S05]  /*29bd0*/  BSYNC B0 ;  /* 0x0000000000007941 */ /* 0x000fea0003800000 */
.L_x_2013:
[----:B------:R-:W-:Y:S04]  /*29be0*/  BSSY B0, `(.L_x_2015) ;  /* 0x0000014000007945 */ /* 0x000fe80003800000 */
[----:B------:R-:W-:Y:S05]  /*29bf0*/  @P3 BRA `(.L_x_2016) ;  /* 0x0000000000483947 */ /* 0x000fea0003800000 */
[----:B------:R-:W-:Y:S01]  /*29c00*/  VIADD R3, R0, 0x40 ;  /* 0x0000004000037836 */ /* 0x000fe20000000000 */
[-C--:B-----5:R-:W-:Y:S01]  /*29c10*/  ISETP.GE.AND P3, PT, R14, R6.reuse, PT ;  /* 0x000000060e00720c */ /* 0x0a0fe20003f66270 */
[C---:B------:R-:W-:Y:S01]  /*29c20*/  VIADD R2, R0.reuse, 0x80 ;  /* 0x0000008000027836 */ /* 0x040fe20000000000 */
[-C--:B------:R-:W-:Y:S02]  /*29c30*/  ISETP.GE.AND P2, PT, R0, R6.reuse, PT ;  /* 0x000000060000720c */ /* 0x080fe40003f46270 */
[-C--:B------:R-:W-:Y:S02]  /*29c40*/  ISETP.GE.AND P1, PT, R3, R6.reuse, PT ;  /* 0x000000060300720c */ /* 0x080fe40003f26270 */
[----:B------:R-:W-:-:S07]  /*29c50*/  ISETP.GE.AND P0, PT, R2, R6, PT ;  /* 0x000000060200720c */ /* 0x000fce0003f06270 */
[C---:B------:R-:W-:Y:S02]  /*29c60*/  @!P3 R2UR UR14, R8.reuse ;  /* 0x00000000080eb2ca */ /* 0x040fe400000e0000 */
[C---:B------:R-:W-:Y:S02]  /*29c70*/  @!P3 R2UR UR15, R9.reuse ;  /* 0x00000000090fb2ca */ /* 0x040fe400000e0000 */
[C---:B------:R-:W-:Y:S02]  /*29c80*/  @!P2 R2UR UR12, R8.reuse ;  /* 0x00000000080ca2ca */ /* 0x040fe400000e0000 */
[C---:B------:R-:W-:Y:S02]  /*29c90*/  @!P2 R2UR UR13, R9.reuse ;  /* 0x00000000090da2ca */ /* 0x040fe400000e0000 */
[----:B------:R-:W-:Y:S02]  /*29ca0*/  @!P1 R2UR UR10, R8 ;  /* 0x00000000080a92ca */ /* 0x000fe400000e0000 */
[----:B------:R-:W-:-:S02]  /*29cb0*/  @!P1 R2UR UR11, R9 ;  /* 0x00000000090b92ca */ /* 0x000fc400000e0000 */
[----:B------:R-:W-:Y:S02]  /*29cc0*/  @!P0 R2UR UR4, R8 ;  /* 0x00000000080482ca */ /* 0x000fe400000e0000 */
[----:B------:R-:W-:Y:S01]  /*29cd0*/  @!P0 R2UR UR5, R9 ;  /* 0x00000000090582ca */ /* 0x000fe200000e0000 */
[----:B-1----:R1:W-:Y:S04]  /*29ce0*/  @!P3 ST.E.128 desc[UR14][R10.64+0x8000], R124 ;  /* 0x0080007c0a00b985 */ /* 0x0023e8000c101d0e */
[----:B------:R1:W-:Y:S04]  /*29cf0*/  @!P2 ST.E.128 desc[UR12][R10.64+0x8100], R92 ;  /* 0x0081005c0a00a985 */ /* 0x0003e8000c101d0c */
[----:B------:R1:W-:Y:S04]  /*29d00*/  @!P1 ST.E.128 desc[UR10][R10.64+0x8200], R60 ;  /* 0x0082003c0a009985 */ /* 0x0003e8000c101d0a */
[----:B------:R1:W-:Y:S02]  /*29d10*/  @!P0 ST.E.128 desc[UR4][R10.64+0x8300], R28 ;  /* 0x0083001c0a008985 */ /* 0x0003e4000c101d04 */
.L_x_2016:
[----:B------:R-:W-:Y:S05]  /*29d20*/  BSYNC B0 ;  /* 0x0000000000007941 */ /* 0x000fea0003800000 */
.L_x_2015:
        /* <DEDUP_REMOVED lines=20> */
.L_x_2018:
[----:B------:R-:W-:Y:S05]  /*29e70*/  BSYNC B0 ;  /* 0x0000000000007941 */ /* 0x000fea0003800000 */
.L_x_2017:
        /* <DEDUP_REMOVED lines=20> */
.L_x_2020:
[----:B------:R-:W-:Y:S05]  /*29fc0*/  BSYNC B0 ;  /* 0x0000000000007941 */ /* 0x000fea0003800000 */
.L_x_2019:
[----:B------:R-:W-:Y:S02]  /*29fd0*/  MOV R2, R238 ;  /* 0x000000ee00027202 */ /* 0x000fe40000000f00 */
[----:B------:R-:W-:-:S04]  /*29fe0*/  MOV R3, 0x0 ;  /* 0x0000000000037802 */ /* 0x000fc80000000f00 */
[----:B-12345:R-:W-:Y:S05]  /*29ff0*/  @P4 RET.REL.NODEC R2 `(_ZN5flash24flash_fwd_splitkv_kernelI23Flash_fwd_kernel_traitsILi256ELi64ELi64ELi4ELb0ELb0EN7cutlass6half_tE19Flash_kernel_traitsILi256ELi64ELi64ELi4ES3_EELb1ELb0ELb0ELb0ELb0ELb0ELb1ELb1EEEvNS_16Flash_fwd_paramsE) ;  /* 0xfffffd6002004950 */ /* 0x03efea0003c3ffff */
[----:B------:R-:W-:Y:S01]  /*2a000*/  VIADD R2, R0, 0x40 ;  /* 0x0000004000027836 */ /* 0x000fe20000000000 */
[-C--:B------:R-:W-:Y:S01]  /*2a010*/  ISETP.GE.AND P3, PT, R14, R6.reuse, PT ;  /* 0x000000060e00720c */ /* 0x080fe20003f66270 */
[----:B------:R-:W-:Y:S01]  /*2a020*/  IMAD.MOV.U32 R3, RZ, RZ, 0x0 ;  /* 0x00000000ff037424 */ /* 0x000fe200078e00ff */
[CC--:B------:R-:W-:Y:S01]  /*2a030*/  ISETP.GE.AND P2, PT, R0.reuse, R6.reuse, PT ;  /* 0x000000060000720c */ /* 0x0c0fe20003f46270 */
[----:B------:R-:W-:Y:S01]  /*2a040*/  VIADD R0, R0, 0x80 ;  /* 0x0000008000007836 */ /* 0x000fe20000000000 */
[----:B------:R-:W-:Y:S01]  /*2a050*/  ISETP.GE.AND P1, PT, R2, R6, PT ;  /* 0x000000060200720c */ /* 0x000fe20003f26270 */
[----:B------:R-:W-:-:S03]  /*2a060*/  IMAD.MOV.U32 R2, RZ, RZ, R238 ;  /* 0x000000ffff027224 */ /* 0x000fc600078e00ee */
[----:B------:R-:W-:-:S05]  /*2a070*/  ISETP.GE.AND P0, PT, R0, R6, PT ;  /* 0x000000060000720c */ /* 0x000fca0003f06270 */
[C---:B------:R-:W-:Y:S02]  /*2a080*/  @!P3 R2UR UR12, R8.reuse ;  /* 0x00000000080cb2ca */ /* 0x040fe400000e0000 */
[C---:B------:R-:W-:Y:S02]  /*2a090*/  @!P3 R2UR UR13, R9.reuse ;  /* 0x00000000090db2ca */ /* 0x040fe400000e0000 */
[C---:B------:R-:W-:Y:S02]  /*2a0a0*/  @!P2 R2UR UR10, R8.reuse ;  /* 0x00000000080aa2ca */ /* 0x040fe400000e0000 */
[C---:B------:R-:W-:Y:S02]  /*2a0b0*/  @!P2 R2UR UR11, R9.reuse ;  /* 0x00000000090ba2ca */ /* 0x040fe400000e0000 */
[----:B------:R-:W-:Y:S02]  /*2a0c0*/  @!P1 R2UR UR4, R8 ;  /* 0x00000000080492ca */ /* 0x000fe400000e0000 */
[----:B------:R-:W-:-:S05]  /*2a0d0*/  @!P1 R2UR UR5, R9 ;  /* 0x00000000090592ca */ /* 0x000fca00000e0000 */
[----:B------:R-:W-:Y:S04]  /*2a0e0*/  @!P3 ST.E.128 desc[UR12][R10.64+0xe000], R112 ;  /* 0x00e000700a00b985 */ /* 0x000fe8000c101d0c */
[----:B------:R-:W-:Y:S04]  /*2a0f0*/  @!P2 ST.E.128 desc[UR10][R10.64+0xe100], R80 ;  /* 0x00e100500a00a985 */ /* 0x000fe8000c101d0a */
[----:B------:R1:W-:Y:S02]  /*2a100*/  @!P1 ST.E.128 desc[UR4][R10.64+0xe200], R48 ;  /* 0x00e200300a009985 */ /* 0x0003e4000c101d04 */
[----:B-1----:R-:W-:Y:S05]  /*2a110*/  @P0 RET.REL.NODEC R2 `(_ZN5flash24flash_fwd_splitkv_kernelI23Flash_fwd_kernel_traitsILi256ELi64ELi64ELi4ELb0ELb0EN7cutlass6half_tE19Flash_kernel_traitsILi256ELi64ELi64ELi4ES3_EELb1ELb0ELb0ELb0ELb0ELb0ELb1ELb1EEEvNS_16Flash_fwd_paramsE) ;  /* 0xfffffd5c02b80950 */ /* 0x002fea0003c3ffff */
[----:B------:R-:W-:Y:S01]  /*2a120*/  R2UR UR4, R8 ;  /* 0x00000000080472ca */ /* 0x000fe200000e0000 */
[----:B------:R-:W-:Y:S01]  /*2a130*/  IMAD.MOV.U32 R239, RZ, RZ, 0x0 ;  /* 0x00000000ffef7424 */ /* 0x000fe200078e00ff */
[----:B------:R-:W-:-:S13]  /*2a140*/  R2UR UR5, R9 ;  /* 0x00000000090572ca */ /* 0x000fda00000e0000 */
[----:B------:R1:W-:Y:S02]  /*2a150*/  ST.E.128 desc[UR4][R10.64+0xe300], R16 ;  /* 0x00e300100a007985 */ /* 0x0003e4000c101d04 */
[----:B-1----:R-:W-:Y:S05]  /*2a160*/  RET.REL.NODEC R238 `(_ZN5flash24flash_fwd_splitkv_kernelI23Flash_fwd_kernel_traitsILi256ELi64ELi64ELi4ELb0ELb0EN7cutlass6half_tE19Flash_kernel_traitsILi256ELi64ELi64ELi4ES3_EELb1ELb0ELb0ELb0ELb0ELb0ELb1ELb1EEEvNS_16Flash_fwd_paramsE) ;  /* 0xfffffd5ceea47950 */ /* 0x002fea0003c3ffff */
.L_x_2004:
[----:B------:R-:W-:Y:S01]  /*2a170*/  MOV R5, 0x1f ;  /* 0x0000001f00057802 */ /* 0x000fe20000000f00 */
[----:B------:R-:W-:Y:S01]  /*2a180*/  IMAD.MOV.U32 R10, RZ, RZ, 0x2 ;  /* 0x00000002ff0a7424 */ /* 0x000fe200078e00ff */
[----:B------:R-:W-:Y:S01]  /*2a190*/  MOV R12, R249 ;  /* 0x000000f9000c7202 */ /* 0x000fe20000000f00 */
[----:B------:R-:W-:-:S07]  /*2a1a0*/  IMAD.MOV.U32 R11, RZ, RZ, -0x1 ;  /* 0xffffffffff0b7424 */ /* 0x000fce00078e00ff */
[----:B-1---5:R-:W-:Y:S05]  /*2a1b0*/  WARPSYNC.COLLECTIVE R11, `(.L_x_2021) ;  /* 0x000000000b087348 */ /* 0x022fea0003c00000 */
[----:B------:R2:W3:Y:S02]  /*2a1c0*/  SHFL.BFLY P0, R5, R12, R10, R5 ;  /* 0x0c00000a0c057389 */ /* 0x0004e40000000005 */
[----:B-123-5:R-:W-:Y:S01]  /*2a1d0*/  ENDCOLLECTIVE ;  /* 0x000000000000791b */ /* 0x02efe20003800000 */
.L_x_2021:
        /* <DEDUP_REMOVED lines=8> */
.L_x_2022:
[----:B------:R-:W-:Y:S01]  /*2a260*/  MOV R13, R5 ;  /* 0x00000005000d7202 */ /* 0x000fe20000000f00 */
[----:B------:R-:W-:Y:S01]  /*2a270*/  IMAD.MOV.U32 R12, RZ, RZ, R248 ;  /* 0x000000ffff0c7224 */ /* 0x000fe200078e00f8 */
[----:B------:R-:W-:Y:S02]  /*2a280*/  MOV R5, 0x1f ;  /* 0x0000001f00057802 */ /* 0x000fe40000000f00 */
[----:B------:R-:W-:-:S07]  /*2a290*/  MOV R10, 0x2 ;  /* 0x00000002000a7802 */ /* 0x000fce0000000f00 */
[----:B------:R-:W-:Y:S05]  /*2a2a0*/  WARPSYNC.COLLECTIVE R11, `(.L_x_2023) ;  /* 0x000000000b087348 */ /* 0x000fea0003c00000 */
[----:B------:R1:W2:Y:S02]  /*2a2b0*/  SHFL.BFLY P0, R5, R12, R10, R5 ;  /* 0x0c00000a0c057389 */ /* 0x0002a40000000005 */
[----:B-12---:R-:W-:Y:S01]  /*2a2c0*/  ENDCOLLECTIVE ;  /* 0x000000000000791b */ /* 0x006fe20003800000 */
.L_x_2023:
[----:B------:R-:W-:Y:S01]  /*2a2d0*/  FADD.FTZ R248, R5, R248 ;  /* 0x000000f805f87221 */ /* 0x000fe20000010000 */
[----:B------:R-:W-:Y:S02]  /*2a2e0*/  MOV R5, 0x1f ;  /* 0x0000001f00057802 */ /* 0x000fe40000000f00 */
[----:B------:R-:W-:Y:S01]  /*2a2f0*/  MOV R10, 0x1 ;  /* 0x00000001000a7802 */ /* 0x000fe20000000f00 */
[----:B------:R-:W-:-:S07]  /*2a300*/  IMAD.MOV.U32 R12, RZ, RZ, R248 ;  /* 0x000000ffff0c7224 */ /* 0x000fce00078e00f8 */
[----:B------:R-:W-:Y:S05]  /*2a310*/  WARPSYNC.COLLECTIVE R11, `(.L_x_2024) ;  /* 0x000000000b087348 */ /* 0x000fea0003c00000 */
[----:B------:R1:W2:Y:S02]  /*2a320*/  SHFL.BFLY P0, R5, R12, R10, R5 ;  /* 0x0c00000a0c057389 */ /* 0x0002a40000000005 */
[----:B-12---:R-:W-:Y:S01]  /*2a330*/  ENDCOLLECTIVE ;  /* 0x000000000000791b */ /* 0x006fe20003800000 */
.L_x_2024:
[----:B------:R-:W-:Y:S01]  /*2a340*/  FADD.FTZ R10, R249, R13 ;  /* 0x0000000df90a7221 */ /* 0x000fe20000010000 */
[----:B------:R-:W-:Y:S06]  /*2a350*/  BRA `(.L_x_2025) ;  /* 0xffffffdc002c7947 */ /* 0x000fec000383ffff */
.L_x_2026:
        /* <DEDUP_REMOVED lines=10> */
.L_x_4876:


//--------------------- .text._ZN5flash24flash_fwd_splitkv_kernelI23Flash_fwd_kernel_traitsILi256ELi64ELi64ELi4ELb0ELb0EN7cutlass6half_tE19Flash_kernel_traitsILi256ELi64ELi64ELi4ES3_EELb1ELb0ELb0ELb0ELb0ELb1ELb1ELb1EEEvNS_16Flash_fwd_paramsE --------------------------
	.section	.text._ZN5flash24flash_fwd_splitkv_kernelI23Flash_fwd_kernel_traitsILi256ELi64ELi64ELi4ELb0ELb0EN7cutlass6half_tE19Flash_kernel_traitsILi256ELi64ELi64ELi4ES3_EELb1ELb0ELb0ELb0ELb0ELb1ELb1ELb1EEEvNS_16Flash_fwd_paramsE,"ax",@progbits
	.align	128
        .global         _ZN5flash24flash_fwd_splitkv_kernelI23Flash_fwd_kernel_traitsILi256ELi64ELi64ELi4ELb0ELb0EN7cutlass6half_tE19Flash_kernel_traitsILi256ELi64ELi64ELi4ES3_EELb1ELb0ELb0ELb0ELb0ELb1ELb1ELb1EEEvNS_16Flash_fwd_paramsE
        .type           _ZN5flash24flash_fwd_splitkv_kernelI23Flash_fwd_kernel_traitsILi256ELi64ELi64ELi4ELb0ELb0EN7cutlass6half_tE19Flash_kernel_traitsILi256ELi64ELi64ELi4ES3_EELb1ELb0ELb0ELb0ELb0ELb1ELb1ELb1EEEvNS_16Flash_fwd_paramsE,@function
        .size           _ZN5flash24flash_fwd_splitkv_kernelI23Flash_fwd_kernel_traitsILi256ELi64ELi64ELi4ELb0ELb0EN7cutlass6half_tE19Flash_kernel_traitsILi256ELi64ELi64ELi4ES3_EELb1ELb0ELb0ELb0ELb0ELb1ELb1ELb1EEEvNS_16Flash_fwd_paramsE,(.L_x_4877 - _ZN5flash24flash_fwd_splitkv_kernelI23Flash_fwd_kernel_traitsILi256ELi64ELi64ELi4ELb0ELb0EN7cutlass6half_tE19Flash_kernel_traitsILi256ELi64ELi64ELi4ES3_EELb1ELb0ELb0ELb0ELb0ELb1ELb1ELb1EEEvNS_16Flash_fwd_paramsE)
        .other          _ZN5flash24flash_fwd_splitkv_kernelI23Flash_fwd_kernel_traitsILi256ELi64ELi64ELi4ELb0ELb0EN7cutlass6half_tE19Flash_kernel_traitsILi256ELi64ELi64ELi4ES3_EELb1ELb0ELb0ELb0ELb0ELb1ELb1ELb1EEEvNS_16Flash_fwd_paramsE,@"STO_CUDA_ENTRY STV_DEFAULT"
_ZN5flash24flash_fwd_splitkv_kernelI23Flash_fwd_kernel_traitsILi256ELi64ELi64ELi4ELb0ELb0EN7cutlass6half_tE19Flash_kernel_traitsILi256ELi64ELi64ELi4ES3_EELb1ELb0ELb0ELb0ELb0ELb1ELb1ELb1EEEvNS_16Flash_fwd_paramsE:
.text._ZN5flash24flash_fwd_splitkv_kernelI23Flash_fwd_kernel_traitsILi256ELi64ELi64ELi4ELb0ELb0EN7cutlass6half_tE19Flash_kernel_traitsILi256ELi64ELi64ELi4ES3_EELb1ELb0ELb0ELb0ELb0ELb1ELb1ELb1EEEvNS_16Flash_fwd_paramsE:
[----:B------:R-:W1:Y:S08]  /*0000*/  LDC R1, c[0x0][0x28] ;  /* 0x00000a00ff017b82 */ /* 0x000e700000000800 */
[----:B------:R-:W2:Y:S01]  /*0010*/  LDC R0, c[0x0][0x270] ;  /* 0x00009c00ff007b82 */ /* 0x000ea20000000800 */
[----:B------:R-:W3:Y:S01]  /*0020*/  S2R R239, SR_CTAID.X ;  /* 0x0000000000ef7919 */ /* 0x000ee20000002500 */
[----:B------:R-:W-:Y:S01]  /*0030*/  BSSY B4, `(.L_x_2027) ;  /* 0x000001c000047945 */ /* 0x000fe20003800000 */
[----:B-1----:R-:W-:-:S02]  /*0040*/  IADD3 R1, R1, -0x8, RZ ;  /* 0xfffffff801017810 */ /* 0x002fc40007ffe0ff */
[----:B------:R-:W-:-:S03]  /*0050*/  MOV R238, 0x1f0 ;  /* 0x000001f000ee7802 */ /* 0x000fc60000000f00 */
[----:B------:R-:W1:Y:S08]  /*0060*/  S2UR UR4, SR_CTAID.Z ;  /* 0x00000000000479c3 */ /* 0x000e700000002700 */
[----:B------:R-:W4:Y:S01]  /*0070*/  S2UR UR8, SR_CTAID.Y ;  /* 0x00000000000879c3 */ /* 0x000f220000002600 */
[----:B--2---:R-:W2:Y:S01]  /*0080*/  I2F.U32.RP R2, R0 ;  /* 0x0000000000027306 */ /* 0x004ea20000209000 */
[----:B------:R-:W-:-:S06]  /*0090*/  ISETP.NE.U32.AND P0, PT, R0, RZ, PT ;  /* 0x000000ff0000720c */ /* 0x000fcc0003f05070 */
[----:B------:R-:W1:Y:S01]  /*00a0*/  LDC.64 R18, c[0x0][0x198] ;  /* 0x00006600ff127b82 */ /* 0x000e620000000a00 */
[----:B--2---:R-:W2:Y:S02]  /*00b0*/  MUFU.RCP R2, R2 ;  /* 0x0000000200027308 */ /* 0x004ea40000001000 */
[----:B--2---:R-:W-:-:S06]  /*00c0*/  IADD3 R2, R2, 0xffffffe, RZ ;  /* 0x0ffffffe02027810 */ /* 0x004fcc0007ffe0ff */
[----:B------:R-:W2:Y:S02]  /*00d0*/  F2I.FTZ.U32.TRUNC.NTZ R3, R2 ;  /* 0x0000000200037305 */ /* 0x000ea4000021f000 */
[----:B--2---:R-:W-:-:S04]  /*00e0*/  IMAD.MOV R2, RZ, RZ, -R3 ;  /* 0x000000ffff027224 */ /* 0x004fc800078e0a03 */
[----:B------:R-:W-:Y:S01]  /*00f0*/  IMAD R4, R2, R0, RZ ;  /* 0x0000000002047224 */ /* 0x000fe200078e02ff */
[----:B------:R-:W-:-:S05]  /*0100*/  MOV R2, RZ ;  /* 0x000000ff00027202 */ /* 0x000fca0000000f00 */
[----:B------:R-:W-:-:S06]  /*0110*/  IMAD.HI.U32 R4, R3, R4, R2 ;  /* 0x0000000403047227 */ /* 0x000fcc00078e0002 */
[----:B-1----:R-:W-:Y:S02]  /*0120*/  IMAD.HI.U32 R242, R4, UR4, RZ ;  /* 0x0000000404f27c27 */ /* 0x002fe4000f8e00ff */
        /* <DEDUP_REMOVED lines=8> */
[----:B------:R-:W-:-:S05]  /*01b0*/  @!P0 LOP3.LUT R242, RZ, R0, RZ, 0x33, !PT ;  /* 0x00000000fff28212 */ /* 0x000fca00078e33ff */
[----:B------:R-:W-:-:S04]  /*01c0*/  IMAD.MOV R241, RZ, RZ, -R242 ;  /* 0x000000fffff17224 */ /* 0x000fc800078e0af2 */
[----:B-1-34-:R-:W-:Y:S02]  /*01d0*/  IMAD R241, R0, R241, UR4 ;  /* 0x0000000400f17e24 */ /* 0x01afe4000f8e02f1 */
[----:B------:R-:W-:Y:S05]  /*01e0*/  CALL.REL.NOINC `($_ZN5flash24flash_fwd_splitkv_kernelI23Flash_fwd_kernel_traitsILi256ELi64ELi64ELi4ELb0ELb0EN7cutlass6half_tE19Flash_kernel_traitsILi256ELi64ELi64ELi4ES3_EELb1ELb0ELb0ELb0ELb0ELb1ELb1ELb1EEEvNS_16Flash_fwd_paramsE$_ZN5flash30compute_attn_1rowblock_splitkvI23Flash_fwd_kernel_traitsILi256ELi64ELi64ELi4ELb0ELb0EN7cutlass6half_tE19Flash_kernel_traitsILi256ELi64ELi64ELi4ES3_EELb1ELb0ELb0ELb0ELb0ELb1ELb1ELb1ENS_16Flash_fwd_paramsEEEvRKT8_iiiii) ;  /* 0x0000000000087944 */ /* 0x000fea0003c00000 */
[----:B------:R-:W-:Y:S05]  /*01f0*/  BSYNC B4 ;  /* 0x0000000000047941 */ /* 0x000fea0003800000 */
.L_x_2027:
[----:B------:R-:W-:Y:S05]  /*0200*/  EXIT ;  /* 0x000000000000794d */ /* 0x000fea0003800000 */
        .type           $_ZN5flash24flash_fwd_splitkv_kernelI23Flash_fwd_kernel_traitsILi256ELi64ELi64ELi4ELb0ELb0EN7cutlass6half_tE19Flash_kernel_traitsILi256ELi64ELi64ELi4ES3_EELb1ELb0ELb0ELb0ELb0ELb1ELb1ELb1EEEvNS_16Flash_fwd_paramsE$_ZN5flash30compute_attn_1rowblock_splitkvI23Flash_fwd_kernel_traitsILi256ELi64ELi64ELi4ELb0ELb0EN7cutlass6half_tE19Flash_kernel_traitsILi256ELi64ELi64ELi4ES3_EELb1ELb0ELb0ELb0ELb0ELb1ELb1ELb1ENS_16Flash_fwd_paramsEEEvRKT8_iiiii,@function
        .size           $_ZN5flash24flash_fwd_splitkv_kernelI23Flash_fwd_kernel_traitsILi256ELi64ELi64ELi4ELb0ELb0EN7cutlass6half_tE19Flash_kernel_traitsILi256ELi64ELi64ELi4ES3_EELb1ELb0ELb0ELb0ELb0ELb1ELb1ELb1EEEvNS_16Flash_fwd_paramsE$_ZN5flash30compute_attn_1rowblock_splitkvI23Flash_fwd_kernel_traitsILi256ELi64ELi64ELi4ELb0ELb0EN7cutlass6half_tE19Flash_kernel_traitsILi256ELi64ELi64ELi4ES3_EELb1ELb0ELb0ELb0ELb0ELb1ELb1ELb1ENS_16Flash_fwd_paramsEEEvRKT8_iiiii,(.L_x_4877 - $_ZN5flash24flash_fwd_splitkv_kernelI23Flash_fwd_kernel_traitsILi256ELi64ELi64ELi4ELb0ELb0EN7cutlass6half_tE19Flash_kernel_traitsILi256ELi64ELi64ELi4ES3_EELb1ELb0ELb0ELb0ELb0ELb1ELb1ELb1EEEvNS_16Flash_fwd_paramsE$_ZN5flash30compute_attn_1rowblock_splitkvI23Flash_fwd_kernel_traitsILi256ELi64ELi64ELi4ELb0ELb0EN7cutlass6half_tE19Flash_kernel_traitsILi256ELi64ELi64ELi4ES3_EELb1ELb0ELb0ELb0ELb0ELb1ELb1ELb1ENS_16Flash_fwd_paramsEEEvRKT8_iiiii)
$_ZN5flash24flash_fwd_splitkv_kernelI23Flash_fwd_kernel_traitsILi256ELi64ELi64ELi4ELb0ELb0EN7cutlass6half_tE19Flash_kernel_traitsILi256ELi64ELi64ELi4ES3_EELb1ELb0ELb0ELb0ELb0ELb1ELb1ELb1EEEvNS_16Flash_fwd_paramsE$_ZN5flash30compute_attn_1rowblock_splitkvI23Flash_fwd_kernel_traitsILi256ELi64ELi64ELi4ELb0ELb0EN7cutlass6half_tE19Flash_kernel_traitsILi256ELi64ELi64ELi4ES3_EELb1ELb0ELb0ELb0ELb0ELb1ELb1ELb1ENS_16Flash_fwd_paramsEEEvRKT8_iiiii:
        /* <DEDUP_REMOVED lines=27> */
.L_x_2029:
[----:B------:R-:W-:Y:S05]  /*03c0*/  BSYNC B0 ;  /* 0x0000000000007941 */ /* 0x000fea0003800000 */
.L_x_2028:
        /* <DEDUP_REMOVED lines=8> */
.L_x_2031:
[----:B------:R2:W5:Y:S02]  /*0450*/  LD.E R81, desc[UR6][R18.64+0xb8] ;  /* 0x0000b80612517980 */ /* 0x000564000c101900 */
.L_x_2032:
[----:B------:R-:W-:Y:S05]  /*0460*/  BSYNC B0 ;  /* 0x0000000000007941 */ /* 0x000fea0003800000 */
.L_x_2030:
        /* <DEDUP_REMOVED lines=10> */
.L_x_2034:
[----:B------:R-:W3:Y:S01]  /*0510*/  LD.E.64 R2, desc[UR6][R18.64+0x108] ;  /* 0x0001080612027980 */ /* 0x000ee2000c101b00 */
[----:B------:R-:W-:Y:S01]  /*0520*/  BSSY B0, `(.L_x_2036) ;  /* 0x0000006000007945 */ /* 0x000fe20003800000 */
[----:B------:R-:W-:Y:S01]  /*0530*/  IMAD.MOV.U32 R53, RZ, RZ, RZ ;  /* 0x000000ffff357224 */ /* 0x000fe200078e00ff */
[----:B---3--:R-:W-:-:S04]  /*0540*/  ISETP.NE.U32.AND P0, PT, R2, RZ, PT ;  /* 0x000000ff0200720c */ /* 0x008fc80003f05070 */
[----:B------:R-:W-:-:S13]  /*0550*/  ISETP.NE.AND.EX P0, PT, R3, RZ, PT, P0 ;  /* 0x000000ff0300720c */ /* 0x000fda0003f05300 */
[----:B------:R-:W-:Y:S05]  /*0560*/  @!P0 BRA `(.L_x_2037) ;  /* 0x0000000000048947 */ /* 0x000fea0003800000 */
[----:B------:R1:W5:Y:S02]  /*0570*/  LD.E R53, desc[UR6][R18.64+0xbc] ;  /* 0x0000bc0612357980 */ /* 0x000364000c101900 */
.L_x_2037:
[----:B------:R-:W-:Y:S05]  /*0580*/  BSYNC B0 ;  /* 0x0000000000007941 */ /* 0x000fea0003800000 */
.L_x_2036:
[----:B-----5:R-:W-:Y:S02]  /*0590*/  IADD3 R53, R81, R53, RZ ;  /* 0x0000003551357210 */ /* 0x020fe40007ffe0ff */
.L_x_2035:
[----:B------:R-:W-:Y:S05]  /*05a0*/  BSYNC B1 ;  /* 0x0000000000017941 */ /* 0x000fea0003800000 */
.L_x_2033:
[----:B------:R-:W-:Y:S01]  /*05b0*/  IMAD.SHL.U32 R52, R239, 0x40, RZ ;  /* 0x00000040ef347824 */ /* 0x000fe200078e00ff */
[----:B------:R-:W-:Y:S01]  /*05c0*/  MOV R2, R238 ;  /* 0x000000ee00027202 */ /* 0x000fe20000000f00 */
[----:B------:R-:W-:-:S03]  /*05d0*/  IMAD.MOV.U32 R3, RZ, RZ, 0x0 ;  /* 0x00000000ff037424 */ /* 0x000fc600078e00ff */
[----:B------:R-:W-:-:S13]  /*05e0*/  ISETP.GT.AND P0, PT, R240, R52, PT ;  /* 0x00000034f000720c */ /* 0x000fda0003f04270 */
[----:B-12---:R-:W-:Y:S05]  /*05f0*/  @!P0 RET.REL.NODEC R2 `(_ZN5flash24flash_fwd_splitkv_kernelI23Flash_fwd_kernel_traitsILi256ELi64ELi64ELi4ELb0ELb0EN7cutlass6half_tE19Flash_kernel_traitsILi256ELi64ELi64ELi4ES3_EELb1ELb0ELb0ELb0ELb0ELb1ELb1ELb1EEEvNS_16Flash_fwd_paramsE) ;  /* 0xfffffff802808950 */ /* 0x006fea0003c3ffff */
        /* <DEDUP_REMOVED lines=97> */
.L_x_2040:
[----:B------:R-:W-:Y:S05]  /*0c10*/  BSYNC B0 ;  /* 0x0000000000007941 */ /* 0x000fea0003800000 */
.L_x_2039:
        /* <DEDUP_REMOVED lines=12> */
.L_x_2042:
[----:B------:R-:W-:Y:S05]  /*0ce0*/  BSYNC B0 ;  /* 0x0000000000007941 */ /* 0x000fea0003800000 */
.L_x_2041:
        /* <DEDUP_REMOVED lines=12> */
.L_x_2044:
[----:B------:R-:W-:Y:S05]  /*0db0*/  BSYNC B0 ;  /* 0x0000000000007941 */ /* 0x000fea0003800000 */
.L_x_2043:
        /* <DEDUP_REMOVED lines=12> */
.L_x_2046:
[----:B------:R-:W-:Y:S05]  /*0e80*/  BSYNC B0 ;  /* 0x0000000000007941 */ /* 0x000fea0003800000 */
.L_x_2045:
        /* <DEDUP_REMOVED lines=11> */
.L_x_2048:
[----:B------:R-:W-:Y:S05]  /*0f40*/  BSYNC B0 ;  /* 0x0000000000007941 */ /* 0x000fea0003800000 */
.L_x_2047:
        /* <DEDUP_REMOVED lines=12> */
.L_x_2050:
[----:B------:R-:W-:Y:S05]  /*1010*/  BSYNC B0 ;  /* 0x0000000000007941 */ /* 0x000fea0003800000 */
.L_x_2049:
        /* <DEDUP_REMOVED lines=11> */
.L_x_2052:
[----:B------:R-:W-:Y:S05]  /*10d0*/  BSYNC B0 ;  /* 0x0000000000007941 */ /* 0x000fea0003800000 */
.L_x_2051:
        /* <DEDUP_REMOVED lines=12> */
.L_x_2054:
[----:B------:R-:W-:Y:S05]  /*11a0*/  BSYNC B0 ;  /* 0x0000000000007941 */ /* 0x000fea0003800000 */
.L_x_2053:
        /* <DEDUP_REMOVED lines=18> */
[----:B-1---5:R-:W-:Y:S05]  /*12d0*/  @P6 RET.REL.NODEC R2 `(_ZN5flash24flash_fwd_splitkv_kernelI23Flash_fwd_kernel_traitsILi256ELi64ELi64ELi4ELb0ELb0EN7cutlass6half_tE19Flash_kernel_traitsILi256ELi64ELi64ELi4ES3_EELb1ELb0ELb0ELb0ELb0ELb1ELb1ELb1EEEvNS_16Flash_fwd_paramsE) ;  /* 0xffffffec02486950 */ /* 0x022fea0003c3ffff */
[----:B------:R-:W-:Y:S02]  /*12e0*/  MOV R0, 0xff800000 ;  /* 0xff80000000007802 */ /* 0x000fe40000000f00 */
[----:B------:R-:W-:-:S03]  /*12f0*/  MOV R239, 0x0 ;  /* 0x0000000000ef7802 */ /* 0x000fc60000000f00 */
[----:B------:R1:W-:Y:S02]  /*1300*/  ST.E desc[UR6][R10.64+0xe0], R0 ;  /* 0x0000e0000a007985 */ /* 0x0003e4000c101906 */
[----:B-1----:R-:W-:Y:S05]  /*1310*/  RET.REL.NODEC R238 `(_ZN5flash24flash_fwd_splitkv_kernelI23Flash_fwd_kernel_traitsILi256ELi64ELi64ELi4ELb0ELb0EN7cutlass6half_tE19Flash_kernel_traitsILi256ELi64ELi64ELi4ES3_EELb1ELb0ELb0ELb0ELb0ELb1ELb1ELb1EEEvNS_16Flash_fwd_paramsE) ;  /* 0xffffffecee387950 */ /* 0x002fea0003c3ffff */
.L_x_2038:
        /* <DEDUP_REMOVED lines=110> */
.L_x_2056:
        /* <DEDUP_REMOVED lines=82> */
.L_x_2057:
[----:B------:R-:W-:Y:S05]  /*1f20*/  BSYNC B0 ;  /* 0x0000000000007941 */ /* 0x000fea0003800000 */
.L_x_2055:
        /* <DEDUP_REMOVED lines=304> */
.L_x_2176:
        /* <DEDUP_REMOVED lines=32> */
.L_x_2060:
[----:B------:R-:W-:Y:S05]  /*3430*/  BSYNC B0 ;  /* 0x0000000000007941 */ /* 0x000fea0003800000 */
.L_x_2059:
        /* <DEDUP_REMOVED lines=18> */
.L_x_2062:
[----:B------:R-:W-:Y:S05]  /*3560*/  BSYNC B0 ;  /* 0x0000000000007941 */ /* 0x000fea0003800000 */
.L_x_2061:
        /* <DEDUP_REMOVED lines=21> */
.L_x_2064:
[----:B------:R-:W-:Y:S05]  /*36c0*/  BSYNC B0 ;  /* 0x0000000000007941 */ /* 0x000fea0003800000 */
.L_x_2063:
        /* <DEDUP_REMOVED lines=18> */
.L_x_2066:
[----:B------:R-:W-:Y:S05]  /*37f0*/  BSYNC B0 ;  /* 0x0000000000007941 */ /* 0x000fea0003800000 */
.L_x_2065:
        /* <DEDUP_REMOVED lines=72> */
.L_x_2073:
[----:B------:R-:W-:Y:S05]  /*3c80*/  BSYNC B0 ;  /* 0x0000000000007941 */ /* 0x000fea0003800000 */
.L_x_2072:
        /* <DEDUP_REMOVED lines=53> */
.L_x_2075:
[----:B------:R-:W-:Y:S05]  /*3fe0*/  BSYNC B0 ;  /* 0x0000000000007941 */ /* 0x000fea0003800000 */
.L_x_2074:
        /* <DEDUP_REMOVED lines=53> */
.L_x_2077:
[----:B------:R-:W-:Y:S05]  /*4340*/  BSYNC B0 ;  /* 0x0000000000007941 */ /* 0x000fea0003800000 */
.L_x_2076:
        /* <DEDUP_REMOVED lines=52> */
.L_x_2071:
[----:B------:R-:W-:Y:S05]  /*4690*/  BSYNC B1 ;  /* 0x0000000000017941 */ /* 0x000fea0003800000 */
.L_x_2070:
        /* <DEDUP_REMOVED lines=70> */
.L_x_2081:
[----:B------:R-:W-:Y:S05]  /*4b00*/  BSYNC B0 ;  /* 0x0000000000007941 */ /* 0x000fea0003800000 */
.L_x_2080:
        /* <DEDUP_REMOVED lines=55> */
.L_x_2083:
[----:B------:R-:W-:Y:S05]  /*4e80*/  BSYNC B0 ;  /* 0x0000000000007941 */ /* 0x000fea0003800000 */
.L_x_2082:
        /* <DEDUP_REMOVED lines=55> */
.L_x_2085:
[----:B------:R-:W-:Y:S05]  /*5200*/  BSYNC B0 ;  /* 0x0000000000007941 */ /* 0x000fea0003800000 */
.L_x_2084:
        /* <DEDUP_REMOVED lines=54> */
.L_x_2079:
[----:B------:R-:W-:Y:S05]  /*5570*/  BSYNC B1 ;  /* 0x0000000000017941 */ /* 0x000fea0003800000 */
.L_x_2078:
        /* <DEDUP_REMOVED lines=70> */
.L_x_2089:
[----:B------:R-:W-:Y:S05]  /*59e0*/  BSYNC B0 ;  /* 0x0000000000007941 */ /* 0x000fea0003800000 */
.L_x_2088:
        /* <DEDUP_REMOVED lines=55> */
.L_x_2091:
[----:B------:R-:W-:Y:S05]  /*5d60*/  BSYNC B0 ;  /* 0x0000000000007941 */ /* 0x000fea0003800000 */
.L_x_2090:
        /* <DEDUP_REMOVED lines=55> */
.L_x_2093:
[----:B------:R-:W-:Y:S05]  /*60e0*/  BSYNC B0 ;  /* 0x0000000000007941 */ /* 0x000fea0003800000 */
.L_x_2092:
        /* <DEDUP_REMOVED lines=54> */
.L_x_2087:
[----:B------:R-:W-:Y:S05]  /*6450*/  BSYNC B1 ;  /* 0x0000000000017941 */ /* 0x000fea0003800000 */
.L_x_2086:
        /* <DEDUP_REMOVED lines=74> */
.L_x_2097:
[----:B------:R-:W-:Y:S05]  /*6900*/  BSYNC B0 ;  /* 0x0000000000007941 */ /* 0x000fea0003800000 */
.L_x_2096:
        /* <DEDUP_REMOVED lines=55> */
.L_x_2099:
[----:B------:R-:W-:Y:S05]  /*6c80*/  BSYNC B0 ;  /* 0x0000000000007941 */ /* 0x000fea0003800000 */
.L_x_2098:
        /* <DEDUP_REMOVED lines=55> */
.L_x_2101:
[----:B------:R-:W-:Y:S05]  /*7000*/  BSYNC B0 ;  /* 0x0000000000007941 */ /* 0x000fea0003800000 */
.L_x_2100:
        /* <DEDUP_REMOVED lines=54> */
.L_x_2095:
[----:B------:R-:W-:Y:S05]  /*7370*/  BSYNC B1 ;  /* 0x0000000000017941 */ /* 0x000fea0003800000 */
.L_x_2094:
[----:B------:R-:W2:Y:S02]  /*7380*/  LD.E R0, desc[UR6][R18.64+0xd0] ;  /* 0x0000d00612007980 */ /* 0x000ea4000c101900 */
[----:B--2---:R-:W-:Y:S05]  /*7390*/  IMAD.U32 R0, R0, -0x20, RZ ;  /* 0xffffffe000007824 */ /* 0x004fea00078e00ff */
[C---:B------:R-:W-:Y:S02]  /*73a0*/  LEA R20, P1, R0.reuse, R20, 0x1 ;  /* 0x0000001400147211 */ /* 0x040fe400078208ff */
[C---:B------:R-:W-:Y:S02]  /*73b0*/  LEA R36, P0, R0.reuse, R36, 0x1 ;  /* 0x0000002400247211 */ /* 0x040fe400078008ff */
[C---:B------:R-:W-:Y:S02]  /*73c0*/  LEA.HI.X.SX32 R21, R0.reuse, R21, 0x1, P1 ;  /* 0x0000001500157211 */ /* 0x040fe400008f0eff */
[----:B------:R-:W-:Y:S01]  /*73d0*/  LEA.HI.X.SX32 R37, R0, R37, 0x1, P0 ;  /* 0x0000002500257211 */ /* 0x000fe200000f0eff */
[----:B------:R-:W-:Y:S05]  /*73e0*/  BRA `(.L_x_2102) ;  /* 0x0000007000487947 */ /* 0x000fea0003800000 */
.L_x_2069:
        /* <DEDUP_REMOVED lines=101> */
.L_x_2108:
[----:B------:R-:W-:Y:S05]  /*7a40*/  BSYNC B0 ;  /* 0x0000000000007941 */ /* 0x000fea0003800000 */
.L_x_2107:
[----:B-----5:R2:W-:Y:S02]  /*7a50*/  ST.E.128 desc[UR6][R118.64], R28 ;  /* 0x0000001c76007985 */ /* 0x0205e4000c101d06 */
.L_x_2106:
[----:B------:R-:W-:Y:S05]  /*7a60*/  BSYNC B1 ;  /* 0x0000000000017941 */ /* 0x000fea0003800000 */
.L_x_2105:
        /* <DEDUP_REMOVED lines=99> */
.L_x_2112:
[----:B------:R-:W-:Y:S05]  /*80a0*/  BSYNC B0 ;  /* 0x0000000000007941 */ /* 0x000fea0003800000 */
.L_x_2111:
[----:B-----5:R1:W-:Y:S02]  /*80b0*/  ST.E.128 desc[UR6][R118.64+0x80], R28 ;  /* 0x0000801c76007985 */ /* 0x0203e4000c101d06 */
.L_x_2110:
[----:B------:R-:W-:Y:S05]  /*80c0*/  BSYNC B1 ;  /* 0x0000000000017941 */ /* 0x000fea0003800000 */
.L_x_2109:
        /* <DEDUP_REMOVED lines=99> */
.L_x_2116:
[----:B------:R-:W-:Y:S05]  /*8700*/  BSYNC B0 ;  /* 0x0000000000007941 */ /* 0x000fea0003800000 */
.L_x_2115:
[----:B-----5:R2:W-:Y:S02]  /*8710*/  ST.E.128 desc[UR6][R118.64+0x100], R28 ;  /* 0x0001001c76007985 */ /* 0x0205e4000c101d06 */
.L_x_2114:
[----:B------:R-:W-:Y:S05]  /*8720*/  BSYNC B1 ;  /* 0x0000000000017941 */ /* 0x000fea0003800000 */
.L_x_2113:
        /* <DEDUP_REMOVED lines=98> */
.L_x_2118:
[----:B------:R-:W-:Y:S05]  /*8d50*/  BSYNC B0 ;  /* 0x0000000000007941 */ /* 0x000fea0003800000 */
.L_x_2117:
[----:B-----5:R2:W-:Y:S02]  /*8d60*/  ST.E.128 desc[UR6][R118.64+0x180], R28 ;  /* 0x0001801c76007985 */ /* 0x0205e4000c101d06 */
.L_x_2104:
[----:B------:R-:W-:Y:S05]  /*8d70*/  BSYNC B2 ;  /* 0x0000000000027941 */ /* 0x000fea0003800000 */
.L_x_2103:
        /* <DEDUP_REMOVED lines=106> */
.L_x_2124:
[----:B------:R-:W-:Y:S05]  /*9420*/  BSYNC B0 ;  /* 0x0000000000007941 */ /* 0x000fea0003800000 */
.L_x_2123:
[----:B-----5:R2:W-:Y:S02]  /*9430*/  ST.E.128 desc[UR6][R188.64], R28 ;  /* 0x0000001cbc007985 */ /* 0x0205e4000c101d06 */
.L_x_2122:
[----:B------:R-:W-:Y:S05]  /*9440*/  BSYNC B1 ;  /* 0x0000000000017941 */ /* 0x000fea0003800000 */
.L_x_2121:
        /* <DEDUP_REMOVED lines=101> */
.L_x_2128:
[----:B------:R-:W-:Y:S05]  /*9aa0*/  BSYNC B0 ;  /* 0x0000000000007941 */ /* 0x000fea0003800000 */
.L_x_2127:
[----:B-----5:R2:W-:Y:S02]  /*9ab0*/  ST.E.128 desc[UR6][R188.64], R28 ;  /* 0x0000001cbc007985 */ /* 0x0205e4000c101d06 */
.L_x_2126:
[----:B------:R-:W-:Y:S05]  /*9ac0*/  BSYNC B1 ;  /* 0x0000000000017941 */ /* 0x000fea0003800000 */
.L_x_2125:
        /* <DEDUP_REMOVED lines=101> */
.L_x_2132:
[----:B------:R-:W-:Y:S05]  /*a120*/  BSYNC B0 ;  /* 0x0000000000007941 */ /* 0x000fea0003800000 */
.L_x_2131:
[----:B-----5:R2:W-:Y:S02]  /*a130*/  ST.E.128 desc[UR6][R188.64], R28 ;  /* 0x0000001cbc007985 */ /* 0x0205e4000c101d06 */
.L_x_2130:
[----:B------:R-:W-:Y:S05]  /*a140*/  BSYNC B1 ;  /* 0x0000000000017941 */ /* 0x000fea0003800000 */
.L_x_2129:
        /* <DEDUP_REMOVED lines=100> */
.L_x_2134:
[----:B------:R-:W-:Y:S05]  /*a790*/  BSYNC B0 ;  /* 0x0000000000007941 */ /* 0x000fea0003800000 */
.L_x_2133:
[----:B-----5:R2:W-:Y:S02]  /*a7a0*/  ST.E.128 desc[UR6][R188.64], R28 ;  /* 0x0000001cbc007985 */ /* 0x0205e4000c101d06 */
.L_x_2120:
[----:B------:R-:W-:Y:S05]  /*a7b0*/  BSYNC B2 ;  /* 0x0000000000027941 */ /* 0x000fea0003800000 */
.L_x_2119:
        /* <DEDUP_REMOVED lines=106> */
.L_x_2140:
[----:B------:R-:W-:Y:S05]  /*ae60*/  BSYNC B0 ;  /* 0x0000000000007941 */ /* 0x000fea0003800000 */
.L_x_2139:
[----:B-----5:R2:W-:Y:S02]  /*ae70*/  ST.E.128 desc[UR6][R188.64], R28 ;  /* 0x0000001cbc007985 */ /* 0x0205e4000c101d06 */
.L_x_2138:
[----:B------:R-:W-:Y:S05]  /*ae80*/  BSYNC B1 ;  /* 0x0000000000017941 */ /* 0x000fea0003800000 */
.L_x_2137:
        /* <DEDUP_REMOVED lines=101> */
.L_x_2144:
[----:B------:R-:W-:Y:S05]  /*b4e0*/  BSYNC B0 ;  /* 0x0000000000007941 */ /* 0x000fea0003800000 */
.L_x_2143:
[----:B-----5:R2:W-:Y:S02]  /*b4f0*/  ST.E.128 desc[UR6][R188.64], R28 ;  /* 0x0000001cbc007985 */ /* 0x0205e4000c101d06 */
.L_x_2142:
[----:B------:R-:W-:Y:S05]  /*b500*/  BSYNC B1 ;  /* 0x0000000000017941 */ /* 0x000fea0003800000 */
.L_x_2141:
        /* <DEDUP_REMOVED lines=101> */
.L_x_2148:
[----:B------:R-:W-:Y:S05]  /*bb60*/  BSYNC B0 ;  /* 0x0000000000007941 */ /* 0x000fea0003800000 */
.L_x_2147:
[----:B-----5:R2:W-:Y:S02]  /*bb70*/  ST.E.128 desc[UR6][R188.64], R28 ;  /* 0x0000001cbc007985 */ /* 0x0205e4000c101d06 */
.L_x_2146:
[----:B------:R-:W-:Y:S05]  /*bb80*/  BSYNC B1 ;  /* 0x0000000000017941 */ /* 0x000fea0003800000 */
.L_x_2145:
        /* <DEDUP_REMOVED lines=100> */
.L_x_2150:
[----:B------:R-:W-:Y:S05]  /*c1d0*/  BSYNC B0 ;  /* 0x0000000000007941 */ /* 0x000fea0003800000 */
.L_x_2149:
[----:B-----5:R2:W-:Y:S02]  /*c1e0*/  ST.E.128 desc[UR6][R188.64], R28 ;  /* 0x0000001cbc007985 */ /* 0x0205e4000c101d06 */
.L_x_2136:
[----:B------:R-:W-:Y:S05]  /*c1f0*/  BSYNC B2 ;  /* 0x0000000000027941 */ /* 0x000fea0003800000 */
.L_x_2135:
        /* <DEDUP_REMOVED lines=110> */
.L_x_2156:
[----:B------:R-:W-:Y:S05]  /*c8e0*/  BSYNC B0 ;  /* 0x0000000000007941 */ /* 0x000fea0003800000 */
.L_x_2155:
[----:B-----5:R2:W-:Y:S02]  /*c8f0*/  ST.E.128 desc[UR6][R182.64], R28 ;  /* 0x0000001cb6007985 */ /* 0x0205e4000c101d06 */
.L_x_2154:
[----:B------:R-:W-:Y:S05]  /*c900*/  BSYNC B1 ;  /* 0x0000000000017941 */ /* 0x000fea0003800000 */
.L_x_2153:
        /* <DEDUP_REMOVED lines=101> */
.L_x_2160:
[----:B------:R-:W-:Y:S05]  /*cf60*/  BSYNC B0 ;  /* 0x0000000000007941 */ /* 0x000fea0003800000 */
.L_x_2159:
[----:B-----5:R2:W-:Y:S02]  /*cf70*/  ST.E.128 desc[UR6][R182.64], R28 ;  /* 0x0000001cb6007985 */ /* 0x0205e4000c101d06 */
.L_x_2158:
[----:B------:R-:W-:Y:S05]  /*cf80*/  BSYNC B1 ;  /* 0x0000000000017941 */ /* 0x000fea0003800000 */
.L_x_2157:
        /* <DEDUP_REMOVED lines=101> */
.L_x_2164:
[----:B------:R-:W-:Y:S05]  /*d5e0*/  BSYNC B0 ;  /* 0x0000000000007941 */ /* 0x000fea0003800000 */
.L_x_2163:
[----:B-----5:R2:W-:Y:S02]  /*d5f0*/  ST.E.128 desc[UR6][R182.64], R28 ;  /* 0x0000001cb6007985 */ /* 0x0205e4000c101d06 */
.L_x_2162:
[----:B------:R-:W-:Y:S05]  /*d600*/  BSYNC B1 ;  /* 0x0000000000017941 */ /* 0x000fea0003800000 */
.L_x_2161:
        /* <DEDUP_REMOVED lines=101> */
.L_x_2166:
[----:B------:R-:W-:Y:S05]  /*dc60*/  BSYNC B0 ;  /* 0x0000000000007941 */ /* 0x000fea0003800000 */
.L_x_2165:
[----:B-----5:R2:W-:Y:S02]  /*dc70*/  ST.E.128 desc[UR6][R182.64], R40 ;  /* 0x00000028b6007985 */ /* 0x0205e4000c101d06 */
.L_x_2152:
[----:B------:R-:W-:Y:S05]  /*dc80*/  BSYNC B2 ;  /* 0x0000000000027941 */ /* 0x000fea0003800000 */
.L_x_2151:
        /* <DEDUP_REMOVED lines=11> */
.L_x_2068:
        /* <DEDUP_REMOVED lines=29> */
.L_x_2168:
[----:B------:R-:W-:Y:S05]  /*df10*/  BSYNC B0 ;  /* 0x0000000000007941 */ /* 0x000fea0003800000 */
.L_x_2167:
        /* <DEDUP_REMOVED lines=30> */
.L_x_2170:
[----:B------:R-:W-:Y:S05]  /*e100*/  BSYNC B0 ;  /* 0x0000000000007941 */ /* 0x000fea0003800000 */
.L_x_2169:
        /* <DEDUP_REMOVED lines=30> */
.L_x_2172:
[----:B------:R-:W-:Y:S05]  /*e2f0*/  BSYNC B0 ;  /* 0x0000000000007941 */ /* 0x000fea0003800000 */
.L_x_2171:
        /* <DEDUP_REMOVED lines=33> */
.L_x_2102:
[----:B------:R-:W-:Y:S05]  /*e510*/  BSYNC B3 ;  /* 0x0000000000037941 */ /* 0x000fea0003800000 */
.L_x_2067:
        /* <DEDUP_REMOVED lines=91> */
.L_x_2174:
        /* <DEDUP_REMOVED lines=10> */
.L_x_2175:
[----:B------:R-:W-:Y:S05]  /*eb70*/  BSYNC B0 ;  /* 0x0000000000007941 */ /* 0x000fea0003800000 */
.L_x_2173:
[----:B------:R-:W-:Y:S04]  /*eb80*/  IADD3 R9, R9, -0x1, RZ ;  /* 0xffffffff09097810 */ /* 0x000fe80007ffe0ff */
[----:B------:R-:W-:Y:S11]  /*eb90*/  ISETP.GT.AND P0, PT, R9, R80, PT ;  /* 0x000000500900720c */ /* 0x000ff60003f04270 */
[----:B------:R-:W-:Y:S02]  /*eba0*/  @!UPT UIADD3 URZ, URZ, URZ, URZ ;  /* 0x0000003f3f3ff290 */ /* 0x000fe4000fffe03f */
[----:B------:R-:W-:Y:S05]  /*ebb0*/  @P0 BRA `(.L_x_2176) ;  /* 0xffffff44009c0947 */ /* 0x000fea000383ffff */
.L_x_2058:
        /* <DEDUP_REMOVED lines=117> */
.L_x_2185:
[----:B------:R-:W-:Y:S05]  /*f310*/  BSYNC B0 ;  /* 0x0000000000007941 */ /* 0x000fea0003800000 */
.L_x_2184:
[----:B-----5:R3:W-:Y:S02]  /*f320*/  STS.128 [R243], R40 ;  /* 0x00000028f3007388 */ /* 0x0207e40000000c00 */
.L_x_2183:
[----:B------:R-:W-:Y:S05]  /*f330*/  BSYNC B1 ;  /* 0x0000000000017941 */ /* 0x000fea0003800000 */
.L_x_2182:
        /* <DEDUP_REMOVED lines=53> */
.L_x_2189:
[----:B------:R-:W-:Y:S05]  /*f690*/  BSYNC B0 ;  /* 0x0000000000007941 */ /* 0x000fea0003800000 */
.L_x_2188:
[----:B-----5:R1:W-:Y:S02]  /*f6a0*/  STS.128 [R243+0x2000], R40 ;  /* 0x00200028f3007388 */ /* 0x0203e40000000c00 */
.L_x_2187:
[----:B------:R-:W-:Y:S05]  /*f6b0*/  BSYNC B1 ;  /* 0x0000000000017941 */ /* 0x000fea0003800000 */
.L_x_2186:
        /* <DEDUP_REMOVED lines=53> */
.L_x_2193:
[----:B------:R-:W-:Y:S05]  /*fa10*/  BSYNC B0 ;  /* 0x0000000000007941 */ /* 0x000fea0003800000 */
.L_x_2192:
[----:B-----5:R3:W-:Y:S02]  /*fa20*/  STS.128 [R243+0x4000], R40 ;  /* 0x00400028f3007388 */ /* 0x0207e40000000c00 */
.L_x_2191:
[----:B------:R-:W-:Y:S05]  /*fa30*/  BSYNC B1 ;  /* 0x0000000000017941 */ /* 0x000fea0003800000 */
.L_x_2190:
        /* <DEDUP_REMOVED lines=51> */
.L_x_2195:
[----:B------:R-:W-:Y:S05]  /*fd70*/  BSYNC B0 ;  /* 0x0000000000007941 */ /* 0x000fea0003800000 */
.L_x_2194:
[----:B-----5:R3:W-:Y:S02]  /*fd80*/  STS.128 [R243+0x6000], R40 ;  /* 0x00600028f3007388 */ /* 0x0207e40000000c00 */
.L_x_2181:
[----:B------:R-:W-:Y:S05]  /*fd90*/  BSYNC B2 ;  /* 0x0000000000027941 */ /* 0x000fea0003800000 */
.L_x_2180:
        /* <DEDUP_REMOVED lines=67> */
.L_x_2201:
[----:B------:R-:W-:Y:S05]  /*101d0*/  BSYNC B0 ;  /* 0x0000000000007941 */ /* 0x000fea0003800000 */
.L_x_2200:
[----:B-----5:R3:W-:Y:S02]  /*101e0*/  STS.128 [R243+0x800], R40 ;  /* 0x00080028f3007388 */ /* 0x0207e40000000c00 */
.L_x_2199:
[----:B------:R-:W-:Y:S05]  /*101f0*/  BSYNC B1 ;  /* 0x0000000000017941 */ /* 0x000fea0003800000 */
.L_x_2198:
        /* <DEDUP_REMOVED lines=54> */
.L_x_2205:
[----:B------:R-:W-:Y:S05]  /*10560*/  BSYNC B0 ;  /* 0x0000000000007941 */ /* 0x000fea0003800000 */
.L_x_2204:
[----:B-----5:R3:W-:Y:S02]  /*10570*/  STS.128 [R243+0x2800], R40 ;  /* 0x00280028f3007388 */ /* 0x0207e40000000c00 */
.L_x_2203:
[----:B------:R-:W-:Y:S05]  /*10580*/  BSYNC B1 ;  /* 0x0000000000017941 */ /* 0x000fea0003800000 */
.L_x_2202:
        /* <DEDUP_REMOVED lines=54> */
.L_x_2209:
[----:B------:R-:W-:Y:S05]  /*108f0*/  BSYNC B0 ;  /* 0x0000000000007941 */ /* 0x000fea0003800000 */
.L_x_2208:
[----:B-----5:R3:W-:Y:S02]  /*10900*/  STS.128 [R243+0x4800], R40 ;  /* 0x00480028f3007388 */ /* 0x0207e40000000c00 */
.L_x_2207:
[----:B------:R-:W-:Y:S05]  /*10910*/  BSYNC B1 ;  /* 0x0000000000017941 */ /* 0x000fea0003800000 */
.L_x_2206:
        /* <DEDUP_REMOVED lines=53> */
.L_x_2211:
[----:B------:R-:W-:Y:S05]  /*10c70*/  BSYNC B0 ;  /* 0x0000000000007941 */ /* 0x000fea0003800000 */
.L_x_2210:
[----:B-----5:R1:W-:Y:S02]  /*10c80*/  STS.128 [R243+0x6800], R36 ;  /* 0x00680024f3007388 */ /* 0x0203e40000000c00 */
.L_x_2197:
[----:B------:R-:W-:Y:S05]  /*10c90*/  BSYNC B2 ;  /* 0x0000000000027941 */ /* 0x000fea0003800000 */
.L_x_2196:
        /* <DEDUP_REMOVED lines=67> */
.L_x_2217:
[----:B------:R-:W-:Y:S05]  /*110d0*/  BSYNC B0 ;  /* 0x0000000000007941 */ /* 0x000fea0003800000 */
.L_x_2216:
[----:B-----5:R3:W-:Y:S02]  /*110e0*/  STS.128 [R243+0x1000], R36 ;  /* 0x00100024f3007388 */ /* 0x0207e40000000c00 */
.L_x_2215:
[----:B------:R-:W-:Y:S05]  /*110f0*/  BSYNC B1 ;  /* 0x0000000000017941 */ /* 0x000fea0003800000 */
.L_x_2214:
        /* <DEDUP_REMOVED lines=53> */
.L_x_2221:
[----:B------:R-:W-:Y:S05]  /*11450*/  BSYNC B0 ;  /* 0x0000000000007941 */ /* 0x000fea0003800000 */
.L_x_2220:
[----:B-----5:R3:W-:Y:S02]  /*11460*/  STS.128 [R243+0x3000], R36 ;  /* 0x00300024f3007388 */ /* 0x0207e40000000c00 */
.L_x_2219:
[----:B------:R-:W-:Y:S05]  /*11470*/  BSYNC B1 ;  /* 0x0000000000017941 */ /* 0x000fea0003800000 */
.L_x_2218:
        /* <DEDUP_REMOVED lines=53> */
.L_x_2225:
[----:B------:R-:W-:Y:S05]  /*117d0*/  BSYNC B0 ;  /* 0x0000000000007941 */ /* 0x000fea0003800000 */
.L_x_2224:
[----:B-----5:R3:W-:Y:S02]  /*117e0*/  STS.128 [R243+0x5000], R36 ;  /* 0x00500024f3007388 */ /* 0x0207e40000000c00 */
.L_x_2223:
[----:B------:R-:W-:Y:S05]  /*117f0*/  BSYNC B1 ;  /* 0x0000000000017941 */ /* 0x000fea0003800000 */
.L_x_2222:
        /* <DEDUP_REMOVED lines=53> */
.L_x_2227:
[----:B------:R-:W-:Y:S05]  /*11b50*/  BSYNC B0 ;  /* 0x0000000000007941 */ /* 0x000fea0003800000 */
.L_x_2226:
[----:B-----5:R3:W-:Y:S02]  /*11b60*/  STS.128 [R243+0x7000], R36 ;  /* 0x00700024f3007388 */ /* 0x0207e40000000c00 */
.L_x_2213:
[----:B------:R-:W-:Y:S05]  /*11b70*/  BSYNC B2 ;  /* 0x0000000000027941 */ /* 0x000fea0003800000 */
.L_x_2212:
        /* <DEDUP_REMOVED lines=67> */
.L_x_2232:
[----:B------:R-:W-:Y:S05]  /*11fb0*/  BSYNC B0 ;  /* 0x0000000000007941 */ /* 0x000fea0003800000 */
.L_x_2231:
[----:B-----5:R1:W-:Y:S02]  /*11fc0*/  STS.128 [R243+0x1800], R20 ;  /* 0x00180014f3007388 */ /* 0x0203e40000000c00 */
.L_x_2230:
[----:B------:R-:W-:Y:S05]  /*11fd0*/  BSYNC B1 ;  /* 0x0000000000017941 */ /* 0x000fea0003800000 */
.L_x_2229:
        /* <DEDUP_REMOVED lines=54> */
.L_x_2236:
[----:B------:R-:W-:Y:S05]  /*12340*/  BSYNC B0 ;  /* 0x0000000000007941 */ /* 0x000fea0003800000 */
.L_x_2235:
[----:B-----5:R1:W-:Y:S02]  /*12350*/  STS.128 [R243+0x3800], R20 ;  /* 0x00380014f3007388 */ /* 0x0203e40000000c00 */
.L_x_2234:
[----:B------:R-:W-:Y:S05]  /*12360*/  BSYNC B1 ;  /* 0x0000000000017941 */ /* 0x000fea0003800000 */
.L_x_2233:
        /* <DEDUP_REMOVED lines=53> */
.L_x_2240:
[----:B------:R-:W-:Y:S05]  /*126c0*/  BSYNC B0 ;  /* 0x0000000000007941 */ /* 0x000fea0003800000 */
.L_x_2239:
[----:B-----5:R1:W-:Y:S02]  /*126d0*/  STS.128 [R243+0x5800], R12 ;  /* 0x0058000cf3007388 */ /* 0x0203e40000000c00 */
.L_x_2238:
[----:B------:R-:W-:Y:S05]  /*126e0*/  BSYNC B1 ;  /* 0x0000000000017941 */ /* 0x000fea0003800000 */
.L_x_2237:
        /* <DEDUP_REMOVED lines=53> */
.L_x_2242:
[----:B------:R-:W-:Y:S05]  /*12a40*/  BSYNC B0 ;  /* 0x0000000000007941 */ /* 0x000fea0003800000 */
.L_x_2241:
[----:B-----5:R2:W-:Y:S01]  /*12a50*/  STS.128 [R243+0x7800], R12 ;  /* 0x0078000cf3007388 */ /* 0x0205e20000000c00 */
[----:B------:R-:W-:Y:S05]  /*12a60*/  BRA `(.L_x_2228) ;  /* 0x0000007000247947 */ /* 0x000fea0003800000 */
.L_x_2179:
        /* <DEDUP_REMOVED lines=99> */
.L_x_2248:
[----:B------:R-:W-:Y:S05]  /*130a0*/  BSYNC B0 ;  /* 0x0000000000007941 */ /* 0x000fea0003800000 */
.L_x_2247:
[----:B-----5:R3:W-:Y:S02]  /*130b0*/  STS.128 [R243], R56 ;  /* 0x00000038f3007388 */ /* 0x0207e40000000c00 */
.L_x_2246:
[----:B------:R-:W-:Y:S05]  /*130c0*/  BSYNC B1 ;  /* 0x0000000000017941 */ /* 0x000fea0003800000 */
.L_x_2245:
        /* <DEDUP_REMOVED lines=97> */
.L_x_2252:
[----:B------:R-:W-:Y:S05]  /*136e0*/  BSYNC B0 ;  /* 0x0000000000007941 */ /* 0x000fea0003800000 */
.L_x_2251:
[----:B-----5:R1:W-:Y:S02]  /*136f0*/  STS.128 [R243+0x2000], R56 ;  /* 0x00200038f3007388 */ /* 0x0203e40000000c00 */
.L_x_2250:
[----:B------:R-:W-:Y:S05]  /*13700*/  BSYNC B1 ;  /* 0x0000000000017941 */ /* 0x000fea0003800000 */
.L_x_2249:
        /* <DEDUP_REMOVED lines=97> */
.L_x_2256:
[----:B------:R-:W-:Y:S05]  /*13d20*/  BSYNC B0 ;  /* 0x0000000000007941 */ /* 0x000fea0003800000 */
.L_x_2255:
[----:B-----5:R3:W-:Y:S02]  /*13d30*/  STS.128 [R243+0x4000], R56 ;  /* 0x00400038f3007388 */ /* 0x0207e40000000c00 */
.L_x_2254:
[----:B------:R-:W-:Y:S05]  /*13d40*/  BSYNC B1 ;  /* 0x0000000000017941 */ /* 0x000fea0003800000 */
.L_x_2253:
        /* <DEDUP_REMOVED lines=96> */
.L_x_2258:
[----:B------:R-:W-:Y:S05]  /*14350*/  BSYNC B0 ;  /* 0x0000000000007941 */ /* 0x000fea0003800000 */
.L_x_2257:
[----:B-----5:R3:W-:Y:S02]  /*14360*/  STS.128 [R243+0x6000], R56 ;  /* 0x00600038f3007388 */ /* 0x0207e40000000c00 */
.L_x_2244:
[----:B------:R-:W-:Y:S05]  /*14370*/  BSYNC B2 ;  /* 0x0000000000027941 */ /* 0x000fea0003800000 */
.L_x_2243:
        /* <DEDUP_REMOVED lines=104> */
.L_x_2264:
[----:B------:R-:W-:Y:S05]  /*14a00*/  BSYNC B0 ;  /* 0x0000000000007941 */ /* 0x000fea0003800000 */
.L_x_2263:
[----:B-----5:R3:W-:Y:S02]  /*14a10*/  STS.128 [R243+0x800], R56 ;  /* 0x00080038f3007388 */ /* 0x0207e40000000c00 */
.L_x_2262:
[----:B------:R-:W-:Y:S05]  /*14a20*/  BSYNC B1 ;  /* 0x0000000000017941 */ /* 0x000fea0003800000 */
.L_x_2261:
        /* <DEDUP_REMOVED lines=100> */
.L_x_2268:
[----:B------:R-:W-:Y:S05]  /*15070*/  BSYNC B0 ;  /* 0x0000000000007941 */ /* 0x000fea0003800000 */
.L_x_2267:
[----:B-----5:R3:W-:Y:S02]  /*15080*/  STS.128 [R243+0x2800], R56 ;  /* 0x00280038f3007388 */ /* 0x0207e40000000c00 */
.L_x_2266:
[----:B------:R-:W-:Y:S05]  /*15090*/  BSYNC B1 ;  /* 0x0000000000017941 */ /* 0x000fea0003800000 */
.L_x_2265:
        /* <DEDUP_REMOVED lines=100> */
.L_x_2272:
[----:B------:R-:W-:Y:S05]  /*156e0*/  BSYNC B0 ;  /* 0x0000000000007941 */ /* 0x000fea0003800000 */
.L_x_2271:
[----:B-----5:R3:W-:Y:S02]  /*156f0*/  STS.128 [R243+0x4800], R56 ;  /* 0x00480038f3007388 */ /* 0x0207e40000000c00 */
.L_x_2270:
[----:B------:R-:W-:Y:S05]  /*15700*/  BSYNC B1 ;  /* 0x0000000000017941 */ /* 0x000fea0003800000 */
.L_x_2269:
        /* <DEDUP_REMOVED lines=98> */
.L_x_2274:
[----:B------:R-:W-:Y:S05]  /*15d30*/  BSYNC B0 ;  /* 0x0000000000007941 */ /* 0x000fea0003800000 */
.L_x_2273:
[----:B-----5:R1:W-:Y:S02]  /*15d40*/  STS.128 [R243+0x6800], R40 ;  /* 0x00680028f3007388 */ /* 0x0203e40000000c00 */
.L_x_2260:
[----:B------:R-:W-:Y:S05]  /*15d50*/  BSYNC B2 ;  /* 0x0000000000027941 */ /* 0x000fea0003800000 */
.L_x_2259:
        /* <DEDUP_REMOVED lines=103> */
.L_x_2280:
[----:B------:R-:W-:Y:S05]  /*163d0*/  BSYNC B0 ;  /* 0x0000000000007941 */ /* 0x000fea0003800000 */
.L_x_2279:
[----:B-----5:R1:W-:Y:S02]  /*163e0*/  STS.128 [R243+0x1000], R40 ;  /* 0x00100028f3007388 */ /* 0x0203e40000000c00 */
.L_x_2278:
[----:B------:R-:W-:Y:S05]  /*163f0*/  BSYNC B1 ;  /* 0x0000000000017941 */ /* 0x000fea0003800000 */
.L_x_2277:
        /* <DEDUP_REMOVED lines=98> */
.L_x_2284:
[----:B------:R-:W-:Y:S05]  /*16a20*/  BSYNC B0 ;  /* 0x0000000000007941 */ /* 0x000fea0003800000 */
.L_x_2283:
[----:B-----5:R1:W-:Y:S02]  /*16a30*/  STS.128 [R243+0x3000], R40 ;  /* 0x00300028f3007388 */ /* 0x0203e40000000c00 */
.L_x_2282:
[----:B------:R-:W-:Y:S05]  /*16a40*/  BSYNC B1 ;  /* 0x0000000000017941 */ /* 0x000fea0003800000 */
.L_x_2281:
        /* <DEDUP_REMOVED lines=98> */
.L_x_2288:
[----:B------:R-:W-:Y:S05]  /*17070*/  BSYNC B0 ;  /* 0x0000000000007941 */ /* 0x000fea0003800000 */
.L_x_2287:
[----:B-----5:R1:W-:Y:S02]  /*17080*/  STS.128 [R243+0x5000], R40 ;  /* 0x00500028f3007388 */ /* 0x0203e40000000c00 */
.L_x_2286:
[----:B------:R-:W-:Y:S05]  /*17090*/  BSYNC B1 ;  /* 0x0000000000017941 */ /* 0x000fea0003800000 */
.L_x_2285:
        /* <DEDUP_REMOVED lines=101> */
.L_x_2290:
[----:B------:R-:W-:Y:S05]  /*176f0*/  BSYNC B0 ;  /* 0x0000000000007941 */ /* 0x000fea0003800000 */
.L_x_2289:
[----:B-----5:R2:W-:Y:S02]  /*17700*/  STS.128 [R243+0x7000], R36 ;  /* 0x00700024f3007388 */ /* 0x0205e40000000c00 */
.L_x_2276:
[----:B------:R-:W-:Y:S05]  /*17710*/  BSYNC B2 ;  /* 0x0000000000027941 */ /* 0x000fea0003800000 */
.L_x_2275:
        /* <DEDUP_REMOVED lines=106> */
.L_x_2294:
[----:B------:R-:W-:Y:S05]  /*17dc0*/  BSYNC B0 ;  /* 0x0000000000007941 */ /* 0x000fea0003800000 */
.L_x_2293:
[----:B-----5:R2:W-:Y:S02]  /*17dd0*/  STS.128 [R243+0x1800], R36 ;  /* 0x00180024f3007388 */ /* 0x0205e40000000c00 */
.L_x_2292:
[----:B------:R-:W-:Y:S05]  /*17de0*/  BSYNC B1 ;  /* 0x0000000000017941 */ /* 0x000fea0003800000 */
.L_x_2291:
        /* <DEDUP_REMOVED lines=100> */
.L_x_2298:
[----:B------:R-:W-:Y:S05]  /*18430*/  BSYNC B0 ;  /* 0x0000000000007941 */ /* 0x000fea0003800000 */
.L_x_2297:
[----:B-----5:R1:W-:Y:S02]  /*18440*/  STS.128 [R243+0x3800], R20 ;  /* 0x00380014f3007388 */ /* 0x0203e40000000c00 */
.L_x_2296:
[----:B------:R-:W-:Y:S05]  /*18450*/  BSYNC B1 ;  /* 0x0000000000017941 */ /* 0x000fea0003800000 */
.L_x_2295:
        /* <DEDUP_REMOVED lines=103> */
.L_x_2302:
[----:B------:R-:W-:Y:S05]  /*18ad0*/  BSYNC B0 ;  /* 0x0000000000007941 */ /* 0x000fea0003800000 */
.L_x_2301:
[----:B-----5:R1:W-:Y:S02]  /*18ae0*/  STS.128 [R243+0x5800], R20 ;  /* 0x00580014f3007388 */ /* 0x0203e40000000c00 */
.L_x_2300:
[----:B------:R-:W-:Y:S05]  /*18af0*/  BSYNC B1 ;  /* 0x0000000000017941 */ /* 0x000fea0003800000 */
.L_x_2299:
        /* <DEDUP_REMOVED lines=104> */
.L_x_2304:
[----:B------:R-:W-:Y:S05]  /*19180*/  BSYNC B0 ;  /* 0x0000000000007941 */ /* 0x000fea0003800000 */
.L_x_2303:
[----:B-----5:R1:W-:Y:S01]  /*19190*/  STS.128 [R243+0x7800], R12 ;  /* 0x0078000cf3007388 */ /* 0x0203e20000000c00 */
[----:B------:R-:W-:Y:S05]  /*191a0*/  BRA `(.L_x_2228) ;  /* 0x0000000800547947 */ /* 0x000fea0003800000 */
.L_x_2178:
        /* <DEDUP_REMOVED lines=42> */
.L_x_2306:
[----:B------:R-:W-:Y:S05]  /*19450*/  BSYNC B0 ;  /* 0x0000000000007941 */ /* 0x000fea0003800000 */
.L_x_2305:
        /* <DEDUP_REMOVED lines=35> */
.L_x_2308:
[----:B------:R-:W-:Y:S05]  /*19690*/  BSYNC B0 ;  /* 0x0000000000007941 */ /* 0x000fea0003800000 */
.L_x_2307:
        /* <DEDUP_REMOVED lines=34> */
.L_x_2310:
[----:B------:R-:W-:Y:S05]  /*198c0*/  BSYNC B0 ;  /* 0x0000000000007941 */ /* 0x000fea0003800000 */
.L_x_2309:
        /* <DEDUP_REMOVED lines=35> */
.L_x_2228:
[----:B------:R-:W-:Y:S05]  /*19b00*/  BSYNC B3 ;  /* 0x0000000000037941 */ /* 0x000fea0003800000 */
.L_x_2177:
        /* <DEDUP_REMOVED lines=42> */
.L_x_2312:
[----:B------:R-:W-:Y:S05]  /*19db0*/  BSYNC B0 ;  /* 0x0000000000007941 */ /* 0x000fea0003800000 */
.L_x_2311:
        /* <DEDUP_REMOVED lines=37> */
.L_x_2314:
[----:B------:R-:W-:Y:S05]  /*1a010*/  BSYNC B0 ;  /* 0x0000000000007941 */ /* 0x000fea0003800000 */
.L_x_2313:
        /* <DEDUP_REMOVED lines=39> */
.L_x_2316:
[----:B------:R-:W-:Y:S05]  /*1a290*/  BSYNC B0 ;  /* 0x0000000000007941 */ /* 0x000fea0003800000 */
.L_x_2315:
        /* <DEDUP_REMOVED lines=42> */
.L_x_2318:
[----:B------:R-:W-:Y:S05]  /*1a540*/  BSYNC B0 ;  /* 0x0000000000007941 */ /* 0x000fea0003800000 */
.L_x_2317:
        /* <DEDUP_REMOVED lines=54> */
.L_x_2320:
[----:B------:R-:W-:Y:S05]  /*1a8b0*/  BSYNC B0 ;  /* 0x0000000000007941 */ /* 0x000fea0003800000 */
.L_x_2319:
        /* <DEDUP_REMOVED lines=39> */
.L_x_2322:
[----:B------:R-:W-:Y:S05]  /*1ab30*/  BSYNC B0 ;  /* 0x0000000000007941 */ /* 0x000fea0003800000 */
.L_x_2321:
        /* <DEDUP_REMOVED lines=41> */
.L_x_2324:
[----:B------:R-:W-:Y:S05]  /*1add0*/  BSYNC B0 ;  /* 0x0000000000007941 */ /* 0x000fea0003800000 */
.L_x_2323:
        /* <DEDUP_REMOVED lines=53> */
.L_x_2326:
[----:B------:R-:W-:Y:S05]  /*1b130*/  BSYNC B0 ;  /* 0x0000000000007941 */ /* 0x000fea0003800000 */
.L_x_2325:
[----:B------:R-:W-:Y:S01]  /*1b140*/  LDSM.16.M88.4 R60, [R226] ;  /* 0x00000000e23c783b */ /* 0x000fe20000000200 */
[----:B------:R-:W-:Y:S01]  /*1b150*/  R2P PR, R54, 0x6 ;  /* 0x0000000636007804 */ /* 0x000fe20000000000 */
[----:B------:R-:W-:Y:S01]  /*1b160*/  IMAD R222, R33, 0x2, R226 ;  /* 0x0000000221de7824 */ /* 0x000fe200078e02e2 */
[C---:B------:R-:W-:Y:S01]  /*1b170*/  IADD3 R0, R225.reuse, 0x8000, RZ ;  /* 0x00008000e1007810 */ /* 0x040fe20007ffe0ff */
[----:B--2---:R-:W2:Y:S01]  /*1b180*/  LDSM.16.M88.4 R28, [R225+0x8000] ;  /* 0x00800000e11c783b */ /* 0x004ea20000000200 */
[----:B------:R-:W-:Y:S02]  /*1b190*/  IADD3 R223, R225, 0x8020, RZ ;  /* 0x00008020e1df7810 */ /* 0x000fe40007ffe0ff */
[----:B------:R-:W-:Y:S01]  /*1b1a0*/  LEA R224, R34, R226, 0x1 ;  /* 0x000000e222e07211 */ /* 0x000fe200078e08ff */
[----:B------:R-:W4:Y:S03]  /*1b1b0*/  LDSM.16.M88.4 R76, [R225+0x8800] ;  /* 0x00880000e14c783b */ /* 0x000f260000000200 */
[----:B------:R-:W-:Y:S01]  /*1b1c0*/  LEA R221, R33, R224, 0x1 ;  /* 0x000000e021dd7211 */ /* 0x000fe200078e08ff */
[----:B------:R-:W-:Y:S02]  /*1b1d0*/  LDSM.16.M88.4 R20, [R224] ;  /* 0x00000000e014783b */ /* 0x000fe40000000200 */
[----:B------:R-:W-:-:S02]  /*1b1e0*/  @P1 IADD3 R223, R0, -0x20, RZ ;  /* 0xffffffe000df1810 */ /* 0x000fc40007ffe0ff */
[----:B------:R-:W4:Y:S01]  /*1b1f0*/  LDSM.16.M88.4 R68, [R225+0x9000] ;  /* 0x00900000e144783b */ /* 0x000f220000000200 */
[----:B------:R-:W-:-:S03]  /*1b200*/  MOV R0, 0x40 ;  /* 0x0000004000007802 */ /* 0x000fc60000000f00 */
[----:B------:R-:W4:Y:S01]  /*1b210*/  LDSM.16.M88.4 R100, [R223] ;  /* 0x00000000df64783b */ /* 0x000f220000000200 */
[----:B------:R-:W-:-:S03]  /*1b220*/  SEL R0, R0, 0xffffffc0, !P2 ;  /* 0xffffffc000007807 */ /* 0x000fc60005000000 */
[----:B-1-3--:R-:W1:Y:S01]  /*1b230*/  LDSM.16.M88.4 R8, [R225+0x9800] ;  /* 0x00980000e108783b */ /* 0x00ae620000000200 */
[----:B------:R-:W-:Y:S02]  /*1b240*/  IADD3 R220, R225, R0, RZ ;  /* 0x00000000e1dc7210 */ /* 0x000fe40007ffe0ff */
[----:B------:R-:W-:Y:S01]  /*1b250*/  IADD3 R216, R0, R223, RZ ;  /* 0x000000df00d87210 */ /* 0x000fe20007ffe0ff */
[----:B------:R-:W-:Y:S04]  /*1b260*/  LDSM.16.M88.4 R92, [R222] ;  /* 0x00000000de5c783b */ /* 0x000fe80000000200 */
[----:B------:R-:W3:Y:S04]  /*1b270*/  LDSM.16.M88.4 R64, [R220+0x8000] ;  /* 0x00800000dc40783b */ /* 0x000ee80000000200 */
[----:B------:R-:W3:Y:S04]  /*1b280*/  LDSM.16.M88.4 R80, [R223+0x800] ;  /* 0x00080000df50783b */ /* 0x000ee80000000200 */
[----:B------:R-:W3:Y:S01]  /*1b290*/  LDSM.16.M88.4 R36, [R223+0x1000] ;  /* 0x00100000df24783b */ /* 0x000ee20000000200 */
[C---:B--2---:R-:W-:Y:S03]  /*1b2a0*/  HMMA.16816.F32 R12, R60.reuse, R28, RZ ;  /* 0x0000001c3c0c723c */ /* 0x044fe600000018ff */
[----:B------:R-:W2:Y:S04]  /*1b2b0*/  LDSM.16.M88.4 R88, [R223+0x1800] ;  /* 0x00180000df58783b */ /* 0x000ea80000000200 */
[----:B------:R-:W-:Y:S01]  /*1b2c0*/  LDSM.16.M88.4 R40, [R216] ;  /* 0x00000000d828783b */ /* 0x000fe20000000200 */
[C---:B----4-:R-:W-:Y:S03]  /*1b2d0*/  HMMA.16816.F32 R56, R60.reuse, R76, RZ ;  /* 0x0000004c3c38723c */ /* 0x050fe600000018ff */
[----:B------:R-:W-:Y:S03]  /*1b2e0*/  LDSM.16.M88.4 R24, [R220+0x8800] ;  /* 0x00880000dc18783b */ /* 0x000fe60000000200 */
[C---:B------:R-:W-:Y:S01]  /*1b2f0*/  HMMA.16816.F32 R72, R60.reuse, R68, RZ ;  /* 0x000000443c48723c */ /* 0x040fe200000018ff */
[----:B------:R-:W-:Y:S04]  /*1b300*/  LDSM.16.M88.4 R4, [R220+0x9000] ;  /* 0x00900000dc04783b */ /* 0x000fe80000000200 */
[----:B------:R-:W-:Y:S01]  /*1b310*/  LDSM.16.M88.4 R84, [R220+0x9800] ;  /* 0x00980000dc54783b */ /* 0x000fe20000000200 */
[----:B------:R-:W-:Y:S03]  /*1b320*/  HMMA.16816.F32 R28, R60, R30, RZ ;  /* 0x0000001e3c1c723c */ /* 0x000fe600000018ff */
[----:B------:R-:W-:Y:S03]  /*1b330*/  LDSM.16.M88.4 R104, [R225+0xa000] ;  /* 0x00a00000e168783b */ /* 0x000fe60000000200 */
[----:B------:R-:W-:Y:S01]  /*1b340*/  HMMA.16816.F32 R12, R20, R100, R12 ;  /* 0x00000064140c723c */ /* 0x000fe2000000180c */
[----:B------:R-:W4:Y:S04]  /*1b350*/  LD.E R16, desc[UR6][R18.64+0x18c] ;  /* 0x00018c0612107980 */ /* 0x000f28000c101900 */
[----:B------:R-:W-:Y:S01]  /*1b360*/  LDSM.16.M88.4 R112, [R223+0x6000] ;  /* 0x00600000df70783b */ /* 0x000fe20000000200 */
[C---:B------:R-:W-:Y:S03]  /*1b370*/  HMMA.16816.F32 R76, R60.reuse, R78, RZ ;  /* 0x0000004e3c4c723c */ /* 0x040fe600000018ff */
[----:B------:R-:W-:Y:S03]  /*1b380*/  LDSM.16.M88.4 R108, [R220+0xd000] ;  /* 0x00d00000dc6c783b */ /* 0x000fe60000000200 */
[C---:B------:R-:W-:Y:S01]  /*1b390*/  HMMA.16816.F32 R68, R60.reuse, R70, RZ ;  /* 0x000000463c44723c */ /* 0x040fe200000018ff */
[----:B------:R-:W-:Y:S04]  /*1b3a0*/  LDSM.16.M88.4 R116, [R216+0x4800] ;  /* 0x00480000d874783b */ /* 0x000fe80000000200 */
[----:B------:R-:W0:Y:S01]  /*1b3b0*/  LDGDEPBAR ;  /* 0x00000000000079af */ /* 0x000e220000000000 */
[C---:B-1----:R-:W-:Y:S06]  /*1b3c0*/  HMMA.16816.F32 R96, R60.reuse, R8, RZ ;  /* 0x000000083c60723c */ /* 0x042fec00000018ff */
[----:B------:R-:W-:Y:S01]  /*1b3d0*/  HMMA.16816.F32 R60, R60, R10, RZ ;  /* 0x0000000a3c3c723c */ /* 0x000fe200000018ff */
[----:B------:R-:W1:Y:S05]  /*1b3e0*/  LDSM.16.M88.4 R8, [R221] ;  /* 0x00000000dd08783b */ /* 0x000e6a0000000200 */
        /* <DEDUP_REMOVED lines=9> */
[C---:B--2---:R-:W-:Y:S06]  /*1b480*/  HMMA.16816.F32 R96, R20.reuse, R88, R96 ;  /* 0x000000581460723c */ /* 0x044fec0000001860 */
[----:B------:R-:W-:Y:S01]  /*1b490*/  HMMA.16816.F32 R20, R20, R90, R60 ;  /* 0x0000005a1414723c */ /* 0x000fe2000000183c */
[----:B------:R-:W2:Y:S04]  /*1b4a0*/  LDSM.16.M88.4 R60, [R226+0x2000] ;  /* 0x00200000e23c783b */ /* 0x000ea80000000200 */
[----:B------:R-:W-:Y:S01]  /*1b4b0*/  LDSM.16.M88.4 R88, [R222+0x2000] ;  /* 0x00200000de58783b */ /* 0x000fe20000000200 */
[----:B-1----:R-:W-:Y:S06]  /*1b4c0*/  HMMA.16816.F32 R12, R8, R40, R12 ;  /* 0x00000028080c723c */ /* 0x002fec000000180c */
        /* <DEDUP_REMOVED lines=11> */
[----:B------:R-:W-:Y:S01]  /*1b580*/  LDSM.16.M88.4 R84, [R225+0xb800] ;  /* 0x00b80000e154783b */ /* 0x000fe20000000200 */
[----:B--2---:R-:W-:Y:S06]  /*1b590*/  HMMA.16816.F32 R12, R60, R104, R12 ;  /* 0x000000683c0c723c */ /* 0x004fec000000180c */
[C---:B------:R-:W-:Y:S01]  /*1b5a0*/  HMMA.16816.F32 R28, R8.reuse, R42, R28 ;  /* 0x0000002a081c723c */ /* 0x040fe2000000181c */
[----:B------:R-:W-:Y:S05]  /*1b5b0*/  LDSM.16.M88.4 R40, [R223+0x2800] ;  /* 0x00280000df28783b */ /* 0x000fea0000000200 */
[C---:B------:R-:W-:Y:S06]  /*1b5c0*/  HMMA.16816.F32 R72, R8.reuse, R80, R72 ;  /* 0x000000500848723c */ /* 0x040fec0000001848 */
[C---:B------:R-:W-:Y:S01]  /*1b5d0*/  HMMA.16816.F32 R68, R8.reuse, R82, R68 ;  /* 0x000000520844723c */ /* 0x040fe20000001844 */
[----:B------:R-:W2:Y:S05]  /*1b5e0*/  LDSM.16.M88.4 R80, [R220+0xa000] ;  /* 0x00a00000dc50783b */ /* 0x000eaa0000000200 */
        /* <DEDUP_REMOVED lines=13> */
[C---:B------:R-:W-:Y:S06]  /*1b6c0*/  HMMA.16816.F32 R56, R60.reuse, R4, R56 ;  /* 0x000000043c38723c */ /* 0x040fec0000001838 */
[----:B------:R-:W-:Y:S01]  /*1b6d0*/  HMMA.16816.F32 R76, R60, R6, R76 ;  /* 0x000000063c4c723c */ /* 0x000fe2000000184c */
[----:B------:R-:W1:Y:S05]  /*1b6e0*/  LDSM.16.M88.4 R4, [R220+0xb000] ;  /* 0x00b00000dc04783b */ /* 0x000e6a0000000200 */
[----:B--2---:R-:W-:Y:S06]  /*1b6f0*/  HMMA.16816.F32 R12, R88, R80, R12 ;  /* 0x00000050580c723c */ /* 0x004fec000000180c */
        /* <DEDUP_REMOVED lines=24> */
[----:B------:R-:W4:Y:S05]  /*1b880*/  LDSM.16.M88.4 R8, [R225+0xc800] ;  /* 0x00c80000e108783b */ /* 0x000f2a0000000200 */
        /* <DEDUP_REMOVED lines=16> */
[----:B------:R-:W1:Y:S04]  /*1b990*/  LDSM.16.M88.4 R24, [R216+0x4000] ;  /* 0x00400000d818783b */ /* 0x000e680000000200 */
[----:B------:R-:W-:Y:S01]  /*1b9a0*/  LDSM.16.M88.4 R80, [R220+0xc800] ;  /* 0x00c80000dc50783b */ /* 0x000fe20000000200 */
[C---:B------:R-:W-:Y:S03]  /*1b9b0*/  HMMA.16816.F32 R28, R36.reuse, R86, R28 ;  /* 0x00000056241c723c */ /* 0x040fe6000000181c */
[----:B------:R-:W-:Y:S03]  /*1b9c0*/  LDSM.16.M88.4 R84, [R216+0x5000] ;  /* 0x00500000d854783b */ /* 0x000fe60000000200 */
[C---:B----4-:R-:W-:Y:S06]  /*1b9d0*/  HMMA.16816.F32 R56, R36.reuse, R8, R56 ;  /* 0x000000082438723c */ /* 0x050fec0000001838 */
[----:B------:R-:W-:Y:S01]  /*1b9e0*/  HMMA.16816.F32 R76, R36, R10, R76 ;  /* 0x0000000a244c723c */ /* 0x000fe2000000184c */
[----:B------:R-:W4:Y:S05]  /*1b9f0*/  LDSM.16.M88.4 R8, [R223+0x4800] ;  /* 0x00480000df08783b */ /* 0x000f2a0000000200 */
[----:B--2---:R-:W-:Y:S06]  /*1ba00*/  HMMA.16816.F32 R12, R104, R40, R12 ;  /* 0x00000028680c723c */ /* 0x004fec000000180c */
[C---:B------:R-:W-:Y:S06]  /*1ba10*/  HMMA.16816.F32 R72, R36.reuse, R20, R72 ;  /* 0x000000142448723c */ /* 0x040fec0000001848 */
[C---:B------:R-:W-:Y:S01]  /*1ba20*/  HMMA.16816.F32 R68, R36.reuse, R22, R68 ;  /* 0x000000162444723c */ /* 0x040fe20000001844 */
[----:B------:R-:W2:Y:S05]  /*1ba30*/  LDSM.16.M88.4 R20, [R223+0x5000] ;  /* 0x00500000df14783b */ /* 0x000eaa0000000200 */
[----:B---3--:R-:W-:Y:S06]  /*1ba40*/  HMMA.16816.F32 R96, R36, R60, R96 ;  /* 0x0000003c2460723c */ /* 0x008fec0000001860 */
[----:B------:R-:W-:Y:S01]  /*1ba50*/  HMMA.16816.F32 R28, R4, R66, R28 ;  /* 0x00000042041c723c */ /* 0x000fe2000000181c */
[----:B------:R-:W-:Y:S05]  /*1ba60*/  LDSM.16.M88.4 R64, [R226+0x6000] ;  /* 0x00600000e240783b */ /* 0x000fea0000000200 */
[----:B------:R-:W-:Y:S01]  /*1ba70*/  HMMA.16816.F32 R92, R36, R62, R92 ;  /* 0x0000003e245c723c */ /* 0x000fe2000000185c */
[----:B------:R-:W3:Y:S04]  /*1ba80*/  LDSM.16.M88.4 R36, [R225+0xe000] ;  /* 0x00e00000e124783b */ /* 0x000ee80000000200 */
[----:B------:R-:W-:Y:S01]  /*1ba90*/  LDSM.16.M88.4 R60, [R225+0xe800] ;  /* 0x00e80000e13c783b */ /* 0x000fe20000000200 */
[----:B-1----:R-:W-:Y:S06]  /*1baa0*/  HMMA.16816.F32 R12, R88, R24, R12 ;  /* 0x00000018580c723c */ /* 0x002fec000000180c */
[----:B----4-:R-:W-:Y:S06]  /*1bab0*/  HMMA.16816.F32 R56, R4, R8, R56 ;  /* 0x000000080438723c */ /* 0x010fec0000001838 */
[----:B------:R-:W-:Y:S01]  /*1bac0*/  HMMA.16816.F32 R28, R104, R42, R28 ;  /* 0x0000002a681c723c */ /* 0x000fe2000000181c */
[----:B------:R-:W1:Y:S05]  /*1bad0*/  LDSM.16.M88.4 R40, [R224+0x6000] ;  /* 0x00600000e028783b */ /* 0x000e6a0000000200 */
[C---:B------:R-:W-:Y:S01]  /*1bae0*/  HMMA.16816.F32 R76, R4.reuse, R10, R76 ;  /* 0x0000000a044c723c */ /* 0x040fe2000000184c */
[----:B------:R-:W4:Y:S05]  /*1baf0*/  LDSM.16.M88.4 R8, [R223+0x5800] ;  /* 0x00580000df08783b */ /* 0x000f2a0000000200 */
[----:B--2---:R-:W-:Y:S06]  /*1bb00*/  HMMA.16816.F32 R72, R4, R20, R72 ;  /* 0x000000140448723c */ /* 0x004fec0000001848 */
[----:B---3--:R-:W-:Y:S06]  /*1bb10*/  HMMA.16816.F32 R12, R64, R36, R12 ;  /* 0x00000024400c723c */ /* 0x008fec000000180c */
[----:B------:R-:W-:Y:S01]  /*1bb20*/  HMMA.16816.F32 R28, R88, R26, R28 ;  /* 0x0000001a581c723c */ /* 0x000fe2000000181c */
[----:B------:R-:W-:Y:S05]  /*1bb30*/  LDSM.16.M88.4 R24, [R222+0x6000] ;  /* 0x00600000de18783b */ /* 0x000fea0000000200 */
[----:B------:R-:W-:Y:S01]  /*1bb40*/  HMMA.16816.F32 R68, R4, R22, R68 ;  /* 0x000000160444723c */ /* 0x000fe20000001844 */
[----:B------:R-:W2:Y:S11]  /*1bb50*/  LDSM.16.M88.4 R20, [R220+0xe000] ;  /* 0x00e00000dc14783b */ /* 0x000eb60000000200 */
[----:B-1----:R-:W-:Y:S06]  /*1bb60*/  HMMA.16816.F32 R12, R40, R112, R12 ;  /* 0x00000070280c723c */ /* 0x002fec000000180c */
[C---:B----4-:R-:W-:Y:S06]  /*1bb70*/  HMMA.16816.F32 R96, R4.reuse, R8, R96 ;  /* 0x000000080460723c */ /* 0x050fec0000001860 */
[----:B------:R-:W-:Y:S01]  /*1bb80*/  HMMA.16816.F32 R92, R4, R10, R92 ;  /* 0x0000000a045c723c */ /* 0x000fe2000000185c */
[----:B------:R-:W-:Y:S04]  /*1bb90*/  LDSM.16.M88.4 R8, [R221+0x6000] ;  /* 0x00600000dd08783b */ /* 0x000fe80000000200 */
[----:B------:R-:W1:Y:S01]  /*1bba0*/  LDSM.16.M88.4 R4, [R216+0x6000] ;  /* 0x00600000d804783b */ /* 0x000e620000000200 */
[C---:B------:R-:W-:Y:S06]  /*1bbb0*/  HMMA.16816.F32 R56, R104.reuse, R80, R56 ;  /* 0x000000506838723c */ /* 0x040fec0000001838 */
[----:B------:R-:W-:Y:S01]  /*1bbc0*/  HMMA.16816.F32 R76, R104, R82, R76 ;  /* 0x00000052684c723c */ /* 0x000fe2000000184c */
[----:B------:R-:W3:Y:S05]  /*1bbd0*/  LDSM.16.M88.4 R80, [R216+0x5800] ;  /* 0x00580000d850783b */ /* 0x000eea0000000200 */
[----:B------:R-:W-:Y:S01]  /*1bbe0*/  HMMA.16816.F32 R28, R64, R38, R28 ;  /* 0x00000026401c723c */ /* 0x000fe2000000181c */
[----:B------:R-:W-:Y:S05]  /*1bbf0*/  LDSM.16.M88.4 R36, [R223+0x6800] ;  /* 0x00680000df24783b */ /* 0x000fea0000000200 */
[----:B--2---:R-:W-:Y:S06]  /*1bc00*/  HMMA.16816.F32 R12, R24, R20, R12 ;  /* 0x00000014180c723c */ /* 0x004fec000000180c */
[C---:B------:R-:W-:Y:S06]  /*1bc10*/  HMMA.16816.F32 R96, R104.reuse, R100, R96 ;  /* 0x000000646860723c */ /* 0x040fec0000001860 */
[C---:B------:R-:W-:Y:S06]  /*1bc20*/  HMMA.16816.F32 R72, R104.reuse, R108, R72 ;  /* 0x0000006c6848723c */ /* 0x040fec0000001848 */
[C---:B------:R-:W-:Y:S01]  /*1bc30*/  HMMA.16816.F32 R68, R104.reuse, R110, R68 ;  /* 0x0000006e6844723c */ /* 0x040fe20000001844 */
[----:B------:R-:W2:Y:S05]  /*1bc40*/  LDSM.16.M88.4 R108, [R225+0xf000] ;  /* 0x00f00000e16c783b */ /* 0x000eaa0000000200 */
[----:B------:R-:W-:Y:S01]  /*1bc50*/  HMMA.16816.F32 R100, R104, R102, R92 ;  /* 0x000000666864723c */ /* 0x000fe2000000185c */
[----:B------:R-:W-:Y:S05]  /*1bc60*/  LDSM.16.M88.4 R92, [R220+0xe800] ;  /* 0x00e80000dc5c783b */ /* 0x000fea0000000200 */
[----:B------:R-:W-:Y:S06]  /*1bc70*/  HMMA.16816.F32 R28, R40, R114, R28 ;  /* 0x00000072281c723c */ /* 0x000fec000000181c */
[----:B-1----:R-:W-:Y:S06]  /*1bc80*/  HMMA.16816.F32 R12, R8, R4, R12 ;  /* 0x00000004080c723c */ /* 0x002fec000000180c */
[C---:B------:R-:W-:Y:S06]  /*1bc90*/  HMMA.16816.F32 R72, R88.reuse, R84, R72 ;  /* 0x000000545848723c */ /* 0x040fec0000001848 */
[C---:B------:R-:W-:Y:S06]  /*1bca0*/  HMMA.16816.F32 R68, R88.reuse, R86, R68 ;  /* 0x000000565844723c */ /* 0x040fec0000001844 */
[C---:B---3--:R-:W-:Y:S06]  /*1bcb0*/  HMMA.16816.F32 R96, R88.reuse, R80, R96 ;  /* 0x000000505860723c */ /* 0x048fec0000001860 */
[----:B------:R-:W-:Y:S01]  /*1bcc0*/  HMMA.16816.F32 R100, R88, R82, R100 ;  /* 0x000000525864723c */ /* 0x000fe20000001864 */
[----:B------:R-:W1:Y:S05]  /*1bcd0*/  LDSM.16.M88.4 R80, [R225+0xf800] ;  /* 0x00f80000e150783b */ /* 0x000e6a0000000200 */
[----:B------:R-:W-:Y:S01]  /*1bce0*/  HMMA.16816.F32 R28, R24, R22, R28 ;  /* 0x00000016181c723c */ /* 0x000fe2000000181c */
[----:B------:R-:W3:Y:S01]  /*1bcf0*/  LDSM.16.M88.4 R20, [R223+0x7000] ;  /* 0x00700000df14783b */ /* 0x000ee20000000200 */
[-C--:B------:R-:W-:Y:S01]  /*1bd00*/  FMUL.FTZ R12, R12, R16.reuse ;  /* 0x000000100c0c7220 */ /* 0x080fe20000410000 */
[-C--:B------:R-:W-:Y:S01]  /*1bd10*/  FMUL.FTZ R13, R13, R16.reuse ;  /* 0x000000100d0d7220 */ /* 0x080fe20000410000 */
[----:B------:R-:W-:-:S02]  /*1bd20*/  FMUL.FTZ R14, R14, R16 ;  /* 0x000000100e0e7220 */ /* 0x000fc40000410000 */
[C---:B------:R-:W-:Y:S06]  /*1bd30*/  HMMA.16816.F32 R56, R88.reuse, R116, R56 ;  /* 0x000000745838723c */ /* 0x040fec0000001838 */
[----:B------:R-:W-:Y:S01]  /*1bd40*/  HMMA.16816.F32 R76, R88, R118, R76 ;  /* 0x00000076584c723c */ /* 0x000fe2000000184c */
[----:B------:R-:W4:Y:S01]  /*1bd50*/  MUFU.TANH R17, R12 ;  /* 0x0000000c00117308 */ /* 0x000f220000002400 */
[----:B------:R-:W-:-:S04]  /*1bd60*/  FMUL.FTZ R46, R15, R16 ;  /* 0x000000100f2e7220 */ /* 0x000fc80000410000 */
[C---:B--2---:R-:W-:Y:S03]  /*1bd70*/  HMMA.16816.F32 R72, R64.reuse, R108, R72 ;  /* 0x0000006c4048723c */ /* 0x044fe60000001848 */
[----:B------:R-:W2:Y:S03]  /*1bd80*/  MUFU.TANH R44, R13 ;  /* 0x0000000d002c7308 */ /* 0x000ea60000002400 */
[----:B------:R-:W-:Y:S05]  /*1bd90*/  HMMA.16816.F32 R68, R64, R110, R68 ;  /* 0x0000006e4044723c */ /* 0x000fea0000001844 */
[----:B------:R4:W1:Y:S01]  /*1bda0*/  MUFU.TANH R32, R14 ;  /* 0x0000000e00207308 */ /* 0x0008620000002400 */
[----:B------:R-:W-:Y:S01]  /*1bdb0*/  HMMA.16816.F32 R28, R8, R6, R28 ;  /* 0x00000006081c723c */ /* 0x000fe2000000181c */
[----:B------:R-:W-:Y:S04]  /*1bdc0*/  LDSM.16.M88.4 R4, [R220+0xf000] ;  /* 0x00f00000dc04783b */ /* 0x000fe80000000200 */
[----:B----4-:R-:W4:Y:S01]  /*1bdd0*/  LDSM.16.M88.4 R12, [R223+0x7800] ;  /* 0x00780000df0c783b */ /* 0x010f220000000200 */
[C---:B------:R-:W-:Y:S06]  /*1bde0*/  HMMA.16816.F32 R56, R64.reuse, R60, R56 ;  /* 0x0000003c4038723c */ /* 0x040fec0000001838 */
[C---:B------:R-:W-:Y:S01]  /*1bdf0*/  HMMA.16816.F32 R76, R64.reuse, R62, R76 ;  /* 0x0000003e404c723c */ /* 0x040fe2000000184c */
[----:B------:R-:W-:Y:S05]  /*1be00*/  LDSM.16.M88.4 R60, [R216+0x6800] ;  /* 0x00680000d83c783b */ /* 0x000fea0000000200 */
[C---:B-1----:R-:W-:Y:S06]  /*1be10*/  HMMA.16816.F32 R100, R64.reuse, R82, R100 ;  /* 0x000000524064723c */ /* 0x042fec0000001864 */
[----:B------:R-:W-:Y:S06]  /*1be20*/  HMMA.16816.F32 R96, R64, R80, R96 ;  /* 0x000000504060723c */ /* 0x000fec0000001860 */
[C---:B---3--:R-:W-:Y:S06]  /*1be30*/  HMMA.16816.F32 R72, R40.reuse, R20, R72 ;  /* 0x000000142848723c */ /* 0x048fec0000001848 */
[C---:B------:R-:W-:Y:S01]  /*1be40*/  HMMA.16816.F32 R68, R40.reuse, R22, R68 ;  /* 0x000000162844723c */ /* 0x040fe20000001844 */
[----:B------:R-:W1:Y:S05]  /*1be50*/  LDSM.16.M88.4 R20, [R220+0xf800] ;  /* 0x00f80000dc14783b */ /* 0x000e6a0000000200 */
[C---:B------:R-:W-:Y:S06]  /*1be60*/  HMMA.16816.F32 R56, R40.reuse, R36, R56 ;  /* 0x000000242838723c */ /* 0x040fec0000001838 */
[C---:B------:R-:W-:Y:S01]  /*1be70*/  HMMA.16816.F32 R76, R40.reuse, R38, R76 ;  /* 0x00000026284c723c */ /* 0x040fe2000000184c */
[----:B------:R-:W-:Y:S05]  /*1be80*/  LDSM.16.M88.4 R36, [R216+0x7000] ;  /* 0x00700000d824783b */ /* 0x000fea0000000200 */
[C---:B----4-:R-:W-:Y:S06]  /*1be90*/  HMMA.16816.F32 R100, R40.reuse, R14, R100 ;  /* 0x0000000e2864723c */ /* 0x050fec0000001864 */
[----:B------:R-:W-:Y:S06]  /*1bea0*/  HMMA.16816.F32 R96, R40, R12, R96 ;  /* 0x0000000c2860723c */ /* 0x000fec0000001860 */
[C---:B------:R-:W-:Y:S06]  /*1beb0*/  HMMA.16816.F32 R72, R24.reuse, R4, R72 ;  /* 0x000000041848723c */ /* 0x040fec0000001848 */
[C---:B------:R-:W-:Y:S01]  /*1bec0*/  HMMA.16816.F32 R68, R24.reuse, R6, R68 ;  /* 0x000000061844723c */ /* 0x040fe20000001844 */
[----:B------:R-:W3:Y:S01]  /*1bed0*/  LDSM.16.M88.4 R4, [R216+0x7800] ;  /* 0x00780000d804783b */ /* 0x000ee20000000200 */
[----:B------:R-:W-:Y:S01]  /*1bee0*/  SHF.R.S32.HI R0, RZ, 0x1f, R50 ;  /* 0x0000001fff007819 */ /* 0x000fe20000011432 */
[-C--:B------:R-:W-:Y:S01]  /*1bef0*/  FMUL.FTZ R28, R28, R16.reuse ;  /* 0x000000101c1c7220 */ /* 0x080fe20000410000 */
[-C--:B------:R-:W-:Y:S01]  /*1bf00*/  FMUL.FTZ R30, R30, R16.reuse ;  /* 0x000000101e1e7220 */ /* 0x080fe20000410000 */
[-C--:B------:R-:W-:Y:S01]  /*1bf10*/  FMUL.FTZ R31, R31, R16.reuse ;  /* 0x000000101f1f7220 */ /* 0x080fe20000410000 */
[C---:B------:R-:W-:Y:S06]  /*1bf20*/  HMMA.16816.F32 R56, R24.reuse, R92, R56 ;  /* 0x0000005c1838723c */ /* 0x040fec0000001838 */
[C---:B------:R-:W-:Y:S06]  /*1bf30*/  HMMA.16816.F32 R76, R24.reuse, R94, R76 ;  /* 0x0000005e184c723c */ /* 0x040fec000000184c */
[----:B-1----:R-:W-:Y:S01]  /*1bf40*/  HMMA.16816.F32 R100, R24, R22, R100 ;  /* 0x000000161864723c */ /* 0x002fe20000001864 */
[----:B------:R-:W-:Y:S01]  /*1bf50*/  FMUL.FTZ R29, R29, R16 ;  /* 0x000000101d1d7220 */ /* 0x000fe20000410000 */
[----:B------:R-:W-:Y:S01]  /*1bf60*/  ISETP.GT.AND P6, PT, R246, R235, PT ;  /* 0x000000ebf600720c */ /* 0x000fe20003fc4270 */
[----:B------:R-:W1:Y:S01]  /*1bf70*/  MUFU.TANH R46, R46 ;  /* 0x0000002e002e7308 */ /* 0x000e620000002400 */
[----:B------:R-:W-:Y:S01]  /*1bf80*/  ISETP.NE.U32.AND P0, PT, R244, RZ, PT ;  /* 0x000000fff400720c */ /* 0x000fe20003f05070 */
[----:B------:R-:W-:-:S04]  /*1bf90*/  DEPBAR.LE SB0, 0x0 ;  /* 0x000080000000791a */ /* 0x000fc80000000000 */
[----:B------:R-:W-:Y:S06]  /*1bfa0*/  HMMA.16816.F32 R96, R24, R20, R96 ;  /* 0x000000141860723c */ /* 0x000fec0000001860 */
[C---:B------:R-:W-:Y:S06]  /*1bfb0*/  HMMA.16816.F32 R56, R8.reuse, R60, R56 ;  /* 0x0000003c0838723c */ /* 0x040fec0000001838 */
[C---:B------:R-:W-:Y:S06]  /*1bfc0*/  HMMA.16816.F32 R76, R8.reuse, R62, R76 ;  /* 0x0000003e084c723c */ /* 0x040fec000000184c */
[C---:B---3--:R-:W-:Y:S06]  /*1bfd0*/  HMMA.16816.F32 R100, R8.reuse, R6, R100 ;  /* 0x000000060864723c */ /* 0x048fec0000001864 */
[C---:B------:R-:W-:Y:S06]  /*1bfe0*/  HMMA.16816.F32 R72, R8.reuse, R36, R72 ;  /* 0x000000240848723c */ /* 0x040fec0000001848 */
[C---:B------:R-:W-:Y:S06]  /*1bff0*/  HMMA.16816.F32 R68, R8.reuse, R38, R68 ;  /* 0x000000260844723c */ /* 0x040fec0000001844 */
[----:B------:R-:W-:Y:S01]  /*1c000*/  HMMA.16816.F32 R96, R8, R4, R96 ;  /* 0x000000040860723c */ /* 0x000fe20000001860 */
[----:B------:R-:W-:-:S04]  /*1c010*/  LEA.HI R0, R0, R50, RZ, 0x2 ;  /* 0x0000003200007211 */ /* 0x000fc800078f10ff */
[----:B------:R-:W-:Y:S01]  /*1c020*/  SHF.R.S32.HI R0, RZ, 0x2, R0 ;  /* 0x00000002ff007819 */ /* 0x000fe20000011400 */
        /* <DEDUP_REMOVED lines=25> */
[----:B------:R-:W-:Y:S01]  /*1c1c0*/  IADD3 R0, R0, 0x1, R52 ;  /* 0x0000000100007810 */ /* 0x000fe20007ffe034 */
[----:B------:R-:W3:Y:S03]  /*1c1d0*/  MUFU.TANH R28, R28 ;  /* 0x0000001c001c7308 */ /* 0x000ee60000002400 */
[----:B------:R-:W-:-:S05]  /*1c1e0*/  IADD3 R0, R53, R0, -R240 ;  /* 0x0000000035007210 */ /* 0x000fca0007ffe8f0 */
[----:B------:R4:W1:Y:S01]  /*1c1f0*/  MUFU.TANH R47, R29 ;  /* 0x0000001d002f7308 */ /* 0x0008620000002400 */
[----:B-----5:R-:W-:-:S07]  /*1c200*/  IMAD.IADD R2, R2, 0x1, R0 ;  /* 0x0000000102027824 */ /* 0x020fce00078e0200 */
        /* <DEDUP_REMOVED lines=26> */
[----:B------:R-:W-:Y:S01]  /*1c3b0*/  SHF.L.U32 R4, R45, 0x1, RZ ;  /* 0x000000012d047819 */ /* 0x000fe200000006ff */
[----:B------:R-:W-:Y:S01]  /*1c3c0*/  BSSY B1, `(.L_x_2327) ;  /* 0x00000d6000017945 */ /* 0x000fe20003800000 */
[C---:B------:R-:W-:Y:S01]  /*1c3d0*/  VIMNMX R0, R2.reuse, R53, PT ;  /* 0x0000003502007248 */ /* 0x040fe20003fe0100 */
[C---:B------:R-:W-:Y:S01]  /*1c3e0*/  VIADD R215, R223.reuse, 0x2000 ;  /* 0x00002000dfd77836 */ /* 0x040fe20000000000 */
        /* <DEDUP_REMOVED lines=82> */
.L_x_2330:
[----:B------:R-:W2:Y:S02]  /*1c910*/  LD.E R7, desc[UR6][R18.64+0x38] ;  /* 0x0000380612077980 */ /* 0x000ea4000c101900 */
[----:B--2---:R-:W-:-:S04]  /*1c920*/  LEA R7, -R7, RZ, 0x6 ;  /* 0x000000ff07077211 */ /* 0x004fc800078e31ff */
[----:B------:R-:W-:Y:S02]  /*1c930*/  SHF.R.S32.HI R5, RZ, 0x1f, R7 ;  /* 0x0000001fff057819 */ /* 0x000fe40000011407 */
.L_x_2331:
[----:B------:R-:W-:Y:S05]  /*1c940*/  BSYNC B0 ;  /* 0x0000000000007941 */ /* 0x000fea0003800000 */
.L_x_2329:
        /* <DEDUP_REMOVED lines=125> */
.L_x_2328:
[----:B------:R-:W-:Y:S05]  /*1d120*/  BSYNC B1 ;  /* 0x0000000000017941 */ /* 0x000fea0003800000 */
.L_x_2327:
[----:B------:R2:W3:Y:S01]  /*1d130*/  LD.E R29, desc[UR6][R18.64+0xdc] ;  /* 0x0000dc06121d7980 */ /* 0x0004e2000c101900 */
[----:B------:R-:W-:Y:S01]  /*1d140*/  IMAD.IADD R3, R3, 0x1, R4 ;  /* 0x0000000103037824 */ /* 0x000fe200078e0204 */
[----:B------:R-:W-:-:S03]  /*1d150*/  LEA R230, R35, UR4, 0x1 ;  /* 0x0000000423e67c11 */ /* 0x000fc6000f8e08ff */
[C---:B------:R-:W-:Y:S02]  /*1d160*/  VIADD R4, R3.reuse, 0x1 ;  /* 0x0000000103047836 */ /* 0x040fe40000000000 */
[C---:B------:R-:W-:Y:S01]  /*1d170*/  VIADD R5, R3.reuse, 0x8 ;  /* 0x0000000803057836 */ /* 0x040fe20000000000 */
[----:B------:R-:W-:Y:S01]  /*1d180*/  LDSM.16.MT88.4 R156, [R230+0x10000] ;  /* 0x01000000e69c783b */ /* 0x000fe20000004200 */
[C---:B-1----:R-:W-:Y:S01]  /*1d190*/  VIADD R8, R3.reuse, 0x21 ;  /* 0x0000002103087836 */ /* 0x042fe20000000000 */
[----:B------:R-:W-:Y:S01]  /*1d1a0*/  ISETP.GE.AND P4, PT, R4, R0, PT ;  /* 0x000000000400720c */ /* 0x000fe20003f86270 */
[--C-:B------:R-:W-:Y:S01]  /*1d1b0*/  IMAD R229, R34, 0x2, R230.reuse ;  /* 0x0000000222e57824 */ /* 0x100fe200078e02e6 */
[----:B------:R-:W-:Y:S01]  /*1d1c0*/  ISETP.GE.AND P1, PT, R4, R2, PT ;  /* 0x000000020400720c */ /* 0x000fe20003f26270 */
[----:B------:R-:W-:Y:S01]  /*1d1d0*/  VIADD R4, R3, 0x9 ;  /* 0x0000000903047836 */ /* 0x000fe20000000000 */
[----:B------:R-:W-:Y:S01]  /*1d1e0*/  ISETP.GE.AND P2, PT, R5, R0, PT ;  /* 0x000000000500720c */ /* 0x000fe20003f46270 */
[----:B------:R-:W-:Y:S01]  /*1d1f0*/  IMAD R228, R33, 0x2, R230 ;  /* 0x0000000221e47824 */ /* 0x000fe200078e02e6 */
[----:B------:R-:W-:Y:S01]  /*1d200*/  ISETP.GE.AND P3, PT, R5, R2, PT ;  /* 0x000000020500720c */ /* 0x000fe20003f66270 */
[----:B------:R-:W-:Y:S01]  /*1d210*/  VIADD R5, R3, 0x10 ;  /* 0x0000001003057836 */ /* 0x000fe20000000000 */
[----:B------:R-:W-:Y:S01]  /*1d220*/  FSEL R44, R44, -INF , !P4 ;  /* 0xff8000002c2c7808 */ /* 0x000fe20006000000 */
[----:B------:R-:W-:Y:S01]  /*1d230*/  LDSM.16.MT88.4 R148, [R229+0x10000] ;  /* 0x01000000e594783b */ /* 0x000fe20000004200 */
[C---:B------:R-:W-:Y:S01]  /*1d240*/  ISETP.GE.AND P5, PT, R4.reuse, R0, PT ;  /* 0x000000000400720c */ /* 0x040fe20003fa6270 */
[----:B------:R-:W-:Y:S01]  /*1d250*/  IMAD R227, R33, 0x2, R229 ;  /* 0x0000000221e37824 */ /* 0x000fe200078e02e5 */
[----:B------:R-:W-:Y:S01]  /*1d260*/  ISETP.GE.AND P4, PT, R4, R2, PT ;  /* 0x000000020400720c */ /* 0x000fe20003f86270 */
[C---:B------:R-:W-:Y:S01]  /*1d270*/  VIADD R4, R3.reuse, 0x11 ;  /* 0x0000001103047836 */ /* 0x040fe20000000000 */
[----:B------:R-:W-:Y:S01]  /*1d280*/  FSEL R46, R46, -INF , !P1 ;  /* 0xff8000002e2e7808 */ /* 0x000fe20004800000 */
[----:B--2---:R-:W-:Y:S01]  /*1d290*/  VIADD R19, R3, 0x30 ;  /* 0x0000003003137836 */ /* 0x004fe20000000000 */
        /* <DEDUP_REMOVED lines=16> */
[----:B------:R-:W-:Y:S01]  /*1d3a0*/  VIADD R12, R3, 0x20 ;  /* 0x00000020030c7836 */ /* 0x000fe20000000000 */
[C---:B------:R-:W-:Y:S01]  /*1d3b0*/  ISETP.GE.AND P4, PT, R5.reuse, R0, PT ;  /* 0x000000000500720c */ /* 0x040fe20003f86270 */
[----:B------:R-:W-:Y:S01]  /*1d3c0*/  LDSM.16.MT88.4 R64, [R227+0x12000] ;  /* 0x01200000e340783b */ /* 0x000fe20000004200 */
[----:B------:R-:W-:Y:S02]  /*1d3d0*/  ISETP.GE.AND P1, PT, R5, R2, PT ;  /* 0x000000020500720c */ /* 0x000fe40003f26270 */
[----:B------:R-:W-:Y:S01]  /*1d3e0*/  FSEL R10, R13, -INF , !P5 ;  /* 0xff8000000d0a7808 */ /* 0x000fe20006800000 */
[----:B------:R-:W-:Y:S01]  /*1d3f0*/  VIADD R13, R3, 0x28 ;  /* 0x00000028030d7836 */ /* 0x000fe20000000000 */
[----:B------:R-:W-:Y:S01]  /*1d400*/  ISETP.GE.AND P2, PT, R4, R0, PT ;  /* 0x000000000400720c */ /* 0x000fe20003f46270 */
        /* <DEDUP_REMOVED lines=8> */
[C---:B------:R-:W-:Y:S01]  /*1d490*/  ISETP.GE.AND P4, PT, R12.reuse, R0, PT ;  /* 0x000000000c00720c */ /* 0x040fe20003f86270 */
        /* <DEDUP_REMOVED lines=14> */
[----:B------:R-:W-:Y:S01]  /*1d580*/  FMNMX.FTZ R18, R28, R18, !PT ;  /* 0x000000121c127209 */ /* 0x000fe20007810000 */
[----:B------:R-:W-:Y:S01]  /*1d590*/  LDSM.16.MT88.4 R24, [R227+0x10800] ;  /* 0x01080000e318783b */ /* 0x000fe20000004200 */
[----:B------:R-:W-:Y:S02]  /*1d5a0*/  FMNMX.FTZ R20, R32, R46, !PT ;  /* 0x0000002e20147209 */ /* 0x000fe40007810000 */
[----:B------:R-:W-:Y:S02]  /*1d5b0*/  FMNMX.FTZ R18, R47, R18, !PT ;  /* 0x000000122f127209 */ /* 0x000fe40007810000 */
[----:B------:R-:W-:-:S02]  /*1d5c0*/  FSEL R178, R178, -INF , !P4 ;  /* 0xff800000b2b27808 */ /* 0x000fc40006000000 */
[----:B------:R-:W-:Y:S02]  /*1d5d0*/  FSEL R184, R184, -INF , !P1 ;  /* 0xff800000b8b87808 */ /* 0x000fe40004800000 */
[----:B------:R-:W-:Y:S02]  /*1d5e0*/  FMNMX.FTZ R20, R14, R20, !PT ;  /* 0x000000140e147209 */ /* 0x000fe40007810000 */
[C---:B------:R-:W-:Y:S02]  /*1d5f0*/  ISETP.GE.AND P4, PT, R13.reuse, R0, PT ;  /* 0x000000000d00720c */ /* 0x040fe40003f86270 */
[----:B------:R-:W-:Y:S02]  /*1d600*/  ISETP.GE.AND P1, PT, R13, R2, PT ;  /* 0x000000020d00720c */ /* 0x000fe40003f26270 */
[----:B------:R-:W-:Y:S01]  /*1d610*/  FMNMX.FTZ R13, R6, R18, !PT ;  /* 0x00000012060d7209 */ /* 0x000fe20007810000 */
[----:B------:R-:W-:Y:S01]  /*1d620*/  VIADD R18, R3, 0x29 ;  /* 0x0000002903127836 */ /* 0x000fe20000000000 */
[----:B------:R-:W-:-:S02]  /*1d630*/  FMNMX.FTZ R20, R7, R20, !PT ;  /* 0x0000001407147209 */ /* 0x000fc40007810000 */
[----:B------:R-:W-:Y:S02]  /*1d640*/  FMNMX.FTZ R13, R5, R13, !PT ;  /* 0x0000000d050d7209 */ /* 0x000fe40007810000 */
[----:B------:R-:W-:Y:S02]  /*1d650*/  FMNMX.FTZ R20, R11, R20, !PT ;  /* 0x000000140b147209 */ /* 0x000fe40007810000 */
[----:B------:R-:W-:Y:S01]  /*1d660*/  FMNMX.FTZ R21, R4, R13, !PT ;  /* 0x0000000d04157209 */ /* 0x000fe20007810000 */
[----:B------:R-:W-:Y:S01]  /*1d670*/  VIADD R13, R3, 0x38 ;  /* 0x00000038030d7836 */ /* 0x000fe20000000000 */
[----:B------:R-:W-:Y:S02]  /*1d680*/  FMNMX.FTZ R20, R10, R20, !PT ;  /* 0x000000140a147209 */ /* 0x000fe40007810000 */
[----:B------:R-:W-:Y:S02]  /*1d690*/  FMNMX.FTZ R21, R12, R21, !PT ;  /* 0x000000150c157209 */ /* 0x000fe40007810000 */
[----:B------:R-:W-:-:S02]  /*1d6a0*/  FMNMX.FTZ R20, R9, R20, !PT ;  /* 0x0000001409147209 */ /* 0x000fc40007810000 */
[----:B------:R-:W-:Y:S02]  /*1d6b0*/  FSEL R179, R179, -INF , !P5 ;  /* 0xff800000b3b37808 */ /* 0x000fe40006800000 */
[----:B------:R-:W-:Y:S02]  /*1d6c0*/  FMNMX.FTZ R21, R178, R21, !PT ;  /* 0x00000015b2157209 */ /* 0x000fe40007810000 */
[----:B------:R-:W-:Y:S02]  /*1d6d0*/  FMNMX.FTZ R20, R8, R20, !PT ;  /* 0x0000001408147209 */ /* 0x000fe40007810000 */
[----:B------:R-:W-:Y:S02]  /*1d6e0*/  ISETP.GE.AND P5, PT, R18, R0, PT ;  /* 0x000000001200720c */ /* 0x000fe40003fa6270 */
[----:B------:R-:W-:Y:S02]  /*1d6f0*/  FSEL R182, R182, -INF , !P4 ;  /* 0xff800000b6b67808 */ /* 0x000fe40006000000 */
[----:B------:R-:W-:-:S02]  /*1d700*/  FMNMX.FTZ R21, R179, R21, !PT ;  /* 0x00000015b3157209 */ /* 0x000fc40007810000 */
[----:B------:R-:W-:Y:S01]  /*1d710*/  ISETP.GE.AND P3, PT, R18, R2, PT ;  /* 0x000000021200720c */ /* 0x000fe20003f66270 */
[----:B------:R-:W-:Y:S01]  /*1d720*/  VIADD R18, R3, 0x31 ;  /* 0x0000003103127836 */ /* 0x000fe20000000000 */
[----:B------:R-:W-:Y:S01]  /*1d730*/  FSEL R185, R185, -INF , !P2 ;  /* 0xff800000b9b97808 */ /* 0x000fe20005000000 */
[----:B------:R-:W-:Y:S01]  /*1d740*/  VIADD R3, R3, 0x39 ;  /* 0x0000003903037836 */ /* 0x000fe20000000000 */
[----:B------:R-:W-:Y:S02]  /*1d750*/  FMNMX.FTZ R20, R184, R20, !PT ;  /* 0x00000014b8147209 */ /* 0x000fe40007810000 */
[----:B------:R-:W-:Y:S02]  /*1d760*/  ISETP.GE.AND P2, PT, R19, R0, PT ;  /* 0x000000001300720c */ /* 0x000fe40003f46270 */
[----:B------:R-:W-:Y:S02]  /*1d770*/  FSEL R183, R183, -INF , !P5 ;  /* 0xff800000b7b77808 */ /* 0x000fe40006800000 */
[----:B------:R-:W-:-:S02]  /*1d780*/  FMNMX.FTZ R21, R182, R21, !PT ;  /* 0x00000015b6157209 */ /* 0x000fc40007810000 */
[----:B------:R-:W-:Y:S02]  /*1d790*/  FSEL R186, R186, -INF , !P1 ;  /* 0xff800000baba7808 */ /* 0x000fe40004800000 */
[----:B------:R-:W-:Y:S02]  /*1d7a0*/  FMNMX.FTZ R20, R185, R20, !PT ;  /* 0x00000014b9147209 */ /* 0x000fe40007810000 */
[-C--:B------:R-:W-:Y:S02]  /*1d7b0*/  ISETP.GE.AND P4, PT, R18, R0.reuse, PT ;  /* 0x000000001200720c */ /* 0x080fe40003f86270 */
[----:B------:R-:W-:Y:S02]  /*1d7c0*/  FSEL R194, R194, -INF , !P2 ;  /* 0xff800000c2c27808 */ /* 0x000fe40005000000 */
[----:B------:R-:W-:Y:S02]  /*1d7d0*/  FMNMX.FTZ R21, R183, R21, !PT ;  /* 0x00000015b7157209 */ /* 0x000fe40007810000 */
[----:B------:R-:W-:-:S02]  /*1d7e0*/  ISETP.GE.AND P2, PT, R13, R0, PT ;  /* 0x000000000d00720c */ /* 0x000fc40003f46270 */
[----:B------:R-:W-:Y:S02]  /*1d7f0*/  ISETP.GE.AND P1, PT, R19, R2, PT ;  /* 0x000000021300720c */ /* 0x000fe40003f26270 */
[----:B------:R-:W-:Y:S02]  /*1d800*/  FSEL R187, R187, -INF , !P3 ;  /* 0xff800000bbbb7808 */ /* 0x000fe40005800000 */
[----:B------:R-:W-:Y:S02]  /*1d810*/  FMNMX.FTZ R20, R186, R20, !PT ;  /* 0x00000014ba147209 */ /* 0x000fe40007810000 */
[----:B------:R-:W-:Y:S02]  /*1d820*/  FSEL R193, R193, -INF , !P4 ;  /* 0xff800000c1c17808 */ /* 0x000fe40006000000 */
[----:B------:R-:W-:Y:S02]  /*1d830*/  FMNMX.FTZ R21, R194, R21, !PT ;  /* 0x00000015c2157209 */ /* 0x000fe40007810000 */
[----:B------:R-:W-:-:S02]  /*1d840*/  FSEL R192, R192, -INF , !P2 ;  /* 0xff800000c0c07808 */ /* 0x000fc40005000000 */
[----:B------:R-:W-:Y:S02]  /*1d850*/  ISETP.GE.AND P2, PT, R18, R2, PT ;  /* 0x000000021200720c */ /* 0x000fe40003f46270 */
[----:B------:R-:W-:Y:S02]  /*1d860*/  FSEL R189, R189, -INF , !P1 ;  /* 0xff800000bdbd7808 */ /* 0x000fe40004800000 */
[----:B------:R-:W-:Y:S02]  /*1d870*/  FMNMX.FTZ R20, R187, R20, !PT ;  /* 0x00000014bb147209 */ /* 0x000fe40007810000 */
[----:B------:R-:W-:Y:S02]  /*1d880*/  ISETP.GE.AND P4, PT, R3, R0, PT ;  /* 0x000000000300720c */ /* 0x000fe40003f86270 */
        /* <DEDUP_REMOVED lines=10> */
[----:B------:R-:W-:Y:S02]  /*1d930*/  FSEL R30, R15, -INF , !P2 ;  /* 0xff8000000f1e7808 */ /* 0x000fe40005000000 */
[----:B------:R-:W-:Y:S01]  /*1d940*/  FMNMX.FTZ R3, R31, R20, !PT ;  /* 0x000000141f037209 */ /* 0x000fe20007810000 */
[----:B------:R-:W1:Y:S03]  /*1d950*/  SHFL.BFLY PT, R18, R19, 0x2, 0x1f ;  /* 0x0c401f0013127f89 */ /* 0x000e6600000e0000 */
[----:B------:R-:W-:Y:S01]  /*1d960*/  FMNMX.FTZ R3, R30, R3, !PT ;  /* 0x000000031e037209 */ /* 0x000fe20007810000 */
[----:B------:R-:W-:Y:S04]  /*1d970*/  LDSM.16.MT88.4 R20, [R230+0x12800] ;  /* 0x01280000e614783b */ /* 0x000fe80000004200 */
        /* <DEDUP_REMOVED lines=22> */
[-CC-:B------:R-:W-:Y:S01]  /*1dae0*/  FFMA.FTZ R167, R5, R29.reuse, -R190.reuse ;  /* 0x0000001d05a77223 */ /* 0x180fe200000108be */
[-CC-:B------:R-:W-:Y:S01]  /*1daf0*/  FFMA.FTZ R166, R4, R29.reuse, -R190.reuse ;  /* 0x0000001d04a67223 */ /* 0x180fe200000108be */
[----:B------:R-:W-:Y:S01]  /*1db00*/  MUFU.EX2 R175, R175 ;  /* 0x000000af00af7308 */ /* 0x000fe20000000800 */
[----:B------:R-:W1:Y:S01]  /*1db10*/  LDSM.16.MT88.4 R4, [R227+0x16000] ;  /* 0x01600000e304783b */ /* 0x000e620000004200 */
[-C--:B------:R-:W-:Y:S01]  /*1db20*/  FFMA.FTZ R33, R12, R29.reuse, -R190 ;  /* 0x0000001d0c217223 */ /* 0x080fe200000108be */
[-CC-:B------:R-:W-:Y:S01]  /*1db30*/  FFMA.FTZ R168, R11, R29.reuse, -R28.reuse ;  /* 0x0000001d0ba87223 */ /* 0x180fe2000001081c */
[-CC-:B------:R-:W-:Y:S01]  /*1db40*/  FFMA.FTZ R35, R10, R29.reuse, -R28.reuse ;  /* 0x0000001d0a237223 */ /* 0x180fe2000001081c */
[----:B------:R-:W2:Y:S01]  /*1db50*/  LDSM.16.MT88.4 R16, [R230+0x10800] ;  /* 0x01080000e610783b */ /* 0x000ea20000004200 */
[-CC-:B------:R-:W-:Y:S01]  /*1db60*/  FFMA.FTZ R34, R9, R29.reuse, -R28.reuse ;  /* 0x0000001d09227223 */ /* 0x180fe2000001081c */
[-C--:B------:R-:W-:Y:S01]  /*1db70*/  FFMA.FTZ R32, R8, R29.reuse, -R28 ;  /* 0x0000001d08207223 */ /* 0x080fe2000001081c */
[----:B------:R-:W3:Y:S01]  /*1db80*/  MUFU.EX2 R174, R174 ;  /* 0x000000ae00ae7308 */ /* 0x000ee20000000800 */
[----:B------:R-:W4:Y:S01]  /*1db90*/  LDSM.16.MT88.4 R12, [R229+0x10800] ;  /* 0x01080000e50c783b */ /* 0x000f220000004200 */
[-CC-:B------:R-:W-:Y:S01]  /*1dba0*/  FFMA.FTZ R178, R178, R29.reuse, -R190.reuse ;  /* 0x0000001db2b27223 */ /* 0x180fe200000108be */
[-CC-:B------:R-:W-:Y:S01]  /*1dbb0*/  FFMA.FTZ R179, R179, R29.reuse, -R190.reuse ;  /* 0x0000001db3b37223 */ /* 0x180fe200000108be */
[-CC-:B------:R-:W-:Y:S01]  /*1dbc0*/  FFMA.FTZ R182, R182, R29.reuse, -R190.reuse ;  /* 0x0000001db6b67223 */ /* 0x180fe200000108be */
[----:B------:R-:W5:Y:S01]  /*1dbd0*/  LDSM.16.MT88.4 R8, [R228+0x10800] ;  /* 0x01080000e408783b */ /* 0x000f620000004200 */
        /* <DEDUP_REMOVED lines=11> */
[----:B---3--:R-:W-:Y:S01]  /*1dc90*/  F2FP.F16.F32.PACK_AB R128, R174, R175 ;  /* 0x000000afae80723e */ /* 0x008fe200000000ff */
        /* <DEDUP_REMOVED lines=12> */
[----:B------:R-:W3:Y:S01]  /*1dd60*/  MUFU.EX2 R171, R171 ;  /* 0x000000ab00ab7308 */ /* 0x000ee20000000800 */
[----:B-1----:R-:W-:Y:S01]  /*1dd70*/  F2FP.F16.F32.PACK_AB R129, R177, R176 ;  /* 0x000000b0b181723e */ /* 0x002fe200000000ff */
[----:B------:R-:W-:-:S06]  /*1dd80*/  FADD.FTZ R176, R176, R177 ;  /* 0x000000b1b0b07221 */ /* 0x000fcc0000010000 */
[----:B------:R-:W1:Y:S01]  /*1dd90*/  MUFU.EX2 R169, R169 ;  /* 0x000000a900a97308 */ /* 0x000e620000000800 */
[----:B--2---:R-:W-:-:S07]  /*1dda0*/  FADD.FTZ R176, R173, R176 ;  /* 0x000000b0adb07221 */ /* 0x004fce0000010000 */
[----:B------:R-:W2:Y:S01]  /*1ddb0*/  MUFU.EX2 R167, R167 ;  /* 0x000000a700a77308 */ /* 0x000ea20000000800 */
[C---:B---3--:R-:W-:Y:S01]  /*1ddc0*/  F2FP.F16.F32.PACK_AB R131, R171.reuse, R173 ;  /* 0x000000adab83723e */ /* 0x048fe200000000ff */
        /* <DEDUP_REMOVED lines=38> */
[----:B------:R-:W3:Y:S01]  /*1e030*/  MUFU.EX2 R194, R194 ;  /* 0x000000c200c27308 */ /* 0x000ee20000000800 */
        /* <DEDUP_REMOVED lines=11> */
[----:B------:R-:W3:Y:S03]  /*1e0f0*/  MUFU.EX2 R188, R188 ;  /* 0x000000bc00bc7308 */ /* 0x000ee60000000800 */
[C---:B------:R-:W-:Y:S05]  /*1e100*/  HMMA.16816.F32 R96, R128.reuse, R98, RZ ;  /* 0x000000628060723c */ /* 0x040fea00000018ff */
[----:B------:R-:W3:Y:S01]  /*1e110*/  MUFU.EX2 R190, R190 ;  /* 0x000000be00be7308 */ /* 0x000ee20000000800 */
[C---:B------:R-:W-:Y:S06]  /*1e120*/  HMMA.16816.F32 R104, R128.reuse, R106, RZ ;  /* 0x0000006a8068723c */ /* 0x040fec00000018ff */
[C---:B------:R-:W-:Y:S01]  /*1e130*/  HMMA.16816.F32 R112, R128.reuse, R114, RZ ;  /* 0x000000728070723c */ /* 0x040fe200000018ff */
[----:B------:R-:W3:Y:S05]  /*1e140*/  MUFU.EX2 R248, R248 ;  /* 0x000000f800f87308 */ /* 0x000eea0000000800 */
[C---:B------:R-:W-:Y:S06]  /*1e150*/  HMMA.16816.F32 R120, R128.reuse, R122, RZ ;  /* 0x0000007a8078723c */ /* 0x040fec00000018ff */
[C---:B------:R-:W-:Y:S06]  /*1e160*/  HMMA.16816.F32 R124, R128.reuse, R4, RZ ;  /* 0x00000004807c723c */ /* 0x040fec00000018ff */
        /* <DEDUP_REMOVED lines=18> */
[C---:B------:R-:W-:Y:S06]  /*1e290*/  HMMA.16816.F32 R36, R4.reuse, R20, R36 ;  /* 0x000000140424723c */ /* 0x040fec0000001824 */
        /* <DEDUP_REMOVED lines=26> */
[C---:B---3--:R-:W-:Y:S06]  /*1e440*/  HMMA.16816.F32 R68, R4.reuse, R24, R68 ;  /* 0x000000180444723c */ /* 0x048fec0000001844 */
        /* <DEDUP_REMOVED lines=8> */
[C---:B----4-:R-:W-:Y:S06]  /*1e4d0*/  HMMA.16816.F32 R124, R4.reuse, R12, R124 ;  /* 0x0000000c047c723c */ /* 0x050fec000000187c */
        /* <DEDUP_REMOVED lines=11> */
[----:B-----5:R-:W-:Y:S01]  /*1e590*/  HMMA.16816.F32 R160, R4, R8, R160 ;  /* 0x0000000804a0723c */ /* 0x020fe200000018a0 */
        /* <DEDUP_REMOVED lines=183> */
.L_x_2334:
[----:B--2---:R-:W-:Y:S02]  /*1f110*/  R2UR UR4, R166 ;  /* 0x00000000a60472ca */ /* 0x004fe400000e0000 */
[----:B------:R-:W-:-:S13]  /*1f120*/  R2UR UR5, R167 ;  /* 0x00000000a70572ca */ /* 0x000fda00000e0000 */
[----:B-1----:R-:W2:Y:S02]  /*1f130*/  LD.E R6, desc[UR4][R200.64+0x40] ;  /* 0x00004004c8067980 */ /* 0x002ea4000c101900 */
[----:B--2---:R-:W-:-:S05]  /*1f140*/  IMAD.U32 R6, R6, -0x40, RZ ;  /* 0xffffffc006067824 */ /* 0x004fca00078e00ff */
[----:B------:R-:W-:Y:S02]  /*1f150*/  SHF.R.S32.HI R5, RZ, 0x1f, R6 ;  /* 0x0000001fff057819 */ /* 0x000fe40000011406 */
.L_x_2335:
[----:B------:R-:W-:Y:S05]  /*1f160*/  BSYNC B0 ;  /* 0x0000000000007941 */ /* 0x000fea0003800000 */
.L_x_2333:
[C---:B------:R-:W-:Y:S02]  /*1f170*/  LOP3.LUT P6, RZ, R247.reuse, 0x1, RZ, 0xc0, !PT ;  /* 0x00000001f7ff7812 */ /* 0x040fe400078cc0ff */
        /* <DEDUP_REMOVED lines=143> */
[----:B------:R-:W3:Y:S04]  /*1fa70*/  LDSM.16.M88.4 R16, [R225+0x8800] ;  /* 0x00880000e110783b */ /* 0x000ee80000000200 */
[----:B------:R-:W4:Y:S04]  /*1fa80*/  LDSM.16.M88.4 R176, [R225+0x9000] ;  /* 0x00900000e1b0783b */ /* 0x000f280000000200 */
[----:B------:R-:W-:Y:S04]  /*1fa90*/  LDSM.16.M88.4 R32, [R224] ;  /* 0x00000000e020783b */ /* 0x000fe80000000200 */
[----:B------:R-:W5:Y:S04]  /*1faa0*/  LDSM.16.M88.4 R12, [R223] ;  /* 0x00000000df0c783b */ /* 0x000f680000000200 */
[----:B------:R-:W5:Y:S04]  /*1fab0*/  LDSM.16.M88.4 R8, [R219] ;  /* 0x00000000db08783b */ /* 0x000f680000000200 */
[----:B------:R-:W5:Y:S04]  /*1fac0*/  LDSM.16.M88.4 R192, [R218] ;  /* 0x00000000dac0783b */ /* 0x000f680000000200 */
[----:B--2---:R-:W2:Y:S04]  /*1fad0*/  LDSM.16.M88.4 R28, [R225+0x9800] ;  /* 0x00980000e11c783b */ /* 0x004ea80000000200 */
[----:B------:R-:W-:Y:S04]  /*1fae0*/  LDSM.16.M88.4 R188, [R222] ;  /* 0x00000000debc783b */ /* 0x000fe80000000200 */
[----:B------:R-:W-:Y:S01]  /*1faf0*/  LDSM.16.M88.4 R184, [R217] ;  /* 0x00000000d9b8783b */ /* 0x000fe20000000200 */
[C---:B-1----:R-:W-:Y:S03]  /*1fb00*/  HMMA.16816.F32 R4, R168.reuse, R24, RZ ;  /* 0x00000018a804723c */ /* 0x042fe600000018ff */
[----:B------:R-:W2:Y:S04]  /*1fb10*/  LD.E R165, desc[UR4][R200.64+0x18c] ;  /* 0x00018c04c8a57980 */ /* 0x000ea8000c101900 */
[----:B------:R-:W-:Y:S01]  /*1fb20*/  LDSM.16.M88.4 R196, [R220+0xe000] ;  /* 0x00e00000dcc4783b */ /* 0x000fe20000000200 */
[C---:B---3--:R-:W-:Y:S03]  /*1fb30*/  HMMA.16816.F32 R20, R168.reuse, R16, RZ ;  /* 0x00000010a814723c */ /* 0x048fe600000018ff */
[----:B------:R-:W0:Y:S03]  /*1fb40*/  LDGDEPBAR ;  /* 0x00000000000079af */ /* 0x000e260000000000 */
[C---:B------:R-:W-:Y:S06]  /*1fb50*/  HMMA.16816.F32 R24, R168.reuse, R26, RZ ;  /* 0x0000001aa818723c */ /* 0x040fec00000018ff */
[C---:B------:R-:W-:Y:S06]  /*1fb60*/  HMMA.16816.F32 R16, R168.reuse, R18, RZ ;  /* 0x00000012a810723c */ /* 0x040fec00000018ff */
[C---:B----4-:R-:W-:Y:S06]  /*1fb70*/  HMMA.16816.F32 R180, R168.reuse, R176, RZ ;  /* 0x000000b0a8b4723c */ /* 0x050fec00000018ff */
[----:B------:R-:W-:Y:S06]  /*1fb80*/  HMMA.16816.F32 R176, R168, R178, RZ ;  /* 0x000000b2a8b0723c */ /* 0x000fec00000018ff */
[C---:B-----5:R-:W-:Y:S06]  /*1fb90*/  HMMA.16816.F32 R4, R32.reuse, R12, R4 ;  /* 0x0000000c2004723c */ /* 0x060fec0000001804 */
[C---:B------:R-:W-:Y:S01]  /*1fba0*/  HMMA.16816.F32 R24, R32.reuse, R14, R24 ;  /* 0x0000000e2018723c */ /* 0x040fe20000001818 */
[----:B------:R-:W1:Y:S05]  /*1fbb0*/  LDSM.16.M88.4 R12, [R220+0x9000] ;  /* 0x00900000dc0c783b */ /* 0x000e6a0000000200 */
[C---:B------:R-:W-:Y:S06]  /*1fbc0*/  HMMA.16816.F32 R20, R32.reuse, R8, R20 ;  /* 0x000000082014723c */ /* 0x040fec0000001814 */
[C---:B------:R-:W-:Y:S01]  /*1fbd0*/  HMMA.16816.F32 R16, R32.reuse, R10, R16 ;  /* 0x0000000a2010723c */ /* 0x040fe20000001810 */
[----:B------:R-:W3:Y:S05]  /*1fbe0*/  LDSM.16.M88.4 R8, [R220+0x8800] ;  /* 0x00880000dc08783b */ /* 0x000eea0000000200 */
[C---:B------:R-:W-:Y:S06]  /*1fbf0*/  HMMA.16816.F32 R180, R32.reuse, R192, R180 ;  /* 0x000000c020b4723c */ /* 0x040fec00000018b4 */
[----:B------:R-:W-:Y:S01]  /*1fc00*/  HMMA.16816.F32 R176, R32, R194, R176 ;  /* 0x000000c220b0723c */ /* 0x000fe200000018b0 */
[----:B------:R-:W-:Y:S05]  /*1fc10*/  LDSM.16.M88.4 R192, [R220+0x9800] ;  /* 0x00980000dcc0783b */ /* 0x000fea0000000200 */
[C---:B--2---:R-:W-:Y:S06]  /*1fc20*/  HMMA.16816.F32 R172, R168.reuse, R28, RZ ;  /* 0x0000001ca8ac723c */ /* 0x044fec00000018ff */
[----:B------:R-:W-:Y:S01]  /*1fc30*/  HMMA.16816.F32 R168, R168, R30, RZ ;  /* 0x0000001ea8a8723c */ /* 0x000fe200000018ff */
[----:B------:R-:W2:Y:S05]  /*1fc40*/  LDSM.16.M88.4 R28, [R220+0x8000] ;  /* 0x00800000dc1c783b */ /* 0x000eaa0000000200 */
[C---:B-1----:R-:W-:Y:S06]  /*1fc50*/  HMMA.16816.F32 R180, R188.reuse, R12, R180 ;  /* 0x0000000cbcb4723c */ /* 0x042fec00000018b4 */
[C---:B------:R-:W-:Y:S01]  /*1fc60*/  HMMA.16816.F32 R176, R188.reuse, R14, R176 ;  /* 0x0000000ebcb0723c */ /* 0x040fe200000018b0 */
[----:B------:R-:W-:Y:S05]  /*1fc70*/  LDSM.16.M88.4 R12, [R216+0x800] ;  /* 0x00080000d80c783b */ /* 0x000fea0000000200 */
[C---:B---3--:R-:W-:Y:S06]  /*1fc80*/  HMMA.16816.F32 R20, R188.reuse, R8, R20 ;  /* 0x00000008bc14723c */ /* 0x048fec0000001814 */
[----:B------:R-:W-:Y:S01]  /*1fc90*/  HMMA.16816.F32 R16, R188, R10, R16 ;  /* 0x0000000abc10723c */ /* 0x000fe20000001810 */
[----:B------:R-:W1:Y:S05]  /*1fca0*/  LDSM.16.M88.4 R8, [R221] ;  /* 0x00000000dd08783b */ /* 0x000e6a0000000200 */
[C---:B------:R-:W-:Y:S06]  /*1fcb0*/  HMMA.16816.F32 R172, R32.reuse, R184, R172 ;  /* 0x000000b820ac723c */ /* 0x040fec00000018ac */
[----:B------:R-:W-:Y:S01]  /*1fcc0*/  HMMA.16816.F32 R168, R32, R186, R168 ;  /* 0x000000ba20a8723c */ /* 0x000fe200000018a8 */
[----:B------:R-:W3:Y:S04]  /*1fcd0*/  LDSM.16.M88.4 R184, [R216] ;  /* 0x00000000d8b8783b */ /* 0x000ee80000000200 */
[----:B------:R-:W4:Y:S01]  /*1fce0*/  LDSM.16.M88.4 R32, [R216+0x1000] ;  /* 0x00100000d820783b */ /* 0x000f220000000200 */
[C---:B--2---:R-:W-:Y:S06]  /*1fcf0*/  HMMA.16816.F32 R4, R188.reuse, R28, R4 ;  /* 0x0000001cbc04723c */ /* 0x044fec0000001804 */
[C---:B------:R-:W-:Y:S01]  /*1fd00*/  HMMA.16816.F32 R24, R188.reuse, R30, R24 ;  /* 0x0000001ebc18723c */ /* 0x040fe20000001818 */
[----:B------:R-:W2:Y:S05]  /*1fd10*/  LDSM.16.M88.4 R28, [R216+0x1800] ;  /* 0x00180000d81c783b */ /* 0x000eaa0000000200 */
[C---:B------:R-:W-:Y:S06]  /*1fd20*/  HMMA.16816.F32 R172, R188.reuse, R192, R172 ;  /* 0x000000c0bcac723c */ /* 0x040fec00000018ac */
[----:B------:R-:W-:Y:S01]  /*1fd30*/  HMMA.16816.F32 R168, R188, R194, R168 ;  /* 0x000000c2bca8723c */ /* 0x000fe200000018a8 */
[----:B------:R-:W-:Y:S04]  /*1fd40*/  LDSM.16.M88.4 R192, [R225+0xa000] ;  /* 0x00a00000e1c0783b */ /* 0x000fe80000000200 */
[----:B------:R-:W-:Y:S01]  /*1fd50*/  LDSM.16.M88.4 R188, [R225+0xa800] ;  /* 0x00a80000e1bc783b */ /* 0x000fe20000000200 */
[C---:B-1----:R-:W-:Y:S06]  /*1fd60*/  HMMA.16816.F32 R20, R8.reuse, R12, R20 ;  /* 0x0000000c0814723c */ /* 0x042fec0000001814 */
[C---:B------:R-:W-:Y:S01]  /*1fd70*/  HMMA.16816.F32 R16, R8.reuse, R14, R16 ;  /* 0x0000000e0810723c */ /* 0x040fe20000001810 */
[----:B------:R-:W1:Y:S05]  /*1fd80*/  LDSM.16.M88.4 R12, [R226+0x2000] ;  /* 0x00200000e20c783b */ /* 0x000e6a0000000200 */
[C---:B---3--:R-:W-:Y:S06]  /*1fd90*/  HMMA.16816.F32 R4, R8.reuse, R184, R4 ;  /* 0x000000b80804723c */ /* 0x048fec0000001804 */
[C---:B------:R-:W-:Y:S01]  /*1fda0*/  HMMA.16816.F32 R24, R8.reuse, R186, R24 ;  /* 0x000000ba0818723c */ /* 0x040fe20000001818 */
[----:B------:R-:W3:Y:S05]  /*1fdb0*/  LDSM.16.M88.4 R184, [R225+0xb000] ;  /* 0x00b00000e1b8783b */ /* 0x000eea0000000200 */
[C---:B----4-:R-:W-:Y:S06]  /*1fdc0*/  HMMA.16816.F32 R180, R8.reuse, R32, R180 ;  /* 0x0000002008b4723c */ /* 0x050fec00000018b4 */
[C---:B------:R-:W-:Y:S01]  /*1fdd0*/  HMMA.16816.F32 R176, R8.reuse, R34, R176 ;  /* 0x0000002208b0723c */ /* 0x040fe200000018b0 */
[----:B------:R-:W4:Y:S05]  /*1fde0*/  LDSM.16.M88.4 R32, [R225+0xb800] ;  /* 0x00b80000e120783b */ /* 0x000f2a0000000200 */
[C---:B--2---:R-:W-:Y:S06]  /*1fdf0*/  HMMA.16816.F32 R172, R8.reuse, R28, R172 ;  /* 0x0000001c08ac723c */ /* 0x044fec00000018ac */
[----:B------:R-:W-:Y:S01]  /*1fe00*/  HMMA.16816.F32 R168, R8, R30, R168 ;  /* 0x0000001e08a8723c */ /* 0x000fe200000018a8 */
[----:B------:R-:W-:Y:S04]  /*1fe10*/  LDSM.16.M88.4 R28, [R224+0x2000] ;  /* 0x00200000e01c783b */ /* 0x000fe80000000200 */
[----:B------:R-:W2:Y:S01]  /*1fe20*/  LDSM.16.M88.4 R8, [R215] ;  /* 0x00000000d708783b */ /* 0x000ea20000000200 */
[C---:B-1----:R-:W-:Y:S06]  /*1fe30*/  HMMA.16816.F32 R4, R12.reuse, R192, R4 ;  /* 0x000000c00c04723c */ /* 0x042fec0000001804 */
[C---:B------:R-:W-:Y:S01]  /*1fe40*/  HMMA.16816.F32 R24, R12.reuse, R194, R24 ;  /* 0x000000c20c18723c */ /* 0x040fe20000001818 */
[----:B------:R-:W1:Y:S05]  /*1fe50*/  LDSM.16.M88.4 R192, [R214] ;  /* 0x00000000d6c0783b */ /* 0x000e6a0000000200 */
[C---:B------:R-:W-:Y:S06]  /*1fe60*/  HMMA.16816.F32 R20, R12.reuse, R188, R20 ;  /* 0x000000bc0c14723c */ /* 0x040fec0000001814 */
[C---:B------:R-:W-:Y:S01]  /*1fe70*/  HMMA.16816.F32 R16, R12.reuse, R190, R16 ;  /* 0x000000be0c10723c */ /* 0x040fe20000001810 */
[----:B------:R-:W5:Y:S05]  /*1fe80*/  LDSM.16.M88.4 R188, [R213] ;  /* 0x00000000d5bc783b */ /* 0x000f6a0000000200 */
[C---:B---3--:R-:W-:Y:S06]  /*1fe90*/  HMMA.16816.F32 R180, R12.reuse, R184, R180 ;  /* 0x000000b80cb4723c */ /* 0x048fec00000018b4 */
[C---:B------:R-:W-:Y:S01]  /*1fea0*/  HMMA.16816.F32 R176, R12.reuse, R186, R176 ;  /* 0x000000ba0cb0723c */ /* 0x040fe200000018b0 */
[----:B------:R-:W-:Y:S05]  /*1feb0*/  LDSM.16.M88.4 R184, [R222+0x2000] ;  /* 0x00200000deb8783b */ /* 0x000fea0000000200 */
[C---:B----4-:R-:W-:Y:S06]  /*1fec0*/  HMMA.16816.F32 R172, R12.reuse, R32, R172 ;  /* 0x000000200cac723c */ /* 0x050fec00000018ac */
[----:B------:R-:W-:Y:S01]  /*1fed0*/  HMMA.16816.F32 R168, R12, R34, R168 ;  /* 0x000000220ca8723c */ /* 0x000fe200000018a8 */
[----:B------:R-:W3:Y:S04]  /*1fee0*/  LDSM.16.M88.4 R32, [R212] ;  /* 0x00000000d420783b */ /* 0x000ee80000000200 */
[----:B------:R-:W4:Y:S01]  /*1fef0*/  LDSM.16.M88.4 R12, [R220+0xa000] ;  /* 0x00a00000dc0c783b */ /* 0x000f220000000200 */
[C---:B--2---:R-:W-:Y:S06]  /*1ff00*/  HMMA.16816.F32 R4, R28.reuse, R8, R4 ;  /* 0x000000081c04723c */ /* 0x044fec0000001804 */
[C---:B------:R-:W-:Y:S01]  /*1ff10*/  HMMA.16816.F32 R24, R28.reuse, R10, R24 ;  /* 0x0000000a1c18723c */ /* 0x040fe20000001818 */
[----:B------:R-:W2:Y:S05]  /*1ff20*/  LDSM.16.M88.4 R8, [R220+0xa800] ;  /* 0x00a80000dc08783b */ /* 0x000eaa0000000200 */
[C---:B-1----:R-:W-:Y:S06]  /*1ff30*/  HMMA.16816.F32 R20, R28.reuse, R192, R20 ;  /* 0x000000c01c14723c */ /* 0x042fec0000001814 */
[C---:B------:R-:W-:Y:S01]  /*1ff40*/  HMMA.16816.F32 R16, R28.reuse, R194, R16 ;  /* 0x000000c21c10723c */ /* 0x040fe20000001810 */
[----:B------:R-:W1:Y:S05]  /*1ff50*/  LDSM.16.M88.4 R192, [R220+0xb000] ;  /* 0x00b00000dcc0783b */ /* 0x000e6a0000000200 */
[C---:B-----5:R-:W-:Y:S06]  /*1ff60*/  HMMA.16816.F32 R180, R28.reuse, R188, R180 ;  /* 0x000000bc1cb4723c */ /* 0x060fec00000018b4 */
[C---:B------:R-:W-:Y:S01]  /*1ff70*/  HMMA.16816.F32 R176, R28.reuse, R190, R176 ;  /* 0x000000be1cb0723c */ /* 0x040fe200000018b0 */
[----:B------:R-:W5:Y:S05]  /*1ff80*/  LDSM.16.M88.4 R188, [R220+0xb800] ;  /* 0x00b80000dcbc783b */ /* 0x000f6a0000000200 */
        /* <DEDUP_REMOVED lines=10> */
[C---:B-1----:R-:W-:Y:S06]  /*20030*/  HMMA.16816.F32 R180, R184.reuse, R192, R180 ;  /* 0x000000c0b8b4723c */ /* 0x042fec00000018b4 */
[C---:B------:R-:W-:Y:S01]  /*20040*/  HMMA.16816.F32 R176, R184.reuse, R194, R176 ;  /* 0x000000c2b8b0723c */ /* 0x040fe200000018b0 */
[----:B------:R-:W-:Y:S05]  /*20050*/  LDSM.16.M88.4 R192, [R216+0x4800] ;  /* 0x00480000d8c0783b */ /* 0x000fea0000000200 */
[C---:B-----5:R-:W-:Y:S06]  /*20060*/  HMMA.16816.F32 R172, R184.reuse, R188, R172 ;  /* 0x000000bcb8ac723c */ /* 0x060fec00000018ac */
[----:B------:R-:W-:Y:S01]  /*20070*/  HMMA.16816.F32 R168, R184, R190, R168 ;  /* 0x000000beb8a8723c */ /* 0x000fe200000018a8 */
[----:B------:R-:W1:Y:S04]  /*20080*/  LDSM.16.M88.4 R188, [R216+0x3800] ;  /* 0x00380000d8bc783b */ /* 0x000e680000000200 */
[----:B------:R-:W-:Y:S01]  /*20090*/  LDSM.16.M88.4 R184, [R225+0xd000] ;  /* 0x00d00000e1b8783b */ /* 0x000fe20000000200 */
[C---:B---3--:R-:W-:Y:S06]  /*200a0*/  HMMA.16816.F32 R4, R32.reuse, R28, R4 ;  /* 0x0000001c2004723c */ /* 0x048fec0000001804 */
[C---:B------:R-:W-:Y:S01]  /*200b0*/  HMMA.16816.F32 R24, R32.reuse, R30, R24 ;  /* 0x0000001e2018723c */ /* 0x040fe20000001818 */
[----:B------:R-:W-:Y:S05]  /*200c0*/  LDSM.16.M88.4 R28, [R225+0xc000] ;  /* 0x00c00000e11c783b */ /* 0x000fea0000000200 */
[C---:B----4-:R-:W-:Y:S06]  /*200d0*/  HMMA.16816.F32 R20, R32.reuse, R12, R20 ;  /* 0x0000000c2014723c */ /* 0x050fec0000001814 */
[C---:B------:R-:W-:Y:S01]  /*200e0*/  HMMA.16816.F32 R16, R32.reuse, R14, R16 ;  /* 0x0000000e2010723c */ /* 0x040fe20000001810 */
[----:B------:R-:W3:Y:S05]  /*200f0*/  LDSM.16.M88.4 R12, [R226+0x4000] ;  /* 0x00400000e20c783b */ /* 0x000eea0000000200 */
[C---:B--2---:R-:W-:Y:S06]  /*20100*/  HMMA.16816.F32 R180, R32.reuse, R8, R180 ;  /* 0x0000000820b4723c */ /* 0x044fec00000018b4 */
[C---:B------:R-:W-:Y:S01]  /*20110*/  HMMA.16816.F32 R176, R32.reuse, R10, R176 ;  /* 0x0000000a20b0723c */ /* 0x040fe200000018b0 */
[----:B------:R-:W2:Y:S05]  /*20120*/  LDSM.16.M88.4 R8, [R225+0xc800] ;  /* 0x00c80000e108783b */ /* 0x000eaa0000000200 */
[C---:B-1----:R-:W-:Y:S06]  /*20130*/  HMMA.16816.F32 R172, R32.reuse, R188, R172 ;  /* 0x000000bc20ac723c */ /* 0x042fec00000018ac */
[----:B------:R-:W-:Y:S01]  /*20140*/  HMMA.16816.F32 R168, R32, R190, R168 ;  /* 0x000000be20a8723c */ /* 0x000fe200000018a8 */
[----:B------:R-:W1:Y:S04]  /*20150*/  LDSM.16.M88.4 R32, [R225+0xd800] ;  /* 0x00d80000e120783b */ /* 0x000e680000000200 */
[----:B------:R-:W-:Y:S01]  /*20160*/  LDSM.16.M88.4 R188, [R210] ;  /* 0x00000000d2bc783b */ /* 0x000fe20000000200 */
[C---:B---3--:R-:W-:Y:S06]  /*20170*/  HMMA.16816.F32 R4, R12.reuse, R28, R4 ;  /* 0x0000001c0c04723c */ /* 0x048fec0000001804 */
[C---:B------:R-:W-:Y:S01]  /*20180*/  HMMA.16816.F32 R24, R12.reuse, R30, R24 ;  /* 0x0000001e0c18723c */ /* 0x040fe20000001818 */
[----:B------:R-:W-:Y:S05]  /*20190*/  LDSM.16.M88.4 R28, [R224+0x4000] ;  /* 0x00400000e01c783b */ /* 0x000fea0000000200 */
[C---:B--2---:R-:W-:Y:S06]  /*201a0*/  HMMA.16816.F32 R20, R12.reuse, R8, R20 ;  /* 0x000000080c14723c */ /* 0x044fec0000001814 */
[C---:B------:R-:W-:Y:S01]  /*201b0*/  HMMA.16816.F32 R16, R12.reuse, R10, R16 ;  /* 0x0000000a0c10723c */ /* 0x040fe20000001810 */
[----:B------:R-:W2:Y:S05]  /*201c0*/  LDSM.16.M88.4 R8, [R211] ;  /* 0x00000000d308783b */ /* 0x000eaa0000000200 */
[C---:B------:R-:W-:Y:S06]  /*201d0*/  HMMA.16816.F32 R180, R12.reuse, R184, R180 ;  /* 0x000000b80cb4723c */ /* 0x040fec00000018b4 */
[C---:B------:R-:W-:Y:S01]  /*201e0*/  HMMA.16816.F32 R176, R12.reuse, R186, R176 ;  /* 0x000000ba0cb0723c */ /* 0x040fe200000018b0 */
[----:B------:R-:W3:Y:S05]  /*201f0*/  LDSM.16.M88.4 R184, [R209] ;  /* 0x00000000d1b8783b */ /* 0x000eea0000000200 */
[C---:B-1----:R-:W-:Y:S06]  /*20200*/  HMMA.16816.F32 R172, R12.reuse, R32, R172 ;  /* 0x000000200cac723c */ /* 0x042fec00000018ac */
[----:B------:R-:W-:Y:S01]  /*20210*/  HMMA.16816.F32 R168, R12, R34, R168 ;  /* 0x000000220ca8723c */ /* 0x000fe200000018a8 */
[----:B------:R-:W1:Y:S04]  /*20220*/  LDSM.16.M88.4 R32, [R208] ;  /* 0x00000000d020783b */ /* 0x000e680000000200 */
[----:B------:R-:W-:Y:S01]  /*20230*/  LDSM.16.M88.4 R12, [R222+0x4000] ;  /* 0x00400000de0c783b */ /* 0x000fe20000000200 */
[C---:B--2---:R-:W-:Y:S06]  /*20240*/  HMMA.16816.F32 R4, R28.reuse, R8, R4 ;  /* 0x000000081c04723c */ /* 0x044fec0000001804 */
[C---:B------:R-:W-:Y:S01]  /*20250*/  HMMA.16816.F32 R24, R28.reuse, R10, R24 ;  /* 0x0000000a1c18723c */ /* 0x040fe20000001818 */
[----:B------:R-:W2:Y:S05]  /*20260*/  LDSM.16.M88.4 R8, [R220+0xc000] ;  /* 0x00c00000dc08783b */ /* 0x000eaa0000000200 */
[C---:B------:R-:W-:Y:S06]  /*20270*/  HMMA.16816.F32 R20, R28.reuse, R188, R20 ;  /* 0x000000bc1c14723c */ /* 0x040fec0000001814 */
[C---:B------:R-:W-:Y:S01]  /*20280*/  HMMA.16816.F32 R16, R28.reuse, R190, R16 ;  /* 0x000000be1c10723c */ /* 0x040fe20000001810 */
[----:B------:R-:W4:Y:S05]  /*20290*/  LDSM.16.M88.4 R188, [R220+0xc800] ;  /* 0x00c80000dcbc783b */ /* 0x000f2a0000000200 */
[C---:B---3--:R-:W-:Y:S06]  /*202a0*/  HMMA.16816.F32 R180, R28.reuse, R184, R180 ;  /* 0x000000b81cb4723c */ /* 0x048fec00000018b4 */
[C---:B------:R-:W-:Y:S01]  /*202b0*/  HMMA.16816.F32 R176, R28.reuse, R186, R176 ;  /* 0x000000ba1cb0723c */ /* 0x040fe200000018b0 */
[----:B------:R-:W3:Y:S05]  /*202c0*/  LDSM.16.M88.4 R184, [R220+0xd000] ;  /* 0x00d00000dcb8783b */ /* 0x000eea0000000200 */
[C---:B-1----:R-:W-:Y:S06]  /*202d0*/  HMMA.16816.F32 R172, R28.reuse, R32, R172 ;  /* 0x000000201cac723c */ /* 0x042fec00000018ac */
[----:B------:R-:W-:Y:S01]  /*202e0*/  HMMA.16816.F32 R168, R28, R34, R168 ;  /* 0x000000221ca8723c */ /* 0x000fe200000018a8 */
[----:B------:R-:W1:Y:S04]  /*202f0*/  LDSM.16.M88.4 R28, [R220+0xd800] ;  /* 0x00d80000dc1c783b */ /* 0x000e680000000200 */
[----:B------:R-:W-:Y:S01]  /*20300*/  LDSM.16.M88.4 R32, [R221+0x4000] ;  /* 0x00400000dd20783b */ /* 0x000fe20000000200 */
[C---:B--2---:R-:W-:Y:S06]  /*20310*/  HMMA.16816.F32 R4, R12.reuse, R8, R4 ;  /* 0x000000080c04723c */ /* 0x044fec0000001804 */
[C---:B------:R-:W-:Y:S01]  /*20320*/  HMMA.16816.F32 R24, R12.reuse, R10, R24 ;  /* 0x0000000a0c18723c */ /* 0x040fe20000001818 */
[----:B------:R-:W2:Y:S05]  /*20330*/  LDSM.16.M88.4 R8, [R216+0x4000] ;  /* 0x00400000d808783b */ /* 0x000eaa0000000200 */
[C---:B----4-:R-:W-:Y:S06]  /*20340*/  HMMA.16816.F32 R20, R12.reuse, R188, R20 ;  /* 0x000000bc0c14723c */ /* 0x050fec0000001814 */
[C---:B------:R-:W-:Y:S01]  /*20350*/  HMMA.16816.F32 R16, R12.reuse, R190, R16 ;  /* 0x000000be0c10723c */ /* 0x040fe20000001810 */
[----:B------:R-:W4:Y:S05]  /*20360*/  LDSM.16.M88.4 R188, [R216+0x5000] ;  /* 0x00500000d8bc783b */ /* 0x000f2a0000000200 */
[C---:B---3--:R-:W-:Y:S06]  /*20370*/  HMMA.16816.F32 R180, R12.reuse, R184, R180 ;  /* 0x000000b80cb4723c */ /* 0x048fec00000018b4 */
[C---:B------:R-:W-:Y:S01]  /*20380*/  HMMA.16816.F32 R176, R12.reuse, R186, R176 ;  /* 0x000000ba0cb0723c */ /* 0x040fe200000018b0 */
[----:B------:R-:W3:Y:S05]  /*20390*/  LDSM.16.M88.4 R184, [R216+0x5800] ;  /* 0x00580000d8b8783b */ /* 0x000eea0000000200 */
        /* <DEDUP_REMOVED lines=9> */
[----:B------:R-:W-:Y:S05]  /*20430*/  LDSM.16.M88.4 R192, [R224+0x6000] ;  /* 0x00600000e0c0783b */ /* 0x000fea0000000200 */
[C---:B----4-:R-:W-:Y:S06]  /*20440*/  HMMA.16816.F32 R180, R32.reuse, R188, R180 ;  /* 0x000000bc20b4723c */ /* 0x050fec00000018b4 */
[C---:B------:R-:W-:Y:S01]  /*20450*/  HMMA.16816.F32 R176, R32.reuse, R190, R176 ;  /* 0x000000be20b0723c */ /* 0x040fe200000018b0 */
[----:B------:R-:W-:Y:S05]  /*20460*/  LDSM.16.M88.4 R188, [R205] ;  /* 0x00000000cdbc783b */ /* 0x000fea0000000200 */
[C---:B---3--:R-:W-:Y:S06]  /*20470*/  HMMA.16816.F32 R172, R32.reuse, R184, R172 ;  /* 0x000000b820ac723c */ /* 0x048fec00000018ac */
[----:B------:R-:W-:Y:S01]  /*20480*/  HMMA.16816.F32 R168, R32, R186, R168 ;  /* 0x000000ba20a8723c */ /* 0x000fe200000018a8 */
[----:B------:R-:W3:Y:S04]  /*20490*/  LDSM.16.M88.4 R32, [R225+0xf800] ;  /* 0x00f80000e120783b */ /* 0x000ee80000000200 */
[----:B------:R-:W4:Y:S01]  /*204a0*/  LDSM.16.M88.4 R184, [R225+0xf000] ;  /* 0x00f00000e1b8783b */ /* 0x000f220000000200 */
[C---:B-1----:R-:W-:Y:S06]  /*204b0*/  HMMA.16816.F32 R4, R28.reuse, R12, R4 ;  /* 0x0000000c1c04723c */ /* 0x042fec0000001804 */
[C---:B------:R-:W-:Y:S01]  /*204c0*/  HMMA.16816.F32 R24, R28.reuse, R14, R24 ;  /* 0x0000000e1c18723c */ /* 0x040fe20000001818 */
[----:B------:R-:W1:Y:S05]  /*204d0*/  LDSM.16.M88.4 R12, [R207] ;  /* 0x00000000cf0c783b */ /* 0x000e6a0000000200 */
[C---:B--2---:R-:W-:Y:S06]  /*204e0*/  HMMA.16816.F32 R20, R28.reuse, R8, R20 ;  /* 0x000000081c14723c */ /* 0x044fec0000001814 */
[C---:B------:R-:W-:Y:S01]  /*204f0*/  HMMA.16816.F32 R16, R28.reuse, R10, R16 ;  /* 0x0000000a1c10723c */ /* 0x040fe20000001810 */
[----:B------:R-:W2:Y:S05]  /*20500*/  LDSM.16.M88.4 R8, [R206] ;  /* 0x00000000ce08783b */ /* 0x000eaa0000000200 */
[C---:B---3--:R-:W-:Y:S06]  /*20510*/  HMMA.16816.F32 R172, R28.reuse, R32, R172 ;  /* 0x000000201cac723c */ /* 0x048fec00000018ac */
[C---:B------:R-:W-:Y:S01]  /*20520*/  HMMA.16816.F32 R168, R28.reuse, R34, R168 ;  /* 0x000000221ca8723c */ /* 0x040fe200000018a8 */
[----:B------:R-:W3:Y:S05]  /*20530*/  LDSM.16.M88.4 R32, [R222+0x6000] ;  /* 0x00600000de20783b */ /* 0x000eea0000000200 */
[C---:B----4-:R-:W-:Y:S06]  /*20540*/  HMMA.16816.F32 R180, R28.reuse, R184, R180 ;  /* 0x000000b81cb4723c */ /* 0x050fec00000018b4 */
[----:B------:R-:W-:Y:S01]  /*20550*/  HMMA.16816.F32 R176, R28, R186, R176 ;  /* 0x000000ba1cb0723c */ /* 0x000fe200000018b0 */
[----:B------:R-:W4:Y:S04]  /*20560*/  LDSM.16.M88.4 R184, [R204] ;  /* 0x00000000ccb8783b */ /* 0x000f280000000200 */
[----:B------:R-:W5:Y:S01]  /*20570*/  LDSM.16.M88.4 R28, [R220+0xe800] ;  /* 0x00e80000dc1c783b */ /* 0x000f620000000200 */
[C---:B-1----:R-:W-:Y:S06]  /*20580*/  HMMA.16816.F32 R4, R192.reuse, R12, R4 ;  /* 0x0000000cc004723c */ /* 0x042fec0000001804 */
[C---:B------:R-:W-:Y:S01]  /*20590*/  HMMA.16816.F32 R24, R192.reuse, R14, R24 ;  /* 0x0000000ec018723c */ /* 0x040fe20000001818 */
[----:B------:R-:W-:Y:S05]  /*205a0*/  LDSM.16.M88.4 R12, [R221+0x6000] ;  /* 0x00600000dd0c783b */ /* 0x000fea0000000200 */
[C---:B--2---:R-:W-:Y:S06]  /*205b0*/  HMMA.16816.F32 R20, R192.reuse, R8, R20 ;  /* 0x00000008c014723c */ /* 0x044fec0000001814 */
[----:B------:R-:W-:Y:S01]  /*205c0*/  HMMA.16816.F32 R16, R192, R10, R16 ;  /* 0x0000000ac010723c */ /* 0x000fe20000001810 */
[----:B------:R-:W1:Y:S05]  /*205d0*/  LDSM.16.M88.4 R8, [R216+0x6000] ;  /* 0x00600000d808783b */ /* 0x000e6a0000000200 */
[C---:B---3--:R-:W-:Y:S06]  /*205e0*/  HMMA.16816.F32 R4, R32.reuse, R196, R4 ;  /* 0x000000c42004723c */ /* 0x048fec0000001804 */
[----:B------:R-:W-:Y:S06]  /*205f0*/  HMMA.16816.F32 R24, R32, R198, R24 ;  /* 0x000000c62018723c */ /* 0x000fec0000001818 */
[C---:B----4-:R-:W-:Y:S06]  /*20600*/  HMMA.16816.F32 R172, R192.reuse, R184, R172 ;  /* 0x000000b8c0ac723c */ /* 0x050fec00000018ac */
[----:B------:R-:W-:Y:S01]  /*20610*/  HMMA.16816.F32 R168, R192, R186, R168 ;  /* 0x000000bac0a8723c */ /* 0x000fe200000018a8 */
[----:B------:R-:W2:Y:S05]  /*20620*/  LDSM.16.M88.4 R184, [R216+0x6800] ;  /* 0x00680000d8b8783b */ /* 0x000eaa0000000200 */
[----:B-----5:R-:W-:Y:S06]  /*20630*/  HMMA.16816.F32 R20, R32, R28, R20 ;  /* 0x0000001c2014723c */ /* 0x020fec0000001814 */
[C---:B-1----:R-:W-:Y:S06]  /*20640*/  HMMA.16816.F32 R4, R12.reuse, R8, R4 ;  /* 0x000000080c04723c */ /* 0x042fec0000001804 */
[----:B------:R-:W-:Y:S01]  /*20650*/  HMMA.16816.F32 R24, R12, R10, R24 ;  /* 0x0000000a0c18723c */ /* 0x000fe20000001818 */
[----:B------:R-:W1:Y:S05]  /*20660*/  LDSM.16.M88.4 R8, [R220+0xf000] ;  /* 0x00f00000dc08783b */ /* 0x000e6a0000000200 */
[C---:B------:R-:W-:Y:S06]  /*20670*/  HMMA.16816.F32 R180, R192.reuse, R188, R180 ;  /* 0x000000bcc0b4723c */ /* 0x040fec00000018b4 */
[----:B------:R-:W-:Y:S06]  /*20680*/  HMMA.16816.F32 R176, R192, R190, R176 ;  /* 0x000000bec0b0723c */ /* 0x000fec00000018b0 */
[----:B--2---:R-:W-:Y:S01]  /*20690*/  HMMA.16816.F32 R20, R12, R184, R20 ;  /* 0x000000b80c14723c */ /* 0x004fe20000001814 */
[-C--:B------:R-:W-:Y:S01]  /*206a0*/  FMUL.FTZ R4, R4, R165.reuse ;  /* 0x000000a504047220 */ /* 0x080fe20000410000 */
[-C--:B------:R-:W-:Y:S01]  /*206b0*/  FMUL.FTZ R5, R5, R165.reuse ;  /* 0x000000a505057220 */ /* 0x080fe20000410000 */
[-C--:B------:R-:W-:Y:S01]  /*206c0*/  FMUL.FTZ R6, R6, R165.reuse ;  /* 0x000000a506067220 */ /* 0x080fe20000410000 */
[-C--:B------:R-:W-:Y:S01]  /*206d0*/  FMUL.FTZ R7, R7, R165.reuse ;  /* 0x000000a507077220 */ /* 0x080fe20000410000 */
[----:B------:R-:W-:Y:S08]  /*206e0*/  MUFU.TANH R29, R4 ;  /* 0x00000004001d7308 */ /* 0x000ff00000002400 */
[----:B------:R-:W2:Y:S08]  /*206f0*/  MUFU.TANH R188, R5 ;  /* 0x0000000500bc7308 */ /* 0x000eb00000002400 */
[----:B------:R-:W-:Y:S08]  /*20700*/  MUFU.TANH R28, R6 ;  /* 0x00000006001c7308 */ /* 0x000ff00000002400 */
[----:B------:R3:W4:Y:S01]  /*20710*/  MUFU.TANH R184, R7 ;  /* 0x0000000700b87308 */ /* 0x0007220000002400 */
[-C--:B------:R-:W-:Y:S01]  /*20720*/  FMUL.FTZ R24, R24, R165.reuse ;  /* 0x000000a518187220 */ /* 0x080fe20000410000 */
[C---:B-1----:R-:W-:Y:S01]  /*20730*/  HMMA.16816.F32 R180, R32.reuse, R8, R180 ;  /* 0x0000000820b4723c */ /* 0x042fe200000018b4 */
[----:B---3--:R-:W1:Y:S05]  /*20740*/  LDSM.16.M88.4 R4, [R216+0x7000] ;  /* 0x00700000d804783b */ /* 0x008e6a0000000200 */
[C---:B------:R-:W-:Y:S01]  /*20750*/  HMMA.16816.F32 R176, R32.reuse, R10, R176 ;  /* 0x0000000a20b0723c */ /* 0x040fe200000018b0 */
[-C--:B------:R-:W-:Y:S01]  /*20760*/  FMUL.FTZ R20, R20, R165.reuse ;  /* 0x000000a514147220 */ /* 0x080fe20000410000 */
[----:B------:R-:W3:Y:S04]  /*20770*/  LDSM.16.M88.4 R8, [R220+0xf800] ;  /* 0x00f80000dc08783b */ /* 0x000ee80000000200 */
[----:B------:R-:W-:Y:S01]  /*20780*/  HMMA.16816.F32 R16, R32, R30, R16 ;  /* 0x0000001e2010723c */ /* 0x000fe20000001810 */
[----:B------:R5:W4:Y:S02]  /*20790*/  MUFU.TANH R30, R24 ;  /* 0x00000018001e7308 */ /* 0x000b240000002400 */
[-C--:B-----5:R-:W-:Y:S01]  /*207a0*/  FMUL.FTZ R24, R25, R165.reuse ;  /* 0x000000a519187220 */ /* 0x0a0fe20000410000 */
[-C--:B------:R-:W-:Y:S01]  /*207b0*/  FMUL.FTZ R25, R26, R165.reuse ;  /* 0x000000a51a197220 */ /* 0x080fe20000410000 */
[----:B------:R-:W-:-:S04]  /*207c0*/  FMUL.FTZ R26, R27, R165 ;  /* 0x000000a51b1a7220 */ /* 0x000fc80000410000 */
[----:B------:R5:W-:Y:S02]  /*207d0*/  MUFU.TANH R27, R20 ;  /* 0x00000014001b7308 */ /* 0x000be40000002400 */
[-C--:B-----5:R-:W-:Y:S01]  /*207e0*/  FMUL.FTZ R20, R21, R165.reuse ;  /* 0x000000a515147220 */ /* 0x0a0fe20000410000 */
[-C--:B------:R-:W-:Y:S02]  /*207f0*/  FMUL.FTZ R21, R23, R165.reuse ;  /* 0x000000a517157220 */ /* 0x080fe40000410000 */
[----:B------:R-:W5:Y:S01]  /*20800*/  S2R R23, SR_TID.X ;  /* 0x0000000000177919 */ /* 0x000f620000002100 */
[C---:B-1----:R-:W-:Y:S06]  /*20810*/  HMMA.16816.F32 R180, R12.reuse, R4, R180 ;  /* 0x000000040cb4723c */ /* 0x042fec00000018b4 */
[C---:B------:R-:W-:Y:S01]  /*20820*/  HMMA.16816.F32 R176, R12.reuse, R6, R176 ;  /* 0x000000060cb0723c */ /* 0x040fe200000018b0 */
[----:B------:R-:W1:Y:S05]  /*20830*/  LDSM.16.M88.4 R4, [R216+0x7800] ;  /* 0x00780000d804783b */ /* 0x000e6a0000000200 */
[----:B------:R-:W-:Y:S06]  /*20840*/  HMMA.16816.F32 R16, R12, R186, R16 ;  /* 0x000000ba0c10723c */ /* 0x000fec0000001810 */
[----:B---3--:R-:W-:Y:S01]  /*20850*/  HMMA.16816.F32 R172, R32, R8, R172 ;  /* 0x0000000820ac723c */ /* 0x008fe200000018ac */
[----:B------:R-:W3:Y:S01]  /*20860*/  MUFU.TANH R25, R25 ;  /* 0x0000001900197308 */ /* 0x000ee20000002400 */
[----:B------:R-:W-:Y:S01]  /*20870*/  FMUL.FTZ R22, R22, R165 ;  /* 0x000000a516167220 */ /* 0x000fe20000410000 */
[----:B------:R-:W-:-:S04]  /*20880*/  DEPBAR.LE SB0, 0x0 ;  /* 0x000080000000791a */ /* 0x000fc80000000000 */
[----:B-----5:R-:W-:-:S05]  /*20890*/  IMAD.SHL.U32 R9, R23, 0x2, RZ ;  /* 0x0000000217097824 */ /* 0x020fca00078e00ff */
[----:B------:R-:W-:Y:S01]  /*208a0*/  LOP3.LUT R9, R9, 0x6, RZ, 0xc0, !PT ;  /* 0x0000000609097812 */ /* 0x000fe200078ec0ff */
[----:B------:R-:W-:Y:S04]  /*208b0*/  HMMA.16816.F32 R168, R32, R10, R168 ;  /* 0x0000000a20a8723c */ /* 0x000fe800000018a8 */
[----:B------:R-:W-:Y:S01]  /*208c0*/  IMAD R9, R246, 0x40, R9 ;  /* 0x00000040f6097824 */ /* 0x000fe200078e0209 */
[----:B------:R-:W5:Y:S03]  /*208d0*/  MUFU.TANH R24, R24 ;  /* 0x0000001800187308 */ /* 0x000f660000002400 */
[C---:B------:R-:W-:Y:S02]  /*208e0*/  VIADD R8, R9.reuse, 0x1 ;  /* 0x0000000109087836 */ /* 0x040fe40000000000 */
[----:B------:R-:W-:Y:S01]  /*208f0*/  FMUL.FTZ R16, R16, R165 ;  /* 0x000000a510107220 */ /* 0x000fe20000410000 */
[----:B------:R-:W-:-:S02]  /*20900*/  VIADD R23, R9, 0x8 ;  /* 0x0000000809177836 */ /* 0x000fc40000000000 */
[----:B------:R-:W5:Y:S01]  /*20910*/  MUFU.TANH R26, R26 ;  /* 0x0000001a001a7308 */ /* 0x000f620000002400 */
[C---:B------:R-:W-:Y:S02]  /*20920*/  ISETP.GE.AND P2, PT, R8.reuse, R0, PT ;  /* 0x000000000800720c */ /* 0x040fe40003f46270 */
[----:B------:R-:W-:Y:S02]  /*20930*/  ISETP.GE.AND P1, PT, R8, R2, PT ;  /* 0x000000020800720c */ /* 0x000fe40003f26270 */
[----:B--2---:R-:W-:-:S03]  /*20940*/  FSEL R8, R188, -INF , !P2 ;  /* 0xff800000bc087808 */ /* 0x004fc60005000000 */
[----:B------:R2:W-:Y:S01]  /*20950*/  MUFU.TANH R31, R16 ;  /* 0x00000010001f7308 */ /* 0x0005e20000002400 */
[C---:B------:R-:W-:Y:S01]  /*20960*/  ISETP.GE.AND P6, PT, R23.reuse, R0, PT ;  /* 0x000000001700720c */ /* 0x040fe20003fc6270 */
[----:B-1----:R-:W-:Y:S01]  /*20970*/  HMMA.16816.F32 R172, R12, R4, R172 ;  /* 0x000000040cac723c */ /* 0x002fe200000018ac */
[----:B------:R-:W-:Y:S01]  /*20980*/  ISETP.GE.AND P2, PT, R23, R2, PT ;  /* 0x000000021700720c */ /* 0x000fe20003f46270 */
[----:B------:R-:W-:-:S04]  /*20990*/  VIADD R23, R9, 0x9 ;  /* 0x0000000909177836 */ /* 0x000fc80000000000 */
[----:B------:R-:W-:Y:S01]  /*209a0*/  MUFU.TANH R20, R20 ;  /* 0x0000001400147308 */ /* 0x000fe20000002400 */
[----:B----4-:R-:W-:Y:S01]  /*209b0*/  FSEL R184, R184, -INF , !P1 ;  /* 0xff800000b8b87808 */ /* 0x010fe20004800000 */
[----:B------:R-:W-:Y:S02]  /*209c0*/  VIADD R5, R9, 0x10 ;  /* 0x0000001009057836 */ /* 0x000fe40000000000 */
[-C--:B--2---:R-:W-:Y:S01]  /*209d0*/  FMUL.FTZ R16, R17, R165.reuse ;  /* 0x000000a511107220 */ /* 0x084fe20000410000 */
[----:B------:R-:W-:-:S03]  /*209e0*/  FMUL.FTZ R17, R18, R165 ;  /* 0x000000a512117220 */ /* 0x000fc60000410000 */
[----:B------:R-:W1:Y:S01]  /*209f0*/  MUFU.TANH R22, R22 ;  /* 0x0000001600167308 */ /* 0x000e620000002400 */
[-C--:B------:R-:W-:Y:S01]  /*20a00*/  FMUL.FTZ R18, R19, R165.reuse ;  /* 0x000000a513127220 */ /* 0x080fe20000410000 */
[----:B------:R-:W-:Y:S01]  /*20a10*/  FMUL.FTZ R180, R180, R165 ;  /* 0x000000a5b4b47220 */ /* 0x000fe20000410000 */
[----:B------:R-:W-:-:S05]  /*20a20*/  ISETP.GE.AND P1, PT, R23, R0, PT ;  /* 0x000000001700720c */ /* 0x000fca0003f26270 */
[----:B------:R-:W2:Y:S01]  /*20a30*/  MUFU.TANH R21, R21 ;  /* 0x0000001500157308 */ /* 0x000ea20000002400 */
[----:B------:R-:W-:Y:S02]  /*20a40*/  FSEL R4, R30, -INF , !P6 ;  /* 0xff8000001e047808 */ /* 0x000fe40007000000 */
[----:B------:R-:W-:Y:S01]  /*20a50*/  ISETP.GE.AND P6, PT, R23, R2, PT ;  /* 0x000000021700720c */ /* 0x000fe20003fc6270 */
[----:B------:R-:W-:-:S04]  /*20a60*/  VIADD R23, R9, 0x11 ;  /* 0x0000001109177836 */ /* 0x000fc80000000000 */
[----:B------:R-:W4:Y:S01]  /*20a70*/  MUFU.TANH R17, R17 ;  /* 0x0000001100117308 */ /* 0x000f220000002400 */
[----:B------:R-:W-:Y:S01]  /*20a80*/  FMUL.FTZ R182, R182, R165 ;  /* 0x000000a5b6b67220 */ /* 0x000fe20000410000 */
[----:B---3--:R-:W-:Y:S02]  /*20a90*/  FSEL R10, R25, -INF , !P2 ;  /* 0xff800000190a7808 */ /* 0x008fe40005000000 */
[----:B------:R-:W-:-:S04]  /*20aa0*/  ISETP.GE.AND P2, PT, R5, R0, PT ;  /* 0x000000000500720c */ /* 0x000fc80003f46270 */
[----:B------:R-:W3:Y:S01]  /*20ab0*/  MUFU.TANH R16, R16 ;  /* 0x0000001000107308 */ /* 0x000ee20000002400 */
[----:B-----5:R-:W-:Y:S01]  /*20ac0*/  FSEL R11, R24, -INF , !P1 ;  /* 0xff800000180b7808 */ /* 0x020fe20004800000 */
[----:B------:R-:W-:Y:S01]  /*20ad0*/  FMUL.FTZ R19, R183, R165 ;  /* 0x000000a5b7137220 */ /* 0x000fe20000410000 */
[----:B------:R-:W-:Y:S01]  /*20ae0*/  ISETP.GE.AND P1, PT, R5, R2, PT ;  /* 0x000000020500720c */ /* 0x000fe20003f26270 */
[----:B------:R-:W-:Y:S01]  /*20af0*/  VIADD R25, R9, 0x18 ;  /* 0x0000001809197836 */ /* 0x000fe20000000000 */
[----:B------:R-:W-:-:S03]  /*20b00*/  FSEL R5, R26, -INF , !P6 ;  /* 0xff8000001a057808 */ /* 0x000fc60007000000 */
[----:B------:R-:W5:Y:S01]  /*20b10*/  MUFU.TANH R18, R18 ;  /* 0x0000001200127308 */ /* 0x000f620000002400 */
[----:B------:R-:W-:Y:S01]  /*20b20*/  ISETP.GE.AND P6, PT, R23, R0, PT ;  /* 0x000000001700720c */ /* 0x000fe20003fc6270 */
[----:B------:R-:W-:Y:S01]  /*20b30*/  FMUL.FTZ R176, R176, R165 ;  /* 0x000000a5b0b07220 */ /* 0x000fe20000410000 */
[----:B------:R-:W-:Y:S01]  /*20b40*/  FSEL R27, R27, -INF , !P2 ;  /* 0xff8000001b1b7808 */ /* 0x000fe20005000000 */
[----:B------:R-:W-:Y:S04]  /*20b50*/  HMMA.16816.F32 R168, R12, R6, R168 ;  /* 0x000000060ca8723c */ /* 0x000fe800000018a8 */
[----:B------:R-:W5:Y:S01]  /*20b60*/  MUFU.TANH R193, R180 ;  /* 0x000000b400c17308 */ /* 0x000f620000002400 */
[----:B------:R-:W-:Y:S01]  /*20b70*/  ISETP.GE.AND P2, PT, R23, R2, PT ;  /* 0x000000021700720c */ /* 0x000fe20003f46270 */
[----:B------:R-:W-:Y:S01]  /*20b80*/  VIADD R24, R9, 0x19 ;  /* 0x0000001909187836 */ /* 0x000fe20000000000 */
[----:B-1----:R-:W-:-:S05]  /*20b90*/  FSEL R23, R22, -INF , !P1 ;  /* 0xff80000016177808 */ /* 0x002fca0004800000 */
[----:B------:R-:W1:Y:S01]  /*20ba0*/  MUFU.TANH R189, R182 ;  /* 0x000000b600bd7308 */ /* 0x000e620000002400 */
[----:B------:R-:W-:Y:S01]  /*20bb0*/  FSEL R26, R20, -INF , !P6 ;  /* 0xff800000141a7808 */ /* 0x000fe20007000000 */
[----:B------:R-:W-:Y:S01]  /*20bc0*/  VIADD R12, R9, 0x20 ;  /* 0x00000020090c7836 */ /* 0x000fe20000000000 */
[C---:B------:R-:W-:Y:S02]  /*20bd0*/  ISETP.GE.AND P1, PT, R25.reuse, R0, PT ;  /* 0x000000001900720c */ /* 0x040fe40003f26270 */
[----:B------:R-:W-:Y:S01]  /*20be0*/  ISETP.GE.AND P6, PT, R25, R2, PT ;  /* 0x000000021900720c */ /* 0x000fe20003fc6270 */
[-C--:B------:R-:W-:Y:S01]  /*20bf0*/  FMUL.FTZ R177, R177, R165.reuse ;  /* 0x000000a5b1b17220 */ /* 0x080fe20000410000 */
[----:B--2---:R-:W-:Y:S01]  /*20c00*/  FSEL R21, R21, -INF , !P2 ;  /* 0xff80000015157808 */ /* 0x004fe20005000000 */
[----:B------:R-:W2:Y:S01]  /*20c10*/  MUFU.TANH R19, R19 ;  /* 0x0000001300137308 */ /* 0x000ea20000002400 */
[----:B------:R-:W-:Y:S01]  /*20c20*/  ISETP.GE.AND P2, PT, R24, R0, PT ;  /* 0x000000001800720c */ /* 0x000fe20003f46270 */
[----:B------:R-:W-:Y:S01]  /*20c30*/  FMUL.FTZ R181, R181, R165 ;  /* 0x000000a5b5b57220 */ /* 0x000fe20000410000 */
[----:B------:R-:W-:-:S05]  /*20c40*/  FSEL R25, R31, -INF , !P1 ;  /* 0xff8000001f197808 */ /* 0x000fca0004800000 */
[----:B------:R-:W2:Y:S01]  /*20c50*/  MUFU.TANH R191, R176 ;  /* 0x000000b000bf7308 */ /* 0x000ea20000002400 */
[----:B----4-:R-:W-:Y:S01]  /*20c60*/  FSEL R22, R17, -INF , !P6 ;  /* 0xff80000011167808 */ /* 0x010fe20007000000 */
[C---:B------:R-:W-:Y:S01]  /*20c70*/  VIADD R7, R9.reuse, 0x21 ;  /* 0x0000002109077836 */ /* 0x040fe20000000000 */
[----:B------:R-:W-:Y:S02]  /*20c80*/  ISETP.GE.AND P1, PT, R24, R2, PT ;  /* 0x000000021800720c */ /* 0x000fe40003f26270 */
[----:B------:R-:W-:Y:S01]  /*20c90*/  ISETP.GE.AND P6, PT, R12, R0, PT ;  /* 0x000000000c00720c */ /* 0x000fe20003fc6270 */
[-C--:B------:R-:W-:Y:S01]  /*20ca0*/  FMUL.FTZ R174, R174, R165.reuse ;  /* 0x000000a5aeae7220 */ /* 0x080fe20000410000 */
[----:B---3--:R-:W-:Y:S01]  /*20cb0*/  FSEL R24, R16, -INF , !P2 ;  /* 0xff80000010187808 */ /* 0x008fe20005000000 */
[----:B------:R-:W3:Y:S01]  /*20cc0*/  MUFU.TANH R190, R177 ;  /* 0x000000b100be7308 */ /* 0x000ee20000002400 */
[----:B------:R-:W-:Y:S01]  /*20cd0*/  ISETP.GE.AND P2, PT, R12, R2, PT ;  /* 0x000000020c00720c */ /* 0x000fe20003f46270 */
[----:B------:R-:W-:Y:S01]  /*20ce0*/  FMUL.FTZ R178, R178, R165 ;  /* 0x000000a5b2b27220 */ /* 0x000fe20000410000 */
[----:B------:R-:W-:-:S02]  /*20cf0*/  VIADD R12, R9, 0x28 ;  /* 0x00000028090c7836 */ /* 0x000fc40000000000 */
[-C--:B------:R-:W-:Y:S01]  /*20d00*/  FMUL.FTZ R179, R179, R165.reuse ;  /* 0x000000a5b3b37220 */ /* 0x080fe20000410000 */
[----:B-----5:R-:W-:Y:S02]  /*20d10*/  FSEL R20, R18, -INF , !P1 ;  /* 0xff80000012147808 */ /* 0x020fe40004800000 */
[----:B------:R-:W4:Y:S01]  /*20d20*/  MUFU.TANH R192, R181 ;  /* 0x000000b500c07308 */ /* 0x000f220000002400 */
[----:B------:R-:W-:Y:S02]  /*20d30*/  FSEL R193, R193, -INF , !P6 ;  /* 0xff800000c1c17808 */ /* 0x000fe40007000000 */
[C---:B------:R-:W-:Y:S02]  /*20d40*/  ISETP.GE.AND P1, PT, R7.reuse, R0, PT ;  /* 0x000000000700720c */ /* 0x040fe40003f26270 */
[----:B------:R-:W-:Y:S01]  /*20d50*/  ISETP.GE.AND P6, PT, R7, R2, PT ;  /* 0x000000020700720c */ /* 0x000fe20003fc6270 */
[----:B------:R-:W-:Y:S01]  /*20d60*/  FMUL.FTZ R6, R173, R165 ;  /* 0x000000a5ad067220 */ /* 0x000fe20000410000 */
[----:B-1----:R-:W-:Y:S01]  /*20d70*/  FSEL R189, R189, -INF , !P2 ;  /* 0xff800000bdbd7808 */ /* 0x002fe20005000000 */
[----:B------:R-:W1:Y:S01]  /*20d80*/  MUFU.TANH R7, R174 ;  /* 0x000000ae00077308 */ /* 0x000e620000002400 */
[----:B------:R-:W-:Y:S01]  /*20d90*/  VIADD R13, R9, 0x29 ;  /* 0x00000029090d7836 */ /* 0x000fe20000000000 */
[----:B------:R-:W-:-:S06]  /*20da0*/  ISETP.GE.AND P2, PT, R12, R0, PT ;  /* 0x000000000c00720c */ /* 0x000fcc0003f46270 */
[----:B------:R-:W5:Y:S01]  /*20db0*/  MUFU.TANH R187, R178 ;  /* 0x000000b200bb7308 */ /* 0x000f620000002400 */
[----:B--2---:R-:W-:Y:S02]  /*20dc0*/  FSEL R188, R19, -INF , !P6 ;  /* 0xff80000013bc7808 */ /* 0x004fe40007000000 */
[----:B------:R-:W-:-:S05]  /*20dd0*/  FSEL R191, R191, -INF , !P2 ;  /* 0xff800000bfbf7808 */ /* 0x000fca0005000000 */
[----:B------:R-:W2:Y:S01]  /*20de0*/  MUFU.TANH R186, R179 ;  /* 0x000000b300ba7308 */ /* 0x000ea20000002400 */
[C---:B------:R-:W-:Y:S02]  /*20df0*/  ISETP.GE.AND P6, PT, R13.reuse, R0, PT ;  /* 0x000000000d00720c */ /* 0x040fe40003fc6270 */
[-C--:B------:R-:W-:Y:S01]  /*20e00*/  ISETP.GE.AND P2, PT, R13, R2.reuse, PT ;  /* 0x000000020d00720c */ /* 0x080fe20003f46270 */
[----:B------:R-:W-:Y:S02]  /*20e10*/  VIADD R13, R9, 0x30 ;  /* 0x00000030090d7836 */ /* 0x000fe40000000000 */
[-C--:B------:R-:W-:Y:S02]  /*20e20*/  FMUL.FTZ R168, R168, R165.reuse ;  /* 0x000000a5a8a87220 */ /* 0x080fe40000410000 */
[----:B------:R-:W2:Y:S01]  /*20e30*/  MUFU.TANH R6, R6 ;  /* 0x0000000600067308 */ /* 0x000ea20000002400 */
[----:B---3--:R-:W-:Y:S01]  /*20e40*/  FSEL R190, R190, -INF , !P6 ;  /* 0xff800000bebe7808 */ /* 0x008fe20007000000 */
[-C--:B------:R-:W-:Y:S01]  /*20e50*/  FMUL.FTZ R30, R172, R165.reuse ;  /* 0x000000a5ac1e7220 */ /* 0x080fe20000410000 */
[----:B----4-:R-:W-:Y:S01]  /*20e60*/  FSEL R192, R192, -INF , !P1 ;  /* 0xff800000c0c07808 */ /* 0x010fe20004800000 */
[-C--:B------:R-:W-:Y:S01]  /*20e70*/  FMUL.FTZ R169, R169, R165.reuse ;  /* 0x000000a5a9a97220 */ /* 0x080fe20000410000 */
[-C--:B------:R-:W-:Y:S01]  /*20e80*/  ISETP.GE.AND P6, PT, R13, R2.reuse, PT ;  /* 0x000000020d00720c */ /* 0x080fe20003fc6270 */
[----:B------:R-:W-:Y:S01]  /*20e90*/  VIADD R14, R9, 0x31 ;  /* 0x00000031090e7836 */ /* 0x000fe20000000000 */
[----:B------:R-:W-:Y:S01]  /*20ea0*/  ISETP.GE.AND P1, PT, R12, R2, PT ;  /* 0x000000020c00720c */ /* 0x000fe20003f26270 */
[----:B------:R-:W3:Y:S01]  /*20eb0*/  MUFU.TANH R173, R168 ;  /* 0x000000a800ad7308 */ /* 0x000ee20000002400 */
[----:B------:R-:W-:Y:S01]  /*20ec0*/  FMUL.FTZ R31, R170, R165 ;  /* 0x000000a5aa1f7220 */ /* 0x000fe20000410000 */
[----:B-1----:R-:W-:-:S02]  /*20ed0*/  FSEL R170, R7, -INF , !P6 ;  /* 0xff80000007aa7808 */ /* 0x002fc40007000000 */
[----:B-----5:R-:W-:Y:S01]  /*20ee0*/  FSEL R187, R187, -INF , !P1 ;  /* 0xff800000bbbb7808 */ /* 0x020fe20004800000 */
[----:B------:R-:W-:Y:S01]  /*20ef0*/  FMUL.FTZ R175, R175, R165 ;  /* 0x000000a5afaf7220 */ /* 0x000fe20000410000 */
[-C--:B------:R-:W-:Y:S02]  /*20f00*/  ISETP.GE.AND P1, PT, R13, R0.reuse, PT ;  /* 0x000000000d00720c */ /* 0x080fe40003f26270 */
[----:B------:R-:W1:Y:S01]  /*20f10*/  MUFU.TANH R7, R169 ;  /* 0x000000a900077308 */ /* 0x000e620000002400 */
[----:B--2---:R-:W-:Y:S01]  /*20f20*/  FSEL R186, R186, -INF , !P2 ;  /* 0xff800000baba7808 */ /* 0x004fe20005000000 */
[----:B------:R-:W-:Y:S01]  /*20f30*/  VIADD R13, R9, 0x38 ;  /* 0x00000038090d7836 */ /* 0x000fe20000000000 */
[----:B------:R-:W-:-:S05]  /*20f40*/  ISETP.GE.AND P2, PT, R14, R0, PT ;  /* 0x000000000e00720c */ /* 0x000fca0003f46270 */
[----:B------:R-:W2:Y:S01]  /*20f50*/  MUFU.TANH R30, R30 ;  /* 0x0000001e001e7308 */ /* 0x000ea20000002400 */
[----:B------:R-:W-:Y:S02]  /*20f60*/  FSEL R174, R6, -INF , !P2 ;  /* 0xff80000006ae7808 */ /* 0x000fe40005000000 */
[C---:B------:R-:W-:Y:S02]  /*20f70*/  ISETP.GE.AND P6, PT, R13.reuse, R0, PT ;  /* 0x000000000d00720c */ /* 0x040fe40003fc6270 */
[----:B------:R-:W-:Y:S01]  /*20f80*/  ISETP.GE.AND P2, PT, R13, R2, PT ;  /* 0x000000020d00720c */ /* 0x000fe20003f46270 */
[----:B------:R-:W-:Y:S02]  /*20f90*/  VIADD R13, R9, 0x39 ;  /* 0x00000039090d7836 */ /* 0x000fe40000000000 */
[----:B------:R2:W4:Y:S01]  /*20fa0*/  MUFU.TANH R12, R175 ;  /* 0x000000af000c7308 */ /* 0x0005220000002400 */
[----:B------:R-:W-:Y:S01]  /*20fb0*/  FMUL.FTZ R6, R171, R165 ;  /* 0x000000a5ab067220 */ /* 0x000fe20000410000 */
[----:B---3--:R-:W-:Y:S01]  /*20fc0*/  FSEL R173, R173, -INF , !P6 ;  /* 0xff800000adad7808 */ /* 0x008fe20007000000 */
[----:B------:R-:W-:Y:S01]  /*20fd0*/  BAR.SYNC.DEFER_BLOCKING 0x0 ;  /* 0x0000000000007b1d */ /* 0x000fe20000010000 */
[----:B------:R-:W-:-:S05]  /*20fe0*/  ISETP.GE.AND P6, PT, R13, R0, PT ;  /* 0x000000000d00720c */ /* 0x000fca0003fc6270 */
[----:B------:R-:W3:Y:S01]  /*20ff0*/  MUFU.TANH R31, R31 ;  /* 0x0000001f001f7308 */ /* 0x000ee20000002400 */
[----:B-1----:R-:W-:Y:S02]  /*21000*/  FSEL R171, R7, -INF , !P6 ;  /* 0xff80000007ab7808 */ /* 0x002fe40007000000 */
[----:B------:R-:W-:-:S05]  /*21010*/  ISETP.GT.AND P6, PT, R246, R235, PT ;  /* 0x000000ebf600720c */ /* 0x000fca0003fc4270 */
[----:B------:R-:W1:Y:S01]  /*21020*/  MUFU.TANH R6, R6 ;  /* 0x0000000600067308 */ /* 0x000e620000002400 */
[----:B--2---:R-:W-:Y:S02]  /*21030*/  FSEL R175, R30, -INF , !P1 ;  /* 0xff8000001eaf7808 */ /* 0x004fe40004800000 */
[----:B------:R-:W-:-:S04]  /*21040*/  ISETP.GE.AND P1, PT, R14, R2, PT ;  /* 0x000000020e00720c */ /* 0x000fc80003f26270 */
[----:B----4-:R-:W-:Y:S02]  /*21050*/  FSEL R169, R12, -INF , !P1 ;  /* 0xff8000000ca97808 */ /* 0x010fe40004800000 */
[----:B------:R-:W-:Y:S02]  /*21060*/  ISETP.GE.AND P1, PT, R9, R0, PT ;  /* 0x000000000900720c */ /* 0x000fe40003f26270 */
[----:B---3--:R-:W-:Y:S02]  /*21070*/  FSEL R31, R31, -INF , !P2 ;  /* 0xff8000001f1f7808 */ /* 0x008fe40005000000 */
[-C--:B------:R-:W-:Y:S02]  /*21080*/  ISETP.GE.AND P2, PT, R9, R2.reuse, PT ;  /* 0x000000020900720c */ /* 0x080fe40003f46270 */
[----:B------:R-:W-:Y:S01]  /*21090*/  FSEL R29, R29, -INF , !P1 ;  /* 0xff8000001d1d7808 */ /* 0x000fe20004800000 */
[----:B------:R-:W-:Y:S01]  /*210a0*/  BSSY B1, `(.L_x_2336) ;  /* 0x00000f1000017945 */ /* 0x000fe20003800000 */
[----:B------:R-:W-:Y:S01]  /*210b0*/  ISETP.GE.AND P1, PT, R13, R2, PT ;  /* 0x000000020d00720c */ /* 0x000fe20003f26270 */
[----:B------:R-:W-:Y:S01]  /*210c0*/  IMAD.MOV.U32 R181, RZ, RZ, R202 ;  /* 0x000000ffffb57224 */ /* 0x000fe200078e00ca */
[----:B------:R-:W-:Y:S01]  /*210d0*/  FSEL R0, R28, -INF , !P2 ;  /* 0xff8000001c007808 */ /* 0x000fe20005000000 */
[----:B------:R-:W-:Y:S01]  /*210e0*/  IMAD.MOV.U32 R180, RZ, RZ, R203 ;  /* 0x000000ffffb47224 */ /* 0x000fe200078e00cb */
[----:B-1----:R-:W-:Y:S01]  /*210f0*/  FSEL R28, R6, -INF , !P1 ;  /* 0xff800000061c7808 */ /* 0x002fe20004800000 */
        /* <DEDUP_REMOVED lines=74> */
.L_x_2339:
[----:B------:R-:W-:Y:S02]  /*215a0*/  R2UR UR4, R166 ;  /* 0x00000000a60472ca */ /* 0x000fe400000e0000 */
[----:B------:R-:W-:-:S13]  /*215b0*/  R2UR UR5, R167 ;  /* 0x00000000a70572ca */ /* 0x000fda00000e0000 */
[----:B------:R-:W2:Y:S02]  /*215c0*/  LD.E R13, desc[UR4][R200.64+0x38] ;  /* 0x00003804c80d7980 */ /* 0x000ea4000c101900 */
[----:B--2---:R-:W-:-:S05]  /*215d0*/  IMAD.U32 R13, R13, -0x40, RZ ;  /* 0xffffffc00d0d7824 */ /* 0x004fca00078e00ff */
[----:B------:R-:W-:Y:S02]  /*215e0*/  SHF.R.S32.HI R12, RZ, 0x1f, R13 ;  /* 0x0000001fff0c7819 */ /* 0x000fe4000001140d */
.L_x_2340:
[----:B------:R-:W-:Y:S05]  /*215f0*/  BSYNC B0 ;  /* 0x0000000000007941 */ /* 0x000fea0003800000 */
.L_x_2338:
[C---:B------:R-:W-:Y:S02]  /*21600*/  @P5 IADD3 R6, P0, R13.reuse, R233, RZ ;  /* 0x000000e90d065210 */ /* 0x040fe40007f1e0ff */
[-C--:B------:R-:W-:Y:S02]  /*21610*/  LEA R34, P1, R13, R237.reuse, 0x1 ;  /* 0x000000ed0d227211 */ /* 0x080fe400078208ff */
[----:B------:R-:W-:Y:S01]  /*21620*/  LOP3.LUT R9, R247, 0x1, RZ, 0xc0, !PT ;  /* 0x00000001f7097812 */ /* 0x000fe200078ec0ff */
[----:B------:R-:W-:Y:S01]  /*21630*/  @P5 IMAD.X R2, R12, 0x1, R234, P0 ;  /* 0x000000010c025824 */ /* 0x000fe200000e06ea */
[C---:B------:R-:W-:Y:S02]  /*21640*/  LEA.HI.X R35, R13.reuse, R236, R12, 0x1, P1 ;  /* 0x000000ec0d237211 */ /* 0x040fe400008f0c0c */
[----:B------:R-:W-:Y:S02]  /*21650*/  @P5 LEA R18, P1, R6, R237, 0x1 ;  /* 0x000000ed06125211 */ /* 0x000fe400078208ff */
[----:B------:R-:W-:-:S02]  /*21660*/  @P4 IADD3 R7, P0, R13, R233, RZ ;  /* 0x000000e90d074210 */ /* 0x000fc40007f1e0ff */
[----:B------:R-:W-:Y:S02]  /*21670*/  ISETP.NE.U32.AND P2, PT, R9, 0x1, PT ;  /* 0x000000010900780c */ /* 0x000fe40003f45070 */
[-C--:B------:R-:W-:Y:S01]  /*21680*/  @P5 LEA.HI.X R19, R6, R236.reuse, R2, 0x1, P1 ;  /* 0x000000ec06135211 */ /* 0x080fe200008f0c02 */
[----:B------:R-:W-:Y:S01]  /*21690*/  @P4 IMAD.X R2, R12, 0x1, R234, P0 ;  /* 0x000000010c024824 */ /* 0x000fe200000e06ea */
[----:B------:R-:W-:Y:S02]  /*216a0*/  @P4 LEA R16, P1, R7, R237, 0x1 ;  /* 0x000000ed07104211 */ /* 0x000fe400078208ff */
[-C--:B------:R-:W-:Y:S02]  /*216b0*/  @P3 IADD3 R6, P0, R13, R233.reuse, RZ ;  /* 0x000000e90d063210 */ /* 0x080fe40007f1e0ff */
[----:B------:R-:W-:Y:S02]  /*216c0*/  @P4 LEA.HI.X R17, R7, R236, R2, 0x1, P1 ;  /* 0x000000ec07114211 */ /* 0x000fe400008f0c02 */
[----:B------:R-:W-:Y:S01]  /*216d0*/  @P5 R2UR UR4, R166 ;  /* 0x00000000a60452ca */ /* 0x000fe200000e0000 */
[----:B------:R-:W-:Y:S01]  /*216e0*/  @P3 IMAD.X R2, R12, 0x1, R234, P0 ;  /* 0x000000010c023824 */ /* 0x000fe200000e06ea */
[----:B------:R-:W-:-:S02]  /*216f0*/  IADD3 R9, P1, P0, R233, R233, R13 ;  /* 0x000000e9e9097210 */ /* 0x000fc4000783e00d */
[----:B------:R-:W-:Y:S02]  /*21700*/  @!P2 R2UR UR10, R166 ;  /* 0x00000000a60aa2ca */ /* 0x000fe400000e0000 */
[----:B------:R-:W-:Y:S02]  /*21710*/  IADD3.X R7, R234, R234, R12, P1, P0 ;  /* 0x000000eaea077210 */ /* 0x000fe40000fe040c */
[CC--:B------:R-:W-:Y:S02]  /*21720*/  @P3 LEA R14, P0, R6.reuse, R237.reuse, 0x1 ;  /* 0x000000ed060e3211 */ /* 0x0c0fe400078008ff */
[C---:B------:R-:W-:Y:S02]  /*21730*/  @!P2 LEA R32, P1, R9.reuse, R237, 0x1 ;  /* 0x000000ed0920a211 */ /* 0x040fe400078208ff */
[-C--:B------:R-:W-:Y:S02]  /*21740*/  @P3 LEA.HI.X R15, R6, R236.reuse, R2, 0x1, P0 ;  /* 0x000000ec060f3211 */ /* 0x080fe400000f0c02 */
[----:B------:R-:W-:-:S02]  /*21750*/  @!P2 LEA.HI.X R33, R9, R236, R7, 0x1, P1 ;  /* 0x000000ec0921a211 */ /* 0x000fc400008f0c07 */
[CC--:B------:R-:W-:Y:S02]  /*21760*/  @P5 LEA R182, P0, R9.reuse, R237.reuse, 0x1 ;  /* 0x000000ed09b65211 */ /* 0x0c0fe400078008ff */
[CC--:B------:R-:W-:Y:S02]  /*21770*/  @P4 LEA R178, P1, R9.reuse, R237.reuse, 0x1 ;  /* 0x000000ed09b24211 */ /* 0x0c0fe400078208ff */
[CCC-:B------:R-:W-:Y:S02]  /*21780*/  @P5 LEA.HI.X R183, R9.reuse, R236.reuse, R7.reuse, 0x1, P0 ;  /* 0x000000ec09b75211 */ /* 0x1c0fe400000f0c07 */
[C---:B------:R-:W-:Y:S02]  /*21790*/  @P4 LEA.HI.X R179, R9.reuse, R236, R7, 0x1, P1 ;  /* 0x000000ec09b34211 */ /* 0x040fe400008f0c07 */
[C---:B------:R-:W-:Y:S02]  /*217a0*/  @P3 LEA R176, P0, R9.reuse, R237, 0x1 ;  /* 0x000000ed09b03211 */ /* 0x040fe400078008ff */
[----:B------:R-:W-:-:S02]  /*217b0*/  IADD3 R2, P1, R9, R233, RZ ;  /* 0x000000e909027210 */ /* 0x000fc40007f3e0ff */
[-C--:B------:R-:W-:Y:S02]  /*217c0*/  @P3 LEA.HI.X R177, R9, R236.reuse, R7, 0x1, P0 ;  /* 0x000000ec09b13211 */ /* 0x080fe400000f0c07 */
[----:B------:R-:W-:Y:S01]  /*217d0*/  @!P2 IADD3 R13, P0, R13, R233, RZ ;  /* 0x000000e90d0da210 */ /* 0x000fe20007f1e0ff */
[--C-:B------:R-:W-:Y:S01]  /*217e0*/  IMAD.X R7, R7, 0x1, R234.reuse, P1 ;  /* 0x0000000107077824 */ /* 0x100fe200008e06ea */
[-C--:B------:R-:W-:Y:S02]  /*217f0*/  @!P2 LEA R198, P1, R2, R237.reuse, 0x1 ;  /* 0x000000ed02c6a211 */ /* 0x080fe400078208ff */
[----:B------:R-:W-:Y:S01]  /*21800*/  @!P2 R2UR UR11, R167 ;  /* 0x00000000a70ba2ca */ /* 0x000fe200000e0000 */
[----:B------:R-:W-:Y:S01]  /*21810*/  @!P2 IMAD.X R12, R12, 0x1, R234, P0 ;  /* 0x000000010c0ca824 */ /* 0x000fe200000e06ea */
[C---:B------:R-:W-:Y:S02]  /*21820*/  @!P2 LEA.HI.X R199, R2.reuse, R236, R7, 0x1, P1 ;  /* 0x000000ec02c7a211 */ /* 0x040fe400008f0c07 */
[----:B------:R-:W-:-:S02]  /*21830*/  @P4 LEA R194, P1, R2, R237, 0x1 ;  /* 0x000000ed02c24211 */ /* 0x000fc400078208ff */
[----:B------:R-:W-:Y:S02]  /*21840*/  @P5 R2UR UR5, R167 ;  /* 0x00000000a70552ca */ /* 0x000fe400000e0000 */
[-C--:B------:R-:W-:Y:S02]  /*21850*/  @P4 LEA.HI.X R195, R2, R236.reuse, R7, 0x1, P1 ;  /* 0x000000ec02c34211 */ /* 0x080fe400008f0c07 */
[----:B------:R-:W-:Y:S02]  /*21860*/  @!P2 LEA R202, P1, R13, R237, 0x1 ;  /* 0x000000ed0dcaa211 */ /* 0x000fe400078208ff */
[C---:B------:R-:W-:Y:S01]  /*21870*/  @P4 R2UR UR14, R166.reuse ;  /* 0x00000000a60e42ca */ /* 0x040fe200000e0000 */
[----:B------:R-:W-:Y:S01]  /*21880*/  @!PT LDS RZ, [RZ] ;  /* 0x00000000fffff984 */ /* 0x000fe20000000800 */
[----:B------:R-:W-:Y:S01]  /*21890*/  @!PT LDS RZ, [RZ] ;  /* 0x00000000fffff984 */ /* 0x000fe20000000800 */
[----:B------:R-:W-:Y:S01]  /*218a0*/  @!PT LDS RZ, [RZ] ;  /* 0x00000000fffff984 */ /* 0x000fe20000000800 */
[----:B------:R-:W-:Y:S01]  /*218b0*/  @!P2 LDGSTS.E.BYPASS.LTC128B.128 [R243+0x8000], desc[UR10][R34.64] ;  /* 0x0800000022f3afae */ /* 0x000fe2000b901d4a */
[----:B------:R-:W-:Y:S02]  /*218c0*/  @P4 R2UR UR15, R167 ;  /* 0x00000000a70f42ca */ /* 0x000fe400000e0000 */
[----:B------:R-:W-:Y:S01]  /*218d0*/  @!P2 LEA.HI.X R203, R13, R236, R12, 0x1, P1 ;  /* 0x000000ec0dcba211 */ /* 0x000fe200008f0c0c */
[----:B------:R-:W-:Y:S01]  /*218e0*/  @P5 IMAD.MOV.U32 R12, RZ, RZ, R34 ;  /* 0x000000ffff0c5224 */ /* 0x000fe200078e0022 */
[----:B------:R1:W-:Y:S01]  /*218f0*/  @P2 STS.128 [R243+0x8000], RZ ;  /* 0x008000fff3002388 */ /* 0x0003e20000000c00 */
[----:B------:R-:W-:Y:S01]  /*21900*/  @P5 IMAD.MOV.U32 R13, RZ, RZ, R35 ;  /* 0x000000ffff0d5224 */ /* 0x000fe200078e0023 */
[----:B------:R-:W-:-:S02]  /*21910*/  @P3 R2UR UR12, R166 ;  /* 0x00000000a60c32ca */ /* 0x000fc400000e0000 */
[C---:B------:R-:W-:Y:S02]  /*21920*/  @P3 R2UR UR13, R167.reuse ;  /* 0x00000000a70d32ca */ /* 0x040fe400000e0000 */
[----:B------:R-:W-:Y:S01]  /*21930*/  @!PT LDS RZ, [RZ] ;  /* 0x00000000fffff984 */ /* 0x000fe20000000800 */
[----:B------:R-:W-:Y:S01]  /*21940*/  @!PT LDS RZ, [RZ] ;  /* 0x00000000fffff984 */ /* 0x000fe20000000800 */
[----:B------:R-:W-:Y:S01]  /*21950*/  @!PT LDS RZ, [RZ] ;  /* 0x00000000fffff984 */ /* 0x000fe20000000800 */
[----:B------:R2:W-:Y:S01]  /*21960*/  @P5 LDGSTS.E.BYPASS.LTC128B.128 [R243+0xa000], desc[UR4][R12.64+0x80] ;  /* 0x0a0000800cf35fae */ /* 0x0005e2000b901d44 */
[----:B------:R-:W-:Y:S02]  /*21970*/  @P3 R2UR UR16, R166 ;  /* 0x00000000a61032ca */ /* 0x000fe400000e0000 */
[----:B------:R-:W-:Y:S01]  /*21980*/  @P3 R2UR UR17, R167 ;  /* 0x00000000a71132ca */ /* 0x000fe200000e0000 */
[----:B------:R1:W-:Y:S01]  /*21990*/  @!P5 STS.128 [R243+0xa000], RZ ;  /* 0x00a000fff300d388 */ /* 0x0003e20000000c00 */
[----:B------:R-:W-:-:S04]  /*219a0*/  @P5 LEA R196, P0, R2, R237, 0x1 ;  /* 0x000000ed02c45211 */ /* 0x000fc800078008ff */
[C---:B------:R-:W-:Y:S02]  /*219b0*/  @P5 LEA.HI.X R197, R2.reuse, R236, R7, 0x1, P0 ;  /* 0x000000ec02c55211 */ /* 0x040fe400000f0c07 */
[----:B------:R-:W-:Y:S01]  /*219c0*/  @P3 LEA R6, P0, R2, R237, 0x1 ;  /* 0x000000ed02063211 */ /* 0x000fe200078008ff */
[----:B------:R-:W-:-:S03]  /*219d0*/  IMAD.MOV.U32 R237, RZ, RZ, R34 ;  /* 0x000000ffffed7224 */ /* 0x000fc600078e0022 */
        /* <DEDUP_REMOVED lines=93> */
.L_x_2337:
[----:B------:R-:W-:Y:S05]  /*21fb0*/  BSYNC B1 ;  /* 0x0000000000017941 */ /* 0x000fea0003800000 */
.L_x_2336:
        /* <DEDUP_REMOVED lines=46> */
[----:B------:R-:W-:Y:S01]  /*222a0*/  FSETP.NEU.FTZ.AND P0, PT, R166, -INF , PT ;  /* 0xff800000a600780b */ /* 0x000fe20003f1d000 */
[----:B--2---:R-:W-:-:S05]  /*222b0*/  FMUL.FTZ R172, R30, R167 ;  /* 0x000000a71eac7220 */ /* 0x004fca0000410000 */
[----:B------:R-:W-:-:S05]  /*222c0*/  FSEL R172, R172, RZ, P1 ;  /* 0x000000ffacac7208 */ /* 0x000fca0000800000 */
[--C-:B------:R-:W-:Y:S01]  /*222d0*/  FFMA.FTZ R165, R29, R30, -R172.reuse ;  /* 0x0000001e1da57223 */ /* 0x100fe200000108ac */
[----:B------:R-:W-:Y:S01]  /*222e0*/  FMUL.FTZ R29, R30, R166 ;  /* 0x000000a61e1d7220 */ /* 0x000fe20000410000 */
[-CC-:B------:R-:W-:Y:S01]  /*222f0*/  FFMA.FTZ R34, R4, R30.reuse, -R172.reuse ;  /* 0x0000001e04227223 */ /* 0x180fe200000108ac */
[----:B------:R-:W-:Y:S01]  /*22300*/  FSEL R4, R167, RZ, P1 ;  /* 0x000000ffa7047208 */ /* 0x000fe20000800000 */
[-CC-:B------:R-:W-:Y:S01]  /*22310*/  FFMA.FTZ R35, R8, R30.reuse, -R172.reuse ;  /* 0x0000001e08237223 */ /* 0x180fe200000108ac */
[-C--:B------:R-:W-:Y:S01]  /*22320*/  FFMA.FTZ R33, R11, R30.reuse, -R172 ;  /* 0x0000001e0b217223 */ /* 0x080fe200000108ac */
[----:B------:R-:W-:Y:S01]  /*22330*/  FSEL R29, R29, RZ, P0 ;  /* 0x000000ff1d1d7208 */ /* 0x000fe20000000000 */
[----:B------:R-:W-:Y:S01]  /*22340*/  MUFU.EX2 R165, R165 ;  /* 0x000000a500a57308 */ /* 0x000fe20000000800 */
[----:B------:R-:W-:Y:S01]  /*22350*/  FADD.FTZ R4, R164, -R4 ;  /* 0x80000004a4047221 */ /* 0x000fe20000010000 */
[-CC-:B------:R-:W-:Y:S01]  /*22360*/  FFMA.FTZ R176, R27, R30.reuse, -R172.reuse ;  /* 0x0000001e1bb07223 */ /* 0x180fe200000108ac */
[-CC-:B------:R-:W-:Y:S01]  /*22370*/  FFMA.FTZ R177, R26, R30.reuse, -R172.reuse ;  /* 0x0000001e1ab17223 */ /* 0x180fe200000108ac */
[-CC-:B------:R-:W-:Y:S01]  /*22380*/  FFMA.FTZ R164, R5, R30.reuse, -R29.reuse ;  /* 0x0000001e05a47223 */ /* 0x180fe2000001081d */
[----:B------:R-:W-:Y:S01]  /*22390*/  FSEL R5, R166, RZ, P0 ;  /* 0x000000ffa6057208 */ /* 0x000fe20000000000 */
[-CC-:B------:R-:W-:Y:S01]  /*223a0*/  FFMA.FTZ R32, R0, R30.reuse, -R29.reuse ;  /* 0x0000001e00207223 */ /* 0x180fe2000001081d */
[-CC-:B------:R-:W-:Y:S01]  /*223b0*/  FFMA.FTZ R0, R10, R30.reuse, -R29.reuse ;  /* 0x0000001e0a007223 */ /* 0x180fe2000001081d */
[----:B------:R-:W-:Y:S01]  /*223c0*/  FFMA.FTZ R2, R184, R30, -R29 ;  /* 0x0000001eb8027223 */ /* 0x000fe2000001081d */
[----:B------:R-:W1:Y:S01]  /*223d0*/  LDSM.16.MT88.4 R8, [R228+0x10000] ;  /* 0x01000000e408783b */ /* 0x000e620000004200 */
[----:B------:R-:W-:Y:S01]  /*223e0*/  FADD.FTZ R5, R3, -R5 ;  /* 0x8000000503057221 */ /* 0x000fe20000010000 */
[C---:B------:R-:W-:Y:S01]  /*223f0*/  FMUL.FTZ R4, R30.reuse, R4 ;  /* 0x000000041e047220 */ /* 0x040fe20000410000 */
[----:B------:R-:W-:Y:S01]  /*22400*/  MUFU.EX2 R35, R35 ;  /* 0x0000002300237308 */ /* 0x000fe20000000800 */
[-CC-:B------:R-:W-:Y:S01]  /*22410*/  FFMA.FTZ R178, R25, R30.reuse, -R172.reuse ;  /* 0x0000001e19b27223 */ /* 0x180fe200000108ac */
[----:B------:R-:W-:Y:S01]  /*22420*/  FMUL.FTZ R3, R30, R5 ;  /* 0x000000051e037220 */ /* 0x000fe20000410000 */
[-CC-:B------:R-:W-:Y:S01]  /*22430*/  FFMA.FTZ R182, R24, R30.reuse, -R172.reuse ;  /* 0x0000001e18b67223 */ /* 0x180fe200000108ac */
[-CC-:B------:R-:W-:Y:S01]  /*22440*/  FFMA.FTZ R179, R23, R30.reuse, -R29.reuse ;  /* 0x0000001e17b37223 */ /* 0x180fe2000001081d */
[-CC-:B------:R-:W-:Y:S01]  /*22450*/  FFMA.FTZ R183, R21, R30.reuse, -R29.reuse ;  /* 0x0000001e15b77223 */ /* 0x180fe2000001081d */
[-CC-:B------:R-:W-:Y:S01]  /*22460*/  FFMA.FTZ R184, R22, R30.reuse, -R29.reuse ;  /* 0x0000001e16b87223 */ /* 0x180fe2000001081d */
[-CC-:B------:R-:W-:Y:S01]  /*22470*/  FFMA.FTZ R185, R20, R30.reuse, -R29.reuse ;  /* 0x0000001e14b97223 */ /* 0x180fe2000001081d */
[----:B------:R-:W-:Y:S01]  /*22480*/  MUFU.EX2 R34, R34 ;  /* 0x0000002200227308 */ /* 0x000fe20000000800 */
[----:B------:R-:W-:Y:S01]  /*22490*/  LDSM.16.MT88.4 R20, [R228+0x10800] ;  /* 0x01080000e414783b */ /* 0x000fe20000004200 */
[-CC-:B------:R-:W-:Y:S01]  /*224a0*/  FFMA.FTZ R193, R193, R30.reuse, -R172.reuse ;  /* 0x0000001ec1c17223 */ /* 0x180fe200000108ac */
[-CC-:B------:R-:W-:Y:S01]  /*224b0*/  FFMA.FTZ R192, R192, R30.reuse, -R172.reuse ;  /* 0x0000001ec0c07223 */ /* 0x180fe200000108ac */
[-CC-:B------:R-:W-:Y:S01]  /*224c0*/  FFMA.FTZ R191, R191, R30.reuse, -R172.reuse ;  /* 0x0000001ebfbf7223 */ /* 0x180fe200000108ac */
[----:B------:R-:W-:Y:S01]  /*224d0*/  LDSM.16.MT88.4 R24, [R227+0x10800] ;  /* 0x01080000e318783b */ /* 0x000fe20000004200 */
[-CC-:B------:R-:W-:Y:S01]  /*224e0*/  FFMA.FTZ R190, R190, R30.reuse, -R172.reuse ;  /* 0x0000001ebebe7223 */ /* 0x180fe200000108ac */
[-CC-:B------:R-:W-:Y:S01]  /*224f0*/  FFMA.FTZ R189, R189, R30.reuse, -R29.reuse ;  /* 0x0000001ebdbd7223 */ /* 0x180fe2000001081d */
[----:B------:R-:W2:Y:S01]  /*22500*/  MUFU.EX2 R33, R33 ;  /* 0x0000002100217308 */ /* 0x000ea20000000800 */
[-CC-:B------:R-:W-:Y:S01]  /*22510*/  FFMA.FTZ R188, R188, R30.reuse, -R29.reuse ;  /* 0x0000001ebcbc7223 */ /* 0x180fe2000001081d */
[-CC-:B------:R-:W-:Y:S01]  /*22520*/  FFMA.FTZ R187, R187, R30.reuse, -R29.reuse ;  /* 0x0000001ebbbb7223 */ /* 0x180fe2000001081d */
[-CC-:B------:R-:W-:Y:S01]  /*22530*/  FFMA.FTZ R186, R186, R30.reuse, -R29.reuse ;  /* 0x0000001ebaba7223 */ /* 0x180fe2000001081d */
[-CC-:B------:R-:W-:Y:S01]  /*22540*/  FFMA.FTZ R175, R175, R30.reuse, -R172.reuse ;  /* 0x0000001eafaf7223 */ /* 0x180fe200000108ac */
[-CC-:B------:R-:W-:Y:S01]  /*22550*/  FFMA.FTZ R174, R174, R30.reuse, -R172.reuse ;  /* 0x0000001eaeae7223 */ /* 0x180fe200000108ac */
[-CC-:B------:R-:W-:Y:S01]  /*22560*/  FFMA.FTZ R173, R173, R30.reuse, -R172.reuse ;  /* 0x0000001eadad7223 */ /* 0x180fe200000108ac */
[-C--:B------:R-:W-:Y:S01]  /*22570*/  FFMA.FTZ R171, R171, R30.reuse, -R172 ;  /* 0x0000001eabab7223 */ /* 0x080fe200000108ac */
[----:B------:R-:W-:Y:S01]  /*22580*/  MUFU.EX2 R32, R32 ;  /* 0x0000002000207308 */ /* 0x000fe20000000800 */
[-CC-:B------:R-:W-:Y:S01]  /*22590*/  FFMA.FTZ R170, R170, R30.reuse, -R29.reuse ;  /* 0x0000001eaaaa7223 */ /* 0x180fe2000001081d */
[-CC-:B------:R-:W-:Y:S01]  /*225a0*/  FFMA.FTZ R169, R169, R30.reuse, -R29.reuse ;  /* 0x0000001ea9a97223 */ /* 0x180fe2000001081d */
[-CC-:B------:R-:W-:Y:S01]  /*225b0*/  FFMA.FTZ R172, R31, R30.reuse, -R29.reuse ;  /* 0x0000001e1fac7223 */ /* 0x180fe2000001081d */
[----:B------:R-:W-:-:S02]  /*225c0*/  FFMA.FTZ R194, R28, R30, -R29 ;  /* 0x0000001e1cc27223 */ /* 0x000fc4000001081d */
[----:B------:R-:W-:Y:S02]  /*225d0*/  LDSM.16.MT88.4 R28, [R229+0x13800] ;  /* 0x01380000e51c783b */ /* 0x000fe40000004200 */
        /* <DEDUP_REMOVED lines=8> */
[----:B------:R-:W2:Y:S01]  /*22660*/  MUFU.EX2 R176, R176 ;  /* 0x000000b000b07308 */ /* 0x000ea20000000800 */
        /* <DEDUP_REMOVED lines=157> */
[----:B---3--:R-:W-:Y:S01]  /*23040*/  HMMA.16816.F32 R76, R4, R16, R76 ;  /* 0x00000010044c723c */ /* 0x008fe2000000184c */
[-C--:B------:R-:W-:Y:S01]  /*23050*/  FMUL.FTZ R131, R131, R3.reuse ;  /* 0x0000000383837220 */ /* 0x080fe20000410000 */
[----:B------:R-:W-:Y:S01]  /*23060*/  FFMA.FTZ R165, R249, R168, R165 ;  /* 0x000000a8f9a57223 */ /* 0x000fe200000100a5 */
[----:B------:R-:W-:-:S03]  /*23070*/  FFMA.FTZ R3, R248, R3, R32 ;  /* 0x00000003f8037223 */ /* 0x000fc60000010020 */
[C---:B------:R-:W-:Y:S01]  /*23080*/  HMMA.16816.F32 R80, R4.reuse, R18, R80 ;  /* 0x000000120450723c */ /* 0x040fe20000001850 */
[----:B------:R-:W3:Y:S01]  /*23090*/  LDSM.16.MT88.4 R16, [R230+0x16000] ;  /* 0x01600000e610783b */ /* 0x000ee20000004200 */
[----:B------:R-:W-:Y:S01]  /*230a0*/  MUFU.EX2 R182, R182 ;  /* 0x000000b600b67308 */ /* 0x000fe20000000800 */
[----:B------:R-:W-:Y:S01]  /*230b0*/  FADD.FTZ R165, R35, R165 ;  /* 0x000000a523a57221 */ /* 0x000fe20000010000 */
[----:B------:R-:W-:Y:S02]  /*230c0*/  FADD.FTZ R3, R2, R3 ;  /* 0x0000000302037221 */ /* 0x000fe40000010000 */
[C---:B----4-:R-:W-:Y:S01]  /*230d0*/  HMMA.16816.F32 R84, R4.reuse, R12, R84 ;  /* 0x0000000c0454723c */ /* 0x050fe20000001854 */
[----:B------:R-:W-:Y:S01]  /*230e0*/  FADD.FTZ R165, R34, R165 ;  /* 0x000000a522a57221 */ /* 0x000fe20000010000 */
[----:B------:R-:W-:Y:S02]  /*230f0*/  FADD.FTZ R3, R0, R3 ;  /* 0x0000000300037221 */ /* 0x000fe40000010000 */
[----:B------:R-:W4:Y:S01]  /*23100*/  MUFU.EX2 R179, R179 ;  /* 0x000000b300b37308 */ /* 0x000f220000000800 */
[----:B------:R-:W-:Y:S01]  /*23110*/  FADD.FTZ R165, R33, R165 ;  /* 0x000000a521a57221 */ /* 0x000fe20000010000 */
[----:B------:R-:W-:Y:S01]  /*23120*/  HMMA.16816.F32 R88, R4, R14, R88 ;  /* 0x0000000e0458723c */ /* 0x000fe20000001858 */
[----:B------:R-:W5:Y:S01]  /*23130*/  LDSM.16.MT88.4 R12, [R229+0x16000] ;  /* 0x01600000e50c783b */ /* 0x000f620000004200 */
[----:B------:R-:W-:Y:S01]  /*23140*/  FADD.FTZ R3, R164, R3 ;  /* 0x00000003a4037221 */ /* 0x000fe20000010000 */
[----:B--2---:R-:W-:Y:S01]  /*23150*/  FADD.FTZ R165, R176, R165 ;  /* 0x000000a5b0a57221 */ /* 0x004fe20000010000 */
[----:B------:R-:W-:-:S02]  /*23160*/  MOV R164, R167 ;  /* 0x000000a700a47202 */ /* 0x000fc40000000f00 */
[C---:B-1----:R-:W-:Y:S01]  /*23170*/  HMMA.16816.F32 R92, R4.reuse, R8, R92 ;  /* 0x00000008045c723c */ /* 0x042fe2000000185c */
[----:B------:R-:W1:Y:S05]  /*23180*/  MUFU.EX2 R183, R183 ;  /* 0x000000b700b77308 */ /* 0x000e6a0000000800 */
[----:B------:R-:W-:Y:S01]  /*23190*/  HMMA.16816.F32 R96, R4, R10, R96 ;  /* 0x0000000a0460723c */ /* 0x000fe20000001860 */
[----:B------:R-:W2:Y:S02]  /*231a0*/  LDSM.16.MT88.4 R8, [R228+0x16000] ;  /* 0x01600000e408783b */ /* 0x000ea40000004200 */
[----:B------:R-:W-:Y:S01]  /*231b0*/  MUFU.EX2 R184, R184 ;  /* 0x000000b800b87308 */ /* 0x000fe20000000800 */
[----:B----4-:R-:W-:-:S07]  /*231c0*/  FADD.FTZ R3, R179, R3 ;  /* 0x00000003b3037221 */ /* 0x010fce0000010000 */
[----:B------:R-:W4:Y:S01]  /*231d0*/  MUFU.EX2 R185, R185 ;  /* 0x000000b900b97308 */ /* 0x000f220000000800 */
[C---:B---3--:R-:W-:Y:S07]  /*231e0*/  HMMA.16816.F32 R100, R4.reuse, R16, R100 ;  /* 0x000000100464723c */ /* 0x048fee0000001864 */
[----:B------:R-:W3:Y:S01]  /*231f0*/  MUFU.EX2 R193, R193 ;  /* 0x000000c100c17308 */ /* 0x000ee20000000800 */
[C---:B------:R-:W-:Y:S01]  /*23200*/  HMMA.16816.F32 R104, R4.reuse, R18, R104 ;  /* 0x000000120468723c */ /* 0x040fe20000001868 */
[----:B------:R-:W1:Y:S06]  /*23210*/  LDSM.16.MT88.4 R16, [R227+0x16000] ;  /* 0x01600000e310783b */ /* 0x000e6c0000004200 */
[----:B------:R-:W-:Y:S01]  /*23220*/  MUFU.EX2 R192, R192 ;  /* 0x000000c000c07308 */ /* 0x000fe20000000800 */
[C---:B-----5:R-:W-:Y:S06]  /*23230*/  HMMA.16816.F32 R108, R4.reuse, R12, R108 ;  /* 0x0000000c046c723c */ /* 0x060fec000000186c */
[C---:B------:R-:W-:Y:S01]  /*23240*/  HMMA.16816.F32 R112, R4.reuse, R14, R112 ;  /* 0x0000000e0470723c */ /* 0x040fe20000001870 */
[----:B------:R-:W5:Y:S01]  /*23250*/  LDSM.16.MT88.4 R12, [R230+0x10800] ;  /* 0x01080000e60c783b */ /* 0x000f620000004200 */
[----:B------:R-:W-:Y:S04]  /*23260*/  MUFU.EX2 R191, R191 ;  /* 0x000000bf00bf7308 */ /* 0x000fe80000000800 */
[C---:B--2---:R-:W-:Y:S04]  /*23270*/  HMMA.16816.F32 R116, R4.reuse, R8, R116 ;  /* 0x000000080474723c */ /* 0x044fe80000001874 */
[----:B------:R-:W-:Y:S02]  /*23280*/  MUFU.EX2 R190, R190 ;  /* 0x000000be00be7308 */ /* 0x000fe40000000800 */
[C---:B------:R-:W-:Y:S01]  /*23290*/  HMMA.16816.F32 R120, R4.reuse, R10, R120 ;  /* 0x0000000a0478723c */ /* 0x040fe20000001878 */
[----:B------:R-:W2:Y:S05]  /*232a0*/  LDSM.16.MT88.4 R8, [R229+0x10800] ;  /* 0x01080000e508783b */ /* 0x000eaa0000004200 */
[----:B------:R-:W3:Y:S08]  /*232b0*/  MUFU.EX2 R189, R189 ;  /* 0x000000bd00bd7308 */ /* 0x000ef00000000800 */
[----:B------:R-:W2:Y:S01]  /*232c0*/  MUFU.EX2 R188, R188 ;  /* 0x000000bc00bc7308 */ /* 0x000ea20000000800 */
[C---:B-1----:R-:W-:Y:S07]  /*232d0*/  HMMA.16816.F32 R124, R4.reuse, R16, R124 ;  /* 0x00000010047c723c */ /* 0x042fee000000187c */
[----:B------:R-:W-:Y:S01]  /*232e0*/  MUFU.EX2 R187, R187 ;  /* 0x000000bb00bb7308 */ /* 0x000fe20000000800 */
[----:B------:R-:W-:Y:S01]  /*232f0*/  HMMA.16816.F32 R128, R4, R18, R128 ;  /* 0x000000120480723c */ /* 0x000fe20000001880 */
[----:B------:R-:W1:Y:S06]  /*23300*/  LDSM.16.MT88.4 R16, [R228+0x12800] ;  /* 0x01280000e410783b */ /* 0x000e6c0000004200 */
[----:B------:R-:W-:Y:S01]  /*23310*/  F2FP.F16.F32.PACK_AB R4, R177, R176 ;  /* 0x000000b0b104723e */ /* 0x000fe200000000ff */
[----:B------:R-:W1:Y:S01]  /*23320*/  MUFU.EX2 R186, R186 ;  /* 0x000000ba00ba7308 */ /* 0x000e620000000800 */
[----:B------:R-:W-:Y:S01]  /*23330*/  F2FP.F16.F32.PACK_AB R5, R183, R179 ;  /* 0x000000b3b705723e */ /* 0x000fe200000000ff */
[----:B------:R-:W-:Y:S01]  /*23340*/  FADD.FTZ R177, R177, R165 ;  /* 0x000000a5b1b17221 */ /* 0x000fe20000010000 */
[----:B------:R-:W-:Y:S01]  /*23350*/  F2FP.F16.F32.PACK_AB R6, R182, R178 ;  /* 0x000000b2b606723e */ /* 0x000fe200000000ff */
[----:B------:R-:W-:Y:S01]  /*23360*/  FADD.FTZ R183, R183, R3 ;  /* 0x00000003b7b77221 */ /* 0x000fe20000010000 */
[----:B----4-:R-:W-:Y:S01]  /*23370*/  F2FP.F16.F32.PACK_AB R7, R185, R184 ;  /* 0x000000b8b907723e */ /* 0x010fe200000000ff */
[----:B------:R-:W-:Y:S01]  /*23380*/  FADD.FTZ R177, R178, R177 ;  /* 0x000000b1b2b17221 */ /* 0x000fe20000010000 */
[----:B------:R-:W-:Y:S01]  /*23390*/  MOV R3, R166 ;  /* 0x000000a600037202 */ /* 0x000fe20000000f00 */
[----:B------:R-:W4:Y:S01]  /*233a0*/  MUFU.EX2 R175, R175 ;  /* 0x000000af00af7308 */ /* 0x000f220000000800 */
[----:B------:R-:W-:Y:S01]  /*233b0*/  FADD.FTZ R183, R184, R183 ;  /* 0x000000b7b8b77221 */ /* 0x000fe20000010000 */
[----:B------:R-:W-:-:S02]  /*233c0*/  FADD.FTZ R182, R182, R177 ;  /* 0x000000b1b6b67221 */ /* 0x000fc40000010000 */
[C---:B-----5:R-:W-:Y:S01]  /*233d0*/  HMMA.16816.F32 R160, R4.reuse, R12, R160 ;  /* 0x0000000c04a0723c */ /* 0x060fe200000018a0 */
[----:B------:R-:W-:Y:S01]  /*233e0*/  FADD.FTZ R185, R185, R183 ;  /* 0x000000b7b9b97221 */ /* 0x000fe20000010000 */
[----:B---3--:R-:W-:Y:S02]  /*233f0*/  FADD.FTZ R182, R193, R182 ;  /* 0x000000b6c1b67221 */ /* 0x008fe40000010000 */
[----:B------:R-:W-:Y:S01]  /*23400*/  MUFU.EX2 R174, R174 ;  /* 0x000000ae00ae7308 */ /* 0x000fe20000000800 */
[----:B------:R-:W-:Y:S01]  /*23410*/  FADD.FTZ R185, R189, R185 ;  /* 0x000000b9bdb97221 */ /* 0x000fe20000010000 */
        /* <DEDUP_REMOVED lines=8> */
[----:B------:R-:W5:Y:S01]  /*234a0*/  MUFU.EX2 R170, R170 ;  /* 0x000000aa00aa7308 */ /* 0x000f620000000800 */
[C---:B------:R-:W-:Y:S01]  /*234b0*/  HMMA.16816.F32 R140, R4.reuse, R22, R140 ;  /* 0x00000016048c723c */ /* 0x040fe2000000188c */
[----:B------:R-:W4:Y:S05]  /*234c0*/  LDSM.16.MT88.4 R20, [R227+0x12800] ;  /* 0x01280000e314783b */ /* 0x000f2a0000004200 */
[C---:B-1----:R-:W-:Y:S01]  /*234d0*/  HMMA.16816.F32 R52, R4.reuse, R16, R52 ;  /* 0x000000100434723c */ /* 0x042fe20000001834 */
[----:B------:R-:W1:Y:S05]  /*234e0*/  MUFU.EX2 R169, R169 ;  /* 0x000000a900a97308 */ /* 0x000e6a0000000800 */
[C---:B------:R-:W-:Y:S01]  /*234f0*/  HMMA.16816.F32 R56, R4.reuse, R18, R56 ;  /* 0x000000120438723c */ /* 0x040fe20000001838 */
[----:B------:R-:W5:Y:S02]  /*23500*/  LDSM.16.MT88.4 R16, [R228+0x14800] ;  /* 0x01480000e410783b */ /* 0x000f640000004200 */
[----:B------:R-:W1:Y:S03]  /*23510*/  MUFU.EX2 R172, R172 ;  /* 0x000000ac00ac7308 */ /* 0x000e660000000800 */
[C---:B---3--:R-:W-:Y:S05]  /*23520*/  HMMA.16816.F32 R36, R4.reuse, R12, R36 ;  /* 0x0000000c0424723c */ /* 0x048fea0000001824 */
[----:B------:R-:W3:Y:S01]  /*23530*/  MUFU.EX2 R194, R194 ;  /* 0x000000c200c27308 */ /* 0x000ee20000000800 */
        /* <DEDUP_REMOVED lines=8> */
[C---:B-----5:R-:W-:Y:S06]  /*235c0*/  HMMA.16816.F32 R84, R4.reuse, R16, R84 ;  /* 0x000000100454723c */ /* 0x060fec0000001854 */
        /* <DEDUP_REMOVED lines=44> */
[----:B--2---:R-:W-:Y:S01]  /*23890*/  HMMA.16816.F32 R152, R4, R8, R152 ;  /* 0x000000080498723c */ /* 0x004fe20000001898 */
[----:B------:R-:W-:Y:S01]  /*238a0*/  FADD.FTZ R186, R172, R186 ;  /* 0x000000baacba7221 */ /* 0x000fe20000010000 */
[----:B------:R-:W-:-:S03]  /*238b0*/  FADD.FTZ R249, R171, R190 ;  /* 0x000000beabf97221 */ /* 0x000fc60000010000 */
[----:B---3--:R-:W-:Y:S01]  /*238c0*/  FADD.FTZ R248, R194, R186 ;  /* 0x000000bac2f87221 */ /* 0x008fe20000010000 */
        /* <DEDUP_REMOVED lines=91> */
.L_x_2332:
[----:B------:R-:W-:Y:S05]  /*23e80*/  @!P6 BRA `(.L_x_2341) ;  /* 0x0000004c0050e947 */ /* 0x000fea0003800000 */
[----:B------:R-:W-:Y:S02]  /*23e90*/  MOV R0, R3 ;  /* 0x0000000300007202 */ /* 0x000fe40000000f00 */
[----:B------:R-:W-:Y:S02]  /*23ea0*/  MOV R2, R164 ;  /* 0x000000a400027202 */ /* 0x000fe40000000f00 */
.L_x_2350:
        /* <DEDUP_REMOVED lines=81> */
.L_x_2343:
[----:B-1----:R-:W-:Y:S02]  /*243c0*/  R2UR UR4, R170 ;  /* 0x00000000aa0472ca */ /* 0x002fe400000e0000 */
[----:B------:R-:W-:Y:S11]  /*243d0*/  R2UR UR5, R171 ;  /* 0x00000000ab0572ca */ /* 0x000ff600000e0000 */
[----:B------:R-:W-:Y:S02]  /*243e0*/  @!UPT UIADD3 URZ, URZ, URZ, URZ ;  /* 0x0000003f3f3ff290 */ /* 0x000fe4000fffe03f */
[----:B--2---:R-:W2:Y:S02]  /*243f0*/  LD.E R10, desc[UR4][R168.64+0x40] ;  /* 0x00004004a80a7980 */ /* 0x004ea4000c101900 */
[----:B--2---:R-:W-:Y:S05]  /*24400*/  IMAD.U32 R10, R10, -0x40, RZ ;  /* 0xffffffc00a0a7824 */ /* 0x004fea00078e00ff */
[----:B------:R-:W-:Y:S02]  /*24410*/  SHF.R.S32.HI R4, RZ, 0x1f, R10 ;  /* 0x0000001fff047819 */ /* 0x000fe4000001140a */
.L_x_2344:
[----:B------:R-:W-:Y:S05]  /*24420*/  BSYNC B0 ;  /* 0x0000000000007941 */ /* 0x000fea0003800000 */
.L_x_2342:
        /* <DEDUP_REMOVED lines=110> */
[C---:B------:R-:W-:Y:S02]  /*24b10*/  @P3 R2UR UR4, R170.reuse ;  /* 0x00000000aa0432ca */ /* 0x040fe400000e0000 */
[C---:B------:R-:W-:Y:S01]  /*24b20*/  @P3 R2UR UR5, R171.reuse ;  /* 0x00000000ab0532ca */ /* 0x040fe200000e0000 */
        /* <DEDUP_REMOVED lines=47> */
[C---:B----4-:R-:W-:Y:S06]  /*24e20*/  HMMA.16816.F32 R20, R32.reuse, R24, RZ ;  /* 0x000000182014723c */ /* 0x050fec00000018ff */
[C---:B------:R-:W-:Y:S06]  /*24e30*/  HMMA.16816.F32 R24, R32.reuse, R26, RZ ;  /* 0x0000001a2018723c */ /* 0x040fec00000018ff */
[C---:B-----5:R-:W-:Y:S06]  /*24e40*/  HMMA.16816.F32 R28, R32.reuse, R164, RZ ;  /* 0x000000a4201c723c */ /* 0x060fec00000018ff */
[----:B------:R-:W-:Y:S01]  /*24e50*/  HMMA.16816.F32 R32, R32, R166, RZ ;  /* 0x000000a62020723c */ /* 0x000fe200000018ff */
[----:B------:R-:W4:Y:S05]  /*24e60*/  LDSM.16.M88.4 R164, [R220+0x8800] ;  /* 0x00880000dca4783b */ /* 0x000f2a0000000200 */
[C---:B---3--:R-:W-:Y:S06]  /*24e70*/  HMMA.16816.F32 R4, R172.reuse, R176, R4 ;  /* 0x000000b0ac04723c */ /* 0x048fec0000001804 */
[C---:B------:R-:W-:Y:S01]  /*24e80*/  HMMA.16816.F32 R8, R172.reuse, R178, R8 ;  /* 0x000000b2ac08723c */ /* 0x040fe20000001808 */
[----:B------:R-:W3:Y:S05]  /*24e90*/  LDSM.16.M88.4 R176, [R220+0x9000] ;  /* 0x00900000dcb0783b */ /* 0x000eea0000000200 */
[C---:B------:R-:W-:Y:S06]  /*24ea0*/  HMMA.16816.F32 R12, R172.reuse, R180, R12 ;  /* 0x000000b4ac0c723c */ /* 0x040fec000000180c */
[C---:B------:R-:W-:Y:S01]  /*24eb0*/  HMMA.16816.F32 R16, R172.reuse, R182, R16 ;  /* 0x000000b6ac10723c */ /* 0x040fe20000001810 */
[----:B------:R-:W5:Y:S05]  /*24ec0*/  LDSM.16.M88.4 R180, [R220+0x9800] ;  /* 0x00980000dcb4783b */ /* 0x000f6a0000000200 */
[C---:B------:R-:W-:Y:S06]  /*24ed0*/  HMMA.16816.F32 R20, R172.reuse, R184, R20 ;  /* 0x000000b8ac14723c */ /* 0x040fec0000001814 */
[C---:B------:R-:W-:Y:S01]  /*24ee0*/  HMMA.16816.F32 R24, R172.reuse, R186, R24 ;  /* 0x000000baac18723c */ /* 0x040fe20000001818 */
[----:B------:R-:W5:Y:S05]  /*24ef0*/  LDSM.16.M88.4 R184, [R221] ;  /* 0x00000000ddb8783b */ /* 0x000f6a0000000200 */
        /* <DEDUP_REMOVED lines=9> */
[----:B------:R-:W-:Y:S05]  /*24f90*/  LDSM.16.M88.4 R164, [R226+0x2000] ;  /* 0x00200000e2a4783b */ /* 0x000fea0000000200 */
[C---:B---3--:R-:W-:Y:S06]  /*24fa0*/  HMMA.16816.F32 R20, R192.reuse, R176, R20 ;  /* 0x000000b0c014723c */ /* 0x048fec0000001814 */
[C---:B------:R-:W-:Y:S01]  /*24fb0*/  HMMA.16816.F32 R24, R192.reuse, R178, R24 ;  /* 0x000000b2c018723c */ /* 0x040fe20000001818 */
[----:B------:R-:W3:Y:S05]  /*24fc0*/  LDSM.16.M88.4 R176, [R225+0xa000] ;  /* 0x00a00000e1b0783b */ /* 0x000eea0000000200 */
[C---:B-----5:R-:W-:Y:S06]  /*24fd0*/  HMMA.16816.F32 R28, R192.reuse, R180, R28 ;  /* 0x000000b4c01c723c */ /* 0x060fec000000181c */
[----:B------:R-:W-:Y:S01]  /*24fe0*/  HMMA.16816.F32 R32, R192, R182, R32 ;  /* 0x000000b6c020723c */ /* 0x000fe20000001820 */
[----:B------:R-:W4:Y:S04]  /*24ff0*/  LDSM.16.M88.4 R180, [R225+0xa800] ;  /* 0x00a80000e1b4783b */ /* 0x000f280000000200 */
[----:B------:R-:W5:Y:S01]  /*25000*/  LDSM.16.M88.4 R192, [R225+0xb000] ;  /* 0x00b00000e1c0783b */ /* 0x000f620000000200 */
[C---:B------:R-:W-:Y:S06]  /*25010*/  HMMA.16816.F32 R4, R184.reuse, R200, R4 ;  /* 0x000000c8b804723c */ /* 0x040fec0000001804 */
[C---:B------:R-:W-:Y:S01]  /*25020*/  HMMA.16816.F32 R8, R184.reuse, R202, R8 ;  /* 0x000000cab808723c */ /* 0x040fe20000001808 */
[----:B------:R-:W5:Y:S05]  /*25030*/  LDSM.16.M88.4 R200, [R225+0xb800] ;  /* 0x00b80000e1c8783b */ /* 0x000f6a0000000200 */
[C---:B------:R-:W-:Y:S06]  /*25040*/  HMMA.16816.F32 R12, R184.reuse, R172, R12 ;  /* 0x000000acb80c723c */ /* 0x040fec000000180c */
[C---:B------:R-:W-:Y:S01]  /*25050*/  HMMA.16816.F32 R16, R184.reuse, R174, R16 ;  /* 0x000000aeb810723c */ /* 0x040fe20000001810 */
[----:B------:R-:W-:Y:S05]  /*25060*/  LDSM.16.M88.4 R172, [R224+0x2000] ;  /* 0x00200000e0ac783b */ /* 0x000fea0000000200 */
[C---:B------:R-:W-:Y:S06]  /*25070*/  HMMA.16816.F32 R20, R184.reuse, R188, R20 ;  /* 0x000000bcb814723c */ /* 0x040fec0000001814 */
[C---:B------:R-:W-:Y:S01]  /*25080*/  HMMA.16816.F32 R24, R184.reuse, R190, R24 ;  /* 0x000000beb818723c */ /* 0x040fe20000001818 */
[----:B------:R-:W5:Y:S05]  /*25090*/  LDSM.16.M88.4 R188, [R215] ;  /* 0x00000000d7bc783b */ /* 0x000f6a0000000200 */
[C---:B-1----:R-:W-:Y:S06]  /*250a0*/  HMMA.16816.F32 R28, R184.reuse, R196, R28 ;  /* 0x000000c4b81c723c */ /* 0x042fec000000181c */
[----:B------:R-:W-:Y:S01]  /*250b0*/  HMMA.16816.F32 R32, R184, R198, R32 ;  /* 0x000000c6b820723c */ /* 0x000fe20000001820 */
[----:B------:R-:W1:Y:S04]  /*250c0*/  LDSM.16.M88.4 R184, [R214] ;  /* 0x00000000d6b8783b */ /* 0x000e680000000200 */
[----:B------:R-:W1:Y:S01]  /*250d0*/  LDSM.16.M88.4 R196, [R213] ;  /* 0x00000000d5c4783b */ /* 0x000e620000000200 */
[C---:B---3--:R-:W-:Y:S06]  /*250e0*/  HMMA.16816.F32 R4, R164.reuse, R176, R4 ;  /* 0x000000b0a404723c */ /* 0x048fec0000001804 */
[C---:B------:R-:W-:Y:S01]  /*250f0*/  HMMA.16816.F32 R8, R164.reuse, R178, R8 ;  /* 0x000000b2a408723c */ /* 0x040fe20000001808 */
[----:B------:R-:W3:Y:S05]  /*25100*/  LDSM.16.M88.4 R176, [R212] ;  /* 0x00000000d4b0783b */ /* 0x000eea0000000200 */
[C---:B----4-:R-:W-:Y:S06]  /*25110*/  HMMA.16816.F32 R12, R164.reuse, R180, R12 ;  /* 0x000000b4a40c723c */ /* 0x050fec000000180c */
[C---:B------:R-:W-:Y:S01]  /*25120*/  HMMA.16816.F32 R16, R164.reuse, R182, R16 ;  /* 0x000000b6a410723c */ /* 0x040fe20000001810 */
[----:B------:R-:W-:Y:S05]  /*25130*/  LDSM.16.M88.4 R180, [R222+0x2000] ;  /* 0x00200000deb4783b */ /* 0x000fea0000000200 */
[C---:B-----5:R-:W-:Y:S06]  /*25140*/  HMMA.16816.F32 R20, R164.reuse, R192, R20 ;  /* 0x000000c0a414723c */ /* 0x060fec0000001814 */
[C---:B------:R-:W-:Y:S01]  /*25150*/  HMMA.16816.F32 R24, R164.reuse, R194, R24 ;  /* 0x000000c2a418723c */ /* 0x040fe20000001818 */
[----:B------:R-:W4:Y:S05]  /*25160*/  LDSM.16.M88.4 R192, [R220+0xa000] ;  /* 0x00a00000dcc0783b */ /* 0x000f2a0000000200 */
[C---:B------:R-:W-:Y:S06]  /*25170*/  HMMA.16816.F32 R28, R164.reuse, R200, R28 ;  /* 0x000000c8a41c723c */ /* 0x040fec000000181c */
[----:B------:R-:W-:Y:S01]  /*25180*/  HMMA.16816.F32 R32, R164, R202, R32 ;  /* 0x000000caa420723c */ /* 0x000fe20000001820 */
[----:B------:R-:W5:Y:S04]  /*25190*/  LDSM.16.M88.4 R164, [R220+0xa800] ;  /* 0x00a80000dca4783b */ /* 0x000f680000000200 */
[----:B------:R-:W-:Y:S01]  /*251a0*/  LDSM.16.M88.4 R200, [R216+0x2000] ;  /* 0x00200000d8c8783b */ /* 0x000fe20000000200 */
        /* <DEDUP_REMOVED lines=8> */
[----:B------:R-:W2:Y:S05]  /*25230*/  LDSM.16.M88.4 R196, [R221+0x2000] ;  /* 0x00200000ddc4783b */ /* 0x000eaa0000000200 */
[C---:B---3--:R-:W-:Y:S06]  /*25240*/  HMMA.16816.F32 R28, R172.reuse, R176, R28 ;  /* 0x000000b0ac1c723c */ /* 0x048fec000000181c */
[----:B------:R-:W-:Y:S01]  /*25250*/  HMMA.16816.F32 R32, R172, R178, R32 ;  /* 0x000000b2ac20723c */ /* 0x000fe20000001820 */
[----:B------:R-:W3:Y:S04]  /*25260*/  LDSM.16.M88.4 R172, [R216+0x2800] ;  /* 0x00280000d8ac783b */ /* 0x000ee80000000200 */
[----:B------:R-:W3:Y:S01]  /*25270*/  LDSM.16.M88.4 R176, [R216+0x3000] ;  /* 0x00300000d8b0783b */ /* 0x000ee20000000200 */
[C---:B----4-:R-:W-:Y:S06]  /*25280*/  HMMA.16816.F32 R4, R180.reuse, R192, R4 ;  /* 0x000000c0b404723c */ /* 0x050fec0000001804 */
[C---:B------:R-:W-:Y:S01]  /*25290*/  HMMA.16816.F32 R8, R180.reuse, R194, R8 ;  /* 0x000000c2b408723c */ /* 0x040fe20000001808 */
[----:B------:R-:W4:Y:S05]  /*252a0*/  LDSM.16.M88.4 R192, [R216+0x3800] ;  /* 0x00380000d8c0783b */ /* 0x000f2a0000000200 */
[C---:B-----5:R-:W-:Y:S06]  /*252b0*/  HMMA.16816.F32 R12, R180.reuse, R164, R12 ;  /* 0x000000a4b40c723c */ /* 0x060fec000000180c */
        /* <DEDUP_REMOVED lines=8> */
[----:B------:R-:W5:Y:S01]  /*25340*/  LDSM.16.M88.4 R188, [R225+0xd000] ;  /* 0x00d00000e1bc783b */ /* 0x000f620000000200 */
[C---:B--2---:R-:W-:Y:S06]  /*25350*/  HMMA.16816.F32 R4, R196.reuse, R200, R4 ;  /* 0x000000c8c404723c */ /* 0x044fec0000001804 */
[C---:B------:R-:W-:Y:S01]  /*25360*/  HMMA.16816.F32 R8, R196.reuse, R202, R8 ;  /* 0x000000cac408723c */ /* 0x040fe20000001808 */
[----:B------:R-:W-:Y:S05]  /*25370*/  LDSM.16.M88.4 R200, [R211] ;  /* 0x00000000d3c8783b */ /* 0x000fea0000000200 */
[C---:B---3--:R-:W-:Y:S06]  /*25380*/  HMMA.16816.F32 R12, R196.reuse, R172, R12 ;  /* 0x000000acc40c723c */ /* 0x048fec000000180c */
[C---:B------:R-:W-:Y:S01]  /*25390*/  HMMA.16816.F32 R16, R196.reuse, R174, R16 ;  /* 0x000000aec410723c */ /* 0x040fe20000001810 */
[----:B------:R-:W2:Y:S05]  /*253a0*/  LDSM.16.M88.4 R172, [R225+0xd800] ;  /* 0x00d80000e1ac783b */ /* 0x000eaa0000000200 */
[C---:B------:R-:W-:Y:S06]  /*253b0*/  HMMA.16816.F32 R20, R196.reuse, R176, R20 ;  /* 0x000000b0c414723c */ /* 0x040fec0000001814 */
[C---:B------:R-:W-:Y:S01]  /*253c0*/  HMMA.16816.F32 R24, R196.reuse, R178, R24 ;  /* 0x000000b2c418723c */ /* 0x040fe20000001818 */
[----:B------:R-:W3:Y:S05]  /*253d0*/  LDSM.16.M88.4 R176, [R224+0x4000] ;  /* 0x00400000e0b0783b */ /* 0x000eea0000000200 */
[C---:B----4-:R-:W-:Y:S06]  /*253e0*/  HMMA.16816.F32 R28, R196.reuse, R192, R28 ;  /* 0x000000c0c41c723c */ /* 0x050fec000000181c */
        /* <DEDUP_REMOVED lines=9> */
[C---:B-----5:R-:W-:Y:S06]  /*25480*/  HMMA.16816.F32 R20, R164.reuse, R188, R20 ;  /* 0x000000bca414723c */ /* 0x060fec0000001814 */
[C---:B------:R-:W-:Y:S01]  /*25490*/  HMMA.16816.F32 R24, R164.reuse, R190, R24 ;  /* 0x000000bea418723c */ /* 0x040fe20000001818 */
[----:B------:R-:W5:Y:S05]  /*254a0*/  LDSM.16.M88.4 R188, [R220+0xc000] ;  /* 0x00c00000dcbc783b */ /* 0x000f6a0000000200 */
[C---:B--2---:R-:W-:Y:S06]  /*254b0*/  HMMA.16816.F32 R28, R164.reuse, R172, R28 ;  /* 0x000000aca41c723c */ /* 0x044fec000000181c */
[----:B------:R-:W-:Y:S01]  /*254c0*/  HMMA.16816.F32 R32, R164, R174, R32 ;  /* 0x000000aea420723c */ /* 0x000fe20000001820 */
[----:B------:R-:W2:Y:S04]  /*254d0*/  LDSM.16.M88.4 R164, [R220+0xc800] ;  /* 0x00c80000dca4783b */ /* 0x000ea80000000200 */
[----:B------:R-:W2:Y:S01]  /*254e0*/  LDSM.16.M88.4 R172, [R220+0xd000] ;  /* 0x00d00000dcac783b */ /* 0x000ea20000000200 */
        /* <DEDUP_REMOVED lines=16> */
[C---:B--2---:R-:W-:Y:S06]  /*255f0*/  HMMA.16816.F32 R12, R184.reuse, R164, R12 ;  /* 0x000000a4b80c723c */ /* 0x044fec000000180c */
[C---:B------:R-:W-:Y:S01]  /*25600*/  HMMA.16816.F32 R16, R184.reuse, R166, R16 ;  /* 0x000000a6b810723c */ /* 0x040fe20000001810 */
[----:B------:R-:W2:Y:S05]  /*25610*/  LDSM.16.M88.4 R164, [R216+0x4800] ;  /* 0x00480000d8a4783b */ /* 0x000eaa0000000200 */
[C---:B------:R-:W-:Y:S06]  /*25620*/  HMMA.16816.F32 R20, R184.reuse, R172, R20 ;  /* 0x000000acb814723c */ /* 0x040fec0000001814 */
[C---:B------:R-:W-:Y:S01]  /*25630*/  HMMA.16816.F32 R24, R184.reuse, R174, R24 ;  /* 0x000000aeb818723c */ /* 0x040fe20000001818 */
[----:B------:R-:W4:Y:S05]  /*25640*/  LDSM.16.M88.4 R172, [R216+0x5000] ;  /* 0x00500000d8ac783b */ /* 0x000f2a0000000200 */
[C---:B---3--:R-:W-:Y:S06]  /*25650*/  HMMA.16816.F32 R28, R184.reuse, R200, R28 ;  /* 0x000000c8b81c723c */ /* 0x048fec000000181c */
[----:B------:R-:W-:Y:S01]  /*25660*/  HMMA.16816.F32 R32, R184, R202, R32 ;  /* 0x000000cab820723c */ /* 0x000fe20000001820 */
[----:B------:R-:W3:Y:S04]  /*25670*/  LDSM.16.M88.4 R184, [R225+0xe800] ;  /* 0x00e80000e1b8783b */ /* 0x000ee80000000200 */
[----:B------:R-:W-:Y:S01]  /*25680*/  LDSM.16.M88.4 R200, [R225+0xf800] ;  /* 0x00f80000e1c8783b */ /* 0x000fe20000000200 */
[C---:B-1----:R-:W-:Y:S06]  /*25690*/  HMMA.16816.F32 R4, R180.reuse, R192, R4 ;  /* 0x000000c0b404723c */ /* 0x042fec0000001804 */
[C---:B------:R-:W-:Y:S01]  /*256a0*/  HMMA.16816.F32 R8, R180.reuse, R194, R8 ;  /* 0x000000c2b408723c */ /* 0x040fe20000001808 */
[----:B------:R-:W1:Y:S05]  /*256b0*/  LDSM.16.M88.4 R192, [R225+0xf000] ;  /* 0x00f00000e1c0783b */ /* 0x000e6a0000000200 */
[C---:B--2---:R-:W-:Y:S06]  /*256c0*/  HMMA.16816.F32 R12, R180.reuse, R164, R12 ;  /* 0x000000a4b40c723c */ /* 0x044fec000000180c */
[C---:B------:R-:W-:Y:S01]  /*256d0*/  HMMA.16816.F32 R16, R180.reuse, R166, R16 ;  /* 0x000000a6b410723c */ /* 0x040fe20000001810 */
[----:B------:R-:W-:Y:S05]  /*256e0*/  LDSM.16.M88.4 R164, [R224+0x6000] ;  /* 0x00600000e0a4783b */ /* 0x000fea0000000200 */
[C---:B----4-:R-:W-:Y:S06]  /*256f0*/  HMMA.16816.F32 R20, R180.reuse, R172, R20 ;  /* 0x000000acb414723c */ /* 0x050fec0000001814 */
[C---:B------:R-:W-:Y:S01]  /*25700*/  HMMA.16816.F32 R24, R180.reuse, R174, R24 ;  /* 0x000000aeb418723c */ /* 0x040fe20000001818 */
[----:B------:R-:W2:Y:S05]  /*25710*/  LDSM.16.M88.4 R172, [R207] ;  /* 0x00000000cfac783b */ /* 0x000eaa0000000200 */
[C---:B------:R-:W-:Y:S06]  /*25720*/  HMMA.16816.F32 R28, R180.reuse, R176, R28 ;  /* 0x000000b0b41c723c */ /* 0x040fec000000181c */
[----:B------:R-:W-:Y:S01]  /*25730*/  HMMA.16816.F32 R32, R180, R178, R32 ;  /* 0x000000b2b420723c */ /* 0x000fe20000001820 */
[----:B------:R-:W4:Y:S04]  /*25740*/  LDSM.16.M88.4 R176, [R206] ;  /* 0x00000000ceb0783b */ /* 0x000f280000000200 */
[----:B------:R-:W5:Y:S01]  /*25750*/  LDSM.16.M88.4 R180, [R205] ;  /* 0x00000000cdb4783b */ /* 0x000f620000000200 */
[C---:B------:R-:W-:Y:S06]  /*25760*/  HMMA.16816.F32 R4, R188.reuse, R196, R4 ;  /* 0x000000c4bc04723c */ /* 0x040fec0000001804 */
[C---:B------:R-:W-:Y:S01]  /*25770*/  HMMA.16816.F32 R8, R188.reuse, R198, R8 ;  /* 0x000000c6bc08723c */ /* 0x040fe20000001808 */
[----:B------:R-:W5:Y:S05]  /*25780*/  LDSM.16.M88.4 R196, [R204] ;  /* 0x00000000ccc4783b */ /* 0x000f6a0000000200 */
[C---:B---3--:R-:W-:Y:S06]  /*25790*/  HMMA.16816.F32 R12, R188.reuse, R184, R12 ;  /* 0x000000b8bc0c723c */ /* 0x048fec000000180c */
        /* <DEDUP_REMOVED lines=9> */
[C---:B--2---:R-:W-:Y:S06]  /*25830*/  HMMA.16816.F32 R4, R164.reuse, R172, R4 ;  /* 0x000000aca404723c */ /* 0x044fec0000001804 */
        /* <DEDUP_REMOVED lines=18> */
[----:B------:R-:W-:Y:S05]  /*25960*/  HMMA.16816.F32 R32, R184, R182, R32 ;  /* 0x000000b6b820723c */ /* 0x000fea0000001820 */
[----:B------:R-:W-:Y:S01]  /*25970*/  IMAD.MOV.U32 R181, RZ, RZ, R250 ;  /* 0x000000ffffb57224 */ /* 0x000fe200078e00fa */
[C---:B------:R-:W-:Y:S05]  /*25980*/  HMMA.16816.F32 R4, R188.reuse, R200, R4 ;  /* 0x000000c8bc04723c */ /* 0x040fea0000001804 */
[----:B------:R-:W-:Y:S01]  /*25990*/  IMAD.MOV.U32 R180, RZ, RZ, R251 ;  /* 0x000000ffffb47224 */ /* 0x000fe200078e00fb */
[C---:B------:R-:W-:Y:S06]  /*259a0*/  HMMA.16816.F32 R8, R188.reuse, R202, R8 ;  /* 0x000000cabc08723c */ /* 0x040fec0000001808 */
[C---:B-----5:R-:W-:Y:S06]  /*259b0*/  HMMA.16816.F32 R12, R188.reuse, R164, R12 ;  /* 0x000000a4bc0c723c */ /* 0x060fec000000180c */
[C---:B------:R-:W-:Y:S06]  /*259c0*/  HMMA.16816.F32 R16, R188.reuse, R166, R16 ;  /* 0x000000a6bc10723c */ /* 0x040fec0000001810 */
[-C--:B------:R-:W-:Y:S01]  /*259d0*/  FMUL.FTZ R4, R4, R3.reuse ;  /* 0x0000000304047220 */ /* 0x080fe20000410000 */
[-C--:B------:R-:W-:Y:S01]  /*259e0*/  FMUL.FTZ R5, R5, R3.reuse ;  /* 0x0000000305057220 */ /* 0x080fe20000410000 */
[-C--:B------:R-:W-:Y:S02]  /*259f0*/  FMUL.FTZ R6, R6, R3.reuse ;  /* 0x0000000306067220 */ /* 0x080fe40000410000 */
[----:B------:R-:W-:Y:S01]  /*25a00*/  MUFU.TANH R174, R4 ;  /* 0x0000000400ae7308 */ /* 0x000fe20000002400 */
[-C--:B------:R-:W-:Y:S01]  /*25a10*/  FMUL.FTZ R7, R7, R3.reuse ;  /* 0x0000000307077220 */ /* 0x080fe20000410000 */
[-C--:B------:R-:W-:Y:S01]  /*25a20*/  FMUL.FTZ R10, R10, R3.reuse ;  /* 0x000000030a0a7220 */ /* 0x080fe20000410000 */
[-C--:B------:R-:W-:Y:S01]  /*25a30*/  FMUL.FTZ R9, R9, R3.reuse ;  /* 0x0000000309097220 */ /* 0x080fe20000410000 */
[-C--:B------:R-:W-:Y:S01]  /*25a40*/  FMUL.FTZ R11, R11, R3.reuse ;  /* 0x000000030b0b7220 */ /* 0x080fe20000410000 */
[-C--:B------:R-:W-:Y:S05]  /*25a50*/  FMUL.FTZ R8, R8, R3.reuse ;  /* 0x0000000308087220 */ /* 0x080fea0000410000 */
[----:B------:R-:W-:Y:S01]  /*25a60*/  MUFU.TANH R183, R5 ;  /* 0x0000000500b77308 */ /* 0x000fe20000002400 */
[-C--:B------:R-:W-:Y:S01]  /*25a70*/  FMUL.FTZ R12, R12, R3.reuse ;  /* 0x000000030c0c7220 */ /* 0x080fe20000410000 */
[-C--:B------:R-:W-:Y:S01]  /*25a80*/  FMUL.FTZ R13, R13, R3.reuse ;  /* 0x000000030d0d7220 */ /* 0x080fe20000410000 */
[-C--:B------:R-:W-:Y:S01]  /*25a90*/  FMUL.FTZ R14, R14, R3.reuse ;  /* 0x000000030e0e7220 */ /* 0x080fe20000410000 */
[-C--:B------:R-:W-:Y:S01]  /*25aa0*/  FMUL.FTZ R15, R15, R3.reuse ;  /* 0x000000030f0f7220 */ /* 0x080fe20000410000 */
[-C--:B------:R-:W-:Y:S01]  /*25ab0*/  FMUL.FTZ R16, R16, R3.reuse ;  /* 0x0000000310107220 */ /* 0x080fe20000410000 */
[-C--:B------:R-:W-:Y:S04]  /*25ac0*/  FMUL.FTZ R17, R17, R3.reuse ;  /* 0x0000000311117220 */ /* 0x080fe80000410000 */
[----:B------:R-:W-:Y:S01]  /*25ad0*/  MUFU.TANH R182, R6 ;  /* 0x0000000600b67308 */ /* 0x000fe20000002400 */
[-C--:B------:R-:W-:Y:S01]  /*25ae0*/  FMUL.FTZ R18, R18, R3.reuse ;  /* 0x0000000312127220 */ /* 0x080fe20000410000 */
[-C--:B------:R-:W-:Y:S08]  /*25af0*/  FMUL.FTZ R19, R19, R3.reuse ;  /* 0x0000000313137220 */ /* 0x080ff00000410000 */
[----:B------:R1:W-:Y:S10]  /*25b00*/  MUFU.TANH R184, R7 ;  /* 0x0000000700b87308 */ /* 0x0003f40000002400 */
[----:B------:R-:W-:Y:S10]  /*25b10*/  MUFU.TANH R186, R8 ;  /* 0x0000000800ba7308 */ /* 0x000ff40000002400 */
[----:B------:R-:W2:Y:S01]  /*25b20*/  MUFU.TANH R8, R10 ;  /* 0x0000000a00087308 */ /* 0x000ea20000002400 */
[----:B-1----:R-:W1:Y:S09]  /*25b30*/  LDSM.16.M88.4 R4, [R216+0x7000] ;  /* 0x00700000d804783b */ /* 0x002e720000000200 */
[----:B------:R-:W3:Y:S10]  /*25b40*/  MUFU.TANH R185, R9 ;  /* 0x0000000900b97308 */ /* 0x000ef40000002400 */
[----:B------:R4:W1:Y:S01]  /*25b50*/  MUFU.TANH R166, R11 ;  /* 0x0000000b00a67308 */ /* 0x0008620000002400 */
[----:B--2---:R-:W-:Y:S09]  /*25b60*/  STL [R1], R8 ;  /* 0x0000000801007387 */ /* 0x004ff20000100800 */
[----:B------:R2:W1:Y:S10]  /*25b70*/  MUFU.TANH R164, R12 ;  /* 0x0000000c00a47308 */ /* 0x0004740000002400 */
[----:B------:R2:W2:Y:S01]  /*25b80*/  MUFU.TANH R187, R13 ;  /* 0x0000000d00bb7308 */ /* 0x0004a20000002400 */
[----:B----4-:R-:W4:Y:S01]  /*25b90*/  LDSM.16.M88.4 R8, [R216+0x7800] ;  /* 0x00780000d808783b */ /* 0x010f220000000200 */
[----:B------:R-:W-:Y:S08]  /*25ba0*/  DEPBAR.LE SB0, 0x0 ;  /* 0x000080000000791a */ /* 0x000ff00000000000 */
[----:B------:R2:W2:Y:S01]  /*25bb0*/  MUFU.TANH R193, R14 ;  /* 0x0000000e00c17308 */ /* 0x0004a20000002400 */
[----:B------:R-:W-:Y:S01]  /*25bc0*/  BAR.SYNC.DEFER_BLOCKING 0x0 ;  /* 0x0000000000007b1d */ /* 0x000fe20000010000 */
[C---:B-1----:R-:W-:Y:S08]  /*25bd0*/  HMMA.16816.F32 R20, R188.reuse, R4, R20 ;  /* 0x00000004bc14723c */ /* 0x042ff00000001814 */
[----:B------:R1:W1:Y:S01]  /*25be0*/  MUFU.TANH R192, R15 ;  /* 0x0000000f00c07308 */ /* 0x0002620000002400 */
[C---:B------:R-:W-:Y:S09]  /*25bf0*/  HMMA.16816.F32 R24, R188.reuse, R6, R24 ;  /* 0x00000006bc18723c */ /* 0x040ff20000001818 */
[----:B------:R1:W1:Y:S10]  /*25c00*/  MUFU.TANH R194, R16 ;  /* 0x0000001000c27308 */ /* 0x0002740000002400 */
[----:B------:R1:W1:Y:S01]  /*25c10*/  MUFU.TANH R195, R17 ;  /* 0x0000001100c37308 */ /* 0x0002620000002400 */
[-C--:B------:R-:W-:Y:S01]  /*25c20*/  FMUL.FTZ R20, R20, R3.reuse ;  /* 0x0000000314147220 */ /* 0x080fe20000410000 */
[-C--:B------:R-:W-:Y:S01]  /*25c30*/  FMUL.FTZ R21, R21, R3.reuse ;  /* 0x0000000315157220 */ /* 0x080fe20000410000 */
[-C--:B------:R-:W-:Y:S01]  /*25c40*/  FMUL.FTZ R22, R22, R3.reuse ;  /* 0x0000000316167220 */ /* 0x080fe20000410000 */
[-C--:B------:R-:W-:Y:S06]  /*25c50*/  FMUL.FTZ R23, R23, R3.reuse ;  /* 0x0000000317177220 */ /* 0x080fec0000410000 */
[----:B------:R1:W1:Y:S01]  /*25c60*/  MUFU.TANH R197, R18 ;  /* 0x0000001200c57308 */ /* 0x0002620000002400 */
[C---:B----4-:R-:W-:Y:S03]  /*25c70*/  HMMA.16816.F32 R28, R188.reuse, R8, R28 ;  /* 0x00000008bc1c723c */ /* 0x050fe6000000181c */
[-C--:B------:R-:W-:Y:S01]  /*25c80*/  FMUL.FTZ R24, R24, R3.reuse ;  /* 0x0000000318187220 */ /* 0x080fe20000410000 */
[-C--:B------:R-:W-:Y:S01]  /*25c90*/  FMUL.FTZ R25, R25, R3.reuse ;  /* 0x0000000319197220 */ /* 0x080fe20000410000 */
[-C--:B------:R-:W-:Y:S01]  /*25ca0*/  FMUL.FTZ R26, R26, R3.reuse ;  /* 0x000000031a1a7220 */ /* 0x080fe20000410000 */
[----:B------:R-:W-:Y:S03]  /*25cb0*/  HMMA.16816.F32 R32, R188, R10, R32 ;  /* 0x0000000abc20723c */ /* 0x000fe60000001820 */
[----:B------:R4:W1:Y:S02]  /*25cc0*/  MUFU.TANH R196, R19 ;  /* 0x0000001300c47308 */ /* 0x0008640000002400 */
[-C--:B------:R-:W-:Y:S08]  /*25cd0*/  FMUL.FTZ R27, R27, R3.reuse ;  /* 0x000000031b1b7220 */ /* 0x080ff00000410000 */
[----:B------:R4:W1:Y:S10]  /*25ce0*/  MUFU.TANH R176, R20 ;  /* 0x0000001400b07308 */ /* 0x0008740000002400 */
        /* <DEDUP_REMOVED lines=23> */
[----:B--23--:R-:W-:Y:S05]  /*25e60*/  @!P0 BRA `(.L_x_2346) ;  /* 0x0000000c00688947 */ /* 0x00cfea0003800000 */
        /* <DEDUP_REMOVED lines=19> */
[----:B-1----:R-:W3:Y:S01]  /*25fa0*/  LD.E.64 R14, desc[UR10][R168.64+0x20] ;  /* 0x0000200aa80e7980 */ /* 0x002ee2000c101b00 */
        /* <DEDUP_REMOVED lines=40> */
[----:B------:R1:W5:Y:S01]  /*26230*/  LD.E R3, desc[UR12][R6.64] ;  /* 0x0000000c06037980 */ /* 0x000362000c101900 */
[----:B------:R-:W-:Y:S03]  /*26240*/  LEA.HI.X.SX32 R5, R10, R245, 0x2, P0 ;  /* 0x000000f50a057211 */ /* 0x000fe600000f16ff */
[----:B------:R-:W-:Y:S02]  /*26250*/  IMAD R11, R11, R8, -0x40 ;  /* 0xffffffc00b0b7424 */ /* 0x000fe400078e0208 */
[----:B------:R2:W5:Y:S03]  /*26260*/  LD.E R4, desc[UR14][R4.64] ;  /* 0x0000000e04047980 */ /* 0x000566000c101900 */
[----:B-1----:R-:W-:Y:S01]  /*26270*/  SHF.R.S32.HI R6, RZ, 0x1f, R11 ;  /* 0x0000001fff067819 */ /* 0x002fe2000001140b */
[-C--:B--2---:R-:W-:Y:S02]  /*26280*/  IMAD R5, R13, R11.reuse, RZ ;  /* 0x0000000b0d057224 */ /* 0x084fe400078e02ff */
[C---:B------:R-:W-:Y:S04]  /*26290*/  IMAD.WIDE.U32 R8, R12.reuse, R11, RZ ;  /* 0x0000000b0c087225 */ /* 0x040fe800078e00ff */
[----:B------:R-:W-:Y:S04]  /*262a0*/  IMAD R5, R12, R6, R5 ;  /* 0x000000060c057224 */ /* 0x000fe800078e0205 */
[----:B------:R-:W-:Y:S02]  /*262b0*/  IMAD.IADD R9, R9, 0x1, R5 ;  /* 0x0000000109097824 */ /* 0x000fe400078e0205 */
[----:B-----5:R-:W-:Y:S04]  /*262c0*/  IMAD.IADD R3, R3, 0x1, -R4 ;  /* 0x0000000103037824 */ /* 0x020fe800078e0a04 */
[----:B---3--:R-:W-:Y:S01]  /*262d0*/  IMAD R4, R15, R3, RZ ;  /* 0x000000030f047224 */ /* 0x008fe200078e02ff */
[----:B------:R-:W-:Y:S01]  /*262e0*/  SHF.R.S32.HI R5, RZ, 0x1f, R3 ;  /* 0x0000001fff057819 */ /* 0x000fe20000011403 */
[----:B------:R-:W-:Y:S04]  /*262f0*/  IMAD.WIDE.U32 R8, R3, R14, R8 ;  /* 0x0000000e03087225 */ /* 0x000fe800078e0008 */
[----:B------:R-:W-:Y:S04]  /*26300*/  IMAD R4, R14, R5, R4 ;  /* 0x000000050e047224 */ /* 0x000fe800078e0204 */
[----:B------:R-:W-:Y:S01]  /*26310*/  IMAD.IADD R4, R9, 0x1, R4 ;  /* 0x0000000109047824 */ /* 0x000fe200078e0204 */
[----:B------:R-:W-:Y:S05]  /*26320*/  BRA `(.L_x_2349) ;  /* 0x0000000000187947 */ /* 0x000fea0003800000 */
.L_x_2348:
[----:B------:R-:W-:Y:S02]  /*26330*/  R2UR UR4, R170 ;  /* 0x00000000aa0472ca */ /* 0x000fe400000e0000 */
[----:B------:R-:W-:Y:S11]  /*26340*/  R2UR UR5, R171 ;  /* 0x00000000ab0572ca */ /* 0x000ff600000e0000 */
[----:B------:R-:W-:Y:S02]  /*26350*/  @!UPT UIADD3 URZ, URZ, URZ, URZ ;  /* 0x0000003f3f3ff290 */ /* 0x000fe4000fffe03f */
[----:B------:R-:W2:Y:S02]  /*26360*/  LD.E R8, desc[UR4][R168.64+0x38] ;  /* 0x00003804a8087980 */ /* 0x000ea4000c101900 */
[----:B--2---:R-:W-:Y:S05]  /*26370*/  IMAD.U32 R8, R8, -0x40, RZ ;  /* 0xffffffc008087824 */ /* 0x004fea00078e00ff */
[----:B------:R-:W-:Y:S02]  /*26380*/  SHF.R.S32.HI R4, RZ, 0x1f, R8 ;  /* 0x0000001fff047819 */ /* 0x000fe40000011408 */
.L_x_2349:
[----:B------:R-:W-:Y:S05]  /*26390*/  BSYNC B0 ;  /* 0x0000000000007941 */ /* 0x000fea0003800000 */
.L_x_2347:
[----:B------:R-:W-:Y:S02]  /*263a0*/  @P6 R2UR UR4, R170 ;  /* 0x00000000aa0462ca */ /* 0x000fe400000e0000 */
[C---:B------:R-:W-:Y:S02]  /*263b0*/  @P6 R2UR UR5, R171.reuse ;  /* 0x00000000ab0562ca */ /* 0x040fe400000e0000 */
[----:B------:R-:W-:Y:S02]  /*263c0*/  LEA R14, P1, R8, R237, 0x1 ;  /* 0x000000ed080e7211 */ /* 0x000fe400078208ff */
[----:B------:R-:W-:Y:S02]  /*263d0*/  @P5 R2UR UR10, R170 ;  /* 0x00000000aa0a52ca */ /* 0x000fe400000e0000 */
[-C--:B-1----:R-:W-:Y:S02]  /*263e0*/  LEA.HI.X R15, R8, R236.reuse, R4, 0x1, P1 ;  /* 0x000000ec080f7211 */ /* 0x082fe400008f0c04 */
        /* <DEDUP_REMOVED lines=44> */
[CC--:B----4-:R-:W-:Y:S01]  /*266b0*/  @P6 LEA R22, P0, R5.reuse, R237.reuse, 0x1 ;  /* 0x000000ed05166211 */ /* 0x0d0fe200078008ff */
        /* <DEDUP_REMOVED lines=85> */
.L_x_2346:
[----:B------:R-:W-:Y:S05]  /*26c10*/  BSYNC B1 ;  /* 0x0000000000017941 */ /* 0x000fea0003800000 */
.L_x_2345:
[----:B--2---:R-:W2:Y:S01]  /*26c20*/  LDL.LU R8, [R1] ;  /* 0x0000000001087983 */ /* 0x004ea20000300800 */
[----:B------:R-:W-:Y:S02]  /*26c30*/  R2UR UR4, R170 ;  /* 0x00000000aa0472ca */ /* 0x000fe400000e0000 */
[----:B------:R-:W-:Y:S01]  /*26c40*/  R2UR UR5, R171 ;  /* 0x00000000ab0572ca */ /* 0x000fe200000e0000 */
[----:B-1----:R-:W-:Y:S01]  /*26c50*/  LDSM.16.MT88.4 R12, [R230+0x10000] ;  /* 0x01000000e60c783b */ /* 0x002fe20000004200 */
[----:B------:R-:W-:Y:S02]  /*26c60*/  MOV R7, R166 ;  /* 0x000000a600077202 */ /* 0x000fe40000000f00 */
[----:B------:R-:W-:Y:S02]  /*26c70*/  FMNMX.FTZ R5, R174, R2, !PT ;  /* 0x00000002ae057209 */ /* 0x000fe40007810000 */
[----:B------:R-:W-:Y:S02]  /*26c80*/  FMNMX.FTZ R3, R182, R0, !PT ;  /* 0x00000000b6037209 */ /* 0x000fe40007810000 */
[----:B------:R-:W-:Y:S01]  /*26c90*/  FMNMX.FTZ R5, R183, R5, !PT ;  /* 0x00000005b7057209 */ /* 0x000fe20007810000 */
[----:B----4-:R-:W-:Y:S01]  /*26ca0*/  LDSM.16.MT88.4 R20, [R229+0x10000] ;  /* 0x01000000e514783b */ /* 0x010fe20000004200 */
[----:B------:R-:W-:Y:S02]  /*26cb0*/  FMNMX.FTZ R3, R184, R3, !PT ;  /* 0x00000003b8037209 */ /* 0x000fe40007810000 */
[----:B------:R-:W-:Y:S02]  /*26cc0*/  FMNMX.FTZ R5, R186, R5, !PT ;  /* 0x00000005ba057209 */ /* 0x000fe40007810000 */
[----:B------:R-:W-:Y:S02]  /*26cd0*/  MOV R190, R164 ;  /* 0x000000a400be7202 */ /* 0x000fe40000000f00 */
[----:B------:R-:W-:Y:S01]  /*26ce0*/  FMNMX.FTZ R5, R185, R5, !PT ;  /* 0x00000005b9057209 */ /* 0x000fe20007810000 */
[----:B------:R1:W3:Y:S01]  /*26cf0*/  LD.E R166, desc[UR4][R168.64+0xdc] ;  /* 0x0000dc04a8a67980 */ /* 0x0002e2000c101900 */
[----:B------:R-:W-:Y:S02]  /*26d00*/  MOV R191, R187 ;  /* 0x000000bb00bf7202 */ /* 0x000fe40000000f00 */
[----:B------:R-:W-:Y:S01]  /*26d10*/  FMNMX.FTZ R5, R190, R5, !PT ;  /* 0x00000005be057209 */ /* 0x000fe20007810000 */
[----:B------:R-:W-:Y:S01]  /*26d20*/  LDSM.16.MT88.4 R28, [R228+0x10000] ;  /* 0x01000000e41c783b */ /* 0x000fe20000004200 */
[----:B------:R-:W-:Y:S02]  /*26d30*/  MOV R250, R176 ;  /* 0x000000b000fa7202 */ /* 0x000fe40000000f00 */
[----:B------:R-:W-:Y:S04]  /*26d40*/  FMNMX.FTZ R5, R191, R5, !PT ;  /* 0x00000005bf057209 */ /* 0x000fe80007810000 */
[----:B------:R-:W-:Y:S04]  /*26d50*/  FMNMX.FTZ R5, R194, R5, !PT ;  /* 0x00000005c2057209 */ /* 0x000fe80007810000 */
[----:B------:R-:W-:Y:S04]  /*26d60*/  FMNMX.FTZ R5, R195, R5, !PT ;  /* 0x00000005c3057209 */ /* 0x000fe80007810000 */
[----:B------:R-:W-:Y:S04]  /*26d70*/  FMNMX.FTZ R5, R250, R5, !PT ;  /* 0x00000005fa057209 */ /* 0x000fe80007810000 */
[----:B------:R-:W-:Y:S01]  /*26d80*/  FMNMX.FTZ R5, R252, R5, !PT ;  /* 0x00000005fc057209 */ /* 0x000fe20007810000 */
[----:B-1----:R-:W-:Y:S03]  /*26d90*/  LDSM.16.MT88.4 R168, [R229+0x14800] ;  /* 0x01480000e5a8783b */ /* 0x002fe60000004200 */
[----:B------:R-:W-:Y:S04]  /*26da0*/  FMNMX.FTZ R5, R201, R5, !PT ;  /* 0x00000005c9057209 */ /* 0x000fe80007810000 */
[----:B------:R-:W-:Y:S04]  /*26db0*/  FMNMX.FTZ R5, R200, R5, !PT ;  /* 0x00000005c8057209 */ /* 0x000fe80007810000 */
[----:B------:R-:W-:Y:S04]  /*26dc0*/  FMNMX.FTZ R5, R179, R5, !PT ;  /* 0x00000005b3057209 */ /* 0x000fe80007810000 */
[----:B------:R-:W-:Y:S04]  /*26dd0*/  FMNMX.FTZ R5, R178, R5, !PT ;  /* 0x00000005b2057209 */ /* 0x000fe80007810000 */
[----:B------:R-:W-:Y:S04]  /*26de0*/  FMNMX.FTZ R5, R173, R5, !PT ;  /* 0x00000005ad057209 */ /* 0x000fe80007810000 */
[----:B------:R-:W-:Y:S05]  /*26df0*/  FMNMX.FTZ R5, R172, R5, !PT ;  /* 0x00000005ac057209 */ /* 0x000fea0007810000 */
[----:B------:R-:W1:Y:S02]  /*26e00*/  SHFL.BFLY PT, R6, R5, 0x2, 0x1f ;  /* 0x0c401f0005067f89 */ /* 0x000e6400000e0000 */
[----:B-1----:R-:W-:Y:S06]  /*26e10*/  FMNMX.FTZ R5, R5, R6, !PT ;  /* 0x0000000605057209 */ /* 0x002fec0007810000 */
[----:B------:R-:W1:Y:S02]  /*26e20*/  SHFL.BFLY PT, R164, R5, 0x1, 0x1f ;  /* 0x0c201f0005a47f89 */ /* 0x000e6400000e0000 */
[----:B-1----:R-:W-:Y:S04]  /*26e30*/  FMNMX.FTZ R164, R5, R164, !PT ;  /* 0x000000a405a47209 */ /* 0x002fe80007810000 */
[C---:B------:R-:W-:Y:S01]  /*26e40*/  FSETP.NEU.FTZ.AND P0, PT, R164.reuse, -INF , PT ;  /* 0xff800000a400780b */ /* 0x040fe20003f1d000 */
[----:B------:R-:W-:Y:S01]  /*26e50*/  FADD.FTZ R2, -R164, R2 ;  /* 0x00000002a4027221 */ /* 0x000fe20000010100 */
[----:B--2---:R-:W-:Y:S04]  /*26e60*/  FMNMX.FTZ R3, R8, R3, !PT ;  /* 0x0000000308037209 */ /* 0x004fe80007810000 */
[----:B------:R-:W-:Y:S04]  /*26e70*/  FMNMX.FTZ R3, R7, R3, !PT ;  /* 0x0000000307037209 */ /* 0x000fe80007810000 */
[----:B------:R-:W-:Y:S04]  /*26e80*/  FMNMX.FTZ R3, R193, R3, !PT ;  /* 0x00000003c1037209 */ /* 0x000fe80007810000 */
[----:B------:R-:W-:Y:S04]  /*26e90*/  FMNMX.FTZ R3, R192, R3, !PT ;  /* 0x00000003c0037209 */ /* 0x000fe80007810000 */
[----:B------:R-:W-:Y:S04]  /*26ea0*/  FMNMX.FTZ R3, R197, R3, !PT ;  /* 0x00000003c5037209 */ /* 0x000fe80007810000 */
[----:B------:R-:W-:Y:S01]  /*26eb0*/  FMNMX.FTZ R3, R196, R3, !PT ;  /* 0x00000003c4037209 */ /* 0x000fe20007810000 */
[C---:B---3--:R-:W-:Y:S01]  /*26ec0*/  FMUL.FTZ R176, R166.reuse, R164 ;  /* 0x000000a4a6b07220 */ /* 0x048fe20000410000 */
[----:B------:R-:W-:Y:S02]  /*26ed0*/  FMUL.FTZ R2, R166, R2 ;  /* 0x00000002a6027220 */ /* 0x000fe40000410000 */
[----:B------:R-:W-:Y:S02]  /*26ee0*/  FMNMX.FTZ R3, R203, R3, !PT ;  /* 0x00000003cb037209 */ /* 0x000fe40007810000 */
[----:B------:R-:W-:Y:S02]  /*26ef0*/  FSEL R176, R176, RZ, P0 ;  /* 0x000000ffb0b07208 */ /* 0x000fe40000000000 */
[----:B------:R-:W-:Y:S01]  /*26f00*/  FMNMX.FTZ R3, R202, R3, !PT ;  /* 0x00000003ca037209 */ /* 0x000fe20007810000 */
[----:B------:R-:W1:Y:S02]  /*26f10*/  MUFU.EX2 R2, R2 ;  /* 0x0000000200027308 */ /* 0x000e640000000800 */
[-CC-:B------:R-:W-:Y:S01]  /*26f20*/  FFMA.FTZ R189, R174, R166.reuse, -R176.reuse ;  /* 0x000000a6aebd7223 */ /* 0x180fe200000108b0 */
[----:B------:R-:W-:Y:S01]  /*26f30*/  FMNMX.FTZ R3, R199, R3, !PT ;  /* 0x00000003c7037209 */ /* 0x000fe20007810000 */
[-CC-:B------:R-:W-:Y:S01]  /*26f40*/  FFMA.FTZ R187, R183, R166.reuse, -R176.reuse ;  /* 0x000000a6b7bb7223 */ /* 0x180fe200000108b0 */
[-CC-:B------:R-:W-:Y:S01]  /*26f50*/  FFMA.FTZ R186, R186, R166.reuse, -R176.reuse ;  /* 0x000000a6baba7223 */ /* 0x180fe200000108b0 */
[-CC-:B------:R-:W-:Y:S01]  /*26f60*/  FFMA.FTZ R185, R185, R166.reuse, -R176.reuse ;  /* 0x000000a6b9b97223 */ /* 0x180fe200000108b0 */
[----:B------:R-:W-:Y:S03]  /*26f70*/  FMNMX.FTZ R3, R198, R3, !PT ;  /* 0x00000003c6037209 */ /* 0x000fe60007810000 */
[----:B------:R-:W-:Y:S01]  /*26f80*/  MUFU.EX2 R189, R189 ;  /* 0x000000bd00bd7308 */ /* 0x000fe20000000800 */
[-CC-:B------:R-:W-:Y:S01]  /*26f90*/  FFMA.FTZ R178, R178, R166.reuse, -R176.reuse ;  /* 0x000000a6b2b27223 */ /* 0x180fe200000108b0 */
[-CC-:B------:R-:W-:Y:S01]  /*26fa0*/  FFMA.FTZ R173, R173, R166.reuse, -R176.reuse ;  /* 0x000000a6adad7223 */ /* 0x180fe200000108b0 */
[----:B------:R-:W-:Y:S01]  /*26fb0*/  FMNMX.FTZ R3, R177, R3, !PT ;  /* 0x00000003b1037209 */ /* 0x000fe20007810000 */
[-CC-:B------:R-:W-:Y:S01]  /*26fc0*/  FFMA.FTZ R190, R190, R166.reuse, -R176.reuse ;  /* 0x000000a6bebe7223 */ /* 0x180fe200000108b0 */
[-CC-:B------:R-:W-:Y:S01]  /*26fd0*/  FFMA.FTZ R191, R191, R166.reuse, -R176.reuse ;  /* 0x000000a6bfbf7223 */ /* 0x180fe200000108b0 */
[--C-:B------:R-:W-:Y:S01]  /*26fe0*/  FFMA.FTZ R194, R194, R166, -R176.reuse ;  /* 0x000000a6c2c27223 */ /* 0x100fe200000108b0 */
[----:B------:R-:W-:Y:S03]  /*26ff0*/  FMNMX.FTZ R3, R175, R3, !PT ;  /* 0x00000003af037209 */ /* 0x000fe60007810000 */
[----:B------:R-:W2:Y:S01]  /*27000*/  MUFU.EX2 R187, R187 ;  /* 0x000000bb00bb7308 */ /* 0x000ea20000000800 */
[C---:B-1----:R-:W-:Y:S01]  /*27010*/  FMUL.FTZ R5, R2.reuse, R161 ;  /* 0x000000a102057220 */ /* 0x042fe20000410000 */
[C---:B------:R-:W-:Y:S01]  /*27020*/  FMUL.FTZ R9, R2.reuse, R157 ;  /* 0x0000009d02097220 */ /* 0x040fe20000410000 */
[----:B------:R-:W-:Y:S01]  /*27030*/  FMNMX.FTZ R3, R167, R3, !PT ;  /* 0x00000003a7037209 */ /* 0x000fe20007810000 */
[C---:B------:R-:W-:Y:S01]  /*27040*/  FMUL.FTZ R16, R2.reuse, R148 ;  /* 0x0000009402107220 */ /* 0x040fe20000410000 */
[C---:B------:R-:W-:Y:S01]  /*27050*/  FMUL.FTZ R17, R2.reuse, R149 ;  /* 0x0000009502117220 */ /* 0x040fe20000410000 */
[C---:B------:R-:W-:Y:S01]  /*27060*/  FMUL.FTZ R24, R2.reuse, R140 ;  /* 0x0000008c02187220 */ /* 0x040fe20000410000 */
[----:B------:R-:W-:Y:S03]  /*27070*/  FMNMX.FTZ R3, R165, R3, !PT ;  /* 0x00000003a5037209 */ /* 0x000fe60007810000 */
[----:B------:R-:W-:Y:S01]  /*27080*/  MUFU.EX2 R186, R186 ;  /* 0x000000ba00ba7308 */ /* 0x000fe20000000800 */
[C---:B------:R-:W-:Y:S01]  /*27090*/  FMUL.FTZ R25, R2.reuse, R141 ;  /* 0x0000008d02197220 */ /* 0x040fe20000410000 */
[C---:B------:R-:W-:Y:S01]  /*270a0*/  FMUL.FTZ R32, R2.reuse, R132 ;  /* 0x0000008402207220 */ /* 0x040fe20000410000 */
[C---:B------:R-:W-:Y:S01]  /*270b0*/  FMUL.FTZ R33, R2.reuse, R133 ;  /* 0x0000008502217220 */ /* 0x040fe20000410000 */
[----:B------:R-:W1:Y:S01]  /*270c0*/  SHFL.BFLY PT, R4, R3, 0x2, 0x1f ;  /* 0x0c401f0003047f89 */ /* 0x000e6200000e0000 */
        /* <DEDUP_REMOVED lines=23> */
[----:B-1----:R-:W-:Y:S01]  /*27240*/  FMNMX.FTZ R4, R3, R4, !PT ;  /* 0x0000000403047209 */ /* 0x002fe20007810000 */
[C---:B------:R-:W-:Y:S01]  /*27250*/  FMUL.FTZ R80, R2.reuse, R80 ;  /* 0x0000005002507220 */ /* 0x040fe20000410000 */
[C---:B------:R-:W-:Y:S01]  /*27260*/  FMUL.FTZ R81, R2.reuse, R81 ;  /* 0x0000005102517220 */ /* 0x040fe20000410000 */
[C---:B------:R-:W-:Y:S01]  /*27270*/  FMUL.FTZ R84, R2.reuse, R84 ;  /* 0x0000005402547220 */ /* 0x040fe20000410000 */
[C---:B------:R-:W-:Y:S01]  /*27280*/  FMUL.FTZ R85, R2.reuse, R85 ;  /* 0x0000005502557220 */ /* 0x040fe20000410000 */
[----:B------:R-:W1:Y:S01]  /*27290*/  SHFL.BFLY PT, R3, R4, 0x1, 0x1f ;  /* 0x0c201f0004037f89 */ /* 0x000e6200000e0000 */
        /* <DEDUP_REMOVED lines=16> */
[--C-:B------:R-:W-:Y:S01]  /*273a0*/  FFMA.FTZ R195, R195, R166, -R176.reuse ;  /* 0x000000a6c3c37223 */ /* 0x100fe200000108b0 */
[C---:B------:R-:W-:Y:S01]  /*273b0*/  FMUL.FTZ R120, R2.reuse, R120 ;  /* 0x0000007802787220 */ /* 0x040fe20000410000 */
[C---:B------:R-:W-:Y:S01]  /*273c0*/  FMUL.FTZ R121, R2.reuse, R121 ;  /* 0x0000007902797220 */ /* 0x040fe20000410000 */
[----:B------:R-:W-:Y:S01]  /*273d0*/  MUFU.EX2 R190, R190 ;  /* 0x000000be00be7308 */ /* 0x000fe20000000800 */
[C---:B------:R-:W-:Y:S01]  /*273e0*/  FMUL.FTZ R124, R2.reuse, R124 ;  /* 0x0000007c027c7220 */ /* 0x040fe20000410000 */
[C---:B------:R-:W-:Y:S01]  /*273f0*/  FMUL.FTZ R125, R2.reuse, R125 ;  /* 0x0000007d027d7220 */ /* 0x040fe20000410000 */
[----:B------:R-:W-:Y:S01]  /*27400*/  FMUL.FTZ R128, R2, R128 ;  /* 0x0000008002807220 */ /* 0x000fe20000410000 */
[----:B-1----:R-:W-:Y:S01]  /*27410*/  FMNMX.FTZ R3, R4, R3, !PT ;  /* 0x0000000304037209 */ /* 0x002fe20007810000 */
[----:B------:R-:W-:Y:S01]  /*27420*/  FMUL.FTZ R129, R2, R129 ;  /* 0x0000008102817220 */ /* 0x000fe20000410000 */
[-CC-:B------:R-:W-:Y:S01]  /*27430*/  FFMA.FTZ R250, R250, R166.reuse, -R176.reuse ;  /* 0x000000a6fafa7223 */ /* 0x180fe200000108b0 */
[-C--:B------:R-:W-:Y:S01]  /*27440*/  FFMA.FTZ R251, R252, R166.reuse, -R176 ;  /* 0x000000a6fcfb7223 */ /* 0x080fe200000108b0 */
[C---:B------:R-:W-:Y:S01]  /*27450*/  FSETP.NEU.FTZ.AND P0, PT, R3.reuse, -INF , PT ;  /* 0xff8000000300780b */ /* 0x040fe20003f1d000 */
[----:B------:R-:W-:Y:S01]  /*27460*/  FMUL.FTZ R4, R166, R3 ;  /* 0x00000003a6047220 */ /* 0x000fe20000410000 */
[----:B------:R-:W-:Y:S01]  /*27470*/  FADD.FTZ R0, -R3, R0 ;  /* 0x0000000003007221 */ /* 0x000fe20000010100 */
[-CC-:B------:R-:W-:Y:S01]  /*27480*/  FFMA.FTZ R252, R179, R166.reuse, -R176.reuse ;  /* 0x000000a6b3fc7223 */ /* 0x180fe200000108b0 */
[----:B------:R-:W-:Y:S01]  /*27490*/  MUFU.EX2 R191, R191 ;  /* 0x000000bf00bf7308 */ /* 0x000fe20000000800 */
[--C-:B------:R-:W-:Y:S01]  /*274a0*/  FFMA.FTZ R201, R201, R166, -R176.reuse ;  /* 0x000000a6c9c97223 */ /* 0x100fe200000108b0 */
[----:B------:R-:W-:Y:S01]  /*274b0*/  FSEL R174, R4, RZ, P0 ;  /* 0x000000ff04ae7208 */ /* 0x000fe20000000000 */
[----:B------:R-:W-:Y:S01]  /*274c0*/  FMUL.FTZ R0, R166, R0 ;  /* 0x00000000a6007220 */ /* 0x000fe20000410000 */
[----:B------:R-:W-:Y:S01]  /*274d0*/  FMUL.FTZ R4, R2, R160 ;  /* 0x000000a002047220 */ /* 0x000fe20000410000 */
[----:B--2---:R-:W-:Y:S01]  /*274e0*/  F2FP.F16.F32.PACK_AB R160, R187, R189 ;  /* 0x000000bdbba0723e */ /* 0x004fe200000000ff */
[-C--:B------:R-:W-:Y:S01]  /*274f0*/  FFMA.FTZ R200, R200, R166.reuse, -R176 ;  /* 0x000000a6c8c87223 */ /* 0x080fe200000108b0 */
[-CC-:B------:R-:W-:Y:S01]  /*27500*/  FFMA.FTZ R188, R182, R166.reuse, -R174.reuse ;  /* 0x000000a6b6bc7223 */ /* 0x180fe200000108ae */
[-CC-:B------:R-:W-:Y:S01]  /*27510*/  FFMA.FTZ R184, R184, R166.reuse, -R174.reuse ;  /* 0x000000a6b8b87223 */ /* 0x180fe200000108ae */
[-CC-:B------:R-:W-:Y:S01]  /*27520*/  FFMA.FTZ R183, R8, R166.reuse, -R174.reuse ;  /* 0x000000a608b77223 */ /* 0x180fe200000108ae */
[----:B------:R-:W-:Y:S01]  /*27530*/  FFMA.FTZ R182, R7, R166, -R174 ;  /* 0x000000a607b67223 */ /* 0x000fe200000108ae */
[----:B------:R-:W1:Y:S01]  /*27540*/  MUFU.EX2 R0, R0 ;  /* 0x0000000000007308 */ /* 0x000e620000000800 */
[----:B------:R-:W-:Y:S01]  /*27550*/  FMUL.FTZ R8, R2, R156 ;  /* 0x0000009c02087220 */ /* 0x000fe20000410000 */
[-C--:B------:R-:W-:Y:S01]  /*27560*/  FFMA.FTZ R176, R172, R166.reuse, -R176 ;  /* 0x000000a6acb07223 */ /* 0x080fe200000108b0 */
[-CC-:B------:R-:W-:Y:S01]  /*27570*/  FFMA.FTZ R177, R177, R166.reuse, -R174.reuse ;  /* 0x000000a6b1b17223 */ /* 0x180fe200000108ae */
[-CC-:B------:R-:W-:Y:S01]  /*27580*/  FFMA.FTZ R175, R175, R166.reuse, -R174.reuse ;  /* 0x000000a6afaf7223 */ /* 0x180fe200000108ae */
[-CC-:B------:R-:W-:Y:S01]  /*27590*/  FFMA.FTZ R193, R193, R166.reuse, -R174.reuse ;  /* 0x000000a6c1c17223 */ /* 0x180fe200000108ae */
[-CC-:B------:R-:W-:Y:S01]  /*275a0*/  FFMA.FTZ R192, R192, R166.reuse, -R174.reuse ;  /* 0x000000a6c0c07223 */ /* 0x180fe200000108ae */
[-CC-:B------:R-:W-:Y:S03]  /*275b0*/  FFMA.FTZ R203, R203, R166.reuse, -R174.reuse ;  /* 0x000000a6cbcb7223 */ /* 0x180fe600000108ae */
[----:B------:R-:W-:Y:S01]  /*275c0*/  MUFU.EX2 R188, R188 ;  /* 0x000000bc00bc7308 */ /* 0x000fe20000000800 */
[-CC-:B------:R-:W-:Y:S01]  /*275d0*/  FFMA.FTZ R202, R202, R166.reuse, -R174.reuse ;  /* 0x000000a6caca7223 */ /* 0x180fe200000108ae */
[-CC-:B------:R-:W-:Y:S01]  /*275e0*/  FFMA.FTZ R199, R199, R166.reuse, -R174.reuse ;  /* 0x000000a6c7c77223 */ /* 0x180fe200000108ae */
[-CC-:B------:R-:W-:Y:S01]  /*275f0*/  FFMA.FTZ R198, R198, R166.reuse, -R174.reuse ;  /* 0x000000a6c6c67223 */ /* 0x180fe200000108ae */
[----:B------:R-:W-:Y:S01]  /*27600*/  FFMA.FTZ R167, R167, R166, -R174 ;  /* 0x000000a6a7a77223 */ /* 0x000fe200000108ae */
[----:B------:R-:W-:Y:S01]  /*27610*/  FFMA.FTZ R189, R2, R249, R189 ;  /* 0x000000f902bd7223 */ /* 0x000fe200000100bd */
[----:B------:R-:W-:Y:S04]  /*27620*/  ISETP.GT.AND P0, PT, R246, R235, PT ;  /* 0x000000ebf600720c */ /* 0x000fe80003f04270 */
[----:B------:R-:W2:Y:S01]  /*27630*/  MUFU.EX2 R184, R184 ;  /* 0x000000b800b87308 */ /* 0x000ea20000000800 */
[C---:B-1----:R-:W-:Y:S01]  /*27640*/  FMUL.FTZ R6, R0.reuse, R162 ;  /* 0x000000a200067220 */ /* 0x042fe20000410000 */
[C---:B------:R-:W-:Y:S01]  /*27650*/  FMUL.FTZ R7, R0.reuse, R163 ;  /* 0x000000a300077220 */ /* 0x040fe20000410000 */
[----:B------:R-:W-:Y:S01]  /*27660*/  F2FP.F16.F32.PACK_AB R162, R185, R186 ;  /* 0x000000bab9a2723e */ /* 0x000fe200000000ff */
[C---:B------:R-:W-:Y:S01]  /*27670*/  FMUL.FTZ R10, R0.reuse, R158 ;  /* 0x0000009e000a7220 */ /* 0x040fe20000410000 */
[C---:B------:R-:W-:Y:S01]  /*27680*/  FMUL.FTZ R11, R0.reuse, R159 ;  /* 0x0000009f000b7220 */ /* 0x040fe20000410000 */
[C---:B------:R-:W-:Y:S01]  /*27690*/  FMUL.FTZ R18, R0.reuse, R150 ;  /* 0x0000009600127220 */ /* 0x040fe20000410000 */
[C---:B------:R-:W-:Y:S03]  /*276a0*/  FMUL.FTZ R19, R0.reuse, R151 ;  /* 0x0000009700137220 */ /* 0x040fe60000410000 */
[----:B------:R-:W-:Y:S01]  /*276b0*/  MUFU.EX2 R183, R183 ;  /* 0x000000b700b77308 */ /* 0x000fe20000000800 */
[----:B------:R-:W1:Y:S01]  /*276c0*/  LDSM.16.MT88.4 R156, [R227+0x10000] ;  /* 0x01000000e39c783b */ /* 0x000e620000004200 */
[C---:B------:R-:W-:Y:S01]  /*276d0*/  FMUL.FTZ R26, R0.reuse, R142 ;  /* 0x0000008e001a7220 */ /* 0x040fe20000410000 */
[C---:B------:R-:W-:Y:S01]  /*276e0*/  FMUL.FTZ R27, R0.reuse, R143 ;  /* 0x0000008f001b7220 */ /* 0x040fe20000410000 */
[C---:B------:R-:W-:Y:S01]  /*276f0*/  FMUL.FTZ R34, R0.reuse, R134 ;  /* 0x0000008600227220 */ /* 0x040fe20000410000 */
[C---:B------:R-:W-:Y:S01]  /*27700*/  FMUL.FTZ R35, R0.reuse, R135 ;  /* 0x0000008700237220 */ /* 0x040fe20000410000 */
[C---:B------:R-:W-:Y:S01]  /*27710*/  FMUL.FTZ R38, R0.reuse, R38 ;  /* 0x0000002600267220 */ /* 0x040fe20000410000 */
[----:B------:R-:W-:Y:S03]  /*27720*/  FMUL.FTZ R39, R0, R39 ;  /* 0x0000002700277220 */ /* 0x000fe60000410000 */
[----:B------:R-:W3:Y:S01]  /*27730*/  MUFU.EX2 R182, R182 ;  /* 0x000000b600b67308 */ /* 0x000ee20000000800 */
[----:B--2---:R-:W-:Y:S01]  /*27740*/  F2FP.F16.F32.PACK_AB R161, R184, R188 ;  /* 0x000000bcb8a1723e */ /* 0x004fe200000000ff */
[----:B------:R-:W2:Y:S01]  /*27750*/  LDSM.16.MT88.4 R148, [R230+0x12000] ;  /* 0x01200000e694783b */ /* 0x000ea20000004200 */
[C---:B------:R-:W-:Y:S01]  /*27760*/  FMUL.FTZ R42, R0.reuse, R42 ;  /* 0x0000002a002a7220 */ /* 0x040fe20000410000 */
[C---:B------:R-:W-:Y:S01]  /*27770*/  FMUL.FTZ R43, R0.reuse, R43 ;  /* 0x0000002b002b7220 */ /* 0x040fe20000410000 */
[C---:B------:R-:W-:Y:S01]  /*27780*/  FMUL.FTZ R46, R0.reuse, R46 ;  /* 0x0000002e002e7220 */ /* 0x040fe20000410000 */
[C---:B------:R-:W-:Y:S01]  /*27790*/  FMUL.FTZ R47, R0.reuse, R47 ;  /* 0x0000002f002f7220 */ /* 0x040fe20000410000 */
[C---:B------:R-:W-:Y:S01]  /*277a0*/  FMUL.FTZ R50, R0.reuse, R50 ;  /* 0x0000003200327220 */ /* 0x040fe20000410000 */
[C---:B------:R-:W-:Y:S01]  /*277b0*/  FMUL.FTZ R51, R0.reuse, R51 ;  /* 0x0000003300337220 */ /* 0x040fe20000410000 */
[C---:B------:R-:W-:Y:S01]  /*277c0*/  FMUL.FTZ R54, R0.reuse, R54 ;  /* 0x0000003600367220 */ /* 0x040fe20000410000 */
[----:B------:R-:W4:Y:S01]  /*277d0*/  LDSM.16.MT88.4 R140, [R229+0x12000] ;  /* 0x01200000e58c783b */ /* 0x000f220000004200 */
[C---:B------:R-:W-:Y:S01]  /*277e0*/  FMUL.FTZ R55, R0.reuse, R55 ;  /* 0x0000003700377220 */ /* 0x040fe20000410000 */
[C---:B------:R-:W-:Y:S01]  /*277f0*/  FMUL.FTZ R58, R0.reuse, R58 ;  /* 0x0000003a003a7220 */ /* 0x040fe20000410000 */
[C---:B------:R-:W-:Y:S01]  /*27800*/  FMUL.FTZ R59, R0.reuse, R59 ;  /* 0x0000003b003b7220 */ /* 0x040fe20000410000 */
[C---:B------:R-:W-:Y:S01]  /*27810*/  FMUL.FTZ R62, R0.reuse, R62 ;  /* 0x0000003e003e7220 */ /* 0x040fe20000410000 */
[C---:B------:R-:W-:Y:S01]  /*27820*/  FMUL.FTZ R63, R0.reuse, R63 ;  /* 0x0000003f003f7220 */ /* 0x040fe20000410000 */
[----:B------:R-:W-:Y:S01]  /*27830*/  FMUL.FTZ R66, R0, R66 ;  /* 0x0000004200427220 */ /* 0x000fe20000410000 */
[----:B---3--:R-:W-:Y:S01]  /*27840*/  F2FP.F16.F32.PACK_AB R163, R182, R183 ;  /* 0x000000b7b6a3723e */ /* 0x008fe200000000ff */
[----:B------:R-:W3:Y:S01]  /*27850*/  LDSM.16.MT88.4 R132, [R228+0x12000] ;  /* 0x01200000e484783b */ /* 0x000ee20000004200 */
[C---:B------:R-:W-:Y:S01]  /*27860*/  FMUL.FTZ R67, R0.reuse, R67 ;  /* 0x0000004300437220 */ /* 0x040fe20000410000 */
[C---:B------:R-:W-:Y:S01]  /*27870*/  FMUL.FTZ R70, R0.reuse, R70 ;  /* 0x0000004600467220 */ /* 0x040fe20000410000 */
[C---:B------:R-:W-:Y:S01]  /*27880*/  FMUL.FTZ R71, R0.reuse, R71 ;  /* 0x0000004700477220 */ /* 0x040fe20000410000 */
[C---:B------:R-:W-:Y:S01]  /*27890*/  FMUL.FTZ R74, R0.reuse, R74 ;  /* 0x0000004a004a7220 */ /* 0x040fe20000410000 */
[C---:B------:R-:W-:Y:S01]  /*278a0*/  FMUL.FTZ R75, R0.reuse, R75 ;  /* 0x0000004b004b7220 */ /* 0x040fe20000410000 */
[C---:B------:R-:W-:Y:S01]  /*278b0*/  HMMA.16816.F32 R4, R160.reuse, R12, R4 ;  /* 0x0000000ca004723c */ /* 0x040fe20000001804 */
[----:B------:R-:W5:Y:S04]  /*278c0*/  MUFU.EX2 R193, R193 ;  /* 0x000000c100c17308 */ /* 0x000f680000000800 */
[----:B------:R-:W-:Y:S01]  /*278d0*/  FMUL.FTZ R78, R0, R78 ;  /* 0x0000004e004e7220 */ /* 0x000fe20000410000 */
[C---:B------:R-:W-:Y:S05]  /*278e0*/  HMMA.16816.F32 R8, R160.reuse, R14, R8 ;  /* 0x0000000ea008723c */ /* 0x040fea0000001808 */
[----:B------:R-:W5:Y:S01]  /*278f0*/  MUFU.EX2 R192, R192 ;  /* 0x000000c000c07308 */ /* 0x000f620000000800 */
[C---:B------:R-:W-:Y:S01]  /*27900*/  FMUL.FTZ R12, R2.reuse, R152 ;  /* 0x00000098020c7220 */ /* 0x040fe20000410000 */
[----:B------:R-:W-:Y:S01]  /*27910*/  FMUL.FTZ R13, R2, R153 ;  /* 0x00000099020d7220 */ /* 0x000fe20000410000 */
[C---:B------:R-:W-:Y:S03]  /*27920*/  FMUL.FTZ R14, R0.reuse, R154 ;  /* 0x0000009a000e7220 */ /* 0x040fe60000410000 */
[C---:B------:R-:W-:Y:S02]  /*27930*/  FMUL.FTZ R15, R0.reuse, R155 ;  /* 0x0000009b000f7220 */ /* 0x040fe40000410000 */
[----:B------:R-:W-:Y:S01]  /*27940*/  LDSM.16.MT88.4 R152, [R228+0x10800] ;  /* 0x01080000e498783b */ /* 0x000fe20000004200 */
[C---:B------:R-:W-:Y:S01]  /*27950*/  FMUL.FTZ R79, R0.reuse, R79 ;  /* 0x0000004f004f7220 */ /* 0x040fe20000410000 */
[C---:B------:R-:W-:Y:S01]  /*27960*/  FMUL.FTZ R82, R0.reuse, R82 ;  /* 0x0000005200527220 */ /* 0x040fe20000410000 */
[C---:B------:R-:W-:Y:S01]  /*27970*/  FMUL.FTZ R83, R0.reuse, R83 ;  /* 0x0000005300537220 */ /* 0x040fe20000410000 */
[C---:B------:R-:W-:Y:S01]  /*27980*/  FMUL.FTZ R86, R0.reuse, R86 ;  /* 0x0000005600567220 */ /* 0x040fe20000410000 */
[C---:B------:R-:W-:Y:S01]  /*27990*/  HMMA.16816.F32 R12, R160.reuse, R20, R12 ;  /* 0x00000014a00c723c */ /* 0x040fe2000000180c */
[----:B------:R-:W5:Y:S02]  /*279a0*/  MUFU.EX2 R194, R194 ;  /* 0x000000c200c27308 */ /* 0x000f640000000800 */
[C---:B------:R-:W-:Y:S01]  /*279b0*/  FMUL.FTZ R87, R0.reuse, R87 ;  /* 0x0000005700577220 */ /* 0x040fe20000410000 */
[C---:B------:R-:W-:Y:S01]  /*279c0*/  FMUL.FTZ R90, R0.reuse, R90 ;  /* 0x0000005a005a7220 */ /* 0x040fe20000410000 */
        /* <DEDUP_REMOVED lines=23> */
[----:B------:R-:W5:Y:S01]  /*27b40*/  LDSM.16.MT88.4 R136, [R227+0x12000] ;  /* 0x01200000e388783b */ /* 0x000f620000004200 */
[C---:B------:R-:W-:Y:S01]  /*27b50*/  FMUL.FTZ R107, R0.reuse, R107 ;  /* 0x0000006b006b7220 */ /* 0x040fe20000410000 */
[C---:B------:R-:W-:Y:S01]  /*27b60*/  FMUL.FTZ R110, R0.reuse, R110 ;  /* 0x0000006e006e7220 */ /* 0x040fe20000410000 */
[C---:B------:R-:W-:Y:S01]  /*27b70*/  FMUL.FTZ R111, R0.reuse, R111 ;  /* 0x0000006f006f7220 */ /* 0x040fe20000410000 */
[C---:B------:R-:W-:Y:S01]  /*27b80*/  FMUL.FTZ R114, R0.reuse, R114 ;  /* 0x0000007200727220 */ /* 0x040fe20000410000 */
[C---:B-1----:R-:W-:Y:S01]  /*27b90*/  HMMA.16816.F32 R28, R160.reuse, R156, R28 ;  /* 0x0000009ca01c723c */ /* 0x042fe2000000181c */
[----:B------:R-:W-:Y:S02]  /*27ba0*/  MUFU.EX2 R203, R203 ;  /* 0x000000cb00cb7308 */ /* 0x000fe40000000800 */
[C---:B------:R-:W-:Y:S01]  /*27bb0*/  FMUL.FTZ R115, R0.reuse, R115 ;  /* 0x0000007300737220 */ /* 0x040fe20000410000 */
[C---:B------:R-:W-:Y:S01]  /*27bc0*/  FMUL.FTZ R118, R0.reuse, R118 ;  /* 0x0000007600767220 */ /* 0x040fe20000410000 */
[C---:B------:R-:W-:Y:S01]  /*27bd0*/  FMUL.FTZ R119, R0.reuse, R119 ;  /* 0x0000007700777220 */ /* 0x040fe20000410000 */
[C---:B------:R-:W-:Y:S01]  /*27be0*/  HMMA.16816.F32 R32, R160.reuse, R158, R32 ;  /* 0x0000009ea020723c */ /* 0x040fe20000001820 */
[----:B------:R-:W-:Y:S04]  /*27bf0*/  LDSM.16.MT88.4 R156, [R229+0x12800] ;  /* 0x01280000e59c783b */ /* 0x000fe80000004200 */
[----:B------:R-:W-:Y:S01]  /*27c00*/  MUFU.EX2 R202, R202 ;  /* 0x000000ca00ca7308 */ /* 0x000fe20000000800 */
[C---:B------:R-:W-:Y:S01]  /*27c10*/  FMUL.FTZ R122, R0.reuse, R122 ;  /* 0x0000007a007a7220 */ /* 0x040fe20000410000 */
[C---:B--2---:R-:W-:Y:S04]  /*27c20*/  HMMA.16816.F32 R36, R160.reuse, R148, R36 ;  /* 0x00000094a024723c */ /* 0x044fe80000001824 */
[C---:B------:R-:W-:Y:S02]  /*27c30*/  FMUL.FTZ R123, R0.reuse, R123 ;  /* 0x0000007b007b7220 */ /* 0x040fe40000410000 */
[C---:B------:R-:W-:Y:S01]  /*27c40*/  HMMA.16816.F32 R40, R160.reuse, R150, R40 ;  /* 0x00000096a028723c */ /* 0x040fe20000001828 */
[----:B------:R-:W-:Y:S01]  /*27c50*/  LDSM.16.MT88.4 R148, [R229+0x10800] ;  /* 0x01080000e594783b */ /* 0x000fe20000004200 */
[----:B------:R-:W1:Y:S03]  /*27c60*/  MUFU.EX2 R201, R201 ;  /* 0x000000c900c97308 */ /* 0x000e660000000800 */
[C---:B------:R-:W-:Y:S01]  /*27c70*/  FMUL.FTZ R126, R0.reuse, R126 ;  /* 0x0000007e007e7220 */ /* 0x040fe20000410000 */
[C---:B----4-:R-:W-:Y:S06]  /*27c80*/  HMMA.16816.F32 R44, R160.reuse, R140, R44 ;  /* 0x0000008ca02c723c */ /* 0x050fec000000182c */
[----:B------:R-:W2:Y:S01]  /*27c90*/  MUFU.EX2 R200, R200 ;  /* 0x000000c800c87308 */ /* 0x000ea20000000800 */
[C---:B------:R-:W-:Y:S01]  /*27ca0*/  FMUL.FTZ R127, R0.reuse, R127 ;  /* 0x0000007f007f7220 */ /* 0x040fe20000410000 */
[C---:B------:R-:W-:Y:S01]  /*27cb0*/  HMMA.16816.F32 R48, R160.reuse, R142, R48 ;  /* 0x0000008ea030723c */ /* 0x040fe20000001830 */
[----:B------:R-:W4:Y:S02]  /*27cc0*/  LDSM.16.MT88.4 R140, [R230+0x14000] ;  /* 0x01400000e68c783b */ /* 0x000f240000004200 */
[C---:B------:R-:W-:Y:S03]  /*27cd0*/  FMUL.FTZ R130, R0.reuse, R130 ;  /* 0x0000008200827220 */ /* 0x040fe60000410000 */
[C---:B---3--:R-:W-:Y:S02]  /*27ce0*/  HMMA.16816.F32 R52, R160.reuse, R132, R52 ;  /* 0x00000084a034723c */ /* 0x048fe40000001834 */
[----:B------:R-:W-:Y:S03]  /*27cf0*/  MUFU.EX2 R199, R199 ;  /* 0x000000c700c77308 */ /* 0x000fe60000000800 */
[C---:B------:R-:W-:Y:S01]  /*27d00*/  FMUL.FTZ R131, R0.reuse, R131 ;  /* 0x0000008300837220 */ /* 0x040fe20000410000 */
[C---:B------:R-:W-:Y:S01]  /*27d10*/  HMMA.16816.F32 R56, R160.reuse, R134, R56 ;  /* 0x00000086a038723c */ /* 0x040fe20000001838 */
[----:B------:R-:W3:Y:S05]  /*27d20*/  LDSM.16.MT88.4 R132, [R229+0x14000] ;  /* 0x01400000e584783b */ /* 0x000eea0000004200 */
[----:B------:R-:W-:Y:S01]  /*27d30*/  MUFU.EX2 R198, R198 ;  /* 0x000000c600c67308 */ /* 0x000fe20000000800 */
[----:B------:R-:W-:Y:S01]  /*27d40*/  FFMA.FTZ R188, R0, R248, R188 ;  /* 0x000000f800bc7223 */ /* 0x000fe200000100bc */
[C---:B-----5:R-:W-:Y:S08]  /*27d50*/  HMMA.16816.F32 R60, R160.reuse, R136, R60 ;  /* 0x00000088a03c723c */ /* 0x060ff0000000183c */
[----:B------:R-:W5:Y:S01]  /*27d60*/  MUFU.EX2 R252, R252 ;  /* 0x000000fc00fc7308 */ /* 0x000f620000000800 */
[C---:B------:R-:W-:Y:S01]  /*27d70*/  HMMA.16816.F32 R64, R160.reuse, R138, R64 ;  /* 0x0000008aa040723c */ /* 0x040fe20000001840 */
[----:B------:R-:W1:Y:S02]  /*27d80*/  LDSM.16.MT88.4 R136, [R228+0x14000] ;  /* 0x01400000e488783b */ /* 0x000e640000004200 */
[----:B------:R-:W-:Y:S01]  /*27d90*/  MOV R0, R3 ;  /* 0x0000000300007202 */ /* 0x000fe20000000f00 */
[----:B------:R-:W-:Y:S05]  /*27da0*/  FADD.FTZ R189, R187, R189 ;  /* 0x000000bdbbbd7221 */ /* 0x000fea0000010000 */
[----:B------:R-:W-:Y:S02]  /*27db0*/  MUFU.EX2 R167, R167 ;  /* 0x000000a700a77308 */ /* 0x000fe40000000800 */
[----:B------:R-:W-:Y:S01]  /*27dc0*/  FADD.FTZ R188, R184, R188 ;  /* 0x000000bcb8bc7221 */ /* 0x000fe20000010000 */
[----:B------:R-:W-:Y:S03]  /*27dd0*/  FADD.FTZ R189, R186, R189 ;  /* 0x000000bdbabd7221 */ /* 0x000fe60000010000 */
[----:B------:R-:W-:Y:S01]  /*27de0*/  FADD.FTZ R188, R183, R188 ;  /* 0x000000bcb7bc7221 */ /* 0x000fe20000010000 */
[----:B------:R-:W-:Y:S01]  /*27df0*/  MOV R2, R164 ;  /* 0x000000a400027202 */ /* 0x000fe20000000f00 */
[----:B------:R-:W-:Y:S02]  /*27e00*/  FADD.FTZ R189, R185, R189 ;  /* 0x000000bdb9bd7221 */ /* 0x000fe40000010000 */
[----:B------:R-:W-:Y:S01]  /*27e10*/  FADD.FTZ R188, R182, R188 ;  /* 0x000000bcb6bc7221 */ /* 0x000fe20000010000 */
[C---:B----4-:R-:W-:Y:S03]  /*27e20*/  HMMA.16816.F32 R68, R160.reuse, R140, R68 ;  /* 0x0000008ca044723c */ /* 0x050fe60000001844 */
[----:B------:R-:W-:Y:S01]  /*27e30*/  FADD.FTZ R189, R190, R189 ;  /* 0x000000bdbebd7221 */ /* 0x000fe20000010000 */
[----:B------:R-:W-:Y:S02]  /*27e40*/  FADD.FTZ R188, R193, R188 ;  /* 0x000000bcc1bc7221 */ /* 0x000fe40000010000 */
[C---:B------:R-:W-:Y:S01]  /*27e50*/  HMMA.16816.F32 R72, R160.reuse, R142, R72 ;  /* 0x0000008ea048723c */ /* 0x040fe20000001848 */
[----:B------:R-:W4:Y:S04]  /*27e60*/  LDSM.16.MT88.4 R140, [R227+0x14000] ;  /* 0x01400000e38c783b */ /* 0x000f280000004200 */
[----:B------:R-:W-:Y:S01]  /*27e70*/  FADD.FTZ R189, R191, R189 ;  /* 0x000000bdbfbd7221 */ /* 0x000fe20000010000 */
[C---:B---3--:R-:W-:Y:S05]  /*27e80*/  HMMA.16816.F32 R76, R160.reuse, R132, R76 ;  /* 0x00000084a04c723c */ /* 0x048fea000000184c */
[----:B------:R-:W-:Y:S01]  /*27e90*/  FADD.FTZ R188, R192, R188 ;  /* 0x000000bcc0bc7221 */ /* 0x000fe20000010000 */
[C---:B------:R-:W-:Y:S01]  /*27ea0*/  HMMA.16816.F32 R80, R160.reuse, R134, R80 ;  /* 0x00000086a050723c */ /* 0x040fe20000001850 */
[----:B------:R-:W3:Y:S04]  /*27eb0*/  LDSM.16.MT88.4 R132, [R230+0x16000] ;  /* 0x01600000e684783b */ /* 0x000ee80000004200 */
[----:B------:R-:W-:Y:S01]  /*27ec0*/  FADD.FTZ R189, R194, R189 ;  /* 0x000000bdc2bd7221 */ /* 0x000fe20000010000 */
[C---:B-1----:R-:W-:Y:S05]  /*27ed0*/  HMMA.16816.F32 R84, R160.reuse, R136, R84 ;  /* 0x00000088a054723c */ /* 0x042fea0000001854 */
[----:B------:R-:W-:Y:S01]  /*27ee0*/  FADD.FTZ R189, R195, R189 ;  /* 0x000000bdc3bd7221 */ /* 0x000fe20000010000 */
[C---:B------:R-:W-:Y:S01]  /*27ef0*/  HMMA.16816.F32 R88, R160.reuse, R138, R88 ;  /* 0x0000008aa058723c */ /* 0x040fe20000001858 */
[----:B------:R-:W1:Y:S04]  /*27f00*/  LDSM.16.MT88.4 R136, [R229+0x16000] ;  /* 0x01600000e588783b */ /* 0x000e680000004200 */
[----:B------:R-:W-:Y:S06]  /*27f10*/  FADD.FTZ R189, R250, R189 ;  /* 0x000000bdfabd7221 */ /* 0x000fec0000010000 */
[----:B------:R-:W-:Y:S04]  /*27f20*/  FADD.FTZ R189, R251, R189 ;  /* 0x000000bdfbbd7221 */ /* 0x000fe80000010000 */
[----:B------:R-:W-:Y:S01]  /*27f30*/  FADD.FTZ R189, R201, R189 ;  /* 0x000000bdc9bd7221 */ /* 0x000fe20000010000 */
[C---:B----4-:R-:W-:Y:S03]  /*27f40*/  HMMA.16816.F32 R92, R160.reuse, R140, R92 ;  /* 0x0000008ca05c723c */ /* 0x050fe6000000185c */
[----:B--2---:R-:W-:Y:S03]  /*27f50*/  FADD.FTZ R189, R200, R189 ;  /* 0x000000bdc8bd7221 */ /* 0x004fe60000010000 */
[C---:B------:R-:W-:Y:S01]  /*27f60*/  HMMA.16816.F32 R96, R160.reuse, R142, R96 ;  /* 0x0000008ea060723c */ /* 0x040fe20000001860 */
[----:B------:R-:W2:Y:S04]  /*27f70*/  LDSM.16.MT88.4 R140, [R228+0x16000] ;  /* 0x01600000e48c783b */ /* 0x000ea80000004200 */
[----:B-----5:R-:W-:Y:S01]  /*27f80*/  FADD.FTZ R189, R252, R189 ;  /* 0x000000bdfcbd7221 */ /* 0x020fe20000010000 */
[C---:B---3--:R-:W-:Y:S06]  /*27f90*/  HMMA.16816.F32 R100, R160.reuse, R132, R100 ;  /* 0x00000084a064723c */ /* 0x048fec0000001864 */
[C---:B------:R-:W-:Y:S01]  /*27fa0*/  HMMA.16816.F32 R104, R160.reuse, R134, R104 ;  /* 0x00000086a068723c */ /* 0x040fe20000001868 */
[----:B------:R-:W3:Y:S05]  /*27fb0*/  LDSM.16.MT88.4 R132, [R227+0x16000] ;  /* 0x01600000e384783b */ /* 0x000eea0000004200 */
[C---:B-1----:R-:W-:Y:S06]  /*27fc0*/  HMMA.16816.F32 R108, R160.reuse, R136, R108 ;  /* 0x00000088a06c723c */ /* 0x042fec000000186c */
[C---:B------:R-:W-:Y:S05]  /*27fd0*/  HMMA.16816.F32 R112, R160.reuse, R138, R112 ;  /* 0x0000008aa070723c */ /* 0x040fea0000001870 */
[-CC-:B------:R-:W-:Y:S01]  /*27fe0*/  FFMA.FTZ R136, R197, R166.reuse, -R174.reuse ;  /* 0x000000a6c5887223 */ /* 0x180fe200000108ae */
[-CC-:B------:R-:W-:Y:S01]  /*27ff0*/  FFMA.FTZ R197, R196, R166.reuse, -R174.reuse ;  /* 0x000000a6c4c57223 */ /* 0x180fe200000108ae */
[----:B------:R-:W-:Y:S01]  /*28000*/  F2FP.F16.F32.PACK_AB R137, R192, R193 ;  /* 0x000000c1c089723e */ /* 0x000fe200000000ff */
[----:B------:R-:W-:Y:S01]  /*28010*/  FFMA.FTZ R174, R165, R166, -R174 ;  /* 0x000000a6a5ae7223 */ /* 0x000fe200000108ae */
[----:B------:R1:W4:Y:S02]  /*28020*/  MUFU.EX2 R196, R136 ;  /* 0x0000008800c47308 */ /* 0x0003240000000800 */
[----:B------:R-:W-:Y:S01]  /*28030*/  F2FP.F16.F32.PACK_AB R138, R195, R194 ;  /* 0x000000c2c38a723e */ /* 0x000fe200000000ff */
[C---:B--2---:R-:W-:Y:S07]  /*28040*/  HMMA.16816.F32 R116, R160.reuse, R140, R116 ;  /* 0x0000008ca074723c */ /* 0x044fee0000001874 */
[----:B------:R-:W2:Y:S01]  /*28050*/  MUFU.EX2 R197, R197 ;  /* 0x000000c500c57308 */ /* 0x000ea20000000800 */
[C---:B------:R-:W-:Y:S01]  /*28060*/  HMMA.16816.F32 R120, R160.reuse, R142, R120 ;  /* 0x0000008ea078723c */ /* 0x040fe20000001878 */
[----:B------:R-:W5:Y:S08]  /*28070*/  LDSM.16.MT88.4 R140, [R227+0x10800] ;  /* 0x01080000e38c783b */ /* 0x000f700000004200 */
[----:B------:R-:W-:Y:S02]  /*28080*/  MUFU.EX2 R165, R174 ;  /* 0x000000ae00a57308 */ /* 0x000fe40000000800 */
[----:B-1----:R-:W-:Y:S01]  /*28090*/  F2FP.F16.F32.PACK_AB R136, R191, R190 ;  /* 0x000000bebf88723e */ /* 0x002fe200000000ff */
[C---:B---3--:R-:W-:Y:S03]  /*280a0*/  HMMA.16816.F32 R124, R160.reuse, R132, R124 ;  /* 0x00000084a07c723c */ /* 0x048fe6000000187c */
[----:B----4-:R-:W-:Y:S03]  /*280b0*/  FADD.FTZ R188, R196, R188 ;  /* 0x000000bcc4bc7221 */ /* 0x010fe60000010000 */
[----:B------:R-:W-:Y:S01]  /*280c0*/  HMMA.16816.F32 R128, R160, R134, R128 ;  /* 0x00000086a080723c */ /* 0x000fe20000001880 */
[----:B------:R-:W1:Y:S04]  /*280d0*/  LDSM.16.MT88.4 R132, [R230+0x12800] ;  /* 0x01280000e684783b */ /* 0x000e680000004200 */
[C---:B--2---:R-:W-:Y:S01]  /*280e0*/  F2FP.F16.F32.PACK_AB R139, R197.reuse, R196 ;  /* 0x000000c4c58b723e */ /* 0x044fe200000000ff */
[----:B------:R-:W-:Y:S03]  /*280f0*/  FADD.FTZ R188, R197, R188 ;  /* 0x000000bcc5bc7221 */ /* 0x000fe60000010000 */
[----:B------:R-:W-:Y:S02]  /*28100*/  LDSM.16.MT88.4 R160, [R230+0x14800] ;  /* 0x01480000e6a0783b */ /* 0x000fe40000004200 */
        /* <DEDUP_REMOVED lines=9> */
[----:B------:R-:W3:Y:S05]  /*281a0*/  LDSM.16.MT88.4 R148, [R227+0x12800] ;  /* 0x01280000e394783b */ /* 0x000eea0000004200 */
[C---:B------:R-:W-:Y:S06]  /*281b0*/  HMMA.16816.F32 R20, R136.reuse, R152, R20 ;  /* 0x000000988814723c */ /* 0x040fec0000001814 */
        /* <DEDUP_REMOVED lines=27> */
[C---:B------:R-:W-:Y:S05]  /*28370*/  HMMA.16816.F32 R96, R136.reuse, R134, R96 ;  /* 0x000000868860723c */ /* 0x040fea0000001860 */
[----:B------:R-:W-:Y:S01]  /*28380*/  F2FP.F16.F32.PACK_AB R132, R251, R250 ;  /* 0x000000fafb84723e */ /* 0x000fe200000000ff */
[C---:B------:R-:W-:Y:S05]  /*28390*/  HMMA.16816.F32 R100, R136.reuse, R140, R100 ;  /* 0x0000008c8864723c */ /* 0x040fea0000001864 */
[----:B------:R-:W-:Y:S01]  /*283a0*/  F2FP.F16.F32.PACK_AB R133, R202, R203 ;  /* 0x000000cbca85723e */ /* 0x000fe200000000ff */
[C---:B------:R-:W-:Y:S01]  /*283b0*/  HMMA.16816.F32 R104, R136.reuse, R142, R104 ;  /* 0x0000008e8868723c */ /* 0x040fe20000001868 */
[----:B------:R-:W1:Y:S04]  /*283c0*/  LDSM.16.MT88.4 R140, [R229+0x11000] ;  /* 0x01100000e58c783b */ /* 0x000e680000004200 */
[----:B------:R-:W-:Y:S01]  /*283d0*/  F2FP.F16.F32.PACK_AB R134, R200, R201 ;  /* 0x000000c9c886723e */ /* 0x000fe200000000ff */
[C---:B--2---:R-:W-:Y:S05]  /*283e0*/  HMMA.16816.F32 R108, R136.reuse, R144, R108 ;  /* 0x00000090886c723c */ /* 0x044fea000000186c */
[----:B------:R-:W-:Y:S01]  /*283f0*/  F2FP.F16.F32.PACK_AB R135, R198, R199 ;  /* 0x000000c7c687723e */ /* 0x000fe200000000ff */
[C---:B------:R-:W-:Y:S01]  /*28400*/  HMMA.16816.F32 R112, R136.reuse, R146, R112 ;  /* 0x000000928870723c */ /* 0x040fe20000001870 */
[----:B------:R-:W2:Y:S05]  /*28410*/  LDSM.16.MT88.4 R144, [R227+0x11000] ;  /* 0x01100000e390783b */ /* 0x000eaa0000004200 */
[C---:B---3--:R-:W-:Y:S06]  /*28420*/  HMMA.16816.F32 R116, R136.reuse, R148, R116 ;  /* 0x000000948874723c */ /* 0x048fec0000001874 */
[C---:B------:R-:W-:Y:S01]  /*28430*/  HMMA.16816.F32 R120, R136.reuse, R150, R120 ;  /* 0x000000968878723c */ /* 0x040fe20000001878 */
[----:B------:R-:W3:Y:S05]  /*28440*/  LDSM.16.MT88.4 R148, [R230+0x13000] ;  /* 0x01300000e694783b */ /* 0x000eea0000004200 */
[C---:B----4-:R-:W-:Y:S06]  /*28450*/  HMMA.16816.F32 R124, R136.reuse, R152, R124 ;  /* 0x00000098887c723c */ /* 0x050fec000000187c */
[----:B------:R-:W-:Y:S01]  /*28460*/  HMMA.16816.F32 R128, R136, R154, R128 ;  /* 0x0000009a8880723c */ /* 0x000fe20000001880 */
[----:B------:R-:W4:Y:S05]  /*28470*/  LDSM.16.MT88.4 R136, [R229+0x13000] ;  /* 0x01300000e588783b */ /* 0x000f2a0000004200 */
[C---:B------:R-:W-:Y:S03]  /*28480*/  HMMA.16816.F32 R4, R132.reuse, R156, R4 ;  /* 0x0000009c8404723c */ /* 0x040fe60000001804 */
[----:B------:R-:W5:Y:S03]  /*28490*/  LDSM.16.MT88.4 R152, [R228+0x13000] ;  /* 0x01300000e498783b */ /* 0x000f660000004200 */
[C---:B------:R-:W-:Y:S05]  /*284a0*/  HMMA.16816.F32 R8, R132.reuse, R158, R8 ;  /* 0x0000009e8408723c */ /* 0x040fea0000001808 */
[----:B------:R-:W5:Y:S01]  /*284b0*/  LDSM.16.MT88.4 R156, [R227+0x13000] ;  /* 0x01300000e39c783b */ /* 0x000f620000004200 */
[C---:B-1----:R-:W-:Y:S06]  /*284c0*/  HMMA.16816.F32 R12, R132.reuse, R140, R12 ;  /* 0x0000008c840c723c */ /* 0x042fec000000180c */
[C---:B------:R-:W-:Y:S01]  /*284d0*/  HMMA.16816.F32 R16, R132.reuse, R142, R16 ;  /* 0x0000008e8410723c */ /* 0x040fe20000001810 */
[----:B------:R-:W1:Y:S05]  /*284e0*/  LDSM.16.MT88.4 R140, [R230+0x15000] ;  /* 0x01500000e68c783b */ /* 0x000e6a0000004200 */
[C---:B------:R-:W-:Y:S01]  /*284f0*/  HMMA.16816.F32 R20, R132.reuse, R160, R20 ;  /* 0x000000a08414723c */ /* 0x040fe20000001814 */
[----:B------:R-:W1:Y:S05]  /*28500*/  MUFU.EX2 R160, R178 ;  /* 0x000000b200a07308 */ /* 0x000e6a0000000800 */
[C---:B------:R-:W-:Y:S05]  /*28510*/  HMMA.16816.F32 R24, R132.reuse, R162, R24 ;  /* 0x000000a28418723c */ /* 0x040fea0000001818 */
[----:B------:R-:W-:Y:S01]  /*28520*/  MUFU.EX2 R161, R177 ;  /* 0x000000b100a17308 */ /* 0x000fe20000000800 */
[C---:B--2---:R-:W-:Y:S09]  /*28530*/  HMMA.16816.F32 R28, R132.reuse, R144, R28 ;  /* 0x00000090841c723c */ /* 0x044ff2000000181c */
[----:B------:R-:W-:Y:S01]  /*28540*/  MUFU.EX2 R163, R175 ;  /* 0x000000af00a37308 */ /* 0x000fe20000000800 */
[C---:B------:R-:W-:Y:S01]  /*28550*/  HMMA.16816.F32 R32, R132.reuse, R146, R32 ;  /* 0x000000928420723c */ /* 0x040fe20000001820 */
[----:B------:R-:W2:Y:S05]  /*28560*/  LDSM.16.MT88.4 R144, [R228+0x15000] ;  /* 0x01500000e490783b */ /* 0x000eaa0000004200 */
[C---:B---3--:R-:W-:Y:S03]  /*28570*/  HMMA.16816.F32 R36, R132.reuse, R148, R36 ;  /* 0x000000948424723c */ /* 0x048fe60000001824 */
[----:B------:R3:W-:Y:S03]  /*28580*/  MUFU.EX2 R162, R173 ;  /* 0x000000ad00a27308 */ /* 0x0007e60000000800 */
[C---:B------:R-:W-:Y:S01]  /*28590*/  HMMA.16816.F32 R40, R132.reuse, R150, R40 ;  /* 0x000000968428723c */ /* 0x040fe20000001828 */
[----:B------:R-:W2:Y:S05]  /*285a0*/  LDSM.16.MT88.4 R148, [R227+0x15000] ;  /* 0x01500000e394783b */ /* 0x000eaa0000004200 */
[C---:B----4-:R-:W-:Y:S06]  /*285b0*/  HMMA.16816.F32 R44, R132.reuse, R136, R44 ;  /* 0x00000088842c723c */ /* 0x050fec000000182c */
[C---:B------:R-:W-:Y:S01]  /*285c0*/  HMMA.16816.F32 R48, R132.reuse, R138, R48 ;  /* 0x0000008a8430723c */ /* 0x040fe20000001830 */
[----:B------:R-:W4:Y:S05]  /*285d0*/  LDSM.16.MT88.4 R136, [R230+0x17000] ;  /* 0x01700000e688783b */ /* 0x000f2a0000004200 */
[C---:B-----5:R-:W-:Y:S03]  /*285e0*/  HMMA.16816.F32 R52, R132.reuse, R152, R52 ;  /* 0x000000988434723c */ /* 0x060fe60000001834 */
[----:B---3--:R-:W-:Y:S03]  /*285f0*/  LDSM.16.MT88.4 R172, [R227+0x11800] ;  /* 0x01180000e3ac783b */ /* 0x008fe60000004200 */
[C---:B------:R-:W-:Y:S05]  /*28600*/  HMMA.16816.F32 R56, R132.reuse, R154, R56 ;  /* 0x0000009a8438723c */ /* 0x040fea0000001838 */
[----:B------:R-:W-:Y:S01]  /*28610*/  LDSM.16.MT88.4 R152, [R227+0x17000] ;  /* 0x01700000e398783b */ /* 0x000fe20000004200 */
[C---:B------:R-:W-:Y:S06]  /*28620*/  HMMA.16816.F32 R60, R132.reuse, R156, R60 ;  /* 0x0000009c843c723c */ /* 0x040fec000000183c */
[C---:B------:R-:W-:Y:S01]  /*28630*/  HMMA.16816.F32 R64, R132.reuse, R158, R64 ;  /* 0x0000009e8440723c */ /* 0x040fe20000001840 */
[----:B------:R-:W-:Y:S05]  /*28640*/  LDSM.16.MT88.4 R156, [R230+0x11800] ;  /* 0x01180000e69c783b */ /* 0x000fea0000004200 */
[C---:B-1----:R-:W-:Y:S06]  /*28650*/  HMMA.16816.F32 R68, R132.reuse, R140, R68 ;  /* 0x0000008c8444723c */ /* 0x042fec0000001844 */
[C---:B------:R-:W-:Y:S01]  /*28660*/  HMMA.16816.F32 R72, R132.reuse, R142, R72 ;  /* 0x0000008e8448723c */ /* 0x040fe20000001848 */
[----:B------:R-:W1:Y:S05]  /*28670*/  LDSM.16.MT88.4 R140, [R229+0x17000] ;  /* 0x01700000e58c783b */ /* 0x000e6a0000004200 */
[C---:B------:R-:W-:Y:S01]  /*28680*/  HMMA.16816.F32 R76, R132.reuse, R168, R76 ;  /* 0x000000a8844c723c */ /* 0x040fe2000000184c */
[----:B------:R-:W3:Y:S05]  /*28690*/  MUFU.EX2 R169, R176 ;  /* 0x000000b000a97308 */ /* 0x000eea0000000800 */
[C---:B------:R-:W-:Y:S05]  /*286a0*/  HMMA.16816.F32 R80, R132.reuse, R170, R80 ;  /* 0x000000aa8450723c */ /* 0x040fea0000001850 */
[----:B------:R-:W-:Y:S01]  /*286b0*/  F2FP.F16.F32.PACK_AB R168, R160, R252 ;  /* 0x000000fca0a8723e */ /* 0x000fe200000000ff */
[C---:B--2---:R-:W-:Y:S05]  /*286c0*/  HMMA.16816.F32 R84, R132.reuse, R144, R84 ;  /* 0x000000908454723c */ /* 0x044fea0000001854 */
[----:B------:R-:W-:Y:S01]  /*286d0*/  F2FP.F16.F32.PACK_AB R171, R165, R167 ;  /* 0x000000a7a5ab723e */ /* 0x000fe200000000ff */
[C---:B------:R-:W-:Y:S01]  /*286e0*/  HMMA.16816.F32 R88, R132.reuse, R146, R88 ;  /* 0x000000928458723c */ /* 0x040fe20000001858 */
[----:B------:R-:W2:Y:S04]  /*286f0*/  LDSM.16.MT88.4 R144, [R228+0x17000] ;  /* 0x01700000e490783b */ /* 0x000ea80000004200 */
[----:B---3--:R-:W-:Y:S01]  /*28700*/  MOV R166, R169 ;  /* 0x000000a900a67202 */ /* 0x008fe20000000f00 */
[C---:B------:R-:W-:Y:S03]  /*28710*/  HMMA.16816.F32 R92, R132.reuse, R148, R92 ;  /* 0x00000094845c723c */ /* 0x040fe6000000185c */
[----:B------:R-:W-:Y:S02]  /*28720*/  LDSM.16.MT88.4 R176, [R230+0x13800] ;  /* 0x01380000e6b0783b */ /* 0x000fe40000004200 */
[----:B------:R-:W-:Y:S01]  /*28730*/  F2FP.F16.F32.PACK_AB R169, R163, R161 ;  /* 0x000000a1a3a9723e */ /* 0x000fe200000000ff */
[C---:B------:R-:W-:Y:S05]  /*28740*/  HMMA.16816.F32 R96, R132.reuse, R150, R96 ;  /* 0x000000968460723c */ /* 0x040fea0000001860 */
[----:B------:R-:W3:Y:S01]  /*28750*/  LDSM.16.MT88.4 R148, [R229+0x11800] ;  /* 0x01180000e594783b */ /* 0x000ee20000004200 */
[C---:B----4-:R-:W-:Y:S05]  /*28760*/  HMMA.16816.F32 R100, R132.reuse, R136, R100 ;  /* 0x000000888464723c */ /* 0x050fea0000001864 */
[-C--:B------:R-:W-:Y:S01]  /*28770*/  F2FP.F16.F32.PACK_AB R170, R166, R162.reuse ;  /* 0x000000a2a6aa723e */ /* 0x080fe200000000ff */
[C---:B------:R-:W-:Y:S06]  /*28780*/  HMMA.16816.F32 R104, R132.reuse, R138, R104 ;  /* 0x0000008a8468723c */ /* 0x040fec0000001868 */
[C---:B-1----:R-:W-:Y:S06]  /*28790*/  HMMA.16816.F32 R108, R132.reuse, R140, R108 ;  /* 0x0000008c846c723c */ /* 0x042fec000000186c */
[C---:B------:R-:W-:Y:S01]  /*287a0*/  HMMA.16816.F32 R112, R132.reuse, R142, R112 ;  /* 0x0000008e8470723c */ /* 0x040fe20000001870 */
[----:B------:R-:W1:Y:S05]  /*287b0*/  LDSM.16.MT88.4 R140, [R228+0x11800] ;  /* 0x01180000e48c783b */ /* 0x000e6a0000004200 */
[C---:B--2---:R-:W-:Y:S06]  /*287c0*/  HMMA.16816.F32 R116, R132.reuse, R144, R116 ;  /* 0x000000908474723c */ /* 0x044fec0000001874 */
[C---:B------:R-:W-:Y:S06]  /*287d0*/  HMMA.16816.F32 R120, R132.reuse, R146, R120 ;  /* 0x000000928478723c */ /* 0x040fec0000001878 */
[C---:B------:R-:W-:Y:S06]  /*287e0*/  HMMA.16816.F32 R124, R132.reuse, R152, R124 ;  /* 0x00000098847c723c */ /* 0x040fec000000187c */
[----:B------:R-:W-:Y:S07]  /*287f0*/  HMMA.16816.F32 R128, R132, R154, R128 ;  /* 0x0000009a8480723c */ /* 0x000fee0000001880 */
[----:B------:R-:W-:Y:S04]  /*28800*/  MOV R132, R162 ;  /* 0x000000a200847202 */ /* 0x000fe80000000f00 */
[----:B------:R-:W-:Y:S02]  /*28810*/  MOV R133, R163 ;  /* 0x000000a300857202 */ /* 0x000fe40000000f00 */
[----:B------:R-:W-:Y:S02]  /*28820*/  MOV R134, R160 ;  /* 0x000000a000867202 */ /* 0x000fe40000000f00 */
[----:B------:R-:W-:Y:S02]  /*28830*/  MOV R135, R161 ;  /* 0x000000a100877202 */ /* 0x000fe40000000f00 */
[C---:B------:R-:W-:Y:S01]  /*28840*/  HMMA.16816.F32 R160, R168.reuse, R156, R4 ;  /* 0x0000009ca8a0723c */ /* 0x040fe20000001804 */
[----:B------:R-:W2:Y:S05]  /*28850*/  LDSM.16.MT88.4 R4, [R229+0x13800] ;  /* 0x01380000e504783b */ /* 0x000eaa0000004200 */
[C---:B------:R-:W-:Y:S03]  /*28860*/  HMMA.16816.F32 R156, R168.reuse, R158, R8 ;  /* 0x0000009ea89c723c */ /* 0x040fe60000001808 */
[----:B------:R-:W4:Y:S03]  /*28870*/  LDSM.16.MT88.4 R8, [R228+0x13800] ;  /* 0x01380000e408783b */ /* 0x000f260000004200 */
[C---:B---3--:R-:W-:Y:S05]  /*28880*/  HMMA.16816.F32 R152, R168.reuse, R148, R12 ;  /* 0x00000094a898723c */ /* 0x048fea000000180c */
[----:B------:R-:W3:Y:S01]  /*28890*/  LDSM.16.MT88.4 R12, [R227+0x13800] ;  /* 0x01380000e30c783b */ /* 0x000ee20000004200 */
[C---:B------:R-:W-:Y:S06]  /*288a0*/  HMMA.16816.F32 R148, R168.reuse, R150, R16 ;  /* 0x00000096a894723c */ /* 0x040fec0000001810 */
[C---:B-1----:R-:W-:Y:S01]  /*288b0*/  HMMA.16816.F32 R144, R168.reuse, R140, R20 ;  /* 0x0000008ca890723c */ /* 0x042fe20000001814 */
[----:B------:R-:W1:Y:S05]  /*288c0*/  LDSM.16.MT88.4 R16, [R230+0x15800] ;  /* 0x01580000e610783b */ /* 0x000e6a0000004200 */
[C---:B------:R-:W-:Y:S03]  /*288d0*/  HMMA.16816.F32 R140, R168.reuse, R142, R24 ;  /* 0x0000008ea88c723c */ /* 0x040fe60000001818 */
[----:B------:R-:W5:Y:S03]  /*288e0*/  LDSM.16.MT88.4 R20, [R229+0x15800] ;  /* 0x01580000e514783b */ /* 0x000f660000004200 */
[C---:B------:R-:W-:Y:S05]  /*288f0*/  HMMA.16816.F32 R136, R168.reuse, R172, R28 ;  /* 0x000000aca888723c */ /* 0x040fea000000181c */
[----:B------:R-:W5:Y:S02]  /*28900*/  LDSM.16.MT88.4 R24, [R228+0x15800] ;  /* 0x01580000e418783b */ /* 0x000f640000004200 */
[----:B------:R-:W-:Y:S04]  /*28910*/  MOV R31, R132 ;  /* 0x00000084001f7202 */ /* 0x000fe80000000f00 */
[----:B------:R-:W-:Y:S02]  /*28920*/  MOV R30, R133 ;  /* 0x00000085001e7202 */ /* 0x000fe40000000f00 */
[----:B------:R-:W-:Y:S02]  /*28930*/  MOV R29, R134 ;  /* 0x00000086001d7202 */ /* 0x000fe40000000f00 */
[----:B------:R-:W-:Y:S02]  /*28940*/  MOV R28, R135 ;  /* 0x00000087001c7202 */ /* 0x000fe40000000f00 */
[C---:B------:R-:W-:Y:S03]  /*28950*/  HMMA.16816.F32 R132, R168.reuse, R174, R32 ;  /* 0x000000aea884723c */ /* 0x040fe60000001820 */
[----:B------:R-:W-:Y:S01]  /*28960*/  FADD.FTZ R188, R28, R188 ;  /* 0x000000bc1cbc7221 */ /* 0x000fe20000010000 */
[----:B------:R-:W-:Y:S02]  /*28970*/  FADD.FTZ R189, R29, R189 ;  /* 0x000000bd1dbd7221 */ /* 0x000fe40000010000 */
[C---:B------:R-:W-:Y:S05]  /*28980*/  HMMA.16816.F32 R36, R168.reuse, R176, R36 ;  /* 0x000000b0a824723c */ /* 0x040fea0000001824 */
[----:B------:R-:W-:Y:S01]  /*28990*/  FADD.FTZ R188, R30, R188 ;  /* 0x000000bc1ebc7221 */ /* 0x000fe20000010000 */
[C---:B------:R-:W-:Y:S05]  /*289a0*/  HMMA.16816.F32 R40, R168.reuse, R178, R40 ;  /* 0x000000b2a828723c */ /* 0x040fea0000001828 */
[----:B------:R-:W-:Y:S01]  /*289b0*/  FADD.FTZ R189, R31, R189 ;  /* 0x000000bd1fbd7221 */ /* 0x000fe20000010000 */
[C---:B--2---:R-:W-:Y:S05]  /*289c0*/  HMMA.16816.F32 R44, R168.reuse, R4, R44 ;  /* 0x00000004a82c723c */ /* 0x044fea000000182c */
[----:B------:R-:W-:Y:S01]  /*289d0*/  FADD.FTZ R188, R167, R188 ;  /* 0x000000bca7bc7221 */ /* 0x000fe20000010000 */
[C---:B------:R-:W-:Y:S01]  /*289e0*/  HMMA.16816.F32 R48, R168.reuse, R6, R48 ;  /* 0x00000006a830723c */ /* 0x040fe20000001830 */
[----:B------:R-:W2:Y:S04]  /*289f0*/  LDSM.16.MT88.4 R4, [R227+0x15800] ;  /* 0x01580000e304783b */ /* 0x000ea80000004200 */
[----:B------:R-:W-:Y:S01]  /*28a00*/  FADD.FTZ R249, R166, R189 ;  /* 0x000000bda6f97221 */ /* 0x000fe20000010000 */
[C---:B----4-:R-:W-:Y:S05]  /*28a10*/  HMMA.16816.F32 R52, R168.reuse, R8, R52 ;  /* 0x00000008a834723c */ /* 0x050fea0000001834 */
[----:B------:R-:W-:Y:S01]  /*28a20*/  FADD.FTZ R248, R165, R188 ;  /* 0x000000bca5f87221 */ /* 0x000fe20000010000 */
[C---:B------:R-:W-:Y:S01]  /*28a30*/  HMMA.16816.F32 R56, R168.reuse, R10, R56 ;  /* 0x0000000aa838723c */ /* 0x040fe20000001838 */
[----:B------:R-:W4:Y:S05]  /*28a40*/  LDSM.16.MT88.4 R8, [R230+0x17800] ;  /* 0x01780000e608783b */ /* 0x000f2a0000004200 */
        /* <DEDUP_REMOVED lines=8> */
[----:B------:R-:W5:Y:S05]  /*28ad0*/  LDSM.16.MT88.4 R20, [R227+0x17800] ;  /* 0x01780000e314783b */ /* 0x000f6a0000004200 */
[C---:B------:R-:W-:Y:S06]  /*28ae0*/  HMMA.16816.F32 R84, R168.reuse, R24, R84 ;  /* 0x00000018a854723c */ /* 0x040fec0000001854 */
[C---:B------:R-:W-:Y:S06]  /*28af0*/  HMMA.16816.F32 R88, R168.reuse, R26, R88 ;  /* 0x0000001aa858723c */ /* 0x040fec0000001858 */
[C---:B--2---:R-:W-:Y:S06]  /*28b00*/  HMMA.16816.F32 R92, R168.reuse, R4, R92 ;  /* 0x00000004a85c723c */ /* 0x044fec000000185c */
[C---:B------:R-:W-:Y:S06]  /*28b10*/  HMMA.16816.F32 R96, R168.reuse, R6, R96 ;  /* 0x00000006a860723c */ /* 0x040fec0000001860 */
[C---:B----4-:R-:W-:Y:S06]  /*28b20*/  HMMA.16816.F32 R100, R168.reuse, R8, R100 ;  /* 0x00000008a864723c */ /* 0x050fec0000001864 */
[C---:B------:R-:W-:Y:S06]  /*28b30*/  HMMA.16816.F32 R104, R168.reuse, R10, R104 ;  /* 0x0000000aa868723c */ /* 0x040fec0000001868 */
[C---:B---3--:R-:W-:Y:S06]  /*28b40*/  HMMA.16816.F32 R108, R168.reuse, R12, R108 ;  /* 0x0000000ca86c723c */ /* 0x048fec000000186c */
[C---:B------:R-:W-:Y:S06]  /*28b50*/  HMMA.16816.F32 R112, R168.reuse, R14, R112 ;  /* 0x0000000ea870723c */ /* 0x040fec0000001870 */
[C---:B-1----:R-:W-:Y:S06]  /*28b60*/  HMMA.16816.F32 R116, R168.reuse, R16, R116 ;  /* 0x00000010a874723c */ /* 0x042fec0000001874 */
[C---:B------:R-:W-:Y:S06]  /*28b70*/  HMMA.16816.F32 R120, R168.reuse, R18, R120 ;  /* 0x00000012a878723c */ /* 0x040fec0000001878 */
[C---:B-----5:R-:W-:Y:S06]  /*28b80*/  HMMA.16816.F32 R124, R168.reuse, R20, R124 ;  /* 0x00000014a87c723c */ /* 0x060fec000000187c */
[----:B------:R-:W-:Y:S01]  /*28b90*/  HMMA.16816.F32 R128, R168, R22, R128 ;  /* 0x00000016a880723c */ /* 0x000fe20000001880 */
[----:B------:R-:W-:Y:S11]  /*28ba0*/  @!UPT UIADD3 URZ, URZ, URZ, URZ ;  /* 0x0000003f3f3ff290 */ /* 0x000ff6000fffe03f */
[----:B------:R-:W-:Y:S01]  /*28bb0*/  @!UPT UIADD3 URZ, URZ, URZ, URZ ;  /* 0x0000003f3f3ff290 */ /* 0x000fe2000fffe03f */
[----:B------:R-:W-:Y:S11]  /*28bc0*/  @P0 BRA `(.L_x_2350) ;  /* 0xffffffb000b80947 */ /* 0x000ff6000383ffff */
.L_x_2341:
        /* <DEDUP_REMOVED lines=24> */
.L_x_2372:
        /* <DEDUP_REMOVED lines=240> */
[----:B-1----:R-:W4:Y:S04]  /*29c50*/  LD.E.64 R18, desc[UR12][R6.64+0xb0] ;  /* 0x0000b00c06127980 */ /* 0x002f28000c101b00 */
[----:B------:R-:W4:Y:S01]  /*29c60*/  LD.E R17, desc[UR10][R6.64+0x60] ;  /* 0x0000600a06117980 */ /* 0x000f22000c101900 */
[----:B------:R1:W3:Y:S08]  /*29c70*/  @P4 MUFU.LG2 R24, R10 ;  /* 0x0000000a00184308 */ /* 0x0002f00000000c00 */
[----:B------:R-:W3:Y:S01]  /*29c80*/  @P3 MUFU.LG2 R23, R5 ;  /* 0x0000000500173308 */ /* 0x000ee20000000c00 */
[----:B--2---:R-:W-:Y:S01]  /*29c90*/  MOV R12, 0xff800000 ;  /* 0xff800000000c7802 */ /* 0x004fe20000000f00 */
[----:B------:R2:W5:Y:S01]  /*29ca0*/  LD.E.64 R144, desc[UR10][R6.64+0x78] ;  /* 0x0000780a06907980 */ /* 0x000562000c101b00 */
[----:B-1----:R-:W-:-:S02]  /*29cb0*/  LEA.HI R10, R14, R13, RZ, 0x4 ;  /* 0x0000000d0e0a7211 */ /* 0x002fc400078f20ff */
[----:B------:R-:W-:Y:S02]  /*29cc0*/  SHF.R.S32.HI R14, RZ, 0x1f, R15 ;  /* 0x0000001fff0e7819 */ /* 0x000fe4000001140f */
[----:B------:R-:W-:Y:S02]  /*29cd0*/  LOP3.LUT R10, R10, 0xfffffff0, RZ, 0xc0, !PT ;  /* 0xfffffff00a0a7812 */ /* 0x000fe400078ec0ff */
[----:B------:R-:W-:Y:S01]  /*29ce0*/  LEA.HI R14, R14, R15, RZ, 0x2 ;  /* 0x0000000f0e0e7211 */ /* 0x000fe200078f10ff */
[----:B---3--:R-:W-:Y:S01]  /*29cf0*/  @P4 FMUL.FTZ R24, R24, 0.69314718246459960938 ;  /* 0x3f31721818184820 */ /* 0x008fe20000410000 */
[----:B------:R-:W-:Y:S01]  /*29d00*/  @P3 FMUL.FTZ R23, R23, 0.69314718246459960938 ;  /* 0x3f31721817173820 */ /* 0x000fe20000410000 */
[----:B------:R-:W-:Y:S02]  /*29d10*/  IADD3 R5, -R10, R13, RZ ;  /* 0x0000000d0a057210 */ /* 0x000fe40007ffe1ff */
[----:B------:R-:W-:Y:S01]  /*29d20*/  LOP3.LUT R14, R14, 0xffffffc, RZ, 0xc0, !PT ;  /* 0x0ffffffc0e0e7812 */ /* 0x000fe200078ec0ff */
[C---:B-----5:R-:W-:Y:S01]  /*29d30*/  @P3 FFMA.FTZ R12, R4.reuse, R3, R23 ;  /* 0x00000003040c3223 */ /* 0x060fe20000010017 */
[----:B------:R-:W-:Y:S01]  /*29d40*/  MOV R11, 0xff800000 ;  /* 0xff800000000b7802 */ /* 0x000fe20000000f00 */
[----:B------:R-:W-:Y:S01]  /*29d50*/  @P4 FFMA.FTZ R11, R4, R164, R24 ;  /* 0x000000a4040b4223 */ /* 0x000fe20000010018 */
[----:B------:R-:W-:Y:S01]  /*29d60*/  SHF.L.U32 R20, R2, 0x6, RZ ;  /* 0x0000000602147819 */ /* 0x000fe200000006ff */
[----:B------:R2:W5:Y:S01]  /*29d70*/  LD.E R10, desc[UR12][R6.64+0xcc] ;  /* 0x0000cc0c060a7980 */ /* 0x000562000c101900 */
[----:B------:R-:W-:-:S02]  /*29d80*/  LEA.HI R22, R5, R5, RZ, 0x1 ;  /* 0x0000000505167211 */ /* 0x000fc400078f08ff */
[----:B------:R-:W-:Y:S02]  /*29d90*/  IADD3 R4, R15, -R14, RZ ;  /* 0x8000000e0f047210 */ /* 0x000fe40007ffe0ff */
[----:B------:R2:W5:Y:S01]  /*29da0*/  LD.E.64 R14, desc[UR10][R6.64+0xa8] ;  /* 0x0000a80a060e7980 */ /* 0x000562000c101b00 */
[----:B------:R-:W-:Y:S02]  /*29db0*/  LOP3.LUT R20, R20, 0x1c0, RZ, 0xc0, !PT ;  /* 0x000001c014147812 */ /* 0x000fe400078ec0ff */
[C---:B------:R-:W-:Y:S02]  /*29dc0*/  SHF.L.U32 R21, R22.reuse, 0x2, RZ ;  /* 0x0000000216157819 */ /* 0x040fe400000006ff */
[----:B------:R-:W-:Y:S02]  /*29dd0*/  LOP3.LUT R22, R22, 0xffffffe, RZ, 0xc0, !PT ;  /* 0x0ffffffe16167812 */ /* 0x000fe400078ec0ff */
[----:B------:R-:W-:Y:S02]  /*29de0*/  LOP3.LUT R21, R20, 0x38, R21, 0xf8, !PT ;  /* 0x0000003814157812 */ /* 0x000fe400078ef815 */
[----:B------:R-:W-:-:S02]  /*29df0*/  SHF.R.U32.HI R20, RZ, 0x3, R20 ;  /* 0x00000003ff147819 */ /* 0x000fc40000011614 */
[----:B------:R-:W-:Y:S02]  /*29e00*/  IADD3 R22, R5, -R22, RZ ;  /* 0x8000001605167210 */ /* 0x000fe40007ffe0ff */
[----:B------:R-:W-:Y:S02]  /*29e10*/  LOP3.LUT R20, R21, R20, RZ, 0x3c, !PT ;  /* 0x0000001415147212 */ /* 0x000fe400078e3cff */
[----:B------:R-:W-:Y:S02]  /*29e20*/  LOP3.LUT R16, R16, 0xffffffe0, RZ, 0xc0, !PT ;  /* 0xffffffe010107812 */ /* 0x000fe400078ec0ff */
[----:B------:R-:W-:Y:S02]  /*29e30*/  LEA R3, R22, R20, 0x2 ;  /* 0x0000001416037211 */ /* 0x000fe400078e10ff */
[----:B------:R-:W-:Y:S02]  /*29e40*/  IADD3 R16, -R16, R13, RZ ;  /* 0x0000000d10107210 */ /* 0x000fe40007ffe1ff */
[----:B------:R-:W-:-:S02]  /*29e50*/  SHF.L.U32 R13, R239, 0x6, RZ ;  /* 0x00000006ef0d7819 */ /* 0x000fc400000006ff */
[----:B------:R-:W-:Y:S01]  /*29e60*/  LEA R3, R3, UR4, 0x2 ;  /* 0x0000000403037c11 */ /* 0x000fe2000f8e10ff */
[----:B------:R-:W-:Y:S01]  /*29e70*/  BAR.SYNC.DEFER_BLOCKING 0x0 ;  /* 0x0000000000007b1d */ /* 0x000fe20000010000 */
[----:B------:R-:W-:-:S05]  /*29e80*/  LOP3.LUT P0, RZ, R16, 0x3, RZ, 0xc0, !PT ;  /* 0x0000000310ff7812 */ /* 0x000fca000780c0ff */
[----:B------:R2:W1:Y:S04]  /*29e90*/  LDS.128 R140, [R3] ;  /* 0x00000000038c7984 */ /* 0x0004680000000c00 */
[----:B------:R2:W3:Y:S04]  /*29ea0*/  LDS.128 R136, [R3+0x800] ;  /* 0x0008000003887984 */ /* 0x0004e80000000c00 */
        /* <DEDUP_REMOVED lines=31> */
[----:B----4-:R-:W-:-:S04]  /*2a0a0*/  IMAD R18, R18, UR8, R242 ;  /* 0x0000000812127c24 */ /* 0x010fc8000f8e02f2 */
[----:B------:R-:W-:-:S04]  /*2a0b0*/  IMAD R17, R18, R17, R241 ;  /* 0x0000001112117224 */ /* 0x000fc800078e02f1 */
[----:B------:R-:W-:Y:S02]  /*2a0c0*/  IMAD R13, R19, R17, R13 ;  /* 0x00000011130d7224 */ /* 0x000fe400078e020d */
[----:B------:R2:W4:Y:S01]  /*2a0d0*/  LDS.128 R16, [R3+0xf800] ;  /* 0x00f8000003107984 */ /* 0x0005220000000c00 */
[----:B-1-3--:R-:W-:Y:S05]  /*2a0e0*/  @P0 BRA `(.L_x_2353) ;  /* 0x00000000003c0947 */ /* 0x00afea0003800000 */
        /* <DEDUP_REMOVED lines=15> */
.L_x_2353:
[----:B------:R-:W-:Y:S05]  /*2a1e0*/  BSYNC B0 ;  /* 0x0000000000007941 */ /* 0x000fea0003800000 */
.L_x_2352:
[----:B-1---5:R-:W-:Y:S01]  /*2a1f0*/  IMAD.SHL.U32 R14, R5, 0x4, RZ ;  /* 0x00000004050e7824 */ /* 0x022fe200078e00ff */
        /* <DEDUP_REMOVED lines=27> */
[----:B-1----:R-:W-:Y:S10]  /*2a3b0*/  @P4 BRA `(.L_x_2355) ;  /* 0x0000000000544947 */ /* 0x002ff40003800000 */
[----:B-----5:R-:W-:Y:S01]  /*2a3c0*/  ISETP.GE.AND P4, PT, R14, R6, PT ;  /* 0x000000060e00720c */ /* 0x020fe20003f86270 */
[----:B------:R-:W-:-:S12]  /*2a3d0*/  VIADD R3, R0, 0x40 ;  /* 0x0000004000037836 */ /* 0x000fd80000000000 */
[C---:B------:R-:W-:Y:S02]  /*2a3e0*/  @!P4 R2UR UR10, R8.reuse ;  /* 0x00000000080ac2ca */ /* 0x040fe400000e0000 */
[C---:B------:R-:W-:Y:S02]  /*2a3f0*/  @!P4 R2UR UR11, R9.reuse ;  /* 0x00000000090bc2ca */ /* 0x040fe400000e0000 */
[----:B------:R-:W-:Y:S02]  /*2a400*/  @!P4 R2UR UR4, R8 ;  /* 0x000000000804c2ca */ /* 0x000fe400000e0000 */
[----:B------:R-:W-:-:S09]  /*2a410*/  @!P4 R2UR UR5, R9 ;  /* 0x000000000905c2ca */ /* 0x000fd200000e0000 */
[----:B------:R1:W-:Y:S04]  /*2a420*/  @!P4 ST.E.64 desc[UR10][R10.64], R140 ;  /* 0x0000008c0a00c985 */ /* 0x0003e8000c101b0a */
        /* <DEDUP_REMOVED lines=14> */
.L_x_2355:
[----:B------:R-:W-:Y:S05]  /*2a510*/  BSYNC B0 ;  /* 0x0000000000007941 */ /* 0x000fea0003800000 */
.L_x_2354:
        /* <DEDUP_REMOVED lines=21> */
.L_x_2357:
[----:B------:R-:W-:Y:S05]  /*2a670*/  BSYNC B0 ;  /* 0x0000000000007941 */ /* 0x000fea0003800000 */
.L_x_2356:
        /* <DEDUP_REMOVED lines=12> */
[----:B------:R3:W-:Y:S01]  /*2a740*/  @!P0 ST.E.128 desc[UR4][R10.64+0x4100], R100 ;  /* 0x004100640a008985 */ /* 0x0007e2000c101d04 */
[----:B------:R-:W-:-:S09]  /*2a750*/  ISETP.GE.AND P0, PT, R2, R6, PT ;  /* 0x000000060200720c */ /* 0x000fd20003f06270 */
[C---:B------:R-:W-:Y:S02]  /*2a760*/  @!P1 R2UR UR10, R8.reuse ;  /* 0x00000000080a92ca */ /* 0x040fe400000e0000 */
[C---:B------:R-:W-:Y:S02]  /*2a770*/  @!P1 R2UR UR11, R9.reuse ;  /* 0x00000000090b92ca */ /* 0x040fe400000e0000 */
[----:B------:R-:W-:Y:S02]  /*2a780*/  @!P0 R2UR UR4, R8 ;  /* 0x00000000080482ca */ /* 0x000fe400000e0000 */
[----:B------:R-:W-:-:S09]  /*2a790*/  @!P0 R2UR UR5, R9 ;  /* 0x00000000090582ca */ /* 0x000fd200000e0000 */
[----:B------:R3:W-:Y:S04]  /*2a7a0*/  @!P1 ST.E.128 desc[UR10][R10.64+0x4200], R68 ;  /* 0x004200440a009985 */ /* 0x0007e8000c101d0a */
[----:B------:R3:W-:Y:S02]  /*2a7b0*/  @!P0 ST.E.128 desc[UR4][R10.64+0x4300], R36 ;  /* 0x004300240a008985 */ /* 0x0007e4000c101d04 */
.L_x_2359:
[----:B------:R-:W-:Y:S05]  /*2a7c0*/  BSYNC B0 ;  /* 0x0000000000007941 */ /* 0x000fea0003800000 */
.L_x_2358:
        /* <DEDUP_REMOVED lines=13> */
[----:B------:R1:W-:Y:S01]  /*2a8a0*/  @!P0 ST.E.128 desc[UR4][R10.64+0x6000], R128 ;  /* 0x006000800a008985 */ /* 0x0003e2000c101d04 */
[----:B------:R-:W-:-:S03]  /*2a8b0*/  ISETP.GE.AND P0, PT, R2, R6, PT ;  /* 0x000000060200720c */ /* 0x000fc60003f06270 */
[----:B------:R1:W-:Y:S04]  /*2a8c0*/  @!P2 ST.E.128 desc[UR12][R10.64+0x6100], R96 ;  /* 0x006100600a00a985 */ /* 0x0003e8000c101d0c */
[----:B------:R1:W-:Y:S06]  /*2a8d0*/  @!P1 ST.E.128 desc[UR10][R10.64+0x6200], R64 ;  /* 0x006200400a009985 */ /* 0x0003ec000c101d0a */
[----:B------:R-:W-:-:S02]  /*2a8e0*/  @!P0 R2UR UR4, R8 ;  /* 0x00000000080482ca */ /* 0x000fc400000e0000 */
[----:B------:R-:W-:-:S13]  /*2a8f0*/  @!P0 R2UR UR5, R9 ;  /* 0x00000000090582ca */ /* 0x000fda00000e0000 */
[----:B------:R1:W-:Y:S02]  /*2a900*/  @!P0 ST.E.128 desc[UR4][R10.64+0x6300], R32 ;  /* 0x006300200a008985 */ /* 0x0003e4000c101d04 */
.L_x_2361:
[----:B------:R-:W-:Y:S05]  /*2a910*/  BSYNC B0 ;  /* 0x0000000000007941 */ /* 0x000fea0003800000 */
.L_x_2360:
        /* <DEDUP_REMOVED lines=16> */
[----:B------:R1:W-:Y:S04]  /*2aa20*/  @!P3 ST.E.128 desc[UR14][R10.64+0x8000], R124 ;  /* 0x0080007c0a00b985 */ /* 0x0003e8000c101d0e */
[----:B------:R1:W-:Y:S04]  /*2aa30*/  @!P2 ST.E.128 desc[UR12][R10.64+0x8100], R92 ;  /* 0x0081005c0a00a985 */ /* 0x0003e8000c101d0c */
[----:B------:R1:W-:Y:S04]  /*2aa40*/  @!P1 ST.E.128 desc[UR10][R10.64+0x8200], R60 ;  /* 0x0082003c0a009985 */ /* 0x0003e8000c101d0a */
[----:B------:R1:W-:Y:S02]  /*2aa50*/  @!P0 ST.E.128 desc[UR4][R10.64+0x8300], R28 ;  /* 0x0083001c0a008985 */ /* 0x0003e4000c101d04 */
.L_x_2363:
[----:B------:R-:W-:Y:S05]  /*2aa60*/  BSYNC B0 ;  /* 0x0000000000007941 */ /* 0x000fea0003800000 */
.L_x_2362:
        /* <DEDUP_REMOVED lines=20> */
.L_x_2365:
[----:B------:R-:W-:Y:S05]  /*2abb0*/  BSYNC B0 ;  /* 0x0000000000007941 */ /* 0x000fea0003800000 */
.L_x_2364:
        /* <DEDUP_REMOVED lines=20> */
.L_x_2367:
[----:B------:R-:W-:Y:S05]  /*2ad00*/  BSYNC B0 ;  /* 0x0000000000007941 */ /* 0x000fea0003800000 */
.L_x_2366:
[----:B------:R-:W-:Y:S02]  /*2ad10*/  MOV R2, R238 ;  /* 0x000000ee00027202 */ /* 0x000fe40000000f00 */
[----:B------:R-:W-:-:S04]  /*2ad20*/  MOV R3, 0x0 ;  /* 0x0000000000037802 */ /* 0x000fc80000000f00 */
[----:B-12345:R-:W-:Y:S05]  /*2ad30*/  @P4 RET.REL.NODEC R2 `(_ZN5flash24flash_fwd_splitkv_kernelI23Flash_fwd_kernel_traitsILi256ELi64ELi64ELi4ELb0ELb0EN7cutlass6half_tE19Flash_kernel_traitsILi256ELi64ELi64ELi4ES3_EELb1ELb0ELb0ELb0ELb0ELb1ELb1ELb1EEEvNS_16Flash_fwd_paramsE) ;  /* 0xfffffd5002b04950 */ /* 0x03efea0003c3ffff */
        /* <DEDUP_REMOVED lines=17> */
[----:B-1----:R-:W-:Y:S05]  /*2ae50*/  @P0 RET.REL.NODEC R2 `(_ZN5flash24flash_fwd_splitkv_kernelI23Flash_fwd_kernel_traitsILi256ELi64ELi64ELi4ELb0ELb0EN7cutlass6half_tE19Flash_kernel_traitsILi256ELi64ELi64ELi4ES3_EELb1ELb0ELb0ELb0ELb0ELb1ELb1ELb1EEEvNS_16Flash_fwd_paramsE) ;  /* 0xfffffd5002680950 */ /* 0x002fea0003c3ffff */
[----:B------:R-:W-:Y:S01]  /*2ae60*/  R2UR UR4, R8 ;  /* 0x00000000080472ca */ /* 0x000fe200000e0000 */
[----:B------:R-:W-:Y:S01]  /*2ae70*/  IMAD.MOV.U32 R239, RZ, RZ, 0x0 ;  /* 0x00000000ffef7424 */ /* 0x000fe200078e00ff */
[----:B------:R-:W-:-:S13]  /*2ae80*/  R2UR UR5, R9 ;  /* 0x00000000090572ca */ /* 0x000fda00000e0000 */
[----:B------:R1:W-:Y:S02]  /*2ae90*/  ST.E.128 desc[UR4][R10.64+0xe300], R16 ;  /* 0x00e300100a007985 */ /* 0x0003e4000c101d04 */
[----:B-1----:R-:W-:Y:S05]  /*2aea0*/  RET.REL.NODEC R238 `(_ZN5flash24flash_fwd_splitkv_kernelI23Flash_fwd_kernel_traitsILi256ELi64ELi64ELi4ELb0ELb0EN7cutlass6half_tE19Flash_kernel_traitsILi256ELi64ELi64ELi4ES3_EELb1ELb0ELb0ELb0ELb0ELb1ELb1ELb1EEEvNS_16Flash_fwd_paramsE) ;  /* 0xfffffd50ee547950 */ /* 0x002fea0003c3ffff */
.L_x_2351:
[----:B------:R-:W-:Y:S01]  /*2aeb0*/  MOV R5, 0x1f ;  /* 0x0000001f00057802 */ /* 0x000fe20000000f00 */
[----:B------:R-:W-:Y:S01]  /*2aec0*/  IMAD.MOV.U32 R10, RZ, RZ, 0x2 ;  /* 0x00000002ff0a7424 */ /* 0x000fe200078e00ff */
[----:B------:R-:W-:Y:S01]  /*2aed0*/  MOV R12, R249 ;  /* 0x000000f9000c7202 */ /* 0x000fe20000000f00 */
[----:B------:R-:W-:-:S07]  /*2aee0*/  IMAD.MOV.U32 R11, RZ, RZ, -0x1 ;  /* 0xffffffffff0b7424 */ /* 0x000fce00078e00ff */
[----:B-1---5:R-:W-:Y:S05]  /*2aef0*/  WARPSYNC.COLLECTIVE R11, `(.L_x_2368) ;  /* 0x000000000b087348 */ /* 0x022fea0003c00000 */
[----:B------:R2:W3:Y:S02]  /*2af00*/  SHFL.BFLY P0, R5, R12, R10, R5 ;  /* 0x0c00000a0c057389 */ /* 0x0004e40000000005 */
[----:B-123-5:R-:W-:Y:S01]  /*2af10*/  ENDCOLLECTIVE ;  /* 0x000000000000791b */ /* 0x02efe20003800000 */
.L_x_2368:
        /* <DEDUP_REMOVED lines=8> */
.L_x_2369:
[----:B------:R-:W-:Y:S01]  /*2afa0*/  MOV R13, R5 ;  /* 0x00000005000d7202 */ /* 0x000fe20000000f00 */
[----:B------:R-:W-:Y:S01]  /*2afb0*/  IMAD.MOV.U32 R12, RZ, RZ, R248 ;  /* 0x000000ffff0c7224 */ /* 0x000fe200078e00f8 */
[----:B------:R-:W-:Y:S02]  /*2afc0*/  MOV R5, 0x1f ;  /* 0x0000001f00057802 */ /* 0x000fe40000000f00 */
[----:B------:R-:W-:-:S07]  /*2afd0*/  MOV R10, 0x2 ;  /* 0x00000002000a7802 */ /* 0x000fce0000000f00 */
[----:B------:R-:W-:Y:S05]  /*2afe0*/  WARPSYNC.COLLECTIVE R11, `(.L_x_2370) ;  /* 0x000000000b087348 */ /* 0x000fea0003c00000 */
[----:B------:R1:W2:Y:S02]  /*2aff0*/  SHFL.BFLY P0, R5, R12, R10, R5 ;  /* 0x0c00000a0c057389 */ /* 0x0002a40000000005 */
[----:B-12---:R-:W-:Y:S01]  /*2b000*/  ENDCOLLECTIVE ;  /* 0x000000000000791b */ /* 0x006fe20003800000 */
.L_x_2370:
[----:B------:R-:W-:Y:S01]  /*2b010*/  FADD.FTZ R248, R5, R248 ;  /* 0x000000f805f87221 */ /* 0x000fe20000010000 */
[----:B------:R-:W-:Y:S02]  /*2b020*/  MOV R5, 0x1f ;  /* 0x0000001f00057802 */ /* 0x000fe40000000f00 */
[----:B------:R-:W-:Y:S01]  /*2b030*/  MOV R10, 0x1 ;  /* 0x00000001000a7802 */ /* 0x000fe20000000f00 */
[----:B------:R-:W-:-:S07]  /*2b040*/  IMAD.MOV.U32 R12, RZ, RZ, R248 ;  /* 0x000000ffff0c7224 */ /* 0x000fce00078e00f8 */
[----:B------:R-:W-:Y:S05]  /*2b050*/  WARPSYNC.COLLECTIVE R11, `(.L_x_2371) ;  /* 0x000000000b087348 */ /* 0x000fea0003c00000 */
[----:B------:R1:W2:Y:S02]  /*2b060*/  SHFL.BFLY P0, R5, R12, R10, R5 ;  /* 0x0c00000a0c057389 */ /* 0x0002a40000000005 */
[----:B-12---:R-:W-:Y:S01]  /*2b070*/  ENDCOLLECTIVE ;  /* 0x000000000000791b */ /* 0x006fe20003800000 */
.L_x_2371:
[----:B------:R-:W-:Y:S01]  /*2b080*/  FADD.FTZ R10, R249, R13 ;  /* 0x0000000df90a7221 */ /* 0x000fe20000010000 */
[----:B------:R-:W-:Y:S06]  /*2b090*/  BRA `(.L_x_2372) ;  /* 0xffffffdc002c7947 */ /* 0x000fec000383ffff */
.L_x_2373:
        /* <DEDUP_REMOVED lines=14> */
.L_x_4877:


//--------------------- .text._ZN5flash24flash_fwd_splitkv_kernelI23Flash_fwd_kernel_traitsILi256ELi64ELi64ELi4ELb0ELb0EN7cutlass6half_tE19Flash_kernel_traitsILi256ELi64ELi64ELi4ES3_EELb1ELb0ELb0ELb0ELb1ELb0ELb0ELb0EEEvNS_16Flash_fwd_paramsE --------------------------
	.section	.text._ZN5flash24flash_fwd_splitkv_kernelI23Flash_fwd_kernel_traitsILi256ELi64ELi64ELi4ELb0ELb0EN7cutlass6half_tE19Flash_kernel_traitsILi256ELi64ELi64ELi4ES3_EELb1ELb0ELb0ELb0ELb1ELb0ELb0ELb0EEEvNS_16Flash_fwd_paramsE,"ax",@progbits
	.align	128
        .global         _ZN5flash24flash_fwd_splitkv_kernelI23Flash_fwd_kernel_traitsILi256ELi64ELi64ELi4ELb0ELb0EN7cutlass6half_tE19Flash_kernel_traitsILi256ELi64ELi64ELi4ES3_EELb1ELb0ELb0ELb0ELb1ELb0ELb0ELb0EEEvNS_16Flash_fwd_paramsE
        .type           _ZN5flash24flash_fwd_splitkv_kernelI23Flash_fwd_kernel_traitsILi256ELi64ELi64ELi4ELb0ELb0EN7cutlass6half_tE19Flash_kernel_traitsILi256ELi64ELi64ELi4ES3_EELb1ELb0ELb0ELb0ELb1ELb0ELb0ELb0EEEvNS_16Flash_fwd_paramsE,@function
        .size           _ZN5flash24flash_fwd_splitkv_kernelI23Flash_fwd_kernel_traitsILi256ELi64ELi64ELi4ELb0ELb0EN7cutlass6half_tE19Flash_kernel_traitsILi256ELi64ELi64ELi4ES3_EELb1ELb0ELb0ELb0ELb1ELb0ELb0ELb0EEEvNS_16Flash_fwd_paramsE,(.L_x_4905 - _ZN5flash24flash_fwd_splitkv_kernelI23Flash_fwd_kernel_traitsILi256ELi64ELi64ELi4ELb0ELb0EN7cutlass6half_tE19Flash_kernel_traitsILi256ELi64ELi64ELi4ES3_EELb1ELb0ELb0ELb0ELb1ELb0ELb0ELb0EEEvNS_16Flash_fwd_paramsE)
        .other          _ZN5flash24flash_fwd_splitkv_kernelI23Flash_fwd_kernel_traitsILi256ELi64ELi64ELi4ELb0ELb0EN7cutlass6half_tE19Flash_kernel_traitsILi256ELi64ELi64ELi4ES3_EELb1ELb0ELb0ELb0ELb1ELb0ELb0ELb0EEEvNS_16Flash_fwd_paramsE,@"STO_CUDA_ENTRY STV_DEFAULT"
_ZN5flash24flash_fwd_splitkv_kernelI23Flash_fwd_kernel_traitsILi256ELi64ELi64ELi4ELb0ELb0EN7cutlass6half_tE19Flash_kernel_traitsILi256ELi64ELi64ELi4ES3_EELb1ELb0ELb0ELb0ELb1ELb0ELb0ELb0EEEvNS_16Flash_fwd_paramsE:
.text._ZN5flash24flash_fwd_splitkv_kernelI23Flash_fwd_kernel_traitsILi256ELi64ELi64ELi4ELb0ELb0EN7cutlass6half_tE19Flash_kernel_traitsILi256ELi64ELi64ELi4ES3_EELb1ELb0ELb0ELb0ELb1ELb0ELb0ELb0EEEvNS_16Flash_fwd_paramsE:
        /* <DEDUP_REMOVED lines=35> */
[----:B------:R-:W1:Y:S01]  /*0230*/  S2R R6, SR_TID.X ;  /* 0x0000000000067919 */ /* 0x000e620000002100 */
        /* <DEDUP_REMOVED lines=19> */
.L_x_2374:
[----:B------:R-:W-:-:S03]  /*0370*/  ULDC UR6, c[0x0][0x2c8] ;  /* 0x0000b20000067ab9 */ /* 0x000fc60000000800 */
.L_x_2375:
        /* <DEDUP_REMOVED lines=20> */
[----:B------:R-:W-:Y:S02]  /*04c0*/  UIADD3 UR5, -UR22, 0x7f, UR20 ;  /* 0x0000007f16057890 */ /* 0x000fe4000fffe114 */
        /* <DEDUP_REMOVED lines=20> */
[----:B------:R-:W-:Y:S05]  /*0610*/  @P0 BRA `(.L_x_2376) ;  /* 0x0000000800200947 */ /* 0x000fea0003800000 */
[----:B------:R-:W-:Y:S01]  /*0620*/  SHF.R.S32.HI R7, RZ, 0x1f, R6 ;  /* 0x0000001fff077819 */ /* 0x000fe20000011406 */
[----:B------:R-:W-:Y:S01]  /*0630*/  UISETP.NE.AND UP0, UPT, UR15, -0x1, UPT ;  /* 0xffffffff0f00788c */ /* 0x000fe2000bf05270 */
[C---:B------:R-:W-:Y:S01]  /*0640*/  LOP3.LUT P6, RZ, R6.reuse, 0x7, RZ, 0xc0, !PT ;  /* 0x0000000706ff7812 */ /* 0x040fe200078cc0ff */
[----:B------:R-:W-:Y:S01]  /*0650*/  USHF.R.S32.HI UR12, URZ, 0x1f, UR20 ;  /* 0x0000001f3f0c7899 */ /* 0x000fe20008011414 */
[----:B------:R-:W-:Y:S01]  /*0660*/  LEA.HI R7, R7, R6, RZ, 0x3 ;  /* 0x0000000607077211 */ /* 0x000fe200078f18ff */
[----:B------:R-:W-:Y:S01]  /*0670*/  ULDC.64 UR6, c[0x0][0x298] ;  /* 0x0000a60000067ab9 */ /* 0x000fe20000000a00 */
[----:B------:R-:W-:Y:S01]  /*0680*/  UIADD3 UR22, -UR20, UR22, URZ ;  /* 0x0000001614167290 */ /* 0x000fe2000fffe13f */
[----:B------:R-:W-:Y:S01]  /*0690*/  IMAD.U32 R0, RZ, RZ, UR6 ;  /* 0x00000006ff007e24 */ /* 0x000fe2000f8e00ff */
[----:B------:R-:W-:Y:S01]  /*06a0*/  LOP3.LUT R3, R7, 0x1ffffff8, RZ, 0xc0, !PT ;  /* 0x1ffffff807037812 */ /* 0x000fe200078ec0ff */
[----:B------:R-:W-:Y:S01]  /*06b0*/  UIMAD UR12, UR12, UR6, URZ ;  /* 0x000000060c0c72a4 */ /* 0x000fe2000f8e023f */
[----:B------:R-:W-:Y:S01]  /*06c0*/  SHF.R.S32.HI R7, RZ, 0x3, R7 ;  /* 0x00000003ff077819 */ /* 0x000fe20000011407 */
[----:B------:R-:W-:Y:S01]  /*06d0*/  USHF.R.S32.HI UR11, URZ, 0x1f, UR8 ;  /* 0x0000001f3f0b7899 */ /* 0x000fe20008011408 */
[----:B------:R-:W-:Y:S01]  /*06e0*/  BSSY B0, `(.L_x_2377) ;  /* 0x0000033000007945 */ /* 0x000fe20003800000 */
[----:B------:R-:W-:Y:S01]  /*06f0*/  IMAD.IADD R4, R6, 0x1, -R3 ;  /* 0x0000000106047824 */ /* 0x000fe200078e0a03 */
[----:B------:R-:W-:Y:S01]  /*0700*/  @!UP0 USHF.R.S32.HI UR10, URZ, 0x1f, UR9 ;  /* 0x0000001f3f0a8899 */ /* 0x000fe20008011409 */
[C---:B------:R-:W-:Y:S01]  /*0710*/  VIADD R2, R7.reuse, 0x10 ;  /* 0x0000001007027836 */ /* 0x040fe20000000000 */
[----:B------:R-:W-:Y:S01]  /*0720*/  @!UP0 ULDC.64 UR4, c[0x0][0x290] ;  /* 0x0000a40000048ab9 */ /* 0x000fe20000000a00 */
[----:B------:R-:W-:Y:S01]  /*0730*/  IMAD.SHL.U32 R4, R4, 0x8, RZ ;  /* 0x0000000804047824 */ /* 0x000fe200078e00ff */
[----:B------:R-:W-:Y:S01]  /*0740*/  @!UP0 UIMAD UR10, UR10, UR4, URZ ;  /* 0x000000040a0a82a4 */ /* 0x000fe2000f8e023f */
[C---:B------:R-:W-:Y:S01]  /*0750*/  ISETP.GE.OR P5, PT, R7.reuse, UR22, P6 ;  /* 0x0000001607007c0c */ /* 0x040fe2000b7a6670 */
[----:B------:R-:W-:Y:S01]  /*0760*/  @UP0 UIMAD.WIDE.U32 UR24, UR15, UR6, URZ ;  /* 0x000000060f1802a5 */ /* 0x000fe2000f8e003f */
[C---:B------:R-:W-:Y:S01]  /*0770*/  ISETP.GE.AND P2, PT, R2.reuse, UR22, PT ;  /* 0x0000001602007c0c */ /* 0x040fe2000bf46270 */
[----:B------:R-:W-:Y:S01]  /*0780*/  @!UP0 UIMAD.WIDE.U32 UR16, UR9, UR4, URZ ;  /* 0x00000004091082a5 */ /* 0x000fe2000f8e003f */
[--C-:B------:R-:W-:Y:S01]  /*0790*/  SHF.R.S32.HI R5, RZ, 0x1f, R4.reuse ;  /* 0x0000001fff057819 */ /* 0x100fe20000011404 */
[----:B------:R-:W-:Y:S01]  /*07a0*/  UIMAD UR12, UR20, UR7, UR12 ;  /* 0x00000007140c72a4 */ /* 0x000fe2000f8e020c */
[----:B------:R-:W-:Y:S01]  /*07b0*/  ISETP.GE.OR P4, PT, R2, UR22, P6 ;  /* 0x0000001602007c0c */ /* 0x000fe2000b786670 */
[----:B------:R-:W-:Y:S01]  /*07c0*/  @!UP0 UIMAD UR10, UR9, UR5, UR10 ;  /* 0x00000005090a82a4 */ /* 0x000fe2000f8e020a */
[----:B------:R-:W-:Y:S01]  /*07d0*/  VIADD R2, R7, 0x20 ;  /* 0x0000002007027836 */ /* 0x000fe20000000000 */
[----:B------:R-:W-:Y:S01]  /*07e0*/  @UP0 UIMAD UR15, UR15, UR7, UR25 ;  /* 0x000000070f0f02a4 */ /* 0x000fe2000f8e0219 */
[----:B------:R-:W-:Y:S01]  /*07f0*/  IMAD.WIDE.U32 R4, R0, UR20, R4 ;  /* 0x0000001400047c25 */ /* 0x000fe2000f8e0004 */
[----:B------:R-:W-:Y:S01]  /*0800*/  @UP0 UMOV UR14, UR24 ;  /* 0x00000018000e0c82 */ /* 0x000fe20008000000 */
[----:B------:R-:W-:Y:S01]  /*0810*/  @!UP0 UMOV UR14, UR16 ;  /* 0x00000010000e8c82 */ /* 0x000fe20008000000 */
[----:B------:R-:W-:Y:S01]  /*0820*/  @!UP0 UIADD3 UR15, UR17, UR10, URZ ;  /* 0x0000000a110f8290 */ /* 0x000fe2000fffe03f */
[----:B------:R-:W-:Y:S01]  /*0830*/  IMAD.U32 R0, RZ, RZ, UR12 ;  /* 0x0000000cff007e24 */ /* 0x000fe2000f8e00ff */
[----:B------:R-:W-:Y:S01]  /*0840*/  IADD3 R8, P0, R4, UR14, RZ ;  /* 0x0000000e04087c10 */ /* 0x000fe2000ff1e0ff */
[----:B------:R-:W-:Y:S01]  /*0850*/  ULDC.64 UR4, c[0x0][0x2a0] ;  /* 0x0000a80000047ab9 */ /* 0x000fe20000000a00 */
[----:B------:R-:W-:Y:S01]  /*0860*/  ULDC UR10, c[0x0][0x270] ;  /* 0x00009c00000a7ab9 */ /* 0x000fe20000000800 */
[----:B------:R-:W-:Y:S01]  /*0870*/  UIMAD UR11, UR11, UR4, URZ ;  /* 0x000000040b0b72a4 */ /* 0x000fe2000f8e023f */
[----:B------:R-:W-:Y:S01]  /*0880*/  IADD3.X R9, R5, UR15, R0, P0, !PT ;  /* 0x0000000f05097c10 */ /* 0x000fe200087fe400 */
[----:B------:R-:W-:Y:S01]  /*0890*/  IMAD.U32 R3, RZ, RZ, UR4 ;  /* 0x00000004ff037e24 */ /* 0x000fe2000f8e00ff */
[----:B------:R-:W-:Y:S01]  /*08a0*/  ISETP.GE.AND P0, PT, R7, UR22, PT ;  /* 0x0000001607007c0c */ /* 0x000fe2000bf06270 */
[----:B------:R-:W-:Y:S01]  /*08b0*/  UIMAD UR5, UR8, UR5, UR11 ;  /* 0x00000005080572a4 */ /* 0x000fe2000f8e020b */
[C---:B------:R-:W-:Y:S01]  /*08c0*/  ISETP.GE.AND P1, PT, R2.reuse, UR22, PT ;  /* 0x0000001602007c0c */ /* 0x040fe2000bf26270 */
[----:B------:R-:W-:Y:S01]  /*08d0*/  UIMAD UR10, UR9, UR10, UR8 ;  /* 0x0000000a090a72a4 */ /* 0x000fe2000f8e0208 */
[----:B------:R-:W-:Y:S01]  /*08e0*/  IMAD.WIDE.U32 R8, R3, UR8, R8 ;  /* 0x0000000803087c25 */ /* 0x000fe2000f8e0008 */
[----:B------:R-:W-:Y:S01]  /*08f0*/  ULDC UR4, c[0x0][0x2c4] ;  /* 0x0000b10000047ab9 */ /* 0x000fe20000000800 */
[----:B------:R-:W-:Y:S01]  /*0900*/  ISETP.GE.OR P3, PT, R2, UR22, P6 ;  /* 0x0000001602007c0c */ /* 0x000fe2000b766670 */
[----:B------:R-:W-:Y:S01]  /*0910*/  UIMAD UR20, UR10, UR4, UR20 ;  /* 0x000000040a1472a4 */ /* 0x000fe2000f8e0214 */
[----:B------:R-:W-:Y:S01]  /*0920*/  VIADD R13, R9, UR5 ;  /* 0x00000005090d7c36 */ /* 0x000fe20008000000 */
[----:B------:R-:W-:-:S04]  /*0930*/  SHF.R.S32.HI R5, RZ, 0x1f, R7 ;  /* 0x0000001fff057819 */ /* 0x000fc80000011407 */
[----:B------:R-:W-:Y:S06]  /*0940*/  @P0 BRA `(.L_x_2378) ;  /* 0x0000000000300947 */ /* 0x000fec0003800000 */
[----:B------:R-:W-:Y:S01]  /*0950*/  MOV R12, R8 ;  /* 0x00000008000c7202 */ /* 0x000fe20000000f00 */
[----:B------:R-:W-:Y:S01]  /*0960*/  IMAD R0, R5, UR6, RZ ;  /* 0x0000000605007c24 */ /* 0x000fe2000f8e02ff */
[----:B------:R-:W-:-:S03]  /*0970*/  ULDC.64 UR4, c[0x0][0x280] ;  /* 0x0000a00000047ab9 */ /* 0x000fc60000000a00 */
[----:B------:R-:W-:-:S04]  /*0980*/  IMAD.WIDE.U32 R2, R7, UR6, R12 ;  /* 0x0000000607027c25 */ /* 0x000fc8000f8e000c */
[----:B------:R-:W-:Y:S01]  /*0990*/  IMAD R0, R7, UR7, R0 ;  /* 0x0000000707007c24 */ /* 0x000fe2000f8e0200 */
[----:B------:R-:W-:-:S04]  /*09a0*/  LEA R10, P0, R2, UR4, 0x1 ;  /* 0x00000004020a7c11 */ /* 0x000fc8000f8008ff */
[----:B------:R-:W-:-:S04]  /*09b0*/  IADD3 R0, R3, R0, RZ ;  /* 0x0000000003007210 */ /* 0x000fc80007ffe0ff */
[----:B------:R-:W-:-:S05]  /*09c0*/  LEA.HI.X R11, R2, UR5, R0, 0x1, P0 ;  /* 0x00000005020b7c11 */ /* 0x000fca00080f0c00 */
[----:B------:R1:W-:Y:S04]  /*09d0*/  STG.E.128 desc[UR18][R10.64], RZ ;  /* 0x000000ff0a007986 */ /* 0x0003e8000c101d12 */
[----:B------:R1:W-:Y:S04]  /*09e0*/  STG.E.128 desc[UR18][R10.64+0x80], RZ ;  /* 0x000080ff0a007986 */ /* 0x0003e8000c101d12 */
[----:B------:R1:W-:Y:S04]  /*09f0*/  STG.E.128 desc[UR18][R10.64+0x100], RZ ;  /* 0x000100ff0a007986 */ /* 0x0003e8000c101d12 */
[----:B------:R1:W-:Y:S02]  /*0a00*/  STG.E.128 desc[UR18][R10.64+0x180], RZ ;  /* 0x000180ff0a007986 */ /* 0x0003e4000c101d12 */
.L_x_2378:
[----:B------:R-:W-:Y:S05]  /*0a10*/  BSYNC B0 ;  /* 0x0000000000007941 */ /* 0x000fea0003800000 */
.L_x_2377:
[----:B------:R-:W-:Y:S01]  /*0a20*/  BSSY B0, `(.L_x_2379) ;  /* 0x0000013000007945 */ /* 0x000fe20003800000 */
[C---:B------:R-:W-:Y:S02]  /*0a30*/  IADD3 R4, P0, R7.reuse, UR20, RZ ;  /* 0x0000001407047c10 */ /* 0x040fe4000ff1e0ff */
[----:B------:R-:W-:Y:S01]  /*0a40*/  IADD3 R6, R7, 0x30, RZ ;  /* 0x0000003007067810 */ /* 0x000fe20007ffe0ff */
[----:B------:R-:W-:Y:S05]  /*0a50*/  @P2 BRA `(.L_x_2380) ;  /* 0x00000000003c2947 */ /* 0x000fea0003800000 */
[----:B------:R-:W-:Y:S01]  /*0a60*/  IADD3 R3, P2, R7, 0x10, RZ ;  /* 0x0000001007037810 */ /* 0x000fe20007f5e0ff */
[----:B-1----:R-:W-:Y:S01]  /*0a70*/  IMAD.MOV.U32 R10, RZ, RZ, R8 ;  /* 0x000000ffff0a7224 */ /* 0x002fe200078e0008 */
[----:B------:R-:W-:Y:S01]  /*0a80*/  MOV R11, R13 ;  /* 0x0000000d000b7202 */ /* 0x000fe20000000f00 */
[----:B------:R-:W-:Y:S02]  /*0a90*/  ULDC.64 UR4, c[0x0][0x280] ;  /* 0x0000a00000047ab9 */ /* 0x000fe40000000a00 */
[----:B------:R-:W-:Y:S02]  /*0aa0*/  IMAD.X R0, RZ, RZ, R5, P2 ;  /* 0x000000ffff007224 */ /* 0x000fe400010e0605 */
[----:B------:R-:W-:-:S04]  /*0ab0*/  IMAD.WIDE.U32 R10, R3, UR6, R10 ;  /* 0x00000006030a7c25 */ /* 0x000fc8000f8e000a */
[----:B------:R-:W-:Y:S01]  /*0ac0*/  IMAD R0, R0, UR6, RZ ;  /* 0x0000000600007c24 */ /* 0x000fe2000f8e02ff */
[----:B------:R-:W-:-:S03]  /*0ad0*/  LEA R2, P2, R10, UR4, 0x1 ;  /* 0x000000040a027c11 */ /* 0x000fc6000f8408ff */
[----:B------:R-:W-:-:S05]  /*0ae0*/  IMAD R0, R3, UR7, R0 ;  /* 0x0000000703007c24 */ /* 0x000fca000f8e0200 */
[----:B------:R-:W-:-:S04]  /*0af0*/  IADD3 R3, R11, R0, RZ ;  /* 0x000000000b037210 */ /* 0x000fc80007ffe0ff */
[----:B------:R-:W-:-:S05]  /*0b00*/  LEA.HI.X R3, R10, UR5, R3, 0x1, P2 ;  /* 0x000000050a037c11 */ /* 0x000fca00090f0c03 */
[----:B------:R2:W-:Y:S04]  /*0b10*/  STG.E.128 desc[UR18][R2.64], RZ ;  /* 0x000000ff02007986 */ /* 0x0005e8000c101d12 */
[----:B------:R2:W-:Y:S04]  /*0b20*/  STG.E.128 desc[UR18][R2.64+0x80], RZ ;  /* 0x000080ff02007986 */ /* 0x0005e8000c101d12 */
[----:B------:R2:W-:Y:S04]  /*0b30*/  STG.E.128 desc[UR18][R2.64+0x100], RZ ;  /* 0x000100ff02007986 */ /* 0x0005e8000c101d12 */
[----:B------:R2:W-:Y:S02]  /*0b40*/  STG.E.128 desc[UR18][R2.64+0x180], RZ ;  /* 0x000180ff02007986 */ /* 0x0005e4000c101d12 */
.L_x_2380:
[----:B------:R-:W-:Y:S05]  /*0b50*/  BSYNC B0 ;  /* 0x0000000000007941 */ /* 0x000fea0003800000 */
.L_x_2379:
[----:B------:R-:W-:Y:S01]  /*0b60*/  BSSY B0, `(.L_x_2381) ;  /* 0x0000013000007945 */ /* 0x000fe20003800000 */
[----:B------:R-:W-:Y:S02]  /*0b70*/  ISETP.GE.AND P2, PT, R6, UR22, PT ;  /* 0x0000001606007c0c */ /* 0x000fe4000bf46270 */
[----:B------:R-:W-:Y:S01]  /*0b80*/  MOV R0, UR20 ;  /* 0x0000001400007c02 */ /* 0x000fe20008000f00 */
[----:B------:R-:W-:Y:S05]  /*0b90*/  @P1 BRA `(.L_x_2382) ;  /* 0x00000000003c1947 */ /* 0x000fea0003800000 */
[----:B--2---:R-:W-:Y:S01]  /*0ba0*/  IADD3 R3, P1, R7, 0x20, RZ ;  /* 0x0000002007037810 */ /* 0x004fe20007f3e0ff */
        /* <DEDUP_REMOVED lines=14> */
.L_x_2382:
[----:B------:R-:W-:Y:S05]  /*0c90*/  BSYNC B0 ;  /* 0x0000000000007941 */ /* 0x000fea0003800000 */
.L_x_2381:
[----:B------:R-:W-:Y:S04]  /*0ca0*/  BSSY B0, `(.L_x_2383) ;  /* 0x0000010000007945 */ /* 0x000fe80003800000 */
[----:B------:R-:W-:Y:S05]  /*0cb0*/  @P2 BRA `(.L_x_2384) ;  /* 0x0000000000382947 */ /* 0x000fea0003800000 */
[----:B------:R-:W-:Y:S01]  /*0cc0*/  IADD3 R7, P1, R7, 0x30, RZ ;  /* 0x0000003007077810 */ /* 0x000fe20007f3e0ff */
[----:B------:R-:W-:Y:S01]  /*0cd0*/  ULDC.64 UR4, c[0x0][0x280] ;  /* 0x0000a00000047ab9 */ /* 0x000fe20000000a00 */
[----:B------:R-:W-:Y:S02]  /*0ce0*/  MOV R9, R13 ;  /* 0x0000000d00097202 */ /* 0x000fe40000000f00 */
[----:B--2---:R-:W-:Y:S01]  /*0cf0*/  IADD3.X R2, RZ, R5, RZ, P1, !PT ;  /* 0x00000005ff027210 */ /* 0x004fe20000ffe4ff */
[----:B------:R-:W-:-:S04]  /*0d00*/  IMAD.WIDE.U32 R8, R7, UR6, R8 ;  /* 0x0000000607087c25 */ /* 0x000fc8000f8e0008 */
[----:B------:R-:W-:-:S04]  /*0d10*/  IMAD R2, R2, UR6, RZ ;  /* 0x0000000602027c24 */ /* 0x000fc8000f8e02ff */
        /* <DEDUP_REMOVED lines=8> */
.L_x_2384:
[----:B------:R-:W-:Y:S05]  /*0da0*/  BSYNC B0 ;  /* 0x0000000000007941 */ /* 0x000fea0003800000 */
.L_x_2383:
[----:B------:R-:W-:Y:S01]  /*0db0*/  ISETP.GE.OR P6, PT, R6, UR22, P6 ;  /* 0x0000001606007c0c */ /* 0x000fe2000b7c6670 */
[----:B------:R-:W-:Y:S01]  /*0dc0*/  ULDC.64 UR4, c[0x0][0x2b0] ;  /* 0x0000ac0000047ab9 */ /* 0x000fe20000000a00 */
[----:B------:R-:W-:Y:S01]  /*0dd0*/  LEA.HI.X.SX32 R5, R0, R5, 0x1, P0 ;  /* 0x0000000500057211 */ /* 0x000fe200000f0eff */
[----:B--2-4-:R-:W-:Y:S01]  /*0de0*/  @!P5 IMAD.MOV.U32 R3, RZ, RZ, 0x7f800000 ;  /* 0x7f800000ff03d424 */ /* 0x014fe200078e00ff */
[C---:B------:R-:W-:Y:S01]  /*0df0*/  LEA R8, P0, R4.reuse, UR4, 0x2 ;  /* 0x0000000404087c11 */ /* 0x040fe2000f8010ff */
[----:B------:R-:W-:Y:S02]  /*0e00*/  @!P4 IMAD.MOV.U32 R2, RZ, RZ, 0x7f800000 ;  /* 0x7f800000ff02c424 */ /* 0x000fe400078e00ff */
[----:B------:R-:W-:Y:S01]  /*0e10*/  @!P3 IMAD.MOV.U32 R0, RZ, RZ, 0x7f800000 ;  /* 0x7f800000ff00b424 */ /* 0x000fe200078e00ff */
[----:B------:R-:W-:-:S05]  /*0e20*/  LEA.HI.X R9, R4, UR5, R5, 0x2, P0 ;  /* 0x0000000504097c11 */ /* 0x000fca00080f1405 */
[----:B------:R2:W-:Y:S04]  /*0e30*/  @!P5 STG.E desc[UR18][R8.64], R3 ;  /* 0x000000030800d986 */ /* 0x0005e8000c101912 */
[----:B------:R2:W-:Y:S04]  /*0e40*/  @!P4 STG.E desc[UR18][R8.64+0x40], R2 ;  /* 0x000040020800c986 */ /* 0x0005e8000c101912 */
[----:B------:R2:W-:Y:S01]  /*0e50*/  @!P3 STG.E desc[UR18][R8.64+0x80], R0 ;  /* 0x000080000800b986 */ /* 0x0005e2000c101912 */
[----:B------:R-:W-:Y:S05]  /*0e60*/  @P6 EXIT ;  /* 0x000000000000694d */ /* 0x000fea0003800000 */
[----:B--2---:R-:W-:-:S05]  /*0e70*/  MOV R3, 0x7f800000 ;  /* 0x7f80000000037802 */ /* 0x004fca0000000f00 */
[----:B------:R-:W-:Y:S01]  /*0e80*/  STG.E desc[UR18][R8.64+0xc0], R3 ;  /* 0x0000c00308007986 */ /* 0x000fe2000c101912 */
[----:B------:R-:W-:Y:S05]  /*0e90*/  EXIT ;  /* 0x000000000000794d */ /* 0x000fea0003800000 */
.L_x_2376:
        /* <DEDUP_REMOVED lines=8> */
[----:B------:R-:W-:-:S04]  /*0f20*/  ULDC.64 UR4, c[0x0][0x370] ;  /* 0x0000dc0000047ab9 */ /* 0x000fc80000000a00 */
[----:B------:R-:W2:Y:S01]  /*0f30*/  @P0 LDG.E R2, desc[UR18][R2.64] ;  /* 0x0000001202020981 */ /* 0x000ea2000c1e1900 */
[----:B------:R-:W-:Y:S01]  /*0f40*/  ISETP.NE.U32.AND P1, PT, RZ, UR4, PT ;  /* 0x00000004ff007c0c */ /* 0x000fe2000bf25070 */
[----:B------:R-:W-:Y:S01]  /*0f50*/  UMOV UR6, UR9 ;  /* 0x0000000900067c82 */ /* 0x000fe20008000000 */
[----:B------:R-:W-:Y:S02]  /*0f60*/  CS2R R240, SRZ ;  /* 0x0000000000f07805 */ /* 0x000fe4000001ff00 */
[----:B------:R-:W-:Y:S02]  /*0f70*/  ISETP.NE.AND.EX P1, PT, RZ, UR5, PT, P1 ;  /* 0x00000005ff007c0c */ /* 0x000fe4000bf25310 */
[----:B--2---:R-:W-:Y:S02]  /*0f80*/  @P0 R2UR UR6, R2 ;  /* 0x00000000020602ca */ /* 0x004fe400000e0000 */
[----:B------:R-:W-:-:S09]  /*0f90*/  PLOP3.LUT P0, PT, PT, PT, PT, 0x8, 0x0 ;  /* 0x000000000000781c */ /* 0x000fd20003f0e170 */
[----:B------:R-:W-:Y:S05]  /*0fa0*/  @!P1 BRA `(.L_x_2385) ;  /* 0x00000000002c9947 */ /* 0x000fea0003800000 */
[----:B------:R-:W1:Y:S01]  /*0fb0*/  LDC.64 R2, c[0x0][0x378] ;  /* 0x0000de00ff027b82 */ /* 0x000e620000000a00 */
[----:B------:R-:W-:-:S06]  /*0fc0*/  USHF.R.S32.HI UR11, URZ, 0x1f, UR9 ;  /* 0x0000001f3f0b7899 */ /* 0x000fcc0008011409 */
[C---:B-1----:R-:W-:Y:S02]  /*0fd0*/  IMAD R0, R2.reuse, UR11, RZ ;  /* 0x0000000b02007c24 */ /* 0x042fe4000f8e02ff */
[----:B------:R-:W-:-:S04]  /*0fe0*/  IMAD.WIDE.U32 R4, R2, UR9, RZ ;  /* 0x0000000902047c25 */ /* 0x000fc8000f8e00ff */
[----:B------:R-:W-:Y:S01]  /*0ff0*/  IMAD R3, R3, UR9, R0 ;  /* 0x0000000903037c24 */ /* 0x000fe2000f8e0200 */
[----:B------:R-:W-:-:S03]  /*1000*/  LEA R240, P1, R4, UR4, 0x2 ;  /* 0x0000000404f07c11 */ /* 0x000fc6000f8210ff */
[----:B------:R-:W-:Y:S01]  /*1010*/  IMAD.IADD R3, R5, 0x1, R3 ;  /* 0x0000000105037824 */ /* 0x000fe200078e0203 */
[----:B------:R-:W-:-:S04]  /*1020*/  ISETP.NE.U32.AND P0, PT, R240, RZ, PT ;  /* 0x000000fff000720c */ /* 0x000fc80003f05070 */
[----:B------:R-:W-:-:S04]  /*1030*/  SHF.L.U64.HI R3, R4, 0x2, R3 ;  /* 0x0000000204037819 */ /* 0x000fc80000010203 */
[----:B------:R-:W-:-:S04]  /*1040*/  IADD3.X R241, R3, UR5, RZ, P1, !PT ;  /* 0x0000000503f17c10 */ /* 0x000fc80008ffe4ff */
[----:B------:R-:W-:-:S13]  /*1050*/  ISETP.NE.AND.EX P0, PT, R241, RZ, PT, P0 ;  /* 0x000000fff100720c */ /* 0x000fda0003f05300 */
.L_x_2385:
[----:B------:R-:W-:Y:S05]  /*1060*/  @!P0 BRA `(.L_x_2386) ;  /* 0x0000000400588947 */ /* 0x000fea0003800000 */
[----:B------:R-:W1:Y:S01]  /*1070*/  LDC R7, c[0x0][0x380] ;  /* 0x0000e000ff077b82 */ /* 0x000e620000000800 */
[----:B------:R-:W-:Y:S01]  /*1080*/  ULEA UR7, UR16, 0xffffffc0, 0x6 ;  /* 0xffffffc010077891 */ /* 0x000fe2000f8e303f */
[----:B------:R-:W-:Y:S01]  /*1090*/  ULDC.64 UR4, c[0x0][0x230] ;  /* 0x00008c0000047ab9 */ /* 0x000fe20000000a00 */
[----:B------:R-:W-:-:S04]  /*10a0*/  ULDC.64 UR12, c[0x0][0x248] ;  /* 0x00009200000c7ab9 */ /* 0x000fc80000000a00 */
[----:B------:R-:W-:-:S04]  /*10b0*/  MOV R0, UR7 ;  /* 0x0000000700007c02 */ /* 0x000fc80008000f00 */
[----:B------:R-:W-:Y:S02]  /*10c0*/  IABS R0, R0 ;  /* 0x0000000000007213 */ /* 0x000fe40000000000 */
[----:B-1----:R-:W-:-:S04]  /*10d0*/  IABS R3, R7 ;  /* 0x0000000700037213 */ /* 0x002fc80000000000 */
[----:B------:R-:W1:Y:S08]  /*10e0*/  I2F.RP R8, R3 ;  /* 0x0000000300087306 */ /* 0x000e700000209400 */
[----:B-1----:R-:W1:Y:S02]  /*10f0*/  MUFU.RCP R4, R8 ;  /* 0x0000000800047308 */ /* 0x002e640000001000 */
[----:B-1----:R-:W-:-:S06]  /*1100*/  VIADD R4, R4, 0xffffffe ;  /* 0x0ffffffe04047836 */ /* 0x002fcc0000000000 */
[----:B------:R-:W1:Y:S02]  /*1110*/  F2I.FTZ.U32.TRUNC.NTZ R5, R4 ;  /* 0x0000000400057305 */ /* 0x000e64000021f000 */
[----:B-1----:R-:W-:Y:S02]  /*1120*/  IMAD.MOV R2, RZ, RZ, -R5 ;  /* 0x000000ffff027224 */ /* 0x002fe400078e0a05 */
[----:B------:R-:W-:Y:S02]  /*1130*/  IMAD.MOV.U32 R4, RZ, RZ, RZ ;  /* 0x000000ffff047224 */ /* 0x000fe400078e00ff */
[----:B------:R-:W-:-:S04]  /*1140*/  IMAD R2, R2, R3, RZ ;  /* 0x0000000302027224 */ /* 0x000fc800078e02ff */
[----:B------:R-:W-:Y:S01]  /*1150*/  IMAD.HI.U32 R5, R5, R2, R4 ;  /* 0x0000000205057227 */ /* 0x000fe200078e0004 */
[----:B------:R-:W-:-:S05]  /*1160*/  MOV R2, R0 ;  /* 0x0000000000027202 */ /* 0x000fca0000000f00 */
[----:B------:R-:W-:-:S04]  /*1170*/  IMAD.HI.U32 R9, R5, R2, RZ ;  /* 0x0000000205097227 */ /* 0x000fc800078e00ff */
[----:B------:R-:W-:-:S04]  /*1180*/  IMAD.MOV R0, RZ, RZ, -R9 ;  /* 0x000000ffff007224 */ /* 0x000fc800078e0a09 */
[----:B------:R-:W-:-:S05]  /*1190*/  IMAD R0, R3, R0, R2 ;  /* 0x0000000003007224 */ /* 0x000fca00078e0202 */
[----:B------:R-:W-:-:S13]  /*11a0*/  ISETP.GT.U32.AND P2, PT, R3, R0, PT ;  /* 0x000000000300720c */ /* 0x000fda0003f44070 */
[-C--:B------:R-:W-:Y:S01]  /*11b0*/  @!P2 IADD3 R0, R0, -R3.reuse, RZ ;  /* 0x800000030000a210 */ /* 0x080fe20007ffe0ff */
[----:B------:R-:W-:Y:S01]  /*11c0*/  @!P2 VIADD R9, R9, 0x1 ;  /* 0x000000010909a836 */ /* 0x000fe20000000000 */
[C---:B------:R-:W-:Y:S02]  /*11d0*/  ISETP.NE.AND P2, PT, R7.reuse, RZ, PT ;  /* 0x000000ff0700720c */ /* 0x040fe40003f45270 */
[----:B------:R-:W-:Y:S02]  /*11e0*/  ISETP.GE.U32.AND P3, PT, R0, R3, PT ;  /* 0x000000030000720c */ /* 0x000fe40003f66070 */
[----:B------:R-:W-:-:S04]  /*11f0*/  LOP3.LUT R0, R7, UR7, RZ, 0x3c, !PT ;  /* 0x0000000707007c12 */ /* 0x000fc8000f8e3cff */
[----:B------:R-:W-:Y:S02]  /*1200*/  ISETP.GE.AND P1, PT, R0, RZ, PT ;  /* 0x000000ff0000720c */ /* 0x000fe40003f26270 */
[----:B------:R-:W1:Y:S05]  /*1210*/  LDC R0, c[0x0][0x278] ;  /* 0x00009e00ff007b82 */ /* 0x000e6a0000000800 */
[----:B------:R-:W-:-:S06]  /*1220*/  @P3 IADD3 R9, R9, 0x1, RZ ;  /* 0x0000000109093810 */ /* 0x000fcc0007ffe0ff */
[----:B------:R-:W-:Y:S01]  /*1230*/  @!P1 IMAD.MOV R9, RZ, RZ, -R9 ;  /* 0x000000ffff099224 */ /* 0x000fe200078e0a09 */
[----:B------:R-:W-:-:S05]  /*1240*/  @!P2 LOP3.LUT R9, RZ, R7, RZ, 0x33, !PT ;  /* 0x00000007ff09a212 */ /* 0x000fca00078e33ff */
[----:B------:R-:W-:-:S05]  /*1250*/  IMAD.WIDE R14, R9, 0x4, R240 ;  /* 0x00000004090e7825 */ /* 0x000fca00078e02f0 */
[----:B------:R-:W2:Y:S01]  /*1260*/  LDG.E R3, desc[UR18][R14.64] ;  /* 0x000000120e037981 */ /* 0x000ea2000c1e1900 */
[----:B-1----:R-:W-:Y:S01]  /*1270*/  IABS R5, R0 ;  /* 0x0000000000057213 */ /* 0x002fe20000000000 */
[----:B------:R-:W1:Y:S03]  /*1280*/  S2R R2, SR_CTAID.Z ;  /* 0x0000000000027919 */ /* 0x000e660000002700 */
[----:B------:R-:W3:Y:S08]  /*1290*/  I2F.RP R12, R5 ;  /* 0x00000005000c7306 */ /* 0x000ef00000209400 */
[----:B---3--:R-:W3:Y:S01]  /*12a0*/  MUFU.RCP R10, R12 ;  /* 0x0000000c000a7308 */ /* 0x008ee20000001000 */
[----:B-1----:R-:W-:-:S02]  /*12b0*/  IABS R2, R2 ;  /* 0x0000000200027213 */ /* 0x002fc40000000000 */
[----:B---3--:R-:W-:-:S03]  /*12c0*/  IADD3 R10, R10, 0xffffffe, RZ ;  /* 0x0ffffffe0a0a7810 */ /* 0x008fc60007ffe0ff */
[----:B------:R-:W-:Y:S02]  /*12d0*/  IMAD.MOV.U32 R8, RZ, RZ, R2 ;  /* 0x000000ffff087224 */ /* 0x000fe400078e0002 */
[----:B------:R-:W1:Y:S02]  /*12e0*/  F2I.FTZ.U32.TRUNC.NTZ R11, R10 ;  /* 0x0000000a000b7305 */ /* 0x000e64000021f000 */
[----:B-1----:R-:W-:Y:S01]  /*12f0*/  IMAD.MOV R4, RZ, RZ, -R11 ;  /* 0x000000ffff047224 */ /* 0x002fe200078e0a0b */
[----:B------:R-:W-:-:S03]  /*1300*/  MOV R10, RZ ;  /* 0x000000ff000a7202 */ /* 0x000fc60000000f00 */
[----:B------:R-:W-:-:S04]  /*1310*/  IMAD R4, R4, R5, RZ ;  /* 0x0000000504047224 */ /* 0x000fc800078e02ff */
[----:B------:R-:W-:-:S06]  /*1320*/  IMAD.HI.U32 R11, R11, R4, R10 ;  /* 0x000000040b0b7227 */ /* 0x000fcc00078e000a */
[----:B------:R-:W-:-:S05]  /*1330*/  IMAD.HI.U32 R2, R11, R8, RZ ;  /* 0x000000080b027227 */ /* 0x000fca00078e00ff */
[----:B------:R-:W-:-:S05]  /*1340*/  IADD3 R4, -R2, RZ, RZ ;  /* 0x000000ff02047210 */ /* 0x000fca0007ffe1ff */
[----:B------:R-:W-:-:S05]  /*1350*/  IMAD R4, R5, R4, R8 ;  /* 0x0000000405047224 */ /* 0x000fca00078e0208 */
[----:B------:R-:W-:-:S13]  /*1360*/  ISETP.GT.U32.AND P2, PT, R5, R4, PT ;  /* 0x000000040500720c */ /* 0x000fda0003f44070 */
[----:B------:R-:W-:Y:S02]  /*1370*/  @!P2 IMAD.IADD R4, R4, 0x1, -R5 ;  /* 0x000000010404a824 */ /* 0x000fe400078e0a05 */
[----:B------:R-:W-:Y:S01]  /*1380*/  @!P2 VIADD R2, R2, 0x1 ;  /* 0x000000010202a836 */ /* 0x000fe20000000000 */
[----:B------:R-:W-:Y:S02]  /*1390*/  ISETP.NE.AND P2, PT, R0, RZ, PT ;  /* 0x000000ff0000720c */ /* 0x000fe40003f45270 */
[----:B------:R-:W-:Y:S02]  /*13a0*/  ISETP.GE.U32.AND P3, PT, R4, R5, PT ;  /* 0x000000050400720c */ /* 0x000fe40003f66070 */
[----:B------:R-:W-:-:S05]  /*13b0*/  IADD3 R4, -R9, RZ, RZ ;  /* 0x000000ff09047210 */ /* 0x000fca0007ffe1ff */
[----:B------:R-:W-:-:S05]  /*13c0*/  IMAD R5, R7, R4, UR7 ;  /* 0x0000000707057e24 */ /* 0x000fca000f8e0204 */
[----:B------:R-:W-:Y:S02]  /*13d0*/  SHF.R.S32.HI R21, RZ, 0x1f, R5 ;  /* 0x0000001fff157819 */ /* 0x000fe40000011405 */
[----:B------:R-:W-:-:S03]  /*13e0*/  @P3 IADD3 R2, R2, 0x1, RZ ;  /* 0x0000000102023810 */ /* 0x000fc60007ffe0ff */
[----:B------:R-:W-:Y:S01]  /*13f0*/  IMAD R4, R21, UR12, RZ ;  /* 0x0000000c15047c24 */ /* 0x000fe2000f8e02ff */
[----:B--2---:R-:W-:Y:S02]  /*1400*/  R2UR UR11, R3 ;  /* 0x00000000030b72ca */ /* 0x004fe400000e0000 */
[----:B------:R-:W-:-:S04]  /*1410*/  LOP3.LUT R3, R0, UR8, RZ, 0x3c, !PT ;  /* 0x0000000800037c12 */ /* 0x000fc8000f8e3cff */
[----:B------:R-:W-:-:S07]  /*1420*/  ISETP.GE.AND P1, PT, R3, RZ, PT ;  /* 0x000000ff0300720c */ /* 0x000fce0003f26270 */
[----:B------:R-:W-:Y:S02]  /*1430*/  USHF.R.S32.HI UR10, URZ, 0x1f, UR11 ;  /* 0x0000001f3f0a7899 */ /* 0x000fe4000801140b */
[----:B------:R-:W-:Y:S02]  /*1440*/  UIMAD.WIDE.U32 UR24, UR11, UR4, URZ ;  /* 0x000000040b1872a5 */ /* 0x000fe4000f8e003f */
[----:B------:R-:W-:Y:S02]  /*1450*/  UIMAD UR6, UR10, UR4, URZ ;  /* 0x000000040a0672a4 */ /* 0x000fe4000f8e023f */
[----:B------:R-:W-:Y:S01]  /*1460*/  @!P1 IMAD.MOV R2, RZ, RZ, -R2 ;  /* 0x000000ffff029224 */ /* 0x000fe200078e0a02 */
[----:B------:R-:W-:Y:S01]  /*1470*/  @!P2 LOP3.LUT R2, RZ, R0, RZ, 0x33, !PT ;  /* 0x00000000ff02a212 */ /* 0x000fe200078e33ff */
[----:B------:R-:W-:Y:S01]  /*1480*/  UIMAD UR4, UR11, UR5, UR6 ;  /* 0x000000050b0472a4 */ /* 0x000fe2000f8e0206 */
[----:B------:R-:W-:Y:S01]  /*1490*/  IMAD.U32 R9, RZ, RZ, UR25 ;  /* 0x00000019ff097e24 */ /* 0x000fe2000f8e00ff */
[----:B------:R-:W-:Y:S01]  /*14a0*/  MOV R8, UR24 ;  /* 0x0000001800087c02 */ /* 0x000fe20008000f00 */
[----:B------:R-:W-:Y:S01]  /*14b0*/  IMAD R0, R5, UR13, R4 ;  /* 0x0000000d05007c24 */ /* 0x000fe2000f8e0204 */
[----:B------:R-:W-:Y:S01]  /*14c0*/  UIADD3 UR4, UR25, UR4, URZ ;  /* 0x0000000419047290 */ /* 0x000fe2000fffe03f */
[--C-:B------:R-:W-:Y:S01]  /*14d0*/  SHF.R.S32.HI R19, RZ, 0x1f, R2.reuse ;  /* 0x0000001fff137819 */ /* 0x100fe20000011402 */
[----:B------:R-:W-:Y:S01]  /*14e0*/  ULDC.64 UR6, c[0x0][0x260] ;  /* 0x0000980000067ab9 */ /* 0x000fe20000000a00 */
[----:B------:R-:W-:-:S03]  /*14f0*/  IMAD.MOV.U32 R20, RZ, RZ, R2 ;  /* 0x000000ffff147224 */ /* 0x000fc600078e0002 */
[----:B------:R-:W-:Y:S01]  /*1500*/  MOV R9, UR4 ;  /* 0x0000000400097c02 */ /* 0x000fe20008000f00 */
[----:B------:R-:W-:Y:S01]  /*1510*/  IMAD R3, R19, UR6, RZ ;  /* 0x0000000613037c24 */ /* 0x000fe2000f8e02ff */
[----:B------:R-:W-:Y:S02]  /*1520*/  ULDC.64 UR4, c[0x0][0x238] ;  /* 0x00008e0000047ab9 */ /* 0x000fe40000000a00 */
[----:B------:R-:W-:Y:S01]  /*1530*/  UIMAD UR10, UR10, UR4, URZ ;  /* 0x000000040a0a72a4 */ /* 0x000fe2000f8e023f */
[----:B------:R-:W-:Y:S01]  /*1540*/  IMAD.WIDE.U32 R8, R5, UR12, R8 ;  /* 0x0000000c05087c25 */ /* 0x000fe2000f8e0008 */
[----:B------:R-:W-:Y:S02]  /*1550*/  UIMAD.WIDE.U32 UR24, UR11, UR4, URZ ;  /* 0x000000040b1872a5 */ /* 0x000fe4000f8e003f */
[----:B------:R-:W-:Y:S01]  /*1560*/  UIMAD UR10, UR11, UR5, UR10 ;  /* 0x000000050b0a72a4 */ /* 0x000fe2000f8e020a */
[----:B------:R-:W-:Y:S02]  /*1570*/  IMAD.IADD R9, R9, 0x1, R0 ;  /* 0x0000000109097824 */ /* 0x000fe400078e0200 */
[C---:B------:R-:W-:Y:S01]  /*1580*/  IMAD R3, R2.reuse, UR7, R3 ;  /* 0x0000000702037c24 */ /* 0x040fe2000f8e0203 */
[----:B------:R-:W-:Y:S01]  /*1590*/  UIADD3 UR10, UR25, UR10, URZ ;  /* 0x0000000a190a7290 */ /* 0x000fe2000fffe03f */
[----:B------:R-:W-:-:S05]  /*15a0*/  IMAD.WIDE.U32 R42, R2, UR6, R8 ;  /* 0x00000006022a7c25 */ /* 0x000fca000f8e0008 */
[----:B------:R-:W-:Y:S01]  /*15b0*/  IADD3 R12, R43, R3, RZ ;  /* 0x000000032b0c7210 */ /* 0x000fe20007ffe0ff */
[----:B------:R-:W-:Y:S06]  /*15c0*/  BRA `(.L_x_2387) ;  /* 0x0000000400447947 */ /* 0x000fec0003800000 */
.L_x_2386:
        /* <DEDUP_REMOVED lines=21> */
[----:B------:R-:W-:Y:S01]  /*1720*/  IMAD.HI.U32 R3, R5, R3, R4 ;  /* 0x0000000305037227 */ /* 0x000fe200078e0004 */
[----:B------:R-:W-:-:S04]  /*1730*/  LOP3.LUT R4, R0, UR8, RZ, 0x3c, !PT ;  /* 0x0000000800047c12 */ /* 0x000fc8000f8e3cff */
[----:B------:R-:W-:Y:S01]  /*1740*/  ISETP.GE.AND P3, PT, R4, RZ, PT ;  /* 0x000000ff0400720c */ /* 0x000fe20003f66270 */
[----:B------:R-:W-:-:S04]  /*1750*/  IMAD.HI.U32 R20, R3, R2, RZ ;  /* 0x0000000203147227 */ /* 0x000fc800078e00ff */
[----:B------:R-:W-:-:S04]  /*1760*/  IMAD.MOV R5, RZ, RZ, -R20 ;  /* 0x000000ffff057224 */ /* 0x000fc800078e0a14 */
[C---:B------:R-:W-:Y:S02]  /*1770*/  IMAD R5, R8.reuse, R5, R2 ;  /* 0x0000000508057224 */ /* 0x040fe400078e0202 */
[----:B------:R-:W1:Y:S03]  /*1780*/  LDC.64 R2, c[0x0][0x260] ;  /* 0x00009800ff027b82 */ /* 0x000e660000000a00 */
[----:B------:R-:W-:-:S13]  /*1790*/  ISETP.GT.U32.AND P5, PT, R8, R5, PT ;  /* 0x000000050800720c */ /* 0x000fda0003fa4070 */
        /* <DEDUP_REMOVED lines=17> */
.L_x_2388:
[----:B------:R-:W-:Y:S01]  /*18b0*/  UIMAD UR4, UR14, UR12, URZ ;  /* 0x0000000c0e0472a4 */ /* 0x000fe2000f8e023f */
[----:B------:R-:W-:Y:S01]  /*18c0*/  @!P3 IADD3 R20, -R20, RZ, RZ ;  /* 0x000000ff1414b210 */ /* 0x000fe20007ffe1ff */
[----:B------:R-:W-:Y:S01]  /*18d0*/  UMOV UR25, UR5 ;  /* 0x0000000500197c82 */ /* 0x000fe20008000000 */
[----:B------:R-:W-:Y:S01]  /*18e0*/  @!P2 LOP3.LUT R20, RZ, R0, RZ, 0x33, !PT ;  /* 0x00000000ff14a212 */ /* 0x000fe200078e33ff */
[----:B------:R-:W-:Y:S01]  /*18f0*/  UIMAD.WIDE.U32 UR24, UR12, UR11, UR24 ;  /* 0x0000000b0c1872a5 */ /* 0x000fe2000f8e0018 */
[----:B------:R-:W-:Y:S01]  /*1900*/  IMAD.U32 R21, RZ, RZ, UR14 ;  /* 0x0000000eff157e24 */ /* 0x000fe2000f8e00ff */
[----:B------:R-:W-:Y:S01]  /*1910*/  UIMAD UR4, UR13, UR11, UR4 ;  /* 0x0000000b0d0472a4 */ /* 0x000fe2000f8e0204 */
[----:B------:R-:W-:Y:S01]  /*1920*/  SHF.R.S32.HI R19, RZ, 0x1f, R20 ;  /* 0x0000001fff137819 */ /* 0x000fe20000011414 */
[----:B------:R-:W-:Y:S02]  /*1930*/  @UP0 UIADD3 UR10, UR7, UR10, URZ ;  /* 0x0000000a070a0290 */ /* 0x000fe4000fffe03f */
[----:B------:R-:W-:Y:S01]  /*1940*/  UIADD3 UR4, UR25, UR4, URZ ;  /* 0x0000000419047290 */ /* 0x000fe2000fffe03f */
[----:B------:R-:W-:Y:S01]  /*1950*/  IMAD.U32 R5, RZ, RZ, UR25 ;  /* 0x00000019ff057e24 */ /* 0x000fe2000f8e00ff */
[----:B------:R-:W-:Y:S01]  /*1960*/  MOV R4, UR24 ;  /* 0x0000001800047c02 */ /* 0x000fe20008000f00 */
[----:B-1----:R-:W-:-:S03]  /*1970*/  IMAD R0, R19, R2, RZ ;  /* 0x0000000213007224 */ /* 0x002fc600078e02ff */
[----:B------:R-:W-:Y:S01]  /*1980*/  MOV R5, UR4 ;  /* 0x0000000400057c02 */ /* 0x000fe20008000f00 */
[----:B------:R-:W-:Y:S01]  /*1990*/  @UP0 ULDC.64 UR4, c[0x0][0x250] ;  /* 0x0000940000040ab9 */ /* 0x000fe20000000a00 */
[C---:B------:R-:W-:Y:S01]  /*19a0*/  IMAD R0, R20.reuse, R3, R0 ;  /* 0x0000000314007224 */ /* 0x040fe200078e0200 */
[----:B------:R-:W-:Y:S01]  /*19b0*/  @UP0 UIMAD.WIDE.U32 UR24, UR10, UR4, URZ ;  /* 0x000000040a1802a5 */ /* 0x000fe2000f8e003f */
[----:B------:R-:W-:Y:S01]  /*19c0*/  IMAD.WIDE.U32 R42, R20, R2, R4 ;  /* 0x00000002142a7225 */ /* 0x000fe200078e0004 */
[----:B------:R-:W-:Y:S02]  /*19d0*/  MOV R5, UR11 ;  /* 0x0000000b00057c02 */ /* 0x000fe40008000f00 */
[----:B------:R-:W-:Y:S01]  /*19e0*/  @UP0 UIMAD UR10, UR10, UR5, UR25 ;  /* 0x000000050a0a02a4 */ /* 0x000fe2000f8e0219 */
[----:B------:R-:W-:Y:S01]  /*19f0*/  IMAD.IADD R12, R43, 0x1, R0 ;  /* 0x000000012b0c7824 */ /* 0x000fe200078e0200 */
[----:B------:R-:W-:Y:S10]  /*1a00*/  @P1 BRA `(.L_x_2387) ;  /* 0x0000000000341947 */ /* 0x000ff40003800000 */
        /* <DEDUP_REMOVED lines=13> */
.L_x_2387:
[----:B------:R-:W-:Y:S01]  /*1ae0*/  SHF.R.S32.HI R7, RZ, 0x1f, R6 ;  /* 0x0000001fff077819 */ /* 0x000fe20000011406 */
[----:B------:R-:W-:Y:S01]  /*1af0*/  UIADD3 UR14, -UR20, UR22, URZ ;  /* 0x00000016140e7290 */ /* 0x000fe2000fffe13f */
[----:B------:R-:W1:Y:S01]  /*1b00*/  S2R R41, SR_CTAID.X ;  /* 0x0000000000297919 */ /* 0x000e620000002500 */
[----:B------:R-:W-:Y:S01]  /*1b10*/  UISETP.NE.AND UP0, UPT, UR15, -0x1, UPT ;  /* 0xffffffff0f00788c */ /* 0x000fe2000bf05270 */
[CC--:B------:R-:W-:Y:S01]  /*1b20*/  LEA.HI R3, R7.reuse, R6.reuse, RZ, 0x3 ;  /* 0x0000000607037211 */ /* 0x0c0fe200078f18ff */
[----:B------:R-:W-:Y:S01]  /*1b30*/  UIADD3 UR23, UR16, -0x1, URZ ;  /* 0xffffffff10177890 */ /* 0x000fe2000fffe03f */
[----:B------:R-:W-:Y:S01]  /*1b40*/  LEA.HI R84, R7, R6, RZ, 0x5 ;  /* 0x0000000607547211 */ /* 0x000fe200078f28ff */
[----:B------:R-:W-:Y:S01]  /*1b50*/  IMAD.U32 R166, RZ, RZ, UR21 ;  /* 0x00000015ffa67e24 */ /* 0x000fe2000f8e00ff */
[----:B------:R-:W-:Y:S02]  /*1b60*/  SHF.R.S32.HI R22, RZ, 0x3, R3 ;  /* 0x00000003ff167819 */ /* 0x000fe40000011403 */
[----:B------:R-:W-:-:S02]  /*1b70*/  LOP3.LUT R3, R3, 0xfffffff8, RZ, 0xc0, !PT ;  /* 0xfffffff803037812 */ /* 0x000fc400078ec0ff */
[C---:B------:R-:W-:Y:S01]  /*1b80*/  ISETP.GE.AND P1, PT, R22.reuse, UR14, PT ;  /* 0x0000000e16007c0c */ /* 0x040fe2000bf26270 */
[C---:B------:R-:W-:Y:S01]  /*1b90*/  VIADD R18, R22.reuse, 0x10 ;  /* 0x0000001016127836 */ /* 0x040fe20000000000 */
[----:B------:R-:W-:Y:S01]  /*1ba0*/  @UP0 ULDC.64 UR4, c[0x0][0x240] ;  /* 0x0000900000040ab9 */ /* 0x000fe20000000a00 */
[C---:B------:R-:W-:Y:S01]  /*1bb0*/  VIADD R16, R22.reuse, 0x30 ;  /* 0x0000003016107836 */ /* 0x040fe20000000000 */
[----:B------:R-:W-:Y:S01]  /*1bc0*/  @UP0 UIMAD.WIDE.U32 UR26, UR15, UR4, URZ ;  /* 0x000000040f1a02a5 */ /* 0x000fe2000f8e003f */
[----:B------:R-:W-:Y:S01]  /*1bd0*/  VIADD R17, R22, 0x20 ;  /* 0x0000002016117836 */ /* 0x000fe20000000000 */
[----:B------:R-:W-:Y:S01]  /*1be0*/  ISETP.GE.AND P2, PT, R18, UR14, PT ;  /* 0x0000000e12007c0c */ /* 0x000fe2000bf46270 */
[----:B------:R-:W-:Y:S01]  /*1bf0*/  @!UP0 USHF.R.S32.HI UR7, URZ, 0x1f, UR9 ;  /* 0x0000001f3f078899 */ /* 0x000fe20008011409 */
[----:B------:R-:W-:Y:S01]  /*1c00*/  ISETP.GE.AND P4, PT, R16, UR14, PT ;  /* 0x0000000e10007c0c */ /* 0x000fe2000bf86270 */
[----:B------:R-:W-:Y:S01]  /*1c10*/  @UP0 UIMAD UR6, UR15, UR5, UR27 ;  /* 0x000000050f0602a4 */ /* 0x000fe2000f8e021b */
[----:B------:R-:W-:Y:S01]  /*1c20*/  ISETP.GE.AND P6, PT, R17, UR14, PT ;  /* 0x0000000e11007c0c */ /* 0x000fe2000bfc6270 */
[----:B------:R-:W-:Y:S01]  /*1c30*/  IMAD.IADD R0, R6, 0x1, -R3 ;  /* 0x0000000106007824 */ /* 0x000fe200078e0a03 */
[----:B------:R-:W-:Y:S01]  /*1c40*/  @!UP0 ULDC.64 UR4, c[0x0][0x228] ;  /* 0x00008a0000048ab9 */ /* 0x000fe20000000a00 */
[----:B------:R-:W2:Y:S01]  /*1c50*/  @!P1 LDC.64 R10, c[0x0][0x240] ;  /* 0x00009000ff0a9b82 */ /* 0x000ea20000000a00 */
[----:B------:R-:W-:Y:S01]  /*1c60*/  @!UP0 UIMAD UR7, UR7, UR4, URZ ;  /* 0x00000004070782a4 */ /* 0x000fe2000f8e023f */
[----:B------:R-:W-:Y:S01]  /*1c70*/  IMAD.SHL.U32 R27, R0, 0x8, RZ ;  /* 0x00000008001b7824 */ /* 0x000fe200078e00ff */
[----:B------:R-:W-:Y:S01]  /*1c80*/  @!UP0 UIMAD.WIDE.U32 UR28, UR9, UR4, URZ ;  /* 0x00000004091c82a5 */ /* 0x000fe2000f8e003f */
[----:B------:R-:W-:Y:S01]  /*1c90*/  IMAD.SHL.U32 R4, R22, 0x40, RZ ;  /* 0x0000004016047824 */ /* 0x000fe200078e00ff */
[----:B------:R-:W-:Y:S01]  /*1ca0*/  @!UP0 UIMAD UR5, UR9, UR5, UR7 ;  /* 0x00000005090582a4 */ /* 0x000fe2000f8e0207 */
[----:B------:R-:W3:Y:S01]  /*1cb0*/  @!P2 S2R R28, SR_CgaCtaId ;  /* 0x00000000001ca919 */ /* 0x000ee20000008800 */
[----:B------:R-:W-:Y:S01]  /*1cc0*/  @!P2 MOV R9, 0x400 ;  /* 0x000004000009a802 */ /* 0x000fe20000000f00 */
[----:B------:R-:W-:Y:S01]  /*1cd0*/  USHF.R.S32.HI UR7, URZ, 0x1f, UR8 ;  /* 0x0000001f3f077899 */ /* 0x000fe20008011408 */
[--C-:B------:R-:W-:Y:S01]  /*1ce0*/  SHF.R.S32.HI R25, RZ, 0x1f, R27.reuse ;  /* 0x0000001fff197819 */ /* 0x100fe2000001141b */
[----:B------:R-:W4:Y:S01]  /*1cf0*/  @!P4 S2R R24, SR_CgaCtaId ;  /* 0x000000000018c919 */ /* 0x000f220000008800 */
[----:B------:R-:W-:Y:S01]  /*1d00*/  @!UP0 UIADD3 UR6, UR29, UR5, URZ ;  /* 0x000000051d068290 */ /* 0x000fe2000fffe03f */
[----:B------:R-:W-:Y:S01]  /*1d10*/  LOP3.LUT R4, R4, 0x1c0, RZ, 0xc0, !PT ;  /* 0x000001c004047812 */ /* 0x000fe200078ec0ff */
[----:B------:R-:W-:Y:S01]  /*1d20*/  @!UP0 UMOV UR26, UR28 ;  /* 0x0000001c001a8c82 */ /* 0x000fe20008000000 */
[----:B------:R-:W5:Y:S01]  /*1d30*/  @!P6 S2R R26, SR_CgaCtaId ;  /* 0x00000000001ae919 */ /* 0x000f620000008800 */
[----:B------:R-:W-:Y:S01]  /*1d40*/  IADD3 R8, P3, R27, UR26, RZ ;  /* 0x0000001a1b087c10 */ /* 0x000fe2000ff7e0ff */
[----:B------:R-:W-:Y:S01]  /*1d50*/  ULDC.64 UR4, c[0x0][0x258] ;  /* 0x0000960000047ab9 */ /* 0x000fe20000000a00 */
[----:B------:R-:W-:Y:S01]  /*1d60*/  SHF.R.S32.HI R23, RZ, 0x1f, R22 ;  /* 0x0000001fff177819 */ /* 0x000fe20000011416 */
[----:B------:R-:W-:Y:S01]  /*1d70*/  IMAD.U32 R32, RZ, RZ, UR4 ;  /* 0x00000004ff207e24 */ /* 0x000fe2000f8e00ff */
[----:B------:R-:W-:Y:S01]  /*1d80*/  LOP3.LUT R2, R4, 0x38, R27, 0xf8, !PT ;  /* 0x0000003804027812 */ /* 0x000fe200078ef81b */
[----:B------:R-:W-:Y:S01]  /*1d90*/  UIMAD UR7, UR7, UR4, URZ ;  /* 0x00000004070772a4 */ /* 0x000fe2000f8e023f */
[----:B------:R-:W-:Y:S01]  /*1da0*/  SHF.R.U32.HI R3, RZ, 0x3, R4 ;  /* 0x00000003ff037819 */ /* 0x000fe20000011604 */
[----:B-1----:R-:W-:Y:S01]  /*1db0*/  IMAD.WIDE R40, R41, 0x40, R22 ;  /* 0x0000004029287825 */ /* 0x002fe200078e0216 */
[----:B------:R-:W-:Y:S01]  /*1dc0*/  @!P6 MOV R13, 0x400 ;  /* 0x00000400000de802 */ /* 0x000fe20000000f00 */
[----:B------:R-:W-:Y:S01]  /*1dd0*/  UIMAD UR5, UR8, UR5, UR7 ;  /* 0x00000005080572a4 */ /* 0x000fe2000f8e0207 */
[----:B------:R-:W-:Y:S01]  /*1de0*/  LOP3.LUT R3, R2, R3, RZ, 0x3c, !PT ;  /* 0x0000000302037212 */ /* 0x000fe200078e3cff */
[----:B--2---:R-:W-:Y:S01]  /*1df0*/  @!P1 IMAD R35, R41, R10, RZ ;  /* 0x0000000a29239224 */ /* 0x004fe200078e02ff */
[----:B------:R-:W-:Y:S01]  /*1e00*/  LEA.HI R2, R7, R6, RZ, 0x6 ;  /* 0x0000000607027211 */ /* 0x000fe200078f30ff */
[----:B------:R-:W1:Y:S01]  /*1e10*/  S2UR UR4, SR_CgaCtaId ;  /* 0x00000000000479c3 */ /* 0x000e620000008800 */
[----:B------:R-:W-:Y:S01]  /*1e20*/  IADD3 R42, P5, R27, R42, RZ ;  /* 0x0000002a1b2a7210 */ /* 0x000fe20007fbe0ff */
[----:B------:R-:W-:Y:S01]  /*1e30*/  @!P1 IMAD R35, R40, R11, R35 ;  /* 0x0000000b28239224 */ /* 0x000fe200078e0223 */
[----:B------:R-:W-:Y:S01]  /*1e40*/  SHF.R.S32.HI R85, RZ, 0x5, R84 ;  /* 0x00000005ff557819 */ /* 0x000fe20000011454 */
[----:B------:R-:W-:-:S02]  /*1e50*/  IMAD.SHL.U32 R2, R2, 0x8, RZ ;  /* 0x0000000802027824 */ /* 0x000fc400078e00ff */
[----:B------:R-:W-:Y:S02]  /*1e60*/  IMAD R11, R23, UR12, RZ ;  /* 0x0000000c170b7c24 */ /* 0x000fe4000f8e02ff */
[----:B------:R-:W-:Y:S01]  /*1e70*/  IMAD.X R43, R25, 0x1, R12, P5 ;  /* 0x00000001192b7824 */ /* 0x000fe200028e060c */
[----:B------:R-:W-:Y:S01]  /*1e80*/  LOP3.LUT R3, R3, 0xfffffe00, R2, 0xf8, !PT ;  /* 0xfffffe0003037812 */ /* 0x000fe200078ef802 */
[----:B------:R-:W-:Y:S01]  /*1e90*/  IMAD R2, R22, UR13, R11 ;  /* 0x0000000d16027c24 */ /* 0x000fe2000f8e020b */
[----:B---3--:R-:W-:Y:S01]  /*1ea0*/  @!P2 LEA R28, R28, R9, 0x18 ;  /* 0x000000091c1ca211 */ /* 0x008fe200078ec0ff */
[----:B------:R-:W2:Y:S01]  /*1eb0*/  @!P2 LDC.64 R14, c[0x0][0x210] ;  /* 0x00008400ff0eab82 */ /* 0x000ea20000000a00 */
[----:B------:R-:W-:Y:S01]  /*1ec0*/  @!P4 MOV R9, 0x400 ;  /* 0x000004000009c802 */ /* 0x000fe20000000f00 */
[----:B------:R-:W-:Y:S01]  /*1ed0*/  IMAD.WIDE.U32 R42, R22, UR12, R42 ;  /* 0x0000000c162a7c25 */ /* 0x000fe2000f8e002a */
[----:B------:R-:W-:Y:S02]  /*1ee0*/  @!P6 IADD3 R30, P5, R40, 0x20, RZ ;  /* 0x00000020281ee810 */ /* 0x000fe40007fbe0ff */
[----:B----4-:R-:W-:Y:S01]  /*1ef0*/  @!P4 LEA R24, R24, R9, 0x18 ;  /* 0x000000091818c211 */ /* 0x010fe200078ec0ff */
[----:B------:R-:W-:Y:S01]  /*1f00*/  IMAD.MOV.U32 R165, RZ, RZ, R42 ;  /* 0x000000ffffa57224 */ /* 0x000fe200078e002a */
[----:B------:R-:W-:Y:S01]  /*1f10*/  IADD3.X R9, R25, UR6, RZ, P3, !PT ;  /* 0x0000000619097c10 */ /* 0x000fe20009ffe4ff */
[----:B------:R-:W-:Y:S01]  /*1f20*/  @!P6 IMAD.X R31, RZ, RZ, R41, P5 ;  /* 0x000000ffff1fe224 */ /* 0x000fe200028e0629 */
[----:B------:R-:W-:Y:S01]  /*1f30*/  IADD3 R170, P3, R22, R5, RZ ;  /* 0x0000000516aa7210 */ /* 0x000fe20007f7e0ff */
[----:B------:R-:W-:Y:S01]  /*1f40*/  UMOV UR6, 0x400 ;  /* 0x0000040000067882 */ /* 0x000fe20000000000 */
[----:B------:R-:W3:Y:S01]  /*1f50*/  @!P2 LDC.64 R4, c[0x0][0x240] ;  /* 0x00009000ff04ab82 */ /* 0x000ee20000000a00 */
[----:B------:R-:W-:Y:S01]  /*1f60*/  IMAD.WIDE.U32 R32, R32, UR8, R8 ;  /* 0x0000000820207c25 */ /* 0x000fe2000f8e0008 */
[----:B-----5:R-:W-:Y:S01]  /*1f70*/  @!P6 LEA R26, R26, R13, 0x18 ;  /* 0x0000000d1a1ae211 */ /* 0x020fe200078ec0ff */
[----:B-1----:R-:W-:-:S02]  /*1f80*/  ULEA UR4, UR4, UR6, 0x18 ;  /* 0x0000000604047291 */ /* 0x002fc4000f8ec03f */
[----:B------:R-:W-:Y:S01]  /*1f90*/  IMAD.X R21, R23, 0x1, R21, P3 ;  /* 0x0000000117157824 */ /* 0x000fe200018e0615 */
[C---:B------:R-:W-:Y:S01]  /*1fa0*/  @!P2 IADD3 R34, P3, R40.reuse, 0x10, RZ ;  /* 0x000000102822a810 */ /* 0x040fe20007f7e0ff */
[----:B------:R-:W-:Y:S01]  /*1fb0*/  VIADD R37, R33, UR5 ;  /* 0x0000000521257c36 */ /* 0x000fe20008000000 */
[----:B------:R-:W1:Y:S01]  /*1fc0*/  @!P1 LDC.64 R8, c[0x0][0x210] ;  /* 0x00008400ff089b82 */ /* 0x000e620000000a00 */
[----:B------:R-:W-:Y:S01]  /*1fd0*/  @!P1 IMAD.MOV.U32 R36, RZ, RZ, R32 ;  /* 0x000000ffff249224 */ /* 0x000fe200078e0020 */
[----:B------:R-:W-:Y:S01]  /*1fe0*/  USHF.L.U32 UR5, UR23, 0x6, URZ ;  /* 0x0000000617057899 */ /* 0x000fe2000800063f */
[--C-:B------:R-:W-:Y:S01]  /*1ff0*/  @!P2 IMAD.X R11, RZ, RZ, R41.reuse, P3 ;  /* 0x000000ffff0ba224 */ /* 0x100fe200018e0629 */
[C---:B------:R-:W-:Y:S01]  /*2000*/  @!P4 IADD3 R29, P3, R40.reuse, 0x30, RZ ;  /* 0x00000030281dc810 */ /* 0x040fe20007f7e0ff */
[----:B------:R-:W-:Y:S01]  /*2010*/  IMAD.IADD R2, R43, 0x1, R2 ;  /* 0x000000012b027824 */ /* 0x000fe200078e0202 */
[----:B------:R-:W-:Y:S01]  /*2020*/  UIADD3 UR25, -UR5, UR21, URZ ;  /* 0x0000001505197290 */ /* 0x000fe2000fffe13f */
[----:B------:R-:W-:Y:S01]  /*2030*/  LEA R239, R3, UR4, 0x1 ;  /* 0x0000000403ef7c11 */ /* 0x000fe2000f8e08ff */
[----:B------:R-:W4:Y:S01]  /*2040*/  @!P6 LDC.64 R12, c[0x0][0x240] ;  /* 0x00009000ff0ceb82 */ /* 0x000f220000000a00 */
[----:B------:R-:W-:Y:S01]  /*2050*/  @!P4 IMAD.X R23, RZ, RZ, R41, P3 ;  /* 0x000000ffff17c224 */ /* 0x000fe200018e0629 */
[----:B------:R-:W-:Y:S01]  /*2060*/  ULDC.64 UR6, c[0x0][0x268] ;  /* 0x00009a0000067ab9 */ /* 0x000fe20000000a00 */
[----:B------:R-:W-:Y:S01]  /*2070*/  @!P1 IMAD.WIDE.U32 R40, R40, R10, R36 ;  /* 0x0000000a28289225 */ /* 0x000fe200078e0024 */
[----:B------:R-:W-:-:S03]  /*2080*/  ULDC.64 UR8, c[0x0][0x250] ;  /* 0x0000940000087ab9 */ /* 0x000fc60000000a00 */
[----:B------:R-:W-:Y:S02]  /*2090*/  @!P1 IMAD.IADD R10, R41, 0x1, R35 ;  /* 0x00000001290a9824 */ /* 0x000fe400078e0223 */
[----:B---3--:R-:W-:Y:S02]  /*20a0*/  @!P2 IMAD R33, R11, R4, RZ ;  /* 0x000000040b21a224 */ /* 0x008fe400078e02ff */
[----:B------:R-:W-:Y:S02]  /*20b0*/  @!P2 IMAD.MOV.U32 R41, RZ, RZ, R37 ;  /* 0x000000ffff29a224 */ /* 0x000fe400078e0025 */
[----:B------:R-:W-:Y:S02]  /*20c0*/  @!P2 IMAD R33, R34, R5, R33 ;  /* 0x000000052221a224 */ /* 0x000fe400078e0221 */
[----:B------:R-:W-:Y:S01]  /*20d0*/  @!P6 IMAD.MOV.U32 R36, RZ, RZ, R32 ;  /* 0x000000ffff24e224 */ /* 0x000fe200078e0020 */
[----:B-1----:R-:W-:Y:S01]  /*20e0*/  @!P1 LEA R38, P3, R40, R8, 0x1 ;  /* 0x0000000828269211 */ /* 0x002fe200078608ff */
[----:B------:R-:W-:-:S02]  /*20f0*/  @!P2 IMAD R35, R3, 0x2, R28 ;  /* 0x000000020323a824 */ /* 0x000fc400078e021c */
[----:B------:R-:W-:Y:S01]  /*2100*/  IMAD R21, R21, UR8, RZ ;  /* 0x0000000815157c24 */ /* 0x000fe2000f8e02ff */
[----:B------:R-:W-:Y:S01]  /*2110*/  @!P1 LEA.HI.X R39, R40, R9, R10, 0x1, P3 ;  /* 0x0000000928279211 */ /* 0x000fe200018f0c0a */
[----:B------:R-:W-:Y:S01]  /*2120*/  @!P2 IMAD.MOV.U32 R40, RZ, RZ, R32 ;  /* 0x000000ffff28a224 */ /* 0x000fe200078e0020 */
[----:B------:R-:W-:Y:S01]  /*2130*/  ISETP.GE.AND P3, PT, R22, UR25, PT ;  /* 0x0000001916007c0c */ /* 0x000fe2000bf66270 */
[----:B------:R-:W1:Y:S01]  /*2140*/  @!P6 LDC.64 R10, c[0x0][0x210] ;  /* 0x00008400ff0aeb82 */ /* 0x000e620000000a00 */
[----:B----4-:R-:W-:Y:S01]  /*2150*/  @!P6 IMAD R31, R31, R12, RZ ;  /* 0x0000000c1f1fe224 */ /* 0x010fe200078e02ff */
[----:B------:R-:W-:Y:S01]  /*2160*/  @!PT LDS RZ, [RZ] ;  /* 0x00000000fffff984 */ /* 0x000fe20000000800 */
[----:B------:R-:W-:Y:S01]  /*2170*/  @!PT LDS RZ, [RZ] ;  /* 0x00000000fffff984 */ /* 0x000fe20000000800 */
[----:B------:R-:W-:Y:S01]  /*2180*/  @!PT LDS RZ, [RZ] ;  /* 0x00000000fffff984 */ /* 0x000fe20000000800 */
[----:B------:R-:W-:Y:S01]  /*2190*/  @!P1 LDGSTS.E.BYPASS.LTC128B.128 [R239], desc[UR18][R38.64] ;  /* 0x0000000026ef9fae */ /* 0x000fe2000b901d52 */
[----:B------:R-:W-:-:S03]  /*21a0*/  @!P2 IMAD.WIDE.U32 R40, R34, R4, R40 ;  /* 0x000000042228a225 */ /* 0x000fc600078e0028 */
[----:B------:R-:W-:Y:S01]  /*21b0*/  @!P1 LDGSTS.E.BYPASS.LTC128B.128 [R239+0x2000], desc[UR18][R38.64+0x80] ;  /* 0x0200008026ef9fae */ /* 0x000fe2000b901d52 */
[----:B------:R-:W-:Y:S01]  /*21c0*/  @!P2 IMAD.IADD R34, R41, 0x1, R33 ;  /* 0x000000012922a824 */ /* 0x000fe200078e0221 */
[----:B------:R-:W3:Y:S01]  /*21d0*/  @!P4 LDC.64 R8, c[0x0][0x240] ;  /* 0x00009000ff08cb82 */ /* 0x000ee20000000a00 */
[----:B------:R-:W-:Y:S01]  /*21e0*/  @!P4 IMAD.MOV.U32 R33, RZ, RZ, R37 ;  /* 0x000000ffff21c224 */ /* 0x000fe200078e0025 */
[----:B------:R-:W-:Y:S01]  /*21f0*/  @!P1 LDGSTS.E.BYPASS.LTC128B.128 [R239+0x4000], desc[UR18][R38.64+0x100] ;  /* 0x0400010026ef9fae */ /* 0x000fe2000b901d52 */
[C---:B------:R-:W-:Y:S02]  /*2200*/  @!P6 IMAD R31, R30.reuse, R13, R31 ;  /* 0x0000000d1e1fe224 */ /* 0x040fe400078e021f */
[----:B------:R-:W-:Y:S01]  /*2210*/  @!P6 IMAD.WIDE.U32 R36, R30, R12, R36 ;  /* 0x0000000c1e24e225 */ /* 0x000fe200078e0024 */
[----:B------:R-:W-:Y:S01]  /*2220*/  @!P1 LDGSTS.E.BYPASS.LTC128B.128 [R239+0x6000], desc[UR18][R38.64+0x180] ;  /* 0x0600018026ef9fae */ /* 0x000fe2000b901d52 */
[C---:B--2---:R-:W-:Y:S01]  /*2230*/  @!P2 LEA R14, P1, R40.reuse, R14, 0x1 ;  /* 0x0000000e280ea211 */ /* 0x044fe200078208ff */
[----:B------:R-:W2:Y:S01]  /*2240*/  @!P4 LDC.64 R4, c[0x0][0x210] ;  /* 0x00008400ff04cb82 */ /* 0x000ea20000000a00 */
[----:B------:R-:W4:Y:S02]  /*2250*/  @!P3 S2R R30, SR_CgaCtaId ;  /* 0x00000000001eb919 */ /* 0x000f240000008800 */
[----:B------:R-:W-:Y:S01]  /*2260*/  @!P2 LEA.HI.X R15, R40, R15, R34, 0x1, P1 ;  /* 0x0000000f280fa211 */ /* 0x000fe200008f0c22 */
[----:B------:R-:W-:-:S04]  /*2270*/  @!P6 IMAD.IADD R34, R37, 0x1, R31 ;  /* 0x000000012522e824 */ /* 0x000fc800078e021f */
[----:B------:R-:W5:Y:S01]  /*2280*/  @!P3 LDC.64 R12, c[0x0][0x218] ;  /* 0x00008600ff0cbb82 */ /* 0x000f620000000a00 */
[C---:B-1----:R-:W-:Y:S01]  /*2290*/  @!P6 LEA R10, P1, R36.reuse, R10, 0x1 ;  /* 0x0000000a240ae211 */ /* 0x042fe200078208ff */
[----:B------:R-:W-:Y:S03]  /*22a0*/  @!P2 LDGSTS.E.BYPASS.LTC128B.128 [R35+0x800], desc[UR18][R14.64] ;  /* 0x008000000e23afae */ /* 0x000fe6000b901d52 */
[----:B------:R-:W-:Y:S01]  /*22b0*/  @!P6 LEA.HI.X R11, R36, R11, R34, 0x1, P1 ;  /* 0x0000000b240be211 */ /* 0x000fe200008f0c22 */
[----:B------:R-:W-:Y:S01]  /*22c0*/  @!P2 LDGSTS.E.BYPASS.LTC128B.128 [R35+0x2800], desc[UR18][R14.64+0x80] ;  /* 0x028000800e23afae */ /* 0x000fe2000b901d52 */
[----:B------:R-:W-:Y:S01]  /*22d0*/  ISETP.GE.AND P1, PT, R18, UR25, PT ;  /* 0x0000001912007c0c */ /* 0x000fe2000bf26270 */
[----:B---3--:R-:W-:Y:S02]  /*22e0*/  @!P4 IMAD R28, R23, R8, RZ ;  /* 0x00000008171cc224 */ /* 0x008fe400078e02ff */
[----:B------:R-:W-:Y:S01]  /*22f0*/  @!P6 IMAD R23, R3, 0x2, R26 ;  /* 0x000000020317e824 */ /* 0x000fe200078e021a */
[----:B------:R-:W-:Y:S01]  /*2300*/  @!P2 LDGSTS.E.BYPASS.LTC128B.128 [R35+0x4800], desc[UR18][R14.64+0x100] ;  /* 0x048001000e23afae */ /* 0x000fe2000b901d52 */
[----:B------:R-:W-:-:S02]  /*2310*/  @!P4 IMAD R9, R29, R9, R28 ;  /* 0x000000091d09c224 */ /* 0x000fc400078e021c */
[----:B------:R-:W-:Y:S01]  /*2320*/  @!P4 IMAD.WIDE.U32 R32, R29, R8, R32 ;  /* 0x000000081d20c225 */ /* 0x000fe200078e0020 */
[----:B------:R1:W-:Y:S01]  /*2330*/  @!P2 LDGSTS.E.BYPASS.LTC128B.128 [R35+0x6800], desc[UR18][R14.64+0x180] ;  /* 0x068001800e23afae */ /* 0x0003e2000b901d52 */
[----:B------:R-:W-:Y:S02]  /*2340*/  IADD3 R8, P2, R27, UR24, RZ ;  /* 0x000000181b087c10 */ /* 0x000fe4000ff5e0ff */
[----:B------:R-:W-:Y:S01]  /*2350*/  @!P4 IMAD.IADD R9, R33, 0x1, R9 ;  /* 0x000000012109c824 */ /* 0x000fe200078e0209 */
[----:B------:R-:W-:Y:S01]  /*2360*/  @!P6 LDGSTS.E.BYPASS.LTC128B.128 [R23+0x1000], desc[UR18][R10.64] ;  /* 0x010000000a17efae */ /* 0x000fe2000b901d52 */
[----:B--2---:R-:W-:-:S03]  /*2370*/  @!P4 LEA R26, P5, R32, R4, 0x1 ;  /* 0x00000004201ac211 */ /* 0x004fc600078a08ff */
[----:B------:R-:W-:Y:S01]  /*2380*/  @!P6 LDGSTS.E.BYPASS.LTC128B.128 [R23+0x3000], desc[UR18][R10.64+0x80] ;  /* 0x030000800a17efae */ /* 0x000fe2000b901d52 */
[----:B------:R-:W-:Y:S02]  /*2390*/  @!P4 LEA.HI.X R27, R32, R5, R9, 0x1, P5 ;  /* 0x00000005201bc211 */ /* 0x000fe400028f0c09 */
[----:B------:R-:W-:Y:S01]  /*23a0*/  IADD3.X R9, R25, UR10, RZ, P2, !PT ;  /* 0x0000000a19097c10 */ /* 0x000fe200097fe4ff */
[----:B------:R-:W-:Y:S01]  /*23b0*/  @!P6 LDGSTS.E.BYPASS.LTC128B.128 [R23+0x5000], desc[UR18][R10.64+0x100] ;  /* 0x050001000a17efae */ /* 0x000fe2000b901d52 */
[----:B------:R-:W2:Y:S01]  /*23c0*/  @!P1 LDC.64 R4, c[0x0][0x218] ;  /* 0x00008600ff049b82 */ /* 0x000ea20000000a00 */
[----:B------:R-:W-:Y:S01]  /*23d0*/  ISETP.GE.AND P5, PT, R16, UR25, PT ;  /* 0x0000001910007c0c */ /* 0x000fe2000bfa6270 */
[----:B------:R-:W-:Y:S01]  /*23e0*/  @!P4 IMAD R25, R3, 0x2, R24 ;  /* 0x000000020319c824 */ /* 0x000fe200078e0218 */
[----:B------:R3:W-:Y:S01]  /*23f0*/  @!P6 LDGSTS.E.BYPASS.LTC128B.128 [R23+0x7000], desc[UR18][R10.64+0x180] ;  /* 0x070001800a17efae */ /* 0x0007e2000b901d52 */
[----:B------:R-:W-:Y:S01]  /*2400*/  ISETP.GE.AND P6, PT, R17, UR25, PT ;  /* 0x0000001911007c0c */ /* 0x000fe2000bfc6270 */
[----:B------:R-:W-:Y:S01]  /*2410*/  IMAD.U32 R24, RZ, RZ, UR12 ;  /* 0x0000000cff187e24 */ /* 0x000fe2000f8e00ff */
[----:B------:R-:W-:Y:S01]  /*2420*/  UIMAD.WIDE.U32 UR10, UR12, 0x20, URZ ;  /* 0x000000200c0a78a5 */ /* 0x000fe2000f8e003f */
[----:B------:R-:W-:Y:S04]  /*2430*/  @!P4 LDGSTS.E.BYPASS.LTC128B.128 [R25+0x1800], desc[UR18][R26.64] ;  /* 0x018000001a19cfae */ /* 0x000fe8000b901d52 */
[----:B------:R-:W-:Y:S01]  /*2440*/  @!P4 LDGSTS.E.BYPASS.LTC128B.128 [R25+0x3800], desc[UR18][R26.64+0x80] ;  /* 0x038000801a19cfae */ /* 0x000fe2000b901d52 */
[----:B-1----:R-:W-:-:S03]  /*2450*/  @!P3 MOV R15, 0x400 ;  /* 0x00000400000fb802 */ /* 0x002fc60000000f00 */
[----:B------:R-:W-:Y:S01]  /*2460*/  @!P4 LDGSTS.E.BYPASS.LTC128B.128 [R25+0x5800], desc[UR18][R26.64+0x100] ;  /* 0x058001001a19cfae */ /* 0x000fe2000b901d52 */
[C---:B-----5:R-:W-:Y:S01]  /*2470*/  @!P3 LEA R14, P2, R165.reuse, R12, 0x1 ;  /* 0x0000000ca50eb211 */ /* 0x060fe200078408ff */
[----:B------:R-:W-:Y:S01]  /*2480*/  VOTEU.ALL UP0, P5 ;  /* 0x00000000003f7886 */ /* 0x000fe20002800000 */
[----:B----4-:R-:W-:Y:S01]  /*2490*/  @!P3 LEA R30, R30, R15, 0x18 ;  /* 0x0000000f1e1eb211 */ /* 0x010fe200078ec0ff */
[----:B------:R-:W1:Y:S01]  /*24a0*/  @!P6 S2R R12, SR_CgaCtaId ;  /* 0x00000000000ce919 */ /* 0x000e620000008800 */
[----:B------:R-:W-:Y:S02]  /*24b0*/  @!P3 LEA.HI.X R15, R165, R13, R2, 0x1, P2 ;  /* 0x0000000da50fb211 */ /* 0x000fe400010f0c02 */
[----:B------:R-:W-:Y:S01]  /*24c0*/  @!P1 LEA R24, P2, R24, R165, 0x4 ;  /* 0x000000a518189211 */ /* 0x000fe200078420ff */
[----:B------:R-:W4:Y:S01]  /*24d0*/  @!P1 S2R R13, SR_CgaCtaId ;  /* 0x00000000000d9919 */ /* 0x000f220000008800 */
[----:B------:R-:W-:Y:S01]  /*24e0*/  @!P3 IMAD R29, R3, 0x2, R30 ;  /* 0x00000002031db824 */ /* 0x000fe200078e021e */
[----:B------:R5:W-:Y:S01]  /*24f0*/  @!P4 LDGSTS.E.BYPASS.LTC128B.128 [R25+0x7800], desc[UR18][R26.64+0x180] ;  /* 0x078001801a19cfae */ /* 0x000be2000b901d52 */
[----:B------:R-:W-:Y:S01]  /*2500*/  ISETP.GE.AND P4, PT, R18, UR25, PT ;  /* 0x0000001912007c0c */ /* 0x000fe2000bf86270 */
[----:B------:R-:W-:Y:S01]  /*2510*/  IMAD.U32 R18, RZ, RZ, UR12 ;  /* 0x0000000cff127e24 */ /* 0x000fe2000f8e00ff */
[----:B---3--:R-:W-:Y:S01]  /*2520*/  LEA.HI R10, R7, R6, RZ, 0x4 ;  /* 0x00000006070a7211 */ /* 0x008fe200078f20ff */
[----:B------:R-:W-:Y:S01]  /*2530*/  IMAD.U32 R23, RZ, RZ, UR13 ;  /* 0x0000000dff177e24 */ /* 0x000fe2000f8e00ff */
[----:B------:R-:W3:Y:S01]  /*2540*/  @!P5 S2R R11, SR_CgaCtaId ;  /* 0x00000000000bd919 */ /* 0x000ee20000008800 */
[----:B------:R-:W-:Y:S01]  /*2550*/  IMAD.MOV.U32 R7, RZ, RZ, 0x10 ;  /* 0x00000010ff077424 */ /* 0x000fe200078e00ff */
[----:B------:R-:W-:Y:S02]  /*2560*/  @!P3 LDGSTS.E.BYPASS.LTC128B.128 [R29+0x8000], desc[UR18][R14.64] ;  /* 0x080000000e1dbfae */ /* 0x000fe4000b901d52 */
[----:B------:R-:W-:-:S02]  /*2570*/  @!P1 LEA.HI.X R23, R18, R2, R23, 0x4, P2 ;  /* 0x0000000212179211 */ /* 0x000fc400010f2417 */
[----:B--2---:R-:W-:Y:S01]  /*2580*/  @!P1 LEA R18, P2, R24, R4, 0x1 ;  /* 0x0000000418129211 */ /* 0x004fe200078408ff */
[----:B------:R-:W-:Y:S04]  /*2590*/  @!P3 LDGSTS.E.BYPASS.LTC128B.128 [R29+0xa000], desc[UR18][R14.64+0x80] ;  /* 0x0a0000800e1dbfae */ /* 0x000fe8000b901d52 */
[----:B------:R-:W-:Y:S04]  /*25a0*/  @!P3 LDGSTS.E.BYPASS.LTC128B.128 [R29+0xc000], desc[UR18][R14.64+0x100] ;  /* 0x0c0001000e1dbfae */ /* 0x000fe8000b901d52 */
[----:B------:R2:W-:Y:S01]  /*25b0*/  @!P3 LDGSTS.E.BYPASS.LTC128B.128 [R29+0xe000], desc[UR18][R14.64+0x180] ;  /* 0x0e0001800e1dbfae */ /* 0x0005e2000b901d52 */
[----:B------:R-:W-:-:S02]  /*25c0*/  ISETP.GE.AND P3, PT, R17, UR25, PT ;  /* 0x0000001911007c0c */ /* 0x000fc4000bf66270 */
[----:B------:R-:W-:Y:S01]  /*25d0*/  SHF.R.S32.HI R17, RZ, 0x4, R10 ;  /* 0x00000004ff117819 */ /* 0x000fe2000001140a */
[----:B-----5:R-:W-:Y:S01]  /*25e0*/  IMAD R25, R19, UR6, RZ ;  /* 0x0000000613197c24 */ /* 0x020fe2000f8e02ff */
[----:B------:R-:W-:Y:S01]  /*25f0*/  @!P1 LEA.HI.X R19, R24, R5, R23, 0x1, P2 ;  /* 0x0000000518139211 */ /* 0x000fe200010f0c17 */
[----:B------:R-:W-:Y:S01]  /*2600*/  IMAD.U32 R26, RZ, RZ, UR12 ;  /* 0x0000000cff1a7e24 */ /* 0x000fe2000f8e00ff */
[----:B------:R-:W-:Y:S01]  /*2610*/  ISETP.GE.AND P2, PT, R16, UR25, PT ;  /* 0x0000001910007c0c */ /* 0x000fe2000bf46270 */
[----:B------:R-:W-:Y:S01]  /*2620*/  IMAD R4, R20, UR7, R25 ;  /* 0x0000000714047c24 */ /* 0x000fe2000f8e0219 */
[----:B------:R-:W-:Y:S01]  /*2630*/  LEA.HI R5, R10, R17, RZ, 0x1 ;  /* 0x000000110a057211 */ /* 0x000fe200078f08ff */
[----:B------:R-:W-:Y:S01]  /*2640*/  IMAD.WIDE.U32 R24, R20, UR6, R8 ;  /* 0x0000000614187c25 */ /* 0x000fe2000f8e0008 */
[----:B------:R-:W-:Y:S01]  /*2650*/  @!P1 MOV R16, 0x400 ;  /* 0x0000040000109802 */ /* 0x000fe20000000f00 */
[----:B------:R-:W5:Y:S01]  /*2660*/  @!P6 LDC.64 R8, c[0x0][0x218] ;  /* 0x00008600ff08eb82 */ /* 0x000f620000000a00 */
[----:B------:R-:W-:Y:S01]  /*2670*/  USHF.L.U32 UR6, UR13, 0x5, URZ ;  /* 0x000000050d067899 */ /* 0x000fe2000800063f */
[----:B------:R-:W-:Y:S01]  /*2680*/  IMAD.IADD R25, R25, 0x1, R4 ;  /* 0x0000000119197824 */ /* 0x000fe200078e0204 */
[----:B----4-:R-:W-:Y:S01]  /*2690*/  @!P1 LEA R4, R13, R16, 0x18 ;  /* 0x000000100d049211 */ /* 0x010fe200078ec0ff */
[----:B------:R-:W-:Y:S01]  /*26a0*/  USHF.L.U32 UR7, UR9, 0x5, URZ ;  /* 0x0000000509077899 */ /* 0x000fe2000800063f */
[----:B------:R-:W-:-:S02]  /*26b0*/  @!P5 MOV R20, 0x400 ;  /* 0x000004000014d802 */ /* 0x000fc40000000f00 */
[----:B------:R-:W-:Y:S01]  /*26c0*/  IMAD.U32 R13, RZ, RZ, UR6 ;  /* 0x00000006ff0d7e24 */ /* 0x000fe2000f8e00ff */
[----:B------:R-:W-:Y:S01]  /*26d0*/  @!UP0 UIMAD UR6, UR13, 0x30, URZ ;  /* 0x000000300d0688a4 */ /* 0x000fe2000f8e023f */
[----:B------:R-:W-:Y:S01]  /*26e0*/  VOTEU.ALL UP0, P2 ;  /* 0x00000000003f7886 */ /* 0x000fe20001000000 */
[----:B--2---:R-:W-:Y:S01]  /*26f0*/  LOP3.LUT R14, R5, 0xfffffffe, RZ, 0xc0, !PT ;  /* 0xfffffffe050e7812 */ /* 0x004fe200078ec0ff */
[----:B------:R-:W-:Y:S01]  /*2700*/  @!P1 IMAD R15, R3, 0x2, R4 ;  /* 0x00000002030f9824 */ /* 0x000fe200078e0204 */
[----:B------:R-:W-:-:S03]  /*2710*/  @!P6 MOV R5, 0x400 ;  /* 0x000004000005e802 */ /* 0x000fc60000000f00 */
[----:B------:R-:W-:Y:S01]  /*2720*/  IMAD.IADD R14, R17, 0x1, -R14 ;  /* 0x00000001110e7824 */ /* 0x000fe200078e0a0e */
[----:B-1----:R-:W-:Y:S01]  /*2730*/  @!P6 LEA R16, R12, R5, 0x18 ;  /* 0x000000050c10e211 */ /* 0x002fe200078ec0ff */
[----:B------:R-:W-:Y:S01]  /*2740*/  @!P1 LDGSTS.E.BYPASS.LTC128B.128 [R15+0x8800], desc[UR18][R18.64] ;  /* 0x08800000120f9fae */ /* 0x000fe2000b901d52 */
[----:B------:R-:W1:Y:S01]  /*2750*/  @!P5 LDC.64 R4, c[0x0][0x218] ;  /* 0x00008600ff04db82 */ /* 0x000e620000000a00 */
[----:B---3--:R-:W-:Y:S02]  /*2760*/  @!P5 LEA R12, R11, R20, 0x18 ;  /* 0x000000140b0cd211 */ /* 0x008fe400078ec0ff */
[----:B------:R-:W-:Y:S04]  /*2770*/  @!P1 LDGSTS.E.BYPASS.LTC128B.128 [R15+0xa800], desc[UR18][R18.64+0x80] ;  /* 0x0a800080120f9fae */ /* 0x000fe8000b901d52 */
[----:B------:R-:W-:Y:S04]  /*2780*/  @!P1 LDGSTS.E.BYPASS.LTC128B.128 [R15+0xc800], desc[UR18][R18.64+0x100] ;  /* 0x0c800100120f9fae */ /* 0x000fe8000b901d52 */
[----:B------:R2:W-:Y:S01]  /*2790*/  @!P1 LDGSTS.E.BYPASS.LTC128B.128 [R15+0xe800], desc[UR18][R18.64+0x180] ;  /* 0x0e800180120f9fae */ /* 0x0005e2000b901d52 */
[----:B------:R-:W-:-:S04]  /*27a0*/  @!P6 IADD3 R11, P1, R165, UR10, RZ ;  /* 0x0000000aa50bec10 */ /* 0x000fc8000ff3e0ff */
[----:B------:R-:W-:Y:S01]  /*27b0*/  @!P6 IADD3.X R20, R2, UR11, R13, P1, !PT ;  /* 0x0000000b0214ec10 */ /* 0x000fe20008ffe40d */
[C---:B------:R-:W-:Y:S01]  /*27c0*/  IMAD R13, R170.reuse, UR9, R21 ;  /* 0x00000009aa0d7c24 */ /* 0x040fe2000f8e0215 */
[C---:B-----5:R-:W-:Y:S01]  /*27d0*/  @!P6 LEA R8, P1, R11.reuse, R8, 0x1 ;  /* 0x000000080b08e211 */ /* 0x060fe200078208ff */
[----:B------:R-:W-:Y:S01]  /*27e0*/  IMAD.WIDE.U32 R170, R170, UR8, R24 ;  /* 0x00000008aaaa7c25 */ /* 0x000fe2000f8e0018 */
[----:B------:R-:W-:Y:S02]  /*27f0*/  ULDC.64 UR10, c[0x0][0x220] ;  /* 0x00008800000a7ab9 */ /* 0x000fe40000000a00 */
[----:B------:R-:W-:Y:S01]  /*2800*/  @!P6 LEA.HI.X R9, R11, R9, R20, 0x1, P1 ;  /* 0x000000090b09e211 */ /* 0x000fe200008f0c14 */
[C---:B------:R-:W-:Y:S02]  /*2810*/  @!P6 IMAD R11, R3.reuse, 0x2, R16 ;  /* 0x00000002030be824 */ /* 0x040fe400078e0210 */
[----:B------:R-:W-:Y:S02]  /*2820*/  @!P5 IMAD R3, R3, 0x2, R12 ;  /* 0x000000020303d824 */ /* 0x000fe400078e020c */
[----:B------:R-:W-:Y:S01]  /*2830*/  IMAD.IADD R168, R171, 0x1, R13 ;  /* 0x00000001aba87824 */ /* 0x000fe200078e020d */
[----:B------:R-:W-:Y:S01]  /*2840*/  @!P6 LDGSTS.E.BYPASS.LTC128B.128 [R11+0x9000], desc[UR18][R8.64] ;  /* 0x09000000080befae */ /* 0x000fe2000b901d52 */
[----:B------:R-:W-:-:S03]  /*2850*/  IMAD.U32 R13, RZ, RZ, UR8 ;  /* 0x00000008ff0d7e24 */ /* 0x000fc6000f8e00ff */
[----:B------:R-:W-:Y:S04]  /*2860*/  @!P6 LDGSTS.E.BYPASS.LTC128B.128 [R11+0xb000], desc[UR18][R8.64+0x80] ;  /* 0x0b000080080befae */ /* 0x000fe8000b901d52 */
[----:B------:R-:W-:Y:S01]  /*2870*/  @!P6 LDGSTS.E.BYPASS.LTC128B.128 [R11+0xd000], desc[UR18][R8.64+0x100] ;  /* 0x0d000100080befae */ /* 0x000fe2000b901d52 */
[----:B--2---:R-:W-:Y:S01]  /*2880*/  @!P5 IMAD.MOV.U32 R18, RZ, RZ, R165 ;  /* 0x000000ffff12d224 */ /* 0x004fe200078e00a5 */
[----:B------:R-:W-:Y:S01]  /*2890*/  LOP3.LUT R15, R10, 0xfffffff0, RZ, 0xc0, !PT ;  /* 0xfffffff00a0f7812 */ /* 0x000fe200078ec0ff */
[----:B------:R-:W-:Y:S01]  /*28a0*/  @!P5 IMAD.MOV.U32 R19, RZ, RZ, R2 ;  /* 0x000000ffff13d224 */ /* 0x000fe200078e0002 */
[----:B------:R2:W-:Y:S01]  /*28b0*/  @!P6 LDGSTS.E.BYPASS.LTC128B.128 [R11+0xf000], desc[UR18][R8.64+0x180] ;  /* 0x0f000180080befae */ /* 0x0005e2000b901d52 */
[C---:B------:R-:W-:Y:S01]  /*28c0*/  ISETP.GE.AND P6, PT, R22.reuse, UR25, PT ;  /* 0x0000001916007c0c */ /* 0x040fe2000bfc6270 */
[----:B------:R-:W-:Y:S01]  /*28d0*/  IMAD.SHL.U32 R22, R22, 0x8, RZ ;  /* 0x0000000816167824 */ /* 0x000fe200078e00ff */
[----:B------:R-:W-:Y:S01]  /*28e0*/  UIMAD.WIDE.U32 UR24, UR8, 0x20, URZ ;  /* 0x00000020081878a5 */ /* 0x000fe2000f8e003f */
[----:B------:R-:W-:-:S04]  /*28f0*/  @!P5 IMAD.WIDE.U32 R26, R26, 0x30, R18 ;  /* 0x000000301a1ad825 */ /* 0x000fc800078e0012 */
[----:B------:R-:W-:Y:S01]  /*2900*/  @!P5 VIADD R10, R27, UR6 ;  /* 0x000000061b0adc36 */ /* 0x000fe20008000000 */
[----:B-1----:R-:W-:Y:S01]  /*2910*/  @!P5 LEA R16, P1, R26, R4, 0x1 ;  /* 0x000000041a10d211 */ /* 0x002fe200078208ff */
[----:B------:R-:W-:Y:S01]  /*2920*/  IMAD.IADD R15, R6, 0x1, -R15 ;  /* 0x00000001060f7824 */ /* 0x000fe200078e0a0f */
[----:B------:R-:W-:Y:S02]  /*2930*/  @!UP0 UIMAD UR6, UR9, 0x60, URZ ;  /* 0x00000060090688a4 */ /* 0x000fe4000f8e023f */
[----:B------:R-:W-:Y:S01]  /*2940*/  @!P5 LEA.HI.X R17, R26, R5, R10, 0x1, P1 ;  /* 0x000000051a11d211 */ /* 0x000fe200008f0c0a */
[----:B------:R-:W-:Y:S01]  /*2950*/  IMAD.SHL.U32 R5, R0, 0x40, RZ ;  /* 0x0000004000057824 */ /* 0x000fe200078e00ff */
[----:B------:R-:W-:Y:S01]  /*2960*/  SHF.R.S32.HI R4, RZ, 0x1f, R15 ;  /* 0x0000001fff047819 */ /* 0x000fe2000001140f */
[----:B------:R-:W-:Y:S01]  /*2970*/  UISETP.GT.AND UP0, UPT, UR16, 0x1, UPT ;  /* 0x000000011000788c */ /* 0x000fe2000bf04270 */
[----:B------:R-:W-:Y:S01]  /*2980*/  LEA R236, P1, R170, UR10, 0x1 ;  /* 0x0000000aaaec7c11 */ /* 0x000fe2000f8208ff */
[----:B------:R-:W-:Y:S01]  /*2990*/  @!P5 LDGSTS.E.BYPASS.LTC128B.128 [R3+0x9800], desc[UR18][R16.64] ;  /* 0x098000001003dfae */ /* 0x000fe2000b901d52 */
[----:B------:R-:W-:-:S02]  /*29a0*/  LEA.HI R4, R4, R15, RZ, 0x3 ;  /* 0x0000000f04047211 */ /* 0x000fc400078f18ff */
[----:B------:R-:W-:Y:S01]  /*29b0*/  LOP3.LUT R5, R5, 0x1c0, RZ, 0xc0, !PT ;  /* 0x000001c005057812 */ /* 0x000fe200078ec0ff */
[----:B------:R-:W-:Y:S01]  /*29c0*/  @!P5 LDGSTS.E.BYPASS.LTC128B.128 [R3+0xb800], desc[UR18][R16.64+0x80] ;  /* 0x0b8000801003dfae */ /* 0x000fe2000b901d52 */
[C---:B------:R-:W-:Y:S01]  /*29d0*/  LOP3.LUT R10, R4.reuse, 0xfffffff8, RZ, 0xc0, !PT ;  /* 0xfffffff8040a7812 */ /* 0x040fe200078ec0ff */
[----:B------:R-:W-:Y:S01]  /*29e0*/  IMAD.SHL.U32 R4, R4, 0x40, RZ ;  /* 0x0000004004047824 */ /* 0x000fe200078e00ff */
[----:B------:R-:W-:Y:S01]  /*29f0*/  LEA.HI.X R235, R170, UR11, R168, 0x1, P1 ;  /* 0x0000000baaeb7c11 */ /* 0x000fe200088f0ca8 */
[----:B------:R-:W-:Y:S01]  /*2a00*/  @!P5 LDGSTS.E.BYPASS.LTC128B.128 [R3+0xd800], desc[UR18][R16.64+0x100] ;  /* 0x0d8001001003dfae */ /* 0x000fe2000b901d52 */
[----:B--2---:R-:W-:Y:S01]  /*2a10*/  LOP3.LUT R9, R5, 0x8, R22, 0xf8, !PT ;  /* 0x0000000805097812 */ /* 0x004fe200078ef816 */
[----:B------:R-:W-:Y:S01]  /*2a20*/  IMAD.U32 R11, RZ, RZ, UR8 ;  /* 0x00000008ff0b7e24 */ /* 0x000fe2000f8e00ff */
[----:B------:R-:W-:Y:S01]  /*2a30*/  SHF.R.U32.HI R8, RZ, 0x3, R5 ;  /* 0x00000003ff087819 */ /* 0x000fe20000011605 */
[----:B------:R1:W-:Y:S01]  /*2a40*/  @!P5 LDGSTS.E.BYPASS.LTC128B.128 [R3+0xf800], desc[UR18][R16.64+0x180] ;  /* 0x0f8001801003dfae */ /* 0x0003e2000b901d52 */
[----:B------:R-:W-:Y:S01]  /*2a50*/  IMAD.IADD R5, R15, 0x1, -R10 ;  /* 0x000000010f057824 */ /* 0x000fe200078e0a0a */
[----:B------:R-:W-:Y:S01]  /*2a60*/  LOP3.LUT R4, R4, 0xfffffe00, RZ, 0xc0, !PT ;  /* 0xfffffe0004047812 */ /* 0x000fe200078ec0ff */
[----:B------:R-:W-:Y:S01]  /*2a70*/  IMAD.SHL.U32 R15, R14, 0x8, RZ ;  /* 0x000000080e0f7824 */ /* 0x000fe200078e00ff */
[----:B------:R-:W0:Y:S01]  /*2a80*/  LDGDEPBAR ;  /* 0x00000000000079af */ /* 0x000e220000000000 */
[----:B------:R-:W-:Y:S01]  /*2a90*/  IMAD.SHL.U32 R10, R5, 0x40, RZ ;  /* 0x00000040050a7824 */ /* 0x000fe200078e00ff */
[----:B------:R-:W-:Y:S01]  /*2aa0*/  LOP3.LUT R9, R9, R8, RZ, 0x3c, !PT ;  /* 0x0000000809097212 */ /* 0x000fe200078e3cff */
[----:B------:R-:W-:-:S02]  /*2ab0*/  IMAD.U32 R8, RZ, RZ, UR9 ;  /* 0x00000009ff087e24 */ /* 0x000fc4000f8e00ff */
[----:B------:R-:W-:Y:S01]  /*2ac0*/  @!P6 IMAD.MOV.U32 R237, RZ, RZ, R235 ;  /* 0x000000ffffede224 */ /* 0x000fe200078e00eb */
[----:B------:R-:W-:Y:S01]  /*2ad0*/  LOP3.LUT R10, R10, 0x1c0, RZ, 0xc0, !PT ;  /* 0x000001c00a0a7812 */ /* 0x000fe200078ec0ff */
[----:B------:R-:W-:Y:S02]  /*2ae0*/  IMAD R233, R14, 0x200, R9 ;  /* 0x000002000ee97824 */ /* 0x000fe400078e0209 */
[----:B------:R-:W-:Y:S01]  /*2af0*/  IMAD.U32 R9, RZ, RZ, UR8 ;  /* 0x00000008ff097e24 */ /* 0x000fe2000f8e00ff */
[----:B------:R-:W-:Y:S01]  /*2b00*/  LOP3.LUT R14, R10, 0x8, R15, 0xf8, !PT ;  /* 0x000000080a0e7812 */ /* 0x000fe200078ef80f */
[----:B------:R-:W-:Y:S01]  /*2b10*/  @!P2 IMAD.MOV.U32 R234, RZ, RZ, R236 ;  /* 0x000000ffffeaa224 */ /* 0x000fe200078e00ec */
[----:B------:R-:W-:-:S03]  /*2b20*/  LEA R233, R233, UR4, 0x1 ;  /* 0x00000004e9e97c11 */ /* 0x000fc6000f8e08ff */
[----:B------:R-:W-:-:S04]  /*2b30*/  @!P2 IMAD.WIDE.U32 R12, R13, 0x60, R234 ;  /* 0x000000600d0ca825 */ /* 0x000fc800078e00ea */
[----:B------:R-:W-:Y:S02]  /*2b40*/  IMAD R234, R85, 0x400, R4 ;  /* 0x0000040055ea7824 */ /* 0x000fe400078e0204 */
[----:B------:R-:W-:Y:S01]  /*2b50*/  @!P2 VIADD R13, R13, UR6 ;  /* 0x000000060d0dac36 */ /* 0x000fe20008000000 */
[----:B-1----:R-:W-:Y:S01]  /*2b60*/  SHF.R.U32.HI R3, RZ, 0x3, R10 ;  /* 0x00000003ff037819 */ /* 0x002fe2000001160a */
[----:B------:R-:W-:-:S04]  /*2b70*/  DEPBAR.LE SB0, 0x0 ;  /* 0x000080000000791a */ /* 0x000fc80000000000 */
[----:B------:R-:W-:Y:S01]  /*2b80*/  BAR.SYNC.DEFER_BLOCKING 0x0 ;  /* 0x0000000000007b1d */ /* 0x000fe20000010000 */
[----:B------:R-:W-:Y:S01]  /*2b90*/  @!P3 LEA R10, P1, R11, R236, 0x6 ;  /* 0x000000ec0b0ab211 */ /* 0x000fe200078230ff */
[----:B------:R-:W-:Y:S01]  /*2ba0*/  VIADD R231, R233, 0x8020 ;  /* 0x00008020e9e77836 */ /* 0x000fe20000000000 */
[----:B------:R-:W-:Y:S02]  /*2bb0*/  LOP3.LUT R3, R14, R3, RZ, 0x3c, !PT ;  /* 0x000000030e037212 */ /* 0x000fe400078e3cff */
[----:B------:R-:W-:Y:S01]  /*2bc0*/  @!P3 LEA.HI.X R11, R9, R235, R8, 0x6, P1 ;  /* 0x000000eb090bb211 */ /* 0x000fe200008f3408 */
[----:B------:R-:W-:Y:S01]  /*2bd0*/  IMAD.U32 R8, RZ, RZ, UR7 ;  /* 0x00000007ff087e24 */ /* 0x000fe2000f8e00ff */
[----:B------:R-:W-:Y:S01]  /*2be0*/  @!P4 IADD3 R14, P1, R236, UR24, RZ ;  /* 0x00000018ec0ecc10 */ /* 0x000fe2000ff3e0ff */
[----:B------:R-:W-:Y:S01]  /*2bf0*/  IMAD.IADD R234, R3, 0x1, R234 ;  /* 0x0000000103ea7824 */ /* 0x000fe200078e02ea */
[----:B------:R-:W-:Y:S02]  /*2c00*/  @!UP0 ULDC.64 UR6, c[0x0][0x218] ;  /* 0x0000860000068ab9 */ /* 0x000fe40000000a00 */
[----:B------:R-:W-:-:S02]  /*2c10*/  @!P4 IADD3.X R15, R235, UR25, R8, P1, !PT ;  /* 0x00000019eb0fcc10 */ /* 0x000fc40008ffe408 */
[----:B------:R-:W-:Y:S01]  /*2c20*/  LEA R234, R234, UR4, 0x1 ;  /* 0x00000004eaea7c11 */ /* 0x000fe2000f8e08ff */
[----:B------:R-:W-:Y:S04]  /*2c30*/  @P6 STS.128 [R239+0x10000], RZ ;  /* 0x010000ffef006388 */ /* 0x000fe80000000c00 */
[----:B------:R-:W-:Y:S04]  /*2c40*/  @P6 STS.128 [R239+0x12000], RZ ;  /* 0x012000ffef006388 */ /* 0x000fe80000000c00 */
[----:B------:R-:W-:Y:S04]  /*2c50*/  @P6 STS.128 [R239+0x14000], RZ ;  /* 0x014000ffef006388 */ /* 0x000fe80000000c00 */
[----:B------:R-:W-:Y:S04]  /*2c60*/  @P6 STS.128 [R239+0x16000], RZ ;  /* 0x016000ffef006388 */ /* 0x000fe80000000c00 */
[----:B------:R-:W-:Y:S01]  /*2c70*/  @!PT LDS RZ, [RZ] ;  /* 0x00000000fffff984 */ /* 0x000fe20000000800 */
[----:B------:R-:W-:Y:S01]  /*2c80*/  @!PT LDS RZ, [RZ] ;  /* 0x00000000fffff984 */ /* 0x000fe20000000800 */
[----:B------:R-:W-:Y:S01]  /*2c90*/  @!PT LDS RZ, [RZ] ;  /* 0x00000000fffff984 */ /* 0x000fe20000000800 */
[----:B------:R-:W-:Y:S04]  /*2ca0*/  @!P6 LDGSTS.E.BYPASS.LTC128B.128 [R239+0x10000], desc[UR18][R236.64] ;  /* 0x10000000ecefefae */ /* 0x000fe8000b901d52 */
[----:B------:R-:W-:Y:S04]  /*2cb0*/  @!P6 LDGSTS.E.BYPASS.LTC128B.128 [R239+0x12000], desc[UR18][R236.64+0x80] ;  /* 0x12000080ecefefae */ /* 0x000fe8000b901d52 */
[----:B------:R-:W-:Y:S04]  /*2cc0*/  @!P6 LDGSTS.E.BYPASS.LTC128B.128 [R239+0x14000], desc[UR18][R236.64+0x100] ;  /* 0x14000100ecefefae */ /* 0x000fe8000b901d52 */
[----:B------:R-:W-:Y:S04]  /*2cd0*/  @!P6 LDGSTS.E.BYPASS.LTC128B.128 [R239+0x16000], desc[UR18][R236.64+0x180] ;  /* 0x16000180ecefefae */ /* 0x000fe8000b901d52 */
        /* <DEDUP_REMOVED lines=21> */
[----:B------:R1:W-:Y:S04]  /*2e30*/  @!P3 LDGSTS.E.BYPASS.LTC128B.128 [R239+0x17000], desc[UR18][R10.64+0x180] ;  /* 0x170001800aefbfae */ /* 0x0003e8000b901d52 */
        /* <DEDUP_REMOVED lines=10> */
[----:B------:R2:W-:Y:S01]  /*2ee0*/  @!P2 LDGSTS.E.BYPASS.LTC128B.128 [R239+0x17800], desc[UR18][R12.64+0x180] ;  /* 0x178001800cefafae */ /* 0x0005e2000b901d52 */
[----:B------:R-:W-:Y:S01]  /*2ef0*/  R2P PR, R5, 0x6 ;  /* 0x0000000605007804 */ /* 0x000fe20000000000 */
[----:B------:R-:W-:-:S02]  /*2f00*/  IMAD.MOV.U32 R5, RZ, RZ, 0x20 ;  /* 0x00000020ff057424 */ /* 0x000fc400078e00ff */
[----:B------:R-:W-:Y:S02]  /*2f10*/  LDSM.16.M88.4 R32, [R234] ;  /* 0x00000000ea20783b */ /* 0x000fe40000000200 */
[----:B------:R-:W-:Y:S02]  /*2f20*/  SEL R7, R7, 0xfffffff0, !P1 ;  /* 0xfffffff007077807 */ /* 0x000fe40004800000 */
[----:B-1----:R-:W2:Y:S01]  /*2f30*/  LDSM.16.M88.4 R8, [R233+0x8000] ;  /* 0x00800000e908783b */ /* 0x002ea20000000200 */
[----:B------:R-:W-:Y:S02]  /*2f40*/  SEL R5, R5, 0xffffffe0, !P2 ;  /* 0xffffffe005057807 */ /* 0x000fe40005000000 */
[----:B------:R-:W-:Y:S01]  /*2f50*/  R2P PR, R0, 0x6 ;  /* 0x0000000600007804 */ /* 0x000fe20000000000 */
[----:B------:R-:W1:Y:S01]  /*2f60*/  LDSM.16.M88.4 R72, [R233+0x8800] ;  /* 0x00880000e948783b */ /* 0x000e620000000200 */
[----:B------:R-:W-:Y:S02]  /*2f70*/  VIADD R0, R233, 0x8000 ;  /* 0x00008000e9007836 */ /* 0x000fe40000000000 */
[--C-:B------:R-:W-:Y:S01]  /*2f80*/  IMAD R232, R7, 0x2, R234.reuse ;  /* 0x0000000207e87824 */ /* 0x100fe200078e02ea */
[----:B------:R-:W3:Y:S01]  /*2f90*/  LDSM.16.M88.4 R40, [R233+0x9000] ;  /* 0x00900000e928783b */ /* 0x000ee20000000200 */
[----:B------:R-:W-:-:S02]  /*2fa0*/  IMAD R230, R5, 0x2, R234 ;  /* 0x0000000205e67824 */ /* 0x000fc400078e02ea */
[----:B------:R-:W-:Y:S01]  /*2fb0*/  IMAD R229, R5, 0x2, R232 ;  /* 0x0000000205e57824 */ /* 0x000fe200078e02e8 */
[----:B------:R-:W4:Y:S04]  /*2fc0*/  LDSM.16.M88.4 R64, [R233+0x9800] ;  /* 0x00980000e940783b */ /* 0x000f280000000200 */
[----:B------:R-:W-:Y:S01]  /*2fd0*/  @P1 VIADD R231, R0, 0xffffffe0 ;  /* 0xffffffe000e71836 */ /* 0x000fe20000000000 */
[----:B------:R-:W-:Y:S01]  /*2fe0*/  LDSM.16.M88.4 R56, [R232] ;  /* 0x00000000e838783b */ /* 0x000fe20000000200 */
[----:B------:R-:W-:Y:S02]  /*2ff0*/  IMAD.MOV.U32 R0, RZ, RZ, 0x40 ;  /* 0x00000040ff007424 */ /* 0x000fe400078e00ff */
[C---:B------:R-:W-:Y:S01]  /*3000*/  VIADD R223, R231.reuse, 0x800 ;  /* 0x00000800e7df7836 */ /* 0x040fe20000000000 */
[----:B------:R-:W5:Y:S01]  /*3010*/  LDSM.16.M88.4 R16, [R231] ;  /* 0x00000000e710783b */ /* 0x000f620000000200 */
[C---:B------:R-:W-:Y:S01]  /*3020*/  VIADD R222, R231.reuse, 0x1000 ;  /* 0x00001000e7de7836 */ /* 0x040fe20000000000 */
[----:B------:R-:W-:Y:S01]  /*3030*/  SEL R0, R0, 0xffffffc0, !P2 ;  /* 0xffffffc000007807 */ /* 0x000fe20005000000 */
[C---:B------:R-:W-:Y:S01]  /*3040*/  VIADD R221, R231.reuse, 0x1800 ;  /* 0x00001800e7dd7836 */ /* 0x040fe20000000000 */
[----:B------:R-:W5:Y:S01]  /*3050*/  LDSM.16.M88.4 R60, [R231+0x800] ;  /* 0x00080000e73c783b */ /* 0x000f620000000200 */
[----:B------:R-:W-:-:S02]  /*3060*/  VIADD R219, R231, 0x2000 ;  /* 0x00002000e7db7836 */ /* 0x000fc40000000000 */
[----:B------:R-:W-:Y:S01]  /*3070*/  IMAD.IADD R227, R233, 0x1, R0 ;  /* 0x00000001e9e37824 */ /* 0x000fe200078e0200 */
[----:B------:R-:W5:Y:S01]  /*3080*/  LDSM.16.M88.4 R52, [R231+0x1000] ;  /* 0x00100000e734783b */ /* 0x000f620000000200 */
[----:B------:R-:W-:Y:S02]  /*3090*/  IMAD.IADD R220, R0, 0x1, R231 ;  /* 0x0000000100dc7824 */ /* 0x000fe400078e02e7 */
[C---:B------:R-:W-:Y:S01]  /*30a0*/  VIADD R218, R231.reuse, 0x2800 ;  /* 0x00002800e7da7836 */ /* 0x040fe20000000000 */
[----:B------:R-:W5:Y:S01]  /*30b0*/  LDSM.16.M88.4 R48, [R231+0x1800] ;  /* 0x00180000e730783b */ /* 0x000f620000000200 */
[C---:B------:R-:W-:Y:S02]  /*30c0*/  VIADD R217, R231.reuse, 0x3000 ;  /* 0x00003000e7d97836 */ /* 0x040fe40000000000 */
[C---:B------:R-:W-:Y:S01]  /*30d0*/  VIADD R216, R231.reuse, 0x3800 ;  /* 0x00003800e7d87836 */ /* 0x040fe20000000000 */
[----:B------:R-:W-:Y:S01]  /*30e0*/  LDSM.16.M88.4 R28, [R230] ;  /* 0x00000000e61c783b */ /* 0x000fe20000000200 */
[C---:B------:R-:W-:Y:S01]  /*30f0*/  VIADD R215, R231.reuse, 0x4000 ;  /* 0x00004000e7d77836 */ /* 0x040fe20000000000 */
[----:B--2---:R-:W-:Y:S02]  /*3100*/  HMMA.16816.F32 R12, R32, R8, RZ ;  /* 0x00000008200c723c */ /* 0x004fe400000018ff */
[----:B------:R-:W2:Y:S01]  /*3110*/  LDSM.16.M88.4 R24, [R227+0x8000] ;  /* 0x00800000e318783b */ /* 0x000ea20000000200 */
[----:B------:R-:W-:-:S02]  /*3120*/  VIADD R214, R231, 0x4800 ;  /* 0x00004800e7d67836 */ /* 0x000fc40000000000 */
[C---:B------:R-:W-:Y:S01]  /*3130*/  VIADD R213, R231.reuse, 0x5000 ;  /* 0x00005000e7d57836 */ /* 0x040fe20000000000 */
[----:B------:R-:W2:Y:S01]  /*3140*/  LDSM.16.M88.4 R20, [R227+0x8800] ;  /* 0x00880000e314783b */ /* 0x000ea20000000200 */
[C---:B------:R-:W-:Y:S01]  /*3150*/  HMMA.16816.F32 R8, R32.reuse, R10, RZ ;  /* 0x0000000a2008723c */ /* 0x040fe200000018ff */
[C---:B------:R-:W-:Y:S02]  /*3160*/  VIADD R212, R231.reuse, 0x5800 ;  /* 0x00005800e7d47836 */ /* 0x040fe40000000000 */
[----:B------:R-:W-:Y:S01]  /*3170*/  LDSM.16.M88.4 R80, [R227+0x9800] ;  /* 0x00980000e350783b */ /* 0x000fe20000000200 */
[C---:B------:R-:W-:Y:S02]  /*3180*/  VIADD R211, R231.reuse, 0x6000 ;  /* 0x00006000e7d37836 */ /* 0x040fe40000000000 */
[----:B-1----:R-:W-:Y:S01]  /*3190*/  HMMA.16816.F32 R76, R32, R72, RZ ;  /* 0x00000048204c723c */ /* 0x002fe200000018ff */
[----:B------:R-:W-:Y:S01]  /*31a0*/  LDSM.16.M88.4 R68, [R229] ;  /* 0x00000000e544783b */ /* 0x000fe20000000200 */
[----:B------:R-:W-:-:S02]  /*31b0*/  VIADD R210, R231, 0x6800 ;  /* 0x00006800e7d27836 */ /* 0x000fc40000000000 */
[C---:B------:R-:W-:Y:S01]  /*31c0*/  VIADD R209, R231.reuse, 0x7000 ;  /* 0x00007000e7d17836 */ /* 0x040fe20000000000 */
[----:B------:R-:W0:Y:S01]  /*31d0*/  LDGDEPBAR ;  /* 0x00000000000079af */ /* 0x000e220000000000 */
[----:B------:R-:W-:Y:S01]  /*31e0*/  HMMA.16816.F32 R72, R32, R74, RZ ;  /* 0x0000004a2048723c */ /* 0x000fe200000018ff */
[----:B------:R-:W-:-:S05]  /*31f0*/  VIADD R208, R231, 0x7800 ;  /* 0x00007800e7d07836 */ /* 0x000fca0000000000 */
[C---:B---3--:R-:W-:Y:S06]  /*3200*/  HMMA.16816.F32 R44, R32.reuse, R40, RZ ;  /* 0x00000028202c723c */ /* 0x048fec00000018ff */
[C---:B------:R-:W-:Y:S06]  /*3210*/  HMMA.16816.F32 R40, R32.reuse, R42, RZ ;  /* 0x0000002a2028723c */ /* 0x040fec00000018ff */
[C---:B----4-:R-:W-:Y:S06]  /*3220*/  HMMA.16816.F32 R36, R32.reuse, R64, RZ ;  /* 0x000000402024723c */ /* 0x050fec00000018ff */
[----:B------:R-:W-:Y:S01]  /*3230*/  HMMA.16816.F32 R32, R32, R66, RZ ;  /* 0x000000422020723c */ /* 0x000fe200000018ff */
[----:B------:R-:W-:Y:S05]  /*3240*/  LDSM.16.M88.4 R64, [R220] ;  /* 0x00000000dc40783b */ /* 0x000fea0000000200 */
[C---:B-----5:R-:W-:Y:S06]  /*3250*/  HMMA.16816.F32 R12, R56.reuse, R16, R12 ;  /* 0x00000010380c723c */ /* 0x060fec000000180c */
[C---:B------:R-:W-:Y:S01]  /*3260*/  HMMA.16816.F32 R8, R56.reuse, R18, R8 ;  /* 0x000000123808723c */ /* 0x040fe20000001808 */
        /* <DEDUP_REMOVED lines=8> */
[----:B------:R-:W-:Y:S01]  /*32f0*/  HMMA.16816.F32 R32, R56, R50, R32 ;  /* 0x000000323820723c */ /* 0x000fe20000001820 */
[----:B------:R-:W-:Y:S04]  /*3300*/  LDSM.16.M88.4 R56, [R220+0x1800] ;  /* 0x00180000dc38783b */ /* 0x000fe80000000200 */
[----:B------:R-:W-:Y:S01]  /*3310*/  LDSM.16.M88.4 R48, [R233+0xa000] ;  /* 0x00a00000e930783b */ /* 0x000fe20000000200 */
[C---:B--2---:R-:W-:Y:S06]  /*3320*/  HMMA.16816.F32 R12, R28.reuse, R24, R12 ;  /* 0x000000181c0c723c */ /* 0x044fec000000180c */
[C---:B------:R-:W-:Y:S01]  /*3330*/  HMMA.16816.F32 R8, R28.reuse, R26, R8 ;  /* 0x0000001a1c08723c */ /* 0x040fe20000001808 */
[----:B------:R-:W2:Y:S05]  /*3340*/  LDSM.16.M88.4 R24, [R220+0x1000] ;  /* 0x00100000dc18783b */ /* 0x000eaa0000000200 */
[C---:B------:R-:W-:Y:S06]  /*3350*/  HMMA.16816.F32 R76, R28.reuse, R20, R76 ;  /* 0x000000141c4c723c */ /* 0x040fec000000184c */
[C---:B------:R-:W-:Y:S01]  /*3360*/  HMMA.16816.F32 R72, R28.reuse, R22, R72 ;  /* 0x000000161c48723c */ /* 0x040fe20000001848 */
[----:B------:R-:W4:Y:S05]  /*3370*/  LDSM.16.M88.4 R20, [R233+0xa800] ;  /* 0x00a80000e914783b */ /* 0x000f2a0000000200 */
[C---:B-1----:R-:W-:Y:S06]  /*3380*/  HMMA.16816.F32 R44, R28.reuse, R16, R44 ;  /* 0x000000101c2c723c */ /* 0x042fec000000182c */
[C---:B------:R-:W-:Y:S01]  /*3390*/  HMMA.16816.F32 R40, R28.reuse, R18, R40 ;  /* 0x000000121c28723c */ /* 0x040fe20000001828 */
[----:B------:R-:W1:Y:S05]  /*33a0*/  LDSM.16.M88.4 R16, [R233+0xb000] ;  /* 0x00b00000e910783b */ /* 0x000e6a0000000200 */
[C---:B------:R-:W-:Y:S06]  /*33b0*/  HMMA.16816.F32 R36, R28.reuse, R80, R36 ;  /* 0x000000501c24723c */ /* 0x040fec0000001824 */
[----:B------:R-:W-:Y:S01]  /*33c0*/  HMMA.16816.F32 R32, R28, R82, R32 ;  /* 0x000000521c20723c */ /* 0x000fe20000001820 */
[----:B------:R-:W5:Y:S04]  /*33d0*/  LDSM.16.M88.4 R80, [R233+0xb800] ;  /* 0x00b80000e950783b */ /* 0x000f680000000200 */
[----:B------:R-:W-:Y:S01]  /*33e0*/  LDSM.16.M88.4 R28, [R231+0x2000] ;  /* 0x00200000e71c783b */ /* 0x000fe20000000200 */
[C---:B---3--:R-:W-:Y:S06]  /*33f0*/  HMMA.16816.F32 R76, R68.reuse, R60, R76 ;  /* 0x0000003c444c723c */ /* 0x048fec000000184c */
[C---:B------:R-:W-:Y:S01]  /*3400*/  HMMA.16816.F32 R72, R68.reuse, R62, R72 ;  /* 0x0000003e4448723c */ /* 0x040fe20000001848 */
[----:B------:R-:W-:Y:S05]  /*3410*/  LDSM.16.M88.4 R60, [R231+0x2800] ;  /* 0x00280000e73c783b */ /* 0x000fea0000000200 */
[C---:B--2---:R-:W-:Y:S06]  /*3420*/  HMMA.16816.F32 R44, R68.reuse, R24, R44 ;  /* 0x00000018442c723c */ /* 0x044fec000000182c */
[C---:B------:R-:W-:Y:S06]  /*3430*/  HMMA.16816.F32 R12, R68.reuse, R64, R12 ;  /* 0x00000040440c723c */ /* 0x040fec000000180c */
[C---:B------:R-:W-:Y:S01]  /*3440*/  HMMA.16816.F32 R8, R68.reuse, R66, R8 ;  /* 0x000000424408723c */ /* 0x040fe20000001808 */
[----:B------:R-:W2:Y:S05]  /*3450*/  LDSM.16.M88.4 R64, [R232+0x2000] ;  /* 0x00200000e840783b */ /* 0x000eaa0000000200 */
[C---:B------:R-:W-:Y:S01]  /*3460*/  HMMA.16816.F32 R40, R68.reuse, R26, R40 ;  /* 0x0000001a4428723c */ /* 0x040fe20000001828 */
[----:B------:R-:W3:Y:S05]  /*3470*/  LDSM.16.M88.4 R24, [R231+0x3000] ;  /* 0x00300000e718783b */ /* 0x000eea0000000200 */
[C---:B------:R-:W-:Y:S06]  /*3480*/  HMMA.16816.F32 R36, R68.reuse, R56, R36 ;  /* 0x000000384424723c */ /* 0x040fec0000001824 */
[----:B------:R-:W-:Y:S01]  /*3490*/  HMMA.16816.F32 R32, R68, R58, R32 ;  /* 0x0000003a4420723c */ /* 0x000fe20000001820 */
[----:B------:R-:W3:Y:S04]  /*34a0*/  LDSM.16.M88.4 R68, [R231+0x3800] ;  /* 0x00380000e744783b */ /* 0x000ee80000000200 */
[----:B------:R-:W-:Y:S01]  /*34b0*/  LDSM.16.M88.4 R56, [R230+0x2000] ;  /* 0x00200000e638783b */ /* 0x000fe20000000200 */
[C---:B----4-:R-:W-:Y:S06]  /*34c0*/  HMMA.16816.F32 R76, R52.reuse, R20, R76 ;  /* 0x00000014344c723c */ /* 0x050fec000000184c */
[C---:B------:R-:W-:Y:S01]  /*34d0*/  HMMA.16816.F32 R72, R52.reuse, R22, R72 ;  /* 0x000000163448723c */ /* 0x040fe20000001848 */
[----:B------:R-:W4:Y:S05]  /*34e0*/  LDSM.16.M88.4 R20, [R227+0xa800] ;  /* 0x00a80000e314783b */ /* 0x000f2a0000000200 */
[C---:B-1----:R-:W-:Y:S06]  /*34f0*/  HMMA.16816.F32 R44, R52.reuse, R16, R44 ;  /* 0x00000010342c723c */ /* 0x042fec000000182c */
[C---:B------:R-:W-:Y:S06]  /*3500*/  HMMA.16816.F32 R12, R52.reuse, R48, R12 ;  /* 0x00000030340c723c */ /* 0x040fec000000180c */
[C---:B------:R-:W-:Y:S01]  /*3510*/  HMMA.16816.F32 R8, R52.reuse, R50, R8 ;  /* 0x000000323408723c */ /* 0x040fe20000001808 */
[----:B------:R-:W-:Y:S05]  /*3520*/  LDSM.16.M88.4 R48, [R227+0xa000] ;  /* 0x00a00000e330783b */ /* 0x000fea0000000200 */
[C---:B------:R-:W-:Y:S01]  /*3530*/  HMMA.16816.F32 R40, R52.reuse, R18, R40 ;  /* 0x000000123428723c */ /* 0x040fe20000001828 */
[----:B------:R-:W1:Y:S05]  /*3540*/  LDSM.16.M88.4 R16, [R227+0xb000] ;  /* 0x00b00000e310783b */ /* 0x000e6a0000000200 */
[C---:B-----5:R-:W-:Y:S06]  /*3550*/  HMMA.16816.F32 R36, R52.reuse, R80, R36 ;  /* 0x000000503424723c */ /* 0x060fec0000001824 */
[----:B------:R-:W-:Y:S01]  /*3560*/  HMMA.16816.F32 R32, R52, R82, R32 ;  /* 0x000000523420723c */ /* 0x000fe20000001820 */
[----:B------:R-:W5:Y:S04]  /*3570*/  LDSM.16.M88.4 R80, [R227+0xb800] ;  /* 0x00b80000e350783b */ /* 0x000f680000000200 */
[----:B------:R-:W-:Y:S01]  /*3580*/  LDSM.16.M88.4 R52, [R229+0x2000] ;  /* 0x00200000e534783b */ /* 0x000fe20000000200 */
[C---:B--2---:R-:W-:Y:S06]  /*3590*/  HMMA.16816.F32 R76, R64.reuse, R60, R76 ;  /* 0x0000003c404c723c */ /* 0x044fec000000184c */
[C---:B------:R-:W-:Y:S01]  /*35a0*/  HMMA.16816.F32 R72, R64.reuse, R62, R72 ;  /* 0x0000003e4048723c */ /* 0x040fe20000001848 */
[----:B------:R-:W2:Y:S05]  /*35b0*/  LDSM.16.M88.4 R60, [R220+0x2800] ;  /* 0x00280000dc3c783b */ /* 0x000eaa0000000200 */
[C---:B---3--:R-:W-:Y:S06]  /*35c0*/  HMMA.16816.F32 R44, R64.reuse, R24, R44 ;  /* 0x00000018402c723c */ /* 0x048fec000000182c */
[C---:B------:R-:W-:Y:S06]  /*35d0*/  HMMA.16816.F32 R12, R64.reuse, R28, R12 ;  /* 0x0000001c400c723c */ /* 0x040fec000000180c */
[C---:B------:R-:W-:Y:S01]  /*35e0*/  HMMA.16816.F32 R8, R64.reuse, R30, R8 ;  /* 0x0000001e4008723c */ /* 0x040fe20000001808 */
[----:B------:R-:W-:Y:S05]  /*35f0*/  LDSM.16.M88.4 R28, [R220+0x2000] ;  /* 0x00200000dc1c783b */ /* 0x000fea0000000200 */
        /* <DEDUP_REMOVED lines=86> */
[----:B------:R-:W-:Y:S05]  /*3b60*/  LDSM.16.M88.4 R20, [R227+0xe800] ;  /* 0x00e80000e314783b */ /* 0x000fea0000000200 */
[C---:B-1----:R-:W-:Y:S06]  /*3b70*/  HMMA.16816.F32 R44, R56.reuse, R16, R44 ;  /* 0x00000010382c723c */ /* 0x042fec000000182c */
[C---:B------:R-:W-:Y:S06]  /*3b80*/  HMMA.16816.F32 R12, R56.reuse, R48, R12 ;  /* 0x00000030380c723c */ /* 0x040fec000000180c */
[C---:B------:R-:W-:Y:S01]  /*3b90*/  HMMA.16816.F32 R8, R56.reuse, R50, R8 ;  /* 0x000000323808723c */ /* 0x040fe20000001808 */
[----:B------:R-:W1:Y:S05]  /*3ba0*/  LDSM.16.M88.4 R48, [R230+0x6000] ;  /* 0x00600000e630783b */ /* 0x000e6a0000000200 */
[C---:B------:R-:W-:Y:S01]  /*3bb0*/  HMMA.16816.F32 R40, R56.reuse, R18, R40 ;  /* 0x000000123828723c */ /* 0x040fe20000001828 */
[----:B------:R-:W4:Y:S05]  /*3bc0*/  LDSM.16.M88.4 R16, [R227+0xf000] ;  /* 0x00f00000e310783b */ /* 0x000f2a0000000200 */
[C---:B-----5:R-:W-:Y:S06]  /*3bd0*/  HMMA.16816.F32 R36, R56.reuse, R80, R36 ;  /* 0x000000503824723c */ /* 0x060fec0000001824 */
[----:B------:R-:W-:Y:S01]  /*3be0*/  HMMA.16816.F32 R32, R56, R82, R32 ;  /* 0x000000523820723c */ /* 0x000fe20000001820 */
[----:B------:R-:W-:Y:S05]  /*3bf0*/  LDSM.16.M88.4 R56, [R220+0x6000] ;  /* 0x00600000dc38783b */ /* 0x000fea0000000200 */
[C---:B--2---:R-:W-:Y:S06]  /*3c00*/  HMMA.16816.F32 R76, R52.reuse, R60, R76 ;  /* 0x0000003c344c723c */ /* 0x044fec000000184c */
[C---:B------:R-:W-:Y:S06]  /*3c10*/  HMMA.16816.F32 R72, R52.reuse, R62, R72 ;  /* 0x0000003e3448723c */ /* 0x040fec0000001848 */
[C---:B---3--:R-:W-:Y:S06]  /*3c20*/  HMMA.16816.F32 R44, R52.reuse, R24, R44 ;  /* 0x00000018342c723c */ /* 0x048fec000000182c */
[C---:B------:R-:W-:Y:S06]  /*3c30*/  HMMA.16816.F32 R12, R52.reuse, R28, R12 ;  /* 0x0000001c340c723c */ /* 0x040fec000000180c */
[C---:B------:R-:W-:Y:S01]  /*3c40*/  HMMA.16816.F32 R28, R52.reuse, R30, R8 ;  /* 0x0000001e341c723c */ /* 0x040fe20000001808 */
[----:B------:R-:W-:Y:S05]  /*3c50*/  LDSM.16.M88.4 R8, [R229+0x6000] ;  /* 0x00600000e508783b */ /* 0x000fea0000000200 */
[C---:B------:R-:W-:Y:S01]  /*3c60*/  HMMA.16816.F32 R40, R52.reuse, R26, R40 ;  /* 0x0000001a3428723c */ /* 0x040fe20000001828 */
[----:B------:R-:W2:Y:S05]  /*3c70*/  LDSM.16.M88.4 R24, [R220+0x6800] ;  /* 0x00680000dc18783b */ /* 0x000eaa0000000200 */
[C---:B------:R-:W-:Y:S06]  /*3c80*/  HMMA.16816.F32 R36, R52.reuse, R68, R36 ;  /* 0x000000443424723c */ /* 0x040fec0000001824 */
[----:B------:R-:W-:Y:S06]  /*3c90*/  HMMA.16816.F32 R32, R52, R70, R32 ;  /* 0x000000463420723c */ /* 0x000fec0000001820 */
[----:B-1----:R-:W-:Y:S01]  /*3ca0*/  HMMA.16816.F32 R76, R48, R20, R76 ;  /* 0x00000014304c723c */ /* 0x002fe2000000184c */
[----:B------:R-:W-:-:S05]  /*3cb0*/  LOP3.LUT R53, R84, 0xffffffe0, RZ, 0xc0, !PT ;  /* 0xffffffe054357812 */ /* 0x000fca00078ec0ff */
[C---:B------:R-:W-:Y:S01]  /*3cc0*/  IMAD.IADD R53, R6.reuse, 0x1, -R53 ;  /* 0x0000000106357824 */ /* 0x040fe200078e0a35 */
[C---:B------:R-:W-:Y:S01]  /*3cd0*/  HMMA.16816.F32 R72, R48.reuse, R22, R72 ;  /* 0x000000163048723c */ /* 0x040fe20000001848 */
[----:B------:R-:W1:Y:S01]  /*3ce0*/  LDSM.16.M88.4 R20, [R227+0xf800] ;  /* 0x00f80000e314783b */ /* 0x000e620000000200 */
[----:B------:R-:W-:Y:S02]  /*3cf0*/  IMAD.SHL.U32 R6, R6, 0x2, RZ ;  /* 0x0000000206067824 */ /* 0x000fe400078e00ff */
[----:B------:R-:W-:Y:S02]  /*3d00*/  SHF.R.S32.HI R0, RZ, 0x1f, R53 ;  /* 0x0000001fff007819 */ /* 0x000fe40000011435 */
[----:B----4-:R-:W-:Y:S01]  /*3d10*/  HMMA.16816.F32 R44, R48, R16, R44 ;  /* 0x00000010302c723c */ /* 0x010fe2000000182c */
[----:B------:R-:W-:Y:S02]  /*3d20*/  LOP3.LUT R6, R6, 0x6, RZ, 0xc0, !PT ;  /* 0x0000000606067812 */ /* 0x000fe400078ec0ff */
[----:B------:R-:W-:-:S02]  /*3d30*/  LEA.HI R53, R0, R53, RZ, 0x2 ;  /* 0x0000003500357211 */ /* 0x000fc400078f10ff */
[----:B------:R-:W-:Y:S01]  /*3d40*/  LEA R0, R85, UR20, 0x4 ;  /* 0x0000001455007c11 */ /* 0x000fe2000f8e20ff */
[----:B------:R-:W-:Y:S01]  /*3d50*/  HMMA.16816.F32 R28, R48, R66, R28 ;  /* 0x00000042301c723c */ /* 0x000fe2000000181c */
[----:B------:R-:W-:Y:S01]  /*3d60*/  SHF.R.S32.HI R53, RZ, 0x2, R53 ;  /* 0x00000002ff357819 */ /* 0x000fe20000011435 */
[----:B------:R-:W-:-:S03]  /*3d70*/  IMAD.U32 R17, RZ, RZ, UR22 ;  /* 0x00000016ff117e24 */ /* 0x000fc6000f8e00ff */
[----:B------:R-:W-:Y:S01]  /*3d80*/  IADD3 R0, R0, 0x1, R53 ;  /* 0x0000000100007810 */ /* 0x000fe20007ffe035 */
[C---:B------:R-:W-:Y:S01]  /*3d90*/  HMMA.16816.F32 R12, R48.reuse, R64, R12 ;  /* 0x00000040300c723c */ /* 0x040fe2000000180c */
[----:B------:R-:W3:Y:S02]  /*3da0*/  LDSM.16.M88.4 R52, [R220+0x7000] ;  /* 0x00700000dc34783b */ /* 0x000ee40000000200 */
[----:B------:R-:W-:Y:S01]  /*3db0*/  IADD3 R16, R0, UR21, -R17 ;  /* 0x0000001500107c10 */ /* 0x000fe2000fffe811 */
[----:B------:R-:W-:Y:S02]  /*3dc0*/  VIADD R0, R6, UR5 ;  /* 0x0000000506007c36 */ /* 0x000fe40008000000 */
[----:B------:R-:W-:Y:S02]  /*3dd0*/  HMMA.16816.F32 R40, R48, R18, R40 ;  /* 0x000000123028723c */ /* 0x000fe40000001828 */
[----:B------:R-:W-:Y:S02]  /*3de0*/  VIADD R17, R16, UR17 ;  /* 0x0000001110117c36 */ /* 0x000fe40008000000 */
[----:B------:R-:W-:-:S02]  /*3df0*/  VIADD R16, R0, 0x1 ;  /* 0x0000000100107836 */ /* 0x000fc40000000000 */
[C---:B--2---:R-:W-:Y:S01]  /*3e00*/  HMMA.16816.F32 R76, R8.reuse, R24, R76 ;  /* 0x00000018084c723c */ /* 0x044fe2000000184c */
[C---:B------:R-:W-:Y:S01]  /*3e10*/  VIMNMX R167, R17.reuse, UR21, PT ;  /* 0x0000001511a77c48 */ /* 0x040fe2000bfe0100 */
[----:B------:R-:W-:Y:S01]  /*3e20*/  VIADD R6, R0, 0x8 ;  /* 0x0000000800067836 */ /* 0x000fe20000000000 */
[----:B------:R-:W-:Y:S02]  /*3e30*/  VIADDMNMX R166, R17, 0x8, R166, PT ;  /* 0x0000000811a67846 */ /* 0x000fe400038001a6 */
[CC--:B------:R-:W-:Y:S01]  /*3e40*/  ISETP.GE.AND P3, PT, R16.reuse, R167.reuse, PT ;  /* 0x000000a71000720c */ /* 0x0c0fe20003f66270 */
[----:B------:R-:W-:Y:S01]  /*3e50*/  HMMA.16816.F32 R28, R8, R58, R28 ;  /* 0x0000003a081c723c */ /* 0x000fe2000000181c */
[----:B------:R-:W-:Y:S01]  /*3e60*/  ISETP.GE.AND P6, PT, R16, R166, PT ;  /* 0x000000a61000720c */ /* 0x000fe20003fc6270 */
[----:B------:R-:W-:Y:S01]  /*3e70*/  VIADD R24, R0, 0x9 ;  /* 0x0000000900187836 */ /* 0x000fe20000000000 */
[----:B------:R-:W2:Y:S01]  /*3e80*/  LDSM.16.M88.4 R16, [R220+0x7800] ;  /* 0x00780000dc10783b */ /* 0x000ea20000000200 */
[----:B------:R-:W-:Y:S01]  /*3e90*/  ISETP.GE.AND P1, PT, R6, R167, PT ;  /* 0x000000a70600720c */ /* 0x000fe20003f26270 */
[----:B------:R-:W-:-:S04]  /*3ea0*/  DEPBAR.LE SB0, 0x0 ;  /* 0x000080000000791a */ /* 0x000fc80000000000 */
[----:B-1----:R-:W-:Y:S01]  /*3eb0*/  HMMA.16816.F32 R36, R48, R20, R36 ;  /* 0x000000143024723c */ /* 0x002fe20000001824 */
[-C--:B------:R-:W-:Y:S01]  /*3ec0*/  ISETP.GE.AND P2, PT, R6, R166.reuse, PT ;  /* 0x000000a60600720c */ /* 0x080fe20003f46270 */
[----:B------:R-:W-:Y:S01]  /*3ed0*/  VIADD R6, R0, 0x11 ;  /* 0x0000001100067836 */ /* 0x000fe20000000000 */
[C---:B------:R-:W-:Y:S02]  /*3ee0*/  ISETP.GE.AND P4, PT, R24.reuse, R167, PT ;  /* 0x000000a71800720c */ /* 0x040fe40003f86270 */
[----:B------:R-:W-:Y:S01]  /*3ef0*/  ISETP.GE.AND P5, PT, R24, R166, PT ;  /* 0x000000a61800720c */ /* 0x000fe20003fa6270 */
[----:B------:R-:W-:Y:S01]  /*3f00*/  HMMA.16816.F32 R12, R8, R56, R12 ;  /* 0x00000038080c723c */ /* 0x000fe2000000180c */
[----:B------:R-:W-:-:S05]  /*3f10*/  VIADD R24, R0, 0x10 ;  /* 0x0000001000187836 */ /* 0x000fca0000000000 */
[C---:B------:R-:W-:Y:S03]  /*3f20*/  HMMA.16816.F32 R72, R8.reuse, R26, R72 ;  /* 0x0000001a0848723c */ /* 0x040fe60000001848 */
[----:B------:R-:W-:Y:S02]  /*3f30*/  FSEL R30, R30, -INF , !P2 ;  /* 0xff8000001e1e7808 */ /* 0x000fe40005000000 */
[----:B------:R-:W-:Y:S01]  /*3f40*/  FSEL R29, R29, -INF , !P4 ;  /* 0xff8000001d1d7808 */ /* 0x000fe20006000000 */
[----:B---3--:R-:W-:Y:S01]  /*3f50*/  HMMA.16816.F32 R44, R8, R52, R44 ;  /* 0x00000034082c723c */ /* 0x008fe2000000182c */
[----:B------:R-:W-:Y:S01]  /*3f60*/  ISETP.GE.AND P2, PT, R6, R167, PT ;  /* 0x000000a70600720c */ /* 0x000fe20003f46270 */
[----:B------:R-:W-:Y:S01]  /*3f70*/  VIADD R26, R0, 0x21 ;  /* 0x00000021001a7836 */ /* 0x000fe20000000000 */
[----:B------:R-:W-:Y:S01]  /*3f80*/  BAR.SYNC.DEFER_BLOCKING 0x0 ;  /* 0x0000000000007b1d */ /* 0x000fe20000010000 */
[----:B------:R-:W-:Y:S01]  /*3f90*/  ISETP.GE.AND P4, PT, R6, R166, PT ;  /* 0x000000a60600720c */ /* 0x000fe20003f86270 */
[----:B------:R-:W-:Y:S01]  /*3fa0*/  VIADD R6, R0, 0x18 ;  /* 0x0000001800067836 */ /* 0x000fe20000000000 */
[----:B------:R-:W-:Y:S01]  /*3fb0*/  HMMA.16816.F32 R32, R48, R22, R32 ;  /* 0x000000163020723c */ /* 0x000fe20000001820 */
[----:B------:R-:W-:-:S02]  /*3fc0*/  FSEL R27, R28, -INF , !P1 ;  /* 0xff8000001c1b7808 */ /* 0x000fc40004800000 */
[----:B------:R-:W-:-:S03]  /*3fd0*/  ISETP.GE.AND P1, PT, R24, R166, PT ;  /* 0x000000a61800720c */ /* 0x000fc60003f26270 */
[----:B------:R-:W-:Y:S01]  /*3fe0*/  FSEL R57, R13, -INF , !P3 ;  /* 0xff8000000d397808 */ /* 0x000fe20005800000 */
[C---:B------:R-:W-:Y:S01]  /*3ff0*/  HMMA.16816.F32 R40, R8.reuse, R54, R40 ;  /* 0x000000360828723c */ /* 0x040fe20000001828 */
[-C--:B------:R-:W-:Y:S01]  /*4000*/  ISETP.GE.AND P3, PT, R24, R167.reuse, PT ;  /* 0x000000a71800720c */ /* 0x080fe20003f66270 */
[----:B------:R-:W-:Y:S01]  /*4010*/  VIADD R13, R0, 0x19 ;  /* 0x00000019000d7836 */ /* 0x000fe20000000000 */
[----:B------:R-:W-:Y:S02]  /*4020*/  FSEL R24, R31, -INF , !P5 ;  /* 0xff8000001f187808 */ /* 0x000fe40006800000 */
[----:B------:R-:W-:Y:S01]  /*4030*/  FSEL R21, R76, -INF , !P3 ;  /* 0xff8000004c157808 */ /* 0x000fe20005800000 */
[----:B--2---:R-:W-:Y:S01]  /*4040*/  HMMA.16816.F32 R36, R8, R16, R36 ;  /* 0x000000100824723c */ /* 0x004fe20000001824 */
[C---:B------:R-:W-:Y:S02]  /*4050*/  ISETP.GE.AND P5, PT, R6.reuse, R167, PT ;  /* 0x000000a70600720c */ /* 0x040fe40003fa6270 */
[----:B------:R-:W-:Y:S01]  /*4060*/  ISETP.GE.AND P3, PT, R6, R166, PT ;  /* 0x000000a60600720c */ /* 0x000fe20003f66270 */
[----:B------:R-:W-:Y:S01]  /*4070*/  VIADD R6, R0, 0x20 ;  /* 0x0000002000067836 */ /* 0x000fe20000000000 */
[----:B------:R-:W-:-:S02]  /*4080*/  FSEL R20, R78, -INF , !P1 ;  /* 0xff8000004e147808 */ /* 0x000fc40004800000 */
[----:B------:R-:W-:Y:S01]  /*4090*/  ISETP.GE.AND P1, PT, R13, R167, PT ;  /* 0x000000a70d00720c */ /* 0x000fe20003f26270 */
[C---:B------:R-:W-:Y:S01]  /*40a0*/  VIADD R17, R0.reuse, 0x30 ;  /* 0x0000003000117836 */ /* 0x040fe20000000000 */
[----:B------:R-:W-:Y:S01]  /*40b0*/  FSEL R23, R77, -INF , !P2 ;  /* 0xff8000004d177808 */ /* 0x000fe20005000000 */
[----:B------:R-:W-:Y:S01]  /*40c0*/  VIADD R16, R0, 0x29 ;  /* 0x0000002900107836 */ /* 0x000fe20000000000 */
[----:B------:R-:W-:Y:S01]  /*40d0*/  ISETP.GE.AND P2, PT, R13, R166, PT ;  /* 0x000000a60d00720c */ /* 0x000fe20003f46270 */
[----:B------:R-:W-:Y:S01]  /*40e0*/  HMMA.16816.F32 R32, R8, R18, R32 ;  /* 0x000000120820723c */ /* 0x000fe20000001820 */
[----:B------:R-:W-:Y:S02]  /*40f0*/  FSEL R22, R79, -INF , !P4 ;  /* 0xff8000004f167808 */ /* 0x000fe40006000000 */
[----:B------:R-:W-:Y:S02]  /*4100*/  FSEL R25, R72, -INF , !P5 ;  /* 0xff80000048197808 */ /* 0x000fe40006800000 */
[----:B------:R-:W-:-:S02]  /*4110*/  FSEL R13, R73, -INF , !P1 ;  /* 0xff800000490d7808 */ /* 0x000fc40004800000 */
[-C--:B------:R-:W-:Y:S01]  /*4120*/  ISETP.GE.AND P4, PT, R6, R167.reuse, PT ;  /* 0x000000a70600720c */ /* 0x080fe20003f86270 */
[----:B------:R-:W-:Y:S01]  /*4130*/  VIADD R9, R0, 0x38 ;  /* 0x0000003800097836 */ /* 0x000fe20000000000 */
[-C--:B------:R-:W-:Y:S01]  /*4140*/  ISETP.GE.AND P5, PT, R6, R166.reuse, PT ;  /* 0x000000a60600720c */ /* 0x080fe20003fa6270 */
[----:B------:R-:W-:Y:S01]  /*4150*/  VIADD R10, R0, 0x39 ;  /* 0x00000039000a7836 */ /* 0x000fe20000000000 */
[----:B------:R-:W-:Y:S02]  /*4160*/  ISETP.GE.AND P1, PT, R26, R166, PT ;  /* 0x000000a61a00720c */ /* 0x000fe40003f26270 */
[----:B------:R-:W-:Y:S02]  /*4170*/  FSEL R6, R74, -INF , !P3 ;  /* 0xff8000004a067808 */ /* 0x000fe40005800000 */
[----:B------:R-:W-:Y:S01]  /*4180*/  ISETP.GE.AND P3, PT, R26, R167, PT ;  /* 0x000000a71a00720c */ /* 0x000fe20003f66270 */
[----:B------:R-:W-:Y:S01]  /*4190*/  VIADD R26, R0, 0x28 ;  /* 0x00000028001a7836 */ /* 0x000fe20000000000 */
[----:B------:R-:W-:-:S02]  /*41a0*/  FSEL R206, R47, -INF , !P1 ;  /* 0xff8000002fce7808 */ /* 0x000fc40004800000 */
[-C--:B------:R-:W-:Y:S02]  /*41b0*/  ISETP.GE.AND P1, PT, R17, R167.reuse, PT ;  /* 0x000000a71100720c */ /* 0x080fe40003f26270 */
[----:B------:R-:W-:Y:S02]  /*41c0*/  FSEL R190, R46, -INF , !P5 ;  /* 0xff8000002ebe7808 */ /* 0x000fe40006800000 */
[----:B------:R-:W-:Y:S02]  /*41d0*/  FSEL R187, R45, -INF , !P3 ;  /* 0xff8000002dbb7808 */ /* 0x000fe40005800000 */
[----:B------:R-:W-:Y:S02]  /*41e0*/  FSEL R193, R44, -INF , !P4 ;  /* 0xff8000002cc17808 */ /* 0x000fe40006000000 */
[C---:B------:R-:W-:Y:S02]  /*41f0*/  ISETP.GE.AND P5, PT, R16.reuse, R167, PT ;  /* 0x000000a71000720c */ /* 0x040fe40003fa6270 */
[-C--:B------:R-:W-:Y:S01]  /*4200*/  ISETP.GE.AND P3, PT, R16, R166.reuse, PT ;  /* 0x000000a61000720c */ /* 0x080fe20003f66270 */
[----:B------:R-:W-:Y:S01]  /*4210*/  VIADD R16, R0, 0x31 ;  /* 0x0000003100107836 */ /* 0x000fe20000000000 */
[----:B------:R-:W-:-:S02]  /*4220*/  ISETP.GE.AND P4, PT, R26, R166, PT ;  /* 0x000000a61a00720c */ /* 0x000fc40003f86270 */
[----:B------:R-:W-:Y:S02]  /*4230*/  FSEL R203, R36, -INF , !P1 ;  /* 0xff80000024cb7808 */ /* 0x000fe40004800000 */
[----:B------:R-:W-:Y:S02]  /*4240*/  FSEL R28, R75, -INF , !P2 ;  /* 0xff8000004b1c7808 */ /* 0x000fe40005000000 */
[----:B------:R-:W-:Y:S02]  /*4250*/  PLOP3.LUT P1, PT, PT, PT, UP0, 0x80, 0x0 ;  /* 0x000000000000781c */ /* 0x000fe40003f2f008 */
[-C--:B------:R-:W-:Y:S02]  /*4260*/  ISETP.GE.AND P2, PT, R26, R167.reuse, PT ;  /* 0x000000a71a00720c */ /* 0x080fe40003f46270 */
[----:B------:R-:W-:Y:S02]  /*4270*/  FSEL R192, R42, -INF , !P4 ;  /* 0xff8000002ac07808 */ /* 0x000fe40006000000 */
[----:B------:R-:W-:-:S02]  /*4280*/  ISETP.GE.AND P4, PT, R16, R167, PT ;  /* 0x000000a71000720c */ /* 0x000fc40003f86270 */
[----:B------:R-:W-:Y:S02]  /*4290*/  FSEL R191, R40, -INF , !P2 ;  /* 0xff80000028bf7808 */ /* 0x000fe40005000000 */
[-C--:B------:R-:W-:Y:S02]  /*42a0*/  ISETP.GE.AND P2, PT, R17, R166.reuse, PT ;  /* 0x000000a61100720c */ /* 0x080fe40003f46270 */
[----:B------:R-:W-:Y:S02]  /*42b0*/  FSEL R201, R37, -INF , !P4 ;  /* 0xff80000025c97808 */ /* 0x000fe40006000000 */
[----:B------:R-:W-:Y:S02]  /*42c0*/  ISETP.GE.AND P4, PT, R0, R166, PT ;  /* 0x000000a60000720c */ /* 0x000fe40003f86270 */
[----:B------:R-:W-:Y:S02]  /*42d0*/  FSEL R189, R41, -INF , !P5 ;  /* 0xff80000029bd7808 */ /* 0x000fe40006800000 */
[----:B------:R-:W-:-:S02]  /*42e0*/  FSEL R200, R38, -INF , !P2 ;  /* 0xff80000026c87808 */ /* 0x000fc40005000000 */
[----:B------:R-:W-:Y:S02]  /*42f0*/  ISETP.GE.AND P5, PT, R16, R166, PT ;  /* 0x000000a61000720c */ /* 0x000fe40003fa6270 */
[----:B------:R-:W-:Y:S01]  /*4300*/  ISETP.GE.AND P2, PT, R0, R167, PT ;  /* 0x000000a70000720c */ /* 0x000fe20003f46270 */
[----:B------:R-:W-:Y:S01]  /*4310*/  IMAD.IADD R0, R4, 0x1, R3 ;  /* 0x0000000104007824 */ /* 0x000fe200078e0203 */
[----:B------:R-:W-:Y:S02]  /*4320*/  FSEL R14, R14, -INF , !P4 ;  /* 0xff8000000e0e7808 */ /* 0x000fe40006000000 */
[----:B------:R-:W-:Y:S02]  /*4330*/  FSEL R204, R43, -INF , !P3 ;  /* 0xff8000002bcc7808 */ /* 0x000fe40005800000 */
[----:B------:R-:W-:Y:S02]  /*4340*/  FSEL R8, R15, -INF , !P6 ;  /* 0xff8000000f087808 */ /* 0x000fe40007000000 */
[----:B------:R-:W-:-:S02]  /*4350*/  @!P1 LEA R242, P4, R165, UR6, 0x1 ;  /* 0x00000006a5f29c11 */ /* 0x000fc4000f8808ff */
[CC--:B------:R-:W-:Y:S02]  /*4360*/  ISETP.GE.AND P6, PT, R9.reuse, R167.reuse, PT ;  /* 0x000000a70900720c */ /* 0x0c0fe40003fc6270 */
[-C--:B------:R-:W-:Y:S02]  /*4370*/  ISETP.GE.AND P3, PT, R9, R166.reuse, PT ;  /* 0x000000a60900720c */ /* 0x080fe40003f66270 */
[----:B------:R-:W-:Y:S02]  /*4380*/  FSEL R198, R39, -INF , !P5 ;  /* 0xff80000027c67808 */ /* 0x000fe40006800000 */
[----:B------:R-:W-:Y:S02]  /*4390*/  FSEL R9, R12, -INF , !P2 ;  /* 0xff8000000c097808 */ /* 0x000fe40005000000 */
[C---:B------:R-:W-:Y:S02]  /*43a0*/  ISETP.GE.AND P5, PT, R10.reuse, R167, PT ;  /* 0x000000a70a00720c */ /* 0x040fe40003fa6270 */
[----:B------:R-:W-:-:S02]  /*43b0*/  ISETP.GE.AND P2, PT, R10, R166, PT ;  /* 0x000000a60a00720c */ /* 0x000fc40003f46270 */
[----:B------:R-:W-:Y:S02]  /*43c0*/  @!P1 LEA.HI.X R243, R165, UR7, R2, 0x1, P4 ;  /* 0x00000007a5f39c11 */ /* 0x000fe4000a0f0c02 */
[----:B------:R-:W-:Y:S02]  /*43d0*/  FSEL R199, R32, -INF , !P6 ;  /* 0xff80000020c77808 */ /* 0x000fe40007000000 */
[----:B------:R-:W-:Y:S02]  /*43e0*/  FSEL R196, R34, -INF , !P3 ;  /* 0xff80000022c47808 */ /* 0x000fe40005800000 */
[----:B------:R-:W-:Y:S02]  /*43f0*/  FSEL R197, R33, -INF , !P5 ;  /* 0xff80000021c57808 */ /* 0x000fe40006800000 */
[----:B------:R-:W-:Y:S01]  /*4400*/  FSEL R194, R35, -INF , !P2 ;  /* 0xff80000023c27808 */ /* 0x000fe20005000000 */
[----:B------:R-:W-:Y:S06]  /*4410*/  @!P1 BRA `(.L_x_2389) ;  /* 0x00000004008c9947 */ /* 0x000fec0003800000 */
[----:B------:R-:W-:Y:S05]  /*4420*/  @!P0 BRA `(.L_x_2390) ;  /* 0x0000000000f48947 */ /* 0x000fea0003800000 */
[----:B------:R-:W1:Y:S01]  /*4430*/  LDC R4, c[0x0][0x380] ;  /* 0x0000e000ff047b82 */ /* 0x000e620000000800 */
[----:B------:R-:W-:Y:S01]  /*4440*/  UIADD3 UR6, UR5, -0x40, URZ ;  /* 0xffffffc005067890 */ /* 0x000fe2000fffe03f */
[----:B------:R-:W-:-:S04]  /*4450*/  MOV R15, UR5 ;  /* 0x00000005000f7c02 */ /* 0x000fc80008000f00 */
[----:B------:R-:W-:Y:S01]  /*4460*/  IABS R15, R15 ;  /* 0x0000000f000f7213 */ /* 0x000fe20000000000 */
[----:B------:R-:W-:-:S05]  /*4470*/  IMAD.U32 R11, RZ, RZ, UR6 ;  /* 0x00000006ff0b7e24 */ /* 0x000fca000f8e00ff */
[----:B------:R-:W-:Y:S02]  /*4480*/  IABS R11, R11 ;  /* 0x0000000b000b7213 */ /* 0x000fe40000000000 */
[----:B-1----:R-:W-:-:S04]  /*4490*/  IABS R3, R4 ;  /* 0x0000000400037213 */ /* 0x002fc80000000000 */
[----:B------:R-:W1:Y:S08]  /*44a0*/  I2F.RP R10, R3 ;  /* 0x00000003000a7306 */ /* 0x000e700000209400 */
        /* <DEDUP_REMOVED lines=8> */
[----:B------:R-:W-:-:S04]  /*4530*/  IMAD.HI.U32 R16, R16, R11, RZ ;  /* 0x0000000b10107227 */ /* 0x000fc800078e00ff */
[----:B------:R-:W-:Y:S01]  /*4540*/  IMAD.MOV R12, RZ, RZ, -R17 ;  /* 0x000000ffff0c7224 */ /* 0x000fe200078e0a11 */
[----:B------:R-:W-:-:S03]  /*4550*/  IADD3 R10, -R16, RZ, RZ ;  /* 0x000000ff100a7210 */ /* 0x000fc60007ffe1ff */
[C---:B------:R-:W-:Y:S02]  /*4560*/  IMAD R12, R3.reuse, R12, R15 ;  /* 0x0000000c030c7224 */ /* 0x040fe400078e020f */
[----:B------:R-:W-:-:S03]  /*4570*/  IMAD R10, R3, R10, R11 ;  /* 0x0000000a030a7224 */ /* 0x000fc600078e020b */
[C---:B------:R-:W-:Y:S02]  /*4580*/  ISETP.GT.U32.AND P4, PT, R3.reuse, R12, PT ;  /* 0x0000000c0300720c */ /* 0x040fe40003f84070 */
[----:B------:R-:W-:-:S11]  /*4590*/  ISETP.GT.U32.AND P2, PT, R3, R10, PT ;  /* 0x0000000a0300720c */ /* 0x000fd60003f44070 */
[----:B------:R-:W-:Y:S02]  /*45a0*/  @!P4 IMAD.IADD R12, R12, 0x1, -R3 ;  /* 0x000000010c0cc824 */ /* 0x000fe400078e0a03 */
[-C--:B------:R-:W-:Y:S01]  /*45b0*/  @!P2 IADD3 R10, R10, -R3.reuse, RZ ;  /* 0x800000030a0aa210 */ /* 0x080fe20007ffe0ff */
[----:B------:R-:W-:Y:S01]  /*45c0*/  @!P4 VIADD R17, R17, 0x1 ;  /* 0x000000011111c836 */ /* 0x000fe20000000000 */
[----:B------:R-:W-:Y:S02]  /*45d0*/  @!P2 IADD3 R16, R16, 0x1, RZ ;  /* 0x000000011010a810 */ /* 0x000fe40007ffe0ff */
[-C--:B------:R-:W-:Y:S02]  /*45e0*/  ISETP.GE.U32.AND P5, PT, R10, R3.reuse, PT ;  /* 0x000000030a00720c */ /* 0x080fe40003fa6070 */
[----:B------:R-:W-:Y:S02]  /*45f0*/  ISETP.GE.U32.AND P6, PT, R12, R3, PT ;  /* 0x000000030c00720c */ /* 0x000fe40003fc6070 */
[----:B------:R-:W-:-:S02]  /*4600*/  LOP3.LUT R10, R4, UR5, RZ, 0x3c, !PT ;  /* 0x00000005040a7c12 */ /* 0x000fc4000f8e3cff */
[----:B------:R-:W-:Y:S01]  /*4610*/  LOP3.LUT R3, R4, UR6, RZ, 0x3c, !PT ;  /* 0x0000000604037c12 */ /* 0x000fe2000f8e3cff */
[----:B------:R-:W-:Y:S01]  /*4620*/  ULDC.64 UR6, c[0x0][0x230] ;  /* 0x00008c0000067ab9 */ /* 0x000fe20000000a00 */
[----:B------:R-:W-:Y:S02]  /*4630*/  ISETP.GE.AND P3, PT, R10, RZ, PT ;  /* 0x000000ff0a00720c */ /* 0x000fe40003f66270 */
[----:B------:R-:W-:Y:S02]  /*4640*/  ISETP.GE.AND P1, PT, R3, RZ, PT ;  /* 0x000000ff0300720c */ /* 0x000fe40003f26270 */
[----:B------:R-:W-:Y:S02]  /*4650*/  ISETP.NE.AND P2, PT, R4, RZ, PT ;  /* 0x000000ff0400720c */ /* 0x000fe40003f45270 */
[----:B------:R-:W-:Y:S01]  /*4660*/  @P5 IADD3 R16, R16, 0x1, RZ ;  /* 0x0000000110105810 */ /* 0x000fe20007ffe0ff */
[----:B------:R-:W-:Y:S01]  /*4670*/  @P6 VIADD R17, R17, 0x1 ;  /* 0x0000000111116836 */ /* 0x000fe20000000000 */
[----:B------:R-:W-:-:S05]  /*4680*/  LOP3.LUT R10, RZ, R4, RZ, 0x33, !PT ;  /* 0x00000004ff0a7212 */ /* 0x000fca00078e33ff */
[----:B------:R-:W-:Y:S02]  /*4690*/  @!P3 IMAD.MOV R17, RZ, RZ, -R17 ;  /* 0x000000ffff11b224 */ /* 0x000fe400078e0a11 */
[----:B------:R-:W-:-:S03]  /*46a0*/  @!P1 IADD3 R16, -R16, RZ, RZ ;  /* 0x000000ff10109210 */ /* 0x000fc60007ffe1ff */
[C---:B------:R-:W-:Y:S02]  /*46b0*/  SEL R3, R10.reuse, R17, !P2 ;  /* 0x000000110a037207 */ /* 0x040fe40005000000 */
[----:B------:R-:W-:-:S03]  /*46c0*/  SEL R10, R10, R16, !P2 ;  /* 0x000000100a0a7207 */ /* 0x000fc60005000000 */
[----:B------:R-:W-:-:S04]  /*46d0*/  IMAD.WIDE R32, R3, 0x4, R240 ;  /* 0x0000000403207825 */ /* 0x000fc800078e02f0 */
[----:B------:R-:W-:Y:S01]  /*46e0*/  IMAD.WIDE R18, R10, 0x4, R240 ;  /* 0x000000040a127825 */ /* 0x000fe200078e02f0 */
[----:B------:R-:W2:Y:S04]  /*46f0*/  LDG.E R12, desc[UR18][R32.64] ;  /* 0x00000012200c7981 */ /* 0x000ea8000c1e1900 */
[----:B------:R-:W2:Y:S01]  /*4700*/  LDG.E R11, desc[UR18][R18.64] ;  /* 0x00000012120b7981 */ /* 0x000ea2000c1e1900 */
[----:B------:R-:W-:-:S04]  /*4710*/  IMAD.IADD R3, R3, 0x1, -R10 ;  /* 0x0000000103037824 */ /* 0x000fc800078e0a0a */
[----:B------:R-:W-:-:S04]  /*4720*/  IMAD R10, R3, R4, -0x40 ;  /* 0xffffffc0030a7424 */ /* 0x000fc800078e0204 */
[----:B------:R-:W-:Y:S01]  /*4730*/  IMAD.WIDE.U32 R16, R10, UR12, RZ ;  /* 0x0000000c0a107c25 */ /* 0x000fe2000f8e00ff */
[----:B------:R-:W-:-:S05]  /*4740*/  SHF.R.S32.HI R3, RZ, 0x1f, R10 ;  /* 0x0000001fff037819 */ /* 0x000fca000001140a */
[----:B------:R-:W-:-:S04]  /*4750*/  IMAD R3, R3, UR12, RZ ;  /* 0x0000000c03037c24 */ /* 0x000fc8000f8e02ff */
[----:B------:R-:W-:-:S04]  /*4760*/  IMAD R3, R10, UR13, R3 ;  /* 0x0000000d0a037c24 */ /* 0x000fc8000f8e0203 */
[----:B------:R-:W-:Y:S01]  /*4770*/  IMAD.IADD R17, R17, 0x1, R3 ;  /* 0x0000000111117824 */ /* 0x000fe200078e0203 */
[----:B--2---:R-:W-:-:S04]  /*4780*/  IADD3 R11, -R12, R11, RZ ;  /* 0x0000000b0c0b7210 */ /* 0x004fc80007ffe1ff */
[----:B------:R-:W-:Y:S01]  /*4790*/  SHF.R.S32.HI R4, RZ, 0x1f, R11 ;  /* 0x0000001fff047819 */ /* 0x000fe2000001140b */
[----:B------:R-:W-:-:S04]  /*47a0*/  IMAD.WIDE.U32 R16, R11, UR6, R16 ;  /* 0x000000060b107c25 */ /* 0x000fc8000f8e0010 */
[----:B------:R-:W-:-:S04]  /*47b0*/  IMAD R4, R4, UR6, RZ ;  /* 0x0000000604047c24 */ /* 0x000fc8000f8e02ff */
[----:B------:R-:W-:-:S05]  /*47c0*/  IMAD R4, R11, UR7, R4 ;  /* 0x000000070b047c24 */ /* 0x000fca000f8e0204 */
[----:B------:R-:W-:Y:S01]  /*47d0*/  IADD3 R3, R17, R4, RZ ;  /* 0x0000000411037210 */ /* 0x000fe20007ffe0ff */
[----:B------:R-:W-:Y:S01]  /*47e0*/  IMAD.MOV.U32 R4, RZ, RZ, R16 ;  /* 0x000000ffff047224 */ /* 0x000fe200078e0010 */
[----:B------:R-:W-:Y:S06]  /*47f0*/  BRA `(.L_x_2391) ;  /* 0x0000000000107947 */ /* 0x000fec0003800000 */
.L_x_2390:
[----:B------:R-:W-:-:S04]  /*4800*/  ULEA UR5, -UR12, URZ, 0x6 ;  /* 0x0000003f0c057291 */ /* 0x000fc8000f8e313f */
[----:B------:R-:W-:Y:S02]  /*4810*/  USHF.R.S32.HI UR6, URZ, 0x1f, UR5 ;  /* 0x0000001f3f067899 */ /* 0x000fe40008011405 */
[----:B------:R-:W-:-:S04]  /*4820*/  MOV R4, UR5 ;  /* 0x0000000500047c02 */ /* 0x000fc80008000f00 */
[----:B------:R-:W-:-:S07]  /*4830*/  MOV R3, UR6 ;  /* 0x0000000600037c02 */ /* 0x000fce0008000f00 */
.L_x_2391:
[----:B------:R-:W-:Y:S01]  /*4840*/  IADD3 R165, P1, R4, R165, RZ ;  /* 0x000000a504a57210 */ /* 0x000fe20007f3e0ff */
[----:B------:R-:W-:Y:S01]  /*4850*/  ULDC.64 UR6, c[0x0][0x218] ;  /* 0x0000860000067ab9 */ /* 0x000fe20000000a00 */
[----:B------:R-:W-:Y:S02]  /*4860*/  USHF.L.U32 UR17, UR12, 0x5, URZ ;  /* 0x000000050c117899 */ /* 0x000fe4000800063f */
[----:B------:R-:W-:Y:S01]  /*4870*/  USHF.L.U64.HI UR5, UR12, 0x5, UR13 ;  /* 0x000000050c057899 */ /* 0x000fe2000801020d */
[----:B------:R-:W-:Y:S01]  /*4880*/  IMAD.X R2, R3, 0x1, R2, P1 ;  /* 0x0000000103027824 */ /* 0x000fe200008e0602 */
[----:B------:R-:W-:-:S04]  /*4890*/  LEA R242, P1, R165, UR6, 0x1 ;  /* 0x00000006a5f27c11 */ /* 0x000fc8000f8208ff */
[----:B------:R-:W-:Y:S02]  /*48a0*/  LEA.HI.X R243, R165, UR7, R2, 0x1, P1 ;  /* 0x00000007a5f37c11 */ /* 0x000fe400088f0c02 */
[----:B------:R-:W-:-:S03]  /*48b0*/  IADD3 R18, P1, R242, UR17, RZ ;  /* 0x00000011f2127c10 */ /* 0x000fc6000ff3e0ff */
[----:B------:R-:W-:Y:S01]  /*48c0*/  @!PT LDS RZ, [RZ] ;  /* 0x00000000fffff984 */ /* 0x000fe20000000800 */
[----:B------:R-:W-:Y:S01]  /*48d0*/  @!PT LDS RZ, [RZ] ;  /* 0x00000000fffff984 */ /* 0x000fe20000000800 */
[----:B------:R-:W-:Y:S01]  /*48e0*/  @!PT LDS RZ, [RZ] ;  /* 0x00000000fffff984 */ /* 0x000fe20000000800 */
[----:B------:R1:W-:Y:S01]  /*48f0*/  LDGSTS.E.BYPASS.LTC128B.128 [R239+0x8000], desc[UR18][R242.64] ;  /* 0x08000000f2ef7fae */ /* 0x0003e2000b901d52 */
[----:B------:R-:W-:Y:S02]  /*4900*/  IADD3.X R19, R243, UR5, RZ, P1, !PT ;  /* 0x00000005f3137c10 */ /* 0x000fe40008ffe4ff */
[----:B------:R-:W-:Y:S01]  /*4910*/  IADD3 R16, P1, R18, UR17, RZ ;  /* 0x0000001112107c10 */ /* 0x000fe2000ff3e0ff */
[----:B------:R1:W-:Y:S03]  /*4920*/  LDGSTS.E.BYPASS.LTC128B.128 [R239+0xa000], desc[UR18][R242.64+0x80] ;  /* 0x0a000080f2ef7fae */ /* 0x0003e6000b901d52 */
[----:B------:R-:W-:Y:S01]  /*4930*/  IADD3.X R17, R19, UR5, RZ, P1, !PT ;  /* 0x0000000513117c10 */ /* 0x000fe20008ffe4ff */
[----:B------:R1:W-:Y:S01]  /*4940*/  LDGSTS.E.BYPASS.LTC128B.128 [R239+0xc000], desc[UR18][R242.64+0x100] ;  /* 0x0c000100f2ef7fae */ /* 0x0003e2000b901d52 */
[----:B------:R-:W-:-:S03]  /*4950*/  IADD3 R10, P1, R16, UR17, RZ ;  /* 0x00000011100a7c10 */ /* 0x000fc6000ff3e0ff */
[----:B------:R1:W-:Y:S01]  /*4960*/  LDGSTS.E.BYPASS.LTC128B.128 [R239+0xe000], desc[UR18][R242.64+0x180] ;  /* 0x0e000180f2ef7fae */ /* 0x0003e2000b901d52 */
[----:B------:R-:W-:-:S03]  /*4970*/  IADD3.X R11, R17, UR5, RZ, P1, !PT ;  /* 0x00000005110b7c10 */ /* 0x000fc60008ffe4ff */
[----:B------:R1:W-:Y:S04]  /*4980*/  LDGSTS.E.BYPASS.LTC128B.128 [R239+0x8800], desc[UR18][R18.64] ;  /* 0x0880000012ef7fae */ /* 0x0003e8000b901d52 */
        /* <DEDUP_REMOVED lines=11> */
[----:B------:R-:W0:Y:S02]  /*4a40*/  LDGDEPBAR ;  /* 0x00000000000079af */ /* 0x000e240000000000 */
.L_x_2389:
[----:B-1----:R-:W-:Y:S01]  /*4a50*/  FMNMX.FTZ R10, R9, R57, !PT ;  /* 0x00000039090a7209 */ /* 0x002fe20007810000 */
[----:B------:R-:W-:Y:S01]  /*4a60*/  ULDC UR17, c[0x0][0x2ec] ;  /* 0x0000bb0000117ab9 */ /* 0x000fe20000000800 */
[----:B------:R-:W-:Y:S01]  /*4a70*/  FMNMX.FTZ R15, R14, R8, !PT ;  /* 0x000000080e0f7209 */ /* 0x000fe20007810000 */
[----:B------:R-:W-:Y:S01]  /*4a80*/  UISETP.GE.AND UP0, UPT, UR16, 0x2, UPT ;  /* 0x000000021000788c */ /* 0x000fe2000bf06270 */
        /* <DEDUP_REMOVED lines=28> */
[----:B------:R-:W-:Y:S01]  /*4c50*/  LEA R228, R0, UR4, 0x1 ;  /* 0x0000000400e47c11 */ /* 0x000fe2000f8e08ff */
[----:B------:R-:W1:Y:S03]  /*4c60*/  SHFL.BFLY PT, R11, R10, 0x2, 0x1f ;  /* 0x0c401f000a0b7f89 */ /* 0x000e6600000e0000 */
[-C--:B------:R-:W-:Y:S01]  /*4c70*/  LEA R226, R7, R228.reuse, 0x1 ;  /* 0x000000e407e27211 */ /* 0x080fe200078e08ff */
[----:B------:R-:W2:Y:S01]  /*4c80*/  SHFL.BFLY PT, R4, R15, 0x2, 0x1f ;  /* 0x0c401f000f047f89 */ /* 0x000ea200000e0000 */
[C---:B------:R-:W-:Y:S02]  /*4c90*/  LEA R225, R5.reuse, R228, 0x1 ;  /* 0x000000e405e17211 */ /* 0x040fe400078e08ff */
[----:B------:R-:W-:Y:S01]  /*4ca0*/  LEA R224, R5, R226, 0x1 ;  /* 0x000000e205e07211 */ /* 0x000fe200078e08ff */
[----:B------:R-:W-:Y:S04]  /*4cb0*/  LDSM.16.MT88.4 R44, [R226+0x10000] ;  /* 0x01000000e22c783b */ /* 0x000fe80000004200 */
[----:B------:R-:W-:Y:S04]  /*4cc0*/  LDSM.16.MT88.4 R36, [R228+0x10000] ;  /* 0x01000000e424783b */ /* 0x000fe80000004200 */
[----:B------:R-:W-:Y:S04]  /*4cd0*/  LDSM.16.MT88.4 R52, [R225+0x10000] ;  /* 0x01000000e134783b */ /* 0x000fe80000004200 */
[----:B------:R-:W-:Y:S01]  /*4ce0*/  LDSM.16.MT88.4 R60, [R224+0x10000] ;  /* 0x01000000e03c783b */ /* 0x000fe20000004200 */
[----:B-1----:R-:W-:-:S03]  /*4cf0*/  FMNMX.FTZ R11, R10, R11, !PT ;  /* 0x0000000b0a0b7209 */ /* 0x002fc60007810000 */
[----:B------:R-:W-:Y:S01]  /*4d00*/  LDSM.16.MT88.4 R68, [R228+0x12000] ;  /* 0x01200000e444783b */ /* 0x000fe20000004200 */
[----:B--2---:R-:W-:-:S03]  /*4d10*/  FMNMX.FTZ R4, R15, R4, !PT ;  /* 0x000000040f047209 */ /* 0x004fc60007810000 */
[----:B------:R-:W1:Y:S04]  /*4d20*/  SHFL.BFLY PT, R164, R11, 0x1, 0x1f ;  /* 0x0c201f000ba47f89 */ /* 0x000e6800000e0000 */
[----:B------:R-:W2:Y:S04]  /*4d30*/  SHFL.BFLY PT, R3, R4, 0x1, 0x1f ;  /* 0x0c201f0004037f89 */ /* 0x000ea800000e0000 */
[----:B------:R-:W3:Y:S04]  /*4d40*/  LDSM.16.MT88.4 R76, [R226+0x12000] ;  /* 0x01200000e24c783b */ /* 0x000ee80000004200 */
[----:B------:R-:W4:Y:S04]  /*4d50*/  LDSM.16.MT88.4 R84, [R225+0x12000] ;  /* 0x01200000e154783b */ /* 0x000f280000004200 */
[----:B------:R-:W5:Y:S04]  /*4d60*/  LDSM.16.MT88.4 R92, [R224+0x12000] ;  /* 0x01200000e05c783b */ /* 0x000f680000004200 */
[----:B------:R-:W5:Y:S01]  /*4d70*/  LDSM.16.MT88.4 R100, [R228+0x14000] ;  /* 0x01400000e464783b */ /* 0x000f620000004200 */
[----:B-1----:R-:W-:-:S03]  /*4d80*/  FMNMX.FTZ R164, R11, R164, !PT ;  /* 0x000000a40ba47209 */ /* 0x002fc60007810000 */
[----:B------:R-:W1:Y:S01]  /*4d90*/  LDSM.16.MT88.4 R108, [R226+0x14000] ;  /* 0x01400000e26c783b */ /* 0x000e620000004200 */
[----:B--2---:R-:W-:Y:S01]  /*4da0*/  FMNMX.FTZ R3, R4, R3, !PT ;  /* 0x0000000304037209 */ /* 0x004fe20007810000 */
[C---:B------:R-:W-:Y:S01]  /*4db0*/  FMUL.FTZ R202, R164.reuse, UR17 ;  /* 0x00000011a4ca7c20 */ /* 0x040fe20008410000 */
[----:B------:R-:W-:Y:S01]  /*4dc0*/  FSETP.NEU.FTZ.AND P1, PT, R164, -INF , PT ;  /* 0xff800000a400780b */ /* 0x000fe20003f3d000 */
[----:B------:R-:W2:Y:S02]  /*4dd0*/  LDSM.16.MT88.4 R116, [R225+0x14000] ;  /* 0x01400000e174783b */ /* 0x000ea40000004200 */
[C---:B------:R-:W-:Y:S01]  /*4de0*/  FMUL.FTZ R195, R3.reuse, UR17 ;  /* 0x0000001103c37c20 */ /* 0x040fe20008410000 */
[----:B------:R-:W-:Y:S01]  /*4df0*/  FSEL R202, R202, RZ, P1 ;  /* 0x000000ffcaca7208 */ /* 0x000fe20000800000 */
[----:B------:R-:W2:Y:S01]  /*4e00*/  LDSM.16.MT88.4 R124, [R224+0x14000] ;  /* 0x01400000e07c783b */ /* 0x000ea20000004200 */
[----:B------:R-:W-:-:S03]  /*4e10*/  FSETP.NEU.FTZ.AND P1, PT, R3, -INF , PT ;  /* 0xff8000000300780b */ /* 0x000fc60003f3d000 */
[--C-:B------:R-:W-:Y:S01]  /*4e20*/  FFMA.FTZ R183, R9, UR17, -R202.reuse ;  /* 0x0000001109b77c23 */ /* 0x100fe200080108ca */
[----:B------:R-:W-:Y:S01]  /*4e30*/  FSEL R195, R195, RZ, P1 ;  /* 0x000000ffc3c37208 */ /* 0x000fe20000800000 */
[--C-:B------:R-:W-:Y:S01]  /*4e40*/  FFMA.FTZ R182, R57, UR17, -R202.reuse ;  /* 0x0000001139b67c23 */ /* 0x100fe200080108ca */
[--C-:B------:R-:W-:Y:S01]  /*4e50*/  FFMA.FTZ R181, R27, UR17, -R202.reuse ;  /* 0x000000111bb57c23 */ /* 0x100fe200080108ca */
[--C-:B------:R-:W-:Y:S01]  /*4e60*/  FFMA.FTZ R178, R29, UR17, -R202.reuse ;  /* 0x000000111db27c23 */ /* 0x100fe200080108ca */
[----:B------:R-:W2:Y:S01]  /*4e70*/  LDSM.16.MT88.4 R132, [R228+0x16000] ;  /* 0x01600000e484783b */ /* 0x000ea20000004200 */
[--C-:B------:R-:W-:Y:S01]  /*4e80*/  FFMA.FTZ R184, R14, UR17, -R195.reuse ;  /* 0x000000110eb87c23 */ /* 0x100fe200080108c3 */
[--C-:B------:R-:W-:Y:S01]  /*4e90*/  FFMA.FTZ R185, R8, UR17, -R195.reuse ;  /* 0x0000001108b97c23 */ /* 0x100fe200080108c3 */
[--C-:B------:R-:W-:Y:S01]  /*4ea0*/  FFMA.FTZ R180, R30, UR17, -R195.reuse ;  /* 0x000000111eb47c23 */ /* 0x100fe200080108c3 */
[--C-:B------:R-:W-:Y:S01]  /*4eb0*/  FFMA.FTZ R179, R24, UR17, -R195.reuse ;  /* 0x0000001118b37c23 */ /* 0x100fe200080108c3 */
[----:B------:R-:W2:Y:S01]  /*4ec0*/  LDSM.16.MT88.4 R140, [R226+0x16000] ;  /* 0x01600000e28c783b */ /* 0x000ea20000004200 */
[----:B------:R-:W-:Y:S01]  /*4ed0*/  MUFU.EX2 R183, R183 ;  /* 0x000000b700b77308 */ /* 0x000fe20000000800 */
[--C-:B------:R-:W-:Y:S01]  /*4ee0*/  FFMA.FTZ R176, R21, UR17, -R202.reuse ;  /* 0x0000001115b07c23 */ /* 0x100fe200080108ca */
[--C-:B------:R-:W-:Y:S01]  /*4ef0*/  FFMA.FTZ R175, R23, UR17, -R202.reuse ;  /* 0x0000001117af7c23 */ /* 0x100fe200080108ca */
[----:B------:R-:W2:Y:S01]  /*4f00*/  LDSM.16.MT88.4 R144, [R225+0x16000] ;  /* 0x01600000e190783b */ /* 0x000ea20000004200 */
[--C-:B------:R-:W-:Y:S01]  /*4f10*/  FFMA.FTZ R174, R25, UR17, -R202.reuse ;  /* 0x0000001119ae7c23 */ /* 0x100fe200080108ca */
[--C-:B------:R-:W-:Y:S01]  /*4f20*/  FFMA.FTZ R169, R13, UR17, -R202.reuse ;  /* 0x000000110da97c23 */ /* 0x100fe200080108ca */
[--C-:B------:R-:W-:Y:S01]  /*4f30*/  FFMA.FTZ R177, R20, UR17, -R195.reuse ;  /* 0x0000001114b17c23 */ /* 0x100fe200080108c3 */
[----:B------:R-:W2:Y:S01]  /*4f40*/  LDSM.16.MT88.4 R16, [R224+0x16000] ;  /* 0x01600000e010783b */ /* 0x000ea20000004200 */
[----:B------:R-:W3:Y:S01]  /*4f50*/  MUFU.EX2 R182, R182 ;  /* 0x000000b600b67308 */ /* 0x000ee20000000800 */
[--C-:B------:R-:W-:Y:S01]  /*4f60*/  FFMA.FTZ R172, R22, UR17, -R195.reuse ;  /* 0x0000001116ac7c23 */ /* 0x100fe200080108c3 */
[--C-:B------:R-:W-:Y:S01]  /*4f70*/  FFMA.FTZ R173, R6, UR17, -R195.reuse ;  /* 0x0000001106ad7c23 */ /* 0x100fe200080108c3 */
[----:B------:R-:W2:Y:S01]  /*4f80*/  LDSM.16.MT88.4 R8, [R226+0x10800] ;  /* 0x01080000e208783b */ /* 0x000ea20000004200 */
        /* <DEDUP_REMOVED lines=12> */
[----:B------:R-:W4:Y:S01]  /*5050*/  MUFU.EX2 R178, R178 ;  /* 0x000000b200b27308 */ /* 0x000f220000000800 */
[----:B---3--:R-:W-:Y:S01]  /*5060*/  F2FP.F16.F32.PACK_AB R148, R182, R183 ;  /* 0x000000b7b694723e */ /* 0x008fe200000000ff */
[--C-:B------:R-:W-:Y:S01]  /*5070*/  FFMA.FTZ R193, R204, UR17, -R195.reuse ;  /* 0x00000011ccc17c23 */ /* 0x100fe200080108c3 */
[----:B------:R-:W-:Y:S01]  /*5080*/  LDSM.16.MT88.4 R24, [R228+0x10800] ;  /* 0x01080000e418783b */ /* 0x000fe20000004200 */
[--C-:B------:R-:W-:Y:S01]  /*5090*/  FFMA.FTZ R203, R203, UR17, -R202.reuse ;  /* 0x00000011cbcb7c23 */ /* 0x100fe200080108ca */
[--C-:B------:R-:W-:Y:S01]  /*50a0*/  FFMA.FTZ R204, R201, UR17, -R202.reuse ;  /* 0x00000011c9cc7c23 */ /* 0x100fe200080108ca */
[--C-:B------:R-:W-:Y:S01]  /*50b0*/  FFMA.FTZ R199, R199, UR17, -R202.reuse ;  /* 0x00000011c7c77c23 */ /* 0x100fe200080108ca */
[----:B------:R-:W-:Y:S01]  /*50c0*/  LDSM.16.MT88.4 R28, [R224+0x12800] ;  /* 0x01280000e01c783b */ /* 0x000fe20000004200 */
[----:B------:R-:W-:Y:S01]  /*50d0*/  MUFU.EX2 R184, R184 ;  /* 0x000000b800b87308 */ /* 0x000fe20000000800 */
[----:B------:R-:W-:Y:S01]  /*50e0*/  FFMA.FTZ R202, R197, UR17, -R202 ;  /* 0x00000011c5ca7c23 */ /* 0x000fe200080108ca */
[--C-:B------:R-:W-:Y:S01]  /*50f0*/  FFMA.FTZ R197, R200, UR17, -R195.reuse ;  /* 0x00000011c8c57c23 */ /* 0x100fe200080108c3 */
[----:B------:R-:W-:Y:S01]  /*5100*/  LDSM.16.MT88.4 R32, [R226+0x12800] ;  /* 0x01280000e220783b */ /* 0x000fe20000004200 */
[--C-:B------:R-:W-:Y:S01]  /*5110*/  FFMA.FTZ R198, R198, UR17, -R195.reuse ;  /* 0x00000011c6c67c23 */ /* 0x100fe200080108c3 */
[--C-:B------:R-:W-:Y:S01]  /*5120*/  FFMA.FTZ R196, R196, UR17, -R195.reuse ;  /* 0x00000011c4c47c23 */ /* 0x100fe200080108c3 */
[----:B------:R-:W-:Y:S01]  /*5130*/  FFMA.FTZ R245, R194, UR17, -R195 ;  /* 0x00000011c2f57c23 */ /* 0x000fe200080108c3 */
[----:B------:R-:W-:Y:S01]  /*5140*/  FADD.FTZ R182, R183, R182 ;  /* 0x000000b6b7b67221 */ /* 0x000fe20000010000 */
[----:B------:R-:W3:Y:S01]  /*5150*/  MUFU.EX2 R185, R185 ;  /* 0x000000b900b97308 */ /* 0x000ee20000000800 */
[----:B----4-:R-:W-:-:S02]  /*5160*/  F2FP.F16.F32.PACK_AB R150, R178, R181 ;  /* 0x000000b5b296723e */ /* 0x010fc400000000ff */
[----:B------:R-:W-:Y:S01]  /*5170*/  FADD.FTZ R181, R181, R182 ;  /* 0x000000b6b5b57221 */ /* 0x000fe20000010000 */
[----:B------:R-:W-:-:S03]  /*5180*/  PLOP3.LUT P1, PT, PT, PT, UP0, 0x80, 0x0 ;  /* 0x000000000000781c */ /* 0x000fc60003f2f008 */
[----:B------:R-:W-:Y:S01]  /*5190*/  FADD.FTZ R181, R178, R181 ;  /* 0x000000b5b2b57221 */ /* 0x000fe20000010000 */
[----:B------:R-:W-:Y:S08]  /*51a0*/  MUFU.EX2 R180, R180 ;  /* 0x000000b400b47308 */ /* 0x000ff00000000800 */
[----:B------:R-:W4:Y:S01]  /*51b0*/  MUFU.EX2 R179, R179 ;  /* 0x000000b300b37308 */ /* 0x000f220000000800 */
[----:B---3--:R-:W-:Y:S01]  /*51c0*/  F2FP.F16.F32.PACK_AB R149, R185, R184 ;  /* 0x000000b8b995723e */ /* 0x008fe200000000ff */
[----:B------:R-:W-:-:S06]  /*51d0*/  FADD.FTZ R185, R184, R185 ;  /* 0x000000b9b8b97221 */ /* 0x000fcc0000010000 */
[----:B------:R-:W-:Y:S08]  /*51e0*/  MUFU.EX2 R176, R176 ;  /* 0x000000b000b07308 */ /* 0x000ff00000000800 */
[----:B------:R-:W3:Y:S01]  /*51f0*/  MUFU.EX2 R175, R175 ;  /* 0x000000af00af7308 */ /* 0x000ee20000000800 */
[----:B----4-:R-:W-:Y:S01]  /*5200*/  F2FP.F16.F32.PACK_AB R151, R179, R180 ;  /* 0x000000b4b397723e */ /* 0x010fe200000000ff */
        /* <DEDUP_REMOVED lines=16> */
[C---:B-----5:R-:W-:Y:S01]  /*5310*/  HMMA.16816.F32 R88, R148.reuse, R92, RZ ;  /* 0x0000005c9458723c */ /* 0x060fe200000018ff */
[----:B------:R-:W-:Y:S05]  /*5320*/  MUFU.EX2 R186, R186 ;  /* 0x000000ba00ba7308 */ /* 0x000fea0000000800 */
[C---:B------:R-:W-:Y:S03]  /*5330*/  HMMA.16816.F32 R96, R148.reuse, R100, RZ ;  /* 0x000000649460723c */ /* 0x040fe600000018ff */
[----:B------:R-:W5:Y:S03]  /*5340*/  MUFU.EX2 R187, R187 ;  /* 0x000000bb00bb7308 */ /* 0x000f660000000800 */
[C---:B-1----:R-:W-:Y:S05]  /*5350*/  HMMA.16816.F32 R104, R148.reuse, R108, RZ ;  /* 0x0000006c9468723c */ /* 0x042fea00000018ff */
[----:B------:R-:W-:Y:S01]  /*5360*/  MUFU.EX2 R188, R188 ;  /* 0x000000bc00bc7308 */ /* 0x000fe20000000800 */
[C---:B--2---:R-:W-:Y:S06]  /*5370*/  HMMA.16816.F32 R112, R148.reuse, R116, RZ ;  /* 0x000000749470723c */ /* 0x044fec00000018ff */
[C---:B------:R-:W-:Y:S01]  /*5380*/  HMMA.16816.F32 R120, R148.reuse, R124, RZ ;  /* 0x0000007c9478723c */ /* 0x040fe200000018ff */
[----:B------:R-:W-:Y:S05]  /*5390*/  MUFU.EX2 R189, R189 ;  /* 0x000000bd00bd7308 */ /* 0x000fea0000000800 */
[C---:B------:R-:W-:Y:S03]  /*53a0*/  HMMA.16816.F32 R128, R148.reuse, R132, RZ ;  /* 0x000000849480723c */ /* 0x040fe600000018ff */
[----:B------:R-:W-:Y:S03]  /*53b0*/  MUFU.EX2 R190, R190 ;  /* 0x000000be00be7308 */ /* 0x000fe60000000800 */
[C---:B------:R-:W-:Y:S05]  /*53c0*/  HMMA.16816.F32 R136, R148.reuse, R140, RZ ;  /* 0x0000008c9488723c */ /* 0x040fea00000018ff */
[----:B------:R-:W1:Y:S01]  /*53d0*/  MUFU.EX2 R191, R191 ;  /* 0x000000bf00bf7308 */ /* 0x000e620000000800 */
[C---:B------:R-:W-:Y:S06]  /*53e0*/  HMMA.16816.F32 R156, R148.reuse, R144, RZ ;  /* 0x00000090949c723c */ /* 0x040fec00000018ff */
        /* <DEDUP_REMOVED lines=8> */
[----:B------:R-:W2:Y:S05]  /*5470*/  MUFU.EX2 R204, R204 ;  /* 0x000000cc00cc7308 */ /* 0x000eaa0000000800 */
[C---:B------:R-:W-:Y:S03]  /*5480*/  HMMA.16816.F32 R84, R148.reuse, R86, RZ ;  /* 0x000000569454723c */ /* 0x040fe600000018ff */
[----:B------:R-:W-:Y:S03]  /*5490*/  MUFU.EX2 R199, R199 ;  /* 0x000000c700c77308 */ /* 0x000fe60000000800 */
[C---:B------:R-:W-:Y:S05]  /*54a0*/  HMMA.16816.F32 R92, R148.reuse, R94, RZ ;  /* 0x0000005e945c723c */ /* 0x040fea00000018ff */
[----:B------:R-:W-:Y:S01]  /*54b0*/  MUFU.EX2 R202, R202 ;  /* 0x000000ca00ca7308 */ /* 0x000fe20000000800 */
        /* <DEDUP_REMOVED lines=10> */
[C---:B------:R-:W-:Y:S06]  /*5560*/  HMMA.16816.F32 R144, R148.reuse, R146, RZ ;  /* 0x000000929490723c */ /* 0x040fec00000018ff */
[C---:B------:R-:W-:Y:S06]  /*5570*/  HMMA.16816.F32 R152, R148.reuse, R16, RZ ;  /* 0x000000109498723c */ /* 0x040fec00000018ff */
[----:B------:R-:W-:Y:S01]  /*5580*/  HMMA.16816.F32 R148, R148, R18, RZ ;  /* 0x000000129494723c */ /* 0x000fe200000018ff */
[----:B---3--:R-:W-:Y:S01]  /*5590*/  F2FP.F16.F32.PACK_AB R16, R175, R176 ;  /* 0x000000b0af10723e */ /* 0x008fe200000000ff */
[----:B------:R-:W-:Y:S01]  /*55a0*/  FADD.FTZ R176, R176, R181 ;  /* 0x000000b5b0b07221 */ /* 0x000fe20000010000 */
[----:B----4-:R-:W-:Y:S01]  /*55b0*/  F2FP.F16.F32.PACK_AB R17, R172, R177 ;  /* 0x000000b1ac11723e */ /* 0x010fe200000000ff */
[----:B------:R-:W-:-:S02]  /*55c0*/  FADD.FTZ R177, R177, R180 ;  /* 0x000000b4b1b17221 */ /* 0x000fc40000010000 */
[----:B------:R-:W-:Y:S01]  /*55d0*/  FADD.FTZ R175, R175, R176 ;  /* 0x000000b0afaf7221 */ /* 0x000fe20000010000 */
[----:B------:R-:W-:Y:S01]  /*55e0*/  F2FP.F16.F32.PACK_AB R18, R169, R174 ;  /* 0x000000aea912723e */ /* 0x000fe200000000ff */
[----:B------:R-:W-:Y:S01]  /*55f0*/  FADD.FTZ R172, R172, R177 ;  /* 0x000000b1acac7221 */ /* 0x000fe20000010000 */
[----:B------:R-:W-:Y:S01]  /*5600*/  F2FP.F16.F32.PACK_AB R19, R0, R173 ;  /* 0x000000ad0013723e */ /* 0x000fe200000000ff */
[----:B------:R-:W-:Y:S02]  /*5610*/  FADD.FTZ R174, R174, R175 ;  /* 0x000000afaeae7221 */ /* 0x000fe40000010000 */
[----:B------:R-:W-:Y:S02]  /*5620*/  FADD.FTZ R173, R173, R172 ;  /* 0x000000acadad7221 */ /* 0x000fe40000010000 */
[----:B------:R-:W-:Y:S02]  /*5630*/  FADD.FTZ R169, R169, R174 ;  /* 0x000000aea9a97221 */ /* 0x000fe40000010000 */
[----:B------:R-:W-:Y:S01]  /*5640*/  HMMA.16816.F32 R40, R16, R8, R40 ;  /* 0x000000081028723c */ /* 0x000fe20000001828 */
[----:B------:R-:W-:-:S05]  /*5650*/  FADD.FTZ R173, R0, R173 ;  /* 0x000000ad00ad7221 */ /* 0x000fca0000010000 */
[C---:B------:R-:W-:Y:S01]  /*5660*/  HMMA.16816.F32 R44, R16.reuse, R10, R44 ;  /* 0x0000000a102c723c */ /* 0x040fe2000000182c */
[----:B------:R-:W3:Y:S05]  /*5670*/  LDSM.16.MT88.4 R8, [R225+0x12800] ;  /* 0x01280000e108783b */ /* 0x000eea0000004200 */
[C---:B------:R-:W-:Y:S06]  /*5680*/  HMMA.16816.F32 R48, R16.reuse, R20, R48 ;  /* 0x000000141030723c */ /* 0x040fec0000001830 */
[C---:B------:R-:W-:Y:S01]  /*5690*/  HMMA.16816.F32 R52, R16.reuse, R22, R52 ;  /* 0x000000161034723c */ /* 0x040fe20000001834 */
[----:B------:R-:W-:Y:S05]  /*56a0*/  LDSM.16.MT88.4 R20, [R225+0x14800] ;  /* 0x01480000e114783b */ /* 0x000fea0000004200 */
[C---:B------:R-:W-:Y:S06]  /*56b0*/  HMMA.16816.F32 R56, R16.reuse, R4, R56 ;  /* 0x000000041038723c */ /* 0x040fec0000001838 */
[C---:B------:R-:W-:Y:S01]  /*56c0*/  HMMA.16816.F32 R60, R16.reuse, R6, R60 ;  /* 0x00000006103c723c */ /* 0x040fe2000000183c */
[----:B------:R-:W4:Y:S05]  /*56d0*/  LDSM.16.MT88.4 R4, [R226+0x14800] ;  /* 0x01480000e204783b */ /* 0x000f2a0000004200 */
        /* <DEDUP_REMOVED lines=8> */
[----:B------:R-:W1:Y:S05]  /*5760*/  LDSM.16.MT88.4 R24, [R228+0x14800] ;  /* 0x01480000e418783b */ /* 0x000e6a0000004200 */
[C---:B------:R-:W-:Y:S06]  /*5770*/  HMMA.16816.F32 R88, R16.reuse, R28, R88 ;  /* 0x0000001c1058723c */ /* 0x040fec0000001858 */
[C---:B------:R-:W-:Y:S01]  /*5780*/  HMMA.16816.F32 R92, R16.reuse, R30, R92 ;  /* 0x0000001e105c723c */ /* 0x040fe2000000185c */
[----:B------:R-:W-:Y:S05]  /*5790*/  LDSM.16.MT88.4 R28, [R224+0x16800] ;  /* 0x01680000e01c783b */ /* 0x000fea0000004200 */
[C---:B----4-:R-:W-:Y:S06]  /*57a0*/  HMMA.16816.F32 R104, R16.reuse, R4, R104 ;  /* 0x000000041068723c */ /* 0x050fec0000001868 */
[C---:B------:R-:W-:Y:S01]  /*57b0*/  HMMA.16816.F32 R108, R16.reuse, R6, R108 ;  /* 0x00000006106c723c */ /* 0x040fe2000000186c */
[----:B------:R-:W4:Y:S05]  /*57c0*/  LDSM.16.MT88.4 R4, [R226+0x16800] ;  /* 0x01680000e204783b */ /* 0x000f2a0000004200 */
[C---:B------:R-:W-:Y:S06]  /*57d0*/  HMMA.16816.F32 R112, R16.reuse, R20, R112 ;  /* 0x000000141070723c */ /* 0x040fec0000001870 */
[C---:B------:R-:W-:Y:S01]  /*57e0*/  HMMA.16816.F32 R116, R16.reuse, R22, R116 ;  /* 0x000000161074723c */ /* 0x040fe20000001874 */
[----:B------:R-:W2:Y:S05]  /*57f0*/  LDSM.16.MT88.4 R20, [R225+0x16800] ;  /* 0x01680000e114783b */ /* 0x000eaa0000004200 */
        /* <DEDUP_REMOVED lines=11> */
[----:B------:R-:W-:Y:S05]  /*58b0*/  LDSM.16.MT88.4 R24, [R228+0x11000] ;  /* 0x01100000e418783b */ /* 0x000fea0000004200 */
[C---:B----4-:R-:W-:Y:S06]  /*58c0*/  HMMA.16816.F32 R136, R16.reuse, R4, R136 ;  /* 0x000000041088723c */ /* 0x050fec0000001888 */
[C---:B------:R-:W-:Y:S01]  /*58d0*/  HMMA.16816.F32 R140, R16.reuse, R6, R140 ;  /* 0x00000006108c723c */ /* 0x040fe2000000188c */
[----:B------:R-:W1:Y:S05]  /*58e0*/  LDSM.16.MT88.4 R4, [R224+0x11000] ;  /* 0x01100000e004783b */ /* 0x000e6a0000004200 */
        /* <DEDUP_REMOVED lines=16> */
[----:B-----5:R-:W-:Y:S01]  /*59f0*/  HMMA.16816.F32 R40, R16, R12, R40 ;  /* 0x0000000c1028723c */ /* 0x020fe20000001828 */
[----:B------:R-:W-:Y:S01]  /*5a00*/  FADD.FTZ R188, R189, R188 ;  /* 0x000000bcbdbc7221 */ /* 0x000fe20000010000 */
[----:B------:R-:W-:-:S04]  /*5a10*/  FADD.FTZ R192, R193, R192 ;  /* 0x000000c0c1c07221 */ /* 0x000fc80000010000 */
        /* <DEDUP_REMOVED lines=51> */
[----:B------:R-:W1:Y:S05]  /*5d50*/  LDSM.16.MT88.4 R28, [R225+0x11800] ;  /* 0x01180000e11c783b */ /* 0x000e6a0000004200 */
[C---:B-----5:R-:W-:Y:S06]  /*5d60*/  HMMA.16816.F32 R96, R16.reuse, R24, R96 ;  /* 0x000000181060723c */ /* 0x060fec0000001860 */
[C---:B------:R-:W-:Y:S01]  /*5d70*/  HMMA.16816.F32 R100, R16.reuse, R26, R100 ;  /* 0x0000001a1064723c */ /* 0x040fe20000001864 */
[----:B------:R-:W5:Y:S05]  /*5d80*/  LDSM.16.MT88.4 R24, [R224+0x11800] ;  /* 0x01180000e018783b */ /* 0x000f6a0000004200 */
[C---:B--2---:R-:W-:Y:S06]  /*5d90*/  HMMA.16816.F32 R152, R16.reuse, R20, R152 ;  /* 0x000000141098723c */ /* 0x044fec0000001898 */
[----:B------:R-:W-:Y:S01]  /*5da0*/  HMMA.16816.F32 R148, R16, R22, R148 ;  /* 0x000000161094723c */ /* 0x000fe20000001894 */
[----:B------:R-:W2:Y:S04]  /*5db0*/  LDSM.16.MT88.4 R20, [R226+0x13800] ;  /* 0x01380000e214783b */ /* 0x000ea80000004200 */
[----:B------:R-:W2:Y:S01]  /*5dc0*/  LDSM.16.MT88.4 R16, [R225+0x13800] ;  /* 0x01380000e110783b */ /* 0x000ea20000004200 */
        /* <DEDUP_REMOVED lines=11> */
[----:B------:R-:W1:Y:S05]  /*5e80*/  LDSM.16.MT88.4 R28, [R226+0x15800] ;  /* 0x01580000e21c783b */ /* 0x000e6a0000004200 */
[C---:B-----5:R-:W-:Y:S06]  /*5e90*/  HMMA.16816.F32 R56, R4.reuse, R24, R56 ;  /* 0x000000180438723c */ /* 0x060fec0000001838 */
        /* <DEDUP_REMOVED lines=15> */
[C---:B------:R-:W-:Y:S06]  /*5f90*/  HMMA.16816.F32 R100, R4.reuse, R34, R100 ;  /* 0x000000220464723c */ /* 0x040fec0000001864 */
[C---:B------:R-:W-:Y:S06]  /*5fa0*/  HMMA.16816.F32 R104, R4.reuse, R28, R104 ;  /* 0x0000001c0468723c */ /* 0x040fec0000001868 */
[C---:B------:R-:W-:Y:S06]  /*5fb0*/  HMMA.16816.F32 R108, R4.reuse, R30, R108 ;  /* 0x0000001e046c723c */ /* 0x040fec000000186c */
[C---:B-----5:R-:W-:Y:S06]  /*5fc0*/  HMMA.16816.F32 R120, R4.reuse, R24, R120 ;  /* 0x000000180478723c */ /* 0x060fec0000001878 */
[C---:B------:R-:W-:Y:S06]  /*5fd0*/  HMMA.16816.F32 R124, R4.reuse, R26, R124 ;  /* 0x0000001a047c723c */ /* 0x040fec000000187c */
[C---:B--2---:R-:W-:Y:S06]  /*5fe0*/  HMMA.16816.F32 R128, R4.reuse, R20, R128 ;  /* 0x000000140480723c */ /* 0x044fec0000001880 */
[C---:B------:R-:W-:Y:S06]  /*5ff0*/  HMMA.16816.F32 R132, R4.reuse, R22, R132 ;  /* 0x000000160484723c */ /* 0x040fec0000001884 */
[C---:B------:R-:W-:Y:S06]  /*6000*/  HMMA.16816.F32 R136, R4.reuse, R16, R136 ;  /* 0x000000100488723c */ /* 0x040fec0000001888 */
[C---:B------:R-:W-:Y:S06]  /*6010*/  HMMA.16816.F32 R140, R4.reuse, R18, R140 ;  /* 0x00000012048c723c */ /* 0x040fec000000188c */
[C---:B----4-:R-:W-:Y:S06]  /*6020*/  HMMA.16816.F32 R156, R4.reuse, R12, R156 ;  /* 0x0000000c049c723c */ /* 0x050fec000000189c */
[C---:B------:R-:W-:Y:S06]  /*6030*/  HMMA.16816.F32 R144, R4.reuse, R14, R144 ;  /* 0x0000000e0490723c */ /* 0x040fec0000001890 */
[C---:B---3--:R-:W-:Y:S06]  /*6040*/  HMMA.16816.F32 R152, R4.reuse, R8, R152 ;  /* 0x000000080498723c */ /* 0x048fec0000001898 */
        /* <DEDUP_REMOVED lines=13> */
[----:B------:R-:W1:Y:S01]  /*6120*/  I2F.RP R7, R5 ;  /* 0x0000000500077306 */ /* 0x000e620000209400 */
[----:B------:R-:W-:Y:S01]  /*6130*/  IMAD.U32 R4, RZ, RZ, UR28 ;  /* 0x0000001cff047e24 */ /* 0x000fe2000f8e00ff */
[----:B------:R-:W-:Y:S01]  /*6140*/  R2UR UR5, R5 ;  /* 0x00000000050572ca */ /* 0x000fe200000e0000 */
[----:B------:R-:W-:-:S03]  /*6150*/  ULOP3.LUT UR28, UR28, UR20, URZ, 0x3c, !UPT ;  /* 0x000000141c1c7292 */ /* 0x000fc6000f8e3c3f */
[----:B------:R-:W-:-:S04]  /*6160*/  IABS R4, R4 ;  /* 0x0000000400047213 */ /* 0x000fc80000000000 */
[----:B------:R-:W-:Y:S01]  /*6170*/  R2UR UR26, R4 ;  /* 0x00000000041a72ca */ /* 0x000fe200000e0000 */
        /* <DEDUP_REMOVED lines=11> */
[----:B------:R-:W-:-:S03]  /*6230*/  UIMAD.WIDE.U32 UR30, UR31, UR4, UR30 ;  /* 0x000000041f1e72a5 */ /* 0x000fc6000f8e001e */
[----:B------:R-:W-:Y:S01]  /*6240*/  R2UR UR4, R5 ;  /* 0x00000000050472ca */ /* 0x000fe200000e0000 */
        /* <DEDUP_REMOVED lines=24> */
[----:B------:R-:W-:-:S04]  /*63d0*/  USEL UR4, UR4, UR27, !UP2 ;  /* 0x0000001b04047287 */ /* 0x000fc8000d000000 */
[----:B------:R-:W-:Y:S02]  /*63e0*/  IMAD.U32 R5, RZ, RZ, UR29 ;  /* 0x0000001dff057e24 */ /* 0x000fe4000f8e00ff */
[----:B------:R-:W-:Y:S02]  /*63f0*/  IMAD.U32 R7, RZ, RZ, UR4 ;  /* 0x00000004ff077e24 */ /* 0x000fe4000f8e00ff */
[----:B------:R-:W-:-:S04]  /*6400*/  IMAD.WIDE R4, R5, 0x4, R240 ;  /* 0x0000000405047825 */ /* 0x000fc800078e02f0 */
[----:B------:R-:W-:Y:S02]  /*6410*/  IMAD.WIDE R6, R7, 0x4, R240 ;  /* 0x0000000407067825 */ /* 0x000fe400078e02f0 */
        /* <DEDUP_REMOVED lines=16> */
[----:B------:R-:W-:-:S04]  /*6520*/  UIMAD UR5, UR21, UR5, UR20 ;  /* 0x00000005150572a4 */ /* 0x000fc8000f8e0214 */
[----:B------:R-:W-:Y:S01]  /*6530*/  UIADD3 UR5, UR25, UR5, URZ ;  /* 0x0000000519057290 */ /* 0x000fe2000fffe03f */
[----:B------:R-:W-:Y:S11]  /*6540*/  BRA `(.L_x_2394) ;  /* 0x0000000000087947 */ /* 0x000ff60003800000 */
.L_x_2393:
[----:B------:R-:W-:-:S04]  /*6550*/  ULEA UR24, -UR8, URZ, 0x6 ;  /* 0x0000003f08187291 */ /* 0x000fc8000f8e313f */
[----:B------:R-:W-:-:S12]  /*6560*/  USHF.R.S32.HI UR5, URZ, 0x1f, UR24 ;  /* 0x0000001f3f057899 */ /* 0x000fd80008011418 */
.L_x_2394:
[----:B------:R-:W-:Y:S01]  /*6570*/  ULEA UR4, UP0, UR8, UR24, 0x4 ;  /* 0x0000001808047291 */ /* 0x000fe2000f80203f */
[----:B------:R-:W-:Y:S01]  /*6580*/  IMAD.U32 R0, RZ, RZ, UR24 ;  /* 0x00000018ff007e24 */ /* 0x000fe2000f8e00ff */
[C---:B------:R-:W-:Y:S01]  /*6590*/  IADD3 R4, P2, R170.reuse, UR24, RZ ;  /* 0x00000018aa047c10 */ /* 0x040fe2000ff5e0ff */
[----:B------:R-:W-:Y:S01]  /*65a0*/  IMAD.U32 R5, RZ, RZ, UR5 ;  /* 0x00000005ff057e24 */ /* 0x000fe2000f8e00ff */
[----:B------:R-:W-:Y:S02]  /*65b0*/  ULEA.HI.X UR20, UR8, UR5, UR9, 0x4, UP0 ;  /* 0x0000000508147291 */ /* 0x000fe400080f2409 */
[----:B------:R-:W-:Y:S01]  /*65c0*/  IADD3 R170, P1, R170, UR4, RZ ;  /* 0x00000004aaaa7c10 */ /* 0x000fe2000ff3e0ff */
[----:B------:R-:W-:Y:S01]  /*65d0*/  USHF.L.U32 UR4, UR8, 0x5, URZ ;  /* 0x0000000508047899 */ /* 0x000fe2000800063f */
[----:B------:R-:W-:Y:S01]  /*65e0*/  LEA R236, P3, R0, R236, 0x1 ;  /* 0x000000ec00ec7211 */ /* 0x000fe200078608ff */
[----:B------:R-:W-:Y:S01]  /*65f0*/  UISETP.GE.AND UP0, UPT, UR16, 0x3, UPT ;  /* 0x000000031000788c */ /* 0x000fe2000bf06270 */
[C---:B------:R-:W-:Y:S01]  /*6600*/  IADD3.X R7, R168.reuse, UR5, RZ, P2, !PT ;  /* 0x00000005a8077c10 */ /* 0x040fe200097fe4ff */
[----:B------:R-:W-:Y:S01]  /*6610*/  USHF.L.U64.HI UR5, UR8, 0x5, UR9 ;  /* 0x0000000508057899 */ /* 0x000fe20008010209 */
[----:B------:R-:W-:-:S02]  /*6620*/  IADD3.X R9, R168, UR20, RZ, P1, !PT ;  /* 0x00000014a8097c10 */ /* 0x000fc40008ffe4ff */
[----:B------:R-:W-:Y:S02]  /*6630*/  LEA R6, P2, R4, UR10, 0x1 ;  /* 0x0000000a04067c11 */ /* 0x000fe4000f8408ff */
[----:B------:R-:W-:Y:S02]  /*6640*/  LEA R8, P1, R170, UR10, 0x1 ;  /* 0x0000000aaa087c11 */ /* 0x000fe4000f8208ff */
[----:B------:R-:W-:Y:S02]  /*6650*/  LEA.HI.X R235, R0, R235, R5, 0x1, P3 ;  /* 0x000000eb00eb7211 */ /* 0x000fe400018f0c05 */
[----:B------:R-:W-:Y:S01]  /*6660*/  LEA.HI.X R7, R4, UR11, R7, 0x1, P2 ;  /* 0x0000000b04077c11 */ /* 0x000fe200090f0c07 */
[----:B------:R-:W1:Y:S01]  /*6670*/  S2R R0, SR_TID.X ;  /* 0x0000000000007919 */ /* 0x000e620000002100 */
[----:B------:R-:W-:Y:S01]  /*6680*/  LEA.HI.X R9, R170, UR11, R9, 0x1, P1 ;  /* 0x0000000baa097c11 */ /* 0x000fe200088f0c09 */
[----:B------:R-:W-:Y:S01]  /*6690*/  IMAD.MOV.U32 R237, RZ, RZ, R235 ;  /* 0x000000ffffed7224 */ /* 0x000fe200078e00eb */
[----:B------:R-:W-:-:S04]  /*66a0*/  IADD3 R4, P1, R236, UR4, RZ ;  /* 0x00000004ec047c10 */ /* 0x000fc8000ff3e0ff */
[----:B------:R-:W-:Y:S01]  /*66b0*/  IADD3.X R5, R235, UR5, RZ, P1, !PT ;  /* 0x00000005eb057c10 */ /* 0x000fe20008ffe4ff */
[----:B------:R-:W-:Y:S01]  /*66c0*/  @!PT LDS RZ, [RZ] ;  /* 0x00000000fffff984 */ /* 0x000fe20000000800 */
[----:B------:R-:W-:Y:S01]  /*66d0*/  @!PT LDS RZ, [RZ] ;  /* 0x00000000fffff984 */ /* 0x000fe20000000800 */
[----:B------:R-:W-:Y:S01]  /*66e0*/  @!PT LDS RZ, [RZ] ;  /* 0x00000000fffff984 */ /* 0x000fe20000000800 */
[----:B------:R-:W-:Y:S01]  /*66f0*/  LDGSTS.E.BYPASS.LTC128B.128 [R239+0x10000], desc[UR18][R236.64] ;  /* 0x10000000ecef7fae */ /* 0x000fe2000b901d52 */
[----:B------:R-:W-:Y:S02]  /*6700*/  IADD3 R10, P2, R4, UR4, RZ ;  /* 0x00000004040a7c10 */ /* 0x000fe4000ff5e0ff */
[----:B------:R-:W-:Y:S01]  /*6710*/  IADD3 R12, P1, R8, UR4, RZ ;  /* 0x00000004080c7c10 */ /* 0x000fe2000ff3e0ff */
[----:B------:R-:W-:Y:S01]  /*6720*/  LDGSTS.E.BYPASS.LTC128B.128 [R239+0x12000], desc[UR18][R6.64+0x80] ;  /* 0x1200008006ef7fae */ /* 0x000fe2000b901d52 */
[----:B------:R-:W-:Y:S02]  /*6730*/  IADD3.X R11, R5, UR5, RZ, P2, !PT ;  /* 0x00000005050b7c10 */ /* 0x000fe400097fe4ff */
[----:B------:R-:W-:Y:S01]  /*6740*/  IADD3.X R13, R9, UR5, RZ, P1, !PT ;  /* 0x00000005090d7c10 */ /* 0x000fe20008ffe4ff */
[----:B------:R-:W-:Y:S01]  /*6750*/  LDGSTS.E.BYPASS.LTC128B.128 [R239+0x14000], desc[UR18][R6.64+0x100] ;  /* 0x1400010006ef7fae */ /* 0x000fe2000b901d52 */
[----:B------:R-:W-:-:S02]  /*6760*/  IADD3 R14, P2, R10, UR4, RZ ;  /* 0x000000040a0e7c10 */ /* 0x000fc4000ff5e0ff */
[----:B------:R-:W-:Y:S01]  /*6770*/  IADD3 R20, P1, R12, UR4, RZ ;  /* 0x000000040c147c10 */ /* 0x000fe2000ff3e0ff */
[----:B------:R-:W-:Y:S01]  /*6780*/  LDGSTS.E.BYPASS.LTC128B.128 [R239+0x16000], desc[UR18][R6.64+0x180] ;  /* 0x1600018006ef7fae */ /* 0x000fe2000b901d52 */
[----:B------:R-:W-:Y:S02]  /*6790*/  IADD3.X R15, R11, UR5, RZ, P2, !PT ;  /* 0x000000050b0f7c10 */ /* 0x000fe400097fe4ff */
[----:B------:R-:W-:Y:S01]  /*67a0*/  IADD3.X R21, R13, UR5, RZ, P1, !PT ;  /* 0x000000050d157c10 */ /* 0x000fe20008ffe4ff */
[----:B------:R2:W-:Y:S04]  /*67b0*/  LDGSTS.E.BYPASS.LTC128B.128 [R239+0x10800], desc[UR18][R4.64] ;  /* 0x1080000004ef7fae */ /* 0x0005e8000b901d52 */
[----:B------:R-:W-:Y:S04]  /*67c0*/  LDGSTS.E.BYPASS.LTC128B.128 [R239+0x12800], desc[UR18][R8.64+0x80] ;  /* 0x1280008008ef7fae */ /* 0x000fe8000b901d52 */
        /* <DEDUP_REMOVED lines=9> */
[----:B------:R3:W-:Y:S04]  /*6860*/  LDGSTS.E.BYPASS.LTC128B.128 [R239+0x17800], desc[UR18][R20.64+0x180] ;  /* 0x1780018014ef7fae */ /* 0x0007e8000b901d52 */
[----:B------:R-:W-:Y:S04]  /*6870*/  LDSM.16.M88.4 R184, [R234] ;  /* 0x00000000eab8783b */ /* 0x000fe80000000200 */
[----:B--2---:R-:W2:Y:S04]  /*6880*/  LDSM.16.M88.4 R4, [R233+0x8000] ;  /* 0x00800000e904783b */ /* 0x004ea80000000200 */
[----:B------:R-:W4:Y:S04]  /*6890*/  LDSM.16.M88.4 R32, [R233+0x8800] ;  /* 0x00880000e920783b */ /* 0x000f280000000200 */
[----:B------:R-:W5:Y:S04]  /*68a0*/  LDSM.16.M88.4 R24, [R233+0x9000] ;  /* 0x00900000e918783b */ /* 0x000f680000000200 */
[----:B------:R-:W1:Y:S04]  /*68b0*/  LDSM.16.M88.4 R192, [R233+0x9800] ;  /* 0x00980000e9c0783b */ /* 0x000e680000000200 */
[----:B------:R-:W-:Y:S04]  /*68c0*/  LDSM.16.M88.4 R16, [R232] ;  /* 0x00000000e810783b */ /* 0x000fe80000000200 */
[----:B------:R-:W1:Y:S04]  /*68d0*/  LDSM.16.M88.4 R180, [R231] ;  /* 0x00000000e7b4783b */ /* 0x000e680000000200 */
[----:B------:R-:W1:Y:S04]  /*68e0*/  LDSM.16.M88.4 R176, [R223] ;  /* 0x00000000dfb0783b */ /* 0x000e680000000200 */
[----:B------:R-:W1:Y:S04]  /*68f0*/  LDSM.16.M88.4 R196, [R222] ;  /* 0x00000000dec4783b */ /* 0x000e680000000200 */
[----:B------:R-:W1:Y:S04]  /*6900*/  LDSM.16.M88.4 R172, [R221] ;  /* 0x00000000ddac783b */ /* 0x000e680000000200 */
[----:B---3--:R-:W-:Y:S01]  /*6910*/  LDSM.16.M88.4 R20, [R230] ;  /* 0x00000000e614783b */ /* 0x008fe20000000200 */
[C---:B--2---:R-:W-:Y:S03]  /*6920*/  HMMA.16816.F32 R8, R184.reuse, R4, RZ ;  /* 0x00000004b808723c */ /* 0x044fe600000018ff */
[----:B------:R-:W2:Y:S04]  /*6930*/  LDSM.16.M88.4 R12, [R227+0x8000] ;  /* 0x00800000e30c783b */ /* 0x000ea80000000200 */
[----:B------:R-:W-:Y:S01]  /*6940*/  LDSM.16.M88.4 R200, [R220+0x1800] ;  /* 0x00180000dcc8783b */ /* 0x000fe20000000200 */
[C---:B----4-:R-:W-:Y:S03]  /*6950*/  HMMA.16816.F32 R168, R184.reuse, R32, RZ ;  /* 0x00000020b8a8723c */ /* 0x050fe600000018ff */
[----:B------:R-:W0:Y:S03]  /*6960*/  LDGDEPBAR ;  /* 0x00000000000079af */ /* 0x000e260000000000 */
[C---:B------:R-:W-:Y:S06]  /*6970*/  HMMA.16816.F32 R4, R184.reuse, R6, RZ ;  /* 0x00000006b804723c */ /* 0x040fec00000018ff */
[C---:B------:R-:W-:Y:S06]  /*6980*/  HMMA.16816.F32 R32, R184.reuse, R34, RZ ;  /* 0x00000022b820723c */ /* 0x040fec00000018ff */
[C---:B-----5:R-:W-:Y:S06]  /*6990*/  HMMA.16816.F32 R28, R184.reuse, R24, RZ ;  /* 0x00000018b81c723c */ /* 0x060fec00000018ff */
[C---:B------:R-:W-:Y:S06]  /*69a0*/  HMMA.16816.F32 R24, R184.reuse, R26, RZ ;  /* 0x0000001ab818723c */ /* 0x040fec00000018ff */
[C---:B-1----:R-:W-:Y:S06]  /*69b0*/  HMMA.16816.F32 R188, R184.reuse, R192, RZ ;  /* 0x000000c0b8bc723c */ /* 0x042fec00000018ff */
[----:B------:R-:W-:Y:S01]  /*69c0*/  HMMA.16816.F32 R184, R184, R194, RZ ;  /* 0x000000c2b8b8723c */ /* 0x000fe200000018ff */
[----:B------:R-:W1:Y:S05]  /*69d0*/  LDSM.16.M88.4 R192, [R227+0x8800] ;  /* 0x00880000e3c0783b */ /* 0x000e6a0000000200 */
[C---:B------:R-:W-:Y:S06]  /*69e0*/  HMMA.16816.F32 R8, R16.reuse, R180, R8 ;  /* 0x000000b41008723c */ /* 0x040fec0000001808 */
[C---:B------:R-:W-:Y:S01]  /*69f0*/  HMMA.16816.F32 R4, R16.reuse, R182, R4 ;  /* 0x000000b61004723c */ /* 0x040fe20000001804 */
[----:B------:R-:W3:Y:S05]  /*6a00*/  LDSM.16.M88.4 R180, [R227+0x9000] ;  /* 0x00900000e3b4783b */ /* 0x000eea0000000200 */
[C---:B------:R-:W-:Y:S06]  /*6a10*/  HMMA.16816.F32 R168, R16.reuse, R176, R168 ;  /* 0x000000b010a8723c */ /* 0x040fec00000018a8 */
[C---:B------:R-:W-:Y:S01]  /*6a20*/  HMMA.16816.F32 R32, R16.reuse, R178, R32 ;  /* 0x000000b21020723c */ /* 0x040fe20000001820 */
[----:B------:R-:W4:Y:S05]  /*6a30*/  LDSM.16.M88.4 R176, [R227+0x9800] ;  /* 0x00980000e3b0783b */ /* 0x000f2a0000000200 */
[C---:B------:R-:W-:Y:S06]  /*6a40*/  HMMA.16816.F32 R28, R16.reuse, R196, R28 ;  /* 0x000000c4101c723c */ /* 0x040fec000000181c */
[C---:B------:R-:W-:Y:S01]  /*6a50*/  HMMA.16816.F32 R24, R16.reuse, R198, R24 ;  /* 0x000000c61018723c */ /* 0x040fe20000001818 */
[----:B------:R-:W-:Y:S05]  /*6a60*/  LDSM.16.M88.4 R196, [R229] ;  /* 0x00000000e5c4783b */ /* 0x000fea0000000200 */
[C---:B------:R-:W-:Y:S06]  /*6a70*/  HMMA.16816.F32 R188, R16.reuse, R172, R188 ;  /* 0x000000ac10bc723c */ /* 0x040fec00000018bc */
[----:B------:R-:W-:Y:S01]  /*6a80*/  HMMA.16816.F32 R184, R16, R174, R184 ;  /* 0x000000ae10b8723c */ /* 0x000fe200000018b8 */
[----:B------:R-:W5:Y:S04]  /*6a90*/  LDSM.16.M88.4 R172, [R220] ;  /* 0x00000000dcac783b */ /* 0x000f680000000200 */
[----:B------:R-:W5:Y:S01]  /*6aa0*/  LDSM.16.M88.4 R16, [R220+0x800] ;  /* 0x00080000dc10783b */ /* 0x000f620000000200 */
[C---:B--2---:R-:W-:Y:S06]  /*6ab0*/  HMMA.16816.F32 R8, R20.reuse, R12, R8 ;  /* 0x0000000c1408723c */ /* 0x044fec0000001808 */
[C---:B------:R-:W-:Y:S01]  /*6ac0*/  HMMA.16816.F32 R4, R20.reuse, R14, R4 ;  /* 0x0000000e1404723c */ /* 0x040fe20000001804 */
[----:B------:R-:W2:Y:S05]  /*6ad0*/  LDSM.16.M88.4 R12, [R220+0x1000] ;  /* 0x00100000dc0c783b */ /* 0x000eaa0000000200 */
[C---:B-1----:R-:W-:Y:S06]  /*6ae0*/  HMMA.16816.F32 R168, R20.reuse, R192, R168 ;  /* 0x000000c014a8723c */ /* 0x042fec00000018a8 */
[C---:B------:R-:W-:Y:S01]  /*6af0*/  HMMA.16816.F32 R32, R20.reuse, R194, R32 ;  /* 0x000000c21420723c */ /* 0x040fe20000001820 */
[----:B------:R-:W-:Y:S05]  /*6b00*/  LDSM.16.M88.4 R192, [R233+0xb000] ;  /* 0x00b00000e9c0783b */ /* 0x000fea0000000200 */
[C---:B---3--:R-:W-:Y:S06]  /*6b10*/  HMMA.16816.F32 R28, R20.reuse, R180, R28 ;  /* 0x000000b4141c723c */ /* 0x048fec000000181c */
[C---:B------:R-:W-:Y:S01]  /*6b20*/  HMMA.16816.F32 R24, R20.reuse, R182, R24 ;  /* 0x000000b61418723c */ /* 0x040fe20000001818 */
[----:B------:R-:W-:Y:S05]  /*6b30*/  LDSM.16.M88.4 R180, [R233+0xa000] ;  /* 0x00a00000e9b4783b */ /* 0x000fea0000000200 */
[C---:B----4-:R-:W-:Y:S06]  /*6b40*/  HMMA.16816.F32 R188, R20.reuse, R176, R188 ;  /* 0x000000b014bc723c */ /* 0x050fec00000018bc */
[----:B------:R-:W-:Y:S01]  /*6b50*/  HMMA.16816.F32 R184, R20, R178, R184 ;  /* 0x000000b214b8723c */ /* 0x000fe200000018b8 */
[----:B------:R-:W1:Y:S04]  /*6b60*/  LDSM.16.M88.4 R20, [R234+0x2000] ;  /* 0x00200000ea14783b */ /* 0x000e680000000200 */
[----:B------:R-:W3:Y:S01]  /*6b70*/  LDSM.16.M88.4 R176, [R233+0xa800] ;  /* 0x00a80000e9b0783b */ /* 0x000ee20000000200 */
[C---:B-----5:R-:W-:Y:S06]  /*6b80*/  HMMA.16816.F32 R8, R196.reuse, R172, R8 ;  /* 0x000000acc408723c */ /* 0x060fec0000001808 */
[C---:B------:R-:W-:Y:S01]  /*6b90*/  HMMA.16816.F32 R4, R196.reuse, R174, R4 ;  /* 0x000000aec404723c */ /* 0x040fe20000001804 */
[----:B------:R-:W4:Y:S05]  /*6ba0*/  LDSM.16.M88.4 R172, [R233+0xb800] ;  /* 0x00b80000e9ac783b */ /* 0x000f2a0000000200 */
[C---:B------:R-:W-:Y:S06]  /*6bb0*/  HMMA.16816.F32 R168, R196.reuse, R16, R168 ;  /* 0x00000010c4a8723c */ /* 0x040fec00000018a8 */
[C---:B------:R-:W-:Y:S01]  /*6bc0*/  HMMA.16816.F32 R32, R196.reuse, R18, R32 ;  /* 0x00000012c420723c */ /* 0x040fe20000001820 */
[----:B------:R-:W-:Y:S05]  /*6bd0*/  LDSM.16.M88.4 R16, [R232+0x2000] ;  /* 0x00200000e810783b */ /* 0x000fea0000000200 */
[C---:B--2---:R-:W-:Y:S06]  /*6be0*/  HMMA.16816.F32 R28, R196.reuse, R12, R28 ;  /* 0x0000000cc41c723c */ /* 0x044fec000000181c */
[C---:B------:R-:W-:Y:S01]  /*6bf0*/  HMMA.16816.F32 R24, R196.reuse, R14, R24 ;  /* 0x0000000ec418723c */ /* 0x040fe20000001818 */
[----:B------:R-:W2:Y:S05]  /*6c00*/  LDSM.16.M88.4 R12, [R219] ;  /* 0x00000000db0c783b */ /* 0x000eaa0000000200 */
[C---:B------:R-:W-:Y:S06]  /*6c10*/  HMMA.16816.F32 R188, R196.reuse, R200, R188 ;  /* 0x000000c8c4bc723c */ /* 0x040fec00000018bc */
[----:B------:R-:W-:Y:S01]  /*6c20*/  HMMA.16816.F32 R184, R196, R202, R184 ;  /* 0x000000cac4b8723c */ /* 0x000fe200000018b8 */
[----:B------:R-:W5:Y:S04]  /*6c30*/  LDSM.16.M88.4 R196, [R218] ;  /* 0x00000000dac4783b */ /* 0x000f680000000200 */
[----:B------:R-:W-:Y:S01]  /*6c40*/  LDSM.16.M88.4 R200, [R227+0xb800] ;  /* 0x00b80000e3c8783b */ /* 0x000fe20000000200 */
[C---:B-1----:R-:W-:Y:S06]  /*6c50*/  HMMA.16816.F32 R8, R20.reuse, R180, R8 ;  /* 0x000000b41408723c */ /* 0x042fec0000001808 */
[C---:B------:R-:W-:Y:S01]  /*6c60*/  HMMA.16816.F32 R4, R20.reuse, R182, R4 ;  /* 0x000000b61404723c */ /* 0x040fe20000001804 */
[----:B------:R-:W1:Y:S05]  /*6c70*/  LDSM.16.M88.4 R180, [R217] ;  /* 0x00000000d9b4783b */ /* 0x000e6a0000000200 */
[C---:B---3--:R-:W-:Y:S06]  /*6c80*/  HMMA.16816.F32 R168, R20.reuse, R176, R168 ;  /* 0x000000b014a8723c */ /* 0x048fec00000018a8 */
[C---:B------:R-:W-:Y:S01]  /*6c90*/  HMMA.16816.F32 R32, R20.reuse, R178, R32 ;  /* 0x000000b21420723c */ /* 0x040fe20000001820 */
[----:B------:R-:W3:Y:S05]  /*6ca0*/  LDSM.16.M88.4 R176, [R216] ;  /* 0x00000000d8b0783b */ /* 0x000eea0000000200 */
[C---:B------:R-:W-:Y:S06]  /*6cb0*/  HMMA.16816.F32 R28, R20.reuse, R192, R28 ;  /* 0x000000c0141c723c */ /* 0x040fec000000181c */
[C---:B------:R-:W-:Y:S01]  /*6cc0*/  HMMA.16816.F32 R24, R20.reuse, R194, R24 ;  /* 0x000000c21418723c */ /* 0x040fe20000001818 */
[----:B------:R-:W-:Y:S05]  /*6cd0*/  LDSM.16.M88.4 R192, [R230+0x2000] ;  /* 0x00200000e6c0783b */ /* 0x000fea0000000200 */
[C---:B----4-:R-:W-:Y:S06]  /*6ce0*/  HMMA.16816.F32 R188, R20.reuse, R172, R188 ;  /* 0x000000ac14bc723c */ /* 0x050fec00000018bc */
[----:B------:R-:W-:Y:S01]  /*6cf0*/  HMMA.16816.F32 R184, R20, R174, R184 ;  /* 0x000000ae14b8723c */ /* 0x000fe200000018b8 */
[----:B------:R-:W4:Y:S04]  /*6d00*/  LDSM.16.M88.4 R172, [R227+0xa000] ;  /* 0x00a00000e3ac783b */ /* 0x000f280000000200 */
[----:B------:R-:W4:Y:S01]  /*6d10*/  LDSM.16.M88.4 R20, [R227+0xa800] ;  /* 0x00a80000e314783b */ /* 0x000f220000000200 */
[C---:B--2---:R-:W-:Y:S06]  /*6d20*/  HMMA.16816.F32 R8, R16.reuse, R12, R8 ;  /* 0x0000000c1008723c */ /* 0x044fec0000001808 */
[C---:B------:R-:W-:Y:S01]  /*6d30*/  HMMA.16816.F32 R4, R16.reuse, R14, R4 ;  /* 0x0000000e1004723c */ /* 0x040fe20000001804 */
[----:B------:R-:W2:Y:S05]  /*6d40*/  LDSM.16.M88.4 R12, [R227+0xb000] ;  /* 0x00b00000e30c783b */ /* 0x000eaa0000000200 */
[C---:B-----5:R-:W-:Y:S06]  /*6d50*/  HMMA.16816.F32 R168, R16.reuse, R196, R168 ;  /* 0x000000c410a8723c */ /* 0x060fec00000018a8 */
[C---:B------:R-:W-:Y:S01]  /*6d60*/  HMMA.16816.F32 R32, R16.reuse, R198, R32 ;  /* 0x000000c61020723c */ /* 0x040fe20000001820 */
[----:B------:R-:W-:Y:S05]  /*6d70*/  LDSM.16.M88.4 R196, [R233+0xc000] ;  /* 0x00c00000e9c4783b */ /* 0x000fea0000000200 */
[C---:B-1----:R-:W-:Y:S06]  /*6d80*/  HMMA.16816.F32 R28, R16.reuse, R180, R28 ;  /* 0x000000b4101c723c */ /* 0x042fec000000181c */
[C---:B------:R-:W-:Y:S01]  /*6d90*/  HMMA.16816.F32 R24, R16.reuse, R182, R24 ;  /* 0x000000b61018723c */ /* 0x040fe20000001818 */
[----:B------:R-:W-:Y:S05]  /*6da0*/  LDSM.16.M88.4 R180, [R220+0x2000] ;  /* 0x00200000dcb4783b */ /* 0x000fea0000000200 */
[C---:B---3--:R-:W-:Y:S06]  /*6db0*/  HMMA.16816.F32 R188, R16.reuse, R176, R188 ;  /* 0x000000b010bc723c */ /* 0x048fec00000018bc */
[----:B------:R-:W-:Y:S01]  /*6dc0*/  HMMA.16816.F32 R184, R16, R178, R184 ;  /* 0x000000b210b8723c */ /* 0x000fe200000018b8 */
[----:B------:R-:W1:Y:S04]  /*6dd0*/  LDSM.16.M88.4 R16, [R229+0x2000] ;  /* 0x00200000e510783b */ /* 0x000e680000000200 */
[----:B------:R-:W3:Y:S01]  /*6de0*/  LDSM.16.M88.4 R176, [R220+0x2800] ;  /* 0x00280000dcb0783b */ /* 0x000ee20000000200 */
[C---:B----4-:R-:W-:Y:S06]  /*6df0*/  HMMA.16816.F32 R8, R192.reuse, R172, R8 ;  /* 0x000000acc008723c */ /* 0x050fec0000001808 */
[C---:B------:R-:W-:Y:S01]  /*6e00*/  HMMA.16816.F32 R4, R192.reuse, R174, R4 ;  /* 0x000000aec004723c */ /* 0x040fe20000001804 */
[----:B------:R-:W4:Y:S05]  /*6e10*/  LDSM.16.M88.4 R172, [R220+0x3000] ;  /* 0x00300000dcac783b */ /* 0x000f2a0000000200 */
[C---:B------:R-:W-:Y:S06]  /*6e20*/  HMMA.16816.F32 R168, R192.reuse, R20, R168 ;  /* 0x00000014c0a8723c */ /* 0x040fec00000018a8 */
[C---:B------:R-:W-:Y:S01]  /*6e30*/  HMMA.16816.F32 R32, R192.reuse, R22, R32 ;  /* 0x00000016c020723c */ /* 0x040fe20000001820 */
[----:B------:R-:W5:Y:S05]  /*6e40*/  LDSM.16.M88.4 R20, [R220+0x3800] ;  /* 0x00380000dc14783b */ /* 0x000f6a0000000200 */
[C---:B--2---:R-:W-:Y:S06]  /*6e50*/  HMMA.16816.F32 R28, R192.reuse, R12, R28 ;  /* 0x0000000cc01c723c */ /* 0x044fec000000181c */
[C---:B------:R-:W-:Y:S01]  /*6e60*/  HMMA.16816.F32 R24, R192.reuse, R14, R24 ;  /* 0x0000000ec018723c */ /* 0x040fe20000001818 */
[----:B------:R-:W2:Y:S05]  /*6e70*/  LDSM.16.M88.4 R12, [R234+0x4000] ;  /* 0x00400000ea0c783b */ /* 0x000eaa0000000200 */
[C---:B------:R-:W-:Y:S06]  /*6e80*/  HMMA.16816.F32 R188, R192.reuse, R200, R188 ;  /* 0x000000c8c0bc723c */ /* 0x040fec00000018bc */
[----:B------:R-:W-:Y:S01]  /*6e90*/  HMMA.16816.F32 R184, R192, R202, R184 ;  /* 0x000000cac0b8723c */ /* 0x000fe200000018b8 */
[----:B------:R-:W2:Y:S04]  /*6ea0*/  LDSM.16.M88.4 R192, [R233+0xc800] ;  /* 0x00c80000e9c0783b */ /* 0x000ea80000000200 */
[----:B------:R-:W-:Y:S01]  /*6eb0*/  LDSM.16.M88.4 R200, [R209] ;  /* 0x00000000d1c8783b */ /* 0x000fe20000000200 */
        /* <DEDUP_REMOVED lines=8> */
[----:B------:R-:W-:Y:S05]  /*6f40*/  LDSM.16.M88.4 R172, [R232+0x4000] ;  /* 0x00400000e8ac783b */ /* 0x000fea0000000200 */
[C---:B-----5:R-:W-:Y:S06]  /*6f50*/  HMMA.16816.F32 R188, R16.reuse, R20, R188 ;  /* 0x0000001410bc723c */ /* 0x060fec00000018bc */
[----:B------:R-:W-:Y:S01]  /*6f60*/  HMMA.16816.F32 R184, R16, R22, R184 ;  /* 0x0000001610b8723c */ /* 0x000fe200000018b8 */
[----:B------:R-:W4:Y:S04]  /*6f70*/  LDSM.16.M88.4 R20, [R215] ;  /* 0x00000000d714783b */ /* 0x000f280000000200 */
[----:B------:R-:W5:Y:S01]  /*6f80*/  LDSM.16.M88.4 R16, [R214] ;  /* 0x00000000d610783b */ /* 0x000f620000000200 */
[C---:B--2---:R-:W-:Y:S06]  /*6f90*/  HMMA.16816.F32 R8, R12.reuse, R196, R8 ;  /* 0x000000c40c08723c */ /* 0x044fec0000001808 */
[C---:B------:R-:W-:Y:S01]  /*6fa0*/  HMMA.16816.F32 R4, R12.reuse, R198, R4 ;  /* 0x000000c60c04723c */ /* 0x040fe20000001804 */
[----:B------:R-:W2:Y:S05]  /*6fb0*/  LDSM.16.M88.4 R196, [R213] ;  /* 0x00000000d5c4783b */ /* 0x000eaa0000000200 */
[C---:B------:R-:W-:Y:S06]  /*6fc0*/  HMMA.16816.F32 R168, R12.reuse, R192, R168 ;  /* 0x000000c00ca8723c */ /* 0x040fec00000018a8 */
[C---:B------:R-:W-:Y:S01]  /*6fd0*/  HMMA.16816.F32 R32, R12.reuse, R194, R32 ;  /* 0x000000c20c20723c */ /* 0x040fe20000001820 */
[----:B------:R-:W2:Y:S05]  /*6fe0*/  LDSM.16.M88.4 R192, [R212] ;  /* 0x00000000d4c0783b */ /* 0x000eaa0000000200 */
        /* <DEDUP_REMOVED lines=10> */
[C---:B-----5:R-:W-:Y:S06]  /*7090*/  HMMA.16816.F32 R168, R172.reuse, R16, R168 ;  /* 0x00000010aca8723c */ /* 0x060fec00000018a8 */
[C---:B------:R-:W-:Y:S01]  /*70a0*/  HMMA.16816.F32 R32, R172.reuse, R18, R32 ;  /* 0x00000012ac20723c */ /* 0x040fe20000001820 */
[----:B------:R-:W5:Y:S05]  /*70b0*/  LDSM.16.M88.4 R16, [R227+0xd800] ;  /* 0x00d80000e310783b */ /* 0x000f6a0000000200 */
        /* <DEDUP_REMOVED lines=18> */
[----:B------:R-:W4:Y:S04]  /*71e0*/  LDSM.16.M88.4 R16, [R233+0xe000] ;  /* 0x00e00000e910783b */ /* 0x000f280000000200 */
[----:B------:R-:W5:Y:S01]  /*71f0*/  LDSM.16.M88.4 R12, [R233+0xe800] ;  /* 0x00e80000e90c783b */ /* 0x000f620000000200 */
        /* <DEDUP_REMOVED lines=8> */
[----:B------:R-:W-:Y:S05]  /*7280*/  LDSM.16.M88.4 R180, [R230+0x6000] ;  /* 0x00600000e6b4783b */ /* 0x000fea0000000200 */
[C---:B---3--:R-:W-:Y:S06]  /*7290*/  HMMA.16816.F32 R188, R172.reuse, R176, R188 ;  /* 0x000000b0acbc723c */ /* 0x048fec00000018bc */
[----:B------:R-:W-:Y:S01]  /*72a0*/  HMMA.16816.F32 R184, R172, R178, R184 ;  /* 0x000000b2acb8723c */ /* 0x000fe200000018b8 */
[----:B------:R-:W1:Y:S04]  /*72b0*/  LDSM.16.M88.4 R172, [R211] ;  /* 0x00000000d3ac783b */ /* 0x000e680000000200 */
[----:B------:R-:W3:Y:S01]  /*72c0*/  LDSM.16.M88.4 R176, [R233+0xf800] ;  /* 0x00f80000e9b0783b */ /* 0x000ee20000000200 */
[C---:B----4-:R-:W-:Y:S06]  /*72d0*/  HMMA.16816.F32 R8, R20.reuse, R16, R8 ;  /* 0x000000101408723c */ /* 0x050fec0000001808 */
[C---:B------:R-:W-:Y:S01]  /*72e0*/  HMMA.16816.F32 R4, R20.reuse, R18, R4 ;  /* 0x000000121404723c */ /* 0x040fe20000001804 */
[----:B------:R-:W4:Y:S05]  /*72f0*/  LDSM.16.M88.4 R16, [R210] ;  /* 0x00000000d210783b */ /* 0x000f2a0000000200 */
[C---:B-----5:R-:W-:Y:S06]  /*7300*/  HMMA.16816.F32 R168, R20.reuse, R12, R168 ;  /* 0x0000000c14a8723c */ /* 0x060fec00000018a8 */
[C---:B------:R-:W-:Y:S01]  /*7310*/  HMMA.16816.F32 R32, R20.reuse, R14, R32 ;  /* 0x0000000e1420723c */ /* 0x040fe20000001820 */
[----:B------:R-:W5:Y:S05]  /*7320*/  LDSM.16.M88.4 R12, [R227+0xe000] ;  /* 0x00e00000e30c783b */ /* 0x000f6a0000000200 */
[C---:B--2---:R-:W-:Y:S06]  /*7330*/  HMMA.16816.F32 R28, R20.reuse, R192, R28 ;  /* 0x000000c0141c723c */ /* 0x044fec000000181c */
[----:B------:R-:W-:Y:S01]  /*7340*/  HMMA.16816.F32 R24, R20, R194, R24 ;  /* 0x000000c21418723c */ /* 0x000fe20000001818 */
[----:B------:R-:W-:Y:S05]  /*7350*/  LDSM.16.M88.4 R192, [R208] ;  /* 0x00000000d0c0783b */ /* 0x000fea0000000200 */
[----:B-1----:R-:W-:Y:S06]  /*7360*/  HMMA.16816.F32 R8, R196, R172, R8 ;  /* 0x000000acc408723c */ /* 0x002fec0000001808 */
[C---:B---3--:R-:W-:Y:S06]  /*7370*/  HMMA.16816.F32 R188, R20.reuse, R176, R188 ;  /* 0x000000b014bc723c */ /* 0x048fec00000018bc */
[----:B------:R-:W-:Y:S01]  /*7380*/  HMMA.16816.F32 R184, R20, R178, R184 ;  /* 0x000000b214b8723c */ /* 0x000fe200000018b8 */
[----:B------:R-:W1:Y:S04]  /*7390*/  LDSM.16.M88.4 R176, [R227+0xe800] ;  /* 0x00e80000e3b0783b */ /* 0x000e680000000200 */
[----:B------:R-:W-:Y:S01]  /*73a0*/  LDSM.16.M88.4 R20, [R229+0x6000] ;  /* 0x00600000e514783b */ /* 0x000fe20000000200 */
[C---:B------:R-:W-:Y:S03]  /*73b0*/  HMMA.16816.F32 R4, R196.reuse, R174, R4 ;  /* 0x000000aec404723c */ /* 0x040fe60000001804 */
[----:B------:R-:W-:Y:S03]  /*73c0*/  LDSM.16.M88.4 R172, [R227+0xf000] ;  /* 0x00f00000e3ac783b */ /* 0x000fe60000000200 */
[C---:B----4-:R-:W-:Y:S06]  /*73d0*/  HMMA.16816.F32 R168, R196.reuse, R16, R168 ;  /* 0x00000010c4a8723c */ /* 0x050fec00000018a8 */
[----:B------:R-:W-:Y:S01]  /*73e0*/  HMMA.16816.F32 R32, R196, R18, R32 ;  /* 0x00000012c420723c */ /* 0x000fe20000001820 */
[----:B------:R-:W2:Y:S05]  /*73f0*/  LDSM.16.M88.4 R16, [R220+0x6000] ;  /* 0x00600000dc10783b */ /* 0x000eaa0000000200 */
[C---:B-----5:R-:W-:Y:S06]  /*7400*/  HMMA.16816.F32 R8, R180.reuse, R12, R8 ;  /* 0x0000000cb408723c */ /* 0x060fec0000001808 */
[----:B------:R-:W-:Y:S01]  /*7410*/  HMMA.16816.F32 R4, R180, R14, R4 ;  /* 0x0000000eb404723c */ /* 0x000fe20000001804 */
[----:B------:R-:W3:Y:S05]  /*7420*/  LDSM.16.M88.4 R12, [R220+0x6800] ;  /* 0x00680000dc0c783b */ /* 0x000eea0000000200 */
[----:B------:R-:W-:Y:S06]  /*7430*/  HMMA.16816.F32 R28, R196, R200, R28 ;  /* 0x000000c8c41c723c */ /* 0x000fec000000181c */
[C---:B-1----:R-:W-:Y:S06]  /*7440*/  HMMA.16816.F32 R168, R180.reuse, R176, R168 ;  /* 0x000000b0b4a8723c */ /* 0x042fec00000018a8 */
[----:B------:R-:W-:Y:S01]  /*7450*/  HMMA.16816.F32 R32, R180, R178, R32 ;  /* 0x000000b2b420723c */ /* 0x000fe20000001820 */
[----:B------:R-:W1:Y:S05]  /*7460*/  LDSM.16.M88.4 R176, [R220+0x7000] ;  /* 0x00700000dcb0783b */ /* 0x000e6a0000000200 */
[C---:B------:R-:W-:Y:S06]  /*7470*/  HMMA.16816.F32 R188, R196.reuse, R192, R188 ;  /* 0x000000c0c4bc723c */ /* 0x040fec00000018bc */
[C---:B------:R-:W-:Y:S01]  /*7480*/  HMMA.16816.F32 R184, R196.reuse, R194, R184 ;  /* 0x000000c2c4b8723c */ /* 0x040fe200000018b8 */
[----:B------:R-:W4:Y:S05]  /*7490*/  LDSM.16.M88.4 R192, [R227+0xf800] ;  /* 0x00f80000e3c0783b */ /* 0x000f2a0000000200 */
[----:B------:R-:W-:Y:S06]  /*74a0*/  HMMA.16816.F32 R24, R196, R202, R24 ;  /* 0x000000cac418723c */ /* 0x000fec0000001818 */
[----:B--2---:R-:W-:Y:S06]  /*74b0*/  HMMA.16816.F32 R8, R20, R16, R8 ;  /* 0x000000101408723c */ /* 0x004fec0000001808 */
[----:B------:R-:W-:Y:S01]  /*74c0*/  HMMA.16816.F32 R28, R180, R172, R28 ;  /* 0x000000acb41c723c */ /* 0x000fe2000000181c */
[----:B------:R-:W-:-:S02]  /*74d0*/  IMAD.SHL.U32 R17, R0, 0x2, RZ ;  /* 0x0000000200117824 */ /* 0x000fc400078e00ff */
[----:B------:R-:W-:-:S03]  /*74e0*/  IMAD.U32 R0, RZ, RZ, UR23 ;  /* 0x00000017ff007e24 */ /* 0x000fc6000f8e00ff */
[----:B------:R-:W-:Y:S01]  /*74f0*/  LOP3.LUT R17, R17, 0x6, RZ, 0xc0, !PT ;  /* 0x0000000611117812 */ /* 0x000fe200078ec0ff */
[C---:B------:R-:W-:Y:S04]  /*7500*/  HMMA.16816.F32 R4, R20.reuse, R18, R4 ;  /* 0x000000121404723c */ /* 0x040fe80000001804 */
[----:B------:R-:W-:Y:S02]  /*7510*/  IMAD R0, R0, 0x40, R17 ;  /* 0x0000004000007824 */ /* 0x000fe400078e0211 */
[----:B---3--:R-:W-:Y:S02]  /*7520*/  HMMA.16816.F32 R168, R20, R12, R168 ;  /* 0x0000000c14a8723c */ /* 0x008fe400000018a8 */
[C---:B------:R-:W-:Y:S02]  /*7530*/  VIADD R16, R0.reuse, 0x1 ;  /* 0x0000000100107836 */ /* 0x040fe40000000000 */
[----:B------:R-:W-:-:S02]  /*7540*/  VIADD R172, R0, 0x10 ;  /* 0x0000001000ac7836 */ /* 0x000fc40000000000 */
[----:B------:R-:W-:Y:S01]  /*7550*/  HMMA.16816.F32 R24, R180, R174, R24 ;  /* 0x000000aeb418723c */ /* 0x000fe20000001818 */
[-C--:B------:R-:W-:Y:S01]  /*7560*/  ISETP.GE.AND P1, PT, R16, R167.reuse, PT ;  /* 0x000000a71000720c */ /* 0x080fe20003f26270 */
[----:B------:R-:W-:Y:S01]  /*7570*/  VIADD R12, R0, 0x8 ;  /* 0x00000008000c7836 */ /* 0x000fe20000000000 */
[----:B------:R-:W-:Y:S01]  /*7580*/  ISETP.GE.AND P4, PT, R16, R166, PT ;  /* 0x000000a61000720c */ /* 0x000fe20003f86270 */
[----:B------:R-:W-:Y:S01]  /*7590*/  VIADD R13, R0, 0x9 ;  /* 0x00000009000d7836 */ /* 0x000fe20000000000 */
[----:B------:R-:W2:Y:S01]  /*75a0*/  LDSM.16.M88.4 R16, [R220+0x7800] ;  /* 0x00780000dc10783b */ /* 0x000ea20000000200 */
[----:B------:R-:W-:Y:S01]  /*75b0*/  HMMA.16816.F32 R32, R20, R14, R32 ;  /* 0x0000000e1420723c */ /* 0x000fe20000001820 */
[----:B------:R-:W-:Y:S01]  /*75c0*/  ISETP.GE.AND P6, PT, R12, R167, PT ;  /* 0x000000a70c00720c */ /* 0x000fe20003fc6270 */
[----:B------:R-:W-:-:S04]  /*75d0*/  DEPBAR.LE SB0, 0x0 ;  /* 0x000080000000791a */ /* 0x000fc80000000000 */
[----:B-1----:R-:W-:Y:S01]  /*75e0*/  HMMA.16816.F32 R28, R20, R176, R28 ;  /* 0x000000b0141c723c */ /* 0x002fe2000000181c */
[CC--:B------:R-:W-:Y:S01]  /*75f0*/  ISETP.GE.AND P5, PT, R13.reuse, R167.reuse, PT ;  /* 0x000000a70d00720c */ /* 0x0c0fe20003fa6270 */
[C---:B------:R-:W-:Y:S01]  /*7600*/  VIADD R15, R0.reuse, 0x30 ;  /* 0x00000030000f7836 */ /* 0x040fe20000000000 */
[----:B------:R-:W-:Y:S01]  /*7610*/  BAR.SYNC.DEFER_BLOCKING 0x0 ;  /* 0x0000000000007b1d */ /* 0x000fe20000010000 */
[-C--:B------:R-:W-:Y:S01]  /*7620*/  ISETP.GE.AND P2, PT, R13, R166.reuse, PT ;  /* 0x000000a60d00720c */ /* 0x080fe20003f46270 */
[----:B------:R-:W-:Y:S01]  /*7630*/  VIADD R13, R0, 0x11 ;  /* 0x00000011000d7836 */ /* 0x000fe20000000000 */
[----:B----4-:R-:W-:Y:S01]  /*7640*/  HMMA.16816.F32 R188, R180, R192, R188 ;  /* 0x000000c0b4bc723c */ /* 0x010fe200000018bc */
[-C--:B------:R-:W-:Y:S02]  /*7650*/  ISETP.GE.AND P3, PT, R12, R166.reuse, PT ;  /* 0x000000a60c00720c */ /* 0x080fe40003f66270 */
[----:B------:R-:W-:Y:S02]  /*7660*/  FSEL R14, R9, -INF , !P1 ;  /* 0xff800000090e7808 */ /* 0x000fe40004800000 */
[----:B------:R-:W-:Y:S01]  /*7670*/  FSEL R12, R4, -INF , !P6 ;  /* 0xff800000040c7808 */ /* 0x000fe20007000000 */
[----:B------:R-:W-:Y:S01]  /*7680*/  VIADD R4, R0, 0x18 ;  /* 0x0000001800047836 */ /* 0x000fe20000000000 */
[C---:B------:R-:W-:Y:S01]  /*7690*/  ISETP.GE.AND P1, PT, R172.reuse, R167, PT ;  /* 0x000000a7ac00720c */ /* 0x040fe20003f26270 */
[----:B------:R-:W-:Y:S01]  /*76a0*/  HMMA.16816.F32 R24, R20, R178, R24 ;  /* 0x000000b21418723c */ /* 0x000fe20000001818 */
[----:B------:R-:W-:-:S02]  /*76b0*/  ISETP.GE.AND P6, PT, R172, R166, PT ;  /* 0x000000a6ac00720c */ /* 0x000fc40003fc6270 */
[----:B------:R-:W-:Y:S02]  /*76c0*/  FSEL R9, R6, -INF , !P3 ;  /* 0xff80000006097808 */ /* 0x000fe40005800000 */
[----:B------:R-:W-:Y:S01]  /*76d0*/  FSEL R172, R5, -INF , !P5 ;  /* 0xff80000005ac7808 */ /* 0x000fe20006800000 */
[----:B------:R-:W-:Y:S01]  /*76e0*/  VIADD R5, R0, 0x19 ;  /* 0x0000001900057836 */ /* 0x000fe20000000000 */
[C---:B------:R-:W-:Y:S01]  /*76f0*/  ISETP.GE.AND P3, PT, R13.reuse, R167, PT ;  /* 0x000000a70d00720c */ /* 0x040fe20003f66270 */
[----:B------:R-:W-:Y:S01]  /*7700*/  HMMA.16816.F32 R184, R180, R194, R184 ;  /* 0x000000c2b4b8723c */ /* 0x000fe200000018b8 */
[----:B------:R-:W-:Y:S02]  /*7710*/  ISETP.GE.AND P5, PT, R13, R166, PT ;  /* 0x000000a60d00720c */ /* 0x000fe40003fa6270 */
[----:B------:R-:W-:Y:S02]  /*7720*/  FSEL R13, R7, -INF , !P2 ;  /* 0xff800000070d7808 */ /* 0x000fe40005000000 */
[----:B------:R-:W-:-:S02]  /*7730*/  FSEL R196, R168, -INF , !P1 ;  /* 0xff800000a8c47808 */ /* 0x000fc40004800000 */
[C---:B------:R-:W-:Y:S02]  /*7740*/  ISETP.GE.AND P2, PT, R4.reuse, R167, PT ;  /* 0x000000a70400720c */ /* 0x040fe40003f46270 */
[----:B------:R-:W-:Y:S01]  /*7750*/  ISETP.GE.AND P1, PT, R4, R166, PT ;  /* 0x000000a60400720c */ /* 0x000fe20003f26270 */
[----:B------:R-:W-:Y:S01]  /*7760*/  VIADD R4, R0, 0x20 ;  /* 0x0000002000047836 */ /* 0x000fe20000000000 */
[----:B------:R-:W-:Y:S02]  /*7770*/  FSEL R197, R170, -INF , !P6 ;  /* 0xff800000aac57808 */ /* 0x000fe40007000000 */
[----:B------:R-:W-:Y:S02]  /*7780*/  FSEL R192, R169, -INF , !P3 ;  /* 0xff800000a9c07808 */ /* 0x000fe40005800000 */
[----:B------:R-:W-:Y:S02]  /*7790*/  FSEL R171, R171, -INF , !P5 ;  /* 0xff800000abab7808 */ /* 0x000fe40006800000 */
[----:B------:R-:W-:-:S02]  /*77a0*/  FSEL R170, R32, -INF , !P2 ;  /* 0xff80000020aa7808 */ /* 0x000fc40005000000 */
[CC--:B------:R-:W-:Y:S02]  /*77b0*/  ISETP.GE.AND P6, PT, R5.reuse, R167.reuse, PT ;  /* 0x000000a70500720c */ /* 0x0c0fe40003fc6270 */
[-C--:B------:R-:W-:Y:S01]  /*77c0*/  ISETP.GE.AND P3, PT, R5, R166.reuse, PT ;  /* 0x000000a60500720c */ /* 0x080fe20003f66270 */
[----:B------:R-:W-:Y:S01]  /*77d0*/  VIADD R5, R0, 0x28 ;  /* 0x0000002800057836 */ /* 0x000fe20000000000 */
[C---:B------:R-:W-:Y:S02]  /*77e0*/  ISETP.GE.AND P5, PT, R4.reuse, R167, PT ;  /* 0x000000a70400720c */ /* 0x040fe40003fa6270 */
[----:B------:R-:W-:Y:S01]  /*77f0*/  ISETP.GE.AND P2, PT, R4, R166, PT ;  /* 0x000000a60400720c */ /* 0x000fe20003f46270 */
[----:B------:R-:W-:Y:S01]  /*7800*/  VIADD R4, R0, 0x21 ;  /* 0x0000002100047836 */ /* 0x000fe20000000000 */
[----:B------:R-:W-:Y:S02]  /*7810*/  FSEL R169, R34, -INF , !P1 ;  /* 0xff80000022a97808 */ /* 0x000fe40004800000 */
[----:B------:R-:W-:-:S02]  /*7820*/  FSEL R32, R33, -INF , !P6 ;  /* 0xff80000021207808 */ /* 0x000fc40007000000 */
[----:B------:R-:W-:Y:S02]  /*7830*/  FSEL R35, R35, -INF , !P3 ;  /* 0xff80000023237808 */ /* 0x000fe40005800000 */
[----:B------:R-:W-:Y:S02]  /*7840*/  FSEL R168, R28, -INF , !P5 ;  /* 0xff8000001ca87808 */ /* 0x000fe40006800000 */
[CC--:B------:R-:W-:Y:S02]  /*7850*/  ISETP.GE.AND P1, PT, R4.reuse, R167.reuse, PT ;  /* 0x000000a70400720c */ /* 0x0c0fe40003f26270 */
[-C--:B------:R-:W-:Y:S02]  /*7860*/  ISETP.GE.AND P6, PT, R4, R166.reuse, PT ;  /* 0x000000a60400720c */ /* 0x080fe40003fc6270 */
[C---:B------:R-:W-:Y:S02]  /*7870*/  ISETP.GE.AND P3, PT, R5.reuse, R167, PT ;  /* 0x000000a70500720c */ /* 0x040fe40003f66270 */
[----:B------:R-:W-:-:S02]  /*7880*/  ISETP.GE.AND P5, PT, R5, R166, PT ;  /* 0x000000a60500720c */ /* 0x000fc40003fa6270 */
[----:B--2---:R-:W-:Y:S01]  /*7890*/  HMMA.16816.F32 R4, R20, R16, R188 ;  /* 0x000000101404723c */ /* 0x004fe200000018bc */
[----:B------:R-:W-:Y:S02]  /*78a0*/  FSEL R205, R30, -INF , !P2 ;  /* 0xff8000001ecd7808 */ /* 0x000fe40005000000 */
[----:B------:R-:W-:Y:S02]  /*78b0*/  FSEL R204, R29, -INF , !P1 ;  /* 0xff8000001dcc7808 */ /* 0x000fe40004800000 */
[----:B------:R-:W-:Y:S02]  /*78c0*/  FSEL R199, R26, -INF , !P5 ;  /* 0xff8000001ac77808 */ /* 0x000fe40006800000 */
[----:B------:R-:W-:Y:S01]  /*78d0*/  VIADD R16, R0, 0x29 ;  /* 0x0000002900107836 */ /* 0x000fe20000000000 */
[----:B------:R-:W-:Y:S02]  /*78e0*/  FSEL R203, R31, -INF , !P6 ;  /* 0xff8000001fcb7808 */ /* 0x000fe40007000000 */
[----:B------:R-:W-:-:S02]  /*78f0*/  FSEL R202, R24, -INF , !P3 ;  /* 0xff80000018ca7808 */ /* 0x000fc40005800000 */
[CC--:B------:R-:W-:Y:S02]  /*7900*/  ISETP.GE.AND P2, PT, R16.reuse, R167.reuse, PT ;  /* 0x000000a71000720c */ /* 0x0c0fe40003f46270 */
[-C--:B------:R-:W-:Y:S01]  /*7910*/  ISETP.GE.AND P1, PT, R16, R166.reuse, PT ;  /* 0x000000a61000720c */ /* 0x080fe20003f26270 */
[----:B------:R-:W-:Y:S01]  /*7920*/  VIADD R16, R0, 0x31 ;  /* 0x0000003100107836 */ /* 0x000fe20000000000 */
[----:B------:R-:W-:Y:S02]  /*7930*/  FSEL R200, R25, -INF , !P2 ;  /* 0xff80000019c87808 */ /* 0x000fe40005000000 */
[----:B------:R-:W-:Y:S02]  /*7940*/  FSEL R201, R27, -INF , !P1 ;  /* 0xff8000001bc97808 */ /* 0x000fe40004800000 */
[C---:B------:R-:W-:Y:S02]  /*7950*/  ISETP.GE.AND P5, PT, R16.reuse, R167, PT ;  /* 0x000000a71000720c */ /* 0x040fe40003fa6270 */
[----:B------:R-:W-:-:S02]  /*7960*/  ISETP.GE.AND P2, PT, R16, R166, PT ;  /* 0x000000a61000720c */ /* 0x000fc40003f46270 */
[----:B------:R-:W-:Y:S01]  /*7970*/  HMMA.16816.F32 R16, R20, R18, R184 ;  /* 0x000000121410723c */ /* 0x000fe200000018b8 */
[-C--:B------:R-:W-:Y:S02]  /*7980*/  ISETP.GE.AND P1, PT, R0, R167.reuse, PT ;  /* 0x000000a70000720c */ /* 0x080fe40003f26270 */
[C---:B------:R-:W-:Y:S02]  /*7990*/  ISETP.GE.AND P6, PT, R15.reuse, R167, PT ;  /* 0x000000a70f00720c */ /* 0x040fe40003fc6270 */
[----:B------:R-:W-:Y:S02]  /*79a0*/  FSEL R8, R8, -INF , !P1 ;  /* 0xff80000008087808 */ /* 0x000fe40004800000 */
[----:B------:R-:W-:Y:S02]  /*79b0*/  PLOP3.LUT P1, PT, PT, PT, UP0, 0x80, 0x0 ;  /* 0x000000000000781c */ /* 0x000fe40003f2f008 */
[----:B------:R-:W-:Y:S01]  /*79c0*/  ISETP.GE.AND P3, PT, R15, R166, PT ;  /* 0x000000a60f00720c */ /* 0x000fe20003f66270 */
[----:B------:R-:W-:Y:S01]  /*79d0*/  VIADD R15, R0, 0x38 ;  /* 0x00000038000f7836 */ /* 0x000fe20000000000 */
[----:B------:R-:W-:-:S02]  /*79e0*/  FSEL R11, R11, -INF , !P4 ;  /* 0xff8000000b0b7808 */ /* 0x000fc40006000000 */
[C---:B------:R-:W-:Y:S01]  /*79f0*/  ISETP.GE.AND P4, PT, R0.reuse, R166, PT ;  /* 0x000000a60000720c */ /* 0x040fe20003f86270 */
[----:B------:R-:W-:Y:S01]  /*7a00*/  VIADD R0, R0, 0x39 ;  /* 0x0000003900007836 */ /* 0x000fe20000000000 */
[----:B------:R-:W-:Y:S02]  /*7a10*/  FSEL R190, R4, -INF , !P6 ;  /* 0xff80000004be7808 */ /* 0x000fe40007000000 */
[----:B------:R-:W-:Y:S02]  /*7a20*/  FSEL R187, R6, -INF , !P3 ;  /* 0xff80000006bb7808 */ /* 0x000fe40005800000 */
[----:B------:R-:W-:Y:S02]  /*7a30*/  FSEL R188, R5, -INF , !P5 ;  /* 0xff80000005bc7808 */ /* 0x000fe40006800000 */
[----:B------:R-:W-:Y:S02]  /*7a40*/  FSEL R185, R7, -INF , !P2 ;  /* 0xff80000007b97808 */ /* 0x000fe40005000000 */
[----:B------:R-:W-:-:S02]  /*7a50*/  ISETP.GE.AND P6, PT, R15, R167, PT ;  /* 0x000000a70f00720c */ /* 0x000fc40003fc6270 */
[-C--:B------:R-:W-:Y:S02]  /*7a60*/  ISETP.GE.AND P3, PT, R15, R166.reuse, PT ;  /* 0x000000a60f00720c */ /* 0x080fe40003f66270 */
[C---:B------:R-:W-:Y:S02]  /*7a70*/  ISETP.GE.AND P5, PT, R0.reuse, R167, PT ;  /* 0x000000a70000720c */ /* 0x040fe40003fa6270 */
[----:B------:R-:W-:Y:S02]  /*7a80*/  ISETP.GE.AND P2, PT, R0, R166, PT ;  /* 0x000000a60000720c */ /* 0x000fe40003f46270 */
[----:B------:R-:W-:Y:S02]  /*7a90*/  FSEL R5, R10, -INF , !P4 ;  /* 0xff8000000a057808 */ /* 0x000fe40006000000 */
[----:B------:R-:W-:Y:S02]  /*7aa0*/  FSEL R186, R16, -INF , !P6 ;  /* 0xff80000010ba7808 */ /* 0x000fe40007000000 */
[----:B------:R-:W-:-:S02]  /*7ab0*/  FSEL R183, R18, -INF , !P3 ;  /* 0xff80000012b77808 */ /* 0x000fc40005800000 */
[----:B------:R-:W-:Y:S02]  /*7ac0*/  FSEL R184, R17, -INF , !P5 ;  /* 0xff80000011b87808 */ /* 0x000fe40006800000 */
[----:B------:R-:W-:Y:S01]  /*7ad0*/  FSEL R181, R19, -INF , !P2 ;  /* 0xff80000013b57808 */ /* 0x000fe20005000000 */
[----:B------:R-:W-:Y:S06]  /*7ae0*/  @!P1 BRA `(.L_x_2395) ;  /* 0x0000000400889947 */ /* 0x000fec0003800000 */
[----:B------:R-:W-:Y:S05]  /*7af0*/  @!P0 BRA `(.L_x_2396) ;  /* 0x0000000000f48947 */ /* 0x000fea0003800000 */
[----:B------:R-:W1:Y:S01]  /*7b00*/  LDC R4, c[0x0][0x380] ;  /* 0x0000e000ff047b82 */ /* 0x000e620000000800 */
[----:B------:R-:W-:-:S04]  /*7b10*/  USHF.L.U32 UR4, UR23, 0x6, URZ ;  /* 0x0000000617047899 */ /* 0x000fc8000800063f */
[----:B------:R-:W-:Y:S02]  /*7b20*/  UIADD3 UR5, UR4, -0x40, URZ ;  /* 0xffffffc004057890 */ /* 0x000fe4000fffe03f */
[----:B------:R-:W-:-:S04]  /*7b30*/  IMAD.U32 R10, RZ, RZ, UR4 ;  /* 0x00000004ff0a7e24 */ /* 0x000fc8000f8e00ff */
[----:B------:R-:W-:Y:S02]  /*7b40*/  MOV R6, UR5 ;  /* 0x0000000500067c02 */ /* 0x000fe40008000f00 */
[----:B------:R-:W-:Y:S02]  /*7b50*/  IABS R10, R10 ;  /* 0x0000000a000a7213 */ /* 0x000fe40000000000 */
[----:B------:R-:W-:Y:S02]  /*7b60*/  IABS R6, R6 ;  /* 0x0000000600067213 */ /* 0x000fe40000000000 */
[----:B-1----:R-:W-:-:S04]  /*7b70*/  IABS R0, R4 ;  /* 0x0000000400007213 */ /* 0x002fc80000000000 */
[----:B------:R-:W1:Y:S08]  /*7b80*/  I2F.RP R15, R0 ;  /* 0x00000000000f7306 */ /* 0x000e700000209400 */
[----:B-1----:R-:W1:Y:S02]  /*7b90*/  MUFU.RCP R16, R15 ;  /* 0x0000000f00107308 */ /* 0x002e640000001000 */
[----:B-1----:R-:W-:-:S06]  /*7ba0*/  VIADD R16, R16, 0xffffffe ;  /* 0x0ffffffe10107836 */ /* 0x002fcc0000000000 */
[----:B------:R-:W1:Y:S02]  /*7bb0*/  F2I.FTZ.U32.TRUNC.NTZ R17, R16 ;  /* 0x0000001000117305 */ /* 0x000e64000021f000 */
[----:B-1----:R-:W-:Y:S01]  /*7bc0*/  IADD3 R7, RZ, -R17, RZ ;  /* 0x80000011ff077210 */ /* 0x002fe20007ffe0ff */
[----:B------:R-:W-:-:S04]  /*7bd0*/  IMAD.MOV.U32 R16, RZ, RZ, RZ ;  /* 0x000000ffff107224 */ /* 0x000fc800078e00ff */
[----:B------:R-:W-:-:S04]  /*7be0*/  IMAD R7, R7, R0, RZ ;  /* 0x0000000007077224 */ /* 0x000fc800078e02ff */
[----:B------:R-:W-:-:S06]  /*7bf0*/  IMAD.HI.U32 R7, R17, R7, R16 ;  /* 0x0000000711077227 */ /* 0x000fcc00078e0010 */
[----:B------:R-:W-:-:S04]  /*7c00*/  IMAD.HI.U32 R17, R7, R10, RZ ;  /* 0x0000000a07117227 */ /* 0x000fc800078e00ff */
[----:B------:R-:W-:Y:S01]  /*7c10*/  IMAD.HI.U32 R16, R7, R6, RZ ;  /* 0x0000000607107227 */ /* 0x000fe200078e00ff */
[----:B------:R-:W-:-:S03]  /*7c20*/  IADD3 R15, -R17, RZ, RZ ;  /* 0x000000ff110f7210 */ /* 0x000fc60007ffe1ff */
[----:B------:R-:W-:Y:S02]  /*7c30*/  IMAD.MOV R7, RZ, RZ, -R16 ;  /* 0x000000ffff077224 */ /* 0x000fe400078e0a10 */
[C---:B------:R-:W-:Y:S02]  /*7c40*/  IMAD R15, R0.reuse, R15, R10 ;  /* 0x0000000f000f7224 */ /* 0x040fe400078e020a */
[----:B------:R-:W-:Y:S01]  /*7c50*/  IMAD R7, R0, R7, R6 ;  /* 0x0000000700077224 */ /* 0x000fe200078e0206 */
[----:B------:R-:W-:Y:S02]  /*7c60*/  LOP3.LUT R6, R4, UR4, RZ, 0x3c, !PT ;  /* 0x0000000404067c12 */ /* 0x000fe4000f8e3cff */
[C---:B------:R-:W-:Y:S02]  /*7c70*/  ISETP.GT.U32.AND P4, PT, R0.reuse, R15, PT ;  /* 0x0000000f0000720c */ /* 0x040fe40003f84070 */
[----:B------:R-:W-:Y:S02]  /*7c80*/  ISETP.GT.U32.AND P2, PT, R0, R7, PT ;  /* 0x000000070000720c */ /* 0x000fe40003f44070 */
[----:B------:R-:W-:-:S09]  /*7c90*/  ISETP.GE.AND P3, PT, R6, RZ, PT ;  /* 0x000000ff0600720c */ /* 0x000fd20003f66270 */
[-C--:B------:R-:W-:Y:S02]  /*7ca0*/  @!P4 IADD3 R15, R15, -R0.reuse, RZ ;  /* 0x800000000f0fc210 */ /* 0x080fe40007ffe0ff */
[----:B------:R-:W-:Y:S01]  /*7cb0*/  @!P2 IMAD.IADD R7, R7, 0x1, -R0 ;  /* 0x000000010707a824 */ /* 0x000fe200078e0a00 */
[----:B------:R-:W-:Y:S01]  /*7cc0*/  @!P4 IADD3 R17, R17, 0x1, RZ ;  /* 0x000000011111c810 */ /* 0x000fe20007ffe0ff */
[----:B------:R-:W-:Y:S01]  /*7cd0*/  @!P2 VIADD R16, R16, 0x1 ;  /* 0x000000011010a836 */ /* 0x000fe20000000000 */
[-C--:B------:R-:W-:Y:S02]  /*7ce0*/  ISETP.GE.U32.AND P6, PT, R15, R0.reuse, PT ;  /* 0x000000000f00720c */ /* 0x080fe40003fc6070 */
[----:B------:R-:W-:Y:S02]  /*7cf0*/  ISETP.GE.U32.AND P5, PT, R7, R0, PT ;  /* 0x000000000700720c */ /* 0x000fe40003fa6070 */
[C---:B------:R-:W-:Y:S01]  /*7d00*/  LOP3.LUT R0, R4.reuse, UR5, RZ, 0x3c, !PT ;  /* 0x0000000504007c12 */ /* 0x040fe2000f8e3cff */
[----:B------:R-:W-:Y:S01]  /*7d10*/  ULDC.64 UR4, c[0x0][0x230] ;  /* 0x00008c0000047ab9 */ /* 0x000fe20000000a00 */
[----:B------:R-:W-:-:S02]  /*7d20*/  ISETP.NE.AND P2, PT, R4, RZ, PT ;  /* 0x000000ff0400720c */ /* 0x000fc40003f45270 */
[----:B------:R-:W-:Y:S02]  /*7d30*/  ISETP.GE.AND P1, PT, R0, RZ, PT ;  /* 0x000000ff0000720c */ /* 0x000fe40003f26270 */
[----:B------:R-:W-:-:S03]  /*7d40*/  LOP3.LUT R0, RZ, R4, RZ, 0x33, !PT ;  /* 0x00000004ff007212 */ /* 0x000fc600078e33ff */
[----:B------:R-:W-:Y:S02]  /*7d50*/  @P6 IADD3 R17, R17, 0x1, RZ ;  /* 0x0000000111116810 */ /* 0x000fe40007ffe0ff */
[----:B------:R-:W-:Y:S02]  /*7d60*/  @P5 VIADD R16, R16, 0x1 ;  /* 0x0000000110105836 */ /* 0x000fe40000000000 */
[----:B------:R-:W-:-:S04]  /*7d70*/  @!P3 IADD3 R17, -R17, RZ, RZ ;  /* 0x000000ff1111b210 */ /* 0x000fc80007ffe1ff */
[----:B------:R-:W-:Y:S01]  /*7d80*/  @!P1 IMAD.MOV R16, RZ, RZ, -R16 ;  /* 0x000000ffff109224 */ /* 0x000fe200078e0a10 */
[----:B------:R-:W-:-:S04]  /*7d90*/  SEL R7, R0, R17, !P2 ;  /* 0x0000001100077207 */ /* 0x000fc80005000000 */
[----:B------:R-:W-:Y:S01]  /*7da0*/  SEL R0, R0, R16, !P2 ;  /* 0x0000001000007207 */ /* 0x000fe20005000000 */
[----:B------:R-:W-:-:S04]  /*7db0*/  IMAD.WIDE R20, R7, 0x4, R240 ;  /* 0x0000000407147825 */ /* 0x000fc800078e02f0 */
[----:B------:R-:W-:Y:S01]  /*7dc0*/  IMAD.WIDE R18, R0, 0x4, R240 ;  /* 0x0000000400127825 */ /* 0x000fe200078e02f0 */
[----:B------:R-:W2:Y:S04]  /*7dd0*/  LDG.E R15, desc[UR18][R20.64] ;  /* 0x00000012140f7981 */ /* 0x000ea8000c1e1900 */
[----:B------:R-:W2:Y:S01]  /*7de0*/  LDG.E R6, desc[UR18][R18.64] ;  /* 0x0000001212067981 */ /* 0x000ea2000c1e1900 */
[----:B------:R-:W-:-:S05]  /*7df0*/  IADD3 R7, R7, -R0, RZ ;  /* 0x8000000007077210 */ /* 0x000fca0007ffe0ff */
[----:B------:R-:W-:-:S04]  /*7e00*/  IMAD R7, R7, R4, -0x40 ;  /* 0xffffffc007077424 */ /* 0x000fc800078e0204 */
[----:B------:R-:W-:Y:S01]  /*7e10*/  IMAD.WIDE.U32 R16, R7, UR12, RZ ;  /* 0x0000000c07107c25 */ /* 0x000fe2000f8e00ff */
[----:B------:R-:W-:-:S05]  /*7e20*/  SHF.R.S32.HI R0, RZ, 0x1f, R7 ;  /* 0x0000001fff007819 */ /* 0x000fca0000011407 */
[----:B------:R-:W-:-:S04]  /*7e30*/  IMAD R0, R0, UR12, RZ ;  /* 0x0000000c00007c24 */ /* 0x000fc8000f8e02ff */
[----:B------:R-:W-:-:S05]  /*7e40*/  IMAD R0, R7, UR13, R0 ;  /* 0x0000000d07007c24 */ /* 0x000fca000f8e0200 */
[----:B------:R-:W-:Y:S01]  /*7e50*/  IADD3 R17, R17, R0, RZ ;  /* 0x0000000011117210 */ /* 0x000fe20007ffe0ff */
[----:B--2---:R-:W-:-:S04]  /*7e60*/  IMAD.IADD R6, R6, 0x1, -R15 ;  /* 0x0000000106067824 */ /* 0x004fc800078e0a0f */
[----:B------:R-:W-:Y:S01]  /*7e70*/  IMAD.WIDE.U32 R16, R6, UR4, R16 ;  /* 0x0000000406107c25 */ /* 0x000fe2000f8e0010 */
[----:B------:R-:W-:-:S05]  /*7e80*/  SHF.R.S32.HI R4, RZ, 0x1f, R6 ;  /* 0x0000001fff047819 */ /* 0x000fca0000011406 */
[----:B------:R-:W-:-:S04]  /*7e90*/  IMAD R7, R4, UR4, RZ ;  /* 0x0000000404077c24 */ /* 0x000fc8000f8e02ff */
[----:B------:R-:W-:-:S04]  /*7ea0*/  IMAD R7, R6, UR5, R7 ;  /* 0x0000000506077c24 */ /* 0x000fc8000f8e0207 */
[----:B------:R-:W-:Y:S01]  /*7eb0*/  IMAD.IADD R7, R17, 0x1, R7 ;  /* 0x0000000111077824 */ /* 0x000fe200078e0207 */
[----:B------:R-:W-:Y:S06]  /*7ec0*/  BRA `(.L_x_2397) ;  /* 0x0000000000107947 */ /* 0x000fec0003800000 */
.L_x_2396:
[----:B------:R-:W-:-:S04]  /*7ed0*/  ULEA UR5, -UR12, URZ, 0x6 ;  /* 0x0000003f0c057291 */ /* 0x000fc8000f8e313f */
[----:B------:R-:W-:Y:S02]  /*7ee0*/  USHF.R.S32.HI UR4, URZ, 0x1f, UR5 ;  /* 0x0000001f3f047899 */ /* 0x000fe40008011405 */
[----:B------:R-:W-:-:S04]  /*7ef0*/  MOV R16, UR5 ;  /* 0x0000000500107c02 */ /* 0x000fc80008000f00 */
[----:B------:R-:W-:-:S07]  /*7f00*/  MOV R7, UR4 ;  /* 0x0000000400077c02 */ /* 0x000fce0008000f00 */
.L_x_2397:
[----:B------:R-:W-:Y:S01]  /*7f10*/  IADD3 R16, P1, R165, R16, RZ ;  /* 0x00000010a5107210 */ /* 0x000fe20007f3e0ff */
[----:B------:R-:W-:Y:S02]  /*7f20*/  USHF.L.U32 UR4, UR12, 0x5, URZ ;  /* 0x000000050c047899 */ /* 0x000fe4000800063f */
[----:B------:R-:W-:Y:S02]  /*7f30*/  USHF.L.U64.HI UR5, UR12, 0x5, UR13 ;  /* 0x000000050c057899 */ /* 0x000fe4000801020d */
        /* <DEDUP_REMOVED lines=29> */
.L_x_2395:
[----:B-1----:R-:W-:Y:S01]  /*8110*/  FMNMX.FTZ R7, R164, R8, !PT ;  /* 0x00000008a4077209 */ /* 0x002fe20007810000 */
[----:B------:R-:W-:Y:S01]  /*8120*/  LDSM.16.MT88.4 R16, [R226+0x10000] ;  /* 0x01000000e210783b */ /* 0x000fe20000004200 */
        /* <DEDUP_REMOVED lines=49> */
[--C-:B------:R-:W-:Y:S01]  /*8440*/  FFMA.FTZ R173, R172, UR17, -R189.reuse ;  /* 0x00000011acad7c23 */ /* 0x100fe200080108bd */
[--C-:B------:R-:W-:Y:S01]  /*8450*/  FFMA.FTZ R176, R8, UR17, -R189.reuse ;  /* 0x0000001108b07c23 */ /* 0x100fe200080108bd */
[----:B------:R-:W-:Y:S01]  /*8460*/  FADD.FTZ R6, R3, -R6 ;  /* 0x8000000603067221 */ /* 0x000fe20000010000 */
[--C-:B------:R-:W-:Y:S01]  /*8470*/  FFMA.FTZ R175, R14, UR17, -R189.reuse ;  /* 0x000000110eaf7c23 */ /* 0x100fe200080108bd */
[--C-:B------:R-:W-:Y:S01]  /*8480*/  FFMA.FTZ R172, R5, UR17, -R182.reuse ;  /* 0x0000001105ac7c23 */ /* 0x100fe200080108b6 */
[----:B------:R-:W-:Y:S01]  /*8490*/  FSEL R5, R178, RZ, P2 ;  /* 0x000000ffb2057208 */ /* 0x000fe20001000000 */
[----:B------:R-:W-:Y:S01]  /*84a0*/  FFMA.FTZ R174, R12, UR17, -R189 ;  /* 0x000000110cae7c23 */ /* 0x000fe200080108bd */
[--C-:B------:R-:W-:Y:S01]  /*84b0*/  FFMA.FTZ R2, R11, UR17, -R182.reuse ;  /* 0x000000110b027c23 */ /* 0x100fe200080108b6 */
[--C-:B------:R-:W-:Y:S01]  /*84c0*/  FFMA.FTZ R0, R9, UR17, -R182.reuse ;  /* 0x0000001109007c23 */ /* 0x100fe200080108b6 */
[--C-:B------:R-:W-:Y:S01]  /*84d0*/  FFMA.FTZ R179, R13, UR17, -R182.reuse ;  /* 0x000000110db37c23 */ /* 0x100fe200080108b6 */
[----:B------:R-:W-:Y:S01]  /*84e0*/  FADD.FTZ R4, R164, -R5 ;  /* 0x80000005a4047221 */ /* 0x000fe20000010000 */
[----:B------:R-:W-:Y:S01]  /*84f0*/  FMUL.FTZ R3, R6, UR17 ;  /* 0x0000001106037c20 */ /* 0x000fe20008410000 */
[----:B------:R-:W-:Y:S01]  /*8500*/  MUFU.EX2 R176, R176 ;  /* 0x000000b000b07308 */ /* 0x000fe20000000800 */
[----:B------:R-:W1:Y:S01]  /*8510*/  LDSM.16.MT88.4 R8, [R225+0x10000] ;  /* 0x01000000e108783b */ /* 0x000e620000004200 */
[----:B------:R-:W-:Y:S01]  /*8520*/  FMUL.FTZ R180, R4, UR17 ;  /* 0x0000001104b47c20 */ /* 0x000fe20008410000 */
[--C-:B------:R-:W-:Y:S01]  /*8530*/  FFMA.FTZ R191, R196, UR17, -R189.reuse ;  /* 0x00000011c4bf7c23 */ /* 0x100fe200080108bd */
[--C-:B------:R-:W-:Y:S01]  /*8540*/  FFMA.FTZ R195, R197, UR17, -R182.reuse ;  /* 0x00000011c5c37c23 */ /* 0x100fe200080108b6 */
[----:B------:R-:W-:Y:S01]  /*8550*/  LDSM.16.MT88.4 R12, [R224+0x10000] ;  /* 0x01000000e00c783b */ /* 0x000fe20000004200 */
[--C-:B------:R-:W-:Y:S01]  /*8560*/  FFMA.FTZ R192, R192, UR17, -R189.reuse ;  /* 0x00000011c0c07c23 */ /* 0x100fe200080108bd */
[--C-:B------:R-:W-:Y:S01]  /*8570*/  FFMA.FTZ R193, R170, UR17, -R189.reuse ;  /* 0x00000011aac17c23 */ /* 0x100fe200080108bd */
[----:B------:R-:W2:Y:S01]  /*8580*/  MUFU.EX2 R175, R175 ;  /* 0x000000af00af7308 */ /* 0x000ea20000000800 */
[--C-:B------:R-:W-:Y:S01]  /*8590*/  FFMA.FTZ R194, R32, UR17, -R189.reuse ;  /* 0x0000001120c27c23 */ /* 0x100fe200080108bd */
[--C-:B------:R-:W-:Y:S01]  /*85a0*/  FFMA.FTZ R196, R171, UR17, -R182.reuse ;  /* 0x00000011abc47c23 */ /* 0x100fe200080108b6 */
[--C-:B------:R-:W-:Y:S01]  /*85b0*/  FFMA.FTZ R197, R169, UR17, -R182.reuse ;  /* 0x00000011a9c57c23 */ /* 0x100fe200080108b6 */
[--C-:B------:R-:W-:Y:S01]  /*85c0*/  FFMA.FTZ R198, R35, UR17, -R182.reuse ;  /* 0x0000001123c67c23 */ /* 0x100fe200080108b6 */
[--C-:B------:R-:W-:Y:S01]  /*85d0*/  FFMA.FTZ R206, R168, UR17, -R189.reuse ;  /* 0x00000011a8ce7c23 */ /* 0x100fe200080108bd */
[----:B------:R-:W-:Y:S01]  /*85e0*/  LDSM.16.MT88.4 R32, [R228+0x12800] ;  /* 0x01280000e420783b */ /* 0x000fe20000004200 */
[--C-:B------:R-:W-:Y:S01]  /*85f0*/  FFMA.FTZ R237, R200, UR17, -R189.reuse ;  /* 0x00000011c8ed7c23 */ /* 0x100fe200080108bd */
[----:B------:R-:W-:Y:S01]  /*8600*/  MUFU.EX2 R174, R174 ;  /* 0x000000ae00ae7308 */ /* 0x000fe20000000800 */
[--C-:B------:R-:W-:Y:S01]  /*8610*/  FFMA.FTZ R207, R204, UR17, -R189.reuse ;  /* 0x00000011cccf7c23 */ /* 0x100fe200080108bd */
[----:B------:R-:W-:Y:S01]  /*8620*/  LDSM.16.MT88.4 R168, [R228+0x16800] ;  /* 0x01680000e4a8783b */ /* 0x000fe20000004200 */
[--C-:B------:R-:W-:Y:S01]  /*8630*/  FFMA.FTZ R202, R202, UR17, -R189.reuse ;  /* 0x00000011caca7c23 */ /* 0x100fe200080108bd */
[--C-:B------:R-:W-:Y:S01]  /*8640*/  FFMA.FTZ R200, R205, UR17, -R182.reuse ;  /* 0x00000011cdc87c23 */ /* 0x100fe200080108b6 */
[--C-:B------:R-:W-:Y:S01]  /*8650*/  FFMA.FTZ R203, R203, UR17, -R182.reuse ;  /* 0x00000011cbcb7c23 */ /* 0x100fe200080108b6 */
[----:B------:R-:W-:Y:S01]  /*8660*/  LDSM.16.MT88.4 R164, [R226+0x16800] ;  /* 0x01680000e2a4783b */ /* 0x000fe20000004200 */
[--C-:B------:R-:W-:Y:S01]  /*8670*/  FFMA.FTZ R199, R199, UR17, -R182.reuse ;  /* 0x00000011c7c77c23 */ /* 0x100fe200080108b6 */
[----:B------:R-:W3:Y:S01]  /*8680*/  MUFU.EX2 R173, R173 ;  /* 0x000000ad00ad7308 */ /* 0x000ee20000000800 */
[----:B--2---:R-:W-:Y:S01]  /*8690*/  F2FP.F16.F32.PACK_AB R4, R175, R176 ;  /* 0x000000b0af04723e */ /* 0x004fe200000000ff */
[----:B------:R-:W-:Y:S01]  /*86a0*/  FFMA.FTZ R186, R186, UR17, -R189 ;  /* 0x00000011baba7c23 */ /* 0x000fe200080108bd */
[--C-:B------:R-:W-:Y:S01]  /*86b0*/  FFMA.FTZ R185, R185, UR17, -R182.reuse ;  /* 0x00000011b9b97c23 */ /* 0x100fe200080108b6 */
[----:B------:R-:W-:-:S04]  /*86c0*/  FFMA.FTZ R183, R183, UR17, -R182 ;  /* 0x00000011b7b77c23 */ /* 0x000fc800080108b6 */
[----:B------:R-:W-:Y:S08]  /*86d0*/  MUFU.EX2 R172, R172 ;  /* 0x000000ac00ac7308 */ /* 0x000ff00000000800 */
[----:B------:R-:W2:Y:S01]  /*86e0*/  MUFU.EX2 R2, R2 ;  /* 0x0000000200027308 */ /* 0x000ea20000000800 */
[----:B---3--:R-:W-:-:S07]  /*86f0*/  F2FP.F16.F32.PACK_AB R6, R173, R174 ;  /* 0x000000aead06723e */ /* 0x008fce00000000ff */
[----:B------:R-:W-:Y:S08]  /*8700*/  MUFU.EX2 R0, R0 ;  /* 0x0000000000007308 */ /* 0x000ff00000000800 */
[----:B------:R-:W3:Y:S01]  /*8710*/  MUFU.EX2 R179, R179 ;  /* 0x000000b300b37308 */ /* 0x000ee20000000800 */
[----:B--2---:R-:W-:-:S07]  /*8720*/  F2FP.F16.F32.PACK_AB R5, R2, R172 ;  /* 0x000000ac0205723e */ /* 0x004fce00000000ff */
[----:B------:R-:W2:Y:S08]  /*8730*/  MUFU.EX2 R180, R180 ;  /* 0x000000b400b47308 */ /* 0x000eb00000000800 */
[----:B------:R-:W4:Y:S01]  /*8740*/  MUFU.EX2 R3, R3 ;  /* 0x0000000300037308 */ /* 0x000f220000000800 */
[----:B---3--:R-:W-:-:S07]  /*8750*/  F2FP.F16.F32.PACK_AB R7, R179, R0 ;  /* 0x00000000b307723e */ /* 0x008fce00000000ff */
[----:B------:R-:W-:Y:S01]  /*8760*/  MUFU.EX2 R191, R191 ;  /* 0x000000bf00bf7308 */ /* 0x000fe20000000800 */
[-C--:B--2---:R-:W-:Y:S01]  /*8770*/  FMUL.FTZ R40, R40, R180.reuse ;  /* 0x000000b428287220 */ /* 0x084fe20000410000 */
[-C--:B------:R-:W-:Y:S01]  /*8780*/  FMUL.FTZ R41, R41, R180.reuse ;  /* 0x000000b429297220 */ /* 0x080fe20000410000 */
[-C--:B------:R-:W-:Y:S01]  /*8790*/  FMUL.FTZ R44, R44, R180.reuse ;  /* 0x000000b42c2c7220 */ /* 0x080fe20000410000 */
[-C--:B------:R-:W-:Y:S01]  /*87a0*/  FMUL.FTZ R45, R45, R180.reuse ;  /* 0x000000b42d2d7220 */ /* 0x080fe20000410000 */
[-C--:B------:R-:W-:Y:S01]  /*87b0*/  FMUL.FTZ R160, R160, R180.reuse ;  /* 0x000000b4a0a07220 */ /* 0x080fe20000410000 */
[-C--:B------:R-:W-:Y:S01]  /*87c0*/  FMUL.FTZ R161, R161, R180.reuse ;  /* 0x000000b4a1a17220 */ /* 0x080fe20000410000 */
[-C--:B------:R-:W-:Y:S01]  /*87d0*/  FMUL.FTZ R36, R36, R180.reuse ;  /* 0x000000b424247220 */ /* 0x080fe20000410000 */
[-C--:B------:R-:W-:Y:S01]  /*87e0*/  FMUL.FTZ R37, R37, R180.reuse ;  /* 0x000000b425257220 */ /* 0x080fe20000410000 */
[-C--:B----4-:R-:W-:Y:S01]  /*87f0*/  FMUL.FTZ R42, R42, R3.reuse ;  /* 0x000000032a2a7220 */ /* 0x090fe20000410000 */
        /* <DEDUP_REMOVED lines=122> */
[----:B------:R-:W5:Y:S01]  /*8fa0*/  MUFU.EX2 R192, R192 ;  /* 0x000000c000c07308 */ /* 0x000f620000000800 */
[-C--:B------:R-:W-:Y:S01]  /*8fb0*/  FMUL.FTZ R156, R156, R180.reuse ;  /* 0x000000b49c9c7220 */ /* 0x080fe20000410000 */
[-C--:B------:R-:W-:Y:S01]  /*8fc0*/  FMUL.FTZ R157, R157, R180.reuse ;  /* 0x000000b49d9d7220 */ /* 0x080fe20000410000 */
[-C--:B------:R-:W-:Y:S01]  /*8fd0*/  FMUL.FTZ R158, R158, R3.reuse ;  /* 0x000000039e9e7220 */ /* 0x080fe20000410000 */
[C---:B-1----:R-:W-:Y:S01]  /*8fe0*/  HMMA.16816.F32 R112, R4.reuse, R8, R112 ;  /* 0x000000080470723c */ /* 0x042fe20000001870 */
[-C--:B------:R-:W-:Y:S01]  /*8ff0*/  FMUL.FTZ R159, R159, R3.reuse ;  /* 0x000000039f9f7220 */ /* 0x080fe20000410000 */
[-C--:B------:R-:W-:Y:S01]  /*9000*/  FMUL.FTZ R144, R144, R180.reuse ;  /* 0x000000b490907220 */ /* 0x080fe20000410000 */
[-C--:B------:R-:W-:Y:S01]  /*9010*/  FMUL.FTZ R145, R145, R180.reuse ;  /* 0x000000b491917220 */ /* 0x080fe20000410000 */
[----:B------:R-:W-:Y:S01]  /*9020*/  MUFU.EX2 R193, R193 ;  /* 0x000000c100c17308 */ /* 0x000fe20000000800 */
        /* <DEDUP_REMOVED lines=16> */
[----:B------:R-:W-:Y:S01]  /*9130*/  MUFU.EX2 R195, R195 ;  /* 0x000000c300c37308 */ /* 0x000fe20000000800 */
[-C--:B------:R-:W-:Y:S01]  /*9140*/  FMUL.FTZ R152, R152, R180.reuse ;  /* 0x000000b498987220 */ /* 0x080fe20000410000 */
[-C--:B------:R-:W-:Y:S01]  /*9150*/  FMUL.FTZ R153, R153, R180.reuse ;  /* 0x000000b499997220 */ /* 0x080fe20000410000 */
[C---:B--2---:R-:W-:Y:S01]  /*9160*/  HMMA.16816.F32 R136, R4.reuse, R16, R136 ;  /* 0x000000100488723c */ /* 0x044fe20000001888 */
[-C--:B------:R-:W-:Y:S01]  /*9170*/  FMUL.FTZ R148, R148, R180.reuse ;  /* 0x000000b494947220 */ /* 0x080fe20000410000 */
[-C--:B------:R-:W-:Y:S01]  /*9180*/  FMUL.FTZ R149, R149, R180.reuse ;  /* 0x000000b495957220 */ /* 0x080fe20000410000 */
[-C--:B------:R-:W-:Y:S01]  /*9190*/  FMUL.FTZ R154, R154, R3.reuse ;  /* 0x000000039a9a7220 */ /* 0x080fe20000410000 */
[-C--:B------:R-:W-:Y:S01]  /*91a0*/  FMUL.FTZ R155, R155, R3.reuse ;  /* 0x000000039b9b7220 */ /* 0x080fe20000410000 */
[----:B------:R-:W2:Y:S01]  /*91b0*/  MUFU.EX2 R196, R196 ;  /* 0x000000c400c47308 */ /* 0x000ea20000000800 */
[C---:B------:R-:W-:Y:S01]  /*91c0*/  HMMA.16816.F32 R140, R4.reuse, R18, R140 ;  /* 0x00000012048c723c */ /* 0x040fe2000000188c */
[----:B------:R-:W4:Y:S01]  /*91d0*/  LDSM.16.MT88.4 R16, [R228+0x10800] ;  /* 0x01080000e410783b */ /* 0x000f220000004200 */
[-C--:B------:R-:W-:Y:S01]  /*91e0*/  FMUL.FTZ R150, R150, R3.reuse ;  /* 0x0000000396967220 */ /* 0x080fe20000410000 */
[-C--:B------:R-:W-:Y:S01]  /*91f0*/  FMUL.FTZ R151, R151, R3.reuse ;  /* 0x0000000397977220 */ /* 0x080fe20000410000 */
[----:B------:R-:W-:Y:S01]  /*9200*/  FFMA.FTZ R176, R247, R180, R176 ;  /* 0x000000b4f7b07223 */ /* 0x000fe200000100b0 */
[----:B------:R-:W-:Y:S01]  /*9210*/  FFMA.FTZ R3, R245, R3, R172 ;  /* 0x00000003f5037223 */ /* 0x000fe200000100ac */
[----:B---3--:R-:W-:Y:S01]  /*9220*/  HMMA.16816.F32 R128, R4, R20, R128 ;  /* 0x000000140480723c */ /* 0x008fe20000001880 */
[----:B------:R-:W-:Y:S01]  /*9230*/  MUFU.EX2 R197, R197 ;  /* 0x000000c500c57308 */ /* 0x000fe20000000800 */
[----:B------:R-:W-:Y:S01]  /*9240*/  FADD.FTZ R175, R175, R176 ;  /* 0x000000b0afaf7221 */ /* 0x000fe20000010000 */
[----:B------:R-:W-:-:S03]  /*9250*/  FADD.FTZ R3, R2, R3 ;  /* 0x0000000302037221 */ /* 0x000fc60000010000 */
[C---:B------:R-:W-:Y:S01]  /*9260*/  HMMA.16816.F32 R132, R4.reuse, R22, R132 ;  /* 0x000000160484723c */ /* 0x040fe20000001884 */
[----:B------:R-:W3:Y:S01]  /*9270*/  LDSM.16.MT88.4 R20, [R226+0x10800] ;  /* 0x01080000e214783b */ /* 0x000ee20000004200 */
[----:B------:R-:W-:Y:S01]  /*9280*/  FADD.FTZ R174, R174, R175 ;  /* 0x000000afaeae7221 */ /* 0x000fe20000010000 */
[----:B------:R-:W4:Y:S01]  /*9290*/  MUFU.EX2 R198, R198 ;  /* 0x000000c600c67308 */ /* 0x000f220000000800 */
[----:B------:R-:W-:Y:S02]  /*92a0*/  FADD.FTZ R0, R0, R3 ;  /* 0x0000000300007221 */ /* 0x000fe40000010000 */
[----:B-1----:R-:W-:Y:S01]  /*92b0*/  HMMA.16816.F32 R156, R4, R8, R156 ;  /* 0x00000008049c723c */ /* 0x002fe2000000189c */
[----:B------:R-:W-:Y:S01]  /*92c0*/  FADD.FTZ R174, R173, R174 ;  /* 0x000000aeadae7221 */ /* 0x000fe20000010000 */
[----:B------:R-:W-:-:S03]  /*92d0*/  FADD.FTZ R0, R179, R0 ;  /* 0x00000000b3007221 */ /* 0x000fc60000010000 */
[----:B------:R-:W-:Y:S01]  /*92e0*/  MUFU.EX2 R206, R206 ;  /* 0x000000ce00ce7308 */ /* 0x000fe20000000800 */
[C---:B------:R-:W-:Y:S01]  /*92f0*/  HMMA.16816.F32 R144, R4.reuse, R10, R144 ;  /* 0x0000000a0490723c */ /* 0x040fe20000001890 */
[----:B-----5:R-:W-:Y:S01]  /*9300*/  F2FP.F16.F32.PACK_AB R8, R192, R191 ;  /* 0x000000bfc008723e */ /* 0x020fe200000000ff */
[----:B------:R-:W-:Y:S01]  /*9310*/  FADD.FTZ R191, R191, R174 ;  /* 0x000000aebfbf7221 */ /* 0x000fe20000010000 */
[----:B--2---:R-:W-:Y:S01]  /*9320*/  F2FP.F16.F32.PACK_AB R9, R196, R195 ;  /* 0x000000c3c409723e */ /* 0x004fe200000000ff */
[----:B------:R-:W-:Y:S02]  /*9330*/  FADD.FTZ R195, R195, R0 ;  /* 0x00000000c3c37221 */ /* 0x000fe40000010000 */
[C---:B----4-:R-:W-:Y:S01]  /*9340*/  HMMA.16816.F32 R120, R4.reuse, R12, R120 ;  /* 0x0000000c0478723c */ /* 0x050fe20000001878 */
[----:B------:R-:W-:Y:S01]  /*9350*/  F2FP.F16.F32.PACK_AB R10, R194, R193 ;  /* 0x000000c1c20a723e */ /* 0x000fe200000000ff */
[----:B------:R-:W1:Y:S01]  /*9360*/  MUFU.EX2 R207, R207 ;  /* 0x000000cf00cf7308 */ /* 0x000e620000000800 */
[----:B------:R-:W-:Y:S01]  /*9370*/  F2FP.F16.F32.PACK_AB R11, R198, R197 ;  /* 0x000000c5c60b723e */ /* 0x000fe200000000ff */
[----:B------:R-:W-:Y:S01]  /*9380*/  FADD.FTZ R192, R192, R191 ;  /* 0x000000bfc0c07221 */ /* 0x000fe20000010000 */
[----:B------:R-:W-:Y:S01]  /*9390*/  FADD.FTZ R196, R196, R195 ;  /* 0x000000c3c4c47221 */ /* 0x000fe20000010000 */
[----:B------:R-:W-:Y:S01]  /*93a0*/  HMMA.16816.F32 R124, R4, R14, R124 ;  /* 0x0000000e047c723c */ /* 0x000fe2000000187c */
[----:B------:R-:W2:Y:S01]  /*93b0*/  LDSM.16.MT88.4 R12, [R225+0x10800] ;  /* 0x01080000e10c783b */ /* 0x000ea20000004200 */
[----:B------:R-:W-:-:S02]  /*93c0*/  FADD.FTZ R3, R193, R192 ;  /* 0x000000c0c1037221 */ /* 0x000fc40000010000 */
[----:B------:R-:W-:Y:S02]  /*93d0*/  MUFU.EX2 R202, R202 ;  /* 0x000000ca00ca7308 */ /* 0x000fe40000000800 */
[----:B------:R-:W-:Y:S01]  /*93e0*/  HMMA.16816.F32 R160, R8, R16, R160 ;  /* 0x0000001008a0723c */ /* 0x000fe200000018a0 */
[----:B------:R-:W-:-:S05]  /*93f0*/  FADD.FTZ R3, R194, R3 ;  /* 0x00000003c2037221 */ /* 0x000fca0000010000 */
[C---:B------:R-:W-:Y:S01]  /*9400*/  HMMA.16816.F32 R36, R8.reuse, R18, R36 ;  /* 0x000000120824723c */ /* 0x040fe20000001824 */
[----:B------:R-:W4:Y:S01]  /*9410*/  LDSM.16.MT88.4 R16, [R225+0x12800] ;  /* 0x01280000e110783b */ /* 0x000f220000004200 */
[----:B------:R-:W-:Y:S04]  /*9420*/  MUFU.EX2 R237, R237 ;  /* 0x000000ed00ed7308 */ /* 0x000fe80000000800 */
[C---:B---3--:R-:W-:Y:S04]  /*9430*/  HMMA.16816.F32 R40, R8.reuse, R20, R40 ;  /* 0x000000140828723c */ /* 0x048fe80000001828 */
[----:B------:R-:W-:Y:S02]  /*9440*/  MUFU.EX2 R200, R200 ;  /* 0x000000c800c87308 */ /* 0x000fe40000000800 */
[----:B------:R-:W-:Y:S01]  /*9450*/  HMMA.16816.F32 R44, R8, R22, R44 ;  /* 0x00000016082c723c */ /* 0x000fe2000000182c */
[----:B------:R-:W3:Y:S05]  /*9460*/  LDSM.16.MT88.4 R20, [R228+0x14800] ;  /* 0x01480000e414783b */ /* 0x000eea0000004200 */
[C---:B------:R-:W-:Y:S01]  /*9470*/  HMMA.16816.F32 R152, R4.reuse, R24, R152 ;  /* 0x000000180498723c */ /* 0x040fe20000001898 */
[----:B------:R-:W5:Y:S05]  /*9480*/  MUFU.EX2 R203, R203 ;  /* 0x000000cb00cb7308 */ /* 0x000f6a0000000800 */
[----:B------:R-:W-:Y:S01]  /*9490*/  HMMA.16816.F32 R148, R4, R26, R148 ;  /* 0x0000001a0494723c */ /* 0x000fe20000001894 */
[----:B------:R-:W1:Y:S02]  /*94a0*/  LDSM.16.MT88.4 R4, [R224+0x10800] ;  /* 0x01080000e004783b */ /* 0x000e640000004200 */
[----:B------:R-:W-:Y:S02]  /*94b0*/  MUFU.EX2 R186, R186 ;  /* 0x000000ba00ba7308 */ /* 0x000fe40000000800 */
[----:B------:R-:W-:Y:S01]  /*94c0*/  LDSM.16.MT88.4 R24, [R224+0x12800] ;  /* 0x01280000e018783b */ /* 0x000fe20000004200 */
[C---:B--2---:R-:W-:Y:S05]  /*94d0*/  HMMA.16816.F32 R48, R8.reuse, R12, R48 ;  /* 0x0000000c0830723c */ /* 0x044fea0000001830 */
[----:B------:R-:W-:Y:S01]  /*94e0*/  MUFU.EX2 R185, R185 ;  /* 0x000000b900b97308 */ /* 0x000fe20000000800 */
[C---:B------:R-:W-:Y:S01]  /*94f0*/  HMMA.16816.F32 R52, R8.reuse, R14, R52 ;  /* 0x0000000e0834723c */ /* 0x040fe20000001834 */
[----:B------:R-:W2:Y:S05]  /*9500*/  LDSM.16.MT88.4 R12, [R226+0x14800] ;  /* 0x01480000e20c783b */ /* 0x000eaa0000004200 */
[C---:B----4-:R-:W-:Y:S01]  /*9510*/  HMMA.16816.F32 R80, R8.reuse, R16, R80 ;  /* 0x000000100850723c */ /* 0x050fe20000001850 */
[----:B------:R-:W-:Y:S05]  /*9520*/  MUFU.EX2 R183, R183 ;  /* 0x000000b700b77308 */ /* 0x000fea0000000800 */
        /* <DEDUP_REMOVED lines=13> */
[----:B------:R-:W-:Y:S05]  /*9600*/  LDSM.16.MT88.4 R12, [R224+0x11000] ;  /* 0x01100000e00c783b */ /* 0x000fea0000004200 */
[C---:B----4-:R-:W-:Y:S06]  /*9610*/  HMMA.16816.F32 R120, R8.reuse, R16, R120 ;  /* 0x000000100878723c */ /* 0x050fec0000001878 */
[C---:B------:R-:W-:Y:S01]  /*9620*/  HMMA.16816.F32 R124, R8.reuse, R18, R124 ;  /* 0x00000012087c723c */ /* 0x040fe2000000187c */
[----:B------:R-:W2:Y:S05]  /*9630*/  LDSM.16.MT88.4 R16, [R225+0x11000] ;  /* 0x01100000e110783b */ /* 0x000eaa0000004200 */
[C---:B---3--:R-:W-:Y:S06]  /*9640*/  HMMA.16816.F32 R156, R8.reuse, R20, R156 ;  /* 0x00000014089c723c */ /* 0x048fec000000189c */
[C---:B------:R-:W-:Y:S01]  /*9650*/  HMMA.16816.F32 R144, R8.reuse, R22, R144 ;  /* 0x000000160890723c */ /* 0x040fe20000001890 */
[----:B------:R-:W3:Y:S05]  /*9660*/  LDSM.16.MT88.4 R20, [R228+0x13000] ;  /* 0x01300000e414783b */ /* 0x000eea0000004200 */
[C---:B------:R-:W-:Y:S01]  /*9670*/  HMMA.16816.F32 R128, R8.reuse, R168, R128 ;  /* 0x000000a80880723c */ /* 0x040fe20000001880 */
[----:B------:R-:W-:Y:S05]  /*9680*/  MUFU.EX2 R168, R199 ;  /* 0x000000c700a87308 */ /* 0x000fea0000000800 */
[----:B------:R-:W-:Y:S01]  /*9690*/  HMMA.16816.F32 R72, R8, R28, R72 ;  /* 0x0000001c0848723c */ /* 0x000fe20000001848 */
[----:B------:R-:W-:-:S05]  /*96a0*/  FFMA.FTZ R169, R201, UR17, -R182 ;  /* 0x00000011c9a97c23 */ /* 0x000fca00080108b6 */
[C---:B------:R-:W-:Y:S01]  /*96b0*/  HMMA.16816.F32 R76, R8.reuse, R30, R76 ;  /* 0x0000001e084c723c */ /* 0x040fe2000000184c */
[----:B------:R-:W4:Y:S01]  /*96c0*/  MUFU.EX2 R169, R169 ;  /* 0x000000a900a97308 */ /* 0x000f220000000800 */
[----:B------:R-:W-:Y:S04]  /*96d0*/  LDSM.16.MT88.4 R28, [R228+0x11000] ;  /* 0x01100000e41c783b */ /* 0x000fe80000004200 */
[C---:B------:R-:W-:Y:S06]  /*96e0*/  HMMA.16816.F32 R88, R8.reuse, R24, R88 ;  /* 0x000000180858723c */ /* 0x040fec0000001858 */
[C---:B------:R-:W-:Y:S01]  /*96f0*/  HMMA.16816.F32 R92, R8.reuse, R26, R92 ;  /* 0x0000001a085c723c */ /* 0x040fe2000000185c */
[----:B------:R-:W-:Y:S05]  /*9700*/  LDSM.16.MT88.4 R24, [R226+0x11000] ;  /* 0x01100000e218783b */ /* 0x000fea0000004200 */
[C---:B-1----:R-:W-:Y:S06]  /*9710*/  HMMA.16816.F32 R112, R8.reuse, R4, R112 ;  /* 0x000000040870723c */ /* 0x042fec0000001870 */
[----:B------:R-:W-:Y:S01]  /*9720*/  HMMA.16816.F32 R116, R8, R6, R116 ;  /* 0x000000060874723c */ /* 0x000fe20000001874 */
[----:B------:R-:W-:Y:S01]  /*9730*/  F2FP.F16.F32.PACK_AB R4, R207, R206 ;  /* 0x000000cecf04723e */ /* 0x000fe200000000ff */
[----:B------:R-:W-:Y:S01]  /*9740*/  FADD.FTZ R206, R206, R3 ;  /* 0x00000003cece7221 */ /* 0x000fe20000010000 */
[----:B-----5:R-:W-:-:S02]  /*9750*/  F2FP.F16.F32.PACK_AB R5, R203, R200 ;  /* 0x000000c8cb05723e */ /* 0x020fc400000000ff */
[----:B------:R-:W-:Y:S01]  /*9760*/  MOV R3, R177 ;  /* 0x000000b100037202 */ /* 0x000fe20000000f00 */
[----:B------:R-:W-:Y:S01]  /*9770*/  HMMA.16816.F32 R132, R8, R170, R132 ;  /* 0x000000aa0884723c */ /* 0x000fe20000001884 */
[----:B------:R-:W-:Y:S01]  /*9780*/  F2FP.F16.F32.PACK_AB R6, R237, R202 ;  /* 0x000000caed06723e */ /* 0x000fe200000000ff */
[----:B------:R-:W-:Y:S01]  /*9790*/  FADD.FTZ R207, R207, R206 ;  /* 0x000000cecfcf7221 */ /* 0x000fe20000010000 */
[----:B----4-:R-:W-:-:S03]  /*97a0*/  F2FP.F16.F32.PACK_AB R7, R169, R168 ;  /* 0x000000a8a907723e */ /* 0x010fc600000000ff */
[C---:B------:R-:W-:Y:S01]  /*97b0*/  HMMA.16816.F32 R136, R8.reuse, R164, R136 ;  /* 0x000000a40888723c */ /* 0x040fe20000001888 */
[--C-:B------:R-:W-:Y:S01]  /*97c0*/  FFMA.FTZ R170, R190, UR17, -R189.reuse ;  /* 0x00000011beaa7c23 */ /* 0x100fe200080108bd */
[--C-:B------:R-:W-:Y:S01]  /*97d0*/  FFMA.FTZ R171, R188, UR17, -R189.reuse ;  /* 0x00000011bcab7c23 */ /* 0x100fe200080108bd */
[----:B------:R-:W-:Y:S01]  /*97e0*/  FFMA.FTZ R189, R184, UR17, -R189 ;  /* 0x00000011b8bd7c23 */ /* 0x000fe200080108bd */
[--C-:B------:R-:W-:Y:S01]  /*97f0*/  FFMA.FTZ R184, R187, UR17, -R182.reuse ;  /* 0x00000011bbb87c23 */ /* 0x100fe200080108b6 */
[----:B------:R-:W-:Y:S01]  /*9800*/  FFMA.FTZ R182, R181, UR17, -R182 ;  /* 0x00000011b5b67c23 */ /* 0x000fe200080108b6 */
[----:B------:R-:W-:Y:S01]  /*9810*/  HMMA.16816.F32 R140, R8, R166, R140 ;  /* 0x000000a6088c723c */ /* 0x000fe2000000188c */
[----:B------:R-:W-:Y:S01]  /*9820*/  LDSM.16.MT88.4 R164, [R226+0x13000] ;  /* 0x01300000e2a4783b */ /* 0x000fe20000004200 */
[----:B------:R-:W-:Y:S01]  /*9830*/  MUFU.EX2 R170, R170 ;  /* 0x000000aa00aa7308 */ /* 0x000fe20000000800 */
[----:B------:R-:W-:-:S03]  /*9840*/  FADD.FTZ R202, R202, R207 ;  /* 0x000000cfcaca7221 */ /* 0x000fc60000010000 */
[----:B------:R-:W-:Y:S01]  /*9850*/  HMMA.16816.F32 R152, R8, R32, R152 ;  /* 0x000000200898723c */ /* 0x000fe20000001898 */
[----:B------:R-:W-:-:S03]  /*9860*/  FADD.FTZ R237, R237, R202 ;  /* 0x000000caeded7221 */ /* 0x000fc60000010000 */
[----:B------:R-:W1:Y:S02]  /*9870*/  MUFU.EX2 R171, R171 ;  /* 0x000000ab00ab7308 */ /* 0x000e640000000800 */
[----:B------:R-:W-:Y:S01]  /*9880*/  HMMA.16816.F32 R148, R8, R34, R148 ;  /* 0x000000220894723c */ /* 0x000fe20000001894 */
[----:B------:R-:W4:Y:S04]  /*9890*/  LDSM.16.MT88.4 R8, [R224+0x15000] ;  /* 0x01500000e008783b */ /* 0x000f280000004200 */
[----:B------:R-:W-:Y:S01]  /*98a0*/  LDSM.16.MT88.4 R32, [R225+0x13000] ;  /* 0x01300000e120783b */ /* 0x000fe20000004200 */
[C---:B--2---:R-:W-:Y:S01]  /*98b0*/  HMMA.16816.F32 R48, R4.reuse, R16, R48 ;  /* 0x000000100430723c */ /* 0x044fe20000001830 */
[----:B------:R-:W-:Y:S05]  /*98c0*/  MUFU.EX2 R189, R189 ;  /* 0x000000bd00bd7308 */ /* 0x000fea0000000800 */
[C---:B------:R-:W-:Y:S01]  /*98d0*/  HMMA.16816.F32 R52, R4.reuse, R18, R52 ;  /* 0x000000120434723c */ /* 0x040fe20000001834 */
[----:B------:R-:W2:Y:S02]  /*98e0*/  LDSM.16.MT88.4 R16, [R226+0x15000] ;  /* 0x01500000e210783b */ /* 0x000ea40000004200 */
[----:B------:R-:W5:Y:S03]  /*98f0*/  MUFU.EX2 R184, R184 ;  /* 0x000000b800b87308 */ /* 0x000f660000000800 */
[C---:B------:R-:W-:Y:S05]  /*9900*/  HMMA.16816.F32 R56, R4.reuse, R12, R56 ;  /* 0x0000000c0438723c */ /* 0x040fea0000001838 */
[----:B------:R-:W5:Y:S01]  /*9910*/  MUFU.EX2 R182, R182 ;  /* 0x000000b600b67308 */ /* 0x000f620000000800 */
        /* <DEDUP_REMOVED lines=28> */
[----:B------:R-:W-:Y:S05]  /*9ae0*/  LDSM.16.MT88.4 R164, [R228+0x15800] ;  /* 0x01580000e4a4783b */ /* 0x000fea0000004200 */
[C---:B------:R-:W-:Y:S06]  /*9af0*/  HMMA.16816.F32 R80, R4.reuse, R32, R80 ;  /* 0x000000200450723c */ /* 0x040fec0000001850 */
[C---:B------:R-:W-:Y:S01]  /*9b00*/  HMMA.16816.F32 R84, R4.reuse, R34, R84 ;  /* 0x000000220454723c */ /* 0x040fe20000001854 */
[----:B------:R-:W4:Y:S05]  /*9b10*/  LDSM.16.MT88.4 R32, [R228+0x11800] ;  /* 0x01180000e420783b */ /* 0x000f2a0000004200 */
[C---:B-----5:R-:W-:Y:S06]  /*9b20*/  HMMA.16816.F32 R88, R4.reuse, R28, R88 ;  /* 0x0000001c0458723c */ /* 0x060fec0000001858 */
        /* <DEDUP_REMOVED lines=9> */
[----:B------:R-:W-:Y:S01]  /*9bc0*/  HMMA.16816.F32 R144, R4, R14, R144 ;  /* 0x0000000e0490723c */ /* 0x000fe20000001890 */
[----:B------:R-:W1:Y:S06]  /*9bd0*/  LDSM.16.MT88.4 R12, [R226+0x13800] ;  /* 0x01380000e20c783b */ /* 0x000e6c0000004200 */
[----:B------:R-:W-:Y:S01]  /*9be0*/  F2FP.F16.F32.PACK_AB R4, R171, R170 ;  /* 0x000000aaab04723e */ /* 0x000fe200000000ff */
[----:B------:R-:W-:Y:S01]  /*9bf0*/  FADD.FTZ R170, R170, R237 ;  /* 0x000000edaaaa7221 */ /* 0x000fe20000010000 */
[----:B------:R-:W-:-:S02]  /*9c00*/  F2FP.F16.F32.PACK_AB R5, R185, R184 ;  /* 0x000000b8b905723e */ /* 0x000fc400000000ff */
[----:B------:R-:W-:Y:S01]  /*9c10*/  F2FP.F16.F32.PACK_AB R6, R189, R186 ;  /* 0x000000babd06723e */ /* 0x000fe200000000ff */
[----:B------:R-:W-:Y:S01]  /*9c20*/  FADD.FTZ R171, R171, R170 ;  /* 0x000000aaabab7221 */ /* 0x000fe20000010000 */
[----:B------:R-:W-:-:S03]  /*9c30*/  F2FP.F16.F32.PACK_AB R7, R182, R183 ;  /* 0x000000b7b607723e */ /* 0x000fc600000000ff */
[----:B------:R-:W-:-:S04]  /*9c40*/  FADD.FTZ R186, R186, R171 ;  /* 0x000000abbaba7221 */ /* 0x000fc80000010000 */
[----:B---3--:R-:W-:Y:S01]  /*9c50*/  HMMA.16816.F32 R56, R4, R20, R56 ;  /* 0x000000140438723c */ /* 0x008fe20000001838 */
[----:B------:R-:W-:-:S05]  /*9c60*/  FADD.FTZ R247, R189, R186 ;  /* 0x000000babdf77221 */ /* 0x000fca0000010000 */
        /* <DEDUP_REMOVED lines=24> */
[----:B------:R-:W-:Y:S01]  /*9df0*/  HMMA.16816.F32 R88, R4, R32, R88 ;  /* 0x000000200458723c */ /* 0x000fe20000001858 */
[----:B------:R-:W-:-:S04]  /*9e00*/  FADD.FTZ R9, R197, R196 ;  /* 0x000000c4c5097221 */ /* 0x000fc80000010000 */
[----:B------:R-:W-:Y:S01]  /*9e10*/  FADD.FTZ R9, R198, R9 ;  /* 0x00000009c6097221 */ /* 0x000fe20000010000 */
[----:B------:R-:W-:Y:S03]  /*9e20*/  HMMA.16816.F32 R92, R4, R34, R92 ;  /* 0x00000022045c723c */ /* 0x000fe6000000185c */
[----:B------:R-:W-:-:S03]  /*9e30*/  FADD.FTZ R200, R200, R9 ;  /* 0x00000009c8c87221 */ /* 0x000fc60000010000 */
[----:B------:R-:W-:Y:S01]  /*9e40*/  HMMA.16816.F32 R100, R4, R166, R100 ;  /* 0x000000a60464723c */ /* 0x000fe20000001864 */
[----:B------:R-:W-:-:S04]  /*9e50*/  FADD.FTZ R203, R203, R200 ;  /* 0x000000c8cbcb7221 */ /* 0x000fc80000010000 */
[----:B------:R-:W-:Y:S01]  /*9e60*/  FADD.FTZ R168, R168, R203 ;  /* 0x000000cba8a87221 */ /* 0x000fe20000010000 */
[----:B-----5:R-:W-:Y:S03]  /*9e70*/  HMMA.16816.F32 R104, R4, R28, R104 ;  /* 0x0000001c0468723c */ /* 0x020fe60000001868 */
[----:B------:R-:W-:-:S03]  /*9e80*/  FADD.FTZ R169, R169, R168 ;  /* 0x000000a8a9a97221 */ /* 0x000fc60000010000 */
[----:B------:R-:W-:Y:S01]  /*9e90*/  HMMA.16816.F32 R108, R4, R30, R108 ;  /* 0x0000001e046c723c */ /* 0x000fe2000000186c */
[----:B------:R-:W-:-:S04]  /*9ea0*/  FADD.FTZ R184, R184, R169 ;  /* 0x000000a9b8b87221 */ /* 0x000fc80000010000 */
[----:B------:R-:W-:Y:S01]  /*9eb0*/  FADD.FTZ R184, R185, R184 ;  /* 0x000000b8b9b87221 */ /* 0x000fe20000010000 */
[----:B------:R-:W-:Y:S03]  /*9ec0*/  HMMA.16816.F32 R112, R4, R24, R112 ;  /* 0x000000180470723c */ /* 0x000fe60000001870 */
[----:B------:R-:W-:-:S03]  /*9ed0*/  FADD.FTZ R183, R183, R184 ;  /* 0x000000b8b7b77221 */ /* 0x000fc60000010000 */
[----:B------:R-:W-:Y:S01]  /*9ee0*/  HMMA.16816.F32 R116, R4, R26, R116 ;  /* 0x0000001a0474723c */ /* 0x000fe20000001874 */
[----:B------:R-:W-:-:S05]  /*9ef0*/  FADD.FTZ R245, R182, R183 ;  /* 0x000000b7b6f57221 */ /* 0x000fca0000010000 */
[C---:B--2---:R-:W-:Y:S06]  /*9f00*/  HMMA.16816.F32 R128, R4.reuse, R16, R128 ;  /* 0x000000100480723c */ /* 0x044fec0000001880 */
[C---:B------:R-:W-:Y:S06]  /*9f10*/  HMMA.16816.F32 R132, R4.reuse, R18, R132 ;  /* 0x000000120484723c */ /* 0x040fec0000001884 */
[C---:B-1----:R-:W-:Y:S06]  /*9f20*/  HMMA.16816.F32 R136, R4.reuse, R12, R136 ;  /* 0x0000000c0488723c */ /* 0x042fec0000001888 */
[C---:B------:R-:W-:Y:S06]  /*9f30*/  HMMA.16816.F32 R140, R4.reuse, R14, R140 ;  /* 0x0000000e048c723c */ /* 0x040fec000000188c */
[C---:B------:R-:W-:Y:S06]  /*9f40*/  HMMA.16816.F32 R144, R4.reuse, R10, R144 ;  /* 0x0000000a0490723c */ /* 0x040fec0000001890 */
[C---:B---3--:R-:W-:Y:S06]  /*9f50*/  HMMA.16816.F32 R152, R4.reuse, R20, R152 ;  /* 0x000000140498723c */ /* 0x048fec0000001898 */
[C---:B------:R-:W-:Y:S06]  /*9f60*/  HMMA.16816.F32 R148, R4.reuse, R22, R148 ;  /* 0x000000160494723c */ /* 0x040fec0000001894 */
[----:B------:R-:W-:Y:S07]  /*9f70*/  HMMA.16816.F32 R96, R4, R164, R96 ;  /* 0x000000a40460723c */ /* 0x000fee0000001860 */
[----:B------:R-:W-:-:S15]  /*9f80*/  MOV R164, R178 ;  /* 0x000000b200a47202 */ /* 0x000fde0000000f00 */
[----:B------:R-:W-:-:S02]  /*9f90*/  NOP ;  /* 0x0000000000007918 */ /* 0x000fc40000000000 */
.L_x_2392:
[----:B------:R-:W-:-:S06]  /*9fa0*/  UISETP.GE.AND UP0, UPT, UR23, 0x1, UPT ;  /* 0x000000011700788c */ /* 0x000fcc000bf06270 */
[----:B------:R-:W-:-:S13]  /*9fb0*/  PLOP3.LUT P1, PT, PT, PT, UP0, 0x80, 0x0 ;  /* 0x000000000000781c */ /* 0x000fda0003f2f008 */
[----:B------:R-:W-:Y:S05]  /*9fc0*/  @!P1 BRA `(.L_x_2398) ;  /* 0x0000003800409947 */ /* 0x000fea0003800000 */
[----:B------:R-:W-:Y:S01]  /*9fd0*/  ULEA UR4, -UR8, URZ, 0x6 ;  /* 0x0000003f08047291 */ /* 0x000fe2000f8e313f */
[----:B------:R-:W-:Y:S01]  /*9fe0*/  IMAD.MOV.U32 R0, RZ, RZ, R3 ;  /* 0x000000ffff007224 */ /* 0x000fe200078e0003 */
[----:B------:R-:W-:Y:S01]  /*9ff0*/  ULEA UR5, -UR12, URZ, 0x6 ;  /* 0x0000003f0c057291 */ /* 0x000fe2000f8e313f */
[----:B------:R-:W-:Y:S01]  /*a000*/  IMAD.MOV.U32 R165, RZ, RZ, R164 ;  /* 0x000000ffffa57224 */ /* 0x000fe200078e00a4 */
[----:B------:R-:W-:Y:S02]  /*a010*/  USHF.R.S32.HI UR7, URZ, 0x1f, UR4 ;  /* 0x0000001f3f077899 */ /* 0x000fe40008011404 */
[----:B------:R-:W-:Y:S01]  /*a020*/  USHF.L.U64.HI UR9, UR8, 0x5, UR9 ;  /* 0x0000000508097899 */ /* 0x000fe20008010209 */
[----:B------:R-:W-:Y:S01]  /*a030*/  MOV R244, UR4 ;  /* 0x0000000400f47c02 */ /* 0x000fe20008000f00 */
[----:B------:R-:W-:Y:S02]  /*a040*/  USHF.L.U64.HI UR13, UR12, 0x5, UR13 ;  /* 0x000000050c0d7899 */ /* 0x000fe4000801020d */
[----:B------:R-:W-:Y:S01]  /*a050*/  MOV R238, UR7 ;  /* 0x0000000700ee7c02 */ /* 0x000fe20008000f00 */
[----:B------:R-:W-:-:S02]  /*a060*/  USHF.L.U32 UR8, UR8, 0x5, URZ ;  /* 0x0000000508087899 */ /* 0x000fc4000800063f */
[----:B------:R-:W-:Y:S02]  /*a070*/  USHF.L.U32 UR12, UR12, 0x5, URZ ;  /* 0x000000050c0c7899 */ /* 0x000fe4000800063f */
[----:B------:R-:W-:Y:S01]  /*a080*/  USHF.R.S32.HI UR6, URZ, 0x1f, UR5 ;  /* 0x0000001f3f067899 */ /* 0x000fe20008011405 */
[----:B------:R-:W-:-:S11]  /*a090*/  ULDC UR4, c[0x0][0x2ec] ;  /* 0x0000bb0000047ab9 */ /* 0x000fd60000000800 */
.L_x_2402:
[----:B------:R-:W-:Y:S04]  /*a0a0*/  DEPBAR.LE SB0, 0x0 ;  /* 0x000080000000791a */ /* 0x000fe80000000000 */
[----:B------:R-:W-:Y:S01]  /*a0b0*/  BAR.SYNC.DEFER_BLOCKING 0x0 ;  /* 0x0000000000007b1d */ /* 0x000fe20000010000 */
[----:B------:R-:W-:Y:S02]  /*a0c0*/  MOV R10, R244 ;  /* 0x000000f4000a7202 */ /* 0x000fe40000000f00 */
[----:B------:R-:W-:Y:S03]  /*a0d0*/  MOV R2, R238 ;  /* 0x000000ee00027202 */ /* 0x000fe60000000f00 */
[----:B------:R-:W-:Y:S05]  /*a0e0*/  @!P0 BRA `(.L_x_2399) ;  /* 0x0000000000fc8947 */ /* 0x000fea0003800000 */
[----:B------:R-:W1:Y:S01]  /*a0f0*/  LDC R7, c[0x0][0x380] ;  /* 0x0000e000ff077b82 */ /* 0x000e620000000800 */
[----:B------:R-:W-:Y:S04]  /*a100*/  USHF.L.U32 UR10, UR23, 0x6, URZ ;  /* 0x00000006170a7899 */ /* 0x000fe8000800063f */
[----:B------:R-:W-:Y:S02]  /*a110*/  UIADD3 UR7, UR10, -0x40, URZ ;  /* 0xffffffc00a077890 */ /* 0x000fe4000fffe03f */
[----:B------:R-:W-:Y:S04]  /*a120*/  IMAD.U32 R6, RZ, RZ, UR10 ;  /* 0x0000000aff067e24 */ /* 0x000fe8000f8e00ff */
[----:B------:R-:W-:Y:S02]  /*a130*/  MOV R4, UR7 ;  /* 0x0000000700047c02 */ /* 0x000fe40008000f00 */
[----:B------:R-:W-:Y:S02]  /*a140*/  IABS R6, R6 ;  /* 0x0000000600067213 */ /* 0x000fe40000000000 */
[----:B------:R-:W-:Y:S02]  /*a150*/  IABS R4, R4 ;  /* 0x0000000400047213 */ /* 0x000fe40000000000 */
[----:B-1----:R-:W-:Y:S04]  /*a160*/  IABS R2, R7 ;  /* 0x0000000700027213 */ /* 0x002fe80000000000 */
[----:B------:R-:W1:Y:S10]  /*a170*/  I2F.RP R5, R2 ;  /* 0x0000000200057306 */ /* 0x000e740000209400 */
[----:B-1----:R-:W1:Y:S02]  /*a180*/  MUFU.RCP R3, R5 ;  /* 0x0000000500037308 */ /* 0x002e640000001000 */
[----:B-1----:R-:W-:Y:S08]  /*a190*/  VIADD R8, R3, 0xffffffe ;  /* 0x0ffffffe03087836 */ /* 0x002ff00000000000 */
[----:B------:R-:W1:Y:S02]  /*a1a0*/  F2I.FTZ.U32.TRUNC.NTZ R9, R8 ;  /* 0x0000000800097305 */ /* 0x000e64000021f000 */
[--C-:B-1----:R-:W-:Y:S02]  /*a1b0*/  IMAD.MOV R3, RZ, RZ, -R9.reuse ;  /* 0x000000ffff037224 */ /* 0x102fe400078e0a09 */
[----:B------:R-:W-:Y:S02]  /*a1c0*/  IMAD.MOV.U32 R8, RZ, RZ, RZ ;  /* 0x000000ffff087224 */ /* 0x000fe400078e00ff */
[----:B------:R-:W-:Y:S04]  /*a1d0*/  IMAD R3, R3, R2, RZ ;  /* 0x0000000203037224 */ /* 0x000fe800078e02ff */
[----:B------:R-:W-:Y:S06]  /*a1e0*/  IMAD.HI.U32 R9, R9, R3, R8 ;  /* 0x0000000309097227 */ /* 0x000fec00078e0008 */
[C---:B------:R-:W-:Y:S04]  /*a1f0*/  IMAD.HI.U32 R8, R9.reuse, R4, RZ ;  /* 0x0000000409087227 */ /* 0x040fe800078e00ff */
[----:B------:R-:W-:Y:S01]  /*a200*/  IMAD.HI.U32 R9, R9, R6, RZ ;  /* 0x0000000609097227 */ /* 0x000fe200078e00ff */
[----:B------:R-:W-:Y:S03]  /*a210*/  IADD3 R3, -R8, RZ, RZ ;  /* 0x000000ff08037210 */ /* 0x000fe60007ffe1ff */
[----:B------:R-:W-:Y:S02]  /*a220*/  IMAD.MOV R5, RZ, RZ, -R9 ;  /* 0x000000ffff057224 */ /* 0x000fe400078e0a09 */
[C---:B------:R-:W-:Y:S01]  /*a230*/  IMAD R4, R2.reuse, R3, R4 ;  /* 0x0000000302047224 */ /* 0x040fe200078e0204 */
[----:B------:R-:W-:Y:S01]  /*a240*/  LOP3.LUT R3, R7, UR10, RZ, 0x3c, !PT ;  /* 0x0000000a07037c12 */ /* 0x000fe2000f8e3cff */
[C---:B------:R-:W-:Y:S03]  /*a250*/  IMAD R6, R2.reuse, R5, R6 ;  /* 0x0000000502067224 */ /* 0x040fe600078e0206 */
[C---:B------:R-:W-:Y:S02]  /*a260*/  ISETP.GT.U32.AND P2, PT, R2.reuse, R4, PT ;  /* 0x000000040200720c */ /* 0x040fe40003f44070 */
[----:B------:R-:W-:Y:S02]  /*a270*/  ISETP.GT.U32.AND P4, PT, R2, R6, PT ;  /* 0x000000060200720c */ /* 0x000fe40003f84070 */
[----:B------:R-:W-:Y:S02]  /*a280*/  ISETP.GE.AND P3, PT, R3, RZ, PT ;  /* 0x000000ff0300720c */ /* 0x000fe40003f66270 */
[----:B------:R-:W-:Y:S07]  /*a290*/  LOP3.LUT R3, RZ, R7, RZ, 0x33, !PT ;  /* 0x00000007ff037212 */ /* 0x000fee00078e33ff */
[----:B------:R-:W-:Y:S02]  /*a2a0*/  @!P2 IMAD.IADD R4, R4, 0x1, -R2 ;  /* 0x000000010404a824 */ /* 0x000fe400078e0a02 */
[-C--:B------:R-:W-:Y:S01]  /*a2b0*/  @!P4 IADD3 R6, R6, -R2.reuse, RZ ;  /* 0x800000020606c210 */ /* 0x080fe20007ffe0ff */
[----:B------:R-:W-:Y:S01]  /*a2c0*/  @!P2 VIADD R8, R8, 0x1 ;  /* 0x000000010808a836 */ /* 0x000fe20000000000 */
[----:B------:R-:W-:Y:S01]  /*a2d0*/  ISETP.NE.AND P2, PT, R7, RZ, PT ;  /* 0x000000ff0700720c */ /* 0x000fe20003f45270 */
[----:B------:R-:W-:Y:S01]  /*a2e0*/  @!P4 VIADD R9, R9, 0x1 ;  /* 0x000000010909c836 */ /* 0x000fe20000000000 */
[-C--:B------:R-:W-:Y:S02]  /*a2f0*/  ISETP.GE.U32.AND P5, PT, R4, R2.reuse, PT ;  /* 0x000000020400720c */ /* 0x080fe40003fa6070 */
[----:B------:R-:W-:Y:S01]  /*a300*/  ISETP.GE.U32.AND P6, PT, R6, R2, PT ;  /* 0x000000020600720c */ /* 0x000fe20003fc6070 */
[----:B------:R-:W1:Y:S01]  /*a310*/  LDC.64 R4, c[0x0][0x250] ;  /* 0x00009400ff047b82 */ /* 0x000e620000000a00 */
[----:B------:R-:W-:Y:S04]  /*a320*/  LOP3.LUT R2, R7, UR7, RZ, 0x3c, !PT ;  /* 0x0000000707027c12 */ /* 0x000fe8000f8e3cff */
[----:B------:R-:W-:Y:S05]  /*a330*/  ISETP.GE.AND P1, PT, R2, RZ, PT ;  /* 0x000000ff0200720c */ /* 0x000fea0003f26270 */
[----:B------:R-:W-:Y:S02]  /*a340*/  @P5 IADD3 R8, R8, 0x1, RZ ;  /* 0x0000000108085810 */ /* 0x000fe40007ffe0ff */
[----:B------:R-:W-:Y:S05]  /*a350*/  @P6 VIADD R9, R9, 0x1 ;  /* 0x0000000109096836 */ /* 0x000fea0000000000 */
[----:B------:R-:W-:Y:S01]  /*a360*/  @!P3 IADD3 R9, -R9, RZ, RZ ;  /* 0x000000ff0909b210 */ /* 0x000fe20007ffe1ff */
[----:B------:R-:W-:Y:S05]  /*a370*/  @!P1 IMAD.MOV R8, RZ, RZ, -R8 ;  /* 0x000000ffff089224 */ /* 0x000fea00078e0a08 */
[C---:B------:R-:W-:Y:S02]  /*a380*/  SEL R11, R3.reuse, R8, !P2 ;  /* 0x00000008030b7207 */ /* 0x040fe40005000000 */
[----:B------:R-:W-:Y:S02]  /*a390*/  SEL R3, R3, R9, !P2 ;  /* 0x0000000903037207 */ /* 0x000fe40005000000 */
[-C--:B------:R-:W-:Y:S02]  /*a3a0*/  LEA R14, P2, R11, R240.reuse, 0x2 ;  /* 0x000000f00b0e7211 */ /* 0x080fe400078410ff */
[C---:B------:R-:W-:Y:S01]  /*a3b0*/  LEA R12, P1, R3.reuse, R240, 0x2 ;  /* 0x000000f0030c7211 */ /* 0x040fe200078210ff */
[----:B------:R-:W-:Y:S01]  /*a3c0*/  IMAD.IADD R6, R3, 0x1, -R11 ;  /* 0x0000000103067824 */ /* 0x000fe200078e0a0b */
[-C--:B------:R-:W-:Y:S02]  /*a3d0*/  LEA.HI.X.SX32 R15, R11, R241.reuse, 0x2, P2 ;  /* 0x000000f10b0f7211 */ /* 0x080fe400010f16ff */
[----:B------:R-:W-:Y:S01]  /*a3e0*/  LEA.HI.X.SX32 R13, R3, R241, 0x2, P1 ;  /* 0x000000f1030d7211 */ /* 0x000fe200008f16ff */
[----:B------:R-:W-:Y:S01]  /*a3f0*/  IMAD R7, R6, R7, -0x40 ;  /* 0xffffffc006077424 */ /* 0x000fe200078e0207 */
[----:B------:R-:W2:Y:S01]  /*a400*/  LDC.64 R2, c[0x0][0x238] ;  /* 0x00008e00ff027b82 */ /* 0x000ea20000000a00 */
[----:B------:R-:W3:Y:S03]  /*a410*/  LDG.E R8, desc[UR18][R14.64] ;  /* 0x000000120e087981 */ /* 0x000ee6000c1e1900 */
[----:B------:R-:W-:Y:S01]  /*a420*/  SHF.R.S32.HI R11, RZ, 0x1f, R7 ;  /* 0x0000001fff0b7819 */ /* 0x000fe20000011407 */
[----:B------:R-:W3:Y:S04]  /*a430*/  LDG.E R9, desc[UR18][R12.64] ;  /* 0x000000120c097981 */ /* 0x000ee8000c1e1900 */
[-C--:B-1----:R-:W-:Y:S02]  /*a440*/  IMAD R6, R11, R4.reuse, RZ ;  /* 0x000000040b067224 */ /* 0x082fe400078e02ff */
[C---:B------:R-:W-:Y:S04]  /*a450*/  IMAD.WIDE.U32 R10, R7.reuse, R4, RZ ;  /* 0x00000004070a7225 */ /* 0x040fe800078e00ff */
[----:B------:R-:W-:Y:S04]  /*a460*/  IMAD R6, R7, R5, R6 ;  /* 0x0000000507067224 */ /* 0x000fe800078e0206 */
[----:B------:R-:W-:Y:S01]  /*a470*/  IMAD.IADD R11, R11, 0x1, R6 ;  /* 0x000000010b0b7824 */ /* 0x000fe200078e0206 */
[----:B---3--:R-:W-:Y:S04]  /*a480*/  IADD3 R8, -R9, R8, RZ ;  /* 0x0000000809087210 */ /* 0x008fe80007ffe1ff */
[----:B------:R-:W-:Y:S01]  /*a490*/  SHF.R.S32.HI R5, RZ, 0x1f, R8 ;  /* 0x0000001fff057819 */ /* 0x000fe20000011408 */
[CC--:B--2---:R-:W-:Y:S04]  /*a4a0*/  IMAD.WIDE.U32 R10, R8.reuse, R2.reuse, R10 ;  /* 0x00000002080a7225 */ /* 0x0c4fe800078e000a */
[----:B------:R-:W-:Y:S04]  /*a4b0*/  IMAD R5, R5, R2, RZ ;  /* 0x0000000205057224 */ /* 0x000fe800078e02ff */
[----:B------:R-:W-:Y:S05]  /*a4c0*/  IMAD R5, R8, R3, R5 ;  /* 0x0000000308057224 */ /* 0x000fea00078e0205 */
[----:B------:R-:W-:Y:S07]  /*a4d0*/  IADD3 R2, R11, R5, RZ ;  /* 0x000000050b027210 */ /* 0x000fee0007ffe0ff */
.L_x_2399:
[C---:B------:R-:W-:Y:S01]  /*a4e0*/  LEA R236, P1, R10.reuse, R236, 0x1 ;  /* 0x000000ec0aec7211 */ /* 0x040fe200078208ff */
[----:B------:R-:W-:Y:S03]  /*a4f0*/  UISETP.GE.AND UP0, UPT, UR23, 0x2, UPT ;  /* 0x000000021700788c */ /* 0x000fe6000bf06270 */
[----:B------:R-:W-:Y:S02]  /*a500*/  LEA.HI.X R235, R10, R235, R2, 0x1, P1 ;  /* 0x000000eb0aeb7211 */ /* 0x000fe400008f0c02 */
[----:B------:R-:W-:Y:S03]  /*a510*/  IADD3 R248, P1, R236, UR8, RZ ;  /* 0x00000008ecf87c10 */ /* 0x000fe6000ff3e0ff */
[----:B------:R-:W-:Y:S01]  /*a520*/  IMAD.MOV.U32 R237, RZ, RZ, R235 ;  /* 0x000000ffffed7224 */ /* 0x000fe200078e00eb */
[----:B------:R-:W-:Y:S02]  /*a530*/  IADD3.X R249, R235, UR9, RZ, P1, !PT ;  /* 0x00000009ebf97c10 */ /* 0x000fe40008ffe4ff */
[----:B------:R-:W-:Y:S02]  /*a540*/  IADD3 R166, P1, R248, UR8, RZ ;  /* 0x00000008f8a67c10 */ /* 0x000fe4000ff3e0ff */
[----:B------:R-:W-:Y:S01]  /*a550*/  @!PT LDS RZ, [RZ] ;  /* 0x00000000fffff984 */ /* 0x000fe20000000800 */
[----:B------:R-:W-:Y:S01]  /*a560*/  @!PT LDS RZ, [RZ] ;  /* 0x00000000fffff984 */ /* 0x000fe20000000800 */
[----:B------:R-:W-:Y:S01]  /*a570*/  @!PT LDS RZ, [RZ] ;  /* 0x00000000fffff984 */ /* 0x000fe20000000800 */
[----:B------:R1:W-:Y:S02]  /*a580*/  LDGSTS.E.BYPASS.LTC128B.128 [R239+0x10000], desc[UR18][R236.64] ;  /* 0x10000000ecef7fae */ /* 0x0003e4000b901d52 */
[----:B------:R-:W-:Y:S02]  /*a590*/  IADD3.X R167, R249, UR9, RZ, P1, !PT ;  /* 0x00000009f9a77c10 */ /* 0x000fe40008ffe4ff */
[----:B------:R1:W-:Y:S01]  /*a5a0*/  LDGSTS.E.BYPASS.LTC128B.128 [R239+0x12000], desc[UR18][R236.64+0x80] ;  /* 0x12000080ecef7fae */ /* 0x0003e2000b901d52 */
[----:B------:R-:W-:Y:S03]  /*a5b0*/  IADD3 R2, P1, R166, UR8, RZ ;  /* 0x00000008a6027c10 */ /* 0x000fe6000ff3e0ff */
[----:B------:R1:W-:Y:S01]  /*a5c0*/  LDGSTS.E.BYPASS.LTC128B.128 [R239+0x14000], desc[UR18][R236.64+0x100] ;  /* 0x14000100ecef7fae */ /* 0x0003e2000b901d52 */
[----:B------:R-:W-:Y:S02]  /*a5d0*/  IADD3.X R3, R167, UR9, RZ, P1, !PT ;  /* 0x00000009a7037c10 */ /* 0x000fe40008ffe4ff */
[----:B------:R-:W-:Y:S01]  /*a5e0*/  PLOP3.LUT P1, PT, PT, PT, UP0, 0x80, 0x0 ;  /* 0x000000000000781c */ /* 0x000fe20003f2f008 */
        /* <DEDUP_REMOVED lines=13> */
[----:B------:R-:W-:Y:S04]  /*a6c0*/  LDSM.16.M88.4 R168, [R234] ;  /* 0x00000000eaa8783b */ /* 0x000fe80000000200 */
[----:B------:R-:W2:Y:S04]  /*a6d0*/  LDSM.16.M88.4 R172, [R233+0x8000] ;  /* 0x00800000e9ac783b */ /* 0x000ea80000000200 */
[----:B------:R-:W3:Y:S04]  /*a6e0*/  LDSM.16.M88.4 R176, [R233+0x8800] ;  /* 0x00880000e9b0783b */ /* 0x000ee80000000200 */
[----:B------:R-:W4:Y:S04]  /*a6f0*/  LDSM.16.M88.4 R180, [R233+0x9000] ;  /* 0x00900000e9b4783b */ /* 0x000f280000000200 */
[----:B------:R-:W5:Y:S04]  /*a700*/  LDSM.16.M88.4 R184, [R233+0x9800] ;  /* 0x00980000e9b8783b */ /* 0x000f680000000200 */
[----:B------:R-:W0:Y:S04]  /*a710*/  LDGDEPBAR ;  /* 0x00000000000079af */ /* 0x000e280000000000 */
        /* <DEDUP_REMOVED lines=208> */
[----:B------:R-:W-:Y:S02]  /*b420*/  MOV R170, UR5 ;  /* 0x0000000500aa7c02 */ /* 0x000fe40008000f00 */
[----:B------:R-:W-:Y:S01]  /*b430*/  MOV R167, UR6 ;  /* 0x0000000600a77c02 */ /* 0x000fe20008000f00 */
[----:B------:R-:W-:Y:S06]  /*b440*/  @!P0 BRA `(.L_x_2401) ;  /* 0x0000000400008947 */ /* 0x000fec0003800000 */
[----:B------:R-:W1:Y:S01]  /*b450*/  LDC R169, c[0x0][0x380] ;  /* 0x0000e000ffa97b82 */ /* 0x000e620000000800 */
[----:B------:R-:W-:Y:S04]  /*b460*/  USHF.L.U32 UR7, UR23, 0x6, URZ ;  /* 0x0000000617077899 */ /* 0x000fe8000800063f */
[----:B------:R-:W-:Y:S02]  /*b470*/  UIADD3 UR10, UR7, -0x80, URZ ;  /* 0xffffff80070a7890 */ /* 0x000fe4000fffe03f */
[----:B------:R-:W-:Y:S04]  /*b480*/  UIADD3 UR7, UR7, -0x40, URZ ;  /* 0xffffffc007077890 */ /* 0x000fe8000fffe03f */
[----:B------:R-:W-:Y:S02]  /*b490*/  MOV R164, UR10 ;  /* 0x0000000a00a47c02 */ /* 0x000fe40008000f00 */
[----:B------:R-:W-:Y:S02]  /*b4a0*/  IMAD.U32 R166, RZ, RZ, UR7 ;  /* 0x00000007ffa67e24 */ /* 0x000fe4000f8e00ff */
[----:B------:R-:W-:Y:S03]  /*b4b0*/  IABS R164, R164 ;  /* 0x000000a400a47213 */ /* 0x000fe60000000000 */
        /* <DEDUP_REMOVED lines=24> */
[C---:B------:R-:W-:Y:S01]  /*b640*/  ISETP.NE.AND P2, PT, R169.reuse, RZ, PT ;  /* 0x000000ffa900720c */ /* 0x040fe20003f45270 */
[----:B------:R-:W-:Y:S01]  /*b650*/  @!P4 VIADD R170, R170, 0x1 ;  /* 0x00000001aaaac836 */ /* 0x000fe20000000000 */
[-C--:B------:R-:W-:Y:S02]  /*b660*/  ISETP.GE.U32.AND P5, PT, R164, R2.reuse, PT ;  /* 0x00000002a400720c */ /* 0x080fe40003fa6070 */
[----:B------:R-:W-:Y:S02]  /*b670*/  ISETP.GE.U32.AND P6, PT, R166, R2, PT ;  /* 0x00000002a600720c */ /* 0x000fe40003fc6070 */
[----:B------:R-:W-:Y:S01]  /*b680*/  LOP3.LUT R2, R169, UR10, RZ, 0x3c, !PT ;  /* 0x0000000aa9027c12 */ /* 0x000fe2000f8e3cff */
[----:B------:R-:W1:Y:S03]  /*b690*/  LDC.64 R166, c[0x0][0x248] ;  /* 0x00009200ffa67b82 */ /* 0x000e660000000a00 */
        /* <DEDUP_REMOVED lines=17> */
[----:B-1----:R-:W-:Y:S04]  /*b7b0*/  IMAD R164, R173, R166, RZ ;  /* 0x000000a6ada47224 */ /* 0x002fe800078e02ff */
[----:B------:R-:W-:Y:S01]  /*b7c0*/  IMAD R164, R169, R167, R164 ;  /* 0x000000a7a9a47224 */ /* 0x000fe200078e02a4 */
[----:B---3--:R-:W-:Y:S01]  /*b7d0*/  IADD3 R168, -R171, R168, RZ ;  /* 0x000000a8aba87210 */ /* 0x008fe20007ffe1ff */
[----:B------:R-:W-:Y:S03]  /*b7e0*/  IMAD.WIDE.U32 R170, R169, R166, RZ ;  /* 0x000000a6a9aa7225 */ /* 0x000fe600078e00ff */
[----:B------:R-:W-:Y:S01]  /*b7f0*/  SHF.R.S32.HI R167, RZ, 0x1f, R168 ;  /* 0x0000001fffa77819 */ /* 0x000fe200000114a8 */
[----:B------:R-:W-:Y:S04]  /*b800*/  IMAD.IADD R171, R171, 0x1, R164 ;  /* 0x00000001abab7824 */ /* 0x000fe800078e02a4 */
[-C--:B--2---:R-:W-:Y:S02]  /*b810*/  IMAD R167, R167, R2.reuse, RZ ;  /* 0x00000002a7a77224 */ /* 0x084fe400078e02ff */
[C---:B------:R-:W-:Y:S04]  /*b820*/  IMAD.WIDE.U32 R170, R168.reuse, R2, R170 ;  /* 0x00000002a8aa7225 */ /* 0x040fe800078e00aa */
[----:B------:R-:W-:Y:S05]  /*b830*/  IMAD R167, R168, R3, R167 ;  /* 0x00000003a8a77224 */ /* 0x000fea00078e02a7 */
[----:B------:R-:W-:Y:S07]  /*b840*/  IADD3 R167, R171, R167, RZ ;  /* 0x000000a7aba77210 */ /* 0x000fee0007ffe0ff */
.L_x_2401:
[C---:B------:R-:W-:Y:S04]  /*b850*/  LEA R242, P1, R170.reuse, R242, 0x1 ;  /* 0x000000f2aaf27211 */ /* 0x040fe800078208ff */
[----:B------:R-:W-:Y:S02]  /*b860*/  LEA.HI.X R243, R170, R243, R167, 0x1, P1 ;  /* 0x000000f3aaf37211 */ /* 0x000fe400008f0ca7 */
[----:B------:R-:W-:Y:S03]  /*b870*/  IADD3 R168, P1, R242, UR12, RZ ;  /* 0x0000000cf2a87c10 */ /* 0x000fe6000ff3e0ff */
        /* <DEDUP_REMOVED lines=9> */
[----:B------:R-:W-:Y:S03]  /*b910*/  IADD3 R2, P1, R166, UR12, RZ ;  /* 0x0000000ca6027c10 */ /* 0x000fe6000ff3e0ff */
[----:B------:R1:W-:Y:S01]  /*b920*/  LDGSTS.E.BYPASS.LTC128B.128 [R239+0xe000], desc[UR18][R242.64+0x180] ;  /* 0x0e000180f2ef7fae */ /* 0x0003e2000b901d52 */
[----:B------:R-:W-:Y:S03]  /*b930*/  IADD3.X R3, R167, UR13, RZ, P1, !PT ;  /* 0x0000000da7037c10 */ /* 0x000fe60008ffe4ff */
        /* <DEDUP_REMOVED lines=13> */
.L_x_2400:
[----:B-1----:R-:W-:Y:S01]  /*ba10*/  FMNMX.FTZ R2, R4, R165, !PT ;  /* 0x000000a504027209 */ /* 0x002fe20007810000 */
[----:B------:R-:W-:Y:S01]  /*ba20*/  LDSM.16.MT88.4 R172, [R226+0x10000] ;  /* 0x01000000e2ac783b */ /* 0x000fe20000004200 */
[----:B------:R-:W-:Y:S01]  /*ba30*/  FMNMX.FTZ R164, R6, R0, !PT ;  /* 0x0000000006a47209 */ /* 0x000fe20007810000 */
[----:B------:R-:W-:Y:S01]  /*ba40*/  UISETP.GT.AND UP0, UPT, UR23, 0x1, UPT ;  /* 0x000000011700788c */ /* 0x000fe2000bf04270 */
[----:B------:R-:W-:Y:S01]  /*ba50*/  FMNMX.FTZ R3, R5, R2, !PT ;  /* 0x0000000205037209 */ /* 0x000fe20007810000 */
[----:B------:R-:W-:Y:S01]  /*ba60*/  UIADD3 UR23, UR23, -0x1, URZ ;  /* 0xffffffff17177890 */ /* 0x000fe2000fffe03f */
        /* <DEDUP_REMOVED lines=64> */
[----:B--2---:R-:W-:Y:S01]  /*be70*/  FFMA.FTZ R167, R10, UR4, -R202 ;  /* 0x000000040aa77c23 */ /* 0x004fe200080108ca */
        /* <DEDUP_REMOVED lines=82> */
[----:B------:R-:W-:Y:S01]  /*c3a0*/  MUFU.EX2 R205, R205 ;  /* 0x000000cd00cd7308 */ /* 0x000fe20000000800 */
[----:B------:R-:W-:Y:S03]  /*c3b0*/  PLOP3.LUT P1, PT, PT, PT, UP0, 0x80, 0x0 ;  /* 0x000000000000781c */ /* 0x000fe60003f2f008 */
[C---:B------:R-:W-:Y:S01]  /*c3c0*/  FMUL.FTZ R100, R2.reuse, R100 ;  /* 0x0000006402647220 */ /* 0x040fe20000410000 */
[C---:B------:R-:W-:Y:S01]  /*c3d0*/  HMMA.16816.F32 R36, R160.reuse, R170, R36 ;  /* 0x000000aaa024723c */ /* 0x040fe20000001824 */
[----:B------:R-:W1:Y:S04]  /*c3e0*/  LDSM.16.MT88.4 R168, [R228+0x12000] ;  /* 0x01200000e4a8783b */ /* 0x000e680000004200 */
        /* <DEDUP_REMOVED lines=11> */
[C---:B------:R-:W-:Y:S05]  /*c4a0*/  HMMA.16816.F32 R56, R160.reuse, R180, R56 ;  /* 0x000000b4a038723c */ /* 0x040fea0000001838 */
[C---:B------:R-:W-:Y:S01]  /*c4b0*/  FMUL.FTZ R106, R0.reuse, R106 ;  /* 0x0000006a006a7220 */ /* 0x040fe20000410000 */
[C---:B------:R-:W-:Y:S01]  /*c4c0*/  HMMA.16816.F32 R60, R160.reuse, R182, R60 ;  /* 0x000000b6a03c723c */ /* 0x040fe2000000183c */
[----:B------:R-:W4:Y:S04]  /*c4d0*/  LDSM.16.MT88.4 R180, [R224+0x12000] ;  /* 0x01200000e0b4783b */ /* 0x000f280000004200 */
[----:B------:R-:W-:Y:S01]  /*c4e0*/  FMUL.FTZ R107, R0, R107 ;  /* 0x0000006b006b7220 */ /* 0x000fe20000410000 */
[C---:B-1----:R-:W-:Y:S05]  /*c4f0*/  HMMA.16816.F32 R64, R160.reuse, R168, R64 ;  /* 0x000000a8a040723c */ /* 0x042fea0000001840 */
        /* <DEDUP_REMOVED lines=14> */
[C---:B----4-:R-:W-:Y:S05]  /*c5e0*/  HMMA.16816.F32 R88, R160.reuse, R180, R88 ;  /* 0x000000b4a058723c */ /* 0x050fea0000001858 */
        /* <DEDUP_REMOVED lines=25> */
[C---:B----4-:R-:W-:Y:S03]  /*c780*/  HMMA.16816.F32 R120, R160.reuse, R180, R120 ;  /* 0x000000b4a078723c */ /* 0x050fe60000001878 */
[C---:B------:R-:W-:Y:S01]  /*c790*/  FMUL.FTZ R128, R2.reuse, R128 ;  /* 0x0000008002807220 */ /* 0x040fe20000410000 */
[----:B------:R-:W-:Y:S01]  /*c7a0*/  FMUL.FTZ R129, R2, R129 ;  /* 0x0000008102817220 */ /* 0x000fe20000410000 */
[C---:B------:R-:W-:Y:S01]  /*c7b0*/  FMUL.FTZ R130, R0.reuse, R130 ;  /* 0x0000008200827220 */ /* 0x040fe20000410000 */
[C---:B------:R-:W-:Y:S01]  /*c7c0*/  HMMA.16816.F32 R124, R160.reuse, R182, R124 ;  /* 0x000000b6a07c723c */ /* 0x040fe2000000187c */
[----:B------:R-:W-:Y:S04]  /*c7d0*/  LDSM.16.MT88.4 R180, [R224+0x10800] ;  /* 0x01080000e0b4783b */ /* 0x000fe80000004200 */
[----:B------:R-:W-:Y:S01]  /*c7e0*/  FMUL.FTZ R131, R0, R131 ;  /* 0x0000008300837220 */ /* 0x000fe20000410000 */
[C---:B------:R-:W-:Y:S01]  /*c7f0*/  FMUL.FTZ R132, R2.reuse, R132 ;  /* 0x0000008402847220 */ /* 0x040fe20000410000 */
[----:B------:R-:W-:Y:S01]  /*c800*/  FMUL.FTZ R133, R2, R133 ;  /* 0x0000008502857220 */ /* 0x000fe20000410000 */
[C---:B------:R-:W-:Y:S03]  /*c810*/  FMUL.FTZ R134, R0.reuse, R134 ;  /* 0x0000008600867220 */ /* 0x040fe60000410000 */
[----:B------:R-:W-:Y:S01]  /*c820*/  FMUL.FTZ R135, R0, R135 ;  /* 0x0000008700877220 */ /* 0x000fe20000410000 */
[C---:B-1----:R-:W-:Y:S03]  /*c830*/  HMMA.16816.F32 R128, R160.reuse, R168, R128 ;  /* 0x000000a8a080723c */ /* 0x042fe60000001880 */
[----:B------:R-:W-:Y:S01]  /*c840*/  FFMA.FTZ R206, R13, UR4, -R204 ;  /* 0x000000040dce7c23 */ /* 0x000fe200080108cc */
[C---:B------:R-:W-:Y:S01]  /*c850*/  FMUL.FTZ R13, R2.reuse, R157 ;  /* 0x0000009d020d7220 */ /* 0x040fe20000410000 */
[C---:B------:R-:W-:Y:S01]  /*c860*/  FMUL.FTZ R136, R2.reuse, R136 ;  /* 0x0000008802887220 */ /* 0x040fe20000410000 */
[C---:B------:R-:W-:Y:S01]  /*c870*/  HMMA.16816.F32 R132, R160.reuse, R170, R132 ;  /* 0x000000aaa084723c */ /* 0x040fe20000001884 */
[----:B------:R-:W1:Y:S02]  /*c880*/  LDSM.16.MT88.4 R168, [R224+0x16000] ;  /* 0x01600000e0a8783b */ /* 0x000e640000004200 */
[----:B------:R-:W4:Y:S02]  /*c890*/  MUFU.EX2 R206, R206 ;  /* 0x000000ce00ce7308 */ /* 0x000f240000000800 */
[----:B------:R-:W-:Y:S01]  /*c8a0*/  FMUL.FTZ R137, R2, R137 ;  /* 0x0000008902897220 */ /* 0x000fe20000410000 */
[C---:B------:R-:W-:Y:S01]  /*c8b0*/  FMUL.FTZ R138, R0.reuse, R138 ;  /* 0x0000008a008a7220 */ /* 0x040fe20000410000 */
[----:B------:R-:W-:Y:S01]  /*c8c0*/  FMUL.FTZ R139, R0, R139 ;  /* 0x0000008b008b7220 */ /* 0x000fe20000410000 */
[--C-:B------:R-:W-:Y:S03]  /*c8d0*/  FFMA.FTZ R207, R14, UR4, -R202.reuse ;  /* 0x000000040ecf7c23 */ /* 0x100fe600080108ca */
[----:B------:R-:W-:Y:S01]  /*c8e0*/  FFMA.FTZ R246, R15, UR4, -R202 ;  /* 0x000000040ff67c23 */ /* 0x000fe200080108ca */
[C---:B------:R-:W-:Y:S01]  /*c8f0*/  FMUL.FTZ R14, R0.reuse, R158 ;  /* 0x0000009e000e7220 */ /* 0x040fe20000410000 */
[----:B------:R-:W-:Y:S01]  /*c900*/  FMUL.FTZ R15, R0, R159 ;  /* 0x0000009f000f7220 */ /* 0x000fe20000410000 */
[C---:B--2---:R-:W-:Y:S01]  /*c910*/  HMMA.16816.F32 R136, R160.reuse, R172, R136 ;  /* 0x000000aca088723c */ /* 0x044fe20000001888 */
[----:B------:R-:W2:Y:S01]  /*c920*/  LDSM.16.MT88.4 R156, [R228+0x10800] ;  /* 0x01080000e49c783b */ /* 0x000ea20000004200 */
[----:B------:R-:W-:Y:S01]  /*c930*/  MUFU.EX2 R207, R207 ;  /* 0x000000cf00cf7308 */ /* 0x000fe20000000800 */
[C---:B------:R-:W-:Y:S01]  /*c940*/  FMUL.FTZ R140, R2.reuse, R140 ;  /* 0x0000008c028c7220 */ /* 0x040fe20000410000 */
[----:B------:R-:W-:Y:S01]  /*c950*/  FMUL.FTZ R141, R2, R141 ;  /* 0x0000008d028d7220 */ /* 0x000fe20000410000 */
[C---:B------:R-:W-:Y:S01]  /*c960*/  FMUL.FTZ R142, R0.reuse, R142 ;  /* 0x0000008e008e7220 */ /* 0x040fe20000410000 */
[----:B------:R-:W-:Y:S01]  /*c970*/  FMUL.FTZ R143, R0, R143 ;  /* 0x0000008f008f7220 */ /* 0x000fe20000410000 */
[--C-:B------:R-:W-:Y:S01]  /*c980*/  FFMA.FTZ R237, R16, UR4, -R204.reuse ;  /* 0x0000000410ed7c23 */ /* 0x100fe200080108cc */
[----:B------:R-:W-:Y:S04]  /*c990*/  FFMA.FTZ R248, R17, UR4, -R204 ;  /* 0x0000000411f87c23 */ /* 0x000fe800080108cc */
[----:B------:R-:W5:Y:S01]  /*c9a0*/  MUFU.EX2 R246, R246 ;  /* 0x000000f600f67308 */ /* 0x000f620000000800 */
[--C-:B------:R-:W-:Y:S01]  /*c9b0*/  FFMA.FTZ R249, R18, UR4, -R202.reuse ;  /* 0x0000000412f97c23 */ /* 0x100fe200080108ca */
[----:B------:R-:W-:Y:S01]  /*c9c0*/  FFMA.FTZ R250, R19, UR4, -R202 ;  /* 0x0000000413fa7c23 */ /* 0x000fe200080108ca */
[C---:B------:R-:W-:Y:S01]  /*c9d0*/  HMMA.16816.F32 R140, R160.reuse, R174, R140 ;  /* 0x000000aea08c723c */ /* 0x040fe2000000188c */
[----:B------:R-:W2:Y:S02]  /*c9e0*/  LDSM.16.MT88.4 R172, [R226+0x10800] ;  /* 0x01080000e2ac783b */ /* 0x000ea40000004200 */
[C---:B------:R-:W-:Y:S01]  /*c9f0*/  FMUL.FTZ R144, R2.reuse, R144 ;  /* 0x0000009002907220 */ /* 0x040fe20000410000 */
[----:B------:R-:W-:Y:S01]  /*ca00*/  FMUL.FTZ R145, R2, R145 ;  /* 0x0000009102917220 */ /* 0x000fe20000410000 */
[C---:B------:R-:W-:Y:S01]  /*ca10*/  FMUL.FTZ R146, R0.reuse, R146 ;  /* 0x0000009200927220 */ /* 0x040fe20000410000 */
[C---:B---3--:R-:W-:Y:S01]  /*ca20*/  HMMA.16816.F32 R12, R160.reuse, R176, R12 ;  /* 0x000000b0a00c723c */ /* 0x048fe2000000180c */
[----:B------:R-:W-:Y:S04]  /*ca30*/  MUFU.EX2 R237, R237 ;  /* 0x000000ed00ed7308 */ /* 0x000fe80000000800 */
[----:B------:R-:W-:Y:S01]  /*ca40*/  FMUL.FTZ R147, R0, R147 ;  /* 0x0000009300937220 */ /* 0x000fe20000410000 */
[C---:B------:R-:W-:Y:S01]  /*ca50*/  FMUL.FTZ R16, R2.reuse, R152 ;  /* 0x0000009802107220 */ /* 0x040fe20000410000 */
[----:B------:R-:W-:Y:S01]  /*ca60*/  FMUL.FTZ R17, R2, R153 ;  /* 0x0000009902117220 */ /* 0x000fe20000410000 */
[C---:B------:R-:W-:Y:S03]  /*ca70*/  FMUL.FTZ R18, R0.reuse, R154 ;  /* 0x0000009a00127220 */ /* 0x040fe60000410000 */
[----:B------:R-:W3:Y:S01]  /*ca80*/  MUFU.EX2 R248, R248 ;  /* 0x000000f800f87308 */ /* 0x000ee20000000800 */
[----:B------:R-:W-:Y:S01]  /*ca90*/  FMUL.FTZ R19, R0, R155 ;  /* 0x0000009b00137220 */ /* 0x000fe20000410000 */
[C---:B------:R-:W-:Y:S01]  /*caa0*/  HMMA.16816.F32 R144, R160.reuse, R178, R144 ;  /* 0x000000b2a090723c */ /* 0x040fe20000001890 */
[----:B------:R-:W2:Y:S02]  /*cab0*/  LDSM.16.MT88.4 R176, [R225+0x10800] ;  /* 0x01080000e1b0783b */ /* 0x000ea40000004200 */
[C---:B------:R-:W-:Y:S01]  /*cac0*/  FMUL.FTZ R148, R2.reuse, R148 ;  /* 0x0000009402947220 */ /* 0x040fe20000410000 */
[----:B------:R-:W-:Y:S04]  /*cad0*/  FMUL.FTZ R149, R2, R149 ;  /* 0x0000009502957220 */ /* 0x000fe80000410000 */
[----:B------:R-:W-:Y:S01]  /*cae0*/  MUFU.EX2 R249, R249 ;  /* 0x000000f900f97308 */ /* 0x000fe20000000800 */
[C---:B-1----:R-:W-:Y:S03]  /*caf0*/  HMMA.16816.F32 R16, R160.reuse, R168, R16 ;  /* 0x000000a8a010723c */ /* 0x042fe60000001810 */
[C---:B------:R-:W-:Y:S01]  /*cb00*/  FMUL.FTZ R150, R0.reuse, R150 ;  /* 0x0000009600967220 */ /* 0x040fe20000410000 */
[----:B------:R-:W-:Y:S05]  /*cb10*/  FMUL.FTZ R151, R0, R151 ;  /* 0x0000009700977220 */ /* 0x000fea0000410000 */
[----:B------:R-:W1:Y:S02]  /*cb20*/  MUFU.EX2 R250, R250 ;  /* 0x000000fa00fa7308 */ /* 0x000e640000000800 */
[----:B----4-:R-:W-:Y:S02]  /*cb30*/  F2FP.F16.F32.PACK_AB R152, R206, R205 ;  /* 0x000000cdce98723e */ /* 0x010fe400000000ff */
[----:B-----5:R-:W-:Y:S01]  /*cb40*/  F2FP.F16.F32.PACK_AB R153, R246, R207 ;  /* 0x000000cff699723e */ /* 0x020fe200000000ff */
[----:B------:R-:W-:Y:S01]  /*cb50*/  FFMA.FTZ R201, R2, R247, R201 ;  /* 0x000000f702c97223 */ /* 0x000fe200000100c9 */
[----:B------:R-:W-:Y:S01]  /*cb60*/  HMMA.16816.F32 R148, R160, R170, R148 ;  /* 0x000000aaa094723c */ /* 0x000fe20000001894 */
[----:B------:R-:W4:Y:S02]  /*cb70*/  LDSM.16.MT88.4 R160, [R224+0x12800] ;  /* 0x01280000e0a0783b */ /* 0x000f240000004200 */
[----:B---3--:R-:W-:Y:S01]  /*cb80*/  F2FP.F16.F32.PACK_AB R154, R248, R237 ;  /* 0x000000edf89a723e */ /* 0x008fe200000000ff */
[----:B------:R-:W-:Y:S01]  /*cb90*/  FFMA.FTZ R203, R0, R245, R203 ;  /* 0x000000f500cb7223 */ /* 0x000fe200000100cb */
[----:B------:R-:W-:Y:S01]  /*cba0*/  MOV R165, R164 ;  /* 0x000000a400a57202 */ /* 0x000fe20000000f00 */
[----:B------:R-:W-:Y:S02]  /*cbb0*/  FADD.FTZ R0, R5, R201 ;  /* 0x000000c905007221 */ /* 0x000fe40000010000 */
[----:B------:R-:W-:Y:S01]  /*cbc0*/  FADD.FTZ R6, R6, R203 ;  /* 0x000000cb06067221 */ /* 0x000fe20000010000 */
[----:B------:R-:W3:Y:S02]  /*cbd0*/  LDSM.16.MT88.4 R168, [R228+0x14800] ;  /* 0x01480000e4a8783b */ /* 0x000ee40000004200 */
[----:B-1----:R-:W-:Y:S01]  /*cbe0*/  F2FP.F16.F32.PACK_AB R155, R250, R249 ;  /* 0x000000f9fa9b723e */ /* 0x002fe200000000ff */
[----:B------:R-:W-:Y:S01]  /*cbf0*/  FADD.FTZ R7, R7, R0 ;  /* 0x0000000007077221 */ /* 0x000fe20000010000 */
[----:B------:R-:W-:Y:S01]  /*cc00*/  MOV R0, R3 ;  /* 0x0000000300007202 */ /* 0x000fe20000000f00 */
[----:B------:R-:W-:Y:S02]  /*cc10*/  FADD.FTZ R167, R167, R6 ;  /* 0x00000006a7a77221 */ /* 0x000fe40000010000 */
[----:B------:R-:W-:Y:S02]  /*cc20*/  FADD.FTZ R166, R166, R7 ;  /* 0x00000007a6a67221 */ /* 0x000fe40000010000 */
[C---:B--2---:R-:W-:Y:S05]  /*cc30*/  HMMA.16816.F32 R8, R152.reuse, R156, R8 ;  /* 0x0000009c9808723c */ /* 0x044fea0000001808 */
        /* <DEDUP_REMOVED lines=12> */
[----:B------:R-:W5:Y:S04]  /*cd00*/  LDSM.16.MT88.4 R176, [R228+0x16800] ;  /* 0x01680000e4b0783b */ /* 0x000f680000004200 */
        /* <DEDUP_REMOVED lines=9> */
[----:B------:R-:W-:Y:S05]  /*cda0*/  LDSM.16.MT88.4 R184, [R225+0x13000] ;  /* 0x01300000e1b8783b */ /* 0x000fea0000004200 */
[C---:B------:R-:W-:Y:S06]  /*cdb0*/  HMMA.16816.F32 R72, R152.reuse, R188, R72 ;  /* 0x000000bc9848723c */ /* 0x040fec0000001848 */
[C---:B------:R-:W-:Y:S05]  /*cdc0*/  HMMA.16816.F32 R76, R152.reuse, R190, R76 ;  /* 0x000000be984c723c */ /* 0x040fea000000184c */
[--C-:B------:R-:W-:Y:S01]  /*cdd0*/  FFMA.FTZ R188, R20, UR4, -R204.reuse ;  /* 0x0000000414bc7c23 */ /* 0x100fe200080108cc */
[C---:B------:R-:W-:Y:S05]  /*cde0*/  HMMA.16816.F32 R80, R152.reuse, R192, R80 ;  /* 0x000000c09850723c */ /* 0x040fea0000001850 */
[--C-:B------:R-:W-:Y:S01]  /*cdf0*/  FFMA.FTZ R189, R21, UR4, -R204.reuse ;  /* 0x0000000415bd7c23 */ /* 0x100fe200080108cc */
[C---:B------:R-:W-:Y:S01]  /*ce00*/  HMMA.16816.F32 R84, R152.reuse, R194, R84 ;  /* 0x000000c29854723c */ /* 0x040fe20000001854 */
[----:B------:R-:W-:Y:S04]  /*ce10*/  MUFU.EX2 R188, R188 ;  /* 0x000000bc00bc7308 */ /* 0x000fe80000000800 */
[--C-:B------:R-:W-:Y:S01]  /*ce20*/  FFMA.FTZ R192, R24, UR4, -R204.reuse ;  /* 0x0000000418c07c23 */ /* 0x100fe200080108cc */
[C---:B----4-:R-:W-:Y:S05]  /*ce30*/  HMMA.16816.F32 R88, R152.reuse, R160, R88 ;  /* 0x000000a09858723c */ /* 0x050fea0000001858 */
[----:B------:R-:W4:Y:S01]  /*ce40*/  MUFU.EX2 R189, R189 ;  /* 0x000000bd00bd7308 */ /* 0x000f220000000800 */
[----:B------:R-:W-:Y:S01]  /*ce50*/  FFMA.FTZ R193, R25, UR4, -R204 ;  /* 0x0000000419c17c23 */ /* 0x000fe200080108cc */
[C---:B------:R-:W-:Y:S01]  /*ce60*/  HMMA.16816.F32 R92, R152.reuse, R162, R92 ;  /* 0x000000a2985c723c */ /* 0x040fe2000000185c */
[----:B------:R-:W5:Y:S03]  /*ce70*/  LDSM.16.MT88.4 R160, [R226+0x16800] ;  /* 0x01680000e2a0783b */ /* 0x000f660000004200 */
[--C-:B------:R-:W-:Y:S02]  /*ce80*/  FFMA.FTZ R194, R26, UR4, -R202.reuse ;  /* 0x000000041ac27c23 */ /* 0x100fe400080108ca */
[C---:B---3--:R-:W-:Y:S02]  /*ce90*/  HMMA.16816.F32 R96, R152.reuse, R168, R96 ;  /* 0x000000a89860723c */ /* 0x048fe40000001860 */
[----:B------:R-:W-:Y:S03]  /*cea0*/  MUFU.EX2 R192, R192 ;  /* 0x000000c000c07308 */ /* 0x000fe60000000800 */
[--C-:B------:R-:W-:Y:S01]  /*ceb0*/  FFMA.FTZ R195, R27, UR4, -R202.reuse ;  /* 0x000000041bc37c23 */ /* 0x100fe200080108ca */
[C---:B------:R-:W-:Y:S01]  /*cec0*/  HMMA.16816.F32 R100, R152.reuse, R170, R100 ;  /* 0x000000aa9864723c */ /* 0x040fe20000001864 */
[----:B------:R-:W-:Y:S05]  /*ced0*/  LDSM.16.MT88.4 R168, [R224+0x16800] ;  /* 0x01680000e0a8783b */ /* 0x000fea0000004200 */
[----:B------:R-:W3:Y:S01]  /*cee0*/  MUFU.EX2 R193, R193 ;  /* 0x000000c100c17308 */ /* 0x000ee20000000800 */
[----:B----4-:R-:W-:Y:S01]  /*cef0*/  F2FP.F16.F32.PACK_AB R20, R189, R188 ;  /* 0x000000bcbd14723e */ /* 0x010fe200000000ff */
[C---:B------:R-:W-:Y:S01]  /*cf00*/  HMMA.16816.F32 R104, R152.reuse, R196, R104 ;  /* 0x000000c49868723c */ /* 0x040fe20000001868 */
[----:B------:R-:W-:Y:S02]  /*cf10*/  LDSM.16.MT88.4 R24, [R225+0x11000] ;  /* 0x01100000e118783b */ /* 0x000fe40000004200 */
[--C-:B------:R-:W-:Y:S03]  /*cf20*/  FFMA.FTZ R190, R22, UR4, -R202.reuse ;  /* 0x0000000416be7c23 */ /* 0x100fe600080108ca */
[C---:B------:R-:W-:Y:S02]  /*cf30*/  HMMA.16816.F32 R108, R152.reuse, R198, R108 ;  /* 0x000000c6986c723c */ /* 0x040fe4000000186c */
[----:B------:R-:W-:Y:S03]  /*cf40*/  MUFU.EX2 R194, R194 ;  /* 0x000000c200c27308 */ /* 0x000fe60000000800 */
[----:B------:R-:W-:Y:S01]  /*cf50*/  FFMA.FTZ R191, R23, UR4, -R202 ;  /* 0x0000000417bf7c23 */ /* 0x000fe200080108ca */
[C---:B-1----:R-:W-:Y:S06]  /*cf60*/  HMMA.16816.F32 R112, R152.reuse, R156, R112 ;  /* 0x0000009c9870723c */ /* 0x042fec0000001870 */
[----:B------:R-:W-:Y:S01]  /*cf70*/  MUFU.EX2 R190, R190 ;  /* 0x000000be00be7308 */ /* 0x000fe20000000800 */
[----:B---3--:R-:W-:Y:S01]  /*cf80*/  F2FP.F16.F32.PACK_AB R22, R193, R192 ;  /* 0x000000c0c116723e */ /* 0x008fe200000000ff */
[C---:B------:R-:W-:Y:S01]  /*cf90*/  HMMA.16816.F32 R116, R152.reuse, R158, R116 ;  /* 0x0000009e9874723c */ /* 0x040fe20000001874 */
[----:B------:R-:W1:Y:S07]  /*cfa0*/  LDSM.16.MT88.4 R156, [R225+0x16800] ;  /* 0x01680000e19c783b */ /* 0x000e6e0000004200 */
[----:B------:R-:W3:Y:S01]  /*cfb0*/  MUFU.EX2 R191, R191 ;  /* 0x000000bf00bf7308 */ /* 0x000ee20000000800 */
[C---:B--2---:R-:W-:Y:S03]  /*cfc0*/  HMMA.16816.F32 R120, R152.reuse, R172, R120 ;  /* 0x000000ac9878723c */ /* 0x044fe60000001878 */
[----:B------:R-:W-:Y:S03]  /*cfd0*/  FADD.FTZ R188, R188, R237 ;  /* 0x000000edbcbc7221 */ /* 0x000fe60000010000 */
[C---:B------:R-:W-:Y:S01]  /*cfe0*/  HMMA.16816.F32 R124, R152.reuse, R174, R124 ;  /* 0x000000ae987c723c */ /* 0x040fe2000000187c */
[----:B------:R-:W2:Y:S02]  /*cff0*/  LDSM.16.MT88.4 R172, [R228+0x11000] ;  /* 0x01100000e4ac783b */ /* 0x000ea40000004200 */
[----:B------:R-:W4:Y:S02]  /*d000*/  MUFU.EX2 R195, R195 ;  /* 0x000000c300c37308 */ /* 0x000f240000000800 */
[----:B------:R-:W-:Y:S01]  /*d010*/  FADD.FTZ R189, R189, R188 ;  /* 0x000000bcbdbd7221 */ /* 0x000fe20000010000 */
[C---:B-----5:R-:W-:Y:S05]  /*d020*/  HMMA.16816.F32 R128, R152.reuse, R176, R128 ;  /* 0x000000b09880723c */ /* 0x060fea0000001880 */
[----:B---3--:R-:W-:Y:S01]  /*d030*/  F2FP.F16.F32.PACK_AB R21, R191, R190 ;  /* 0x000000bebf15723e */ /* 0x008fe200000000ff */
[C---:B------:R-:W-:Y:S01]  /*d040*/  HMMA.16816.F32 R132, R152.reuse, R178, R132 ;  /* 0x000000b29884723c */ /* 0x040fe20000001884 */
[----:B------:R-:W-:Y:S04]  /*d050*/  LDSM.16.MT88.4 R176, [R228+0x13000] ;  /* 0x01300000e4b0783b */ /* 0x000fe80000004200 */
[----:B------:R-:W-:Y:S01]  /*d060*/  FADD.FTZ R190, R190, R5 ;  /* 0x00000005bebe7221 */ /* 0x000fe20000010000 */
[C---:B------:R-:W-:Y:S05]  /*d070*/  HMMA.16816.F32 R136, R152.reuse, R160, R136 ;  /* 0x000000a09888723c */ /* 0x040fea0000001888 */
[----:B----4-:R-:W-:Y:S01]  /*d080*/  F2FP.F16.F32.PACK_AB R23, R195, R194 ;  /* 0x000000c2c317723e */ /* 0x010fe200000000ff */
[C---:B------:R-:W-:Y:S01]  /*d090*/  HMMA.16816.F32 R140, R152.reuse, R162, R140 ;  /* 0x000000a2988c723c */ /* 0x040fe2000000188c */
[----:B------:R-:W3:Y:S04]  /*d0a0*/  LDSM.16.MT88.4 R160, [R226+0x11000] ;  /* 0x01100000e2a0783b */ /* 0x000ee80000004200 */
[----:B------:R-:W-:Y:S01]  /*d0b0*/  FADD.FTZ R191, R191, R190 ;  /* 0x000000bebfbf7221 */ /* 0x000fe20000010000 */
[C---:B-1----:R-:W-:Y:S05]  /*d0c0*/  HMMA.16816.F32 R12, R152.reuse, R156, R12 ;  /* 0x0000009c980c723c */ /* 0x042fea000000180c */
[----:B------:R-:W-:Y:S01]  /*d0d0*/  FADD.FTZ R192, R192, R189 ;  /* 0x000000bdc0c07221 */ /* 0x000fe20000010000 */
[C---:B------:R-:W-:Y:S01]  /*d0e0*/  HMMA.16816.F32 R144, R152.reuse, R158, R144 ;  /* 0x0000009e9890723c */ /* 0x040fe20000001890 */
[----:B------:R-:W1:Y:S04]  /*d0f0*/  LDSM.16.MT88.4 R156, [R224+0x11000] ;  /* 0x01100000e09c783b */ /* 0x000e680000004200 */
[----:B------:R-:W-:Y:S01]  /*d100*/  FADD.FTZ R194, R194, R191 ;  /* 0x000000bfc2c27221 */ /* 0x000fe20000010000 */
[C---:B------:R-:W-:Y:S05]  /*d110*/  HMMA.16816.F32 R16, R152.reuse, R168, R16 ;  /* 0x000000a89810723c */ /* 0x040fea0000001810 */
[----:B------:R-:W-:Y:S01]  /*d120*/  FADD.FTZ R193, R193, R192 ;  /* 0x000000c0c1c17221 */ /* 0x000fe20000010000 */
[----:B------:R-:W-:Y:S01]  /*d130*/  HMMA.16816.F32 R148, R152, R170, R148 ;  /* 0x000000aa9894723c */ /* 0x000fe20000001894 */
[----:B------:R-:W4:Y:S04]  /*d140*/  LDSM.16.MT88.4 R152, [R224+0x13000] ;  /* 0x01300000e098783b */ /* 0x000f280000004200 */
[----:B------:R-:W-:Y:S01]  /*d150*/  FADD.FTZ R195, R195, R194 ;  /* 0x000000c2c3c37221 */ /* 0x000fe20000010000 */
[C---:B--2---:R-:W-:Y:S03]  /*d160*/  HMMA.16816.F32 R8, R20.reuse, R172, R8 ;  /* 0x000000ac1408723c */ /* 0x044fe60000001808 */
[----:B------:R-:W2:Y:S03]  /*d170*/  LDSM.16.MT88.4 R168, [R228+0x15000] ;  /* 0x01500000e4a8783b */ /* 0x000ea60000004200 */
[C---:B------:R-:W-:Y:S05]  /*d180*/  HMMA.16816.F32 R36, R20.reuse, R174, R36 ;  /* 0x000000ae1424723c */ /* 0x040fea0000001824 */
[----:B------:R-:W5:Y:S01]  /*d190*/  LDSM.16.MT88.4 R172, [R226+0x15000] ;  /* 0x01500000e2ac783b */ /* 0x000f620000004200 */
[C---:B---3--:R-:W-:Y:S06]  /*d1a0*/  HMMA.16816.F32 R40, R20.reuse, R160, R40 ;  /* 0x000000a01428723c */ /* 0x048fec0000001828 */
[C---:B------:R-:W-:Y:S01]  /*d1b0*/  HMMA.16816.F32 R44, R20.reuse, R162, R44 ;  /* 0x000000a2142c723c */ /* 0x040fe2000000182c */
[----:B------:R-:W3:Y:S05]  /*d1c0*/  LDSM.16.MT88.4 R160, [R225+0x15000] ;  /* 0x01500000e1a0783b */ /* 0x000eea0000004200 */
        /* <DEDUP_REMOVED lines=17> */
[C---:B----4-:R-:W-:Y:S05]  /*d2e0*/  HMMA.16816.F32 R88, R20.reuse, R152, R88 ;  /* 0x000000981458723c */ /* 0x050fea0000001858 */
[----:B------:R-:W4:Y:S01]  /*d2f0*/  MUFU.EX2 R181, R181 ;  /* 0x000000b500b57308 */ /* 0x000f220000000800 */
[----:B------:R-:W-:Y:S01]  /*d300*/  FFMA.FTZ R183, R31, UR4, -R202 ;  /* 0x000000041fb77c23 */ /* 0x000fe200080108ca */
[C---:B------:R-:W-:Y:S01]  /*d310*/  HMMA.16816.F32 R92, R20.reuse, R154, R92 ;  /* 0x0000009a145c723c */ /* 0x040fe2000000185c */
[----:B------:R-:W4:Y:S03]  /*d320*/  LDSM.16.MT88.4 R152, [R226+0x17000] ;  /* 0x01700000e298783b */ /* 0x000f260000004200 */
[----:B------:R-:W-:Y:S02]  /*d330*/  FFMA.FTZ R184, R32, UR4, -R204 ;  /* 0x0000000420b87c23 */ /* 0x000fe400080108cc */
[C---:B--2---:R-:W-:Y:S02]  /*d340*/  HMMA.16816.F32 R96, R20.reuse, R168, R96 ;  /* 0x000000a81460723c */ /* 0x044fe40000001860 */
[----:B------:R-:W-:Y:S01]  /*d350*/  MUFU.EX2 R182, R182 ;  /* 0x000000b600b67308 */ /* 0x000fe20000000800 */
[----:B------:R-:W-:Y:S02]  /*d360*/  LDSM.16.MT88.4 R28, [R228+0x11800] ;  /* 0x01180000e41c783b */ /* 0x000fe40000004200 */
[----:B------:R-:W-:Y:S01]  /*d370*/  FFMA.FTZ R186, R34, UR4, -R202 ;  /* 0x0000000422ba7c23 */ /* 0x000fe200080108ca */
[C---:B------:R-:W-:Y:S06]  /*d380*/  HMMA.16816.F32 R100, R20.reuse, R170, R100 ;  /* 0x000000aa1464723c */ /* 0x040fec0000001864 */
[----:B------:R-:W2:Y:S01]  /*d390*/  MUFU.EX2 R183, R183 ;  /* 0x000000b700b77308 */ /* 0x000ea20000000800 */
[----:B------:R-:W-:Y:S01]  /*d3a0*/  LDSM.16.MT88.4 R168, [R226+0x13800] ;  /* 0x01380000e2a8783b */ /* 0x000fe20000004200 */
[C---:B-----5:R-:W-:Y:S03]  /*d3b0*/  HMMA.16816.F32 R104, R20.reuse, R172, R104 ;  /* 0x000000ac1468723c */ /* 0x060fe60000001868 */
[----:B------:R-:W-:Y:S03]  /*d3c0*/  FFMA.FTZ R204, R33, UR4, -R204 ;  /* 0x0000000421cc7c23 */ /* 0x000fe600080108cc */
[C---:B------:R-:W-:Y:S01]  /*d3d0*/  HMMA.16816.F32 R108, R20.reuse, R174, R108 ;  /* 0x000000ae146c723c */ /* 0x040fe2000000186c */
[----:B------:R-:W-:Y:S01]  /*d3e0*/  LDSM.16.MT88.4 R172, [R225+0x13800] ;  /* 0x01380000e1ac783b */ /* 0x000fe20000004200 */
[----:B------:R-:W-:Y:S03]  /*d3f0*/  MUFU.EX2 R184, R184 ;  /* 0x000000b800b87308 */ /* 0x000fe60000000800 */
[----:B------:R-:W-:Y:S01]  /*d400*/  FFMA.FTZ R202, R35, UR4, -R202 ;  /* 0x0000000423ca7c23 */ /* 0x000fe200080108ca */
[C---:B---3--:R-:W-:Y:S03]  /*d410*/  HMMA.16816.F32 R112, R20.reuse, R160, R112 ;  /* 0x000000a01470723c */ /* 0x048fe60000001870 */
[----:B------:R-:W-:Y:S03]  /*d420*/  LDSM.16.MT88.4 R32, [R225+0x11800] ;  /* 0x01180000e120783b */ /* 0x000fe60000004200 */
[----:B------:R-:W3:Y:S01]  /*d430*/  MUFU.EX2 R185, R204 ;  /* 0x000000cc00b97308 */ /* 0x000ee20000000800 */
[C---:B------:R-:W-:Y:S04]  /*d440*/  HMMA.16816.F32 R116, R20.reuse, R162, R116 ;  /* 0x000000a21474723c */ /* 0x040fe80000001874 */
[----:B------:R-:W5:Y:S02]  /*d450*/  LDSM.16.MT88.4 R160, [R225+0x17000] ;  /* 0x01700000e1a0783b */ /* 0x000f640000004200 */
[C---:B------:R-:W-:Y:S03]  /*d460*/  HMMA.16816.F32 R120, R20.reuse, R24, R120 ;  /* 0x000000181478723c */ /* 0x040fe60000001878 */
[----:B------:R-:W-:Y:S03]  /*d470*/  MUFU.EX2 R186, R186 ;  /* 0x000000ba00ba7308 */ /* 0x000fe60000000800 */
[C---:B------:R-:W-:Y:S01]  /*d480*/  HMMA.16816.F32 R124, R20.reuse, R26, R124 ;  /* 0x0000001a147c723c */ /* 0x040fe2000000187c */
[----:B------:R-:W2:Y:S06]  /*d490*/  LDSM.16.MT88.4 R24, [R224+0x17000] ;  /* 0x01700000e018783b */ /* 0x000eac0000004200 */
[----:B------:R-:W3:Y:S01]  /*d4a0*/  MUFU.EX2 R187, R202 ;  /* 0x000000ca00bb7308 */ /* 0x000ee20000000800 */
[C---:B-1----:R-:W-:Y:S06]  /*d4b0*/  HMMA.16816.F32 R128, R20.reuse, R156, R128 ;  /* 0x0000009c1480723c */ /* 0x042fec0000001880 */
[C---:B------:R-:W-:Y:S01]  /*d4c0*/  HMMA.16816.F32 R132, R20.reuse, R158, R132 ;  /* 0x0000009e1484723c */ /* 0x040fe20000001884 */
[----:B------:R-:W-:Y:S05]  /*d4d0*/  LDSM.16.MT88.4 R156, [R224+0x11800] ;  /* 0x01180000e09c783b */ /* 0x000fea0000004200 */
[C---:B----4-:R-:W-:Y:S06]  /*d4e0*/  HMMA.16816.F32 R136, R20.reuse, R152, R136 ;  /* 0x000000981488723c */ /* 0x050fec0000001888 */
[C---:B------:R-:W-:Y:S01]  /*d4f0*/  HMMA.16816.F32 R140, R20.reuse, R154, R140 ;  /* 0x0000009a148c723c */ /* 0x040fe2000000188c */
[----:B------:R-:W1:Y:S05]  /*d500*/  LDSM.16.MT88.4 R152, [R226+0x11800] ;  /* 0x01180000e298783b */ /* 0x000e6a0000004200 */
[C---:B-----5:R-:W-:Y:S06]  /*d510*/  HMMA.16816.F32 R12, R20.reuse, R160, R12 ;  /* 0x000000a0140c723c */ /* 0x060fec000000180c */
[C---:B------:R-:W-:Y:S06]  /*d520*/  HMMA.16816.F32 R144, R20.reuse, R162, R144 ;  /* 0x000000a21490723c */ /* 0x040fec0000001890 */
[C---:B--2---:R-:W-:Y:S06]  /*d530*/  HMMA.16816.F32 R16, R20.reuse, R24, R16 ;  /* 0x000000181410723c */ /* 0x044fec0000001810 */
[----:B------:R-:W-:Y:S01]  /*d540*/  HMMA.16816.F32 R148, R20, R26, R148 ;  /* 0x0000001a1494723c */ /* 0x000fe20000001894 */
[----:B------:R-:W2:Y:S06]  /*d550*/  LDSM.16.MT88.4 R24, [R228+0x13800] ;  /* 0x01380000e418783b */ /* 0x000eac0000004200 */
[----:B------:R-:W-:Y:S01]  /*d560*/  F2FP.F16.F32.PACK_AB R20, R181, R180 ;  /* 0x000000b4b514723e */ /* 0x000fe200000000ff */
[----:B------:R-:W-:Y:S03]  /*d570*/  FADD.FTZ R180, R180, R193 ;  /* 0x000000c1b4b47221 */ /* 0x000fe60000010000 */
[----:B------:R-:W-:Y:S01]  /*d580*/  F2FP.F16.F32.PACK_AB R21, R183, R182 ;  /* 0x000000b6b715723e */ /* 0x000fe200000000ff */
[----:B------:R-:W-:Y:S01]  /*d590*/  FADD.FTZ R182, R182, R195 ;  /* 0x000000c3b6b67221 */ /* 0x000fe20000010000 */
[----:B---3--:R-:W-:Y:S01]  /*d5a0*/  F2FP.F16.F32.PACK_AB R22, R185, R184 ;  /* 0x000000b8b916723e */ /* 0x008fe200000000ff */
[----:B------:R-:W-:Y:S01]  /*d5b0*/  FADD.FTZ R181, R181, R180 ;  /* 0x000000b4b5b57221 */ /* 0x000fe20000010000 */
[----:B------:R-:W-:Y:S01]  /*d5c0*/  F2FP.F16.F32.PACK_AB R23, R187, R186 ;  /* 0x000000babb17723e */ /* 0x000fe200000000ff */
[----:B------:R-:W-:Y:S02]  /*d5d0*/  FADD.FTZ R183, R183, R182 ;  /* 0x000000b6b7b77221 */ /* 0x000fe40000010000 */
[----:B------:R-:W-:Y:S02]  /*d5e0*/  FADD.FTZ R184, R184, R181 ;  /* 0x000000b5b8b87221 */ /* 0x000fe40000010000 */
[----:B------:R-:W-:Y:S02]  /*d5f0*/  FADD.FTZ R186, R186, R183 ;  /* 0x000000b7baba7221 */ /* 0x000fe40000010000 */
[C---:B------:R-:W-:Y:S01]  /*d600*/  HMMA.16816.F32 R160, R20.reuse, R28, R8 ;  /* 0x0000001c14a0723c */ /* 0x040fe20000001808 */
[----:B------:R-:W3:Y:S02]  /*d610*/  LDSM.16.MT88.4 R8, [R224+0x13800] ;  /* 0x01380000e008783b */ /* 0x000ee40000004200 */
[----:B------:R-:W-:Y:S01]  /*d620*/  FADD.FTZ R247, R185, R184 ;  /* 0x000000b8b9f77221 */ /* 0x000fe20000010000 */
[----:B------:R-:W-:Y:S02]  /*d630*/  FADD.FTZ R245, R187, R186 ;  /* 0x000000babbf57221 */ /* 0x000fe40000010000 */
[C---:B------:R-:W-:Y:S03]  /*d640*/  HMMA.16816.F32 R36, R20.reuse, R30, R36 ;  /* 0x0000001e1424723c */ /* 0x040fe60000001824 */
[----:B------:R-:W4:Y:S03]  /*d650*/  LDSM.16.MT88.4 R28, [R228+0x15800] ;  /* 0x01580000e41c783b */ /* 0x000f260000004200 */
[C---:B-1----:R-:W-:Y:S06]  /*d660*/  HMMA.16816.F32 R40, R20.reuse, R152, R40 ;  /* 0x000000981428723c */ /* 0x042fec0000001828 */
[C---:B------:R-:W-:Y:S01]  /*d670*/  HMMA.16816.F32 R44, R20.reuse, R154, R44 ;  /* 0x0000009a142c723c */ /* 0x040fe2000000182c */
[----:B------:R-:W1:Y:S05]  /*d680*/  LDSM.16.MT88.4 R152, [R225+0x15800] ;  /* 0x01580000e198783b */ /* 0x000e6a0000004200 */
        /* <DEDUP_REMOVED lines=21> */
[C---:B-1----:R-:W-:Y:S06]  /*d7e0*/  HMMA.16816.F32 R112, R20.reuse, R152, R112 ;  /* 0x000000981470723c */ /* 0x042fec0000001870 */
[C---:B------:R-:W-:Y:S06]  /*d7f0*/  HMMA.16816.F32 R116, R20.reuse, R154, R116 ;  /* 0x0000009a1474723c */ /* 0x040fec0000001874 */
[C---:B-----5:R-:W-:Y:S06]  /*d800*/  HMMA.16816.F32 R120, R20.reuse, R32, R120 ;  /* 0x000000201478723c */ /* 0x060fec0000001878 */
[C---:B------:R-:W-:Y:S06]  /*d810*/  HMMA.16816.F32 R124, R20.reuse, R34, R124 ;  /* 0x00000022147c723c */ /* 0x040fec000000187c */
[C---:B------:R-:W-:Y:S06]  /*d820*/  HMMA.16816.F32 R128, R20.reuse, R156, R128 ;  /* 0x0000009c1480723c */ /* 0x040fec0000001880 */
[C---:B------:R-:W-:Y:S06]  /*d830*/  HMMA.16816.F32 R132, R20.reuse, R158, R132 ;  /* 0x0000009e1484723c */ /* 0x040fec0000001884 */
[C---:B--2---:R-:W-:Y:S06]  /*d840*/  HMMA.16816.F32 R136, R20.reuse, R24, R136 ;  /* 0x000000181488723c */ /* 0x044fec0000001888 */
[C---:B------:R-:W-:Y:S06]  /*d850*/  HMMA.16816.F32 R140, R20.reuse, R26, R140 ;  /* 0x0000001a148c723c */ /* 0x040fec000000188c */
[C---:B---3--:R-:W-:Y:S06]  /*d860*/  HMMA.16816.F32 R156, R20.reuse, R8, R12 ;  /* 0x00000008149c723c */ /* 0x048fec000000180c */
[C---:B------:R-:W-:Y:S06]  /*d870*/  HMMA.16816.F32 R144, R20.reuse, R10, R144 ;  /* 0x0000000a1490723c */ /* 0x040fec0000001890 */
[C---:B----4-:R-:W-:Y:S06]  /*d880*/  HMMA.16816.F32 R152, R20.reuse, R28, R16 ;  /* 0x0000001c1498723c */ /* 0x050fec0000001810 */
[----:B------:R-:W-:Y:S01]  /*d890*/  HMMA.16816.F32 R148, R20, R30, R148 ;  /* 0x0000001e1494723c */ /* 0x000fe20000001894 */
[----:B------:R-:W-:Y:S11]  /*d8a0*/  @!UPT UIADD3 URZ, URZ, URZ, URZ ;  /* 0x0000003f3f3ff290 */ /* 0x000ff6000fffe03f */
[----:B------:R-:W-:Y:S01]  /*d8b0*/  @!UPT UIADD3 URZ, URZ, URZ, URZ ;  /* 0x0000003f3f3ff290 */ /* 0x000fe2000fffe03f */
[----:B------:R-:W-:Y:S11]  /*d8c0*/  @P1 BRA `(.L_x_2402) ;  /* 0xffffffc400f41947 */ /* 0x000ff6000383ffff */
.L_x_2398:
        /* <DEDUP_REMOVED lines=159> */
[C---:B------:R-:W-:Y:S02]  /*e2c0*/  SHF.L.U32 R9, R8.reuse, 0x6, RZ ;  /* 0x0000000608097819 */ /* 0x040fe400000006ff */
        /* <DEDUP_REMOVED lines=150> */
[----:B--2---:R-:W2:Y:S03]  /*ec30*/  @P4 LDC R5, c[0x0][0x2e8] ;  /* 0x0000ba00ff054b82 */ /* 0x004ea60000000800 */
[----:B------:R1:W-:Y:S04]  /*ec40*/  STS [R15+0x6000], R156 ;  /* 0x0060009c0f007388 */ /* 0x0003e80000000800 */
[----:B------:R1:W-:Y:S01]  /*ec50*/  STS [R15+0x6400], R158 ;  /* 0x0064009e0f007388 */ /* 0x0003e20000000800 */
[----:B---3--:R-:W-:-:S03]  /*ec60*/  MOV R9, 0x7f800000 ;  /* 0x7f80000000097802 */ /* 0x008fc60000000f00 */
        /* <DEDUP_REMOVED lines=15> */
.L_x_2403:
[----:B--2---:R-:W-:Y:S01]  /*ed60*/  @P4 FFMA.FTZ R9, R164, R5, R11 ;  /* 0x00000005a4094223 */ /* 0x004fe2000001000b */
[----:B------:R-:W-:Y:S01]  /*ed70*/  @P3 FFMA.FTZ R10, R3, R8, R0 ;  /* 0x00000008030a3223 */ /* 0x000fe20000010000 */
[----:B------:R-:W-:Y:S06]  /*ed80*/  @!P1 BRA `(.L_x_2404) ;  /* 0x00000000001c9947 */ /* 0x000fec0003800000 */
[----:B------:R-:W1:Y:S01]  /*ed90*/  S2UR UR5, SR_CTAID.Y ;  /* 0x00000000000579c3 */ /* 0x000e620000002600 */
[----:B------:R-:W-:-:S07]  /*eda0*/  ULDC UR4, c[0x0][0x2c4] ;  /* 0x0000b10000047ab9 */ /* 0x000fce0000000800 */
[----:B------:R-:W2:Y:S01]  /*edb0*/  S2UR UR6, SR_CTAID.Z ;  /* 0x00000000000679c3 */ /* 0x000ea20000002700 */
[----:B-1----:R-:W-:-:S03]  /*edc0*/  @!UP0 UIMAD UR15, UR5, UR4, URZ ;  /* 0x00000004050f82a4 */ /* 0x002fc6000f8e023f */
[----:B------:R-:W-:Y:S02]  /*edd0*/  ULDC UR4, c[0x0][0x2e4] ;  /* 0x0000b90000047ab9 */ /* 0x000fe40000000800 */
[----:B--2---:R-:W-:Y:S01]  /*ede0*/  UIMAD UR15, UR6, UR4, UR15 ;  /* 0x00000004060f72a4 */ /* 0x004fe2000f8e020f */
[----:B------:R-:W-:Y:S05]  /*edf0*/  BRA `(.L_x_2405) ;  /* 0x0000000000187947 */ /* 0x000fea0003800000 */
.L_x_2404:
[----:B------:R-:W-:Y:S01]  /*ee00*/  S2UR UR6, SR_CTAID.Z ;  /* 0x00000000000679c3 */ /* 0x000fe20000002700 */
[----:B------:R-:W-:Y:S01]  /*ee10*/  ULDC UR4, c[0x0][0x270] ;  /* 0x00009c0000047ab9 */ /* 0x000fe20000000800 */
[----:B------:R-:W-:-:S06]  /*ee20*/  ULDC UR15, c[0x0][0x2c4] ;  /* 0x0000b100000f7ab9 */ /* 0x000fcc0000000800 */
[----:B------:R-:W1:Y:S02]  /*ee30*/  S2UR UR5, SR_CTAID.Y ;  /* 0x00000000000579c3 */ /* 0x000e640000002600 */
[----:B-1----:R-:W-:-:S04]  /*ee40*/  UIMAD UR4, UR5, UR4, UR6 ;  /* 0x00000004050472a4 */ /* 0x002fc8000f8e0206 */
[----:B------:R-:W-:Y:S02]  /*ee50*/  UIMAD UR15, UR4, UR15, URZ ;  /* 0x0000000f040f72a4 */ /* 0x000fe4000f8e023f */
.L_x_2405:
        /* <DEDUP_REMOVED lines=8> */
[----:B------:R-:W-:-:S05]  /*eee0*/  LOP3.LUT R11, R11, 0xffffffc, RZ, 0xc0, !PT ;  /* 0x0ffffffc0b0b7812 */ /* 0x000fca00078ec0ff */
[----:B------:R-:W-:Y:S01]  /*eef0*/  IMAD.IADD R4, R6, 0x1, -R11 ;  /* 0x0000000106047824 */ /* 0x000fe200078e0a0b */
[----:B-1----:R-:W-:-:S04]  /*ef00*/  SHF.R.S32.HI R5, RZ, 0x1f, R0 ;  /* 0x0000001fff057819 */ /* 0x002fc80000011400 */
[----:B------:R-:W-:-:S04]  /*ef10*/  LEA.HI R3, R5, R0, RZ, 0x5 ;  /* 0x0000000005037211 */ /* 0x000fc800078f28ff */
[----:B------:R-:W-:-:S05]  /*ef20*/  LOP3.LUT R3, R3, 0xffffffe0, RZ, 0xc0, !PT ;  /* 0xffffffe003037812 */ /* 0x000fca00078ec0ff */
[----:B------:R-:W-:-:S05]  /*ef30*/  IMAD.IADD R3, R0, 0x1, -R3 ;  /* 0x0000000100037824 */ /* 0x000fca00078e0a03 */
[----:B------:R-:W-:-:S04]  /*ef40*/  SHF.R.S32.HI R2, RZ, 0x1f, R3 ;  /* 0x0000001fff027819 */ /* 0x000fc80000011403 */
[----:B------:R-:W-:-:S04]  /*ef50*/  LEA.HI R2, R2, R3, RZ, 0x2 ;  /* 0x0000000302027211 */ /* 0x000fc800078f10ff */
        /* <DEDUP_REMOVED lines=16> */
.L_x_2407:
[----:B------:R-:W-:Y:S05]  /*f060*/  BSYNC B0 ;  /* 0x0000000000007941 */ /* 0x000fea0003800000 */
.L_x_2406:
[----:B------:R-:W2:Y:S01]  /*f070*/  S2UR UR5, SR_CTAID.X ;  /* 0x00000000000579c3 */ /* 0x000ea20000002500 */
[----:B------:R-:W-:Y:S01]  /*f080*/  LEA.HI R4, R5, R0, RZ, 0x3 ;  /* 0x0000000005047211 */ /* 0x000fe200078f18ff */
[----:B---3--:R3:W4:Y:S01]  /*f090*/  LDS.128 R16, [R239+0x1800] ;  /* 0x00180000ef107984 */ /* 0x0087220000000c00 */
[----:B------:R-:W-:Y:S02]  /*f0a0*/  BSSY B0, `(.L_x_2408) ;  /* 0x000002d000007945 */ /* 0x000fe40003800000 */
[----:B------:R-:W-:Y:S01]  /*f0b0*/  LOP3.LUT R5, R4, 0xfffffff8, RZ, 0xc0, !PT ;  /* 0xfffffff804057812 */ /* 0x000fe200078ec0ff */
[----:B------:R3:W3:Y:S02]  /*f0c0*/  LDS.128 R20, [R239] ;  /* 0x00000000ef147984 */ /* 0x0006e40000000c00 */
[----:B------:R-:W5:Y:S02]  /*f0d0*/  LDC.64 R2, c[0x0][0x298] ;  /* 0x0000a600ff027b82 */ /* 0x000f640000000a00 */
[----:B------:R-:W-:Y:S01]  /*f0e0*/  IMAD.IADD R0, R0, 0x1, -R5 ;  /* 0x0000000100007824 */ /* 0x000fe200078e0a05 */
[----:B------:R3:W3:Y:S03]  /*f0f0*/  LDS.128 R12, [R239+0x2000] ;  /* 0x00200000ef0c7984 */ /* 0x0006e60000000c00 */
[----:B------:R-:W-:Y:S01]  /*f100*/  IMAD.SHL.U32 R8, R0, 0x8, RZ ;  /* 0x0000000800087824 */ /* 0x000fe200078e00ff */
[----:B------:R-:W-:Y:S01]  /*f110*/  SHF.R.S32.HI R0, RZ, 0x3, R4 ;  /* 0x00000003ff007819 */ /* 0x000fe20000011404 */
[----:B------:R-:W4:Y:S03]  /*f120*/  LDC.64 R28, c[0x0][0x2a0] ;  /* 0x0000a800ff1c7b82 */ /* 0x000f260000000a00 */
[----:B-1----:R-:W-:Y:S01]  /*f130*/  SHF.R.S32.HI R9, RZ, 0x1f, R8 ;  /* 0x0000001fff097819 */ /* 0x002fe20000011408 */
[C---:B------:R-:W-:Y:S01]  /*f140*/  VIADD R4, R0.reuse, 0x10 ;  /* 0x0000001000047836 */ /* 0x040fe20000000000 */
[----:B------:R-:W-:-:S02]  /*f150*/  IADD3 R5, R0, 0x20, RZ ;  /* 0x0000002000057810 */ /* 0x000fc40007ffe0ff */
[----:B------:R-:W-:Y:S01]  /*f160*/  SHF.R.S32.HI R25, RZ, 0x1f, R0 ;  /* 0x0000001fff197819 */ /* 0x000fe20000011400 */
[----:B--2---:R-:W-:Y:S01]  /*f170*/  USHF.L.U32 UR5, UR5, 0x6, URZ ;  /* 0x0000000605057899 */ /* 0x004fe2000800063f */
[----:B------:R-:W-:Y:S01]  /*f180*/  ISETP.GE.AND P3, PT, R4, UR14, PT ;  /* 0x0000000e04007c0c */ /* 0x000fe2000bf66270 */
[----:B------:R-:W-:Y:S01]  /*f190*/  VIADD R4, R0, 0x30 ;  /* 0x0000003000047836 */ /* 0x000fe20000000000 */
[----:B------:R-:W-:Y:S01]  /*f1a0*/  ISETP.GE.AND P2, PT, R5, UR14, PT ;  /* 0x0000000e05007c0c */ /* 0x000fe2000bf46270 */
[----:B------:R-:W-:-:S03]  /*f1b0*/  USHF.R.S32.HI UR4, URZ, 0x1f, UR5 ;  /* 0x0000001f3f047899 */ /* 0x000fc60008011405 */
[----:B------:R-:W-:Y:S01]  /*f1c0*/  ISETP.GE.AND P1, PT, R4, UR14, PT ;  /* 0x0000000e04007c0c */ /* 0x000fe2000bf26270 */
[----:B-----5:R-:W-:-:S04]  /*f1d0*/  IMAD.WIDE.U32 R8, R2, UR5, R8 ;  /* 0x0000000502087c25 */ /* 0x020fc8000f8e0008 */
[----:B------:R-:W-:Y:S01]  /*f1e0*/  IMAD R6, R2, UR4, RZ ;  /* 0x0000000402067c24 */ /* 0x000fe2000f8e02ff */
[----:B------:R-:W-:Y:S01]  /*f1f0*/  USHF.R.S32.HI UR4, URZ, 0x1f, UR6 ;  /* 0x0000001f3f047899 */ /* 0x000fe20008011406 */
[----:B------:R-:W-:Y:S02]  /*f200*/  IADD3 R26, P0, R8, UR8, RZ ;  /* 0x00000008081a7c10 */ /* 0x000fe4000ff1e0ff */
[----:B------:R-:W-:-:S03]  /*f210*/  IMAD R7, R3, UR5, R6 ;  /* 0x0000000503077c24 */ /* 0x000fc6000f8e0206 */
[----:B----4-:R-:W-:Y:S02]  /*f220*/  IMAD R6, R28, UR4, RZ ;  /* 0x000000041c067c24 */ /* 0x010fe4000f8e02ff */
[----:B------:R-:W-:Y:S02]  /*f230*/  IADD3.X R27, R7, UR7, R9, P0, !PT ;  /* 0x00000007071b7c10 */ /* 0x000fe400087fe409 */
[----:B------:R-:W-:Y:S01]  /*f240*/  IMAD R29, R29, UR6, R6 ;  /* 0x000000061d1d7c24 */ /* 0x000fe2000f8e0206 */
[----:B------:R1:W2:Y:S01]  /*f250*/  LDS.128 R8, [R239+0x4000] ;  /* 0x00400000ef087984 */ /* 0x0002a20000000c00 */
[----:B------:R-:W-:Y:S01]  /*f260*/  ISETP.GE.AND P0, PT, R0, UR14, PT ;  /* 0x0000000e00007c0c */ /* 0x000fe2000bf06270 */
[----:B------:R-:W-:Y:S02]  /*f270*/  IMAD.WIDE.U32 R26, R28, UR6, R26 ;  /* 0x000000061c1a7c25 */ /* 0x000fe4000f8e001a */
[----:B------:R1:W4:Y:S03]  /*f280*/  LDS.128 R4, [R239+0x6000] ;  /* 0x00600000ef047984 */ /* 0x0003260000000c00 */
[----:B------:R-:W-:-:S07]  /*f290*/  IADD3 R29, R29, R27, RZ ;  /* 0x0000001b1d1d7210 */ /* 0x000fce0007ffe0ff */
[----:B---3--:R-:W-:Y:S05]  /*f2a0*/  @P0 BRA `(.L_x_2409) ;  /* 0x0000000000300947 */ /* 0x008fea0003800000 */
[----:B------:R-:W-:Y:S01]  /*f2b0*/  MOV R28, R26 ;  /* 0x0000001a001c7202 */ /* 0x000fe20000000f00 */
[----:B------:R-:W-:Y:S01]  /*f2c0*/  IMAD R24, R25, R2, RZ ;  /* 0x0000000219187224 */ /* 0x000fe200078e02ff */
[----:B------:R-:W-:-:S03]  /*f2d0*/  ULDC.64 UR4, c[0x0][0x280] ;  /* 0x0000a00000047ab9 */ /* 0x000fc60000000a00 */
[----:B------:R-:W-:-:S04]  /*f2e0*/  IMAD.WIDE.U32 R30, R0, R2, R28 ;  /* 0x00000002001e7225 */ /* 0x000fc800078e001c */
[----:B------:R-:W-:Y:S01]  /*f2f0*/  IMAD R24, R0, R3, R24 ;  /* 0x0000000300187224 */ /* 0x000fe200078e0218 */
[----:B------:R-:W-:-:S04]  /*f300*/  LEA R32, P0, R30, UR4, 0x1 ;  /* 0x000000041e207c11 */ /* 0x000fc8000f8008ff */
[----:B------:R-:W-:-:S04]  /*f310*/  IADD3 R24, R24, R31, RZ ;  /* 0x0000001f18187210 */ /* 0x000fc80007ffe0ff */
[----:B------:R-:W-:-:S05]  /*f320*/  LEA.HI.X R33, R30, UR5, R24, 0x1, P0 ;  /* 0x000000051e217c11 */ /* 0x000fca00080f0c18 */
[----:B------:R3:W-:Y:S04]  /*f330*/  STG.E.128 desc[UR18][R32.64], R20 ;  /* 0x0000001420007986 */ /* 0x0007e8000c101d12 */
[----:B------:R3:W-:Y:S04]  /*f340*/  STG.E.128 desc[UR18][R32.64+0x80], R12 ;  /* 0x0000800c20007986 */ /* 0x0007e8000c101d12 */
[----:B--2---:R3:W-:Y:S04]  /*f350*/  STG.E.128 desc[UR18][R32.64+0x100], R8 ;  /* 0x0001000820007986 */ /* 0x0047e8000c101d12 */
[----:B----4-:R3:W-:Y:S02]  /*f360*/  STG.E.128 desc[UR18][R32.64+0x180], R4 ;  /* 0x0001800420007986 */ /* 0x0107e4000c101d12 */
.L_x_2409:
[----:B------:R-:W-:Y:S05]  /*f370*/  BSYNC B0 ;  /* 0x0000000000007941 */ /* 0x000fea0003800000 */
.L_x_2408:
[----:B---3--:R3:W1:Y:S01]  /*f380*/  LDS.128 R20, [R239+0x800] ;  /* 0x00080000ef147984 */ /* 0x0086620000000c00 */
[----:B------:R-:W-:Y:S03]  /*f390*/  BSSY B0, `(.L_x_2410) ;  /* 0x0000014000007945 */ /* 0x000fe60003800000 */
[----:B------:R3:W1:Y:S04]  /*f3a0*/  LDS.128 R12, [R239+0x2800] ;  /* 0x00280000ef0c7984 */ /* 0x0006680000000c00 */
[----:B--2---:R3:W2:Y:S04]  /*f3b0*/  LDS.128 R8, [R239+0x4800] ;  /* 0x00480000ef087984 */ /* 0x0046a80000000c00 */
[----:B----4-:R3:W4:Y:S01]  /*f3c0*/  LDS.128 R4, [R239+0x6800] ;  /* 0x00680000ef047984 */ /* 0x0107220000000c00 */
[----:B------:R-:W-:Y:S05]  /*f3d0*/  @P3 BRA `(.L_x_2411) ;  /* 0x00000000003c3947 */ /* 0x000fea0003800000 */
[----:B------:R-:W-:Y:S01]  /*f3e0*/  IADD3 R31, P0, R0, 0x10, RZ ;  /* 0x00000010001f7810 */ /* 0x000fe20007f1e0ff */
[----:B------:R-:W-:Y:S01]  /*f3f0*/  IMAD.MOV.U32 R32, RZ, RZ, R26 ;  /* 0x000000ffff207224 */ /* 0x000fe200078e001a */
[----:B------:R-:W-:-:S03]  /*f400*/  ULDC.64 UR4, c[0x0][0x280] ;  /* 0x0000a00000047ab9 */ /* 0x000fc60000000a00 */
[----:B------:R-:W-:-:S04]  /*f410*/  IMAD.X R33, RZ, RZ, R25, P0 ;  /* 0x000000ffff217224 */ /* 0x000fc800000e0619 */
[----:B------:R-:W-:Y:S01]  /*f420*/  IMAD R24, R33, R2, RZ ;  /* 0x0000000221187224 */ /* 0x000fe200078e02ff */
[----:B------:R-:W-:-:S03]  /*f430*/  MOV R33, R29 ;  /* 0x0000001d00217202 */ /* 0x000fc60000000f00 */
[C---:B------:R-:W-:Y:S02]  /*f440*/  IMAD R24, R31.reuse, R3, R24 ;  /* 0x000000031f187224 */ /* 0x040fe400078e0218 */
[----:B------:R-:W-:-:S03]  /*f450*/  IMAD.WIDE.U32 R32, R31, R2, R32 ;  /* 0x000000021f207225 */ /* 0x000fc600078e0020 */
[----:B------:R-:W-:Y:S02]  /*f460*/  LEA R30, P0, R32, UR4, 0x1 ;  /* 0x00000004201e7c11 */ /* 0x000fe4000f8008ff */
[----:B------:R-:W-:-:S04]  /*f470*/  IADD3 R24, R24, R33, RZ ;  /* 0x0000002118187210 */ /* 0x000fc80007ffe0ff */
[----:B------:R-:W-:-:S05]  /*f480*/  LEA.HI.X R31, R32, UR5, R24, 0x1, P0 ;  /* 0x00000005201f7c11 */ /* 0x000fca00080f0c18 */
[----:B-1----:R1:W-:Y:S04]  /*f490*/  STG.E.128 desc[UR18][R30.64], R20 ;  /* 0x000000141e007986 */ /* 0x0023e8000c101d12 */
[----:B------:R1:W-:Y:S04]  /*f4a0*/  STG.E.128 desc[UR18][R30.64+0x80], R12 ;  /* 0x0000800c1e007986 */ /* 0x0003e8000c101d12 */
[----:B--2---:R1:W-:Y:S04]  /*f4b0*/  STG.E.128 desc[UR18][R30.64+0x100], R8 ;  /* 0x000100081e007986 */ /* 0x0043e8000c101d12 */
[----:B----4-:R1:W-:Y:S02]  /*f4c0*/  STG.E.128 desc[UR18][R30.64+0x180], R4 ;  /* 0x000180041e007986 */ /* 0x0103e4000c101d12 */
.L_x_2411:
[----:B------:R-:W-:Y:S05]  /*f4d0*/  BSYNC B0 ;  /* 0x0000000000007941 */ /* 0x000fea0003800000 */
.L_x_2410:
[----:B-1----:R1:W1:Y:S01]  /*f4e0*/  LDS.128 R20, [R239+0x1000] ;  /* 0x00100000ef147984 */ /* 0x0022620000000c00 */
[----:B------:R-:W-:Y:S03]  /*f4f0*/  BSSY B0, `(.L_x_2412) ;  /* 0x0000014000007945 */ /* 0x000fe60003800000 */
[----:B------:R1:W1:Y:S04]  /*f500*/  LDS.128 R12, [R239+0x3000] ;  /* 0x00300000ef0c7984 */ /* 0x0002680000000c00 */
[----:B--2---:R2:W1:Y:S04]  /*f510*/  LDS.128 R8, [R239+0x5000] ;  /* 0x00500000ef087984 */ /* 0x0044680000000c00 */
        /* <DEDUP_REMOVED lines=15> */
[----:B------:R1:W-:Y:S04]  /*f610*/  STG.E.128 desc[UR18][R30.64+0x100], R8 ;  /* 0x000100081e007986 */ /* 0x0003e8000c101d12 */
[----:B----4-:R1:W-:Y:S02]  /*f620*/  STG.E.128 desc[UR18][R30.64+0x180], R4 ;  /* 0x000180041e007986 */ /* 0x0103e4000c101d12 */
.L_x_2413:
[----:B------:R-:W-:Y:S05]  /*f630*/  BSYNC B0 ;  /* 0x0000000000007941 */ /* 0x000fea0003800000 */
.L_x_2412:
[----:B-1----:R1:W1:Y:S04]  /*f640*/  LDS.128 R8, [R239+0x3800] ;  /* 0x00380000ef087984 */ /* 0x0022680000000c00 */
[----:B----4-:R4:W1:Y:S04]  /*f650*/  LDS.128 R4, [R239+0x5800] ;  /* 0x00580000ef047984 */ /* 0x0108680000000c00 */
[----:B------:R4:W1:Y:S01]  /*f660*/  LDS.128 R12, [R239+0x7800] ;  /* 0x00780000ef0c7984 */ /* 0x0008620000000c00 */
[----:B------:R-:W-:Y:S05]  /*f670*/  @P1 EXIT ;  /* 0x000000000000194d */ /* 0x000fea0003800000 */
[----:B------:R-:W-:Y:S01]  /*f680*/  IADD3 R0, P0, R0, 0x30, RZ ;  /* 0x0000003000007810 */ /* 0x000fe20007f1e0ff */
[----:B------:R-:W-:Y:S01]  /*f690*/  IMAD.MOV.U32 R22, RZ, RZ, R26 ;  /* 0x000000ffff167224 */ /* 0x000fe200078e001a */
[----:B------:R-:W-:Y:S01]  /*f6a0*/  MOV R23, R29 ;  /* 0x0000001d00177202 */ /* 0x000fe20000000f00 */
[----:B------:R-:W-:Y:S02]  /*f6b0*/  ULDC.64 UR4, c[0x0][0x280] ;  /* 0x0000a00000047ab9 */ /* 0x000fe40000000a00 */
[----:B------:R-:W-:Y:S02]  /*f6c0*/  IMAD.X R25, RZ, RZ, R25, P0 ;  /* 0x000000ffff197224 */ /* 0x000fe400000e0619 */
[----:B------:R-:W-:-:S04]  /*f6d0*/  IMAD.WIDE.U32 R22, R0, R2, R22 ;  /* 0x0000000200167225 */ /* 0x000fc800078e0016 */
[----:B------:R-:W-:Y:S01]  /*f6e0*/  IMAD R20, R25, R2, RZ ;  /* 0x0000000219147224 */ /* 0x000fe200078e02ff */
[----:B------:R-:W-:-:S03]  /*f6f0*/  LEA R2, P0, R22, UR4, 0x1 ;  /* 0x0000000416027c11 */ /* 0x000fc6000f8008ff */
[----:B------:R-:W-:-:S05]  /*f700*/  IMAD R20, R0, R3, R20 ;  /* 0x0000000300147224 */ /* 0x000fca00078e0214 */
[----:B------:R-:W-:-:S04]  /*f710*/  IADD3 R20, R20, R23, RZ ;  /* 0x0000001714147210 */ /* 0x000fc80007ffe0ff */
[----:B------:R-:W-:-:S05]  /*f720*/  LEA.HI.X R3, R22, UR5, R20, 0x1, P0 ;  /* 0x0000000516037c11 */ /* 0x000fca00080f0c14 */
[----:B------:R-:W-:Y:S04]  /*f730*/  STG.E.128 desc[UR18][R2.64], R16 ;  /* 0x0000001002007986 */ /* 0x000fe8000c101d12 */
[----:B-1----:R-:W-:Y:S04]  /*f740*/  STG.E.128 desc[UR18][R2.64+0x80], R8 ;  /* 0x0000800802007986 */ /* 0x002fe8000c101d12 */
[----:B------:R-:W-:Y:S04]  /*f750*/  STG.E.128 desc[UR18][R2.64+0x100], R4 ;  /* 0x0001000402007986 */ /* 0x000fe8000c101d12 */
[----:B------:R-:W-:Y:S01]  /*f760*/  STG.E.128 desc[UR18][R2.64+0x180], R12 ;  /* 0x0001800c02007986 */ /* 0x000fe2000c101d12 */
[----:B------:R-:W-:Y:S05]  /*f770*/  EXIT ;  /* 0x000000000000794d */ /* 0x000fea0003800000 */
.L_x_2414:
        /* <DEDUP_REMOVED lines=16> */
.L_x_4905:


//--------------------- .text._ZN5flash24flash_fwd_splitkv_kernelI23Flash_fwd_kernel_traitsILi256ELi64ELi64ELi4ELb0ELb0EN7cutlass6half_tE19Flash_kernel_traitsILi256ELi64ELi64ELi4ES3_EELb1ELb0ELb0ELb0ELb1ELb1ELb0ELb0EEEvNS_16Flash_fwd_paramsE --------------------------
	.section	.text._ZN5flash24flash_fwd_splitkv_kernelI23Flash_fwd_kernel_traitsILi256ELi64ELi64ELi4ELb0ELb0EN7cutlass6half_tE19Flash_kernel_traitsILi256ELi64ELi64ELi4ES3_EELb1ELb0ELb0ELb0ELb1ELb1ELb0ELb0EEEvNS_16Flash_fwd_paramsE,"ax",@progbits
	.align	128
        .global         _ZN5flash24flash_fwd_splitkv_kernelI23Flash_fwd_kernel_traitsILi256ELi64ELi64ELi4ELb0ELb0EN7cutlass6half_tE19Flash_kernel_traitsILi256ELi64ELi64ELi4ES3_EELb1ELb0ELb0ELb0ELb1ELb1ELb0ELb0EEEvNS_16Flash_fwd_paramsE
        .type           _ZN5flash24flash_fwd_splitkv_kernelI23Flash_fwd_kernel_traitsILi256ELi64ELi64ELi4ELb0ELb0EN7cutlass6half_tE19Flash_kernel_traitsILi256ELi64ELi64ELi4ES3_EELb1ELb0ELb0ELb0ELb1ELb1ELb0ELb0EEEvNS_16Flash_fwd_paramsE,@function
        .size           _ZN5flash24flash_fwd_splitkv_kernelI23Flash_fwd_kernel_traitsILi256ELi64ELi64ELi4ELb0ELb0EN7cutlass6half_tE19Flash_kernel_traitsILi256ELi64ELi64ELi4ES3_EELb1ELb0ELb0ELb0ELb1ELb1ELb0ELb0EEEvNS_16Flash_fwd_paramsE,(.L_x_4906 - _ZN5flash24flash_fwd_splitkv_kernelI23Flash_fwd_kernel_traitsILi256ELi64ELi64ELi4ELb0ELb0EN7cutlass6half_tE19Flash_kernel_traitsILi256ELi64ELi64ELi4ES3_EELb1ELb0ELb0ELb0ELb1ELb1ELb0ELb0EEEvNS_16Flash_fwd_paramsE)
        .other          _ZN5flash24flash_fwd_splitkv_kernelI23Flash_fwd_kernel_traitsILi256ELi64ELi64ELi4ELb0ELb0EN7cutlass6half_tE19Flash_kernel_traitsILi256ELi64ELi64ELi4ES3_EELb1ELb0ELb0ELb0ELb1ELb1ELb0ELb0EEEvNS_16Flash_fwd_paramsE,@"STO_CUDA_ENTRY STV_DEFAULT"
_ZN5flash24flash_fwd_splitkv_kernelI23Flash_fwd_kernel_traitsILi256ELi64ELi64ELi4ELb0ELb0EN7cutlass6half_tE19Flash_kernel_traitsILi256ELi64ELi64ELi4ES3_EELb1ELb0ELb0ELb0ELb1ELb1ELb0ELb0EEEvNS_16Flash_fwd_paramsE:
.text._ZN5flash24flash_fwd_splitkv_kernelI23Flash_fwd_kernel_traitsILi256ELi64ELi64ELi4ELb0ELb0EN7cutlass6half_tE19Flash_kernel_traitsILi256ELi64ELi64ELi4ES3_EELb1ELb0ELb0ELb0ELb1ELb1ELb0ELb0EEEvNS_16Flash_fwd_paramsE:
        /* <DEDUP_REMOVED lines=9> */
[----:B------:R-:W-:Y:S02]  /*0090*/  ULDC.64 UR18, c[0x0][0x208] ;  /* 0x0000820000127ab9 */ /* 0x000fe40000000a00 */
[----:B------:R-:W-:Y:S01]  /*00a0*/  PLOP3.LUT P2, PT, PT, PT, UP2, 0x80, 0x0 ;  /* 0x000000000000781c */ /* 0x000fe20003f4f028 */
[----:B------:R-:W-:Y:S01]  /*00b0*/  ULDC.U8 UR6, c[0x0][0x3c2] ;  /* 0x0000f08000067ab9 */ /* 0x000fe20000000000 */
[----:B------:R-:W-:Y:S01]  /*00c0*/  PLOP3.LUT P0, PT, PT, PT, UP1, 0x80, 0x0 ;  /* 0x000000000000781c */ /* 0x000fe20003f0f018 */
[----:B------:R-:W-:Y:S01]  /*00d0*/  ULDC.64 UR4, c[0x0][0x2f8] ;  /* 0x0000be0000047ab9 */ /* 0x000fe20000000a00 */
[----:B------:R-:W-:-:S02]  /*00e0*/  UISETP.NE.AND UP3, UPT, UR6, URZ, UPT ;  /* 0x0000003f0600728c */ /* 0x000fc4000bf65270 */
[----:B------:R-:W-:Y:S01]  /*00f0*/  UISETP.EQ.U32.AND UP0, UPT, UR4, URZ, UPT ;  /* 0x0000003f0400728c */ /* 0x000fe2000bf02070 */
[----:B------:R-:W-:-:S03]  /*0100*/  ULDC.64 UR6, c[0x0][0x2f8] ;  /* 0x0000be0000067ab9 */ /* 0x000fc60000000a00 */
[----:B------:R-:W-:Y:S02]  /*0110*/  UISETP.EQ.OR.EX UP0, UPT, UR5, URZ, !UP3, UP0 ;  /* 0x0000003f0500728c */ /* 0x000fe4000df02700 */
[----:B-1----:R-:W-:-:S06]  /*0120*/  UIMAD.WIDE UR10, UR9, 0x4, UR10 ;  /* 0x00000004090a78a5 */ /* 0x002fcc000f8e020a */
[----:B------:R-:W-:Y:S02]  /*0130*/  IMAD.U32 R2, RZ, RZ, UR10 ;  /* 0x0000000aff027e24 */ /* 0x000fe4000f8e00ff */
[----:B------:R-:W-:Y:S01]  /*0140*/  IMAD.U32 R3, RZ, RZ, UR11 ;  /* 0x0000000bff037e24 */ /* 0x000fe2000f8e00ff */
[----:B------:R-:W-:Y:S02]  /*0150*/  @UP1 ULDC.64 UR10, c[0x0][0x300] ;  /* 0x0000c000000a1ab9 */ /* 0x000fe40000000a00 */
[----:B------:R-:W-:Y:S02]  /*0160*/  @UP1 UIMAD.WIDE UR10, UR9, 0x4, UR10 ;  /* 0x00000004090a18a5 */ /* 0x000fe4000f8e020a */
[----:B------:R-:W2:Y:S04]  /*0170*/  @P2 LDG.E R4, desc[UR18][R2.64] ;  /* 0x0000001202042981 */ /* 0x000ea8000c1e1900 */
[----:B------:R1:W3:Y:S01]  /*0180*/  @P2 LDG.E R0, desc[UR18][R2.64+0x4] ;  /* 0x0000041202002981 */ /* 0x0002e2000c1e1900 */
[----:B------:R-:W-:Y:S01]  /*0190*/  PLOP3.LUT P1, PT, PT, PT, UP0, 0x80, 0x0 ;  /* 0x000000000000781c */ /* 0x000fe20003f2f008 */
[----:B------:R-:W-:-:S06]  /*01a0*/  UIMAD.WIDE UR6, UR9, 0x4, UR6 ;  /* 0x00000004090678a5 */ /* 0x000fcc000f8e0206 */
[----:B------:R-:W-:Y:S02]  /*01b0*/  IMAD.U32 R6, RZ, RZ, UR6 ;  /* 0x00000006ff067e24 */ /* 0x000fe4000f8e00ff */
[----:B------:R-:W-:Y:S02]  /*01c0*/  IMAD.U32 R7, RZ, RZ, UR7 ;  /* 0x00000007ff077e24 */ /* 0x000fe4000f8e00ff */
[----:B-1----:R-:W-:Y:S02]  /*01d0*/  IMAD.U32 R2, RZ, RZ, UR10 ;  /* 0x0000000aff027e24 */ /* 0x002fe4000f8e00ff */
[----:B------:R-:W-:-:S05]  /*01e0*/  IMAD.U32 R3, RZ, RZ, UR11 ;  /* 0x0000000bff037e24 */ /* 0x000fca000f8e00ff */
[----:B------:R-:W4:Y:S04]  /*01f0*/  @P0 LDG.E R2, desc[UR18][R2.64] ;  /* 0x0000001202020981 */ /* 0x000f28000c1e1900 */
[----:B------:R-:W5:Y:S01]  /*0200*/  @!P1 LDG.E R3, desc[UR18][R6.64] ;  /* 0x0000001206039981 */ /* 0x000f62000c1e1900 */
[----:B------:R-:W-:Y:S01]  /*0210*/  UMOV UR15, 0xffffffff ;  /* 0xffffffff000f7882 */ /* 0x000fe20000000000 */
[----:B------:R-:W-:Y:S01]  /*0220*/  UMOV UR11, URZ ;  /* 0x0000003f000b7c82 */ /* 0x000fe20008000000 */
[----:B------:R-:W-:Y:S01]  /*0230*/  UMOV UR6, 0xffffffff ;  /* 0xffffffff00067882 */ /* 0x000fe20000000000 */
[----:B------:R-:W1:Y:S01]  /*0240*/  S2R R98, SR_TID.X ;  /* 0x0000000000627919 */ /* 0x000e620000002100 */
[----:B------:R-:W1:Y:S08]  /*0250*/  S2UR UR20, SR_CTAID.X ;  /* 0x00000000001479c3 */ /* 0x000e700000002500 */
[----:B------:R-:W1:Y:S01]  /*0260*/  S2UR UR8, SR_CTAID.Z ;  /* 0x00000000000879c3 */ /* 0x000e620000002700 */
[----:B--2---:R-:W-:-:S02]  /*0270*/  @P2 R2UR UR15, R4 ;  /* 0x00000000040f22ca */ /* 0x004fc400000e0000 */
[----:B---3--:R-:W-:-:S13]  /*0280*/  @P2 R2UR UR22, R0 ;  /* 0x00000000001622ca */ /* 0x008fda00000e0000 */
[----:B------:R-:W-:-:S07]  /*0290*/  @UP2 UIADD3 UR22, UR22, -UR15, URZ ;  /* 0x8000000f16162290 */ /* 0x000fce000fffe03f */
[----:B------:R-:W-:Y:S01]  /*02a0*/  @!UP2 ULDC UR22, c[0x0][0x2c4] ;  /* 0x0000b1000016aab9 */ /* 0x000fe20000000800 */
[----:B----4-:R-:W-:Y:S02]  /*02b0*/  @P0 R2UR UR11, R2 ;  /* 0x00000000020b02ca */ /* 0x010fe400000e0000 */
[----:B------:R-:W-:-:S04]  /*02c0*/  ISETP.NE.U32.AND P0, PT, RZ, UR4, PT ;  /* 0x00000004ff007c0c */ /* 0x000fc8000bf05070 */
[----:B------:R-:W-:Y:S02]  /*02d0*/  ISETP.NE.AND.EX P0, PT, RZ, UR5, PT, P0 ;  /* 0x00000005ff007c0c */ /* 0x000fe4000bf05300 */
[----:B-----5:R-:W-:-:S11]  /*02e0*/  @!P1 R2UR UR6, R3 ;  /* 0x00000000030692ca */ /* 0x020fd600000e0000 */
[----:B-1----:R-:W-:Y:S05]  /*02f0*/  @!P0 BRA `(.L_x_2415) ;  /* 0x00000000001c8947 */ /* 0x002fea0003800000 */
[----:B------:R-:W-:-:S13]  /*0300*/  PLOP3.LUT P0, PT, PT, PT, UP3, 0x80, 0x0 ;  /* 0x000000000000781c */ /* 0x000fda0003f0f038 */
[----:B------:R-:W2:Y:S04]  /*0310*/  @P0 LDG.E R0, desc[UR18][R6.64+0x4] ;  /* 0x0000041206000981 */ /* 0x000ea8000c1e1900 */
[----:B------:R-:W3:Y:S01]  /*0320*/  @!P0 LDG.E R6, desc[UR18][R6.64] ;  /* 0x0000001206068981 */ /* 0x000ee2000c1e1900 */
[----:B--2---:R-:W-:-:S13]  /*0330*/  @P0 R2UR UR7, R0 ;  /* 0x00000000000702ca */ /* 0x004fda00000e0000 */
[----:B------:R-:W-:-:S07]  /*0340*/  @UP3 UIADD3 UR7, UR7, -UR6, URZ ;  /* 0x8000000607073290 */ /* 0x000fce000fffe03f */
[----:B---3--:R-:W-:Y:S01]  /*0350*/  @!P0 R2UR UR7, R6 ;  /* 0x00000000060782ca */ /* 0x008fe200000e0000 */
[----:B------:R-:W-:-:S14]  /*0360*/  BRA `(.L_x_2416) ;  /* 0x0000000000047947 */ /* 0x000fdc0003800000 */
.L_x_2415:
[----:B------:R-:W-:Y:S01]  /*0370*/  ULDC UR7, c[0x0][0x2c8] ;  /* 0x0000b20000077ab9 */ /* 0x000fe20000000800 */
.L_x_2416:
        /* <DEDUP_REMOVED lines=84> */
[----:B------:R-:W-:Y:S01]  /*08c0*/  ISETP.GE.AND P1, PT, R2, UR22, PT ;  /* 0x0000001602007c0c */ /* 0x000fe2000bf26270 */
        /* <DEDUP_REMOVED lines=20> */
.L_x_2419:
[----:B------:R-:W-:Y:S05]  /*0a10*/  BSYNC B0 ;  /* 0x0000000000007941 */ /* 0x000fea0003800000 */
.L_x_2418:
        /* <DEDUP_REMOVED lines=19> */
.L_x_2421:
[----:B------:R-:W-:Y:S05]  /*0b50*/  BSYNC B0 ;  /* 0x0000000000007941 */ /* 0x000fea0003800000 */
.L_x_2420:
        /* <DEDUP_REMOVED lines=19> */
.L_x_2423:
[----:B------:R-:W-:Y:S05]  /*0c90*/  BSYNC B0 ;  /* 0x0000000000007941 */ /* 0x000fea0003800000 */
.L_x_2422:
[----:B------:R-:W-:Y:S04]  /*0ca0*/  BSSY B0, `(.L_x_2424) ;  /* 0x0000010000007945 */ /* 0x000fe80003800000 */
[----:B------:R-:W-:Y:S05]  /*0cb0*/  @P2 BRA `(.L_x_2425) ;  /* 0x0000000000382947 */ /* 0x000fea0003800000 */
[----:B------:R-:W-:Y:S01]  /*0cc0*/  IADD3 R7, P1, R7, 0x30, RZ ;  /* 0x0000003007077810 */ /* 0x000fe20007f3e0ff */
[----:B------:R-:W-:Y:S01]  /*0cd0*/  ULDC.64 UR4, c[0x0][0x280] ;  /* 0x0000a00000047ab9 */ /* 0x000fe20000000a00 */
[----:B------:R-:W-:Y:S02]  /*0ce0*/  MOV R9, R13 ;  /* 0x0000000d00097202 */ /* 0x000fe40000000f00 */
[----:B--2---:R-:W-:Y:S01]  /*0cf0*/  IADD3.X R2, RZ, R5, RZ, P1, !PT ;  /* 0x00000005ff027210 */ /* 0x004fe20000ffe4ff */
[----:B------:R-:W-:-:S04]  /*0d00*/  IMAD.WIDE.U32 R8, R7, UR6, R8 ;  /* 0x0000000607087c25 */ /* 0x000fc8000f8e0008 */
[----:B------:R-:W-:Y:S01]  /*0d10*/  IMAD R2, R2, UR6, RZ ;  /* 0x0000000602027c24 */ /* 0x000fe2000f8e02ff */
[----:B-1----:R-:W-:-:S03]  /*0d20*/  LEA R10, P1, R8, UR4, 0x1 ;  /* 0x00000004080a7c11 */ /* 0x002fc6000f8208ff */
[----:B------:R-:W-:-:S05]  /*0d30*/  IMAD R2, R7, UR7, R2 ;  /* 0x0000000707027c24 */ /* 0x000fca000f8e0202 */
[----:B------:R-:W-:-:S04]  /*0d40*/  IADD3 R2, R9, R2, RZ ;  /* 0x0000000209027210 */ /* 0x000fc80007ffe0ff */
[----:B------:R-:W-:-:S05]  /*0d50*/  LEA.HI.X R11, R8, UR5, R2, 0x1, P1 ;  /* 0x00000005080b7c11 */ /* 0x000fca00088f0c02 */
[----:B------:R4:W-:Y:S04]  /*0d60*/  STG.E.128 desc[UR18][R10.64], RZ ;  /* 0x000000ff0a007986 */ /* 0x0009e8000c101d12 */
[----:B------:R4:W-:Y:S04]  /*0d70*/  STG.E.128 desc[UR18][R10.64+0x80], RZ ;  /* 0x000080ff0a007986 */ /* 0x0009e8000c101d12 */
[----:B------:R4:W-:Y:S04]  /*0d80*/  STG.E.128 desc[UR18][R10.64+0x100], RZ ;  /* 0x000100ff0a007986 */ /* 0x0009e8000c101d12 */
[----:B------:R4:W-:Y:S02]  /*0d90*/  STG.E.128 desc[UR18][R10.64+0x180], RZ ;  /* 0x000180ff0a007986 */ /* 0x0009e4000c101d12 */
.L_x_2425:
[----:B------:R-:W-:Y:S05]  /*0da0*/  BSYNC B0 ;  /* 0x0000000000007941 */ /* 0x000fea0003800000 */
.L_x_2424:
[----:B------:R-:W-:Y:S01]  /*0db0*/  ULDC.64 UR4, c[0x0][0x2b0] ;  /* 0x0000ac0000047ab9 */ /* 0x000fe20000000a00 */
[----:B------:R-:W-:Y:S01]  /*0dc0*/  ISETP.GE.OR P6, PT, R6, UR22, P6 ;  /* 0x0000001606007c0c */ /* 0x000fe2000b7c6670 */
[----:B--2---:R-:W-:Y:S01]  /*0dd0*/  @!P5 IMAD.MOV.U32 R3, RZ, RZ, 0x7f800000 ;  /* 0x7f800000ff03d424 */ /* 0x004fe200078e00ff */
[----:B------:R-:W-:Y:S01]  /*0de0*/  LEA.HI.X.SX32 R0, R0, R5, 0x1, P0 ;  /* 0x0000000500007211 */ /* 0x000fe200000f0eff */
[----:B------:R-:W-:Y:S01]  /*0df0*/  @!P4 IMAD.MOV.U32 R2, RZ, RZ, 0x7f800000 ;  /* 0x7f800000ff02c424 */ /* 0x000fe200078e00ff */
[----:B------:R-:W-:-:S04]  /*0e00*/  LEA R8, P0, R4, UR4, 0x2 ;  /* 0x0000000404087c11 */ /* 0x000fc8000f8010ff */
[----:B------:R-:W-:Y:S01]  /*0e10*/  LEA.HI.X R9, R4, UR5, R0, 0x2, P0 ;  /* 0x0000000504097c11 */ /* 0x000fe200080f1400 */
[----:B------:R-:W-:-:S04]  /*0e20*/  @!P3 IMAD.MOV.U32 R0, RZ, RZ, 0x7f800000 ;  /* 0x7f800000ff00b424 */ /* 0x000fc800078e00ff */
[----:B------:R2:W-:Y:S04]  /*0e30*/  @!P5 STG.E desc[UR18][R8.64], R3 ;  /* 0x000000030800d986 */ /* 0x0005e8000c101912 */
[----:B------:R2:W-:Y:S04]  /*0e40*/  @!P4 STG.E desc[UR18][R8.64+0x40], R2 ;  /* 0x000040020800c986 */ /* 0x0005e8000c101912 */
[----:B------:R2:W-:Y:S01]  /*0e50*/  @!P3 STG.E desc[UR18][R8.64+0x80], R0 ;  /* 0x000080000800b986 */ /* 0x0005e2000c101912 */
[----:B------:R-:W-:Y:S05]  /*0e60*/  @P6 EXIT ;  /* 0x000000000000694d */ /* 0x000fea0003800000 */
[----:B--2---:R-:W-:-:S05]  /*0e70*/  MOV R0, 0x7f800000 ;  /* 0x7f80000000007802 */ /* 0x004fca0000000f00 */
[----:B------:R-:W-:Y:S01]  /*0e80*/  STG.E desc[UR18][R8.64+0xc0], R0 ;  /* 0x0000c00008007986 */ /* 0x000fe2000c101912 */
[----:B------:R-:W-:Y:S05]  /*0e90*/  EXIT ;  /* 0x000000000000794d */ /* 0x000fea0003800000 */
.L_x_2417:
        /* <DEDUP_REMOVED lines=28> */
.L_x_2426:
        /* <DEDUP_REMOVED lines=26> */
[----:B------:R-:W-:Y:S02]  /*1200*/  ISETP.GE.AND P1, PT, R0, RZ, PT ;  /* 0x000000ff0000720c */ /* 0x000fe40003f26270 */
[----:B------:R-:W1:Y:S05]  /*1210*/  LDC R0, c[0x0][0x278] ;  /* 0x00009e00ff007b82 */ /* 0x000e6a0000000800 */
[----:B------:R-:W-:-:S06]  /*1220*/  @P3 IADD3 R6, R6, 0x1, RZ ;  /* 0x0000000106063810 */ /* 0x000fcc0007ffe0ff */
[----:B------:R-:W-:Y:S01]  /*1230*/  @!P1 IMAD.MOV R6, RZ, RZ, -R6 ;  /* 0x000000ffff069224 */ /* 0x000fe200078e0a06 */
[----:B------:R-:W-:-:S05]  /*1240*/  @!P2 LOP3.LUT R6, RZ, R170, RZ, 0x33, !PT ;  /* 0x000000aaff06a212 */ /* 0x000fca00078e33ff */
[----:B------:R-:W-:-:S06]  /*1250*/  IMAD.WIDE R2, R6, 0x4, R244 ;  /* 0x0000000406027825 */ /* 0x000fcc00078e02f4 */
[----:B------:R2:W3:Y:S01]  /*1260*/  LDG.E R3, desc[UR18][R2.64] ;  /* 0x0000001202037981 */ /* 0x0004e2000c1e1900 */
[----:B-1----:R-:W-:Y:S02]  /*1270*/  IABS R5, R0 ;  /* 0x0000000000057213 */ /* 0x002fe40000000000 */
[----:B------:R-:W-:Y:S02]  /*1280*/  IADD3 R6, -R6, RZ, RZ ;  /* 0x000000ff06067210 */ /* 0x000fe40007ffe1ff */
[----:B------:R-:W1:Y:S03]  /*1290*/  I2F.RP R8, R5 ;  /* 0x0000000500087306 */ /* 0x000e660000209400 */
[----:B------:R-:W-:-:S05]  /*12a0*/  IMAD R170, R170, R6, UR7 ;  /* 0x00000007aaaa7e24 */ /* 0x000fca000f8e0206 */
[----:B------:R-:W-:Y:S01]  /*12b0*/  SHF.R.S32.HI R18, RZ, 0x1f, R170 ;  /* 0x0000001fff127819 */ /* 0x000fe200000114aa */
[----:B-1----:R-:W1:Y:S01]  /*12c0*/  MUFU.RCP R8, R8 ;  /* 0x0000000800087308 */ /* 0x002e620000001000 */
[----:B--2---:R-:W2:Y:S01]  /*12d0*/  S2R R2, SR_CTAID.Z ;  /* 0x0000000000027919 */ /* 0x004ea20000002700 */
[----:B-1----:R-:W-:-:S06]  /*12e0*/  IADD3 R8, R8, 0xffffffe, RZ ;  /* 0x0ffffffe08087810 */ /* 0x002fcc0007ffe0ff */
[----:B------:R-:W1:Y:S02]  /*12f0*/  F2I.FTZ.U32.TRUNC.NTZ R9, R8 ;  /* 0x0000000800097305 */ /* 0x000e64000021f000 */
[----:B-1----:R-:W-:Y:S01]  /*1300*/  IMAD.MOV R4, RZ, RZ, -R9 ;  /* 0x000000ffff047224 */ /* 0x002fe200078e0a09 */
[----:B------:R-:W-:Y:S02]  /*1310*/  MOV R8, RZ ;  /* 0x000000ff00087202 */ /* 0x000fe40000000f00 */
[----:B--2---:R-:W-:Y:S01]  /*1320*/  IABS R2, R2 ;  /* 0x0000000200027213 */ /* 0x004fe20000000000 */
[----:B------:R-:W-:-:S04]  /*1330*/  IMAD R4, R4, R5, RZ ;  /* 0x0000000504047224 */ /* 0x000fc800078e02ff */
[----:B------:R-:W-:-:S04]  /*1340*/  IMAD.HI.U32 R4, R9, R4, R8 ;  /* 0x0000000409047227 */ /* 0x000fc800078e0008 */
[----:B------:R-:W-:-:S04]  /*1350*/  IMAD.MOV.U32 R7, RZ, RZ, R2 ;  /* 0x000000ffff077224 */ /* 0x000fc800078e0002 */
[----:B------:R-:W-:-:S05]  /*1360*/  IMAD.HI.U32 R2, R4, R7, RZ ;  /* 0x0000000704027227 */ /* 0x000fca00078e00ff */
[----:B------:R-:W-:-:S05]  /*1370*/  IADD3 R4, -R2, RZ, RZ ;  /* 0x000000ff02047210 */ /* 0x000fca0007ffe1ff */
[----:B------:R-:W-:-:S05]  /*1380*/  IMAD R4, R5, R4, R7 ;  /* 0x0000000405047224 */ /* 0x000fca00078e0207 */
[----:B------:R-:W-:-:S13]  /*1390*/  ISETP.GT.U32.AND P2, PT, R5, R4, PT ;  /* 0x000000040500720c */ /* 0x000fda0003f44070 */
[----:B------:R-:W-:Y:S02]  /*13a0*/  @!P2 IMAD.IADD R4, R4, 0x1, -R5 ;  /* 0x000000010404a824 */ /* 0x000fe400078e0a05 */
[----:B------:R-:W-:Y:S01]  /*13b0*/  @!P2 VIADD R2, R2, 0x1 ;  /* 0x000000010202a836 */ /* 0x000fe20000000000 */
[----:B------:R-:W-:Y:S02]  /*13c0*/  ISETP.NE.AND P2, PT, R0, RZ, PT ;  /* 0x000000ff0000720c */ /* 0x000fe40003f45270 */
[----:B------:R-:W-:-:S13]  /*13d0*/  ISETP.GE.U32.AND P3, PT, R4, R5, PT ;  /* 0x000000050400720c */ /* 0x000fda0003f66070 */
[----:B------:R-:W-:Y:S02]  /*13e0*/  @P3 IADD3 R2, R2, 0x1, RZ ;  /* 0x0000000102023810 */ /* 0x000fe40007ffe0ff */
[----:B---3--:R-:W-:Y:S02]  /*13f0*/  R2UR UR11, R3 ;  /* 0x00000000030b72ca */ /* 0x008fe400000e0000 */
[----:B------:R-:W-:-:S04]  /*1400*/  LOP3.LUT R3, R0, UR8, RZ, 0x3c, !PT ;  /* 0x0000000800037c12 */ /* 0x000fc8000f8e3cff */
[----:B------:R-:W-:Y:S01]  /*1410*/  ISETP.GE.AND P1, PT, R3, RZ, PT ;  /* 0x000000ff0300720c */ /* 0x000fe20003f26270 */
[----:B------:R-:W-:-:S06]  /*1420*/  IMAD R3, R18, UR12, RZ ;  /* 0x0000000c12037c24 */ /* 0x000fcc000f8e02ff */
        /* <DEDUP_REMOVED lines=10> */
[----:B------:R-:W-:Y:S01]  /*14d0*/  SHF.R.S32.HI R16, RZ, 0x1f, R2 ;  /* 0x0000001fff107819 */ /* 0x000fe20000011402 */
[----:B------:R-:W-:Y:S01]  /*14e0*/  ULDC.64 UR6, c[0x0][0x260] ;  /* 0x0000980000067ab9 */ /* 0x000fe20000000a00 */
[----:B------:R-:W-:-:S03]  /*14f0*/  MOV R17, R2 ;  /* 0x0000000200117202 */ /* 0x000fc60000000f00 */
[----:B------:R-:W-:Y:S01]  /*1500*/  MOV R5, UR4 ;  /* 0x0000000400057c02 */ /* 0x000fe20008000f00 */
[----:B------:R-:W-:Y:S02]  /*1510*/  ULDC.64 UR4, c[0x0][0x238] ;  /* 0x00008e0000047ab9 */ /* 0x000fe40000000a00 */
[----:B------:R-:W-:Y:S01]  /*1520*/  UIMAD UR10, UR10, UR4, URZ ;  /* 0x000000040a0a72a4 */ /* 0x000fe2000f8e023f */
[----:B------:R-:W-:Y:S01]  /*1530*/  IMAD.WIDE.U32 R4, R170, UR12, R4 ;  /* 0x0000000caa047c25 */ /* 0x000fe2000f8e0004 */
[----:B------:R-:W-:Y:S02]  /*1540*/  UIMAD.WIDE.U32 UR24, UR11, UR4, URZ ;  /* 0x000000040b1872a5 */ /* 0x000fe4000f8e003f */
[----:B------:R-:W-:Y:S01]  /*1550*/  UIMAD UR5, UR11, UR5, UR10 ;  /* 0x000000050b0572a4 */ /* 0x000fe2000f8e020a */
[----:B------:R-:W-:Y:S02]  /*1560*/  IMAD.IADD R5, R5, 0x1, R0 ;  /* 0x0000000105057824 */ /* 0x000fe400078e0200 */
[----:B------:R-:W-:-:S02]  /*1570*/  IMAD R0, R16, UR6, RZ ;  /* 0x0000000610007c24 */ /* 0x000fc4000f8e02ff */
[C---:B------:R-:W-:Y:S01]  /*1580*/  IMAD.WIDE.U32 R4, R2.reuse, UR6, R4 ;  /* 0x0000000602047c25 */ /* 0x040fe2000f8e0004 */
[----:B------:R-:W-:Y:S01]  /*1590*/  UIADD3 UR6, UR25, UR5, URZ ;  /* 0x0000000519067290 */ /* 0x000fe2000fffe03f */
[----:B------:R-:W-:Y:S02]  /*15a0*/  UMOV UR10, UR24 ;  /* 0x00000018000a7c82 */ /* 0x000fe40008000000 */
[----:B------:R-:W-:Y:S02]  /*15b0*/  IMAD R0, R2, UR7, R0 ;  /* 0x0000000702007c24 */ /* 0x000fe4000f8e0200 */
[----:B------:R-:W-:-:S03]  /*15c0*/  IMAD.MOV.U32 R166, RZ, RZ, R4 ;  /* 0x000000ffffa67224 */ /* 0x000fc600078e0004 */
[----:B------:R-:W-:Y:S01]  /*15d0*/  IADD3 R10, R5, R0, RZ ;  /* 0x00000000050a7210 */ /* 0x000fe20007ffe0ff */
[----:B------:R-:W-:Y:S06]  /*15e0*/  BRA `(.L_x_2428) ;  /* 0x0000000400487947 */ /* 0x000fec0003800000 */
.L_x_2427:
        /* <DEDUP_REMOVED lines=46> */
.L_x_2429:
[----:B------:R-:W-:Y:S01]  /*18d0*/  UIMAD UR4, UR14, UR12, URZ ;  /* 0x0000000c0e0472a4 */ /* 0x000fe2000f8e023f */
[----:B------:R-:W-:Y:S01]  /*18e0*/  @!P3 IADD3 R17, -R17, RZ, RZ ;  /* 0x000000ff1111b210 */ /* 0x000fe20007ffe1ff */
[----:B------:R-:W-:Y:S01]  /*18f0*/  UMOV UR25, UR5 ;  /* 0x0000000500197c82 */ /* 0x000fe20008000000 */
[----:B------:R-:W-:Y:S01]  /*1900*/  @!P2 LOP3.LUT R17, RZ, R0, RZ, 0x33, !PT ;  /* 0x00000000ff11a212 */ /* 0x000fe200078e33ff */
[----:B------:R-:W-:Y:S01]  /*1910*/  UIMAD.WIDE.U32 UR24, UR12, UR10, UR24 ;  /* 0x0000000a0c1872a5 */ /* 0x000fe2000f8e0018 */
[----:B------:R-:W-:Y:S01]  /*1920*/  MOV R170, UR10 ;  /* 0x0000000a00aa7c02 */ /* 0x000fe20008000f00 */
[----:B------:R-:W-:Y:S01]  /*1930*/  UIMAD UR4, UR13, UR10, UR4 ;  /* 0x0000000a0d0472a4 */ /* 0x000fe2000f8e0204 */
[----:B------:R-:W-:Y:S01]  /*1940*/  SHF.R.S32.HI R16, RZ, 0x1f, R17 ;  /* 0x0000001fff107819 */ /* 0x000fe20000011411 */
[----:B------:R-:W-:Y:S01]  /*1950*/  @UP0 UIADD3 UR6, UR11, UR6, URZ ;  /* 0x000000060b060290 */ /* 0x000fe2000fffe03f */
[----:B------:R-:W-:Y:S01]  /*1960*/  MOV R18, UR14 ;  /* 0x0000000e00127c02 */ /* 0x000fe20008000f00 */
[----:B------:R-:W-:Y:S01]  /*1970*/  UIADD3 UR4, UR25, UR4, URZ ;  /* 0x0000000419047290 */ /* 0x000fe2000fffe03f */
[----:B------:R-:W-:Y:S01]  /*1980*/  MOV R5, UR25 ;  /* 0x0000001900057c02 */ /* 0x000fe20008000f00 */
[----:B------:R-:W-:-:S02]  /*1990*/  IMAD.U32 R4, RZ, RZ, UR24 ;  /* 0x00000018ff047e24 */ /* 0x000fc4000f8e00ff */
[-C--:B-1----:R-:W-:Y:S02]  /*19a0*/  IMAD R0, R16, R2.reuse, RZ ;  /* 0x0000000210007224 */ /* 0x082fe400078e02ff */
[----:B------:R-:W-:Y:S01]  /*19b0*/  IMAD.U32 R5, RZ, RZ, UR4 ;  /* 0x00000004ff057e24 */ /* 0x000fe2000f8e00ff */
[----:B------:R-:W-:Y:S01]  /*19c0*/  @UP0 ULDC.64 UR4, c[0x0][0x250] ;  /* 0x0000940000040ab9 */ /* 0x000fe20000000a00 */
[C---:B------:R-:W-:Y:S01]  /*19d0*/  IMAD R0, R17.reuse, R3, R0 ;  /* 0x0000000311007224 */ /* 0x040fe200078e0200 */
[----:B------:R-:W-:Y:S01]  /*19e0*/  @UP0 UIMAD.WIDE.U32 UR24, UR6, UR4, URZ ;  /* 0x00000004061802a5 */ /* 0x000fe2000f8e003f */
[----:B------:R-:W-:-:S03]  /*19f0*/  IMAD.WIDE.U32 R4, R17, R2, R4 ;  /* 0x0000000211047225 */ /* 0x000fc600078e0004 */
[----:B------:R-:W-:Y:S01]  /*1a00*/  @UP0 UIMAD UR6, UR6, UR5, UR25 ;  /* 0x00000005060602a4 */ /* 0x000fe2000f8e0219 */
[----:B------:R-:W-:Y:S01]  /*1a10*/  IMAD.IADD R10, R5, 0x1, R0 ;  /* 0x00000001050a7824 */ /* 0x000fe200078e0200 */
[----:B------:R-:W-:Y:S01]  /*1a20*/  MOV R166, R4 ;  /* 0x0000000400a67202 */ /* 0x000fe20000000f00 */
[----:B------:R-:W-:Y:S01]  /*1a30*/  @UP0 UMOV UR10, UR24 ;  /* 0x00000018000a0c82 */ /* 0x000fe20008000000 */
[----:B------:R-:W-:Y:S08]  /*1a40*/  @P1 BRA `(.L_x_2428) ;  /* 0x0000000000301947 */ /* 0x000ff00003800000 */
        /* <DEDUP_REMOVED lines=12> */
.L_x_2428:
[----:B------:R-:W-:Y:S01]  /*1b10*/  SHF.R.S32.HI R100, RZ, 0x1f, R98 ;  /* 0x0000001fff647819 */ /* 0x000fe20000011462 */
[----:B------:R-:W-:Y:S01]  /*1b20*/  UIADD3 UR14, -UR20, UR22, URZ ;  /* 0x00000016140e7290 */ /* 0x000fe2000fffe13f */
[----:B------:R-:W1:Y:S01]  /*1b30*/  S2R R36, SR_CTAID.X ;  /* 0x0000000000247919 */ /* 0x000e620000002500 */
[----:B------:R-:W-:Y:S01]  /*1b40*/  UISETP.NE.AND UP0, UPT, UR15, -0x1, UPT ;  /* 0xffffffff0f00788c */ /* 0x000fe2000bf05270 */
[----:B------:R-:W-:Y:S01]  /*1b50*/  LEA.HI R3, R100, R98, RZ, 0x3 ;  /* 0x0000006264037211 */ /* 0x000fe200078f18ff */
[----:B------:R-:W-:-:S03]  /*1b60*/  UIADD3 UR23, UR16, -0x1, URZ ;  /* 0xffffffff10177890 */ /* 0x000fc6000fffe03f */
[----:B------:R-:W-:Y:S02]  /*1b70*/  SHF.R.S32.HI R20, RZ, 0x3, R3 ;  /* 0x00000003ff147819 */ /* 0x000fe40000011403 */
[----:B------:R-:W-:Y:S02]  /*1b80*/  LOP3.LUT R3, R3, 0xfffffff8, RZ, 0xc0, !PT ;  /* 0xfffffff803037812 */ /* 0x000fe400078ec0ff */
[C---:B------:R-:W-:Y:S01]  /*1b90*/  ISETP.GE.AND P1, PT, R20.reuse, UR14, PT ;  /* 0x0000000e14007c0c */ /* 0x040fe2000bf26270 */
[C---:B------:R-:W-:Y:S01]  /*1ba0*/  VIADD R15, R20.reuse, 0x10 ;  /* 0x00000010140f7836 */ /* 0x040fe20000000000 */
[----:B------:R-:W-:Y:S01]  /*1bb0*/  @UP0 ULDC.64 UR4, c[0x0][0x240] ;  /* 0x0000900000040ab9 */ /* 0x000fe20000000a00 */
[C---:B------:R-:W-:Y:S01]  /*1bc0*/  VIADD R2, R20.reuse, 0x30 ;  /* 0x0000003014027836 */ /* 0x040fe20000000000 */
[----:B------:R-:W-:Y:S01]  /*1bd0*/  @UP0 UIMAD.WIDE.U32 UR24, UR15, UR4, URZ ;  /* 0x000000040f1802a5 */ /* 0x000fe2000f8e003f */
[C---:B------:R-:W-:Y:S01]  /*1be0*/  VIADD R14, R20.reuse, 0x20 ;  /* 0x00000020140e7836 */ /* 0x040fe20000000000 */
[----:B------:R-:W-:Y:S01]  /*1bf0*/  ISETP.GE.AND P2, PT, R15, UR14, PT ;  /* 0x0000000e0f007c0c */ /* 0x000fe2000bf46270 */
[----:B------:R-:W-:Y:S01]  /*1c00*/  IMAD.SHL.U32 R0, R20, 0x40, RZ ;  /* 0x0000004014007824 */ /* 0x000fe200078e00ff */
[----:B------:R-:W-:Y:S01]  /*1c10*/  ISETP.GE.AND P4, PT, R2, UR14, PT ;  /* 0x0000000e02007c0c */ /* 0x000fe2000bf86270 */
[----:B------:R-:W-:Y:S01]  /*1c20*/  IMAD.IADD R3, R98, 0x1, -R3 ;  /* 0x0000000162037824 */ /* 0x000fe200078e0a03 */
[----:B------:R-:W-:Y:S01]  /*1c30*/  ISETP.GE.AND P6, PT, R14, UR14, PT ;  /* 0x0000000e0e007c0c */ /* 0x000fe2000bfc6270 */
[----:B------:R-:W-:Y:S01]  /*1c40*/  @!UP0 USHF.R.S32.HI UR11, URZ, 0x1f, UR9 ;  /* 0x0000001f3f0b8899 */ /* 0x000fe20008011409 */
[----:B------:R-:W-:Y:S01]  /*1c50*/  LOP3.LUT R0, R0, 0x1c0, RZ, 0xc0, !PT ;  /* 0x000001c000007812 */ /* 0x000fe200078ec0ff */
[----:B------:R-:W-:Y:S01]  /*1c60*/  IMAD.SHL.U32 R25, R3, 0x8, RZ ;  /* 0x0000000803197824 */ /* 0x000fe200078e00ff */
[----:B------:R-:W-:Y:S01]  /*1c70*/  @UP0 UIMAD UR7, UR15, UR5, UR25 ;  /* 0x000000050f0702a4 */ /* 0x000fe2000f8e0219 */
[----:B------:R-:W2:Y:S01]  /*1c80*/  @!P1 LDC.64 R8, c[0x0][0x240] ;  /* 0x00009000ff089b82 */ /* 0x000ea20000000a00 */
[----:B------:R-:W-:Y:S01]  /*1c90*/  SHF.R.S32.HI R21, RZ, 0x1f, R20 ;  /* 0x0000001fff157819 */ /* 0x000fe20000011414 */
[----:B------:R-:W-:Y:S01]  /*1ca0*/  @!UP0 ULDC.64 UR4, c[0x0][0x228] ;  /* 0x00008a0000048ab9 */ /* 0x000fe20000000a00 */
[--C-:B------:R-:W-:Y:S01]  /*1cb0*/  LOP3.LUT R4, R0, 0x38, R25.reuse, 0xf8, !PT ;  /* 0x0000003800047812 */ /* 0x100fe200078ef819 */
[----:B------:R-:W3:Y:S01]  /*1cc0*/  @!P2 S2R R23, SR_CgaCtaId ;  /* 0x000000000017a919 */ /* 0x000ee20000008800 */
[----:B------:R-:W-:Y:S01]  /*1cd0*/  SHF.R.U32.HI R0, RZ, 0x3, R0 ;  /* 0x00000003ff007819 */ /* 0x000fe20000011600 */
[----:B------:R-:W-:Y:S01]  /*1ce0*/  @!UP0 UIMAD UR11, UR11, UR4, URZ ;  /* 0x000000040b0b82a4 */ /* 0x000fe2000f8e023f */
[----:B------:R-:W-:Y:S01]  /*1cf0*/  SHF.R.S32.HI R24, RZ, 0x1f, R25 ;  /* 0x0000001fff187819 */ /* 0x000fe20000011419 */
[----:B------:R-:W4:Y:S01]  /*1d00*/  @!P4 S2R R19, SR_CgaCtaId ;  /* 0x000000000013c919 */ /* 0x000f220000008800 */
[----:B------:R-:W-:Y:S01]  /*1d10*/  @!UP0 UIMAD.WIDE.U32 UR26, UR9, UR4, URZ ;  /* 0x00000004091a82a5 */ /* 0x000fe2000f8e003f */
[----:B------:R-:W-:Y:S01]  /*1d20*/  LOP3.LUT R0, R4, R0, RZ, 0x3c, !PT ;  /* 0x0000000004007212 */ /* 0x000fe200078e3cff */
[----:B------:R-:W-:Y:S01]  /*1d30*/  @!UP0 UIMAD UR5, UR9, UR5, UR11 ;  /* 0x00000005090582a4 */ /* 0x000fe2000f8e020b */
[----:B------:R-:W5:Y:S01]  /*1d40*/  @!P6 S2R R22, SR_CgaCtaId ;  /* 0x000000000016e919 */ /* 0x000f620000008800 */
[----:B------:R-:W-:Y:S01]  /*1d50*/  @!P2 MOV R4, 0x400 ;  /* 0x000004000004a802 */ /* 0x000fe20000000f00 */
[----:B------:R-:W-:Y:S01]  /*1d60*/  USHF.R.S32.HI UR9, URZ, 0x1f, UR8 ;  /* 0x0000001f3f097899 */ /* 0x000fe20008011408 */
[----:B------:R-:W-:Y:S01]  /*1d70*/  @!P6 MOV R5, 0x400 ;  /* 0x000004000005e802 */ /* 0x000fe20000000f00 */
[----:B------:R-:W-:Y:S01]  /*1d80*/  @!UP0 UIADD3 UR7, UR27, UR5, URZ ;  /* 0x000000051b078290 */ /* 0x000fe2000fffe03f */
[----:B-1----:R-:W-:Y:S01]  /*1d90*/  IMAD.WIDE R36, R36, 0x40, R20 ;  /* 0x0000004024247825 */ /* 0x002fe200078e0214 */
[----:B------:R-:W-:Y:S01]  /*1da0*/  @!UP0 UMOV UR24, UR26 ;  /* 0x0000001a00188c82 */ /* 0x000fe20008000000 */
[----:B------:R-:W-:Y:S01]  /*1db0*/  ULDC.64 UR4, c[0x0][0x258] ;  /* 0x0000960000047ab9 */ /* 0x000fe20000000a00 */
[----:B------:R-:W-:Y:S01]  /*1dc0*/  IADD3 R6, P3, R25, UR24, RZ ;  /* 0x0000001819067c10 */ /* 0x000fe2000ff7e0ff */
[----:B------:R-:W-:Y:S01]  /*1dd0*/  IMAD.U32 R30, RZ, RZ, UR4 ;  /* 0x00000004ff1e7e24 */ /* 0x000fe2000f8e00ff */
[----:B------:R-:W-:Y:S01]  /*1de0*/  UIMAD UR9, UR9, UR4, URZ ;  /* 0x00000004090972a4 */ /* 0x000fe2000f8e023f */
[----:B------:R-:W1:Y:S01]  /*1df0*/  S2UR UR4, SR_CgaCtaId ;  /* 0x00000000000479c3 */ /* 0x000e620000008800 */
[----:B------:R-:W-:Y:S01]  /*1e00*/  IADD3.X R7, R24, UR7, RZ, P3, !PT ;  /* 0x0000000718077c10 */ /* 0x000fe20009ffe4ff */
[----:B--2---:R-:W-:Y:S01]  /*1e10*/  @!P1 IMAD R34, R37, R8, RZ ;  /* 0x0000000825229224 */ /* 0x004fe200078e02ff */
[----:B------:R-:W-:Y:S01]  /*1e20*/  IADD3 R170, P3, R20, R170, RZ ;  /* 0x000000aa14aa7210 */ /* 0x000fe20007f7e0ff */
[----:B------:R-:W-:Y:S01]  /*1e30*/  UIMAD UR5, UR8, UR5, UR9 ;  /* 0x00000005080572a4 */ /* 0x000fe2000f8e0209 */
[----:B------:R-:W-:Y:S01]  /*1e40*/  IADD3 R166, P5, R25, R166, RZ ;  /* 0x000000a619a67210 */ /* 0x000fe20007fbe0ff */
[----:B------:R-:W-:Y:S01]  /*1e50*/  IMAD.WIDE.U32 R30, R30, UR8, R6 ;  /* 0x000000081e1e7c25 */ /* 0x000fe2000f8e0006 */
[----:B------:R-:W-:Y:S01]  /*1e60*/  UMOV UR7, 0x400 ;  /* 0x0000040000077882 */ /* 0x000fe20000000000 */
[----:B------:R-:W2:Y:S01]  /*1e70*/  @!P1 LDC.64 R6, c[0x0][0x210] ;  /* 0x00008400ff069b82 */ /* 0x000ea20000000a00 */
[----:B------:R-:W-:Y:S01]  /*1e80*/  ULDC.64 UR8, c[0x0][0x250] ;  /* 0x0000940000087ab9 */ /* 0x000fe20000000a00 */
[----:B------:R-:W-:Y:S01]  /*1e90*/  IMAD.X R18, R21, 0x1, R18, P3 ;  /* 0x0000000115127824 */ /* 0x000fe200018e0612 */
[C---:B------:R-:W-:Y:S01]  /*1ea0*/  @!P2 IADD3 R29, P3, R36.reuse, 0x10, RZ ;  /* 0x00000010241da810 */ /* 0x040fe20007f7e0ff */
[----:B------:R-:W-:Y:S01]  /*1eb0*/  @!P1 IMAD R34, R36, R9, R34 ;  /* 0x0000000924229224 */ /* 0x000fe200078e0222 */
[----:B---3--:R-:W-:Y:S01]  /*1ec0*/  @!P2 LEA R23, R23, R4, 0x18 ;  /* 0x000000041717a211 */ /* 0x008fe200078ec0ff */
[----:B------:R-:W-:Y:S01]  /*1ed0*/  IMAD.X R167, R24, 0x1, R10, P5 ;  /* 0x0000000118a77824 */ /* 0x000fe200028e060a */
[----:B------:R-:W-:Y:S01]  /*1ee0*/  @!P4 MOV R4, 0x400 ;  /* 0x000004000004c802 */ /* 0x000fe20000000f00 */
[--C-:B------:R-:W-:Y:S01]  /*1ef0*/  @!P2 IMAD.X R9, RZ, RZ, R37.reuse, P3 ;  /* 0x000000ffff09a224 */ /* 0x100fe200018e0625 */
[----:B------:R-:W-:Y:S01]  /*1f00*/  @!P6 IADD3 R28, P5, R36, 0x20, RZ ;  /* 0x00000020241ce810 */ /* 0x000fe20007fbe0ff */
[----:B------:R-:W-:Y:S01]  /*1f10*/  VIADD R33, R31, UR5 ;  /* 0x000000051f217c36 */ /* 0x000fe20008000000 */
[----:B----4-:R-:W-:Y:S01]  /*1f20*/  @!P4 LEA R19, R19, R4, 0x18 ;  /* 0x000000041313c211 */ /* 0x010fe200078ec0ff */
[----:B------:R-:W-:Y:S01]  /*1f30*/  @!P1 IMAD.MOV.U32 R32, RZ, RZ, R30 ;  /* 0x000000ffff209224 */ /* 0x000fe200078e001e */
[----:B------:R-:W-:Y:S01]  /*1f40*/  LEA.HI R4, R100, R98, RZ, 0x6 ;  /* 0x0000006264047211 */ /* 0x000fe200078f30ff */
[----:B------:R-:W-:Y:S01]  /*1f50*/  IMAD R165, R21, UR12, RZ ;  /* 0x0000000c15a57c24 */ /* 0x000fe2000f8e02ff */
[----:B-----5:R-:W-:Y:S01]  /*1f60*/  @!P6 LEA R22, R22, R5, 0x18 ;  /* 0x000000051616e211 */ /* 0x020fe200078ec0ff */
[----:B------:R-:W-:Y:S01]  /*1f70*/  @!P6 IMAD.X R27, RZ, RZ, R37, P5 ;  /* 0x000000ffff1be224 */ /* 0x000fe200028e0625 */
[----:B------:R-:W-:Y:S01]  /*1f80*/  @!P4 IADD3 R26, P3, R36, 0x30, RZ ;  /* 0x00000030241ac810 */ /* 0x000fe20007f7e0ff */
[----:B------:R-:W-:Y:S01]  /*1f90*/  IMAD.SHL.U32 R4, R4, 0x8, RZ ;  /* 0x0000000804047824 */ /* 0x000fe200078e00ff */
[----:B------:R-:W3:Y:S01]  /*1fa0*/  @!P6 LDC.64 R10, c[0x0][0x240] ;  /* 0x00009000ff0aeb82 */ /* 0x000ee20000000a00 */
[----:B------:R-:W-:Y:S01]  /*1fb0*/  USHF.L.U32 UR5, UR23, 0x6, URZ ;  /* 0x0000000617057899 */ /* 0x000fe2000800063f */
[----:B------:R-:W-:Y:S01]  /*1fc0*/  IMAD R165, R20, UR13, R165 ;  /* 0x0000000d14a57c24 */ /* 0x000fe2000f8e02a5 */
[----:B-1----:R-:W-:Y:S01]  /*1fd0*/  ULEA UR4, UR4, UR7, 0x18 ;  /* 0x0000000704047291 */ /* 0x002fe2000f8ec03f */
[----:B------:R-:W-:Y:S01]  /*1fe0*/  LOP3.LUT R0, R0, 0xfffffe00, R4, 0xf8, !PT ;  /* 0xfffffe0000007812 */ /* 0x000fe200078ef804 */
[----:B------:R-:W-:Y:S01]  /*1ff0*/  @!P4 IMAD.X R21, RZ, RZ, R37, P3 ;  /* 0x000000ffff15c224 */ /* 0x000fe200018e0625 */
[----:B------:R-:W-:Y:S01]  /*2000*/  UIADD3 UR24, -UR5, UR21, URZ ;  /* 0x0000001505187290 */ /* 0x000fe2000fffe13f */
[----:B------:R-:W-:Y:S01]  /*2010*/  @!P1 IMAD.WIDE.U32 R36, R36, R8, R32 ;  /* 0x0000000824249225 */ /* 0x000fe200078e0020 */
[----:B------:R-:W1:Y:S01]  /*2020*/  @!P2 LDC.64 R4, c[0x0][0x240] ;  /* 0x00009000ff04ab82 */ /* 0x000e620000000a00 */
[----:B------:R-:W-:-:S02]  /*2030*/  LEA R242, R0, UR4, 0x1 ;  /* 0x0000000400f27c11 */ /* 0x000fc4000f8e08ff */
[----:B------:R-:W-:Y:S01]  /*2040*/  @!P1 IMAD.IADD R8, R37, 0x1, R34 ;  /* 0x0000000125089824 */ /* 0x000fe200078e0222 */
[C---:B--2---:R-:W-:Y:S01]  /*2050*/  @!P1 LEA R34, P3, R36.reuse, R6, 0x1 ;  /* 0x0000000624229211 */ /* 0x044fe200078608ff */
[----:B------:R-:W-:Y:S02]  /*2060*/  @!P2 IMAD.MOV.U32 R37, RZ, RZ, R33 ;  /* 0x000000ffff25a224 */ /* 0x000fe400078e0021 */
[----:B------:R-:W-:Y:S01]  /*2070*/  @!P4 IMAD.MOV.U32 R32, RZ, RZ, R30 ;  /* 0x000000ffff20c224 */ /* 0x000fe200078e001e */
[----:B------:R-:W2:Y:S01]  /*2080*/  @!P2 LDC.64 R12, c[0x0][0x210] ;  /* 0x00008400ff0cab82 */ /* 0x000ea20000000a00 */
[----:B------:R-:W-:Y:S01]  /*2090*/  @!P1 LEA.HI.X R35, R36, R7, R8, 0x1, P3 ;  /* 0x0000000724239211 */ /* 0x000fe200018f0c08 */
[----:B------:R-:W-:Y:S01]  /*20a0*/  @!P2 IMAD.MOV.U32 R36, RZ, RZ, R30 ;  /* 0x000000ffff24a224 */ /* 0x000fe200078e001e */
[----:B------:R-:W-:Y:S01]  /*20b0*/  ISETP.GE.AND P3, PT, R20, UR24, PT ;  /* 0x0000001814007c0c */ /* 0x000fe2000bf66270 */
[C---:B------:R-:W-:Y:S02]  /*20c0*/  @!P2 IMAD R23, R0.reuse, 0x2, R23 ;  /* 0x000000020017a824 */ /* 0x040fe400078e0217 */
[----:B------:R-:W-:Y:S01]  /*20d0*/  @!PT LDS RZ, [RZ] ;  /* 0x00000000fffff984 */ /* 0x000fe20000000800 */
[----:B------:R-:W-:Y:S01]  /*20e0*/  @!PT LDS RZ, [RZ] ;  /* 0x00000000fffff984 */ /* 0x000fe20000000800 */
[----:B------:R-:W-:Y:S01]  /*20f0*/  @!PT LDS RZ, [RZ] ;  /* 0x00000000fffff984 */ /* 0x000fe20000000800 */
[----:B------:R-:W-:Y:S01]  /*2100*/  @!P1 LDGSTS.E.BYPASS.LTC128B.128 [R242], desc[UR18][R34.64] ;  /* 0x0000000022f29fae */ /* 0x000fe2000b901d52 */
[----:B------:R-:W-:Y:S01]  /*2110*/  @!P6 IMAD R22, R0, 0x2, R22 ;  /* 0x000000020016e824 */ /* 0x000fe200078e0216 */
[----:B------:R-:W4:Y:S01]  /*2120*/  @!P4 LDC.64 R6, c[0x0][0x240] ;  /* 0x00009000ff06cb82 */ /* 0x000f220000000a00 */
[----:B---3--:R-:W-:Y:S01]  /*2130*/  @!P6 IMAD R27, R27, R10, RZ ;  /* 0x0000000a1b1be224 */ /* 0x008fe200078e02ff */
[----:B------:R-:W-:Y:S01]  /*2140*/  @!P1 LDGSTS.E.BYPASS.LTC128B.128 [R242+0x2000], desc[UR18][R34.64+0x80] ;  /* 0x0200008022f29fae */ /* 0x000fe2000b901d52 */
[----:B------:R-:W-:-:S03]  /*2150*/  IMAD.WIDE.U32 R166, R20, UR12, R166 ;  /* 0x0000000c14a67c25 */ /* 0x000fc6000f8e00a6 */
[----:B------:R-:W-:Y:S01]  /*2160*/  @!P1 LDGSTS.E.BYPASS.LTC128B.128 [R242+0x4000], desc[UR18][R34.64+0x100] ;  /* 0x0400010022f29fae */ /* 0x000fe2000b901d52 */
[----:B------:R-:W-:Y:S02]  /*2170*/  IMAD.IADD R165, R167, 0x1, R165 ;  /* 0x00000001a7a57824 */ /* 0x000fe400078e02a5 */
[-C--:B-1----:R-:W-:Y:S01]  /*2180*/  @!P2 IMAD R31, R9, R4.reuse, RZ ;  /* 0x00000004091fa224 */ /* 0x082fe200078e02ff */
[----:B------:R1:W-:Y:S01]  /*2190*/  @!P1 LDGSTS.E.BYPASS.LTC128B.128 [R242+0x6000], desc[UR18][R34.64+0x180] ;  /* 0x0600018022f29fae */ /* 0x0003e2000b901d52 */
[----:B------:R-:W3:Y:S01]  /*21a0*/  @!P6 LDC.64 R8, c[0x0][0x210] ;  /* 0x00008400ff08eb82 */ /* 0x000ee20000000a00 */
[----:B------:R-:W-:-:S04]  /*21b0*/  @!P2 IMAD.WIDE.U32 R36, R29, R4, R36 ;  /* 0x000000041d24a225 */ /* 0x000fc800078e0024 */
[----:B------:R-:W-:Y:S01]  /*21c0*/  @!P2 IMAD R31, R29, R5, R31 ;  /* 0x000000051d1fa224 */ /* 0x000fe200078e021f */
[----:B--2---:R-:W-:Y:S01]  /*21d0*/  @!P2 LEA R12, P1, R36, R12, 0x1 ;  /* 0x0000000c240ca211 */ /* 0x004fe200078208ff */
[----:B------:R-:W-:Y:S01]  /*21e0*/  @!P6 IMAD R29, R28, R11, R27 ;  /* 0x0000000b1c1de224 */ /* 0x000fe200078e021b */
[----:B------:R-:W2:Y:S01]  /*21f0*/  @!P4 LDC.64 R4, c[0x0][0x210] ;  /* 0x00008400ff04cb82 */ /* 0x000ea20000000a00 */
[----:B------:R-:W-:Y:S01]  /*2200*/  @!P2 IMAD.IADD R31, R37, 0x1, R31 ;  /* 0x00000001251fa824 */ /* 0x000fe200078e021f */
[----:B------:R-:W5:Y:S01]  /*2210*/  @!P3 S2R R27, SR_CgaCtaId ;  /* 0x00000000001bb919 */ /* 0x000f620000008800 */
[----:B------:R-:W-:Y:S02]  /*2220*/  @!P4 IMAD R19, R0, 0x2, R19 ;  /* 0x000000020013c824 */ /* 0x000fe400078e0213 */
[----:B----4-:R-:W-:Y:S01]  /*2230*/  @!P4 IMAD R21, R21, R6, RZ ;  /* 0x000000061515c224 */ /* 0x010fe200078e02ff */
[----:B------:R-:W-:Y:S01]  /*2240*/  @!P2 LEA.HI.X R13, R36, R13, R31, 0x1, P1 ;  /* 0x0000000d240da211 */ /* 0x000fe200008f0c1f */
[----:B------:R-:W-:-:S02]  /*2250*/  IMAD R18, R18, UR8, RZ ;  /* 0x0000000812127c24 */ /* 0x000fc4000f8e02ff */
[----:B------:R-:W-:Y:S02]  /*2260*/  @!P4 IMAD R7, R26, R7, R21 ;  /* 0x000000071a07c224 */ /* 0x000fe400078e0215 */
[----:B------:R-:W-:Y:S01]  /*2270*/  @!P2 LDGSTS.E.BYPASS.LTC128B.128 [R23+0x800], desc[UR18][R12.64] ;  /* 0x008000000c17afae */ /* 0x000fe2000b901d52 */
[----:B------:R-:W-:Y:S02]  /*2280*/  IMAD R168, R170, UR9, R18 ;  /* 0x00000009aaa87c24 */ /* 0x000fe4000f8e0212 */
[----:B------:R-:W-:Y:S01]  /*2290*/  IMAD.U32 R167, RZ, RZ, UR21 ;  /* 0x00000015ffa77e24 */ /* 0x000fe2000f8e00ff */
[----:B------:R-:W-:Y:S01]  /*22a0*/  @!P2 LDGSTS.E.BYPASS.LTC128B.128 [R23+0x2800], desc[UR18][R12.64+0x80] ;  /* 0x028000800c17afae */ /* 0x000fe2000b901d52 */
[----:B-1----:R-:W-:-:S03]  /*22b0*/  @!P6 IMAD.MOV.U32 R34, RZ, RZ, R30 ;  /* 0x000000ffff22e224 */ /* 0x002fc600078e001e */
[----:B------:R-:W-:Y:S01]  /*22c0*/  @!P2 LDGSTS.E.BYPASS.LTC128B.128 [R23+0x4800], desc[UR18][R12.64+0x100] ;  /* 0x048001000c17afae */ /* 0x000fe2000b901d52 */
[--C-:B------:R-:W-:Y:S02]  /*22d0*/  @!P6 IMAD.MOV.U32 R35, RZ, RZ, R33.reuse ;  /* 0x000000ffff23e224 */ /* 0x100fe400078e0021 */
[----:B------:R-:W-:Y:S01]  /*22e0*/  @!P4 IMAD.WIDE.U32 R32, R26, R6, R32 ;  /* 0x000000061a20c225 */ /* 0x000fe200078e0020 */
[----:B------:R2:W-:Y:S01]  /*22f0*/  @!P2 LDGSTS.E.BYPASS.LTC128B.128 [R23+0x6800], desc[UR18][R12.64+0x180] ;  /* 0x068001800c17afae */ /* 0x0005e2000b901d52 */
[----:B------:R-:W-:Y:S01]  /*2300*/  IADD3 R6, P2, R25, UR10, RZ ;  /* 0x0000000a19067c10 */ /* 0x000fe2000ff5e0ff */
[----:B------:R-:W-:Y:S01]  /*2310*/  UIMAD.WIDE.U32 UR10, UR12, 0x20, URZ ;  /* 0x000000200c0a78a5 */ /* 0x000fe2000f8e003f */
[----:B------:R-:W-:Y:S02]  /*2320*/  @!P6 IMAD.WIDE.U32 R34, R28, R10, R34 ;  /* 0x0000000a1c22e225 */ /* 0x000fe400078e0022 */
[----:B------:R-:W1:Y:S02]  /*2330*/  @!P3 LDC.64 R10, c[0x0][0x218] ;  /* 0x00008600ff0abb82 */ /* 0x000e640000000a00 */
[----:B------:R-:W-:Y:S01]  /*2340*/  @!P6 IMAD.IADD R29, R35, 0x1, R29 ;  /* 0x00000001231de824 */ /* 0x000fe200078e021d */
[----:B---3--:R-:W-:Y:S01]  /*2350*/  @!P6 LEA R8, P1, R34, R8, 0x1 ;  /* 0x000000082208e211 */ /* 0x008fe200078208ff */
[----:B------:R-:W-:-:S03]  /*2360*/  @!P4 IMAD.IADD R7, R33, 0x1, R7 ;  /* 0x000000012107c824 */ /* 0x000fc600078e0207 */
[----:B------:R-:W-:Y:S02]  /*2370*/  @!P6 LEA.HI.X R9, R34, R9, R29, 0x1, P1 ;  /* 0x000000092209e211 */ /* 0x000fe400008f0c1d */
[----:B------:R-:W-:-:S03]  /*2380*/  ISETP.GE.AND P1, PT, R15, UR24, PT ;  /* 0x000000180f007c0c */ /* 0x000fc6000bf26270 */
[----:B------:R-:W-:Y:S04]  /*2390*/  @!P6 LDGSTS.E.BYPASS.LTC128B.128 [R22+0x1000], desc[UR18][R8.64] ;  /* 0x010000000816efae */ /* 0x000fe8000b901d52 */
[----:B------:R-:W-:Y:S04]  /*23a0*/  @!P6 LDGSTS.E.BYPASS.LTC128B.128 [R22+0x3000], desc[UR18][R8.64+0x80] ;  /* 0x030000800816efae */ /* 0x000fe8000b901d52 */
[----:B------:R-:W-:Y:S01]  /*23b0*/  @!P6 LDGSTS.E.BYPASS.LTC128B.128 [R22+0x5000], desc[UR18][R8.64+0x100] ;  /* 0x050001000816efae */ /* 0x000fe2000b901d52 */
[----:B--2---:R-:W-:-:S03]  /*23c0*/  @!P4 LEA R12, P5, R32, R4, 0x1 ;  /* 0x00000004200cc211 */ /* 0x004fc600078a08ff */
[----:B------:R1:W-:Y:S01]  /*23d0*/  @!P6 LDGSTS.E.BYPASS.LTC128B.128 [R22+0x7000], desc[UR18][R8.64+0x180] ;  /* 0x070001800816efae */ /* 0x0003e2000b901d52 */
[----:B------:R-:W-:Y:S02]  /*23e0*/  ISETP.GE.AND P6, PT, R14, UR24, PT ;  /* 0x000000180e007c0c */ /* 0x000fe4000bfc6270 */
[----:B------:R-:W-:Y:S02]  /*23f0*/  @!P4 LEA.HI.X R13, R32, R5, R7, 0x1, P5 ;  /* 0x00000005200dc211 */ /* 0x000fe400028f0c07 */
[----:B------:R-:W-:Y:S01]  /*2400*/  ISETP.GE.AND P5, PT, R2, UR24, PT ;  /* 0x0000001802007c0c */ /* 0x000fe2000bfa6270 */
[----:B------:R-:W2:Y:S01]  /*2410*/  @!P1 LDC.64 R4, c[0x0][0x218] ;  /* 0x00008600ff049b82 */ /* 0x000ea20000000a00 */
[----:B------:R-:W-:Y:S01]  /*2420*/  IADD3.X R7, R24, UR6, RZ, P2, !PT ;  /* 0x0000000618077c10 */ /* 0x000fe200097fe4ff */
[----:B------:R-:W-:Y:S01]  /*2430*/  @!P4 LDGSTS.E.BYPASS.LTC128B.128 [R19+0x1800], desc[UR18][R12.64] ;  /* 0x018000000c13cfae */ /* 0x000fe2000b901d52 */
[----:B------:R-:W-:Y:S02]  /*2440*/  ULDC.64 UR6, c[0x0][0x268] ;  /* 0x00009a0000067ab9 */ /* 0x000fe40000000a00 */
[----:B------:R-:W-:Y:S01]  /*2450*/  IMAD R16, R16, UR6, RZ ;  /* 0x0000000610107c24 */ /* 0x000fe2000f8e02ff */
[----:B------:R-:W-:Y:S04]  /*2460*/  @!P4 LDGSTS.E.BYPASS.LTC128B.128 [R19+0x3800], desc[UR18][R12.64+0x80] ;  /* 0x038000800c13cfae */ /* 0x000fe8000b901d52 */
[----:B------:R-:W-:Y:S02]  /*2470*/  @!P4 LDGSTS.E.BYPASS.LTC128B.128 [R19+0x5800], desc[UR18][R12.64+0x100] ;  /* 0x058001000c13cfae */ /* 0x000fe4000b901d52 */
[----:B------:R-:W-:-:S02]  /*2480*/  VOTEU.ALL UP0, P5 ;  /* 0x00000000003f7886 */ /* 0x000fc40002800000 */
[----:B------:R3:W-:Y:S01]  /*2490*/  @!P4 LDGSTS.E.BYPASS.LTC128B.128 [R19+0x7800], desc[UR18][R12.64+0x180] ;  /* 0x078001800c13cfae */ /* 0x0007e2000b901d52 */
[----:B------:R-:W-:Y:S01]  /*24a0*/  ISETP.GE.AND P4, PT, R15, UR24, PT ;  /* 0x000000180f007c0c */ /* 0x000fe2000bf86270 */
[----:B------:R-:W-:Y:S01]  /*24b0*/  IMAD.U32 R15, RZ, RZ, UR12 ;  /* 0x0000000cff0f7e24 */ /* 0x000fe2000f8e00ff */
[C---:B-1----:R-:W-:Y:S01]  /*24c0*/  @!P3 LEA R22, P2, R166.reuse, R10, 0x1 ;  /* 0x0000000aa616b211 */ /* 0x042fe200078408ff */
[----:B------:R-:W1:Y:S01]  /*24d0*/  @!P5 S2R R9, SR_CgaCtaId ;  /* 0x000000000009d919 */ /* 0x000e620000008800 */
[----:B------:R-:W-:Y:S02]  /*24e0*/  @!P3 MOV R8, 0x400 ;  /* 0x000004000008b802 */ /* 0x000fe40000000f00 */
[----:B------:R-:W-:Y:S01]  /*24f0*/  @!P3 LEA.HI.X R23, R166, R11, R165, 0x1, P2 ;  /* 0x0000000ba617b211 */ /* 0x000fe200010f0ca5 */
[----:B------:R-:W4:Y:S01]  /*2500*/  @!P6 S2R R10, SR_CgaCtaId ;  /* 0x00000000000ae919 */ /* 0x000f220000008800 */
[----:B-----5:R-:W-:Y:S02]  /*2510*/  @!P3 LEA R8, R27, R8, 0x18 ;  /* 0x000000081b08b211 */ /* 0x020fe400078ec0ff */
[----:B------:R-:W-:Y:S01]  /*2520*/  @!P1 LEA R15, P2, R15, R166, 0x4 ;  /* 0x000000a60f0f9211 */ /* 0x000fe200078420ff */
[----:B------:R-:W5:Y:S02]  /*2530*/  @!P1 S2R R11, SR_CgaCtaId ;  /* 0x00000000000b9919 */ /* 0x000f640000008800 */
[----:B------:R-:W-:-:S05]  /*2540*/  @!P3 IMAD R8, R0, 0x2, R8 ;  /* 0x000000020008b824 */ /* 0x000fca00078e0208 */
[----:B------:R-:W-:Y:S04]  /*2550*/  @!P3 LDGSTS.E.BYPASS.LTC128B.128 [R8+0x8000], desc[UR18][R22.64] ;  /* 0x080000001608bfae */ /* 0x000fe8000b901d52 */
[----:B------:R-:W-:Y:S01]  /*2560*/  @!P3 LDGSTS.E.BYPASS.LTC128B.128 [R8+0xa000], desc[UR18][R22.64+0x80] ;  /* 0x0a0000801608bfae */ /* 0x000fe2000b901d52 */
[----:B---3--:R-:W-:Y:S02]  /*2570*/  IMAD.U32 R13, RZ, RZ, UR12 ;  /* 0x0000000cff0d7e24 */ /* 0x008fe4000f8e00ff */
[----:B------:R-:W-:Y:S01]  /*2580*/  IMAD.U32 R12, RZ, RZ, UR13 ;  /* 0x0000000dff0c7e24 */ /* 0x000fe2000f8e00ff */
[----:B------:R-:W-:Y:S04]  /*2590*/  @!P3 LDGSTS.E.BYPASS.LTC128B.128 [R8+0xc000], desc[UR18][R22.64+0x100] ;  /* 0x0c0001001608bfae */ /* 0x000fe8000b901d52 */
[----:B------:R3:W-:Y:S01]  /*25a0*/  @!P3 LDGSTS.E.BYPASS.LTC128B.128 [R8+0xe000], desc[UR18][R22.64+0x180] ;  /* 0x0e0001801608bfae */ /* 0x0007e2000b901d52 */
[----:B------:R-:W-:-:S02]  /*25b0*/  @!P1 LEA.HI.X R13, R13, R165, R12, 0x4, P2 ;  /* 0x000000a50d0d9211 */ /* 0x000fc400010f240c */
[----:B------:R-:W-:Y:S02]  /*25c0*/  ISETP.GE.AND P3, PT, R14, UR24, PT ;  /* 0x000000180e007c0c */ /* 0x000fe4000bf66270 */
[----:B--2---:R-:W-:-:S04]  /*25d0*/  @!P1 LEA R14, P2, R15, R4, 0x1 ;  /* 0x000000040f0e9211 */ /* 0x004fc800078408ff */
[----:B------:R-:W-:Y:S02]  /*25e0*/  @!P1 LEA.HI.X R15, R15, R5, R13, 0x1, P2 ;  /* 0x000000050f0f9211 */ /* 0x000fe400010f0c0d */
[----:B------:R-:W-:Y:S01]  /*25f0*/  ISETP.GE.AND P2, PT, R2, UR24, PT ;  /* 0x0000001802007c0c */ /* 0x000fe2000bf46270 */
[----:B------:R-:W-:Y:S01]  /*2600*/  IMAD R2, R17, UR7, R16 ;  /* 0x0000000711027c24 */ /* 0x000fe2000f8e0210 */
[----:B------:R-:W-:Y:S01]  /*2610*/  @!P1 MOV R13, 0x400 ;  /* 0x00000400000d9802 */ /* 0x000fe20000000f00 */
[----:B------:R-:W-:Y:S01]  /*2620*/  USHF.L.U32 UR7, UR9, 0x5, URZ ;  /* 0x0000000509077899 */ /* 0x000fe2000800063f */
[----:B------:R-:W-:Y:S02]  /*2630*/  @!P6 MOV R5, 0x400 ;  /* 0x000004000005e802 */ /* 0x000fe40000000f00 */
[----:B-----5:R-:W-:Y:S02]  /*2640*/  @!P1 LEA R11, R11, R13, 0x18 ;  /* 0x0000000d0b0b9211 */ /* 0x020fe400078ec0ff */
[----:B----4-:R-:W-:-:S03]  /*2650*/  @!P6 LEA R10, R10, R5, 0x18 ;  /* 0x000000050a0ae211 */ /* 0x010fc600078ec0ff */
[C---:B------:R-:W-:Y:S02]  /*2660*/  @!P1 IMAD R11, R0.reuse, 0x2, R11 ;  /* 0x00000002000b9824 */ /* 0x040fe400078e020b */
[----:B------:R-:W-:Y:S01]  /*2670*/  @!P6 IMAD R10, R0, 0x2, R10 ;  /* 0x00000002000ae824 */ /* 0x000fe200078e020a */
[CC--:B---3--:R-:W-:Y:S01]  /*2680*/  LEA.HI R8, R100.reuse, R98.reuse, RZ, 0x4 ;  /* 0x0000006264087211 */ /* 0x0c8fe200078f20ff */
[----:B------:R-:W-:Y:S01]  /*2690*/  IMAD.WIDE.U32 R22, R17, UR6, R6 ;  /* 0x0000000611167c25 */ /* 0x000fe2000f8e0006 */
[----:B------:R-:W-:Y:S01]  /*26a0*/  USHF.L.U32 UR6, UR13, 0x5, URZ ;  /* 0x000000050d067899 */ /* 0x000fe2000800063f */
[----:B------:R-:W2:Y:S01]  /*26b0*/  @!P6 LDC.64 R6, c[0x0][0x218] ;  /* 0x00008600ff06eb82 */ /* 0x000ea20000000a00 */
[----:B------:R-:W-:Y:S01]  /*26c0*/  SHF.R.S32.HI R12, RZ, 0x4, R8 ;  /* 0x00000004ff0c7819 */ /* 0x000fe20000011408 */
[----:B------:R-:W-:Y:S01]  /*26d0*/  @!P1 LDGSTS.E.BYPASS.LTC128B.128 [R11+0x8800], desc[UR18][R14.64] ;  /* 0x088000000e0b9fae */ /* 0x000fe2000b901d52 */
[----:B------:R-:W-:Y:S01]  /*26e0*/  IMAD.IADD R17, R23, 0x1, R2 ;  /* 0x0000000117117824 */ /* 0x000fe200078e0202 */
[----:B------:R-:W-:Y:S01]  /*26f0*/  LEA.HI R100, R100, R98, RZ, 0x5 ;  /* 0x0000006264647211 */ /* 0x000fe200078f28ff */
[----:B------:R-:W-:Y:S01]  /*2700*/  @!P5 IMAD.MOV.U32 R23, RZ, RZ, R165 ;  /* 0x000000ffff17d224 */ /* 0x000fe200078e00a5 */
[C---:B------:R-:W-:Y:S01]  /*2710*/  LEA.HI R4, R8.reuse, R12, RZ, 0x1 ;  /* 0x0000000c08047211 */ /* 0x040fe200078f08ff */
[----:B------:R-:W-:Y:S01]  /*2720*/  @!P1 LDGSTS.E.BYPASS.LTC128B.128 [R11+0xa800], desc[UR18][R14.64+0x80] ;  /* 0x0a8000800e0b9fae */ /* 0x000fe2000b901d52 */
[----:B------:R-:W-:-:S02]  /*2730*/  LOP3.LUT R8, R8, 0xfffffff0, RZ, 0xc0, !PT ;  /* 0xfffffff008087812 */ /* 0x000fc400078ec0ff */
[----:B------:R-:W-:Y:S01]  /*2740*/  LOP3.LUT R16, R4, 0xfffffffe, RZ, 0xc0, !PT ;  /* 0xfffffffe04107812 */ /* 0x000fe200078ec0ff */
[----:B------:R-:W-:Y:S01]  /*2750*/  @!P1 LDGSTS.E.BYPASS.LTC128B.128 [R11+0xc800], desc[UR18][R14.64+0x100] ;  /* 0x0c8001000e0b9fae */ /* 0x000fe2000b901d52 */
[----:B------:R-:W-:Y:S01]  /*2760*/  @!P5 MOV R4, 0x400 ;  /* 0x000004000004d802 */ /* 0x000fe20000000f00 */
[----:B------:R-:W-:Y:S01]  /*2770*/  IMAD.IADD R8, R98, 0x1, -R8 ;  /* 0x0000000162087824 */ /* 0x000fe200078e0a08 */
[----:B------:R-:W-:Y:S01]  /*2780*/  SHF.R.S32.HI R99, RZ, 0x5, R100 ;  /* 0x00000005ff637819 */ /* 0x000fe20000011464 */
[----:B------:R3:W-:Y:S01]  /*2790*/  @!P1 LDGSTS.E.BYPASS.LTC128B.128 [R11+0xe800], desc[UR18][R14.64+0x180] ;  /* 0x0e8001800e0b9fae */ /* 0x0007e2000b901d52 */
[----:B-1----:R-:W-:Y:S01]  /*27a0*/  @!P5 LEA R9, R9, R4, 0x18 ;  /* 0x000000040909d211 */ /* 0x002fe200078ec0ff */
[----:B------:R-:W-:Y:S01]  /*27b0*/  IMAD.IADD R12, R12, 0x1, -R16 ;  /* 0x000000010c0c7824 */ /* 0x000fe200078e0a10 */
[----:B------:R-:W1:Y:S01]  /*27c0*/  @!P5 LDC.64 R4, c[0x0][0x218] ;  /* 0x00008600ff04db82 */ /* 0x000e620000000a00 */
[----:B------:R-:W-:Y:S01]  /*27d0*/  @!P6 IADD3 R2, P1, R166, UR10, RZ ;  /* 0x0000000aa602ec10 */ /* 0x000fe2000ff3e0ff */
[----:B------:R-:W-:-:S02]  /*27e0*/  IMAD.MOV.U32 R16, RZ, RZ, R22 ;  /* 0x000000ffff107224 */ /* 0x000fc400078e0016 */
[----:B------:R-:W-:Y:S02]  /*27f0*/  @!P5 IMAD.MOV.U32 R22, RZ, RZ, R166 ;  /* 0x000000ffff16d224 */ /* 0x000fe400078e00a6 */
[----:B------:R-:W-:Y:S02]  /*2800*/  @!P5 IMAD R9, R0, 0x2, R9 ;  /* 0x000000020009d824 */ /* 0x000fe400078e0209 */
[----:B------:R-:W-:-:S04]  /*2810*/  IMAD.WIDE.U32 R170, R170, UR8, R16 ;  /* 0x00000008aaaa7c25 */ /* 0x000fc8000f8e0010 */
[----:B------:R-:W-:Y:S02]  /*2820*/  IMAD.IADD R168, R171, 0x1, R168 ;  /* 0x00000001aba87824 */ /* 0x000fe400078e02a8 */
[----:B------:R-:W-:Y:S02]  /*2830*/  IMAD.U32 R0, RZ, RZ, UR9 ;  /* 0x00000009ff007e24 */ /* 0x000fe4000f8e00ff */
[----:B---3--:R-:W-:Y:S01]  /*2840*/  IMAD.U32 R11, RZ, RZ, UR6 ;  /* 0x00000006ff0b7e24 */ /* 0x008fe2000f8e00ff */
[----:B------:R-:W-:Y:S01]  /*2850*/  @!UP0 UIMAD UR6, UR13, 0x30, URZ ;  /* 0x000000300d0688a4 */ /* 0x000fe2000f8e023f */
[----:B------:R-:W-:Y:S01]  /*2860*/  IMAD.U32 R14, RZ, RZ, UR12 ;  /* 0x0000000cff0e7e24 */ /* 0x000fe2000f8e00ff */
[----:B------:R-:W-:Y:S02]  /*2870*/  VOTEU.ALL UP0, P2 ;  /* 0x00000000003f7886 */ /* 0x000fe40001000000 */
[----:B------:R-:W-:Y:S01]  /*2880*/  @!P6 IADD3.X R11, R165, UR11, R11, P1, !PT ;  /* 0x0000000ba50bec10 */ /* 0x000fe20008ffe40b */
[----:B------:R-:W-:Y:S01]  /*2890*/  @!P5 IMAD.WIDE.U32 R14, R14, 0x30, R22 ;  /* 0x000000300e0ed825 */ /* 0x000fe200078e0016 */
[----:B--2---:R-:W-:Y:S01]  /*28a0*/  @!P6 LEA R6, P1, R2, R6, 0x1 ;  /* 0x000000060206e211 */ /* 0x004fe200078208ff */
[----:B------:R-:W-:-:S03]  /*28b0*/  ULDC.64 UR10, c[0x0][0x220] ;  /* 0x00008800000a7ab9 */ /* 0x000fc60000000a00 */
[----:B------:R-:W-:Y:S01]  /*28c0*/  @!P6 LEA.HI.X R7, R2, R7, R11, 0x1, P1 ;  /* 0x000000070207e211 */ /* 0x000fe200008f0c0b */
[----:B------:R-:W-:Y:S01]  /*28d0*/  @!P5 VIADD R2, R15, UR6 ;  /* 0x000000060f02dc36 */ /* 0x000fe20008000000 */
[----:B-1----:R-:W-:Y:S01]  /*28e0*/  @!P5 LEA R4, P1, R14, R4, 0x1 ;  /* 0x000000040e04d211 */ /* 0x002fe200078208ff */
[----:B------:R-:W-:Y:S01]  /*28f0*/  IMAD.SHL.U32 R11, R20, 0x8, RZ ;  /* 0x00000008140b7824 */ /* 0x000fe200078e00ff */
[----:B------:R-:W-:Y:S01]  /*2900*/  @!UP0 UIMAD UR6, UR9, 0x60, URZ ;  /* 0x00000060090688a4 */ /* 0x000fe2000f8e023f */
[----:B------:R-:W-:Y:S01]  /*2910*/  @!P6 LDGSTS.E.BYPASS.LTC128B.128 [R10+0x9000], desc[UR18][R6.64] ;  /* 0x09000000060aefae */ /* 0x000fe2000b901d52 */
[----:B------:R-:W-:Y:S01]  /*2920*/  @!P5 LEA.HI.X R5, R14, R5, R2, 0x1, P1 ;  /* 0x000000050e05d211 */ /* 0x000fe200008f0c02 */
[----:B------:R-:W-:Y:S01]  /*2930*/  UISETP.GT.AND UP0, UPT, UR16, 0x1, UPT ;  /* 0x000000011000788c */ /* 0x000fe2000bf04270 */
[C---:B------:R-:W-:Y:S01]  /*2940*/  LEA R240, P1, R170.reuse, UR10, 0x1 ;  /* 0x0000000aaaf07c11 */ /* 0x040fe2000f8208ff */
[----:B------:R-:W-:Y:S03]  /*2950*/  @!P6 LDGSTS.E.BYPASS.LTC128B.128 [R10+0xb000], desc[UR18][R6.64+0x80] ;  /* 0x0b000080060aefae */ /* 0x000fe6000b901d52 */
[----:B------:R-:W-:Y:S01]  /*2960*/  LEA.HI.X R239, R170, UR11, R168, 0x1, P1 ;  /* 0x0000000baaef7c11 */ /* 0x000fe200088f0ca8 */
[----:B------:R-:W-:Y:S01]  /*2970*/  @!P6 LDGSTS.E.BYPASS.LTC128B.128 [R10+0xd000], desc[UR18][R6.64+0x100] ;  /* 0x0d000100060aefae */ /* 0x000fe2000b901d52 */
[----:B------:R-:W-:-:S03]  /*2980*/  @!P2 IMAD.MOV.U32 R14, RZ, RZ, R240 ;  /* 0x000000ffff0ea224 */ /* 0x000fc600078e00f0 */
[----:B------:R1:W-:Y:S01]  /*2990*/  @!P6 LDGSTS.E.BYPASS.LTC128B.128 [R10+0xf000], desc[UR18][R6.64+0x180] ;  /* 0x0f000180060aefae */ /* 0x0003e2000b901d52 */
[----:B------:R-:W-:Y:S01]  /*29a0*/  ISETP.GE.AND P6, PT, R20, UR24, PT ;  /* 0x0000001814007c0c */ /* 0x000fe2000bfc6270 */
[----:B------:R-:W-:Y:S01]  /*29b0*/  @!P2 IMAD.MOV.U32 R15, RZ, RZ, R239 ;  /* 0x000000ffff0fa224 */ /* 0x000fe200078e00ef */
[----:B------:R-:W-:Y:S01]  /*29c0*/  UIMAD.WIDE.U32 UR24, UR8, 0x20, URZ ;  /* 0x00000020081878a5 */ /* 0x000fe2000f8e003f */
[----:B------:R-:W-:Y:S04]  /*29d0*/  @!P5 LDGSTS.E.BYPASS.LTC128B.128 [R9+0x9800], desc[UR18][R4.64] ;  /* 0x098000000409dfae */ /* 0x000fe8000b901d52 */
[----:B------:R-:W-:Y:S04]  /*29e0*/  @!P5 LDGSTS.E.BYPASS.LTC128B.128 [R9+0xb800], desc[UR18][R4.64+0x80] ;  /* 0x0b8000800409dfae */ /* 0x000fe8000b901d52 */
[----:B------:R-:W-:Y:S04]  /*29f0*/  @!P5 LDGSTS.E.BYPASS.LTC128B.128 [R9+0xd800], desc[UR18][R4.64+0x100] ;  /* 0x0d8001000409dfae */ /* 0x000fe8000b901d52 */
[----:B------:R2:W-:Y:S04]  /*2a00*/  @!P5 LDGSTS.E.BYPASS.LTC128B.128 [R9+0xf800], desc[UR18][R4.64+0x180] ;  /* 0x0f8001800409dfae */ /* 0x0005e8000b901d52 */
[----:B------:R-:W0:Y:S01]  /*2a10*/  LDGDEPBAR ;  /* 0x00000000000079af */ /* 0x000e220000000000 */
[----:B-1----:R-:W-:Y:S01]  /*2a20*/  SHF.R.S32.HI R6, RZ, 0x1f, R8 ;  /* 0x0000001fff067819 */ /* 0x002fe20000011408 */
[----:B------:R-:W-:-:S02]  /*2a30*/  IMAD.SHL.U32 R7, R3, 0x40, RZ ;  /* 0x0000004003077824 */ /* 0x000fc400078e00ff */
[----:B------:R-:W-:Y:S01]  /*2a40*/  IMAD.U32 R10, RZ, RZ, UR8 ;  /* 0x00000008ff0a7e24 */ /* 0x000fe2000f8e00ff */
[----:B------:R-:W-:Y:S02]  /*2a50*/  LEA.HI R6, R6, R8, RZ, 0x3 ;  /* 0x0000000806067211 */ /* 0x000fe400078f18ff */
[----:B------:R-:W-:Y:S02]  /*2a60*/  LOP3.LUT R7, R7, 0x1c0, RZ, 0xc0, !PT ;  /* 0x000001c007077812 */ /* 0x000fe400078ec0ff */
[C---:B------:R-:W-:Y:S01]  /*2a70*/  LOP3.LUT R2, R6.reuse, 0xfffffff8, RZ, 0xc0, !PT ;  /* 0xfffffff806027812 */ /* 0x040fe200078ec0ff */
[----:B------:R-:W-:Y:S01]  /*2a80*/  IMAD.SHL.U32 R97, R6, 0x40, RZ ;  /* 0x0000004006617824 */ /* 0x000fe200078e00ff */
[----:B------:R-:W-:Y:S02]  /*2a90*/  LOP3.LUT R11, R7, 0x8, R11, 0xf8, !PT ;  /* 0x00000008070b7812 */ /* 0x000fe400078ef80b */
[----:B------:R-:W-:Y:S01]  /*2aa0*/  SHF.R.U32.HI R7, RZ, 0x3, R7 ;  /* 0x00000003ff077819 */ /* 0x000fe20000011607 */
[----:B------:R-:W-:Y:S01]  /*2ab0*/  IMAD.IADD R2, R8, 0x1, -R2 ;  /* 0x0000000108027824 */ /* 0x000fe200078e0a02 */
[----:B------:R-:W-:Y:S01]  /*2ac0*/  LOP3.LUT R97, R97, 0xfffffe00, RZ, 0xc0, !PT ;  /* 0xfffffe0061617812 */ /* 0x000fe200078ec0ff */
[----:B------:R-:W-:Y:S01]  /*2ad0*/  IMAD.U32 R8, RZ, RZ, UR8 ;  /* 0x00000008ff087e24 */ /* 0x000fe2000f8e00ff */
[----:B------:R-:W-:Y:S01]  /*2ae0*/  LOP3.LUT R7, R11, R7, RZ, 0x3c, !PT ;  /* 0x000000070b077212 */ /* 0x000fe200078e3cff */
[----:B------:R-:W-:-:S04]  /*2af0*/  DEPBAR.LE SB0, 0x0 ;  /* 0x000080000000791a */ /* 0x000fc80000000000 */
[----:B------:R-:W-:Y:S01]  /*2b00*/  BAR.SYNC.DEFER_BLOCKING 0x0 ;  /* 0x0000000000007b1d */ /* 0x000fe20000010000 */
[----:B------:R-:W-:Y:S01]  /*2b10*/  IMAD.SHL.U32 R96, R2, 0x40, RZ ;  /* 0x0000004002607824 */ /* 0x000fe200078e00ff */
[----:B------:R-:W-:Y:S01]  /*2b20*/  @!P3 LEA R8, P1, R8, R240, 0x6 ;  /* 0x000000f00808b211 */ /* 0x000fe200078230ff */
[----:B--2---:R-:W-:Y:S02]  /*2b30*/  IMAD.SHL.U32 R5, R12, 0x8, RZ ;  /* 0x000000080c057824 */ /* 0x004fe400078e00ff */
[----:B------:R-:W-:Y:S01]  /*2b40*/  IMAD.U32 R4, RZ, RZ, UR8 ;  /* 0x00000008ff047e24 */ /* 0x000fe2000f8e00ff */
[----:B------:R-:W-:Y:S01]  /*2b50*/  LOP3.LUT R96, R96, 0x1c0, RZ, 0xc0, !PT ;  /* 0x000001c060607812 */ /* 0x000fe200078ec0ff */
[----:B------:R-:W-:-:S03]  /*2b60*/  @!P2 IMAD.WIDE.U32 R10, R10, 0x60, R14 ;  /* 0x000000600a0aa825 */ /* 0x000fc600078e000e */
[----:B------:R-:W-:Y:S01]  /*2b70*/  LOP3.LUT R5, R96, 0x8, R5, 0xf8, !PT ;  /* 0x0000000860057812 */ /* 0x000fe200078ef805 */
[----:B------:R-:W-:Y:S01]  /*2b80*/  IMAD R237, R12, 0x200, R7 ;  /* 0x000002000ced7824 */ /* 0x000fe200078e0207 */
[----:B------:R-:W-:Y:S01]  /*2b90*/  SHF.R.U32.HI R96, RZ, 0x3, R96 ;  /* 0x00000003ff607819 */ /* 0x000fe20000011660 */
[----:B------:R-:W-:Y:S01]  /*2ba0*/  IMAD R238, R99, 0x400, R97 ;  /* 0x0000040063ee7824 */ /* 0x000fe200078e0261 */
[----:B------:R-:W-:Y:S01]  /*2bb0*/  @!P3 LEA.HI.X R9, R4, R239, R0, 0x6, P1 ;  /* 0x000000ef0409b211 */ /* 0x000fe200008f3400 */
[----:B------:R-:W-:Y:S01]  /*2bc0*/  @!P2 IMAD.MOV.U32 R4, RZ, RZ, R10 ;  /* 0x000000ffff04a224 */ /* 0x000fe200078e000a */
[----:B------:R-:W-:Y:S01]  /*2bd0*/  LOP3.LUT R96, R5, R96, RZ, 0x3c, !PT ;  /* 0x0000006005607212 */ /* 0x000fe200078e3cff */
[----:B------:R-:W-:Y:S01]  /*2be0*/  @!P2 VIADD R5, R11, UR6 ;  /* 0x000000060b05ac36 */ /* 0x000fe20008000000 */
[----:B------:R-:W-:Y:S01]  /*2bf0*/  @!P4 IADD3 R6, P1, R240, UR24, RZ ;  /* 0x00000018f006cc10 */ /* 0x000fe2000ff3e0ff */
[----:B------:R-:W-:Y:S01]  /*2c00*/  IMAD.U32 R0, RZ, RZ, UR7 ;  /* 0x00000007ff007e24 */ /* 0x000fe2000f8e00ff */
[----:B------:R-:W-:Y:S01]  /*2c10*/  LEA R237, R237, UR4, 0x1 ;  /* 0x00000004eded7c11 */ /* 0x000fe2000f8e08ff */
[----:B------:R-:W-:Y:S01]  /*2c20*/  @!P6 IMAD.MOV.U32 R10, RZ, RZ, R240 ;  /* 0x000000ffff0ae224 */ /* 0x000fe200078e00f0 */
[----:B------:R-:W-:Y:S01]  /*2c30*/  ULDC UR24, c[0x0][0x39c] ;  /* 0x0000e70000187ab9 */ /* 0x000fe20000000800 */
[----:B------:R-:W-:Y:S01]  /*2c40*/  @!P6 IMAD.MOV.U32 R11, RZ, RZ, R239 ;  /* 0x000000ffff0be224 */ /* 0x000fe200078e00ef */
[----:B------:R-:W-:Y:S01]  /*2c50*/  @P6 STS.128 [R242+0x10000], RZ ;  /* 0x010000fff2006388 */ /* 0x000fe20000000c00 */
[----:B------:R-:W-:Y:S01]  /*2c60*/  @!P4 IADD3.X R7, R239, UR25, R0, P1, !PT ;  /* 0x00000019ef07cc10 */ /* 0x000fe20008ffe400 */
[----:B------:R-:W-:Y:S01]  /*2c70*/  IMAD.IADD R238, R96, 0x1, R238 ;  /* 0x0000000160ee7824 */ /* 0x000fe200078e02ee */
[----:B------:R-:W-:Y:S01]  /*2c80*/  @!UP0 ULDC.64 UR6, c[0x0][0x218] ;  /* 0x0000860000068ab9 */ /* 0x000fe20000000a00 */
[----:B------:R-:W-:Y:S01]  /*2c90*/  @P6 STS.128 [R242+0x12000], RZ ;  /* 0x012000fff2006388 */ /* 0x000fe20000000c00 */
[----:B------:R-:W-:-:S02]  /*2ca0*/  IMAD.MOV.U32 R0, RZ, RZ, 0x20 ;  /* 0x00000020ff007424 */ /* 0x000fc400078e00ff */
[----:B------:R-:W-:Y:S01]  /*2cb0*/  LEA R238, R238, UR4, 0x1 ;  /* 0x00000004eeee7c11 */ /* 0x000fe2000f8e08ff */
[----:B------:R-:W-:Y:S01]  /*2cc0*/  @P6 STS.128 [R242+0x14000], RZ ;  /* 0x014000fff2006388 */ /* 0x000fe20000000c00 */
[----:B------:R-:W-:Y:S02]  /*2cd0*/  VIADD R235, R237, 0x8020 ;  /* 0x00008020edeb7836 */ /* 0x000fe40000000000 */
[----:B------:R-:W-:Y:S01]  /*2ce0*/  IMAD.IADD R232, R97, 0x1, R96 ;  /* 0x0000000161e87824 */ /* 0x000fe200078e0260 */
        /* <DEDUP_REMOVED lines=45> */
[----:B------:R-:W2:Y:S01]  /*2fc0*/  LDSM.16.M88.4 R16, [R237+0x8000] ;  /* 0x00800000ed10783b */ /* 0x000ea20000000200 */
[----:B------:R-:W-:Y:S02]  /*2fd0*/  SEL R2, R2, 0xfffffff0, !P1 ;  /* 0xfffffff002027807 */ /* 0x000fe40004800000 */
[----:B------:R-:W-:Y:S01]  /*2fe0*/  R2P PR, R3, 0x6 ;  /* 0x0000000603007804 */ /* 0x000fe20000000000 */
[----:B------:R-:W-:Y:S01]  /*2ff0*/  VIADD R3, R237, 0x8000 ;  /* 0x00008000ed037836 */ /* 0x000fe20000000000 */
[----:B------:R-:W3:Y:S01]  /*3000*/  LDSM.16.M88.4 R32, [R237+0x8800] ;  /* 0x00880000ed20783b */ /* 0x000ee20000000200 */
[----:B------:R-:W-:-:S02]  /*3010*/  IMAD R236, R2, 0x2, R238 ;  /* 0x0000000202ec7824 */ /* 0x000fc400078e02ee */
[C---:B------:R-:W-:Y:S01]  /*3020*/  IMAD R234, R0.reuse, 0x2, R238 ;  /* 0x0000000200ea7824 */ /* 0x040fe200078e02ee */
[----:B------:R-:W-:Y:S01]  /*3030*/  LDSM.16.M88.4 R60, [R237+0x9000] ;  /* 0x00900000ed3c783b */ /* 0x000fe20000000200 */
[----:B------:R-:W-:-:S03]  /*3040*/  IMAD R233, R0, 0x2, R236 ;  /* 0x0000000200e97824 */ /* 0x000fc600078e02ec */
[----:B------:R-:W-:Y:S03]  /*3050*/  LDSM.16.M88.4 R48, [R236] ;  /* 0x00000000ec30783b */ /* 0x000fe60000000200 */
[----:B------:R-:W-:Y:S01]  /*3060*/  @P1 VIADD R235, R3, 0xffffffe0 ;  /* 0xffffffe003eb1836 */ /* 0x000fe20000000000 */
[----:B------:R-:W-:Y:S01]  /*3070*/  LDSM.16.M88.4 R68, [R234] ;  /* 0x00000000ea44783b */ /* 0x000fe20000000200 */
[----:B------:R-:W-:Y:S02]  /*3080*/  IMAD.MOV.U32 R3, RZ, RZ, 0x40 ;  /* 0x00000040ff037424 */ /* 0x000fe400078e00ff */
[C---:B------:R-:W-:Y:S01]  /*3090*/  VIADD R227, R235.reuse, 0x800 ;  /* 0x00000800ebe37836 */ /* 0x040fe20000000000 */
[----:B------:R-:W4:Y:S01]  /*30a0*/  LDSM.16.M88.4 R12, [R235] ;  /* 0x00000000eb0c783b */ /* 0x000f220000000200 */
[----:B------:R-:W-:Y:S01]  /*30b0*/  VIADD R226, R235, 0x1000 ;  /* 0x00001000ebe27836 */ /* 0x000fe20000000000 */
[----:B------:R-:W-:Y:S01]  /*30c0*/  SEL R3, R3, 0xffffffc0, !P2 ;  /* 0xffffffc003037807 */ /* 0x000fe20005000000 */
[C---:B------:R-:W-:Y:S01]  /*30d0*/  VIADD R225, R235.reuse, 0x1800 ;  /* 0x00001800ebe17836 */ /* 0x040fe20000000000 */
[----:B------:R-:W5:Y:S01]  /*30e0*/  LDSM.16.M88.4 R76, [R235+0x800] ;  /* 0x00080000eb4c783b */ /* 0x000f620000000200 */
[----:B------:R-:W-:-:S02]  /*30f0*/  VIADD R223, R235, 0x2000 ;  /* 0x00002000ebdf7836 */ /* 0x000fc40000000000 */
[----:B------:R-:W-:Y:S01]  /*3100*/  IMAD.IADD R231, R237, 0x1, R3 ;  /* 0x00000001ede77824 */ /* 0x000fe200078e0203 */
[----:B------:R-:W-:Y:S01]  /*3110*/  LDSM.16.M88.4 R72, [R237+0x9800] ;  /* 0x00980000ed48783b */ /* 0x000fe20000000200 */
[----:B------:R-:W-:Y:S02]  /*3120*/  IMAD.IADD R224, R3, 0x1, R235 ;  /* 0x0000000103e07824 */ /* 0x000fe400078e02eb */
[C---:B------:R-:W-:Y:S01]  /*3130*/  VIADD R222, R235.reuse, 0x2800 ;  /* 0x00002800ebde7836 */ /* 0x040fe20000000000 */
[----:B-1----:R-:W1:Y:S01]  /*3140*/  LDSM.16.M88.4 R8, [R231+0x8000] ;  /* 0x00800000e708783b */ /* 0x002e620000000200 */
[C---:B------:R-:W-:Y:S02]  /*3150*/  VIADD R221, R235.reuse, 0x3000 ;  /* 0x00003000ebdd7836 */ /* 0x040fe40000000000 */
[C---:B------:R-:W-:Y:S01]  /*3160*/  VIADD R220, R235.reuse, 0x3800 ;  /* 0x00003800ebdc7836 */ /* 0x040fe20000000000 */
[----:B------:R-:W-:Y:S01]  /*3170*/  LDSM.16.M88.4 R36, [R233] ;  /* 0x00000000e924783b */ /* 0x000fe20000000200 */
[C---:B------:R-:W-:Y:S01]  /*3180*/  VIADD R219, R235.reuse, 0x4000 ;  /* 0x00004000ebdb7836 */ /* 0x040fe20000000000 */
[----:B--2---:R-:W-:Y:S02]  /*3190*/  HMMA.16816.F32 R4, R52, R16, RZ ;  /* 0x000000103404723c */ /* 0x004fe400000018ff */
[----:B------:R-:W2:Y:S01]  /*31a0*/  LDSM.16.M88.4 R20, [R224] ;  /* 0x00000000e014783b */ /* 0x000ea20000000200 */
[----:B------:R-:W-:-:S02]  /*31b0*/  VIADD R218, R235, 0x4800 ;  /* 0x00004800ebda7836 */ /* 0x000fc40000000000 */
[C---:B------:R-:W-:Y:S01]  /*31c0*/  VIADD R217, R235.reuse, 0x5000 ;  /* 0x00005000ebd97836 */ /* 0x040fe20000000000 */
[----:B------:R-:W2:Y:S01]  /*31d0*/  LDSM.16.M88.4 R64, [R231+0x8800] ;  /* 0x00880000e740783b */ /* 0x000ea20000000200 */
[C---:B------:R-:W-:Y:S01]  /*31e0*/  HMMA.16816.F32 R16, R52.reuse, R18, RZ ;  /* 0x000000123410723c */ /* 0x040fe200000018ff */
[C---:B------:R-:W-:Y:S02]  /*31f0*/  VIADD R216, R235.reuse, 0x5800 ;  /* 0x00005800ebd87836 */ /* 0x040fe40000000000 */
[----:B------:R-:W2:Y:S01]  /*3200*/  LDSM.16.M88.4 R28, [R235+0x1000] ;  /* 0x00100000eb1c783b */ /* 0x000ea20000000200 */
[C---:B------:R-:W-:Y:S02]  /*3210*/  VIADD R215, R235.reuse, 0x6000 ;  /* 0x00006000ebd77836 */ /* 0x040fe40000000000 */
[----:B---3--:R-:W-:Y:S01]  /*3220*/  HMMA.16816.F32 R24, R52, R32, RZ ;  /* 0x000000203418723c */ /* 0x008fe200000018ff */
[----:B------:R-:W3:Y:S01]  /*3230*/  LDSM.16.M88.4 R88, [R235+0x1800] ;  /* 0x00180000eb58783b */ /* 0x000ee20000000200 */
[----:B------:R-:W-:-:S02]  /*3240*/  VIADD R214, R235, 0x6800 ;  /* 0x00006800ebd67836 */ /* 0x000fc40000000000 */
[C---:B------:R-:W-:Y:S01]  /*3250*/  VIADD R213, R235.reuse, 0x7000 ;  /* 0x00007000ebd57836 */ /* 0x040fe20000000000 */
[----:B------:R-:W-:Y:S01]  /*3260*/  LDSM.16.M88.4 R40, [R238+0x2000] ;  /* 0x00200000ee28783b */ /* 0x000fe20000000200 */
[----:B------:R-:W-:Y:S01]  /*3270*/  HMMA.16816.F32 R32, R52, R34, RZ ;  /* 0x000000223420723c */ /* 0x000fe200000018ff */
[----:B------:R-:W-:Y:S02]  /*3280*/  VIADD R212, R235, 0x7800 ;  /* 0x00007800ebd47836 */ /* 0x000fe40000000000 */
[----:B------:R-:W-:Y:S03]  /*3290*/  LDSM.16.M88.4 R80, [R224+0x800] ;  /* 0x00080000e050783b */ /* 0x000fe60000000200 */
[C---:B----4-:R-:W-:Y:S01]  /*32a0*/  HMMA.16816.F32 R4, R48.reuse, R12, R4 ;  /* 0x0000000c3004723c */ /* 0x050fe20000001804 */
[----:B------:R-:W-:Y:S04]  /*32b0*/  LDSM.16.M88.4 R84, [R231+0x9800] ;  /* 0x00980000e754783b */ /* 0x000fe80000000200 */
[----:B------:R-:W-:Y:S01]  /*32c0*/  LDSM.16.M88.4 R92, [R224+0x1800] ;  /* 0x00180000e05c783b */ /* 0x000fe20000000200 */
[C---:B------:R-:W-:Y:S03]  /*32d0*/  HMMA.16816.F32 R16, R48.reuse, R14, R16 ;  /* 0x0000000e3010723c */ /* 0x040fe60000001810 */
[----:B------:R-:W-:Y:S03]  /*32e0*/  LDSM.16.M88.4 R12, [R231+0x9000] ;  /* 0x00900000e70c783b */ /* 0x000fe60000000200 */
[C---:B-----5:R-:W-:Y:S01]  /*32f0*/  HMMA.16816.F32 R24, R48.reuse, R76, R24 ;  /* 0x0000004c3018723c */ /* 0x060fe20000001818 */
[----:B------:R-:W0:Y:S05]  /*3300*/  LDGDEPBAR ;  /* 0x00000000000079af */ /* 0x000e2a0000000000 */
[----:B------:R-:W-:Y:S01]  /*3310*/  HMMA.16816.F32 R32, R48, R78, R32 ;  /* 0x0000004e3020723c */ /* 0x000fe20000001820 */
[----:B------:R-:W-:Y:S05]  /*3320*/  LDSM.16.M88.4 R76, [R237+0xa800] ;  /* 0x00a80000ed4c783b */ /* 0x000fea0000000200 */
[C---:B-1----:R-:W-:Y:S06]  /*3330*/  HMMA.16816.F32 R4, R68.reuse, R8, R4 ;  /* 0x000000084404723c */ /* 0x042fec0000001804 */
[----:B------:R-:W-:Y:S01]  /*3340*/  HMMA.16816.F32 R16, R68, R10, R16 ;  /* 0x0000000a4410723c */ /* 0x000fe20000001810 */
[----:B------:R-:W1:Y:S05]  /*3350*/  LDSM.16.M88.4 R8, [R237+0xa000] ;  /* 0x00a00000ed08783b */ /* 0x000e6a0000000200 */
[C---:B------:R-:W-:Y:S06]  /*3360*/  HMMA.16816.F32 R44, R52.reuse, R60, RZ ;  /* 0x0000003c342c723c */ /* 0x040fec00000018ff */
[C---:B------:R-:W-:Y:S06]  /*3370*/  HMMA.16816.F32 R60, R52.reuse, R62, RZ ;  /* 0x0000003e343c723c */ /* 0x040fec00000018ff */
[C---:B------:R-:W-:Y:S06]  /*3380*/  HMMA.16816.F32 R56, R52.reuse, R72, RZ ;  /* 0x000000483438723c */ /* 0x040fec00000018ff */
[----:B------:R-:W-:Y:S01]  /*3390*/  HMMA.16816.F32 R52, R52, R74, RZ ;  /* 0x0000004a3434723c */ /* 0x000fe200000018ff */
[----:B------:R-:W-:Y:S05]  /*33a0*/  LDSM.16.M88.4 R72, [R236+0x2000] ;  /* 0x00200000ec48783b */ /* 0x000fea0000000200 */
[C---:B--2---:R-:W-:Y:S06]  /*33b0*/  HMMA.16816.F32 R16, R36.reuse, R22, R16 ;  /* 0x000000162410723c */ /* 0x044fec0000001810 */
[----:B------:R-:W-:Y:S01]  /*33c0*/  HMMA.16816.F32 R4, R36, R20, R4 ;  /* 0x000000142404723c */ /* 0x000fe20000001804 */
[----:B------:R-:W2:Y:S05]  /*33d0*/  LDSM.16.M88.4 R20, [R235+0x2000] ;  /* 0x00200000eb14783b */ /* 0x000eaa0000000200 */
[C---:B------:R-:W-:Y:S06]  /*33e0*/  HMMA.16816.F32 R24, R68.reuse, R64, R24 ;  /* 0x000000404418723c */ /* 0x040fec0000001818 */
[----:B------:R-:W-:Y:S01]  /*33f0*/  HMMA.16816.F32 R32, R68, R66, R32 ;  /* 0x000000424420723c */ /* 0x000fe20000001820 */
[----:B------:R-:W-:Y:S05]  /*3400*/  LDSM.16.M88.4 R64, [R234+0x2000] ;  /* 0x00200000ea40783b */ /* 0x000fea0000000200 */
[C---:B------:R-:W-:Y:S06]  /*3410*/  HMMA.16816.F32 R44, R48.reuse, R28, R44 ;  /* 0x0000001c302c723c */ /* 0x040fec000000182c */
[C---:B------:R-:W-:Y:S01]  /*3420*/  HMMA.16816.F32 R60, R48.reuse, R30, R60 ;  /* 0x0000001e303c723c */ /* 0x040fe2000000183c */
[----:B------:R-:W4:Y:S05]  /*3430*/  LDSM.16.M88.4 R28, [R224+0x1000] ;  /* 0x00100000e01c783b */ /* 0x000f2a0000000200 */
[C---:B---3--:R-:W-:Y:S06]  /*3440*/  HMMA.16816.F32 R56, R48.reuse, R88, R56 ;  /* 0x000000583038723c */ /* 0x048fec0000001838 */
[----:B------:R-:W-:Y:S01]  /*3450*/  HMMA.16816.F32 R48, R48, R90, R52 ;  /* 0x0000005a3030723c */ /* 0x000fe20000001834 */
[----:B------:R-:W-:Y:S04]  /*3460*/  LDSM.16.M88.4 R52, [R235+0x2800] ;  /* 0x00280000eb34783b */ /* 0x000fe80000000200 */
[----:B------:R-:W-:Y:S01]  /*3470*/  LDSM.16.M88.4 R88, [R237+0xb800] ;  /* 0x00b80000ed58783b */ /* 0x000fe20000000200 */
[C---:B-1----:R-:W-:Y:S06]  /*3480*/  HMMA.16816.F32 R16, R40.reuse, R10, R16 ;  /* 0x0000000a2810723c */ /* 0x042fec0000001810 */
[----:B------:R-:W-:Y:S01]  /*3490*/  HMMA.16816.F32 R4, R40, R8, R4 ;  /* 0x000000082804723c */ /* 0x000fe20000001804 */
[----:B------:R-:W1:Y:S05]  /*34a0*/  LDSM.16.M88.4 R8, [R231+0xa000] ;  /* 0x00a00000e708783b */ /* 0x000e6a0000000200 */
[C---:B------:R-:W-:Y:S06]  /*34b0*/  HMMA.16816.F32 R24, R36.reuse, R80, R24 ;  /* 0x000000502418723c */ /* 0x040fec0000001818 */
[----:B------:R-:W-:Y:S01]  /*34c0*/  HMMA.16816.F32 R32, R36, R82, R32 ;  /* 0x000000522420723c */ /* 0x000fe20000001820 */
[----:B------:R-:W-:Y:S05]  /*34d0*/  LDSM.16.M88.4 R80, [R231+0xa800] ;  /* 0x00a80000e750783b */ /* 0x000fea0000000200 */
[C---:B------:R-:W-:Y:S06]  /*34e0*/  HMMA.16816.F32 R44, R68.reuse, R12, R44 ;  /* 0x0000000c442c723c */ /* 0x040fec000000182c */
[C---:B------:R-:W-:Y:S01]  /*34f0*/  HMMA.16816.F32 R60, R68.reuse, R14, R60 ;  /* 0x0000000e443c723c */ /* 0x040fe2000000183c */
[----:B------:R-:W3:Y:S05]  /*3500*/  LDSM.16.M88.4 R12, [R237+0xb000] ;  /* 0x00b00000ed0c783b */ /* 0x000eea0000000200 */
[C---:B------:R-:W-:Y:S06]  /*3510*/  HMMA.16816.F32 R56, R68.reuse, R84, R56 ;  /* 0x000000544438723c */ /* 0x040fec0000001838 */
[----:B------:R-:W-:Y:S01]  /*3520*/  HMMA.16816.F32 R68, R68, R86, R48 ;  /* 0x000000564444723c */ /* 0x000fe20000001830 */
[----:B------:R-:W-:Y:S04]  /*3530*/  LDSM.16.M88.4 R48, [R233+0x2000] ;  /* 0x00200000e930783b */ /* 0x000fe80000000200 */
[----:B------:R-:W-:Y:S01]  /*3540*/  LDSM.16.M88.4 R84, [R235+0x3800] ;  /* 0x00380000eb54783b */ /* 0x000fe20000000200 */
[C---:B--2---:R-:W-:Y:S06]  /*3550*/  HMMA.16816.F32 R16, R72.reuse, R22, R16 ;  /* 0x000000164810723c */ /* 0x044fec0000001810 */
[----:B------:R-:W-:Y:S01]  /*3560*/  HMMA.16816.F32 R4, R72, R20, R4 ;  /* 0x000000144804723c */ /* 0x000fe20000001804 */
[----:B------:R-:W2:Y:S05]  /*3570*/  LDSM.16.M88.4 R20, [R224+0x2000] ;  /* 0x00200000e014783b */ /* 0x000eaa0000000200 */
[C---:B------:R-:W-:Y:S06]  /*3580*/  HMMA.16816.F32 R24, R40.reuse, R76, R24 ;  /* 0x0000004c2818723c */ /* 0x040fec0000001818 */
[----:B------:R-:W-:Y:S01]  /*3590*/  HMMA.16816.F32 R32, R40, R78, R32 ;  /* 0x0000004e2820723c */ /* 0x000fe20000001820 */
        /* <DEDUP_REMOVED lines=14> */
[C---:B---3--:R-:W-:Y:S06]  /*3680*/  HMMA.16816.F32 R44, R40.reuse, R12, R44 ;  /* 0x0000000c282c723c */ /* 0x048fec000000182c */
        /* <DEDUP_REMOVED lines=8> */
[----:B------:R-:W-:Y:S05]  /*3710*/  LDSM.16.M88.4 R20, [R236+0x4000] ;  /* 0x00400000ec14783b */ /* 0x000fea0000000200 */
[C---:B------:R-:W-:Y:S06]  /*3720*/  HMMA.16816.F32 R24, R64.reuse, R80, R24 ;  /* 0x000000504018723c */ /* 0x040fec0000001818 */
[----:B------:R-:W-:Y:S01]  /*3730*/  HMMA.16816.F32 R32, R64, R82, R32 ;  /* 0x000000524020723c */ /* 0x000fe20000001820 */
[----:B------:R-:W-:Y:S05]  /*3740*/  LDSM.16.M88.4 R80, [R235+0x4800] ;  /* 0x00480000eb50783b */ /* 0x000fea0000000200 */
[C---:B----4-:R-:W-:Y:S06]  /*3750*/  HMMA.16816.F32 R44, R72.reuse, R28, R44 ;  /* 0x0000001c482c723c */ /* 0x050fec000000182c */
[C---:B------:R-:W-:Y:S01]  /*3760*/  HMMA.16816.F32 R60, R72.reuse, R30, R60 ;  /* 0x0000001e483c723c */ /* 0x040fe2000000183c */
[----:B------:R-:W2:Y:S05]  /*3770*/  LDSM.16.M88.4 R28, [R235+0x4000] ;  /* 0x00400000eb1c783b */ /* 0x000eaa0000000200 */
        /* <DEDUP_REMOVED lines=38> */
[----:B------:R-:W-:Y:S05]  /*39e0*/  LDSM.16.M88.4 R12, [R231+0xd000] ;  /* 0x00d00000e70c783b */ /* 0x000fea0000000200 */
[C---:B------:R-:W-:Y:S06]  /*39f0*/  HMMA.16816.F32 R56, R36.reuse, R84, R56 ;  /* 0x000000542438723c */ /* 0x040fec0000001838 */
[----:B------:R-:W-:Y:S01]  /*3a00*/  HMMA.16816.F32 R68, R36, R86, R68 ;  /* 0x000000562444723c */ /* 0x000fe20000001844 */
[----:B------:R-:W3:Y:S04]  /*3a10*/  LDSM.16.M88.4 R36, [R224+0x4800] ;  /* 0x00480000e024783b */ /* 0x000ee80000000200 */
        /* <DEDUP_REMOVED lines=8> */
[----:B------:R-:W-:Y:S01]  /*3aa0*/  HMMA.16816.F32 R60, R20, R42, R60 ;  /* 0x0000002a143c723c */ /* 0x000fe2000000183c */
[----:B------:R-:W2:Y:S05]  /*3ab0*/  LDSM.16.M88.4 R40, [R236+0x6000] ;  /* 0x00600000ec28783b */ /* 0x000eaa0000000200 */
[C---:B-1----:R-:W-:Y:S06]  /*3ac0*/  HMMA.16816.F32 R16, R52.reuse, R10, R16 ;  /* 0x0000000a3410723c */ /* 0x042fec0000001810 */
[----:B------:R-:W-:Y:S01]  /*3ad0*/  HMMA.16816.F32 R4, R52, R8, R4 ;  /* 0x000000083404723c */ /* 0x000fe20000001804 */
[----:B------:R-:W-:Y:S05]  /*3ae0*/  LDSM.16.M88.4 R8, [R233+0x6000] ;  /* 0x00600000e908783b */ /* 0x000fea0000000200 */
[C---:B---3--:R-:W-:Y:S06]  /*3af0*/  HMMA.16816.F32 R24, R64.reuse, R36, R24 ;  /* 0x000000244018723c */ /* 0x048fec0000001818 */
[----:B------:R-:W-:Y:S01]  /*3b00*/  HMMA.16816.F32 R32, R64, R38, R32 ;  /* 0x000000264020723c */ /* 0x000fe20000001820 */
[----:B------:R-:W-:Y:S05]  /*3b10*/  LDSM.16.M88.4 R36, [R235+0x7000] ;  /* 0x00700000eb24783b */ /* 0x000fea0000000200 */
[C---:B------:R-:W-:Y:S06]  /*3b20*/  HMMA.16816.F32 R56, R20.reuse, R48, R56 ;  /* 0x000000301438723c */ /* 0x040fec0000001838 */
[----:B------:R-:W-:Y:S01]  /*3b30*/  HMMA.16816.F32 R68, R20, R50, R68 ;  /* 0x000000321444723c */ /* 0x000fe20000001844 */
[----:B------:R-:W-:Y:S04]  /*3b40*/  LDSM.16.M88.4 R20, [R231+0xe000] ;  /* 0x00e00000e714783b */ /* 0x000fe80000000200 */
[----:B------:R-:W-:Y:S01]  /*3b50*/  LDSM.16.M88.4 R48, [R237+0xf000] ;  /* 0x00f00000ed30783b */ /* 0x000fe20000000200 */
[C---:B------:R-:W-:Y:S06]  /*3b60*/  HMMA.16816.F32 R44, R72.reuse, R12, R44 ;  /* 0x0000000c482c723c */ /* 0x040fec000000182c */
[----:B------:R-:W-:Y:S01]  /*3b70*/  HMMA.16816.F32 R60, R72, R14, R60 ;  /* 0x0000000e483c723c */ /* 0x000fe2000000183c */
[----:B------:R-:W1:Y:S05]  /*3b80*/  LDSM.16.M88.4 R12, [R234+0x6000] ;  /* 0x00600000ea0c783b */ /* 0x000e6a0000000200 */
[C---:B--2---:R-:W-:Y:S06]  /*3b90*/  HMMA.16816.F32 R16, R40.reuse, R30, R16 ;  /* 0x0000001e2810723c */ /* 0x044fec0000001810 */
[----:B------:R-:W-:Y:S01]  /*3ba0*/  HMMA.16816.F32 R4, R40, R28, R4 ;  /* 0x0000001c2804723c */ /* 0x000fe20000001804 */
[----:B------:R-:W2:Y:S05]  /*3bb0*/  LDSM.16.M88.4 R28, [R231+0xe800] ;  /* 0x00e80000e71c783b */ /* 0x000eaa0000000200 */
[C---:B------:R-:W-:Y:S06]  /*3bc0*/  HMMA.16816.F32 R24, R52.reuse, R88, R24 ;  /* 0x000000583418723c */ /* 0x040fec0000001818 */
[----:B------:R-:W-:Y:S06]  /*3bd0*/  HMMA.16816.F32 R32, R52, R90, R32 ;  /* 0x0000005a3420723c */ /* 0x000fec0000001820 */
[----:B------:R-:W-:Y:S06]  /*3be0*/  HMMA.16816.F32 R44, R64, R84, R44 ;  /* 0x00000054402c723c */ /* 0x000fec000000182c */
[----:B------:R-:W-:Y:S06]  /*3bf0*/  HMMA.16816.F32 R56, R72, R92, R56 ;  /* 0x0000005c4838723c */ /* 0x000fec0000001838 */
[C---:B-1----:R-:W-:Y:S06]  /*3c00*/  HMMA.16816.F32 R16, R12.reuse, R22, R16 ;  /* 0x000000160c10723c */ /* 0x042fec0000001810 */
[----:B------:R-:W-:Y:S01]  /*3c10*/  HMMA.16816.F32 R4, R12, R20, R4 ;  /* 0x000000140c04723c */ /* 0x000fe20000001804 */
[----:B------:R-:W-:Y:S05]  /*3c20*/  LDSM.16.M88.4 R20, [R224+0x6800] ;  /* 0x00680000e014783b */ /* 0x000fea0000000200 */
[----:B------:R-:W-:Y:S06]  /*3c30*/  HMMA.16816.F32 R24, R40, R80, R24 ;  /* 0x000000502818723c */ /* 0x000fec0000001818 */
[----:B------:R-:W-:Y:S01]  /*3c40*/  HMMA.16816.F32 R68, R72, R94, R68 ;  /* 0x0000005e4844723c */ /* 0x000fe20000001844 */
[----:B------:R-:W1:Y:S05]  /*3c50*/  LDSM.16.M88.4 R72, [R224+0x5800] ;  /* 0x00580000e048783b */ /* 0x000e6a0000000200 */
[----:B------:R-:W-:Y:S06]  /*3c60*/  HMMA.16816.F32 R32, R40, R82, R32 ;  /* 0x000000522820723c */ /* 0x000fec0000001820 */
[C---:B------:R-:W-:Y:S06]  /*3c70*/  HMMA.16816.F32 R16, R8.reuse, R78, R16 ;  /* 0x0000004e0810723c */ /* 0x040fec0000001810 */
[----:B------:R-:W-:Y:S01]  /*3c80*/  HMMA.16816.F32 R4, R8, R76, R4 ;  /* 0x0000004c0804723c */ /* 0x000fe20000001804 */
[----:B------:R-:W-:Y:S05]  /*3c90*/  LDSM.16.M88.4 R76, [R231+0xf000] ;  /* 0x00f00000e74c783b */ /* 0x000fea0000000200 */
[----:B------:R-:W-:Y:S06]  /*3ca0*/  HMMA.16816.F32 R44, R52, R48, R44 ;  /* 0x00000030342c723c */ /* 0x000fec000000182c */
[C---:B--2---:R-:W-:Y:S06]  /*3cb0*/  HMMA.16816.F32 R24, R12.reuse, R28, R24 ;  /* 0x0000001c0c18723c */ /* 0x044fec0000001818 */
[----:B------:R-:W-:Y:S01]  /*3cc0*/  HMMA.16816.F32 R32, R12, R30, R32 ;  /* 0x0000001e0c20723c */ /* 0x000fe20000001820 */
[----:B------:R-:W2:Y:S01]  /*3cd0*/  LDSM.16.M88.4 R28, [R237+0xf800] ;  /* 0x00f80000ed1c783b */ /* 0x000ea20000000200 */
[----:B------:R-:W-:Y:S01]  /*3ce0*/  FMUL.FTZ R17, R17, UR24 ;  /* 0x0000001811117c20 */ /* 0x000fe20008410000 */
[----:B------:R-:W-:Y:S01]  /*3cf0*/  FMUL.FTZ R18, R18, UR24 ;  /* 0x0000001812127c20 */ /* 0x000fe20008410000 */
[----:B------:R-:W-:-:S02]  /*3d00*/  FMUL.FTZ R19, R19, UR24 ;  /* 0x0000001813137c20 */ /* 0x000fc40008410000 */
[----:B------:R-:W-:Y:S01]  /*3d10*/  HMMA.16816.F32 R60, R64, R86, R60 ;  /* 0x00000056403c723c */ /* 0x000fe2000000183c */
[----:B------:R-:W-:Y:S01]  /*3d20*/  FMUL.FTZ R3, R5, UR24 ;  /* 0x0000001805037c20 */ /* 0x000fe20008410000 */
[----:B------:R-:W-:Y:S01]  /*3d30*/  FMUL.FTZ R5, R7, UR24 ;  /* 0x0000001807057c20 */ /* 0x000fe20008410000 */
[----:B------:R-:W-:-:S03]  /*3d40*/  FMUL.FTZ R7, R16, UR24 ;  /* 0x0000001810077c20 */ /* 0x000fc60008410000 */
[----:B-1----:R-:W-:Y:S01]  /*3d50*/  HMMA.16816.F32 R56, R64, R72, R56 ;  /* 0x000000484038723c */ /* 0x002fe20000001838 */
[----:B------:R-:W-:Y:S05]  /*3d60*/  MUFU.TANH R72, R19 ;  /* 0x0000001300487308 */ /* 0x000fea0000002400 */
[----:B------:R-:W-:Y:S03]  /*3d70*/  HMMA.16816.F32 R44, R40, R36, R44 ;  /* 0x00000024282c723c */ /* 0x000fe6000000182c */
[----:B------:R-:W-:Y:S03]  /*3d80*/  MUFU.TANH R36, R17 ;  /* 0x0000001100247308 */ /* 0x000fe60000002400 */
[----:B------:R-:W-:Y:S05]  /*3d90*/  HMMA.16816.F32 R68, R64, R74, R68 ;  /* 0x0000004a4044723c */ /* 0x000fea0000001844 */
[----:B------:R1:W-:Y:S01]  /*3da0*/  MUFU.TANH R37, R18 ;  /* 0x0000001200257308 */ /* 0x0003e20000002400 */
[----:B------:R-:W-:Y:S01]  /*3db0*/  HMMA.16816.F32 R60, R52, R50, R60 ;  /* 0x00000032343c723c */ /* 0x000fe2000000183c */
[----:B------:R-:W-:Y:S05]  /*3dc0*/  LDSM.16.M88.4 R48, [R224+0x7000] ;  /* 0x00700000e030783b */ /* 0x000fea0000000200 */
[----:B------:R-:W-:Y:S01]  /*3dd0*/  HMMA.16816.F32 R32, R8, R22, R32 ;  /* 0x000000160820723c */ /* 0x000fe20000001820 */
[----:B------:R-:W3:Y:S05]  /*3de0*/  MUFU.TANH R3, R3 ;  /* 0x0000000300037308 */ /* 0x000eea0000002400 */
[----:B--2---:R-:W-:Y:S03]  /*3df0*/  HMMA.16816.F32 R56, R52, R28, R56 ;  /* 0x0000001c3438723c */ /* 0x004fe60000001838 */
[----:B------:R-:W2:Y:S01]  /*3e00*/  MUFU.TANH R5, R5 ;  /* 0x0000000500057308 */ /* 0x000ea20000002400 */
[----:B-1----:R-:W1:Y:S02]  /*3e10*/  LDSM.16.M88.4 R16, [R235+0x7800] ;  /* 0x00780000eb10783b */ /* 0x002e640000000200 */
[----:B------:R-:W-:Y:S02]  /*3e20*/  HMMA.16816.F32 R24, R8, R20, R24 ;  /* 0x000000140818723c */ /* 0x000fe40000001818 */
[----:B------:R-:W4:Y:S03]  /*3e30*/  LDSM.16.M88.4 R20, [R231+0xf800] ;  /* 0x00f80000e714783b */ /* 0x000f260000000200 */
[----:B------:R-:W5:Y:S01]  /*3e40*/  MUFU.TANH R7, R7 ;  /* 0x0000000700077308 */ /* 0x000f620000002400 */
[----:B------:R-:W-:Y:S06]  /*3e50*/  HMMA.16816.F32 R68, R52, R30, R68 ;  /* 0x0000001e3444723c */ /* 0x000fec0000001844 */
[----:B------:R-:W-:Y:S01]  /*3e60*/  HMMA.16816.F32 R60, R40, R38, R60 ;  /* 0x00000026283c723c */ /* 0x000fe2000000183c */
[----:B------:R-:W-:Y:S01]  /*3e70*/  LOP3.LUT R31, R100, 0xffffffe0, RZ, 0xc0, !PT ;  /* 0xffffffe0641f7812 */ /* 0x000fe200078ec0ff */
[----:B------:R-:W-:Y:S01]  /*3e80*/  FMUL.FTZ R29, R33, UR24 ;  /* 0x00000018211d7c20 */ /* 0x000fe20008410000 */
[----:B------:R-:W-:Y:S01]  /*3e90*/  FMUL.FTZ R28, R32, UR24 ;  /* 0x00000018201c7c20 */ /* 0x000fe20008410000 */
[----:B------:R-:W-:Y:S01]  /*3ea0*/  LEA R32, R99, UR20, 0x4 ;  /* 0x0000001463207c11 */ /* 0x000fe2000f8e20ff */
[----:B------:R-:W-:Y:S01]  /*3eb0*/  FMUL.FTZ R30, R34, UR24 ;  /* 0x00000018221e7c20 */ /* 0x000fe20008410000 */
[----:B------:R-:W-:Y:S01]  /*3ec0*/  IMAD.IADD R31, R98, 0x1, -R31 ;  /* 0x00000001621f7824 */ /* 0x000fe200078e0a1f */
[----:B------:R-:W-:Y:S01]  /*3ed0*/  HMMA.16816.F32 R44, R12, R76, R44 ;  /* 0x0000004c0c2c723c */ /* 0x000fe2000000182c */
[----:B------:R-:W-:Y:S01]  /*3ee0*/  IMAD.U32 R34, RZ, RZ, UR22 ;  /* 0x00000016ff227e24 */ /* 0x000fe2000f8e00ff */
[----:B------:R-:W-:Y:S01]  /*3ef0*/  MUFU.TANH R28, R28 ;  /* 0x0000001c001c7308 */ /* 0x000fe20000002400 */
[----:B------:R-:W-:-:S02]  /*3f00*/  FMUL.FTZ R35, R35, UR24 ;  /* 0x0000001823237c20 */ /* 0x000fc40008410000 */
[----:B------:R-:W-:Y:S01]  /*3f10*/  FMUL.FTZ R25, R25, UR24 ;  /* 0x0000001819197c20 */ /* 0x000fe20008410000 */
[----:B------:R-:W-:Y:S01]  /*3f20*/  FMUL.FTZ R27, R27, UR24 ;  /* 0x000000181b1b7c20 */ /* 0x000fe20008410000 */
[----:B------:R-:W-:Y:S01]  /*3f30*/  FMUL.FTZ R24, R24, UR24 ;  /* 0x0000001818187c20 */ /* 0x000fe20008410000 */
[----:B------:R-:W-:Y:S02]  /*3f40*/  FMUL.FTZ R26, R26, UR24 ;  /* 0x000000181a1a7c20 */ /* 0x000fe40008410000 */
[----:B------:R-:W-:Y:S07]  /*3f50*/  MUFU.TANH R30, R30 ;  /* 0x0000001e001e7308 */ /* 0x000fee0000002400 */
[----:B------:R-:W-:Y:S01]  /*3f60*/  HMMA.16816.F32 R60, R12, R78, R60 ;  /* 0x0000004e0c3c723c */ /* 0x000fe2000000183c */
[----:B------:R-:W5:Y:S05]  /*3f70*/  MUFU.TANH R25, R25 ;  /* 0x0000001900197308 */ /* 0x000f6a0000002400 */
[C---:B-1----:R-:W-:Y:S03]  /*3f80*/  HMMA.16816.F32 R56, R40.reuse, R16, R56 ;  /* 0x000000102838723c */ /* 0x042fe60000001838 */
[----:B------:R-:W1:Y:S03]  /*3f90*/  MUFU.TANH R27, R27 ;  /* 0x0000001b001b7308 */ /* 0x000e660000002400 */
[----:B------:R-:W-:Y:S01]  /*3fa0*/  HMMA.16816.F32 R68, R40, R18, R68 ;  /* 0x000000122844723c */ /* 0x000fe20000001844 */
[----:B------:R-:W-:-:S04]  /*3fb0*/  SHF.R.S32.HI R16, RZ, 0x1f, R31 ;  /* 0x0000001fff107819 */ /* 0x000fc8000001141f */
[----:B------:R-:W-:Y:S01]  /*3fc0*/  LEA.HI R16, R16, R31, RZ, 0x2 ;  /* 0x0000001f10107211 */ /* 0x000fe200078f10ff */
[C---:B------:R-:W-:Y:S01]  /*3fd0*/  HMMA.16816.F32 R44, R8.reuse, R48, R44 ;  /* 0x00000030082c723c */ /* 0x040fe2000000182c */
[----:B------:R-:W1:Y:S02]  /*3fe0*/  MUFU.TANH R24, R24 ;  /* 0x0000001800187308 */ /* 0x000e640000002400 */
[----:B------:R-:W-:Y:S02]  /*3ff0*/  SHF.R.S32.HI R33, RZ, 0x2, R16 ;  /* 0x00000002ff217819 */ /* 0x000fe40000011410 */
[----:B------:R-:W2:Y:S01]  /*4000*/  LDSM.16.M88.4 R16, [R224+0x7800] ;  /* 0x00780000e010783b */ /* 0x000ea20000000200 */
[----:B------:R-:W-:Y:S01]  /*4010*/  HMMA.16816.F32 R60, R8, R50, R60 ;  /* 0x00000032083c723c */ /* 0x000fe2000000183c */
[----:B------:R-:W-:Y:S01]  /*4020*/  IADD3 R32, R32, 0x1, R33 ;  /* 0x0000000120207810 */ /* 0x000fe20007ffe021 */
[----:B------:R-:W-:Y:S01]  /*4030*/  IMAD.SHL.U32 R33, R98, 0x2, RZ ;  /* 0x0000000262217824 */ /* 0x000fe200078e00ff */
[----:B------:R-:W1:Y:S01]  /*4040*/  MUFU.TANH R26, R26 ;  /* 0x0000001a001a7308 */ /* 0x000e620000002400 */
[----:B------:R-:W-:-:S04]  /*4050*/  DEPBAR.LE SB0, 0x0 ;  /* 0x000080000000791a */ /* 0x000fc80000000000 */
[C---:B----4-:R-:W-:Y:S01]  /*4060*/  HMMA.16816.F32 R56, R12.reuse, R20, R56 ;  /* 0x000000140c38723c */ /* 0x050fe20000001838 */
[----:B------:R-:W-:Y:S02]  /*4070*/  LOP3.LUT R33, R33, 0x6, RZ, 0xc0, !PT ;  /* 0x0000000621217812 */ /* 0x000fe400078ec0ff */
[----:B------:R-:W-:Y:S01]  /*4080*/  IADD3 R34, R32, UR21, -R34 ;  /* 0x0000001520227c10 */ /* 0x000fe2000fffe822 */
[----:B------:R-:W-:Y:S02]  /*4090*/  MUFU.TANH R29, R29 ;  /* 0x0000001d001d7308 */ /* 0x000fe40000002400 */
[----:B------:R-:W-:Y:S01]  /*40a0*/  HMMA.16816.F32 R68, R12, R22, R68 ;  /* 0x000000160c44723c */ /* 0x000fe20000001844 */
[----:B------:R-:W-:Y:S02]  /*40b0*/  VIADD R32, R33, UR5 ;  /* 0x0000000521207c36 */ /* 0x000fe40008000000 */
[----:B------:R-:W-:Y:S02]  /*40c0*/  VIADD R34, R34, UR17 ;  /* 0x0000001122227c36 */ /* 0x000fe40008000000 */
[----:B------:R-:W-:Y:S01]  /*40d0*/  FMUL.FTZ R44, R44, UR24 ;  /* 0x000000182c2c7c20 */ /* 0x000fe20008410000 */
[----:B------:R-:W-:-:S02]  /*40e0*/  VIADD R20, R32, 0x1 ;  /* 0x0000000120147836 */ /* 0x000fc40000000000 */
[----:B------:R-:W-:Y:S01]  /*40f0*/  FMUL.FTZ R46, R46, UR24 ;  /* 0x000000182e2e7c20 */ /* 0x000fe20008410000 */
[----:B------:R-:W-:Y:S01]  /*4100*/  VIADD R21, R32, 0x8 ;  /* 0x0000000820157836 */ /* 0x000fe20000000000 */
[C---:B------:R-:W-:Y:S01]  /*4110*/  VIMNMX R204, R34.reuse, UR21, PT ;  /* 0x0000001522cc7c48 */ /* 0x040fe2000bfe0100 */
[----:B------:R-:W4:Y:S01]  /*4120*/  MUFU.TANH R185, R44 ;  /* 0x0000002c00b97308 */ /* 0x000f220000002400 */
[----:B------:R-:W-:Y:S01]  /*4130*/  VIADDMNMX R167, R34, 0x8, R167, PT ;  /* 0x0000000822a77846 */ /* 0x000fe200038001a7 */
[----:B------:R-:W-:Y:S01]  /*4140*/  VIADD R33, R32, 0x10 ;  /* 0x0000001020217836 */ /* 0x000fe20000000000 */
[-C--:B------:R-:W-:Y:S01]  /*4150*/  ISETP.GE.AND P4, PT, R20, R204.reuse, PT ;  /* 0x000000cc1400720c */ /* 0x080fe20003f86270 */
[----:B------:R-:W-:Y:S01]  /*4160*/  FMUL.FTZ R60, R60, UR24 ;  /* 0x000000183c3c7c20 */ /* 0x000fe20008410000 */
[-C--:B------:R-:W-:Y:S01]  /*4170*/  ISETP.GE.AND P5, PT, R20, R167.reuse, PT ;  /* 0x000000a71400720c */ /* 0x080fe20003fa6270 */
[----:B------:R-:W-:Y:S01]  /*4180*/  VIADD R20, R32, 0x9 ;  /* 0x0000000920147836 */ /* 0x000fe20000000000 */
[CC--:B------:R-:W-:Y:S01]  /*4190*/  ISETP.GE.AND P3, PT, R21.reuse, R204.reuse, PT ;  /* 0x000000cc1500720c */ /* 0x0c0fe20003f66270 */
[----:B------:R-:W4:Y:S01]  /*41a0*/  MUFU.TANH R189, R46 ;  /* 0x0000002e00bd7308 */ /* 0x000f220000002400 */
[-C--:B------:R-:W-:Y:S01]  /*41b0*/  ISETP.GE.AND P2, PT, R21, R167.reuse, PT ;  /* 0x000000a71500720c */ /* 0x080fe20003f46270 */
[----:B------:R-:W-:Y:S01]  /*41c0*/  FMUL.FTZ R62, R62, UR24 ;  /* 0x000000183e3e7c20 */ /* 0x000fe20008410000 */
[CC--:B------:R-:W-:Y:S01]  /*41d0*/  ISETP.GE.AND P1, PT, R20.reuse, R204.reuse, PT ;  /* 0x000000cc1400720c */ /* 0x0c0fe20003f26270 */
[----:B------:R-:W-:Y:S01]  /*41e0*/  FMUL.FTZ R45, R45, UR24 ;  /* 0x000000182d2d7c20 */ /* 0x000fe20008410000 */
[-C--:B------:R-:W-:Y:S01]  /*41f0*/  ISETP.GE.AND P6, PT, R20, R167.reuse, PT ;  /* 0x000000a71400720c */ /* 0x080fe20003fc6270 */
[----:B------:R-:W-:Y:S01]  /*4200*/  FMUL.FTZ R61, R61, UR24 ;  /* 0x000000183d3d7c20 */ /* 0x000fe20008410000 */
[----:B---3--:R-:W-:Y:S01]  /*4210*/  FSEL R21, R3, -INF , !P4 ;  /* 0xff80000003157808 */ /* 0x008fe20006000000 */
[C---:B--2---:R-:W-:Y:S01]  /*4220*/  HMMA.16816.F32 R56, R8.reuse, R16, R56 ;  /* 0x000000100838723c */ /* 0x044fe20000001838 */
[----:B------:R-:W-:Y:S01]  /*4230*/  FSEL R20, R5, -INF , !P5 ;  /* 0xff80000005147808 */ /* 0x000fe20006800000 */
[----:B------:R-:W-:Y:S01]  /*4240*/  VIADD R3, R32, 0x18 ;  /* 0x0000001820037836 */ /* 0x000fe20000000000 */
[----:B------:R-:W-:Y:S01]  /*4250*/  FSEL R36, R36, -INF , !P1 ;  /* 0xff80000024247808 */ /* 0x000fe20004800000 */
[----:B------:R-:W-:Y:S01]  /*4260*/  VIADD R5, R32, 0x11 ;  /* 0x0000001120057836 */ /* 0x000fe20000000000 */
[----:B------:R-:W-:Y:S01]  /*4270*/  FSEL R72, R72, -INF , !P6 ;  /* 0xff80000048487808 */ /* 0x000fe20007000000 */
[----:B------:R-:W2:Y:S01]  /*4280*/  MUFU.TANH R31, R35 ;  /* 0x00000023001f7308 */ /* 0x000ea20000002400 */
[----:B-----5:R-:W-:Y:S01]  /*4290*/  FSEL R16, R7, -INF , !P3 ;  /* 0xff80000007107808 */ /* 0x020fe20005800000 */
[----:B------:R-:W-:Y:S01]  /*42a0*/  HMMA.16816.F32 R68, R8, R18, R68 ;  /* 0x000000120844723c */ /* 0x000fe20000001844 */
[----:B------:R-:W-:Y:S01]  /*42b0*/  FSEL R37, R37, -INF , !P2 ;  /* 0xff80000025257808 */ /* 0x000fe20005000000 */
[----:B------:R-:W-:Y:S01]  /*42c0*/  FMUL.FTZ R63, R63, UR24 ;  /* 0x000000183f3f7c20 */ /* 0x000fe20008410000 */
[-C--:B------:R-:W-:Y:S01]  /*42d0*/  ISETP.GE.AND P1, PT, R3, R204.reuse, PT ;  /* 0x000000cc0300720c */ /* 0x080fe20003f26270 */
[----:B------:R-:W-:Y:S01]  /*42e0*/  FMUL.FTZ R47, R47, UR24 ;  /* 0x000000182f2f7c20 */ /* 0x000fe20008410000 */
[-C--:B------:R-:W-:Y:S01]  /*42f0*/  ISETP.GE.AND P6, PT, R3, R167.reuse, PT ;  /* 0x000000a70300720c */ /* 0x080fe20003fc6270 */
[C---:B------:R-:W-:Y:S01]  /*4300*/  VIADD R3, R32.reuse, 0x20 ;  /* 0x0000002020037836 */ /* 0x040fe20000000000 */
[CC--:B------:R-:W-:Y:S01]  /*4310*/  ISETP.GE.AND P3, PT, R5.reuse, R204.reuse, PT ;  /* 0x000000cc0500720c */ /* 0x0c0fe20003f66270 */
[----:B------:R-:W3:Y:S01]  /*4320*/  MUFU.TANH R187, R60 ;  /* 0x0000003c00bb7308 */ /* 0x000ee20000002400 */
[-C--:B------:R-:W-:Y:S01]  /*4330*/  ISETP.GE.AND P2, PT, R5, R167.reuse, PT ;  /* 0x000000a70500720c */ /* 0x080fe20003f46270 */
[C---:B------:R-:W-:Y:S01]  /*4340*/  VIADD R5, R32.reuse, 0x19 ;  /* 0x0000001920057836 */ /* 0x040fe20000000000 */
[C---:B------:R-:W-:Y:S01]  /*4350*/  ISETP.GE.AND P4, PT, R33.reuse, R204, PT ;  /* 0x000000cc2100720c */ /* 0x040fe20003f86270 */
[----:B------:R-:W-:Y:S01]  /*4360*/  VIADD R10, R32, 0x28 ;  /* 0x00000028200a7836 */ /* 0x000fe20000000000 */
[----:B------:R-:W-:-:S02]  /*4370*/  ISETP.GE.AND P5, PT, R33, R167, PT ;  /* 0x000000a72100720c */ /* 0x000fc40003fa6270 */
[----:B------:R-:W-:Y:S01]  /*4380*/  FSEL R14, R25, -INF , !P3 ;  /* 0xff800000190e7808 */ /* 0x000fe20005800000 */
[----:B------:R-:W5:Y:S01]  /*4390*/  MUFU.TANH R191, R62 ;  /* 0x0000003e00bf7308 */ /* 0x000f620000002400 */
[----:B-1----:R-:W-:Y:S01]  /*43a0*/  FSEL R7, R27, -INF , !P2 ;  /* 0xff8000001b077808 */ /* 0x002fe20005000000 */
[----:B------:R-:W-:Y:S01]  /*43b0*/  FMUL.FTZ R56, R56, UR24 ;  /* 0x0000001838387c20 */ /* 0x000fe20008410000 */
[-C--:B------:R-:W-:Y:S01]  /*43c0*/  ISETP.GE.AND P3, PT, R3, R204.reuse, PT ;  /* 0x000000cc0300720c */ /* 0x080fe20003f66270 */
[----:B------:R-:W-:Y:S01]  /*43d0*/  FMUL.FTZ R57, R57, UR24 ;  /* 0x0000001839397c20 */ /* 0x000fe20008410000 */
[-C--:B------:R-:W-:Y:S01]  /*43e0*/  ISETP.GE.AND P2, PT, R3, R167.reuse, PT ;  /* 0x000000a70300720c */ /* 0x080fe20003f46270 */
[----:B------:R-:W-:Y:S01]  /*43f0*/  VIADD R3, R32, 0x21 ;  /* 0x0000002120037836 */ /* 0x000fe20000000000 */
[----:B------:R-:W-:Y:S01]  /*4400*/  FSEL R15, R24, -INF , !P4 ;  /* 0xff800000180f7808 */ /* 0x000fe20006000000 */
[----:B------:R-:W1:Y:S01]  /*4410*/  MUFU.TANH R186, R45 ;  /* 0x0000002d00ba7308 */ /* 0x000e620000002400 */
[----:B------:R-:W-:Y:S01]  /*4420*/  FSEL R13, R26, -INF , !P5 ;  /* 0xff8000001a0d7808 */ /* 0x000fe20006800000 */
[----:B------:R-:W-:Y:S01]  /*4430*/  FMUL.FTZ R70, R70, UR24 ;  /* 0x0000001846467c20 */ /* 0x000fe20008410000 */
[CC--:B------:R-:W-:Y:S01]  /*4440*/  ISETP.GE.AND P4, PT, R5.reuse, R204.reuse, PT ;  /* 0x000000cc0500720c */ /* 0x0c0fe20003f86270 */
[----:B------:R-:W-:Y:S01]  /*4450*/  FMUL.FTZ R58, R58, UR24 ;  /* 0x000000183a3a7c20 */ /* 0x000fe20008410000 */
[-C--:B------:R-:W-:Y:S01]  /*4460*/  ISETP.GE.AND P5, PT, R5, R167.reuse, PT ;  /* 0x000000a70500720c */ /* 0x080fe20003fa6270 */
[----:B------:R-:W-:Y:S01]  /*4470*/  FMUL.FTZ R59, R59, UR24 ;  /* 0x000000183b3b7c20 */ /* 0x000fe20008410000 */
[----:B------:R-:W-:Y:S01]  /*4480*/  FSEL R9, R28, -INF , !P1 ;  /* 0xff8000001c097808 */ /* 0x000fe20004800000 */
[----:B------:R-:W1:Y:S01]  /*4490*/  MUFU.TANH R188, R61 ;  /* 0x0000003d00bc7308 */ /* 0x000e620000002400 */
[----:B------:R-:W-:Y:S01]  /*44a0*/  FSEL R5, R30, -INF , !P6 ;  /* 0xff8000001e057808 */ /* 0x000fe20007000000 */
[----:B------:R-:W-:Y:S01]  /*44b0*/  FMUL.FTZ R68, R68, UR24 ;  /* 0x0000001844447c20 */ /* 0x000fe20008410000 */
[----:B------:R-:W-:Y:S01]  /*44c0*/  ISETP.GE.AND P1, PT, R3, R204, PT ;  /* 0x000000cc0300720c */ /* 0x000fe20003f26270 */
[----:B------:R-:W-:Y:S01]  /*44d0*/  FMUL.FTZ R69, R69, UR24 ;  /* 0x0000001845457c20 */ /* 0x000fe20008410000 */
[----:B------:R-:W-:Y:S01]  /*44e0*/  ISETP.GE.AND P6, PT, R3, R167, PT ;  /* 0x000000a70300720c */ /* 0x000fe20003fc6270 */
[----:B------:R-:W-:Y:S01]  /*44f0*/  VIADD R3, R32, 0x29 ;  /* 0x0000002920037836 */ /* 0x000fe20000000000 */
[----:B----4-:R-:W-:Y:S01]  /*4500*/  FSEL R185, R185, -INF , !P3 ;  /* 0xff800000b9b97808 */ /* 0x010fe20005800000 */
[----:B------:R-:W4:Y:S01]  /*4510*/  MUFU.TANH R192, R63 ;  /* 0x0000003f00c07308 */ /* 0x000f220000002400 */
[----:B------:R-:W-:Y:S01]  /*4520*/  FSEL R189, R189, -INF , !P2 ;  /* 0xff800000bdbd7808 */ /* 0x000fe20005000000 */
[----:B------:R-:W-:Y:S01]  /*4530*/  FMUL.FTZ R71, R71, UR24 ;  /* 0x0000001847477c20 */ /* 0x000fe20008410000 */
[----:B------:R-:W-:-:S02]  /*4540*/  FSEL R8, R29, -INF , !P4 ;  /* 0xff8000001d087808 */ /* 0x000fc40006000000 */
[----:B--2---:R-:W-:Y:S02]  /*4550*/  FSEL R12, R31, -INF , !P5 ;  /* 0xff8000001f0c7808 */ /* 0x004fe40006800000 */
[CC--:B------:R-:W-:Y:S01]  /*4560*/  ISETP.GE.AND P3, PT, R3.reuse, R204.reuse, PT ;  /* 0x000000cc0300720c */ /* 0x0c0fe20003f66270 */
[----:B------:R-:W2:Y:S01]  /*4570*/  MUFU.TANH R202, R56 ;  /* 0x0000003800ca7308 */ /* 0x000ea20000002400 */
[-C--:B------:R-:W-:Y:S01]  /*4580*/  ISETP.GE.AND P2, PT, R3, R167.reuse, PT ;  /* 0x000000a70300720c */ /* 0x080fe20003f46270 */
[----:B------:R-:W-:Y:S01]  /*4590*/  VIADD R3, R32, 0x31 ;  /* 0x0000003120037836 */ /* 0x000fe20000000000 */
[C---:B------:R-:W-:Y:S02]  /*45a0*/  ISETP.GE.AND P4, PT, R10.reuse, R204, PT ;  /* 0x000000cc0a00720c */ /* 0x040fe40003f86270 */
[----:B------:R-:W-:Y:S01]  /*45b0*/  ISETP.GE.AND P5, PT, R10, R167, PT ;  /* 0x000000a70a00720c */ /* 0x000fe20003fa6270 */
[----:B------:R-:W-:Y:S01]  /*45c0*/  VIADD R10, R32, 0x30 ;  /* 0x00000030200a7836 */ /* 0x000fe20000000000 */
[----:B---3--:R-:W-:Y:S01]  /*45d0*/  FSEL R187, R187, -INF , !P4 ;  /* 0xff800000bbbb7808 */ /* 0x008fe20006000000 */
[----:B------:R-:W3:Y:S01]  /*45e0*/  MUFU.TANH R190, R47 ;  /* 0x0000002f00be7308 */ /* 0x000ee20000002400 */
[----:B-----5:R-:W-:-:S02]  /*45f0*/  FSEL R191, R191, -INF , !P5 ;  /* 0xff800000bfbf7808 */ /* 0x020fc40006800000 */
[CC--:B------:R-:W-:Y:S02]  /*4600*/  ISETP.GE.AND P4, PT, R3.reuse, R204.reuse, PT ;  /* 0x000000cc0300720c */ /* 0x0c0fe40003f86270 */
[----:B------:R-:W-:Y:S01]  /*4610*/  ISETP.GE.AND P5, PT, R3, R167, PT ;  /* 0x000000a70300720c */ /* 0x000fe20003fa6270 */
[----:B------:R-:W-:Y:S01]  /*4620*/  VIADD R3, R32, 0x38 ;  /* 0x0000003820037836 */ /* 0x000fe20000000000 */
[----:B-1----:R-:W-:Y:S01]  /*4630*/  FSEL R186, R186, -INF , !P1 ;  /* 0xff800000baba7808 */ /* 0x002fe20004800000 */
[----:B------:R-:W1:Y:S01]  /*4640*/  MUFU.TANH R195, R70 ;  /* 0x0000004600c37308 */ /* 0x000e620000002400 */
[----:B------:R-:W-:Y:S02]  /*4650*/  FSEL R188, R188, -INF , !P3 ;  /* 0xff800000bcbc7808 */ /* 0x000fe40005800000 */
[----:B----4-:R-:W-:Y:S02]  /*4660*/  FSEL R192, R192, -INF , !P2 ;  /* 0xff800000c0c07808 */ /* 0x010fe40005000000 */
[----:B------:R-:W-:-:S02]  /*4670*/  ISETP.GE.AND P1, PT, R10, R204, PT ;  /* 0x000000cc0a00720c */ /* 0x000fc40003f26270 */
[C---:B------:R-:W-:Y:S01]  /*4680*/  ISETP.GE.AND P3, PT, R3.reuse, R204, PT ;  /* 0x000000cc0300720c */ /* 0x040fe20003f66270 */
[----:B------:R-:W4:Y:S01]  /*4690*/  MUFU.TANH R201, R57 ;  /* 0x0000003900c97308 */ /* 0x000f220000002400 */
[----:B------:R-:W-:Y:S01]  /*46a0*/  ISETP.GE.AND P2, PT, R3, R167, PT ;  /* 0x000000a70300720c */ /* 0x000fe20003f46270 */
[----:B------:R-:W-:Y:S01]  /*46b0*/  FMUL.FTZ R3, R4, UR24 ;  /* 0x0000001804037c20 */ /* 0x000fe20008410000 */
[----:B------:R-:W-:Y:S01]  /*46c0*/  FMUL.FTZ R4, R6, UR24 ;  /* 0x0000001806047c20 */ /* 0x000fe20008410000 */
[----:B--2---:R-:W-:Y:S02]  /*46d0*/  FSEL R202, R202, -INF , !P1 ;  /* 0xff800000caca7808 */ /* 0x004fe40004800000 */
[----:B------:R-:W-:Y:S02]  /*46e0*/  PLOP3.LUT P1, PT, PT, PT, UP0, 0x80, 0x0 ;  /* 0x000000000000781c */ /* 0x000fe40003f2f008 */
[----:B------:R-:W2:Y:S01]  /*46f0*/  MUFU.TANH R197, R58 ;  /* 0x0000003a00c57308 */ /* 0x000ea20000002400 */
[----:B---3--:R-:W-:-:S02]  /*4700*/  FSEL R190, R190, -INF , !P6 ;  /* 0xff800000bebe7808 */ /* 0x008fc40007000000 */
[----:B------:R-:W-:Y:S01]  /*4710*/  ISETP.GE.AND P6, PT, R10, R167, PT ;  /* 0x000000a70a00720c */ /* 0x000fe20003fc6270 */
[----:B------:R-:W-:Y:S01]  /*4720*/  VIADD R10, R32, 0x39 ;  /* 0x00000039200a7836 */ /* 0x000fe20000000000 */
[----:B-1----:R-:W-:-:S03]  /*4730*/  FSEL R195, R195, -INF , !P2 ;  /* 0xff800000c3c37808 */ /* 0x002fc60005000000 */
[----:B------:R-:W1:Y:S01]  /*4740*/  MUFU.TANH R196, R59 ;  /* 0x0000003b00c47308 */ /* 0x000e620000002400 */
[----:B----4-:R-:W-:Y:S02]  /*4750*/  FSEL R201, R201, -INF , !P4 ;  /* 0xff800000c9c97808 */ /* 0x010fe40006000000 */
[----:B------:R-:W-:Y:S02]  /*4760*/  @!P1 LEA R246, P2, R166, UR6, 0x1 ;  /* 0x00000006a6f69c11 */ /* 0x000fe4000f8408ff */
[----:B------:R-:W-:Y:S02]  /*4770*/  ISETP.GE.AND P4, PT, R32, R167, PT ;  /* 0x000000a72000720c */ /* 0x000fe40003f86270 */
[----:B------:R-:W-:Y:S01]  /*4780*/  @!P1 LEA.HI.X R247, R166, UR7, R165, 0x1, P2 ;  /* 0x00000007a6f79c11 */ /* 0x000fe200090f0ca5 */
[----:B------:R-:W3:Y:S01]  /*4790*/  MUFU.TANH R200, R68 ;  /* 0x0000004400c87308 */ /* 0x000ee20000002400 */
[----:B--2---:R-:W-:Y:S01]  /*47a0*/  FSEL R197, R197, -INF , !P6 ;  /* 0xff800000c5c57808 */ /* 0x004fe20007000000 */
[----:B------:R-:W-:Y:S01]  /*47b0*/  BAR.SYNC.DEFER_BLOCKING 0x0 ;  /* 0x0000000000007b1d */ /* 0x000fe20000010000 */
[----:B------:R-:W-:-:S05]  /*47c0*/  ISETP.GE.AND P6, PT, R32, R204, PT ;  /* 0x000000cc2000720c */ /* 0x000fca0003fc6270 */
[----:B------:R-:W2:Y:S01]  /*47d0*/  MUFU.TANH R3, R3 ;  /* 0x0000000300037308 */ /* 0x000ea20000002400 */
[----:B-1----:R-:W-:Y:S02]  /*47e0*/  FSEL R196, R196, -INF , !P5 ;  /* 0xff800000c4c47808 */ /* 0x002fe40006800000 */
[----:B------:R-:W-:-:S05]  /*47f0*/  ISETP.GE.AND P5, PT, R10, R204, PT ;  /* 0x000000cc0a00720c */ /* 0x000fca0003fa6270 */
[----:B------:R-:W1:Y:S01]  /*4800*/  MUFU.TANH R4, R4 ;  /* 0x0000000400047308 */ /* 0x000e620000002400 */
[----:B---3--:R-:W-:Y:S02]  /*4810*/  FSEL R200, R200, -INF , !P3 ;  /* 0xff800000c8c87808 */ /* 0x008fe40005800000 */
[----:B------:R-:W-:-:S05]  /*4820*/  ISETP.GE.AND P3, PT, R10, R167, PT ;  /* 0x000000a70a00720c */ /* 0x000fca0003f66270 */
[----:B------:R-:W3:Y:S01]  /*4830*/  MUFU.TANH R198, R69 ;  /* 0x0000004500c67308 */ /* 0x000ee20000002400 */
[----:B--2---:R-:W-:-:S07]  /*4840*/  FSEL R3, R3, -INF , !P6 ;  /* 0xff80000003037808 */ /* 0x004fce0007000000 */
[----:B------:R-:W2:Y:S01]  /*4850*/  MUFU.TANH R193, R71 ;  /* 0x0000004700c17308 */ /* 0x000ea20000002400 */
[----:B-1----:R-:W-:Y:S02]  /*4860*/  FSEL R4, R4, -INF , !P4 ;  /* 0xff80000004047808 */ /* 0x002fe40006000000 */
[----:B---3--:R-:W-:Y:S02]  /*4870*/  FSEL R198, R198, -INF , !P5 ;  /* 0xff800000c6c67808 */ /* 0x008fe40006800000 */
[----:B--2---:R-:W-:Y:S01]  /*4880*/  FSEL R193, R193, -INF , !P3 ;  /* 0xff800000c1c17808 */ /* 0x004fe20005800000 */
[----:B------:R-:W-:Y:S06]  /*4890*/  @!P1 BRA `(.L_x_2430) ;  /* 0x00000004009c9947 */ /* 0x000fec0003800000 */
[----:B------:R-:W-:Y:S05]  /*48a0*/  @!P0 BRA `(.L_x_2431) ;  /* 0x0000000000f88947 */ /* 0x000fea0003800000 */
[----:B------:R-:W1:Y:S01]  /*48b0*/  LDC R10, c[0x0][0x380] ;  /* 0x0000e000ff0a7b82 */ /* 0x000e620000000800 */
[----:B------:R-:W-:Y:S01]  /*48c0*/  UIADD3 UR6, UR5, -0x40, URZ ;  /* 0xffffffc005067890 */ /* 0x000fe2000fffe03f */
[----:B------:R-:W-:-:S05]  /*48d0*/  IMAD.U32 R19, RZ, RZ, UR5 ;  /* 0x00000005ff137e24 */ /* 0x000fca000f8e00ff */
[----:B------:R-:W-:Y:S02]  /*48e0*/  IABS R19, R19 ;  /* 0x0000001300137213 */ /* 0x000fe40000000000 */
[----:B------:R-:W-:-:S04]  /*48f0*/  MOV R17, UR6 ;  /* 0x0000000600117c02 */ /* 0x000fc80008000f00 */
        /* <DEDUP_REMOVED lines=15> */
[----:B------:R-:W-:-:S03]  /*49f0*/  IMAD R11, R6, R11, R17 ;  /* 0x0000000b060b7224 */ /* 0x000fc600078e0211 */
[C---:B------:R-:W-:Y:S02]  /*4a00*/  ISETP.GT.U32.AND P4, PT, R6.reuse, R18, PT ;  /* 0x000000120600720c */ /* 0x040fe40003f84070 */
[----:B------:R-:W-:-:S11]  /*4a10*/  ISETP.GT.U32.AND P2, PT, R6, R11, PT ;  /* 0x0000000b0600720c */ /* 0x000fd60003f44070 */
[-C--:B------:R-:W-:Y:S02]  /*4a20*/  @!P4 IADD3 R18, R18, -R6.reuse, RZ ;  /* 0x800000061212c210 */ /* 0x080fe40007ffe0ff */
[----:B------:R-:W-:Y:S01]  /*4a30*/  @!P2 IMAD.IADD R11, R11, 0x1, -R6 ;  /* 0x000000010b0ba824 */ /* 0x000fe200078e0a06 */
[----:B------:R-:W-:Y:S01]  /*4a40*/  @!P4 IADD3 R23, R23, 0x1, RZ ;  /* 0x000000011717c810 */ /* 0x000fe20007ffe0ff */
[----:B------:R-:W-:Y:S01]  /*4a50*/  @!P2 VIADD R22, R22, 0x1 ;  /* 0x000000011616a836 */ /* 0x000fe20000000000 */
[-C--:B------:R-:W-:Y:S02]  /*4a60*/  ISETP.GE.U32.AND P6, PT, R18, R6.reuse, PT ;  /* 0x000000061200720c */ /* 0x080fe40003fc6070 */
[----:B------:R-:W-:Y:S02]  /*4a70*/  ISETP.GE.U32.AND P5, PT, R11, R6, PT ;  /* 0x000000060b00720c */ /* 0x000fe40003fa6070 */
[C---:B------:R-:W-:Y:S02]  /*4a80*/  LOP3.LUT R11, R10.reuse, UR5, RZ, 0x3c, !PT ;  /* 0x000000050a0b7c12 */ /* 0x040fe4000f8e3cff */
[----:B------:R-:W-:Y:S01]  /*4a90*/  LOP3.LUT R6, R10, UR6, RZ, 0x3c, !PT ;  /* 0x000000060a067c12 */ /* 0x000fe2000f8e3cff */
[----:B------:R-:W-:Y:S01]  /*4aa0*/  ULDC.64 UR6, c[0x0][0x230] ;  /* 0x00008c0000067ab9 */ /* 0x000fe20000000a00 */
[----:B------:R-:W-:-:S02]  /*4ab0*/  ISETP.GE.AND P3, PT, R11, RZ, PT ;  /* 0x000000ff0b00720c */ /* 0x000fc40003f66270 */
[----:B------:R-:W-:Y:S02]  /*4ac0*/  ISETP.GE.AND P1, PT, R6, RZ, PT ;  /* 0x000000ff0600720c */ /* 0x000fe40003f26270 */
[----:B------:R-:W-:Y:S02]  /*4ad0*/  ISETP.NE.AND P2, PT, R10, RZ, PT ;  /* 0x000000ff0a00720c */ /* 0x000fe40003f45270 */
[----:B------:R-:W-:Y:S01]  /*4ae0*/  @P6 IADD3 R23, R23, 0x1, RZ ;  /* 0x0000000117176810 */ /* 0x000fe20007ffe0ff */
[----:B------:R-:W-:Y:S01]  /*4af0*/  @P5 VIADD R22, R22, 0x1 ;  /* 0x0000000116165836 */ /* 0x000fe20000000000 */
[----:B------:R-:W-:Y:S02]  /*4b00*/  LOP3.LUT R11, RZ, R10, RZ, 0x33, !PT ;  /* 0x0000000aff0b7212 */ /* 0x000fe400078e33ff */
[----:B------:R-:W-:-:S05]  /*4b10*/  MOV R6, R23 ;  /* 0x0000001700067202 */ /* 0x000fca0000000f00 */
[----:B------:R-:W-:Y:S01]  /*4b20*/  @!P3 IMAD.MOV R6, RZ, RZ, -R6 ;  /* 0x000000ffff06b224 */ /* 0x000fe200078e0a06 */
[----:B------:R-:W-:-:S04]  /*4b30*/  @!P1 IADD3 R22, -R22, RZ, RZ ;  /* 0x000000ff16169210 */ /* 0x000fc80007ffe1ff */
[C---:B------:R-:W-:Y:S02]  /*4b40*/  SEL R6, R11.reuse, R6, !P2 ;  /* 0x000000060b067207 */ /* 0x040fe40005000000 */
[----:B------:R-:W-:-:S03]  /*4b50*/  SEL R11, R11, R22, !P2 ;  /* 0x000000160b0b7207 */ /* 0x000fc60005000000 */
[----:B------:R-:W-:-:S04]  /*4b60*/  IMAD.WIDE R18, R6, 0x4, R244 ;  /* 0x0000000406127825 */ /* 0x000fc800078e02f4 */
[----:B------:R-:W-:Y:S02]  /*4b70*/  IMAD.WIDE R22, R11, 0x4, R244 ;  /* 0x000000040b167825 */ /* 0x000fe400078e02f4 */
[----:B------:R-:W2:Y:S04]  /*4b80*/  LDG.E R18, desc[UR18][R18.64] ;  /* 0x0000001212127981 */ /* 0x000ea8000c1e1900 */
[----:B------:R-:W2:Y:S01]  /*4b90*/  LDG.E R17, desc[UR18][R22.64] ;  /* 0x0000001216117981 */ /* 0x000ea2000c1e1900 */
[----:B------:R-:W-:-:S04]  /*4ba0*/  IMAD.IADD R11, R6, 0x1, -R11 ;  /* 0x00000001060b7824 */ /* 0x000fc800078e0a0b */
[----:B------:R-:W-:-:S05]  /*4bb0*/  IMAD R11, R11, R10, -0x40 ;  /* 0xffffffc00b0b7424 */ /* 0x000fca00078e020a */
[----:B------:R-:W-:-:S05]  /*4bc0*/  SHF.R.S32.HI R6, RZ, 0x1f, R11 ;  /* 0x0000001fff067819 */ /* 0x000fca000001140b */
[----:B------:R-:W-:-:S04]  /*4bd0*/  IMAD R6, R6, UR12, RZ ;  /* 0x0000000c06067c24 */ /* 0x000fc8000f8e02ff */
[C---:B------:R-:W-:Y:S01]  /*4be0*/  IMAD R6, R11.reuse, UR13, R6 ;  /* 0x0000000d0b067c24 */ /* 0x040fe2000f8e0206 */
[----:B--2---:R-:W-:Y:S01]  /*4bf0*/  IADD3 R17, -R18, R17, RZ ;  /* 0x0000001112117210 */ /* 0x004fe20007ffe1ff */
[----:B------:R-:W-:-:S03]  /*4c00*/  IMAD.WIDE.U32 R18, R11, UR12, RZ ;  /* 0x0000000c0b127c25 */ /* 0x000fc6000f8e00ff */
[----:B------:R-:W-:Y:S01]  /*4c10*/  SHF.R.S32.HI R10, RZ, 0x1f, R17 ;  /* 0x0000001fff0a7819 */ /* 0x000fe20000011411 */
[----:B------:R-:W-:-:S04]  /*4c20*/  IMAD.IADD R19, R19, 0x1, R6 ;  /* 0x0000000113137824 */ /* 0x000fc800078e0206 */
[----:B------:R-:W-:Y:S02]  /*4c30*/  IMAD R10, R10, UR6, RZ ;  /* 0x000000060a0a7c24 */ /* 0x000fe4000f8e02ff */
[----:B------:R-:W-:-:S04]  /*4c40*/  IMAD.WIDE.U32 R18, R17, UR6, R18 ;  /* 0x0000000611127c25 */ /* 0x000fc8000f8e0012 */
[----:B------:R-:W-:Y:S02]  /*4c50*/  IMAD R10, R17, UR7, R10 ;  /* 0x00000007110a7c24 */ /* 0x000fe4000f8e020a */
[----:B------:R-:W-:-:S03]  /*4c60*/  IMAD.MOV.U32 R6, RZ, RZ, R18 ;  /* 0x000000ffff067224 */ /* 0x000fc600078e0012 */
[----:B------:R-:W-:Y:S01]  /*4c70*/  IADD3 R10, R19, R10, RZ ;  /* 0x0000000a130a7210 */ /* 0x000fe20007ffe0ff */
[----:B------:R-:W-:Y:S06]  /*4c80*/  BRA `(.L_x_2432) ;  /* 0x0000000000107947 */ /* 0x000fec0003800000 */
.L_x_2431:
[----:B------:R-:W-:-:S04]  /*4c90*/  ULEA UR5, -UR12, URZ, 0x6 ;  /* 0x0000003f0c057291 */ /* 0x000fc8000f8e313f */
[----:B------:R-:W-:Y:S02]  /*4ca0*/  USHF.R.S32.HI UR6, URZ, 0x1f, UR5 ;  /* 0x0000001f3f067899 */ /* 0x000fe40008011405 */
[----:B------:R-:W-:-:S04]  /*4cb0*/  MOV R6, UR5 ;  /* 0x0000000500067c02 */ /* 0x000fc80008000f00 */
[----:B------:R-:W-:-:S07]  /*4cc0*/  MOV R10, UR6 ;  /* 0x00000006000a7c02 */ /* 0x000fce0008000f00 */
.L_x_2432:
[----:B------:R-:W-:Y:S01]  /*4cd0*/  IADD3 R166, P1, R6, R166, RZ ;  /* 0x000000a606a67210 */ /* 0x000fe20007f3e0ff */
[----:B------:R-:W-:Y:S01]  /*4ce0*/  ULDC.64 UR6, c[0x0][0x218] ;  /* 0x0000860000067ab9 */ /* 0x000fe20000000a00 */
[----:B------:R-:W-:Y:S02]  /*4cf0*/  USHF.L.U32 UR17, UR12, 0x5, URZ ;  /* 0x000000050c117899 */ /* 0x000fe4000800063f */
[----:B------:R-:W-:Y:S01]  /*4d00*/  USHF.L.U64.HI UR5, UR12, 0x5, UR13 ;  /* 0x000000050c057899 */ /* 0x000fe2000801020d */
[----:B------:R-:W-:Y:S01]  /*4d10*/  IMAD.X R165, R10, 0x1, R165, P1 ;  /* 0x000000010aa57824 */ /* 0x000fe200008e06a5 */
[----:B------:R-:W-:-:S04]  /*4d20*/  LEA R247, P1, R166, UR6, 0x1 ;  /* 0x00000006a6f77c11 */ /* 0x000fc8000f8208ff */
[----:B------:R-:W-:Y:S02]  /*4d30*/  LEA.HI.X R246, R166, UR7, R165, 0x1, P1 ;  /* 0x00000007a6f67c11 */ /* 0x000fe400088f0ca5 */
[C---:B------:R-:W-:Y:S02]  /*4d40*/  IADD3 R22, P1, R247.reuse, UR17, RZ ;  /* 0x00000011f7167c10 */ /* 0x040fe4000ff3e0ff */
[-C--:B------:R-:W-:Y:S02]  /*4d50*/  LOP3.LUT R247, R247, R246.reuse, RZ, 0x3c, !PT ;  /* 0x000000f6f7f77212 */ /* 0x080fe400078e3cff */
[----:B------:R-:W-:Y:S02]  /*4d60*/  IADD3.X R23, R246, UR5, RZ, P1, !PT ;  /* 0x00000005f6177c10 */ /* 0x000fe40008ffe4ff */
[----:B------:R-:W-:Y:S02]  /*4d70*/  LOP3.LUT R246, R247, R246, RZ, 0x3c, !PT ;  /* 0x000000f6f7f67212 */ /* 0x000fe400078e3cff */
[----:B------:R-:W-:-:S02]  /*4d80*/  IADD3 R18, P1, R22, UR17, RZ ;  /* 0x0000001116127c10 */ /* 0x000fc4000ff3e0ff */
[----:B------:R-:W-:Y:S02]  /*4d90*/  LOP3.LUT R247, R247, R246, RZ, 0x3c, !PT ;  /* 0x000000f6f7f77212 */ /* 0x000fe400078e3cff */
[----:B------:R-:W-:Y:S02]  /*4da0*/  IADD3.X R19, R23, UR5, RZ, P1, !PT ;  /* 0x0000000517137c10 */ /* 0x000fe40008ffe4ff */
[----:B------:R-:W-:Y:S01]  /*4db0*/  IADD3 R10, P1, R18, UR17, RZ ;  /* 0x00000011120a7c10 */ /* 0x000fe2000ff3e0ff */
[----:B------:R-:W-:Y:S01]  /*4dc0*/  @!PT LDS RZ, [RZ] ;  /* 0x00000000fffff984 */ /* 0x000fe20000000800 */
[----:B------:R-:W-:Y:S01]  /*4dd0*/  @!PT LDS RZ, [RZ] ;  /* 0x00000000fffff984 */ /* 0x000fe20000000800 */
[----:B------:R-:W-:Y:S01]  /*4de0*/  @!PT LDS RZ, [RZ] ;  /* 0x00000000fffff984 */ /* 0x000fe20000000800 */
[----:B------:R1:W-:Y:S03]  /*4df0*/  LDGSTS.E.BYPASS.LTC128B.128 [R242+0x8000], desc[UR18][R246.64] ;  /* 0x08000000f6f27fae */ /* 0x0003e6000b901d52 */
[----:B------:R-:W-:Y:S01]  /*4e00*/  IADD3.X R11, R19, UR5, RZ, P1, !PT ;  /* 0x00000005130b7c10 */ /* 0x000fe20008ffe4ff */
        /* <DEDUP_REMOVED lines=16> */
.L_x_2430:
[----:B------:R-:W-:Y:S01]  /*4f10*/  FMNMX.FTZ R17, R3, R21, !PT ;  /* 0x0000001503117209 */ /* 0x000fe20007810000 */
        /* <DEDUP_REMOVED lines=32> */
[----:B-1----:R-:W1:Y:S03]  /*5120*/  SHFL.BFLY PT, R11, R17, 0x2, 0x1f ;  /* 0x0c401f00110b7f89 */ /* 0x002e6600000e0000 */
        /* <DEDUP_REMOVED lines=16> */
[----:B------:R-:W-:Y:S01]  /*5230*/  LDSM.16.MT88.4 R80, [R230+0x14000] ;  /* 0x01400000e650783b */ /* 0x000fe20000004200 */
[----:B-1----:R-:W-:-:S03]  /*5240*/  FMNMX.FTZ R164, R11, R164, !PT ;  /* 0x000000a40ba47209 */ /* 0x002fc60007810000 */
[----:B------:R-:W-:Y:S01]  /*5250*/  LDSM.16.MT88.4 R88, [R229+0x14000] ;  /* 0x01400000e558783b */ /* 0x000fe20000004200 */
[C---:B------:R-:W-:Y:S01]  /*5260*/  FSETP.NEU.FTZ.AND P1, PT, R164.reuse, -INF , PT ;  /* 0xff800000a400780b */ /* 0x040fe20003f3d000 */
[----:B------:R-:W-:Y:S02]  /*5270*/  FMUL.FTZ R199, R164, UR17 ;  /* 0x00000011a4c77c20 */ /* 0x000fe40008410000 */
[----:B------:R-:W-:Y:S03]  /*5280*/  LDSM.16.MT88.4 R96, [R228+0x14000] ;  /* 0x01400000e460783b */ /* 0x000fe60000004200 */
[----:B------:R-:W-:Y:S01]  /*5290*/  FSEL R199, R199, RZ, P1 ;  /* 0x000000ffc7c77208 */ /* 0x000fe20000800000 */
[----:B------:R-:W-:Y:S04]  /*52a0*/  LDSM.16.MT88.4 R104, [R232+0x16000] ;  /* 0x01600000e868783b */ /* 0x000fe80000004200 */
[--C-:B------:R-:W-:Y:S01]  /*52b0*/  FFMA.FTZ R182, R3, UR17, -R199.reuse ;  /* 0x0000001103b67c23 */ /* 0x100fe200080108c7 */
[----:B--2---:R-:W-:Y:S01]  /*52c0*/  FMNMX.FTZ R3, R10, R6, !PT ;  /* 0x000000060a037209 */ /* 0x004fe20007810000 */
[--C-:B------:R-:W-:Y:S01]  /*52d0*/  FFMA.FTZ R181, R21, UR17, -R199.reuse ;  /* 0x0000001115b57c23 */ /* 0x100fe200080108c7 */
[--C-:B------:R-:W-:Y:S01]  /*52e0*/  FFMA.FTZ R179, R16, UR17, -R199.reuse ;  /* 0x0000001110b37c23 */ /* 0x100fe200080108c7 */
[--C-:B------:R-:W-:Y:S01]  /*52f0*/  FFMA.FTZ R177, R36, UR17, -R199.reuse ;  /* 0x0000001124b17c23 */ /* 0x100fe200080108c7 */
[C---:B------:R-:W-:Y:S01]  /*5300*/  FSETP.NEU.FTZ.AND P1, PT, R3.reuse, -INF , PT ;  /* 0xff8000000300780b */ /* 0x040fe20003f3d000 */
[----:B------:R-:W-:Y:S01]  /*5310*/  FMUL.FTZ R194, R3, UR17 ;  /* 0x0000001103c27c20 */ /* 0x000fe20008410000 */
[----:B------:R-:W-:Y:S01]  /*5320*/  LDSM.16.MT88.4 R112, [R230+0x16000] ;  /* 0x01600000e670783b */ /* 0x000fe20000004200 */
[----:B------:R-:W-:Y:S01]  /*5330*/  MUFU.EX2 R182, R182 ;  /* 0x000000b600b67308 */ /* 0x000fe20000000800 */
[--C-:B------:R-:W-:Y:S01]  /*5340*/  FFMA.FTZ R173, R9, UR17, -R199.reuse ;  /* 0x0000001109ad7c23 */ /* 0x100fe200080108c7 */
[--C-:B------:R-:W-:Y:S01]  /*5350*/  FFMA.FTZ R2, R8, UR17, -R199.reuse ;  /* 0x0000001108027c23 */ /* 0x100fe200080108c7 */
[----:B------:R-:W-:Y:S01]  /*5360*/  FSEL R194, R194, RZ, P1 ;  /* 0x000000ffc2c27208 */ /* 0x000fe20000800000 */
        /* <DEDUP_REMOVED lines=8> */
[----:B------:R-:W1:Y:S01]  /*53f0*/  MUFU.EX2 R181, R181 ;  /* 0x000000b500b57308 */ /* 0x000e620000000800 */
[----:B------:R-:W2:Y:S01]  /*5400*/  LDSM.16.MT88.4 R72, [R232+0x14000] ;  /* 0x01400000e848783b */ /* 0x000ea20000004200 */
[--C-:B------:R-:W-:Y:S01]  /*5410*/  FFMA.FTZ R175, R13, UR17, -R194.reuse ;  /* 0x000000110daf7c23 */ /* 0x100fe200080108c2 */
[--C-:B------:R-:W-:Y:S01]  /*5420*/  FFMA.FTZ R172, R7, UR17, -R194.reuse ;  /* 0x0000001107ac7c23 */ /* 0x100fe200080108c2 */
[--C-:B------:R-:W-:Y:S01]  /*5430*/  FFMA.FTZ R169, R5, UR17, -R194.reuse ;  /* 0x0000001105a97c23 */ /* 0x100fe200080108c2 */
[----:B------:R-:W2:Y:S01]  /*5440*/  LDSM.16.MT88.4 R16, [R228+0x16000] ;  /* 0x01600000e410783b */ /* 0x000ea20000004200 */
[--C-:B------:R-:W-:Y:S01]  /*5450*/  FFMA.FTZ R0, R12, UR17, -R194.reuse ;  /* 0x000000110c007c23 */ /* 0x100fe200080108c2 */
[--C-:B------:R-:W-:Y:S01]  /*5460*/  FFMA.FTZ R186, R186, UR17, -R199.reuse ;  /* 0x00000011baba7c23 */ /* 0x100fe200080108c7 */
[----:B------:R-:W-:Y:S01]  /*5470*/  MUFU.EX2 R179, R179 ;  /* 0x000000b300b37308 */ /* 0x000fe20000000800 */
[----:B------:R-:W2:Y:S01]  /*5480*/  LDSM.16.MT88.4 R8, [R230+0x10800] ;  /* 0x01080000e608783b */ /* 0x000ea20000004200 */
[--C-:B------:R-:W-:Y:S01]  /*5490*/  FFMA.FTZ R187, R187, UR17, -R199.reuse ;  /* 0x00000011bbbb7c23 */ /* 0x100fe200080108c7 */
[--C-:B------:R-:W-:Y:S01]  /*54a0*/  FFMA.FTZ R188, R188, UR17, -R199.reuse ;  /* 0x00000011bcbc7c23 */ /* 0x100fe200080108c7 */
[--C-:B------:R-:W-:Y:S01]  /*54b0*/  FFMA.FTZ R189, R189, UR17, -R194.reuse ;  /* 0x00000011bdbd7c23 */ /* 0x100fe200080108c2 */
[----:B------:R-:W2:Y:S01]  /*54c0*/  LDSM.16.MT88.4 R20, [R229+0x10800] ;  /* 0x01080000e514783b */ /* 0x000ea20000004200 */
[--C-:B------:R-:W-:Y:S01]  /*54d0*/  FFMA.FTZ R190, R190, UR17, -R194.reuse ;  /* 0x00000011bebe7c23 */ /* 0x100fe200080108c2 */
[--C-:B------:R-:W-:Y:S01]  /*54e0*/  FFMA.FTZ R191, R191, UR17, -R194.reuse ;  /* 0x00000011bfbf7c23 */ /* 0x100fe200080108c2 */
[----:B------:R-:W3:Y:S01]  /*54f0*/  MUFU.EX2 R177, R177 ;  /* 0x000000b100b17308 */ /* 0x000ee20000000800 */
[----:B-1----:R-:W-:Y:S01]  /*5500*/  F2FP.F16.F32.PACK_AB R128, R181, R182 ;  /* 0x000000b6b580723e */ /* 0x002fe200000000ff */
[----:B------:R-:W1:Y:S01]  /*5510*/  LDSM.16.MT88.4 R4, [R228+0x10800] ;  /* 0x01080000e404783b */ /* 0x000e620000004200 */
[--C-:B------:R-:W-:Y:S01]  /*5520*/  FFMA.FTZ R192, R192, UR17, -R194.reuse ;  /* 0x00000011c0c07c23 */ /* 0x100fe200080108c2 */
[--C-:B------:R-:W-:Y:S01]  /*5530*/  FFMA.FTZ R202, R202, UR17, -R199.reuse ;  /* 0x00000011caca7c23 */ /* 0x100fe200080108c7 */
[--C-:B------:R-:W-:Y:S01]  /*5540*/  FFMA.FTZ R201, R201, UR17, -R199.reuse ;  /* 0x00000011c9c97c23 */ /* 0x100fe200080108c7 */
[----:B------:R-:W1:Y:S01]  /*5550*/  LDSM.16.MT88.4 R12, [R232+0x12800] ;  /* 0x01280000e80c783b */ /* 0x000e620000004200 */
[--C-:B------:R-:W-:Y:S01]  /*5560*/  FFMA.FTZ R200, R200, UR17, -R199.reuse ;  /* 0x00000011c8c87c23 */ /* 0x100fe200080108c7 */
[----:B------:R-:W-:Y:S01]  /*5570*/  MUFU.EX2 R183, R183 ;  /* 0x000000b700b77308 */ /* 0x000fe20000000800 */
[----:B------:R-:W-:Y:S01]  /*5580*/  FFMA.FTZ R250, R198, UR17, -R199 ;  /* 0x00000011c6fa7c23 */ /* 0x000fe200080108c7 */
[----:B------:R-:W-:Y:S01]  /*5590*/  LDSM.16.MT88.4 R24, [R232+0x10800] ;  /* 0x01080000e818783b */ /* 0x000fe20000004200 */
[--C-:B------:R-:W-:Y:S01]  /*55a0*/  FFMA.FTZ R197, R197, UR17, -R194.reuse ;  /* 0x00000011c5c57c23 */ /* 0x100fe200080108c2 */
[--C-:B------:R-:W-:Y:S01]  /*55b0*/  FFMA.FTZ R196, R196, UR17, -R194.reuse ;  /* 0x00000011c4c47c23 */ /* 0x100fe200080108c2 */
[--C-:B------:R-:W-:Y:S01]  /*55c0*/  FFMA.FTZ R195, R195, UR17, -R194.reuse ;  /* 0x00000011c3c37c23 */ /* 0x100fe200080108c2 */
[----:B------:R-:W-:Y:S01]  /*55d0*/  LDSM.16.MT88.4 R28, [R228+0x12800] ;  /* 0x01280000e41c783b */ /* 0x000fe20000004200 */
[----:B------:R-:W-:Y:S01]  /*55e0*/  FFMA.FTZ R249, R193, UR17, -R194 ;  /* 0x00000011c1f97c23 */ /* 0x000fe200080108c2 */
[----:B------:R-:W4:Y:S01]  /*55f0*/  MUFU.EX2 R184, R184 ;  /* 0x000000b800b87308 */ /* 0x000f220000000800 */
[----:B---3--:R-:W-:Y:S01]  /*5600*/  F2FP.F16.F32.PACK_AB R130, R177, R179 ;  /* 0x000000b3b182723e */ /* 0x008fe200000000ff */
[----:B------:R-:W-:Y:S01]  /*5610*/  LDSM.16.MT88.4 R32, [R230+0x12800] ;  /* 0x01280000e620783b */ /* 0x000fe20000004200 */
[----:B------:R-:W-:Y:S01]  /*5620*/  FADD.FTZ R181, R182, R181 ;  /* 0x000000b5b6b57221 */ /* 0x000fe20000010000 */
[----:B------:R-:W-:-:S03]  /*5630*/  PLOP3.LUT P1, PT, PT, PT, UP0, 0x80, 0x0 ;  /* 0x000000000000781c */ /* 0x000fc60003f2f008 */
[----:B------:R-:W-:Y:S01]  /*5640*/  FADD.FTZ R181, R179, R181 ;  /* 0x000000b5b3b57221 */ /* 0x000fe20000010000 */
[----:B------:R-:W3:Y:S03]  /*5650*/  MUFU.EX2 R180, R180 ;  /* 0x000000b400b47308 */ /* 0x000ee60000000800 */
[----:B------:R-:W-:-:S05]  /*5660*/  FADD.FTZ R181, R177, R181 ;  /* 0x000000b5b1b57221 */ /* 0x000fca0000010000 */
[----:B------:R-:W5:Y:S01]  /*5670*/  MUFU.EX2 R178, R178 ;  /* 0x000000b200b27308 */ /* 0x000f620000000800 */
[----:B----4-:R-:W-:Y:S01]  /*5680*/  F2FP.F16.F32.PACK_AB R129, R184, R183 ;  /* 0x000000b7b881723e */ /* 0x010fe200000000ff */
[----:B------:R-:W-:-:S06]  /*5690*/  FADD.FTZ R183, R183, R184 ;  /* 0x000000b8b7b77221 */ /* 0x000fcc0000010000 */
[----:B------:R-:W4:Y:S01]  /*56a0*/  MUFU.EX2 R176, R176 ;  /* 0x000000b000b07308 */ /* 0x000f220000000800 */
[----:B---3--:R-:W-:-:S07]  /*56b0*/  FADD.FTZ R183, R180, R183 ;  /* 0x000000b7b4b77221 */ /* 0x008fce0000010000 */
[----:B------:R-:W3:Y:S01]  /*56c0*/  MUFU.EX2 R174, R174 ;  /* 0x000000ae00ae7308 */ /* 0x000ee20000000800 */
[C---:B-----5:R-:W-:Y:S01]  /*56d0*/  F2FP.F16.F32.PACK_AB R131, R178.reuse, R180 ;  /* 0x000000b4b283723e */ /* 0x060fe200000000ff */
[----:B------:R-:W-:-:S06]  /*56e0*/  FADD.FTZ R183, R178, R183 ;  /* 0x000000b7b2b77221 */ /* 0x000fcc0000010000 */
[----:B------:R-:W-:Y:S01]  /*56f0*/  HMMA.16816.F32 R152, R128, R148, RZ ;  /* 0x000000948098723c */ /* 0x000fe200000018ff */
[----:B------:R-:W-:Y:S01]  /*5700*/  MUFU.EX2 R173, R173 ;  /* 0x000000ad00ad7308 */ /* 0x000fe20000000800 */
[----:B----4-:R-:W-:-:S04]  /*5710*/  FADD.FTZ R181, R176, R181 ;  /* 0x000000b5b0b57221 */ /* 0x010fc80000010000 */
[C---:B------:R-:W-:Y:S03]  /*5720*/  HMMA.16816.F32 R148, R128.reuse, R150, RZ ;  /* 0x000000968094723c */ /* 0x040fe600000018ff */
[----:B------:R-:W-:Y:S01]  /*5730*/  MUFU.EX2 R2, R2 ;  /* 0x0000000200027308 */ /* 0x000fe20000000800 */
[----:B---3--:R-:W-:Y:S02]  /*5740*/  FADD.FTZ R181, R174, R181 ;  /* 0x000000b5aeb57221 */ /* 0x008fe40000010000 */
[C---:B------:R-:W-:Y:S05]  /*5750*/  HMMA.16816.F32 R160, R128.reuse, R156, RZ ;  /* 0x0000009c80a0723c */ /* 0x040fea00000018ff */
[----:B------:R-:W3:Y:S01]  /*5760*/  MUFU.EX2 R175, R175 ;  /* 0x000000af00af7308 */ /* 0x000ee20000000800 */
[C---:B------:R-:W-:Y:S06]  /*5770*/  HMMA.16816.F32 R144, R128.reuse, R140, RZ ;  /* 0x0000008c8090723c */ /* 0x040fec00000018ff */
[C---:B------:R-:W-:Y:S01]  /*5780*/  HMMA.16816.F32 R136, R128.reuse, R132, RZ ;  /* 0x000000848088723c */ /* 0x040fe200000018ff */
[----:B------:R-:W4:Y:S05]  /*5790*/  MUFU.EX2 R172, R172 ;  /* 0x000000ac00ac7308 */ /* 0x000f2a0000000800 */
[----:B------:R-:W-:Y:S03]  /*57a0*/  HMMA.16816.F32 R36, R128, R40, RZ ;  /* 0x000000288024723c */ /* 0x000fe600000018ff */
[----:B------:R-:W-:Y:S01]  /*57b0*/  MUFU.EX2 R169, R169 ;  /* 0x000000a900a97308 */ /* 0x000fe20000000800 */
[----:B---3--:R-:W-:-:S02]  /*57c0*/  FADD.FTZ R183, R175, R183 ;  /* 0x000000b7afb77221 */ /* 0x008fc40000010000 */
[C---:B------:R-:W-:Y:S05]  /*57d0*/  HMMA.16816.F32 R44, R128.reuse, R48, RZ ;  /* 0x00000030802c723c */ /* 0x040fea00000018ff */
[----:B------:R-:W3:Y:S01]  /*57e0*/  MUFU.EX2 R0, R0 ;  /* 0x0000000000007308 */ /* 0x000ee20000000800 */
[----:B------:R-:W-:Y:S01]  /*57f0*/  HMMA.16816.F32 R52, R128, R56, RZ ;  /* 0x000000388034723c */ /* 0x000fe200000018ff */
[----:B----4-:R-:W-:-:S05]  /*5800*/  FADD.FTZ R183, R172, R183 ;  /* 0x000000b7acb77221 */ /* 0x010fca0000010000 */
[C---:B------:R-:W-:Y:S01]  /*5810*/  HMMA.16816.F32 R60, R128.reuse, R64, RZ ;  /* 0x00000040803c723c */ /* 0x040fe200000018ff */
[----:B------:R-:W-:Y:S05]  /*5820*/  MUFU.EX2 R185, R185 ;  /* 0x000000b900b97308 */ /* 0x000fea0000000800 */
[C---:B--2---:R-:W-:Y:S03]  /*5830*/  HMMA.16816.F32 R68, R128.reuse, R72, RZ ;  /* 0x000000488044723c */ /* 0x044fe600000018ff */
[----:B------:R-:W2:Y:S03]  /*5840*/  MUFU.EX2 R186, R186 ;  /* 0x000000ba00ba7308 */ /* 0x000ea60000000800 */
[C---:B------:R-:W-:Y:S05]  /*5850*/  HMMA.16816.F32 R76, R128.reuse, R80, RZ ;  /* 0x00000050804c723c */ /* 0x040fea00000018ff */
[----:B------:R-:W-:Y:S01]  /*5860*/  MUFU.EX2 R187, R187 ;  /* 0x000000bb00bb7308 */ /* 0x000fe20000000800 */
[C---:B------:R-:W-:Y:S06]  /*5870*/  HMMA.16816.F32 R84, R128.reuse, R88, RZ ;  /* 0x000000588054723c */ /* 0x040fec00000018ff */
[C---:B------:R-:W-:Y:S01]  /*5880*/  HMMA.16816.F32 R92, R128.reuse, R96, RZ ;  /* 0x00000060805c723c */ /* 0x040fe200000018ff */
[----:B------:R-:W-:Y:S05]  /*5890*/  MUFU.EX2 R188, R188 ;  /* 0x000000bc00bc7308 */ /* 0x000fea0000000800 */
        /* <DEDUP_REMOVED lines=29> */
[C---:B------:R-:W-:Y:S06]  /*5a70*/  HMMA.16816.F32 R124, R128.reuse, R16, RZ ;  /* 0x00000010807c723c */ /* 0x040fec00000018ff */
[----:B------:R-:W-:Y:S01]  /*5a80*/  HMMA.16816.F32 R128, R128, R18, RZ ;  /* 0x000000128080723c */ /* 0x000fe200000018ff */
[----:B------:R-:W-:-:S02]  /*5a90*/  F2FP.F16.F32.PACK_AB R16, R174, R176 ;  /* 0x000000b0ae10723e */ /* 0x000fc400000000ff */
[----:B------:R-:W-:-:S04]  /*5aa0*/  F2FP.F16.F32.PACK_AB R17, R172, R175 ;  /* 0x000000afac11723e */ /* 0x000fc800000000ff */
[----:B------:R-:W-:Y:S01]  /*5ab0*/  F2FP.F16.F32.PACK_AB R18, R2, R173 ;  /* 0x000000ad0212723e */ /* 0x000fe200000000ff */
[----:B------:R-:W-:Y:S01]  /*5ac0*/  FADD.FTZ R173, R173, R181 ;  /* 0x000000b5adad7221 */ /* 0x000fe20000010000 */
[----:B---3--:R-:W-:Y:S01]  /*5ad0*/  F2FP.F16.F32.PACK_AB R19, R0, R169 ;  /* 0x000000a90013723e */ /* 0x008fe200000000ff */
[----:B------:R-:W-:Y:S02]  /*5ae0*/  FADD.FTZ R169, R169, R183 ;  /* 0x000000b7a9a97221 */ /* 0x000fe40000010000 */
[----:B------:R-:W-:Y:S02]  /*5af0*/  FADD.FTZ R173, R2, R173 ;  /* 0x000000ad02ad7221 */ /* 0x000fe40000010000 */
[----:B------:R-:W-:Y:S02]  /*5b00*/  FADD.FTZ R169, R0, R169 ;  /* 0x000000a900a97221 */ /* 0x000fe40000010000 */
[C---:B------:R-:W-:Y:S06]  /*5b10*/  HMMA.16816.F32 R152, R16.reuse, R8, R152 ;  /* 0x000000081098723c */ /* 0x040fec0000001898 */
        /* <DEDUP_REMOVED lines=41> */
[C---:B-----5:R-:W-:Y:S06]  /*5db0*/  HMMA.16816.F32 R116, R16.reuse, R20, R116 ;  /* 0x000000141074723c */ /* 0x060fec0000001874 */
[C---:B------:R-:W-:Y:S01]  /*5dc0*/  HMMA.16816.F32 R120, R16.reuse, R22, R120 ;  /* 0x000000161078723c */ /* 0x040fe20000001878 */
[----:B------:R-:W4:Y:S05]  /*5dd0*/  LDSM.16.MT88.4 R20, [R232+0x13000] ;  /* 0x01300000e814783b */ /* 0x000f2a0000004200 */
        /* <DEDUP_REMOVED lines=15> */
[----:B------:R-:W-:-:S03]  /*5ed0*/  FADD.FTZ R191, R192, R191 ;  /* 0x000000bfc0bf7221 */ /* 0x000fc60000010000 */
[----:B------:R-:W-:Y:S01]  /*5ee0*/  FADD.FTZ R187, R202, R187 ;  /* 0x000000bbcabb7221 */ /* 0x000fe20000010000 */
[----:B------:R-:W-:Y:S01]  /*5ef0*/  HMMA.16816.F32 R148, R16, R14, R148 ;  /* 0x0000000e1094723c */ /* 0x000fe20000001894 */
[----:B------:R-:W2:Y:S01]  /*5f00*/  LDSM.16.MT88.4 R12, [R229+0x13000] ;  /* 0x01300000e50c783b */ /* 0x000ea20000004200 */
[----:B------:R-:W-:Y:S01]  /*5f10*/  FADD.FTZ R191, R197, R191 ;  /* 0x000000bfc5bf7221 */ /* 0x000fe20000010000 */
[----:B------:R-:W-:-:S03]  /*5f20*/  FADD.FTZ R187, R201, R187 ;  /* 0x000000bbc9bb7221 */ /* 0x000fc60000010000 */
[----:B---3--:R-:W-:Y:S01]  /*5f30*/  HMMA.16816.F32 R144, R16, R8, R144 ;  /* 0x000000081090723c */ /* 0x008fe20000001890 */
[----:B------:R-:W-:Y:S01]  /*5f40*/  FADD.FTZ R191, R196, R191 ;  /* 0x000000bfc4bf7221 */ /* 0x000fe20000010000 */
[----:B------:R-:W-:-:S03]  /*5f50*/  FADD.FTZ R187, R200, R187 ;  /* 0x000000bbc8bb7221 */ /* 0x000fc60000010000 */
[----:B------:R-:W-:Y:S01]  /*5f60*/  FADD.FTZ R191, R195, R191 ;  /* 0x000000bfc3bf7221 */ /* 0x000fe20000010000 */
        /* <DEDUP_REMOVED lines=31> */
[----:B------:R-:W-:-:S02]  /*6160*/  F2FP.F16.F32.PACK_AB R4, R201, R202 ;  /* 0x000000cac904723e */ /* 0x000fc400000000ff */
[----:B------:R-:W-:-:S03]  /*6170*/  F2FP.F16.F32.PACK_AB R5, R196, R197 ;  /* 0x000000c5c405723e */ /* 0x000fc600000000ff */
[C---:B------:R-:W-:Y:S01]  /*6180*/  HMMA.16816.F32 R44, R16.reuse, R32, R44 ;  /* 0x00000020102c723c */ /* 0x040fe2000000182c */
[C---:B------:R-:W-:Y:S01]  /*6190*/  F2FP.F16.F32.PACK_AB R6, R250.reuse, R200 ;  /* 0x000000c8fa06723e */ /* 0x040fe200000000ff */
[----:B------:R-:W-:Y:S01]  /*61a0*/  FADD.FTZ R250, R250, R187 ;  /* 0x000000bbfafa7221 */ /* 0x000fe20000010000 */
[C---:B------:R-:W-:Y:S01]  /*61b0*/  F2FP.F16.F32.PACK_AB R7, R249.reuse, R195 ;  /* 0x000000c3f907723e */ /* 0x040fe200000000ff */
[----:B------:R-:W-:Y:S02]  /*61c0*/  FADD.FTZ R249, R249, R191 ;  /* 0x000000bff9f97221 */ /* 0x000fe40000010000 */
        /* <DEDUP_REMOVED lines=8> */
[C---:B----4-:R-:W-:Y:S06]  /*6250*/  HMMA.16816.F32 R124, R16.reuse, R20, R124 ;  /* 0x00000014107c723c */ /* 0x050fec000000187c */
[----:B------:R-:W-:Y:S01]  /*6260*/  HMMA.16816.F32 R128, R16, R22, R128 ;  /* 0x000000161080723c */ /* 0x000fe20000001880 */
[----:B------:R-:W4:Y:S04]  /*6270*/  LDSM.16.MT88.4 R20, [R230+0x13800] ;  /* 0x01380000e614783b */ /* 0x000f280000004200 */
[----:B------:R-:W4:Y:S01]  /*6280*/  LDSM.16.MT88.4 R16, [R229+0x13800] ;  /* 0x01380000e510783b */ /* 0x000f220000004200 */
        /* <DEDUP_REMOVED lines=33> */
[C---:B----4-:R-:W-:Y:S06]  /*64a0*/  HMMA.16816.F32 R100, R4.reuse, R20, R100 ;  /* 0x000000140464723c */ /* 0x050fec0000001864 */
[C---:B------:R-:W-:Y:S06]  /*64b0*/  HMMA.16816.F32 R104, R4.reuse, R22, R104 ;  /* 0x000000160468723c */ /* 0x040fec0000001868 */
[C---:B------:R-:W-:Y:S06]  /*64c0*/  HMMA.16816.F32 R108, R4.reuse, R16, R108 ;  /* 0x00000010046c723c */ /* 0x040fec000000186c */
[C---:B------:R-:W-:Y:S06]  /*64d0*/  HMMA.16816.F32 R112, R4.reuse, R18, R112 ;  /* 0x000000120470723c */ /* 0x040fec0000001870 */
[C---:B--2---:R-:W-:Y:S06]  /*64e0*/  HMMA.16816.F32 R116, R4.reuse, R12, R116 ;  /* 0x0000000c0474723c */ /* 0x044fec0000001874 */
        /* <DEDUP_REMOVED lines=81> */
.L_x_2434:
[----:B------:R-:W-:-:S04]  /*6a00*/  ULEA UR26, -UR8, URZ, 0x6 ;  /* 0x0000003f081a7291 */ /* 0x000fc8000f8e313f */
[----:B------:R-:W-:-:S12]  /*6a10*/  USHF.R.S32.HI UR5, URZ, 0x1f, UR26 ;  /* 0x0000001f3f057899 */ /* 0x000fd8000801141a */
.L_x_2435:
[----:B------:R-:W-:Y:S01]  /*6a20*/  ULEA UR4, UP0, UR8, UR26, 0x4 ;  /* 0x0000001a08047291 */ /* 0x000fe2000f80203f */
[----:B------:R-:W-:Y:S01]  /*6a30*/  IMAD.U32 R0, RZ, RZ, UR26 ;  /* 0x0000001aff007e24 */ /* 0x000fe2000f8e00ff */
[----:B------:R-:W-:Y:S01]  /*6a40*/  IADD3 R2, P2, R170, UR26, RZ ;  /* 0x0000001aaa027c10 */ /* 0x000fe2000ff5e0ff */
[----:B------:R-:W-:Y:S01]  /*6a50*/  IMAD.U32 R4, RZ, RZ, UR5 ;  /* 0x00000005ff047e24 */ /* 0x000fe2000f8e00ff */
[----:B------:R-:W-:Y:S02]  /*6a60*/  ULEA.HI.X UR20, UR8, UR5, UR9, 0x4, UP0 ;  /* 0x0000000508147291 */ /* 0x000fe400080f2409 */
[----:B------:R-:W-:Y:S01]  /*6a70*/  LEA R240, P3, R0, R240, 0x1 ;  /* 0x000000f000f07211 */ /* 0x000fe200078608ff */
[----:B------:R-:W-:Y:S01]  /*6a80*/  UISETP.GE.AND UP0, UPT, UR16, 0x3, UPT ;  /* 0x000000031000788c */ /* 0x000fe2000bf06270 */
[----:B------:R-:W-:Y:S01]  /*6a90*/  IADD3 R170, P1, R170, UR4, RZ ;  /* 0x00000004aaaa7c10 */ /* 0x000fe2000ff3e0ff */
[----:B------:R-:W-:Y:S01]  /*6aa0*/  USHF.L.U32 UR4, UR8, 0x5, URZ ;  /* 0x0000000508047899 */ /* 0x000fe2000800063f */
[----:B------:R-:W-:Y:S01]  /*6ab0*/  IADD3.X R5, R168, UR5, RZ, P2, !PT ;  /* 0x00000005a8057c10 */ /* 0x000fe200097fe4ff */
[----:B------:R-:W-:Y:S01]  /*6ac0*/  USHF.L.U64.HI UR5, UR8, 0x5, UR9 ;  /* 0x0000000508057899 */ /* 0x000fe20008010209 */
[----:B------:R-:W-:-:S02]  /*6ad0*/  LEA R6, P2, R2, UR10, 0x1 ;  /* 0x0000000a02067c11 */ /* 0x000fc4000f8408ff */
[----:B------:R-:W-:Y:S01]  /*6ae0*/  LEA.HI.X R239, R0, R239, R4, 0x1, P3 ;  /* 0x000000ef00ef7211 */ /* 0x000fe200018f0c04 */
[----:B------:R-:W-:Y:S01]  /*6af0*/  IMAD.MOV.U32 R4, RZ, RZ, R240 ;  /* 0x000000ffff047224 */ /* 0x000fe200078e00f0 */
[----:B------:R-:W-:Y:S02]  /*6b00*/  IADD3.X R168, R168, UR20, RZ, P1, !PT ;  /* 0x00000014a8a87c10 */ /* 0x000fe40008ffe4ff */
[----:B------:R-:W-:Y:S02]  /*6b10*/  LEA R8, P1, R170, UR10, 0x1 ;  /* 0x0000000aaa087c11 */ /* 0x000fe4000f8208ff */
[----:B------:R-:W-:Y:S01]  /*6b20*/  LEA.HI.X R7, R2, UR11, R5, 0x1, P2 ;  /* 0x0000000b02077c11 */ /* 0x000fe200090f0c05 */
[----:B------:R-:W-:Y:S01]  /*6b30*/  IMAD.MOV.U32 R5, RZ, RZ, R239 ;  /* 0x000000ffff057224 */ /* 0x000fe200078e00ef */
[----:B------:R-:W-:Y:S02]  /*6b40*/  LEA.HI.X R9, R170, UR11, R168, 0x1, P1 ;  /* 0x0000000baa097c11 */ /* 0x000fe400088f0ca8 */
[----:B------:R-:W-:-:S02]  /*6b50*/  IADD3 R10, P1, R240, UR4, RZ ;  /* 0x00000004f00a7c10 */ /* 0x000fc4000ff3e0ff */
[----:B------:R-:W-:Y:S01]  /*6b60*/  @!PT LDS RZ, [RZ] ;  /* 0x00000000fffff984 */ /* 0x000fe20000000800 */
[----:B------:R-:W-:Y:S01]  /*6b70*/  @!PT LDS RZ, [RZ] ;  /* 0x00000000fffff984 */ /* 0x000fe20000000800 */
[----:B------:R-:W-:Y:S01]  /*6b80*/  @!PT LDS RZ, [RZ] ;  /* 0x00000000fffff984 */ /* 0x000fe20000000800 */
[----:B------:R1:W-:Y:S02]  /*6b90*/  LDGSTS.E.BYPASS.LTC128B.128 [R242+0x10000], desc[UR18][R4.64] ;  /* 0x1000000004f27fae */ /* 0x0003e4000b901d52 */
[----:B------:R-:W-:Y:S02]  /*6ba0*/  IADD3.X R11, R239, UR5, RZ, P1, !PT ;  /* 0x00000005ef0b7c10 */ /* 0x000fe40008ffe4ff */
[----:B------:R-:W-:Y:S01]  /*6bb0*/  IADD3 R12, P1, R8, UR4, RZ ;  /* 0x00000004080c7c10 */ /* 0x000fe2000ff3e0ff */
[----:B------:R-:W-:Y:S03]  /*6bc0*/  LDGSTS.E.BYPASS.LTC128B.128 [R242+0x12000], desc[UR18][R6.64+0x80] ;  /* 0x1200008006f27fae */ /* 0x000fe6000b901d52 */
[----:B------:R-:W-:Y:S01]  /*6bd0*/  IADD3.X R13, R9, UR5, RZ, P1, !PT ;  /* 0x00000005090d7c10 */ /* 0x000fe20008ffe4ff */
[----:B------:R-:W-:Y:S01]  /*6be0*/  LDGSTS.E.BYPASS.LTC128B.128 [R242+0x14000], desc[UR18][R6.64+0x100] ;  /* 0x1400010006f27fae */ /* 0x000fe2000b901d52 */
[----:B------:R-:W-:-:S03]  /*6bf0*/  IADD3 R14, P1, R12, UR4, RZ ;  /* 0x000000040c0e7c10 */ /* 0x000fc6000ff3e0ff */
[----:B------:R2:W-:Y:S01]  /*6c00*/  LDGSTS.E.BYPASS.LTC128B.128 [R242+0x16000], desc[UR18][R6.64+0x180] ;  /* 0x1600018006f27fae */ /* 0x0005e2000b901d52 */
[----:B------:R-:W-:-:S03]  /*6c10*/  IADD3.X R15, R13, UR5, RZ, P1, !PT ;  /* 0x000000050d0f7c10 */ /* 0x000fc60008ffe4ff */
[----:B------:R-:W-:Y:S04]  /*6c20*/  LDGSTS.E.BYPASS.LTC128B.128 [R242+0x10800], desc[UR18][R10.64] ;  /* 0x108000000af27fae */ /* 0x000fe8000b901d52 */
[----:B------:R-:W-:Y:S04]  /*6c30*/  LDGSTS.E.BYPASS.LTC128B.128 [R242+0x12800], desc[UR18][R8.64+0x80] ;  /* 0x1280008008f27fae */ /* 0x000fe8000b901d52 */
[----:B------:R-:W-:Y:S01]  /*6c40*/  LDGSTS.E.BYPASS.LTC128B.128 [R242+0x14800], desc[UR18][R8.64+0x100] ;  /* 0x1480010008f27fae */ /* 0x000fe2000b901d52 */
[----:B-1----:R-:W-:-:S03]  /*6c50*/  IADD3 R4, P2, R10, UR4, RZ ;  /* 0x000000040a047c10 */ /* 0x002fc6000ff5e0ff */
[----:B------:R1:W-:Y:S01]  /*6c60*/  LDGSTS.E.BYPASS.LTC128B.128 [R242+0x16800], desc[UR18][R8.64+0x180] ;  /* 0x1680018008f27fae */ /* 0x0003e2000b901d52 */
[----:B------:R-:W-:-:S05]  /*6c70*/  IADD3.X R5, R11, UR5, RZ, P2, !PT ;  /* 0x000000050b057c10 */ /* 0x000fca00097fe4ff */
[----:B------:R-:W-:Y:S01]  /*6c80*/  LDGSTS.E.BYPASS.LTC128B.128 [R242+0x11000], desc[UR18][R4.64] ;  /* 0x1100000004f27fae */ /* 0x000fe2000b901d52 */
[----:B--2---:R-:W-:-:S03]  /*6c90*/  IADD3 R6, P2, R4, UR4, RZ ;  /* 0x0000000404067c10 */ /* 0x004fc6000ff5e0ff */
[----:B------:R-:W-:Y:S01]  /*6ca0*/  LDGSTS.E.BYPASS.LTC128B.128 [R242+0x13000], desc[UR18][R12.64+0x80] ;  /* 0x130000800cf27fae */ /* 0x000fe2000b901d52 */
[----:B------:R-:W-:-:S03]  /*6cb0*/  IADD3.X R7, R5, UR5, RZ, P2, !PT ;  /* 0x0000000505077c10 */ /* 0x000fc600097fe4ff */
[----:B------:R-:W-:Y:S04]  /*6cc0*/  LDGSTS.E.BYPASS.LTC128B.128 [R242+0x15000], desc[UR18][R12.64+0x100] ;  /* 0x150001000cf27fae */ /* 0x000fe8000b901d52 */
[----:B------:R-:W-:Y:S04]  /*6cd0*/  LDGSTS.E.BYPASS.LTC128B.128 [R242+0x17000], desc[UR18][R12.64+0x180] ;  /* 0x170001800cf27fae */ /* 0x000fe8000b901d52 */
[----:B------:R-:W-:Y:S04]  /*6ce0*/  LDGSTS.E.BYPASS.LTC128B.128 [R242+0x11800], desc[UR18][R6.64] ;  /* 0x1180000006f27fae */ /* 0x000fe8000b901d52 */
[----:B------:R-:W-:Y:S04]  /*6cf0*/  LDGSTS.E.BYPASS.LTC128B.128 [R242+0x13800], desc[UR18][R14.64+0x80] ;  /* 0x138000800ef27fae */ /* 0x000fe8000b901d52 */
[----:B------:R-:W-:Y:S04]  /*6d00*/  LDGSTS.E.BYPASS.LTC128B.128 [R242+0x15800], desc[UR18][R14.64+0x100] ;  /* 0x158001000ef27fae */ /* 0x000fe8000b901d52 */
[----:B------:R2:W-:Y:S04]  /*6d10*/  LDGSTS.E.BYPASS.LTC128B.128 [R242+0x17800], desc[UR18][R14.64+0x180] ;  /* 0x178001800ef27fae */ /* 0x0005e8000b901d52 */
[----:B------:R-:W-:Y:S04]  /*6d20*/  LDSM.16.M88.4 R188, [R238] ;  /* 0x00000000eebc783b */ /* 0x000fe80000000200 */
[----:B------:R-:W3:Y:S04]  /*6d30*/  LDSM.16.M88.4 R28, [R237+0x8000] ;  /* 0x00800000ed1c783b */ /* 0x000ee80000000200 */
[----:B------:R-:W4:Y:S04]  /*6d40*/  LDSM.16.M88.4 R20, [R237+0x8800] ;  /* 0x00880000ed14783b */ /* 0x000f280000000200 */
[----:B------:R-:W-:Y:S04]  /*6d50*/  LDSM.16.M88.4 R172, [R237+0x9800] ;  /* 0x00980000edac783b */ /* 0x000fe80000000200 */
[----:B------:R-:W-:Y:S04]  /*6d60*/  LDSM.16.M88.4 R196, [R236] ;  /* 0x00000000ecc4783b */ /* 0x000fe80000000200 */
[----:B-1----:R-:W-:Y:S04]  /*6d70*/  LDSM.16.M88.4 R8, [R235] ;  /* 0x00000000eb08783b */ /* 0x002fe80000000200 */
[----:B--2---:R-:W1:Y:S04]  /*6d80*/  LDSM.16.M88.4 R12, [R237+0x9000] ;  /* 0x00900000ed0c783b */ /* 0x004e680000000200 */
[----:B------:R-:W2:Y:S04]  /*6d90*/  LDSM.16.M88.4 R168, [R227] ;  /* 0x00000000e3a8783b */ /* 0x000ea80000000200 */
[----:B------:R-:W5:Y:S04]  /*6da0*/  LDSM.16.M88.4 R4, [R226] ;  /* 0x00000000e204783b */ /* 0x000f680000000200 */
[----:B------:R-:W5:Y:S04]  /*6db0*/  LDSM.16.M88.4 R200, [R225] ;  /* 0x00000000e1c8783b */ /* 0x000f680000000200 */
[----:B------:R-:W-:Y:S01]  /*6dc0*/  LDSM.16.M88.4 R184, [R231+0x8000] ;  /* 0x00800000e7b8783b */ /* 0x000fe20000000200 */
[C---:B---3--:R-:W-:Y:S03]  /*6dd0*/  HMMA.16816.F32 R32, R188.reuse, R28, RZ ;  /* 0x0000001cbc20723c */ /* 0x048fe600000018ff */
[----:B------:R-:W-:Y:S04]  /*6de0*/  LDSM.16.M88.4 R180, [R231+0x8800] ;  /* 0x00880000e7b4783b */ /* 0x000fe80000000200 */
[----:B------:R-:W-:Y:S01]  /*6df0*/  LDSM.16.M88.4 R176, [R231+0x9000] ;  /* 0x00900000e7b0783b */ /* 0x000fe20000000200 */
[C---:B------:R-:W-:Y:S03]  /*6e00*/  HMMA.16816.F32 R28, R188.reuse, R30, RZ ;  /* 0x0000001ebc1c723c */ /* 0x040fe600000018ff */
[----:B------:R-:W0:Y:S03]  /*6e10*/  LDGDEPBAR ;  /* 0x00000000000079af */ /* 0x000e260000000000 */
[C---:B----4-:R-:W-:Y:S06]  /*6e20*/  HMMA.16816.F32 R24, R188.reuse, R20, RZ ;  /* 0x00000014bc18723c */ /* 0x050fec00000018ff */
[C---:B------:R-:W-:Y:S06]  /*6e30*/  HMMA.16816.F32 R20, R188.reuse, R22, RZ ;  /* 0x00000016bc14723c */ /* 0x040fec00000018ff */
[C---:B-1----:R-:W-:Y:S06]  /*6e40*/  HMMA.16816.F32 R16, R188.reuse, R12, RZ ;  /* 0x0000000cbc10723c */ /* 0x042fec00000018ff */
[C---:B------:R-:W-:Y:S06]  /*6e50*/  HMMA.16816.F32 R12, R188.reuse, R14, RZ ;  /* 0x0000000ebc0c723c */ /* 0x040fec00000018ff */
[C---:B------:R-:W-:Y:S06]  /*6e60*/  HMMA.16816.F32 R192, R188.reuse, R172, RZ ;  /* 0x000000acbcc0723c */ /* 0x040fec00000018ff */
[----:B------:R-:W-:Y:S01]  /*6e70*/  HMMA.16816.F32 R188, R188, R174, RZ ;  /* 0x000000aebcbc723c */ /* 0x000fe200000018ff */
[----:B------:R-:W-:Y:S05]  /*6e80*/  LDSM.16.M88.4 R172, [R231+0x9800] ;  /* 0x00980000e7ac783b */ /* 0x000fea0000000200 */
[C---:B------:R-:W-:Y:S06]  /*6e90*/  HMMA.16816.F32 R32, R196.reuse, R8, R32 ;  /* 0x00000008c420723c */ /* 0x040fec0000001820 */
[C---:B------:R-:W-:Y:S01]  /*6ea0*/  HMMA.16816.F32 R28, R196.reuse, R10, R28 ;  /* 0x0000000ac41c723c */ /* 0x040fe2000000181c */
[----:B------:R-:W1:Y:S05]  /*6eb0*/  LDSM.16.M88.4 R8, [R234] ;  /* 0x00000000ea08783b */ /* 0x000e6a0000000200 */
[C---:B--2---:R-:W-:Y:S06]  /*6ec0*/  HMMA.16816.F32 R24, R196.reuse, R168, R24 ;  /* 0x000000a8c418723c */ /* 0x044fec0000001818 */
[C---:B------:R-:W-:Y:S01]  /*6ed0*/  HMMA.16816.F32 R20, R196.reuse, R170, R20 ;  /* 0x000000aac414723c */ /* 0x040fe20000001814 */
[----:B------:R-:W-:Y:S05]  /*6ee0*/  LDSM.16.M88.4 R168, [R224] ;  /* 0x00000000e0a8783b */ /* 0x000fea0000000200 */
[C---:B-----5:R-:W-:Y:S06]  /*6ef0*/  HMMA.16816.F32 R16, R196.reuse, R4, R16 ;  /* 0x00000004c410723c */ /* 0x060fec0000001810 */
[C---:B------:R-:W-:Y:S01]  /*6f00*/  HMMA.16816.F32 R12, R196.reuse, R6, R12 ;  /* 0x00000006c40c723c */ /* 0x040fe2000000180c */
[----:B------:R-:W2:Y:S05]  /*6f10*/  LDSM.16.M88.4 R4, [R233] ;  /* 0x00000000e904783b */ /* 0x000eaa0000000200 */
[C---:B------:R-:W-:Y:S06]  /*6f20*/  HMMA.16816.F32 R192, R196.reuse, R200, R192 ;  /* 0x000000c8c4c0723c */ /* 0x040fec00000018c0 */
        /* <DEDUP_REMOVED lines=14> */
[----:B------:R-:W5:Y:S04]  /*7010*/  LDSM.16.M88.4 R8, [R238+0x2000] ;  /* 0x00200000ee08783b */ /* 0x000f680000000200 */
[----:B------:R-:W5:Y:S01]  /*7020*/  LDSM.16.M88.4 R172, [R237+0xa800] ;  /* 0x00a80000edac783b */ /* 0x000f620000000200 */
[C---:B--2---:R-:W-:Y:S06]  /*7030*/  HMMA.16816.F32 R32, R4.reuse, R168, R32 ;  /* 0x000000a80420723c */ /* 0x044fec0000001820 */
[C---:B------:R-:W-:Y:S01]  /*7040*/  HMMA.16816.F32 R28, R4.reuse, R170, R28 ;  /* 0x000000aa041c723c */ /* 0x040fe2000000181c */
[----:B------:R-:W2:Y:S05]  /*7050*/  LDSM.16.M88.4 R168, [R237+0xb000] ;  /* 0x00b00000eda8783b */ /* 0x000eaa0000000200 */
[C---:B---3--:R-:W-:Y:S06]  /*7060*/  HMMA.16816.F32 R24, R4.reuse, R196, R24 ;  /* 0x000000c40418723c */ /* 0x048fec0000001818 */
[C---:B------:R-:W-:Y:S01]  /*7070*/  HMMA.16816.F32 R20, R4.reuse, R198, R20 ;  /* 0x000000c60414723c */ /* 0x040fe20000001814 */
[----:B------:R-:W-:Y:S05]  /*7080*/  LDSM.16.M88.4 R196, [R223] ;  /* 0x00000000dfc4783b */ /* 0x000fea0000000200 */
[C---:B-1----:R-:W-:Y:S06]  /*7090*/  HMMA.16816.F32 R16, R4.reuse, R184, R16 ;  /* 0x000000b80410723c */ /* 0x042fec0000001810 */
[C---:B------:R-:W-:Y:S01]  /*70a0*/  HMMA.16816.F32 R12, R4.reuse, R186, R12 ;  /* 0x000000ba040c723c */ /* 0x040fe2000000180c */
[----:B------:R-:W-:Y:S05]  /*70b0*/  LDSM.16.M88.4 R184, [R222] ;  /* 0x00000000deb8783b */ /* 0x000fea0000000200 */
[C---:B----4-:R-:W-:Y:S06]  /*70c0*/  HMMA.16816.F32 R192, R4.reuse, R180, R192 ;  /* 0x000000b404c0723c */ /* 0x050fec00000018c0 */
[----:B------:R-:W-:Y:S01]  /*70d0*/  HMMA.16816.F32 R188, R4, R182, R188 ;  /* 0x000000b604bc723c */ /* 0x000fe200000018bc */
[----:B------:R-:W1:Y:S04]  /*70e0*/  LDSM.16.M88.4 R4, [R236+0x2000] ;  /* 0x00200000ec04783b */ /* 0x000e680000000200 */
[----:B------:R-:W3:Y:S01]  /*70f0*/  LDSM.16.M88.4 R180, [R221] ;  /* 0x00000000ddb4783b */ /* 0x000ee20000000200 */
[C---:B-----5:R-:W-:Y:S06]  /*7100*/  HMMA.16816.F32 R32, R8.reuse, R176, R32 ;  /* 0x000000b00820723c */ /* 0x060fec0000001820 */
[C---:B------:R-:W-:Y:S01]  /*7110*/  HMMA.16816.F32 R28, R8.reuse, R178, R28 ;  /* 0x000000b2081c723c */ /* 0x040fe2000000181c */
[----:B------:R-:W4:Y:S05]  /*7120*/  LDSM.16.M88.4 R176, [R220] ;  /* 0x00000000dcb0783b */ /* 0x000f2a0000000200 */
[C---:B------:R-:W-:Y:S06]  /*7130*/  HMMA.16816.F32 R24, R8.reuse, R172, R24 ;  /* 0x000000ac0818723c */ /* 0x040fec0000001818 */
[C---:B------:R-:W-:Y:S01]  /*7140*/  HMMA.16816.F32 R20, R8.reuse, R174, R20 ;  /* 0x000000ae0814723c */ /* 0x040fe20000001814 */
[----:B------:R-:W-:Y:S05]  /*7150*/  LDSM.16.M88.4 R172, [R234+0x2000] ;  /* 0x00200000eaac783b */ /* 0x000fea0000000200 */
[C---:B--2---:R-:W-:Y:S06]  /*7160*/  HMMA.16816.F32 R16, R8.reuse, R168, R16 ;  /* 0x000000a80810723c */ /* 0x044fec0000001810 */
[C---:B------:R-:W-:Y:S01]  /*7170*/  HMMA.16816.F32 R12, R8.reuse, R170, R12 ;  /* 0x000000aa080c723c */ /* 0x040fe2000000180c */
[----:B------:R-:W2:Y:S05]  /*7180*/  LDSM.16.M88.4 R168, [R231+0xa000] ;  /* 0x00a00000e7a8783b */ /* 0x000eaa0000000200 */
[C---:B------:R-:W-:Y:S06]  /*7190*/  HMMA.16816.F32 R192, R8.reuse, R200, R192 ;  /* 0x000000c808c0723c */ /* 0x040fec00000018c0 */
[----:B------:R-:W-:Y:S01]  /*71a0*/  HMMA.16816.F32 R188, R8, R202, R188 ;  /* 0x000000ca08bc723c */ /* 0x000fe200000018bc */
[----:B------:R-:W5:Y:S04]  /*71b0*/  LDSM.16.M88.4 R8, [R231+0xa800] ;  /* 0x00a80000e708783b */ /* 0x000f680000000200 */
[----:B------:R-:W-:Y:S01]  /*71c0*/  LDSM.16.M88.4 R200, [R236+0x4000] ;  /* 0x00400000ecc8783b */ /* 0x000fe20000000200 */
[C---:B-1----:R-:W-:Y:S06]  /*71d0*/  HMMA.16816.F32 R32, R4.reuse, R196, R32 ;  /* 0x000000c40420723c */ /* 0x042fec0000001820 */
[C---:B------:R-:W-:Y:S01]  /*71e0*/  HMMA.16816.F32 R28, R4.reuse, R198, R28 ;  /* 0x000000c6041c723c */ /* 0x040fe2000000181c */
[----:B------:R-:W1:Y:S05]  /*71f0*/  LDSM.16.M88.4 R196, [R231+0xb000] ;  /* 0x00b00000e7c4783b */ /* 0x000e6a0000000200 */
[C---:B------:R-:W-:Y:S06]  /*7200*/  HMMA.16816.F32 R24, R4.reuse, R184, R24 ;  /* 0x000000b80418723c */ /* 0x040fec0000001818 */
[C---:B------:R-:W-:Y:S01]  /*7210*/  HMMA.16816.F32 R20, R4.reuse, R186, R20 ;  /* 0x000000ba0414723c */ /* 0x040fe20000001814 */
[----:B------:R-:W1:Y:S05]  /*7220*/  LDSM.16.M88.4 R184, [R231+0xb800] ;  /* 0x00b80000e7b8783b */ /* 0x000e6a0000000200 */
[C---:B---3--:R-:W-:Y:S06]  /*7230*/  HMMA.16816.F32 R16, R4.reuse, R180, R16 ;  /* 0x000000b40410723c */ /* 0x048fec0000001810 */
[C---:B------:R-:W-:Y:S01]  /*7240*/  HMMA.16816.F32 R12, R4.reuse, R182, R12 ;  /* 0x000000b6040c723c */ /* 0x040fe2000000180c */
[----:B------:R-:W-:Y:S05]  /*7250*/  LDSM.16.M88.4 R180, [R224+0x2000] ;  /* 0x00200000e0b4783b */ /* 0x000fea0000000200 */
[C---:B----4-:R-:W-:Y:S06]  /*7260*/  HMMA.16816.F32 R192, R4.reuse, R176, R192 ;  /* 0x000000b004c0723c */ /* 0x050fec00000018c0 */
[----:B------:R-:W-:Y:S01]  /*7270*/  HMMA.16816.F32 R188, R4, R178, R188 ;  /* 0x000000b204bc723c */ /* 0x000fe200000018bc */
[----:B------:R-:W3:Y:S04]  /*7280*/  LDSM.16.M88.4 R4, [R233+0x2000] ;  /* 0x00200000e904783b */ /* 0x000ee80000000200 */
[----:B------:R-:W4:Y:S01]  /*7290*/  LDSM.16.M88.4 R176, [R224+0x2800] ;  /* 0x00280000e0b0783b */ /* 0x000f220000000200 */
        /* <DEDUP_REMOVED lines=9> */
[C---:B------:R-:W-:Y:S06]  /*7330*/  HMMA.16816.F32 R192, R172.reuse, R184, R192 ;  /* 0x000000b8acc0723c */ /* 0x040fec00000018c0 */
[----:B------:R-:W-:Y:S01]  /*7340*/  HMMA.16816.F32 R188, R172, R186, R188 ;  /* 0x000000baacbc723c */ /* 0x000fe200000018bc */
[----:B------:R-:W1:Y:S04]  /*7350*/  LDSM.16.M88.4 R172, [R238+0x4000] ;  /* 0x00400000eeac783b */ /* 0x000e680000000200 */
[----:B------:R-:W1:Y:S01]  /*7360*/  LDSM.16.M88.4 R184, [R237+0xc800] ;  /* 0x00c80000edb8783b */ /* 0x000e620000000200 */
        /* <DEDUP_REMOVED lines=8> */
[----:B------:R-:W2:Y:S05]  /*73f0*/  LDSM.16.M88.4 R168, [R219] ;  /* 0x00000000dba8783b */ /* 0x000eaa0000000200 */
[C---:B-----5:R-:W-:Y:S06]  /*7400*/  HMMA.16816.F32 R192, R4.reuse, R8, R192 ;  /* 0x0000000804c0723c */ /* 0x060fec00000018c0 */
[----:B------:R-:W-:Y:S01]  /*7410*/  HMMA.16816.F32 R188, R4, R10, R188 ;  /* 0x0000000a04bc723c */ /* 0x000fe200000018bc */
[----:B------:R-:W5:Y:S04]  /*7420*/  LDSM.16.M88.4 R8, [R218] ;  /* 0x00000000da08783b */ /* 0x000f680000000200 */
[----:B------:R-:W5:Y:S01]  /*7430*/  LDSM.16.M88.4 R4, [R217] ;  /* 0x00000000d904783b */ /* 0x000f620000000200 */
[C---:B-1----:R-:W-:Y:S06]  /*7440*/  HMMA.16816.F32 R32, R172.reuse, R196, R32 ;  /* 0x000000c4ac20723c */ /* 0x042fec0000001820 */
[C---:B------:R-:W-:Y:S01]  /*7450*/  HMMA.16816.F32 R28, R172.reuse, R198, R28 ;  /* 0x000000c6ac1c723c */ /* 0x040fe2000000181c */
[----:B------:R-:W-:Y:S05]  /*7460*/  LDSM.16.M88.4 R196, [R216] ;  /* 0x00000000d8c4783b */ /* 0x000fea0000000200 */
[C---:B------:R-:W-:Y:S06]  /*7470*/  HMMA.16816.F32 R24, R172.reuse, R184, R24 ;  /* 0x000000b8ac18723c */ /* 0x040fec0000001818 */
[C---:B------:R-:W-:Y:S01]  /*7480*/  HMMA.16816.F32 R20, R172.reuse, R186, R20 ;  /* 0x000000baac14723c */ /* 0x040fe20000001814 */
[----:B------:R-:W-:Y:S05]  /*7490*/  LDSM.16.M88.4 R184, [R234+0x4000] ;  /* 0x00400000eab8783b */ /* 0x000fea0000000200 */
[C---:B---3--:R-:W-:Y:S06]  /*74a0*/  HMMA.16816.F32 R16, R172.reuse, R180, R16 ;  /* 0x000000b4ac10723c */ /* 0x048fec0000001810 */
[C---:B------:R-:W-:Y:S01]  /*74b0*/  HMMA.16816.F32 R12, R172.reuse, R182, R12 ;  /* 0x000000b6ac0c723c */ /* 0x040fe2000000180c */
[----:B------:R-:W1:Y:S05]  /*74c0*/  LDSM.16.M88.4 R180, [R231+0xc000] ;  /* 0x00c00000e7b4783b */ /* 0x000e6a0000000200 */
[C---:B----4-:R-:W-:Y:S06]  /*74d0*/  HMMA.16816.F32 R192, R172.reuse, R176, R192 ;  /* 0x000000b0acc0723c */ /* 0x050fec00000018c0 */
[----:B------:R-:W-:Y:S01]  /*74e0*/  HMMA.16816.F32 R188, R172, R178, R188 ;  /* 0x000000b2acbc723c */ /* 0x000fe200000018bc */
[----:B------:R-:W3:Y:S04]  /*74f0*/  LDSM.16.M88.4 R176, [R231+0xc800] ;  /* 0x00c80000e7b0783b */ /* 0x000ee80000000200 */
[----:B------:R-:W4:Y:S01]  /*7500*/  LDSM.16.M88.4 R172, [R231+0xd000] ;  /* 0x00d00000e7ac783b */ /* 0x000f220000000200 */
[C---:B--2---:R-:W-:Y:S06]  /*7510*/  HMMA.16816.F32 R32, R200.reuse, R168, R32 ;  /* 0x000000a8c820723c */ /* 0x044fec0000001820 */
[C---:B------:R-:W-:Y:S01]  /*7520*/  HMMA.16816.F32 R28, R200.reuse, R170, R28 ;  /* 0x000000aac81c723c */ /* 0x040fe2000000181c */
[----:B------:R-:W-:Y:S05]  /*7530*/  LDSM.16.M88.4 R168, [R231+0xd800] ;  /* 0x00d80000e7a8783b */ /* 0x000fea0000000200 */
[C---:B-----5:R-:W-:Y:S06]  /*7540*/  HMMA.16816.F32 R24, R200.reuse, R8, R24 ;  /* 0x00000008c818723c */ /* 0x060fec0000001818 */
[C---:B------:R-:W-:Y:S01]  /*7550*/  HMMA.16816.F32 R20, R200.reuse, R10, R20 ;  /* 0x0000000ac814723c */ /* 0x040fe20000001814 */
[----:B------:R-:W-:Y:S05]  /*7560*/  LDSM.16.M88.4 R8, [R233+0x4000] ;  /* 0x00400000e908783b */ /* 0x000fea0000000200 */
[C---:B------:R-:W-:Y:S06]  /*7570*/  HMMA.16816.F32 R16, R200.reuse, R4, R16 ;  /* 0x00000004c810723c */ /* 0x040fec0000001810 */
[----:B------:R-:W-:Y:S01]  /*7580*/  HMMA.16816.F32 R12, R200, R6, R12 ;  /* 0x00000006c80c723c */ /* 0x000fe2000000180c */
[----:B------:R-:W2:Y:S05]  /*7590*/  LDSM.16.M88.4 R4, [R224+0x4000] ;  /* 0x00400000e004783b */ /* 0x000eaa0000000200 */
[C---:B-1----:R-:W-:Y:S06]  /*75a0*/  HMMA.16816.F32 R32, R184.reuse, R180, R32 ;  /* 0x000000b4b820723c */ /* 0x042fec0000001820 */
[----:B------:R-:W-:Y:S06]  /*75b0*/  HMMA.16816.F32 R28, R184, R182, R28 ;  /* 0x000000b6b81c723c */ /* 0x000fec000000181c */
[C---:B------:R-:W-:Y:S06]  /*75c0*/  HMMA.16816.F32 R192, R200.reuse, R196, R192 ;  /* 0x000000c4c8c0723c */ /* 0x040fec00000018c0 */
[----:B------:R-:W-:Y:S01]  /*75d0*/  HMMA.16816.F32 R188, R200, R198, R188 ;  /* 0x000000c6c8bc723c */ /* 0x000fe200000018bc */
[----:B------:R-:W1:Y:S04]  /*75e0*/  LDSM.16.M88.4 R196, [R224+0x5000] ;  /* 0x00500000e0c4783b */ /* 0x000e680000000200 */
[----:B------:R-:W-:Y:S01]  /*75f0*/  LDSM.16.M88.4 R200, [R224+0x4800] ;  /* 0x00480000e0c8783b */ /* 0x000fe20000000200 */
[C---:B---3--:R-:W-:Y:S06]  /*7600*/  HMMA.16816.F32 R24, R184.reuse, R176, R24 ;  /* 0x000000b0b818723c */ /* 0x048fec0000001818 */
[C---:B------:R-:W-:Y:S01]  /*7610*/  HMMA.16816.F32 R20, R184.reuse, R178, R20 ;  /* 0x000000b2b814723c */ /* 0x040fe20000001814 */
[----:B------:R-:W-:Y:S05]  /*7620*/  LDSM.16.M88.4 R176, [R238+0x6000] ;  /* 0x00600000eeb0783b */ /* 0x000fea0000000200 */
[----:B----4-:R-:W-:Y:S01]  /*7630*/  HMMA.16816.F32 R180, R184, R172, R16 ;  /* 0x000000acb8b4723c */ /* 0x010fe20000001810 */
[----:B------:R-:W3:Y:S05]  /*7640*/  LDSM.16.M88.4 R16, [R237+0xe000] ;  /* 0x00e00000ed10783b */ /* 0x000eea0000000200 */
[----:B--2---:R-:W-:Y:S06]  /*7650*/  HMMA.16816.F32 R32, R8, R4, R32 ;  /* 0x000000040820723c */ /* 0x004fec0000001820 */
[C---:B------:R-:W-:Y:S01]  /*7660*/  HMMA.16816.F32 R12, R184.reuse, R174, R12 ;  /* 0x000000aeb80c723c */ /* 0x040fe2000000180c */
[----:B------:R-:W-:Y:S05]  /*7670*/  LDSM.16.M88.4 R172, [R236+0x6000] ;  /* 0x00600000ecac783b */ /* 0x000fea0000000200 */
[C---:B------:R-:W-:Y:S06]  /*7680*/  HMMA.16816.F32 R192, R184.reuse, R168, R192 ;  /* 0x000000a8b8c0723c */ /* 0x040fec00000018c0 */
[----:B------:R-:W-:Y:S01]  /*7690*/  HMMA.16816.F32 R188, R184, R170, R188 ;  /* 0x000000aab8bc723c */ /* 0x000fe200000018bc */
[----:B------:R-:W2:Y:S04]  /*76a0*/  LDSM.16.M88.4 R168, [R215] ;  /* 0x00000000d7a8783b */ /* 0x000ea80000000200 */
[----:B------:R-:W-:Y:S01]  /*76b0*/  LDSM.16.M88.4 R184, [R234+0x6000] ;  /* 0x00600000eab8783b */ /* 0x000fe20000000200 */
[C---:B------:R-:W-:Y:S03]  /*76c0*/  HMMA.16816.F32 R28, R8.reuse, R6, R28 ;  /* 0x00000006081c723c */ /* 0x040fe6000000181c */
[----:B------:R-:W4:Y:S03]  /*76d0*/  LDSM.16.M88.4 R4, [R224+0x5800] ;  /* 0x00580000e004783b */ /* 0x000f260000000200 */
[----:B-1----:R-:W-:Y:S06]  /*76e0*/  HMMA.16816.F32 R180, R8, R196, R180 ;  /* 0x000000c408b4723c */ /* 0x002fec00000018b4 */
[----:B---3--:R-:W-:Y:S06]  /*76f0*/  HMMA.16816.F32 R32, R176, R16, R32 ;  /* 0x00000010b020723c */ /* 0x008fec0000001820 */
[C---:B------:R-:W-:Y:S01]  /*7700*/  HMMA.16816.F32 R196, R8.reuse, R198, R12 ;  /* 0x000000c608c4723c */ /* 0x040fe2000000180c */
[----:B------:R-:W1:Y:S05]  /*7710*/  LDSM.16.M88.4 R12, [R231+0xe000] ;  /* 0x00e00000e70c783b */ /* 0x000e6a0000000200 */
[C---:B------:R-:W-:Y:S06]  /*7720*/  HMMA.16816.F32 R24, R8.reuse, R200, R24 ;  /* 0x000000c80818723c */ /* 0x040fec0000001818 */
[----:B------:R-:W-:Y:S01]  /*7730*/  HMMA.16816.F32 R20, R8, R202, R20 ;  /* 0x000000ca0814723c */ /* 0x000fe20000001814 */
[----:B------:R-:W3:Y:S05]  /*7740*/  LDSM.16.M88.4 R200, [R237+0xe800] ;  /* 0x00e80000edc8783b */ /* 0x000eea0000000200 */
[----:B--2---:R-:W-:Y:S06]  /*7750*/  HMMA.16816.F32 R32, R172, R168, R32 ;  /* 0x000000a8ac20723c */ /* 0x004fec0000001820 */
[----:B------:R-:W-:Y:S01]  /*7760*/  HMMA.16816.F32 R28, R176, R18, R28 ;  /* 0x00000012b01c723c */ /* 0x000fe2000000181c */
[----:B------:R-:W2:Y:S05]  /*7770*/  LDSM.16.M88.4 R16, [R214] ;  /* 0x00000000d610783b */ /* 0x000eaa0000000200 */
[C---:B----4-:R-:W-:Y:S06]  /*7780*/  HMMA.16816.F32 R192, R8.reuse, R4, R192 ;  /* 0x0000000408c0723c */ /* 0x050fec00000018c0 */
[----:B------:R-:W-:Y:S01]  /*7790*/  HMMA.16816.F32 R188, R8, R6, R188 ;  /* 0x0000000608bc723c */ /* 0x000fe200000018bc */
[----:B------:R-:W-:Y:S04]  /*77a0*/  LDSM.16.M88.4 R8, [R233+0x6000] ;  /* 0x00600000e908783b */ /* 0x000fe80000000200 */
[----:B------:R-:W4:Y:S01]  /*77b0*/  LDSM.16.M88.4 R4, [R224+0x6000] ;  /* 0x00600000e004783b */ /* 0x000f220000000200 */
[----:B-1----:R-:W-:Y:S06]  /*77c0*/  HMMA.16816.F32 R32, R184, R12, R32 ;  /* 0x0000000cb820723c */ /* 0x002fec0000001820 */
[----:B------:R-:W-:Y:S01]  /*77d0*/  HMMA.16816.F32 R28, R172, R170, R28 ;  /* 0x000000aaac1c723c */ /* 0x000fe2000000181c */
[----:B------:R-:W1:Y:S05]  /*77e0*/  LDSM.16.M88.4 R168, [R237+0xf000] ;  /* 0x00f00000eda8783b */ /* 0x000e6a0000000200 */
[C---:B---3--:R-:W-:Y:S06]  /*77f0*/  HMMA.16816.F32 R24, R176.reuse, R200, R24 ;  /* 0x000000c8b018723c */ /* 0x048fec0000001818 */
[----:B------:R-:W-:Y:S01]  /*7800*/  HMMA.16816.F32 R200, R176, R202, R20 ;  /* 0x000000cab0c8723c */ /* 0x000fe20000001814 */
[----:B------:R-:W3:Y:S11]  /*7810*/  LDSM.16.M88.4 R20, [R231+0xe800] ;  /* 0x00e80000e714783b */ /* 0x000ef60000000200 */
[----:B------:R-:W-:Y:S01]  /*7820*/  HMMA.16816.F32 R28, R184, R14, R28 ;  /* 0x0000000eb81c723c */ /* 0x000fe2000000181c */
[----:B------:R-:W-:Y:S05]  /*7830*/  LDSM.16.M88.4 R12, [R213] ;  /* 0x00000000d50c783b */ /* 0x000fea0000000200 */
[----:B--2---:R-:W-:Y:S06]  /*7840*/  HMMA.16816.F32 R24, R172, R16, R24 ;  /* 0x00000010ac18723c */ /* 0x004fec0000001818 */
[----:B----4-:R-:W-:Y:S06]  /*7850*/  HMMA.16816.F32 R32, R8, R4, R32 ;  /* 0x000000040820723c */ /* 0x010fec0000001820 */
[----:B------:R-:W-:Y:S01]  /*7860*/  HMMA.16816.F32 R200, R172, R18, R200 ;  /* 0x00000012acc8723c */ /* 0x000fe200000018c8 */
[----:B------:R-:W2:Y:S05]  /*7870*/  LDSM.16.M88.4 R16, [R224+0x6800] ;  /* 0x00680000e010783b */ /* 0x000eaa0000000200 */
[----:B-1----:R-:W-:Y:S06]  /*7880*/  HMMA.16816.F32 R180, R176, R168, R180 ;  /* 0x000000a8b0b4723c */ /* 0x002fec00000018b4 */
[----:B---3--:R-:W-:Y:S06]  /*7890*/  HMMA.16816.F32 R24, R184, R20, R24 ;  /* 0x00000014b818723c */ /* 0x008fec0000001818 */
[----:B------:R-:W-:Y:S01]  /*78a0*/  FMUL.FTZ R33, R33, UR24 ;  /* 0x0000001821217c20 */ /* 0x000fe20008410000 */
[----:B------:R-:W-:Y:S01]  /*78b0*/  FMUL.FTZ R0, R32, UR24 ;  /* 0x0000001820007c20 */ /* 0x000fe20008410000 */
[----:B------:R-:W-:Y:S01]  /*78c0*/  FMUL.FTZ R2, R34, UR24 ;  /* 0x0000001822027c20 */ /* 0x000fe20008410000 */
[----:B------:R-:W-:Y:S01]  /*78d0*/  FMUL.FTZ R169, R35, UR24 ;  /* 0x0000001823a97c20 */ /* 0x000fe20008410000 */
[----:B------:R1:W-:Y:S01]  /*78e0*/  MUFU.TANH R168, R33 ;  /* 0x0000002100a87308 */ /* 0x0003e20000002400 */
[----:B------:R-:W-:Y:S06]  /*78f0*/  HMMA.16816.F32 R196, R176, R170, R196 ;  /* 0x000000aab0c4723c */ /* 0x000fec00000018c4 */
[----:B------:R-:W-:Y:S01]  /*7900*/  HMMA.16816.F32 R200, R184, R22, R200 ;  /* 0x00000016b8c8723c */ /* 0x000fe200000018c8 */
[----:B------:R-:W-:Y:S01]  /*7910*/  LDSM.16.M88.4 R20, [R212] ;  /* 0x00000000d414783b */ /* 0x000fe20000000200 */
[----:B------:R-:W3:Y:S04]  /*7920*/  MUFU.TANH R169, R169 ;  /* 0x000000a900a97308 */ /* 0x000ee80000002400 */
[C---:B------:R-:W-:Y:S01]  /*7930*/  HMMA.16816.F32 R28, R8.reuse, R6, R28 ;  /* 0x00000006081c723c */ /* 0x040fe2000000181c */
[----:B------:R-:W4:Y:S03]  /*7940*/  LDSM.16.M88.4 R4, [R231+0xf000] ;  /* 0x00f00000e704783b */ /* 0x000f260000000200 */
[----:B------:R-:W-:Y:S01]  /*7950*/  MUFU.TANH R0, R0 ;  /* 0x0000000000007308 */ /* 0x000fe20000002400 */
[----:B-1----:R-:W1:Y:S01]  /*7960*/  LDSM.16.M88.4 R32, [R237+0xf800] ;  /* 0x00f80000ed20783b */ /* 0x002e620000000200 */
[----:B--2---:R-:W-:Y:S06]  /*7970*/  HMMA.16816.F32 R24, R8, R16, R24 ;  /* 0x000000100818723c */ /* 0x004fec0000001818 */
[C---:B------:R-:W-:Y:S01]  /*7980*/  HMMA.16816.F32 R180, R172.reuse, R12, R180 ;  /* 0x0000000cacb4723c */ /* 0x040fe200000018b4 */
[----:B------:R-:W-:Y:S05]  /*7990*/  MUFU.TANH R2, R2 ;  /* 0x0000000200027308 */ /* 0x000fea0000002400 */
[----:B------:R-:W-:Y:S01]  /*79a0*/  HMMA.16816.F32 R196, R172, R14, R196 ;  /* 0x0000000eacc4723c */ /* 0x000fe200000018c4 */
[----:B------:R-:W2:Y:S05]  /*79b0*/  LDSM.16.M88.4 R12, [R224+0x7000] ;  /* 0x00700000e00c783b */ /* 0x000eaa0000000200 */
[----:B------:R-:W-:Y:S01]  /*79c0*/  HMMA.16816.F32 R200, R8, R18, R200 ;  /* 0x0000001208c8723c */ /* 0x000fe200000018c8 */
[----:B------:R-:W5:Y:S01]  /*79d0*/  LDSM.16.M88.4 R16, [R231+0xf800] ;  /* 0x00f80000e710783b */ /* 0x000f620000000200 */
[----:B------:R-:W-:Y:S01]  /*79e0*/  FMUL.FTZ R28, R28, UR24 ;  /* 0x000000181c1c7c20 */ /* 0x000fe20008410000 */
[----:B------:R-:W-:Y:S01]  /*79f0*/  FMUL.FTZ R30, R30, UR24 ;  /* 0x000000181e1e7c20 */ /* 0x000fe20008410000 */
[----:B------:R-:W-:Y:S01]  /*7a00*/  FMUL.FTZ R29, R29, UR24 ;  /* 0x000000181d1d7c20 */ /* 0x000fe20008410000 */
[----:B------:R-:W-:Y:S01]  /*7a10*/  FMUL.FTZ R31, R31, UR24 ;  /* 0x000000181f1f7c20 */ /* 0x000fe20008410000 */
[----:B------:R-:W-:Y:S01]  /*7a20*/  FMUL.FTZ R26, R26, UR24 ;  /* 0x000000181a1a7c20 */ /* 0x000fe20008410000 */
[----:B------:R-:W-:Y:S01]  /*7a30*/  FMUL.FTZ R24, R24, UR24 ;  /* 0x0000001818187c20 */ /* 0x000fe20008410000 */
[----:B------:R-:W3:Y:S01]  /*7a40*/  MUFU.TANH R28, R28 ;  /* 0x0000001c001c7308 */ /* 0x000ee20000002400 */
[----:B------:R-:W-:-:S07]  /*7a50*/  FMUL.FTZ R25, R25, UR24 ;  /* 0x0000001819197c20 */ /* 0x000fce0008410000 */
[----:B------:R-:W3:Y:S01]  /*7a60*/  MUFU.TANH R30, R30 ;  /* 0x0000001e001e7308 */ /* 0x000ee20000002400 */
[----:B----4-:R-:W-:Y:S06]  /*7a70*/  HMMA.16816.F32 R180, R184, R4, R180 ;  /* 0x00000004b8b4723c */ /* 0x010fec00000018b4 */
[C---:B-1----:R-:W-:Y:S01]  /*7a80*/  HMMA.16816.F32 R192, R176.reuse, R32, R192 ;  /* 0x00000020b0c0723c */ /* 0x042fe200000018c0 */
[----:B------:R1:W-:Y:S05]  /*7a90*/  MUFU.TANH R32, R26 ;  /* 0x0000001a00207308 */ /* 0x0003ea0000002400 */
[----:B------:R-:W-:Y:S01]  /*7aa0*/  HMMA.16816.F32 R188, R176, R34, R188 ;  /* 0x00000022b0bc723c */ /* 0x000fe200000018bc */
[----:B------:R-:W-:-:S02]  /*7ab0*/  FMUL.FTZ R33, R202, UR24 ;  /* 0x00000018ca217c20 */ /* 0x000fc40008410000 */
[----:B------:R-:W4:Y:S03]  /*7ac0*/  MUFU.TANH R29, R29 ;  /* 0x0000001d001d7308 */ /* 0x000f260000002400 */
[----:B------:R-:W-:Y:S01]  /*7ad0*/  HMMA.16816.F32 R196, R184, R6, R196 ;  /* 0x00000006b8c4723c */ /* 0x000fe200000018c4 */
[----:B------:R-:W3:Y:S01]  /*7ae0*/  LDSM.16.M88.4 R4, [R224+0x7800] ;  /* 0x00780000e004783b */ /* 0x000ee20000000200 */
[----:B------:R-:W-:-:S04]  /*7af0*/  DEPBAR.LE SB0, 0x0 ;  /* 0x000080000000791a */ /* 0x000fc80000000000 */
[----:B-1----:R-:W-:Y:S01]  /*7b00*/  FMUL.FTZ R26, R27, UR24 ;  /* 0x000000181b1a7c20 */ /* 0x002fe20008410000 */
[----:B--2---:R-:W-:Y:S01]  /*7b10*/  HMMA.16816.F32 R180, R8, R12, R180 ;  /* 0x0000000c08b4723c */ /* 0x004fe200000018b4 */
[----:B------:R-:W1:Y:S01]  /*7b20*/  S2R R27, SR_TID.X ;  /* 0x00000000001b7919 */ /* 0x000e620000002100 */
[----:B------:R-:W2:Y:S04]  /*7b30*/  MUFU.TANH R31, R31 ;  /* 0x0000001f001f7308 */ /* 0x000ea80000002400 */
[C---:B------:R-:W-:Y:S01]  /*7b40*/  HMMA.16816.F32 R192, R172.reuse, R20, R192 ;  /* 0x00000014acc0723c */ /* 0x040fe200000018c0 */
[----:B------:R-:W-:Y:S01]  /*7b50*/  FMUL.FTZ R12, R200, UR24 ;  /* 0x00000018c80c7c20 */ /* 0x000fe20008410000 */
[----:B------:R-:W-:Y:S02]  /*7b60*/  FMUL.FTZ R13, R201, UR24 ;  /* 0x00000018c90d7c20 */ /* 0x000fe40008410000 */
[----:B------:R-:W2:Y:S02]  /*7b70*/  MUFU.TANH R26, R26 ;  /* 0x0000001a001a7308 */ /* 0x000ea40000002400 */
[----:B------:R-:W-:Y:S01]  /*7b80*/  HMMA.16816.F32 R188, R172, R22, R188 ;  /* 0x00000016acbc723c */ /* 0x000fe200000018bc */
[----:B------:R-:W-:-:S05]  /*7b90*/  FMUL.FTZ R21, R203, UR24 ;  /* 0x00000018cb157c20 */ /* 0x000fca0008410000 */
[----:B------:R-:W-:Y:S01]  /*7ba0*/  HMMA.16816.F32 R196, R8, R14, R196 ;  /* 0x0000000e08c4723c */ /* 0x000fe200000018c4 */
[----:B------:R-:W2:Y:S05]  /*7bb0*/  MUFU.TANH R12, R12 ;  /* 0x0000000c000c7308 */ /* 0x000eaa0000002400 */
[----:B------:R-:W-:Y:S01]  /*7bc0*/  FMUL.FTZ R20, R180, UR24 ;  /* 0x00000018b4147c20 */ /* 0x000fe20008410000 */
[----:B------:R-:W-:Y:S02]  /*7bd0*/  IMAD.U32 R14, RZ, RZ, UR23 ;  /* 0x00000017ff0e7e24 */ /* 0x000fe4000f8e00ff */
[----:B------:R-:W-:Y:S01]  /*7be0*/  FMUL.FTZ R182, R182, UR24 ;  /* 0x00000018b6b67c20 */ /* 0x000fe20008410000 */
[----:B------:R-:W2:Y:S01]  /*7bf0*/  MUFU.TANH R33, R33 ;  /* 0x0000002100217308 */ /* 0x000ea20000002400 */
[----:B------:R-:W-:Y:S01]  /*7c00*/  FMUL.FTZ R181, R181, UR24 ;  /* 0x00000018b5b57c20 */ /* 0x000fe20008410000 */
[----:B------:R-:W-:Y:S01]  /*7c10*/  FMUL.FTZ R183, R183, UR24 ;  /* 0x00000018b7b77c20 */ /* 0x000fe20008410000 */
[----:B-----5:R-:W-:Y:S01]  /*7c20*/  HMMA.16816.F32 R192, R184, R16, R192 ;  /* 0x00000010b8c0723c */ /* 0x020fe200000018c0 */
[----:B-1----:R-:W-:-:S04]  /*7c30*/  IMAD.SHL.U32 R27, R27, 0x2, RZ ;  /* 0x000000021b1b7824 */ /* 0x002fc800078e00ff */
[----:B------:R-:W1:Y:S01]  /*7c40*/  MUFU.TANH R24, R24 ;  /* 0x0000001800187308 */ /* 0x000e620000002400 */
[----:B------:R-:W-:Y:S01]  /*7c50*/  HMMA.16816.F32 R188, R184, R18, R188 ;  /* 0x00000012b8bc723c */ /* 0x000fe200000018bc */
[----:B------:R-:W-:-:S04]  /*7c60*/  LOP3.LUT R27, R27, 0x6, RZ, 0xc0, !PT ;  /* 0x000000061b1b7812 */ /* 0x000fc800078ec0ff */
[----:B------:R-:W-:Y:S01]  /*7c70*/  FMUL.FTZ R196, R196, UR24 ;  /* 0x00000018c4c47c20 */ /* 0x000fe20008410000 */
[----:B------:R-:W-:Y:S01]  /*7c80*/  IMAD R14, R14, 0x40, R27 ;  /* 0x000000400e0e7824 */ /* 0x000fe200078e021b */
[----:B------:R-:W5:Y:S01]  /*7c90*/  MUFU.TANH R25, R25 ;  /* 0x0000001900197308 */ /* 0x000f620000002400 */
[----:B------:R-:W-:Y:S01]  /*7ca0*/  FMUL.FTZ R198, R198, UR24 ;  /* 0x00000018c6c67c20 */ /* 0x000fe20008410000 */
[----:B------:R-:W-:Y:S01]  /*7cb0*/  FMUL.FTZ R199, R199, UR24 ;  /* 0x00000018c7c77c20 */ /* 0x000fe20008410000 */
[C---:B------:R-:W-:Y:S02]  /*7cc0*/  VIADD R15, R14.reuse, 0x1 ;  /* 0x000000010e0f7836 */ /* 0x040fe40000000000 */
[----:B------:R-:W-:Y:S01]  /*7cd0*/  FMUL.FTZ R197, R197, UR24 ;  /* 0x00000018c5c57c20 */ /* 0x000fe20008410000 */
[C---:B------:R-:W-:Y:S02]  /*7ce0*/  VIADD R16, R14.reuse, 0x8 ;  /* 0x000000080e107836 */ /* 0x040fe40000000000 */
[C---:B------:R-:W-:Y:S01]  /*7cf0*/  VIADD R18, R14.reuse, 0x18 ;  /* 0x000000180e127836 */ /* 0x040fe20000000000 */
[CC--:B------:R-:W-:Y:S01]  /*7d00*/  ISETP.GE.AND P5, PT, R15.reuse, R204.reuse, PT ;  /* 0x000000cc0f00720c */ /* 0x0c0fe20003fa6270 */
[----:B------:R-:W5:Y:S01]  /*7d10*/  MUFU.TANH R20, R20 ;  /* 0x0000001400147308 */ /* 0x000f620000002400 */
[C---:B---3--:R-:W-:Y:S01]  /*7d20*/  HMMA.16816.F32 R192, R8.reuse, R4, R192 ;  /* 0x0000000408c0723c */ /* 0x048fe200000018c0 */
[-C--:B------:R-:W-:Y:S01]  /*7d30*/  ISETP.GE.AND P2, PT, R15, R167.reuse, PT ;  /* 0x000000a70f00720c */ /* 0x080fe20003f46270 */
[----:B------:R-:W-:Y:S01]  /*7d40*/  VIADD R15, R14, 0x9 ;  /* 0x000000090e0f7836 */ /* 0x000fe20000000000 */
[-C--:B------:R-:W-:Y:S01]  /*7d50*/  ISETP.GE.AND P6, PT, R16, R204.reuse, PT ;  /* 0x000000cc1000720c */ /* 0x080fe20003fc6270 */
[C---:B------:R-:W-:Y:S01]  /*7d60*/  VIADD R19, R14.reuse, 0x19 ;  /* 0x000000190e137836 */ /* 0x040fe20000000000 */
[----:B------:R-:W-:Y:S01]  /*7d70*/  FSEL R169, R169, -INF , !P2 ;  /* 0xff800000a9a97808 */ /* 0x000fe20005000000 */
[----:B------:R-:W-:Y:S01]  /*7d80*/  HMMA.16816.F32 R188, R8, R6, R188 ;  /* 0x0000000608bc723c */ /* 0x000fe200000018bc */
[----:B------:R-:W-:Y:S01]  /*7d90*/  VIADD R4, R14, 0x10 ;  /* 0x000000100e047836 */ /* 0x000fe20000000000 */
[C---:B------:R-:W-:Y:S01]  /*7da0*/  ISETP.GE.AND P1, PT, R15.reuse, R204, PT ;  /* 0x000000cc0f00720c */ /* 0x040fe20003f26270 */
[----:B------:R-:W3:Y:S01]  /*7db0*/  MUFU.TANH R202, R182 ;  /* 0x000000b600ca7308 */ /* 0x000ee20000002400 */
[----:B------:R-:W-:-:S02]  /*7dc0*/  ISETP.GE.AND P3, PT, R15, R167, PT ;  /* 0x000000a70f00720c */ /* 0x000fc40003f66270 */
[----:B------:R-:W-:Y:S01]  /*7dd0*/  FSEL R15, R168, -INF , !P5 ;  /* 0xff800000a80f7808 */ /* 0x000fe20006800000 */
[----:B------:R-:W-:Y:S01]  /*7de0*/  VIADD R7, R14, 0x21 ;  /* 0x000000210e077836 */ /* 0x000fe20000000000 */
[----:B------:R-:W-:Y:S01]  /*7df0*/  ISETP.GE.AND P5, PT, R4, R204, PT ;  /* 0x000000cc0400720c */ /* 0x000fe20003fa6270 */
[----:B------:R-:W-:Y:S01]  /*7e00*/  VIADD R8, R14, 0x20 ;  /* 0x000000200e087836 */ /* 0x000fe20000000000 */
[-C--:B------:R-:W-:Y:S01]  /*7e10*/  ISETP.GE.AND P2, PT, R4, R167.reuse, PT ;  /* 0x000000a70400720c */ /* 0x080fe20003f46270 */
[----:B------:R-:W-:Y:S01]  /*7e20*/  VIADD R4, R14, 0x11 ;  /* 0x000000110e047836 */ /* 0x000fe20000000000 */
[----:B------:R-:W-:Y:S01]  /*7e30*/  ISETP.GE.AND P4, PT, R16, R167, PT ;  /* 0x000000a71000720c */ /* 0x000fe20003f86270 */
[----:B------:R-:W3:Y:S01]  /*7e40*/  MUFU.TANH R13, R13 ;  /* 0x0000000d000d7308 */ /* 0x000ee20000002400 */
[----:B------:R-:W-:Y:S02]  /*7e50*/  FSEL R17, R28, -INF , !P6 ;  /* 0xff8000001c117808 */ /* 0x000fe40007000000 */
[----:B------:R-:W-:-:S02]  /*7e60*/  FSEL R5, R30, -INF , !P4 ;  /* 0xff8000001e057808 */ /* 0x000fc40006000000 */
[-C--:B------:R-:W-:Y:S01]  /*7e70*/  ISETP.GE.AND P6, PT, R4, R204.reuse, PT ;  /* 0x000000cc0400720c */ /* 0x080fe20003fc6270 */
[----:B------:R-:W-:Y:S01]  /*7e80*/  FMUL.FTZ R192, R192, UR24 ;  /* 0x00000018c0c07c20 */ /* 0x000fe20008410000 */
[-C--:B------:R-:W-:Y:S01]  /*7e90*/  ISETP.GE.AND P4, PT, R4, R167.reuse, PT ;  /* 0x000000a70400720c */ /* 0x080fe20003f86270 */
[----:B------:R-:W3:Y:S01]  /*7ea0*/  MUFU.TANH R21, R21 ;  /* 0x0000001500157308 */ /* 0x000ee20000002400 */
[----:B----4-:R-:W-:Y:S01]  /*7eb0*/  FSEL R16, R29, -INF , !P1 ;  /* 0xff8000001d107808 */ /* 0x010fe20004800000 */
[----:B------:R-:W-:Y:S01]  /*7ec0*/  FMUL.FTZ R6, R193, UR24 ;  /* 0x00000018c1067c20 */ /* 0x000fe20008410000 */
[----:B--2---:R-:W-:Y:S01]  /*7ed0*/  FSEL R4, R31, -INF , !P3 ;  /* 0xff8000001f047808 */ /* 0x004fe20005800000 */
[----:B------:R-:W-:Y:S01]  /*7ee0*/  FMUL.FTZ R187, R188, UR24 ;  /* 0x00000018bcbb7c20 */ /* 0x000fe20008410000 */
[----:B------:R-:W-:Y:S01]  /*7ef0*/  ISETP.GE.AND P1, PT, R18, R204, PT ;  /* 0x000000cc1200720c */ /* 0x000fe20003f26270 */
[----:B------:R-:W-:Y:S01]  /*7f00*/  FMUL.FTZ R185, R194, UR24 ;  /* 0x00000018c2b97c20 */ /* 0x000fe20008410000 */
[----:B------:R-:W-:Y:S01]  /*7f10*/  ISETP.GE.AND P3, PT, R18, R167, PT ;  /* 0x000000a71200720c */ /* 0x000fe20003f66270 */
[----:B------:R-:W2:Y:S01]  /*7f20*/  MUFU.TANH R205, R196 ;  /* 0x000000c400cd7308 */ /* 0x000ea20000002400 */
[----:B------:R-:W-:Y:S01]  /*7f30*/  FSEL R30, R26, -INF , !P4 ;  /* 0xff8000001a1e7808 */ /* 0x000fe20006000000 */
[----:B------:R-:W-:Y:S01]  /*7f40*/  FMUL.FTZ R184, R195, UR24 ;  /* 0x00000018c3b87c20 */ /* 0x000fe20008410000 */
[----:B------:R-:W-:Y:S01]  /*7f50*/  FSEL R26, R12, -INF , !P1 ;  /* 0xff8000000c1a7808 */ /* 0x000fe20004800000 */
[----:B------:R-:W-:Y:S01]  /*7f60*/  FMUL.FTZ R186, R189, UR24 ;  /* 0x00000018bdba7c20 */ /* 0x000fe20008410000 */
[----:B------:R-:W-:-:S02]  /*7f70*/  FSEL R29, R33, -INF , !P3 ;  /* 0xff800000211d7808 */ /* 0x000fc40005800000 */
[----:B-1----:R-:W-:Y:S01]  /*7f80*/  FSEL R27, R24, -INF , !P5 ;  /* 0xff800000181b7808 */ /* 0x002fe20006800000 */
[----:B------:R-:W1:Y:S01]  /*7f90*/  MUFU.TANH R200, R198 ;  /* 0x000000c600c87308 */ /* 0x000e620000002400 */
[----:B-----5:R-:W-:Y:S02]  /*7fa0*/  FSEL R31, R25, -INF , !P6 ;  /* 0xff800000191f7808 */ /* 0x020fe40007000000 */
[CC--:B------:R-:W-:Y:S02]  /*7fb0*/  ISETP.GE.AND P1, PT, R7.reuse, R204.reuse, PT ;  /* 0x000000cc0700720c */ /* 0x0c0fe40003f26270 */
[----:B------:R-:W-:Y:S01]  /*7fc0*/  ISETP.GE.AND P3, PT, R7, R167, PT ;  /* 0x000000a70700720c */ /* 0x000fe20003f66270 */
[----:B------:R-:W-:Y:S01]  /*7fd0*/  VIADD R7, R14, 0x29 ;  /* 0x000000290e077836 */ /* 0x000fe20000000000 */
[----:B------:R-:W-:Y:S01]  /*7fe0*/  FSEL R24, R32, -INF , !P2 ;  /* 0xff80000020187808 */ /* 0x000fe20005000000 */
[----:B------:R4:W5:Y:S01]  /*7ff0*/  MUFU.TANH R206, R181 ;  /* 0x000000b500ce7308 */ /* 0x0009620000002400 */
[----:B------:R-:W-:-:S02]  /*8000*/  ISETP.GE.AND P6, PT, R8, R204, PT ;  /* 0x000000cc0800720c */ /* 0x000fc40003fc6270 */
[-C--:B------:R-:W-:Y:S01]  /*8010*/  ISETP.GE.AND P4, PT, R8, R167.reuse, PT ;  /* 0x000000a70800720c */ /* 0x080fe20003f86270 */
[----:B------:R-:W-:Y:S01]  /*8020*/  VIADD R8, R14, 0x28 ;  /* 0x000000280e087836 */ /* 0x000fe20000000000 */
[C---:B------:R-:W-:Y:S02]  /*8030*/  ISETP.GE.AND P5, PT, R19.reuse, R204, PT ;  /* 0x000000cc1300720c */ /* 0x040fe40003fa6270 */
[----:B------:R-:W-:Y:S01]  /*8040*/  ISETP.GE.AND P2, PT, R19, R167, PT ;  /* 0x000000a71300720c */ /* 0x000fe20003f46270 */
[----:B------:R-:W-:Y:S01]  /*8050*/  MUFU.TANH R18, R192 ;  /* 0x000000c000127308 */ /* 0x000fe20000002400 */
[----:B------:R-:W-:Y:S02]  /*8060*/  FSEL R168, R20, -INF , !P6 ;  /* 0xff80000014a87808 */ /* 0x000fe40007000000 */
[----:B---3--:R-:W-:Y:S02]  /*8070*/  FSEL R202, R202, -INF , !P4 ;  /* 0xff800000caca7808 */ /* 0x008fe40006000000 */
[----:B------:R-:W-:-:S02]  /*8080*/  FSEL R25, R13, -INF , !P5 ;  /* 0xff8000000d197808 */ /* 0x000fc40006800000 */
[----:B------:R-:W-:Y:S01]  /*8090*/  FSEL R28, R21, -INF , !P2 ;  /* 0xff800000151c7808 */ /* 0x000fe20005000000 */
[----:B------:R-:W-:Y:S01]  /*80a0*/  MUFU.TANH R187, R187 ;  /* 0x000000bb00bb7308 */ /* 0x000fe20000002400 */
[-C--:B------:R-:W-:Y:S01]  /*80b0*/  ISETP.GE.AND P6, PT, R7, R204.reuse, PT ;  /* 0x000000cc0700720c */ /* 0x080fe20003fc6270 */
[----:B----4-:R-:W-:Y:S01]  /*80c0*/  FMUL.FTZ R181, R191, UR24 ;  /* 0x00000018bfb57c20 */ /* 0x010fe20008410000 */
[-C--:B------:R-:W-:Y:S01]  /*80d0*/  ISETP.GE.AND P4, PT, R7, R167.reuse, PT ;  /* 0x000000a70700720c */ /* 0x080fe20003f86270 */
[----:B------:R-:W-:Y:S01]  /*80e0*/  VIADD R7, R14, 0x31 ;  /* 0x000000310e077836 */ /* 0x000fe20000000000 */
[C---:B------:R-:W-:Y:S02]  /*80f0*/  ISETP.GE.AND P5, PT, R8.reuse, R204, PT ;  /* 0x000000cc0800720c */ /* 0x040fe40003fa6270 */
[----:B------:R-:W-:Y:S01]  /*8100*/  ISETP.GE.AND P2, PT, R8, R167, PT ;  /* 0x000000a70800720c */ /* 0x000fe20003f46270 */
[----:B------:R-:W-:Y:S01]  /*8110*/  VIADD R8, R14, 0x30 ;  /* 0x000000300e087836 */ /* 0x000fe20000000000 */
[----:B------:R-:W3:Y:S01]  /*8120*/  MUFU.TANH R203, R197 ;  /* 0x000000c500cb7308 */ /* 0x000ee20000002400 */
[----:B--2---:R-:W-:-:S02]  /*8130*/  FSEL R205, R205, -INF , !P5 ;  /* 0xff800000cdcd7808 */ /* 0x004fc40006800000 */
[----:B-1----:R-:W-:Y:S02]  /*8140*/  FSEL R200, R200, -INF , !P2 ;  /* 0xff800000c8c87808 */ /* 0x002fe40005000000 */
[----:B-----5:R-:W-:Y:S02]  /*8150*/  FSEL R206, R206, -INF , !P1 ;  /* 0xff800000cece7808 */ /* 0x020fe40004800000 */
[CC--:B------:R-:W-:Y:S01]  /*8160*/  ISETP.GE.AND P5, PT, R7.reuse, R204.reuse, PT ;  /* 0x000000cc0700720c */ /* 0x0c0fe20003fa6270 */
[----:B------:R-:W1:Y:S01]  /*8170*/  MUFU.TANH R199, R199 ;  /* 0x000000c700c77308 */ /* 0x000e620000002400 */
[----:B------:R-:W-:Y:S01]  /*8180*/  ISETP.GE.AND P2, PT, R7, R167, PT ;  /* 0x000000a70700720c */ /* 0x000fe20003f46270 */
[----:B------:R-:W-:Y:S01]  /*8190*/  VIADD R7, R14, 0x38 ;  /* 0x000000380e077836 */ /* 0x000fe20000000000 */
[----:B------:R-:W-:-:S05]  /*81a0*/  ISETP.GE.AND P1, PT, R8, R204, PT ;  /* 0x000000cc0800720c */ /* 0x000fca0003f26270 */
[----:B------:R2:W4:Y:S01]  /*81b0*/  MUFU.TANH R201, R183 ;  /* 0x000000b700c97308 */ /* 0x0005220000002400 */
[----:B---3--:R-:W-:Y:S02]  /*81c0*/  FSEL R203, R203, -INF , !P6 ;  /* 0xff800000cbcb7808 */ /* 0x008fe40007000000 */
[----:B------:R-:W-:-:S04]  /*81d0*/  ISETP.GE.AND P6, PT, R14, R204, PT ;  /* 0x000000cc0e00720c */ /* 0x000fc80003fc6270 */
[----:B------:R-:W-:Y:S01]  /*81e0*/  FSEL R0, R0, -INF , !P6 ;  /* 0xff80000000007808 */ /* 0x000fe20007000000 */
[----:B------:R-:W3:Y:S01]  /*81f0*/  MUFU.TANH R6, R6 ;  /* 0x0000000600067308 */ /* 0x000ee20000002400 */
[----:B-1----:R-:W-:Y:S02]  /*8200*/  FSEL R199, R199, -INF , !P4 ;  /* 0xff800000c7c77808 */ /* 0x002fe40006000000 */
[C---:B------:R-:W-:Y:S01]  /*8210*/  ISETP.GE.AND P4, PT, R14.reuse, R167, PT ;  /* 0x000000a70e00720c */ /* 0x040fe20003f86270 */
[----:B------:R-:W-:-:S03]  /*8220*/  VIADD R14, R14, 0x39 ;  /* 0x000000390e0e7836 */ /* 0x000fc60000000000 */
[----:B------:R-:W-:Y:S01]  /*8230*/  FSEL R2, R2, -INF , !P4 ;  /* 0xff80000002027808 */ /* 0x000fe20006000000 */
[----:B------:R-:W1:Y:S01]  /*8240*/  MUFU.TANH R185, R185 ;  /* 0x000000b900b97308 */ /* 0x000e620000002400 */
[----:B--2---:R-:W-:Y:S01]  /*8250*/  FMUL.FTZ R183, R190, UR24 ;  /* 0x00000018beb77c20 */ /* 0x004fe20008410000 */
[----:B------:R-:W-:Y:S01]  /*8260*/  FSEL R190, R18, -INF , !P1 ;  /* 0xff80000012be7808 */ /* 0x000fe20004800000 */
[----:B------:R-:W-:Y:S01]  /*8270*/  BAR.SYNC.DEFER_BLOCKING 0x0 ;  /* 0x0000000000007b1d */ /* 0x000fe20000010000 */
[----:B------:R-:W-:Y:S02]  /*8280*/  ISETP.GE.AND P1, PT, R7, R204, PT ;  /* 0x000000cc0700720c */ /* 0x000fe40003f26270 */
[----:B----4-:R-:W-:Y:S02]  /*8290*/  FSEL R201, R201, -INF , !P3 ;  /* 0xff800000c9c97808 */ /* 0x010fe40005800000 */
[----:B------:R-:W-:Y:S01]  /*82a0*/  FSEL R187, R187, -INF , !P1 ;  /* 0xff800000bbbb7808 */ /* 0x000fe20004800000 */
[----:B------:R-:W2:Y:S01]  /*82b0*/  MUFU.TANH R184, R184 ;  /* 0x000000b800b87308 */ /* 0x000ea20000002400 */
[----:B------:R-:W-:-:S02]  /*82c0*/  PLOP3.LUT P1, PT, PT, PT, UP0, 0x80, 0x0 ;  /* 0x000000000000781c */ /* 0x000fc40003f2f008 */
[-C--:B------:R-:W-:Y:S02]  /*82d0*/  ISETP.GE.AND P3, PT, R8, R167.reuse, PT ;  /* 0x000000a70800720c */ /* 0x080fe40003f66270 */
[----:B---3--:R-:W-:Y:S02]  /*82e0*/  FSEL R189, R6, -INF , !P5 ;  /* 0xff80000006bd7808 */ /* 0x008fe40006800000 */
[----:B------:R-:W-:Y:S01]  /*82f0*/  ISETP.GE.AND P5, PT, R14, R204, PT ;  /* 0x000000cc0e00720c */ /* 0x000fe20003fa6270 */
[----:B------:R-:W3:Y:S01]  /*8300*/  MUFU.TANH R186, R186 ;  /* 0x000000ba00ba7308 */ /* 0x000ee20000002400 */
[----:B-1----:R-:W-:Y:S02]  /*8310*/  FSEL R185, R185, -INF , !P3 ;  /* 0xff800000b9b97808 */ /* 0x002fe40005800000 */
[----:B------:R-:W-:-:S05]  /*8320*/  ISETP.GE.AND P3, PT, R7, R167, PT ;  /* 0x000000a70700720c */ /* 0x000fca0003f66270 */
[----:B------:R-:W1:Y:S01]  /*8330*/  MUFU.TANH R183, R183 ;  /* 0x000000b700b77308 */ /* 0x000e620000002400 */
[----:B--2---:R-:W-:Y:S02]  /*8340*/  FSEL R184, R184, -INF , !P2 ;  /* 0xff800000b8b87808 */ /* 0x004fe40005000000 */
[----:B------:R-:W-:-:S05]  /*8350*/  ISETP.GE.AND P2, PT, R14, R167, PT ;  /* 0x000000a70e00720c */ /* 0x000fca0003f46270 */
[----:B------:R-:W2:Y:S01]  /*8360*/  MUFU.TANH R181, R181 ;  /* 0x000000b500b57308 */ /* 0x000ea20000002400 */
[----:B---3--:R-:W-:Y:S02]  /*8370*/  FSEL R186, R186, -INF , !P5 ;  /* 0xff800000baba7808 */ /* 0x008fe40006800000 */
[----:B-1----:R-:W-:Y:S02]  /*8380*/  FSEL R183, R183, -INF , !P3 ;  /* 0xff800000b7b77808 */ /* 0x002fe40005800000 */
[----:B--2---:R-:W-:Y:S01]  /*8390*/  FSEL R181, R181, -INF , !P2 ;  /* 0xff800000b5b57808 */ /* 0x004fe20005000000 */
[----:B------:R-:W-:Y:S06]  /*83a0*/  @!P1 BRA `(.L_x_2436) ;  /* 0x0000000400989947 */ /* 0x000fec0003800000 */
[----:B------:R-:W-:Y:S05]  /*83b0*/  @!P0 BRA `(.L_x_2437) ;  /* 0x0000000000f88947 */ /* 0x000fea0003800000 */
[----:B------:R-:W1:Y:S01]  /*83c0*/  LDC R7, c[0x0][0x380] ;  /* 0x0000e000ff077b82 */ /* 0x000e620000000800 */
[----:B------:R-:W-:-:S04]  /*83d0*/  USHF.L.U32 UR4, UR23, 0x6, URZ ;  /* 0x0000000617047899 */ /* 0x000fc8000800063f */
[----:B------:R-:W-:Y:S02]  /*83e0*/  UIADD3 UR5, UR4, -0x40, URZ ;  /* 0xffffffc004057890 */ /* 0x000fe4000fffe03f */
[----:B------:R-:W-:-:S04]  /*83f0*/  MOV R11, UR4 ;  /* 0x00000004000b7c02 */ /* 0x000fc80008000f00 */
[----:B------:R-:W-:Y:S01]  /*8400*/  IMAD.U32 R9, RZ, RZ, UR5 ;  /* 0x00000005ff097e24 */ /* 0x000fe2000f8e00ff */
[----:B------:R-:W-:-:S04]  /*8410*/  IABS R11, R11 ;  /* 0x0000000b000b7213 */ /* 0x000fc80000000000 */
        /* <DEDUP_REMOVED lines=25> */
[C---:B------:R-:W-:Y:S01]  /*85b0*/  LOP3.LUT R6, R7.reuse, UR5, RZ, 0x3c, !PT ;  /* 0x0000000507067c12 */ /* 0x040fe2000f8e3cff */
[----:B------:R-:W-:Y:S01]  /*85c0*/  ULDC.64 UR4, c[0x0][0x230] ;  /* 0x00008c0000047ab9 */ /* 0x000fe20000000a00 */
[----:B------:R-:W-:Y:S02]  /*85d0*/  ISETP.GE.AND P3, PT, R8, RZ, PT ;  /* 0x000000ff0800720c */ /* 0x000fe40003f66270 */
[----:B------:R-:W-:Y:S02]  /*85e0*/  ISETP.GE.AND P1, PT, R6, RZ, PT ;  /* 0x000000ff0600720c */ /* 0x000fe40003f26270 */
[----:B------:R-:W-:Y:S01]  /*85f0*/  ISETP.NE.AND P2, PT, R7, RZ, PT ;  /* 0x000000ff0700720c */ /* 0x000fe20003f45270 */
[----:B------:R-:W-:Y:S01]  /*8600*/  @P6 VIADD R13, R13, 0x1 ;  /* 0x000000010d0d6836 */ /* 0x000fe20000000000 */
[----:B------:R-:W-:Y:S02]  /*8610*/  LOP3.LUT R8, RZ, R7, RZ, 0x33, !PT ;  /* 0x00000007ff087212 */ /* 0x000fe400078e33ff */
[----:B------:R-:W-:Y:S01]  /*8620*/  @P5 IADD3 R12, R12, 0x1, RZ ;  /* 0x000000010c0c5810 */ /* 0x000fe20007ffe0ff */
[----:B------:R-:W-:-:S05]  /*8630*/  IMAD.MOV.U32 R6, RZ, RZ, R13 ;  /* 0x000000ffff067224 */ /* 0x000fca00078e000d */
[----:B------:R-:W-:Y:S01]  /*8640*/  @!P3 IADD3 R6, -R6, RZ, RZ ;  /* 0x000000ff0606b210 */ /* 0x000fe20007ffe1ff */
[----:B------:R-:W-:-:S03]  /*8650*/  @!P1 IMAD.MOV R12, RZ, RZ, -R12 ;  /* 0x000000ffff0c9224 */ /* 0x000fc600078e0a0c */
[C---:B------:R-:W-:Y:S02]  /*8660*/  SEL R6, R8.reuse, R6, !P2 ;  /* 0x0000000608067207 */ /* 0x040fe40005000000 */
[----:B------:R-:W-:-:S03]  /*8670*/  SEL R8, R8, R12, !P2 ;  /* 0x0000000c08087207 */ /* 0x000fc60005000000 */
[----:B------:R-:W-:-:S04]  /*8680*/  IMAD.WIDE R10, R6, 0x4, R244 ;  /* 0x00000004060a7825 */ /* 0x000fc800078e02f4 */
[----:B------:R-:W-:Y:S02]  /*8690*/  IMAD.WIDE R12, R8, 0x4, R244 ;  /* 0x00000004080c7825 */ /* 0x000fe400078e02f4 */
[----:B------:R-:W2:Y:S04]  /*86a0*/  LDG.E R10, desc[UR18][R10.64] ;  /* 0x000000120a0a7981 */ /* 0x000ea8000c1e1900 */
[----:B------:R-:W2:Y:S01]  /*86b0*/  LDG.E R9, desc[UR18][R12.64] ;  /* 0x000000120c097981 */ /* 0x000ea2000c1e1900 */
[----:B------:R-:W-:-:S05]  /*86c0*/  IADD3 R8, R6, -R8, RZ ;  /* 0x8000000806087210 */ /* 0x000fca0007ffe0ff */
[----:B------:R-:W-:-:S05]  /*86d0*/  IMAD R8, R8, R7, -0x40 ;  /* 0xffffffc008087424 */ /* 0x000fca00078e0207 */
[----:B------:R-:W-:-:S05]  /*86e0*/  SHF.R.S32.HI R6, RZ, 0x1f, R8 ;  /* 0x0000001fff067819 */ /* 0x000fca0000011408 */
[----:B------:R-:W-:-:S04]  /*86f0*/  IMAD R6, R6, UR12, RZ ;  /* 0x0000000c06067c24 */ /* 0x000fc8000f8e02ff */
[C---:B------:R-:W-:Y:S02]  /*8700*/  IMAD R6, R8.reuse, UR13, R6 ;  /* 0x0000000d08067c24 */ /* 0x040fe4000f8e0206 */
[----:B--2---:R-:W-:Y:S02]  /*8710*/  IMAD.IADD R9, R9, 0x1, -R10 ;  /* 0x0000000109097824 */ /* 0x004fe400078e0a0a */
[----:B------:R-:W-:-:S03]  /*8720*/  IMAD.WIDE.U32 R10, R8, UR12, RZ ;  /* 0x0000000c080a7c25 */ /* 0x000fc6000f8e00ff */
[----:B------:R-:W-:Y:S02]  /*8730*/  SHF.R.S32.HI R7, RZ, 0x1f, R9 ;  /* 0x0000001fff077819 */ /* 0x000fe40000011409 */
[----:B------:R-:W-:-:S03]  /*8740*/  IADD3 R11, R11, R6, RZ ;  /* 0x000000060b0b7210 */ /* 0x000fc60007ffe0ff */
[----:B------:R-:W-:Y:S02]  /*8750*/  IMAD R7, R7, UR4, RZ ;  /* 0x0000000407077c24 */ /* 0x000fe4000f8e02ff */
[----:B------:R-:W-:-:S04]  /*8760*/  IMAD.WIDE.U32 R10, R9, UR4, R10 ;  /* 0x00000004090a7c25 */ /* 0x000fc8000f8e000a */
[----:B------:R-:W-:-:S04]  /*8770*/  IMAD R7, R9, UR5, R7 ;  /* 0x0000000509077c24 */ /* 0x000fc8000f8e0207 */
[----:B------:R-:W-:Y:S01]  /*8780*/  IMAD.IADD R7, R11, 0x1, R7 ;  /* 0x000000010b077824 */ /* 0x000fe200078e0207 */
[----:B------:R-:W-:Y:S06]  /*8790*/  BRA `(.L_x_2438) ;  /* 0x0000000000107947 */ /* 0x000fec0003800000 */
.L_x_2437:
[----:B------:R-:W-:-:S04]  /*87a0*/  ULEA UR5, -UR12, URZ, 0x6 ;  /* 0x0000003f0c057291 */ /* 0x000fc8000f8e313f */
[----:B------:R-:W-:Y:S02]  /*87b0*/  USHF.R.S32.HI UR4, URZ, 0x1f, UR5 ;  /* 0x0000001f3f047899 */ /* 0x000fe40008011405 */
[----:B------:R-:W-:-:S04]  /*87c0*/  MOV R10, UR5 ;  /* 0x00000005000a7c02 */ /* 0x000fc80008000f00 */
[----:B------:R-:W-:-:S07]  /*87d0*/  MOV R7, UR4 ;  /* 0x0000000400077c02 */ /* 0x000fce0008000f00 */
.L_x_2438:
[----:B------:R-:W-:Y:S01]  /*87e0*/  IADD3 R10, P1, R166, R10, RZ ;  /* 0x0000000aa60a7210 */ /* 0x000fe20007f3e0ff */
[----:B------:R-:W-:Y:S02]  /*87f0*/  USHF.L.U32 UR4, UR12, 0x5, URZ ;  /* 0x000000050c047899 */ /* 0x000fe4000800063f */
[----:B------:R-:W-:Y:S02]  /*8800*/  USHF.L.U64.HI UR5, UR12, 0x5, UR13 ;  /* 0x000000050c057899 */ /* 0x000fe4000801020d */
        /* <DEDUP_REMOVED lines=32> */
.L_x_2436:
[----:B-1----:R-:W-:Y:S01]  /*8a10*/  FMNMX.FTZ R9, R164, R0, !PT ;  /* 0x00000000a4097209 */ /* 0x002fe20007810000 */
        /* <DEDUP_REMOVED lines=51> */
[----:B------:R-:W-:Y:S01]  /*8d50*/  FFMA.FTZ R176, R0, UR17, -R188 ;  /* 0x0000001100b07c23 */ /* 0x000fe200080108bc */
[----:B------:R-:W1:Y:S01]  /*8d60*/  LDSM.16.MT88.4 R16, [R230+0x10000] ;  /* 0x01000000e610783b */ /* 0x000e620000004200 */
[--C-:B------:R-:W-:Y:S01]  /*8d70*/  FFMA.FTZ R179, R4, UR17, -R182.reuse ;  /* 0x0000001104b37c23 */ /* 0x100fe200080108b6 */
[----:B------:R-:W-:Y:S01]  /*8d80*/  FSEL R4, R177, RZ, P1 ;  /* 0x000000ffb1047208 */ /* 0x000fe20000800000 */
[----:B------:R-:W-:Y:S01]  /*8d90*/  FFMA.FTZ R0, R5, UR17, -R182 ;  /* 0x0000001105007c23 */ /* 0x000fe200080108b6 */
[----:B------:R-:W-:Y:S01]  /*8da0*/  FADD.FTZ R5, R164, -R6 ;  /* 0x80000006a4057221 */ /* 0x000fe20000010000 */
[----:B------:R-:W-:Y:S01]  /*8db0*/  FFMA.FTZ R172, R2, UR17, -R182 ;  /* 0x0000001102ac7c23 */ /* 0x000fe200080108b6 */
[----:B------:R-:W-:Y:S01]  /*8dc0*/  FFMA.FTZ R175, R15, UR17, -R188 ;  /* 0x000000110faf7c23 */ /* 0x000fe200080108bc */
[----:B------:R-:W-:Y:S01]  /*8dd0*/  FADD.FTZ R4, R3, -R4 ;  /* 0x8000000403047221 */ /* 0x000fe20000010000 */
[----:B------:R-:W-:Y:S01]  /*8de0*/  FFMA.FTZ R2, R169, UR17, -R182 ;  /* 0x00000011a9027c23 */ /* 0x000fe200080108b6 */
[----:B------:R-:W-:Y:S01]  /*8df0*/  FMUL.FTZ R5, R5, UR17 ;  /* 0x0000001105057c20 */ /* 0x000fe20008410000 */
[----:B------:R-:W-:Y:S01]  /*8e00*/  MUFU.EX2 R176, R176 ;  /* 0x000000b000b07308 */ /* 0x000fe20000000800 */
[----:B------:R-:W-:Y:S01]  /*8e10*/  FMUL.FTZ R3, R4, UR17 ;  /* 0x0000001104037c20 */ /* 0x000fe20008410000 */
[----:B------:R-:W-:Y:S01]  /*8e20*/  LDSM.16.MT88.4 R12, [R228+0x10000] ;  /* 0x01000000e40c783b */ /* 0x000fe20000004200 */
[--C-:B------:R-:W-:Y:S01]  /*8e30*/  FFMA.FTZ R191, R27, UR17, -R188.reuse ;  /* 0x000000111bbf7c23 */ /* 0x100fe200080108bc */
[--C-:B------:R-:W-:Y:S01]  /*8e40*/  FFMA.FTZ R192, R31, UR17, -R188.reuse ;  /* 0x000000111fc07c23 */ /* 0x100fe200080108bc */
[--C-:B------:R-:W-:Y:S01]  /*8e50*/  FFMA.FTZ R193, R26, UR17, -R188.reuse ;  /* 0x000000111ac17c23 */ /* 0x100fe200080108bc */
[----:B------:R-:W-:Y:S01]  /*8e60*/  FFMA.FTZ R194, R25, UR17, -R188 ;  /* 0x0000001119c27c23 */ /* 0x000fe200080108bc */
[--C-:B------:R-:W-:Y:S01]  /*8e70*/  FFMA.FTZ R195, R24, UR17, -R182.reuse ;  /* 0x0000001118c37c23 */ /* 0x100fe200080108b6 */
[----:B------:R-:W2:Y:S01]  /*8e80*/  MUFU.EX2 R175, R175 ;  /* 0x000000af00af7308 */ /* 0x000ea20000000800 */
[--C-:B------:R-:W-:Y:S01]  /*8e90*/  FFMA.FTZ R196, R30, UR17, -R182.reuse ;  /* 0x000000111ec47c23 */ /* 0x100fe200080108b6 */
[--C-:B------:R-:W-:Y:S01]  /*8ea0*/  FFMA.FTZ R197, R29, UR17, -R182.reuse ;  /* 0x000000111dc57c23 */ /* 0x100fe200080108b6 */
[----:B------:R-:W-:Y:S01]  /*8eb0*/  FFMA.FTZ R198, R28, UR17, -R182 ;  /* 0x000000111cc67c23 */ /* 0x000fe200080108b6 */
[----:B------:R-:W-:Y:S01]  /*8ec0*/  LDSM.16.MT88.4 R24, [R228+0x16000] ;  /* 0x01600000e418783b */ /* 0x000fe20000004200 */
[--C-:B------:R-:W-:Y:S01]  /*8ed0*/  FFMA.FTZ R204, R168, UR17, -R188.reuse ;  /* 0x00000011a8cc7c23 */ /* 0x100fe200080108bc */
[--C-:B------:R-:W-:Y:S01]  /*8ee0*/  FFMA.FTZ R206, R206, UR17, -R188.reuse ;  /* 0x00000011cece7c23 */ /* 0x100fe200080108bc */
[--C-:B------:R-:W-:Y:S01]  /*8ef0*/  FFMA.FTZ R205, R205, UR17, -R188.reuse ;  /* 0x00000011cdcd7c23 */ /* 0x100fe200080108bc */
[----:B------:R-:W-:Y:S01]  /*8f00*/  MUFU.EX2 R174, R174 ;  /* 0x000000ae00ae7308 */ /* 0x000fe20000000800 */
[----:B------:R-:W-:Y:S01]  /*8f10*/  LDSM.16.MT88.4 R168, [R232+0x16800] ;  /* 0x01680000e8a8783b */ /* 0x000fe20000004200 */
[----:B------:R-:W-:Y:S01]  /*8f20*/  FFMA.FTZ R203, R203, UR17, -R188 ;  /* 0x00000011cbcb7c23 */ /* 0x000fe200080108bc */
[--C-:B------:R-:W-:Y:S01]  /*8f30*/  FFMA.FTZ R202, R202, UR17, -R182.reuse ;  /* 0x00000011caca7c23 */ /* 0x100fe200080108b6 */
[--C-:B------:R-:W-:Y:S01]  /*8f40*/  FFMA.FTZ R201, R201, UR17, -R182.reuse ;  /* 0x00000011c9c97c23 */ /* 0x100fe200080108b6 */
[----:B------:R-:W-:Y:S01]  /*8f50*/  LDSM.16.MT88.4 R28, [R230+0x12800] ;  /* 0x01280000e61c783b */ /* 0x000fe20000004200 */
[----:B------:R-:W-:Y:S01]  /*8f60*/  FFMA.FTZ R200, R200, UR17, -R182 ;  /* 0x00000011c8c87c23 */ /* 0x000fe200080108b6 */
[--C-:B------:R-:W-:Y:S01]  /*8f70*/  FFMA.FTZ R187, R187, UR17, -R188.reuse ;  /* 0x00000011bbbb7c23 */ /* 0x100fe200080108bc */
[----:B------:R-:W3:Y:S01]  /*8f80*/  MUFU.EX2 R173, R173 ;  /* 0x000000ad00ad7308 */ /* 0x000ee20000000800 */
[----:B--2---:R-:W-:Y:S01]  /*8f90*/  F2FP.F16.F32.PACK_AB R4, R175, R176 ;  /* 0x000000b0af04723e */ /* 0x004fe200000000ff */
[----:B------:R-:W-:Y:S01]  /*8fa0*/  LDSM.16.MT88.4 R164, [R230+0x16800] ;  /* 0x01680000e6a4783b */ /* 0x000fe20000004200 */
[----:B------:R-:W-:Y:S01]  /*8fb0*/  FFMA.FTZ R186, R186, UR17, -R188 ;  /* 0x00000011baba7c23 */ /* 0x000fe200080108bc */
[--C-:B------:R-:W-:Y:S01]  /*8fc0*/  FFMA.FTZ R185, R185, UR17, -R182.reuse ;  /* 0x00000011b9b97c23 */ /* 0x100fe200080108b6 */
[--C-:B------:R-:W-:Y:S01]  /*8fd0*/  FFMA.FTZ R184, R184, UR17, -R182.reuse ;  /* 0x00000011b8b87c23 */ /* 0x100fe200080108b6 */
[--C-:B------:R-:W-:Y:S01]  /*8fe0*/  FFMA.FTZ R183, R183, UR17, -R182.reuse ;  /* 0x00000011b7b77c23 */ /* 0x100fe200080108b6 */
[----:B------:R-:W-:Y:S01]  /*8ff0*/  FFMA.FTZ R181, R181, UR17, -R182 ;  /* 0x00000011b5b57c23 */ /* 0x000fe200080108b6 */
[----:B------:R-:W-:Y:S08]  /*9000*/  MUFU.EX2 R172, R172 ;  /* 0x000000ac00ac7308 */ /* 0x000ff00000000800 */
[----:B------:R-:W-:Y:S01]  /*9010*/  MUFU.EX2 R2, R2 ;  /* 0x0000000200027308 */ /* 0x000fe20000000800 */
[----:B---3--:R-:W-:-:S07]  /*9020*/  F2FP.F16.F32.PACK_AB R6, R173, R174 ;  /* 0x000000aead06723e */ /* 0x008fce00000000ff */
[----:B------:R-:W-:Y:S08]  /*9030*/  MUFU.EX2 R0, R0 ;  /* 0x0000000000007308 */ /* 0x000ff00000000800 */
[----:B------:R-:W2:Y:S08]  /*9040*/  MUFU.EX2 R179, R179 ;  /* 0x000000b300b37308 */ /* 0x000eb00000000800 */
[----:B------:R3:W4:Y:S08]  /*9050*/  MUFU.EX2 R180, R5 ;  /* 0x0000000500b47308 */ /* 0x0007300000000800 */
[----:B------:R-:W5:Y:S01]  /*9060*/  MUFU.EX2 R3, R3 ;  /* 0x0000000300037308 */ /* 0x000f620000000800 */
[----:B--2---:R-:W-:-:S07]  /*9070*/  F2FP.F16.F32.PACK_AB R7, R179, R0 ;  /* 0x00000000b307723e */ /* 0x004fce00000000ff */
[----:B------:R-:W-:Y:S01]  /*9080*/  MUFU.EX2 R191, R191 ;  /* 0x000000bf00bf7308 */ /* 0x000fe20000000800 */
        /* <DEDUP_REMOVED lines=132> */
[----:B------:R-:W5:Y:S01]  /*98d0*/  MUFU.EX2 R192, R192 ;  /* 0x000000c000c07308 */ /* 0x000f620000000800 */
        /* <DEDUP_REMOVED lines=31> */
[----:B------:R-:W1:Y:S01]  /*9ad0*/  MUFU.EX2 R196, R196 ;  /* 0x000000c400c47308 */ /* 0x000e620000000800 */
[C---:B------:R-:W-:Y:S01]  /*9ae0*/  HMMA.16816.F32 R112, R4.reuse, R18, R112 ;  /* 0x000000120470723c */ /* 0x040fe20000001870 */
[----:B------:R-:W4:Y:S01]  /*9af0*/  LDSM.16.MT88.4 R16, [R232+0x10800] ;  /* 0x01080000e810783b */ /* 0x000f220000004200 */
[-C--:B------:R-:W-:Y:S01]  /*9b00*/  FMUL.FTZ R127, R127, R3.reuse ;  /* 0x000000037f7f7220 */ /* 0x080fe20000410000 */
[-C--:B------:R-:W-:Y:S01]  /*9b10*/  FMUL.FTZ R130, R130, R3.reuse ;  /* 0x0000000382827220 */ /* 0x080fe20000410000 */
[-C--:B------:R-:W-:Y:S01]  /*9b20*/  FMUL.FTZ R131, R131, R3.reuse ;  /* 0x0000000383837220 */ /* 0x080fe20000410000 */
[----:B------:R-:W-:Y:S01]  /*9b30*/  FFMA.FTZ R176, R250, R180, R176 ;  /* 0x000000b4fab07223 */ /* 0x000fe200000100b0 */
[----:B--2---:R-:W-:Y:S01]  /*9b40*/  HMMA.16816.F32 R100, R4, R20, R100 ;  /* 0x000000140464723c */ /* 0x004fe20000001864 */
[----:B------:R-:W-:Y:S01]  /*9b50*/  MUFU.EX2 R197, R197 ;  /* 0x000000c500c57308 */ /* 0x000fe20000000800 */
[----:B------:R-:W-:Y:S01]  /*9b60*/  FFMA.FTZ R3, R249, R3, R172 ;  /* 0x00000003f9037223 */ /* 0x000fe200000100ac */
[----:B------:R-:W-:-:S03]  /*9b70*/  FADD.FTZ R176, R175, R176 ;  /* 0x000000b0afb07221 */ /* 0x000fc60000010000 */
[C---:B------:R-:W-:Y:S01]  /*9b80*/  HMMA.16816.F32 R104, R4.reuse, R22, R104 ;  /* 0x000000160468723c */ /* 0x040fe20000001868 */
[----:B------:R-:W2:Y:S01]  /*9b90*/  LDSM.16.MT88.4 R20, [R230+0x10800] ;  /* 0x01080000e614783b */ /* 0x000ea20000004200 */
[----:B------:R-:W-:Y:S01]  /*9ba0*/  FADD.FTZ R3, R2, R3 ;  /* 0x0000000302037221 */ /* 0x000fe20000010000 */
[----:B------:R-:W4:Y:S01]  /*9bb0*/  MUFU.EX2 R198, R198 ;  /* 0x000000c600c67308 */ /* 0x000f220000000800 */
[----:B------:R-:W-:Y:S02]  /*9bc0*/  FADD.FTZ R176, R174, R176 ;  /* 0x000000b0aeb07221 */ /* 0x000fe40000010000 */
[----:B---3--:R-:W-:Y:S01]  /*9bd0*/  HMMA.16816.F32 R116, R4, R8, R116 ;  /* 0x000000080474723c */ /* 0x008fe20000001874 */
[----:B------:R-:W-:Y:S01]  /*9be0*/  FADD.FTZ R3, R0, R3 ;  /* 0x0000000300037221 */ /* 0x000fe20000010000 */
[----:B------:R-:W-:-:S03]  /*9bf0*/  FADD.FTZ R176, R173, R176 ;  /* 0x000000b0adb07221 */ /* 0x000fc60000010000 */
[----:B------:R-:W3:Y:S01]  /*9c00*/  MUFU.EX2 R204, R204 ;  /* 0x000000cc00cc7308 */ /* 0x000ee20000000800 */
[C---:B------:R-:W-:Y:S01]  /*9c10*/  HMMA.16816.F32 R120, R4.reuse, R10, R120 ;  /* 0x0000000a0478723c */ /* 0x040fe20000001878 */
[----:B-----5:R-:W-:Y:S01]  /*9c20*/  F2FP.F16.F32.PACK_AB R8, R192, R191 ;  /* 0x000000bfc008723e */ /* 0x020fe200000000ff */
[----:B------:R-:W-:Y:S01]  /*9c30*/  FADD.FTZ R3, R179, R3 ;  /* 0x00000003b3037221 */ /* 0x000fe20000010000 */
[----:B-1----:R-:W-:Y:S01]  /*9c40*/  F2FP.F16.F32.PACK_AB R9, R196, R195 ;  /* 0x000000c3c409723e */ /* 0x002fe200000000ff */
[----:B------:R-:W-:Y:S02]  /*9c50*/  FADD.FTZ R176, R191, R176 ;  /* 0x000000b0bfb07221 */ /* 0x000fe40000010000 */
[C---:B----4-:R-:W-:Y:S01]  /*9c60*/  HMMA.16816.F32 R92, R4.reuse, R12, R92 ;  /* 0x0000000c045c723c */ /* 0x050fe2000000185c */
[----:B------:R-:W-:Y:S01]  /*9c70*/  F2FP.F16.F32.PACK_AB R10, R194, R193 ;  /* 0x000000c1c20a723e */ /* 0x000fe200000000ff */
[----:B------:R-:W-:Y:S01]  /*9c80*/  MUFU.EX2 R206, R206 ;  /* 0x000000ce00ce7308 */ /* 0x000fe20000000800 */
[----:B------:R-:W-:Y:S01]  /*9c90*/  F2FP.F16.F32.PACK_AB R11, R198, R197 ;  /* 0x000000c5c60b723e */ /* 0x000fe200000000ff */
[----:B------:R-:W-:Y:S01]  /*9ca0*/  FADD.FTZ R3, R195, R3 ;  /* 0x00000003c3037221 */ /* 0x000fe20000010000 */
[----:B------:R-:W-:Y:S01]  /*9cb0*/  FADD.FTZ R192, R192, R176 ;  /* 0x000000b0c0c07221 */ /* 0x000fe20000010000 */
[----:B------:R-:W-:Y:S01]  /*9cc0*/  HMMA.16816.F32 R96, R4, R14, R96 ;  /* 0x0000000e0460723c */ /* 0x000fe20000001860 */
[----:B------:R-:W1:Y:S01]  /*9cd0*/  LDSM.16.MT88.4 R12, [R229+0x10800] ;  /* 0x01080000e50c783b */ /* 0x000e620000004200 */
[----:B------:R-:W-:Y:S01]  /*9ce0*/  FADD.FTZ R196, R196, R3 ;  /* 0x00000003c4c47221 */ /* 0x000fe20000010000 */
[----:B------:R-:W-:Y:S01]  /*9cf0*/  FADD.FTZ R192, R193, R192 ;  /* 0x000000c0c1c07221 */ /* 0x000fe20000010000 */
[----:B------:R-:W-:Y:S01]  /*9d00*/  MUFU.EX2 R205, R205 ;  /* 0x000000cd00cd7308 */ /* 0x000fe20000000800 */
[----:B------:R-:W-:Y:S01]  /*9d10*/  MOV R3, R177 ;  /* 0x000000b100037202 */ /* 0x000fe20000000f00 */
[----:B------:R-:W-:Y:S01]  /*9d20*/  HMMA.16816.F32 R160, R8, R16, R160 ;  /* 0x0000001008a0723c */ /* 0x000fe200000018a0 */
[----:B------:R-:W-:Y:S01]  /*9d30*/  FADD.FTZ R196, R197, R196 ;  /* 0x000000c4c5c47221 */ /* 0x000fe20000010000 */
[----:B------:R-:W-:-:S03]  /*9d40*/  FADD.FTZ R194, R194, R192 ;  /* 0x000000c0c2c27221 */ /* 0x000fc60000010000 */
[----:B------:R-:W-:Y:S01]  /*9d50*/  FADD.FTZ R198, R198, R196 ;  /* 0x000000c4c6c67221 */ /* 0x000fe20000010000 */
[----:B------:R-:W-:Y:S01]  /*9d60*/  HMMA.16816.F32 R156, R8, R18, R156 ;  /* 0x00000012089c723c */ /* 0x000fe2000000189c */
[----:B------:R-:W4:Y:S01]  /*9d70*/  LDSM.16.MT88.4 R16, [R229+0x12800] ;  /* 0x01280000e510783b */ /* 0x000f220000004200 */
[----:B------:R-:W-:Y:S01]  /*9d80*/  MUFU.EX2 R203, R203 ;  /* 0x000000cb00cb7308 */ /* 0x000fe20000000800 */
[----:B---3--:R-:W-:-:S03]  /*9d90*/  FADD.FTZ R194, R204, R194 ;  /* 0x000000c2ccc27221 */ /* 0x008fc60000010000 */
[C---:B--2---:R-:W-:Y:S04]  /*9da0*/  HMMA.16816.F32 R152, R8.reuse, R20, R152 ;  /* 0x000000140898723c */ /* 0x044fe80000001898 */
[----:B------:R-:W2:Y:S02]  /*9db0*/  MUFU.EX2 R202, R202 ;  /* 0x000000ca00ca7308 */ /* 0x000ea40000000800 */
[----:B------:R-:W-:Y:S01]  /*9dc0*/  HMMA.16816.F32 R148, R8, R22, R148 ;  /* 0x000000160894723c */ /* 0x000fe20000001894 */
[----:B------:R-:W3:Y:S05]  /*9dd0*/  LDSM.16.MT88.4 R20, [R232+0x14800] ;  /* 0x01480000e814783b */ /* 0x000eea0000004200 */
[C---:B------:R-:W-:Y:S01]  /*9de0*/  HMMA.16816.F32 R124, R4.reuse, R24, R124 ;  /* 0x00000018047c723c */ /* 0x040fe2000000187c */
[----:B------:R-:W5:Y:S05]  /*9df0*/  MUFU.EX2 R201, R201 ;  /* 0x000000c900c97308 */ /* 0x000f6a0000000800 */
[----:B------:R-:W-:Y:S01]  /*9e00*/  HMMA.16816.F32 R128, R4, R26, R128 ;  /* 0x0000001a0480723c */ /* 0x000fe20000001880 */
[----:B------:R-:W5:Y:S02]  /*9e10*/  LDSM.16.MT88.4 R4, [R228+0x10800] ;  /* 0x01080000e404783b */ /* 0x000f640000004200 */
[----:B------:R-:W-:Y:S01]  /*9e20*/  MUFU.EX2 R187, R187 ;  /* 0x000000bb00bb7308 */ /* 0x000fe20000000800 */
[----:B--2---:R-:W-:Y:S01]  /*9e30*/  FADD.FTZ R198, R202, R198 ;  /* 0x000000c6cac67221 */ /* 0x004fe20000010000 */
[----:B------:R-:W-:Y:S01]  /*9e40*/  LDSM.16.MT88.4 R24, [R228+0x12800] ;  /* 0x01280000e418783b */ /* 0x000fe20000004200 */
[C---:B-1----:R-:W-:Y:S05]  /*9e50*/  HMMA.16816.F32 R144, R8.reuse, R12, R144 ;  /* 0x0000000c0890723c */ /* 0x042fea0000001890 */
[----:B------:R-:W-:Y:S01]  /*9e60*/  MUFU.EX2 R186, R186 ;  /* 0x000000ba00ba7308 */ /* 0x000fe20000000800 */
[C---:B------:R-:W-:Y:S01]  /*9e70*/  HMMA.16816.F32 R140, R8.reuse, R14, R140 ;  /* 0x0000000e088c723c */ /* 0x040fe2000000188c */
[----:B------:R-:W1:Y:S05]  /*9e80*/  LDSM.16.MT88.4 R12, [R230+0x14800] ;  /* 0x01480000e60c783b */ /* 0x000e6a0000004200 */
[C---:B----4-:R-:W-:Y:S01]  /*9e90*/  HMMA.16816.F32 R52, R8.reuse, R16, R52 ;  /* 0x000000100834723c */ /* 0x050fe20000001834 */
[----:B------:R-:W-:Y:S05]  /*9ea0*/  MUFU.EX2 R185, R185 ;  /* 0x000000b900b97308 */ /* 0x000fea0000000800 */
[C---:B------:R-:W-:Y:S01]  /*9eb0*/  HMMA.16816.F32 R56, R8.reuse, R18, R56 ;  /* 0x000000120838723c */ /* 0x040fe20000001838 */
[----:B------:R-:W2:Y:S02]  /*9ec0*/  LDSM.16.MT88.4 R16, [R228+0x14800] ;  /* 0x01480000e410783b */ /* 0x000ea40000004200 */
[----:B------:R-:W-:Y:S03]  /*9ed0*/  MUFU.EX2 R184, R184 ;  /* 0x000000b800b87308 */ /* 0x000fe60000000800 */
[C---:B---3--:R-:W-:Y:S05]  /*9ee0*/  HMMA.16816.F32 R68, R8.reuse, R20, R68 ;  /* 0x000000140844723c */ /* 0x048fea0000001844 */
[----:B------:R-:W-:Y:S01]  /*9ef0*/  MUFU.EX2 R183, R183 ;  /* 0x000000b700b77308 */ /* 0x000fe20000000800 */
[C---:B------:R-:W-:Y:S01]  /*9f00*/  HMMA.16816.F32 R72, R8.reuse, R22, R72 ;  /* 0x000000160848723c */ /* 0x040fe20000001848 */
[----:B------:R-:W3:Y:S05]  /*9f10*/  LDSM.16.MT88.4 R20, [R229+0x16800] ;  /* 0x01680000e514783b */ /* 0x000eea0000004200 */
[C---:B-----5:R-:W-:Y:S01]  /*9f20*/  HMMA.16816.F32 R136, R8.reuse, R4, R136 ;  /* 0x000000040888723c */ /* 0x060fe20000001888 */
[----:B------:R-:W-:Y:S05]  /*9f30*/  MUFU.EX2 R181, R181 ;  /* 0x000000b500b57308 */ /* 0x000fea0000000800 */
[C---:B------:R-:W-:Y:S01]  /*9f40*/  HMMA.16816.F32 R132, R8.reuse, R6, R132 ;  /* 0x000000060884723c */ /* 0x040fe20000001884 */
[----:B------:R-:W4:Y:S05]  /*9f50*/  LDSM.16.MT88.4 R4, [R229+0x14800] ;  /* 0x01480000e504783b */ /* 0x000f2a0000004200 */
[C---:B------:R-:W-:Y:S06]  /*9f60*/  HMMA.16816.F32 R36, R8.reuse, R32, R36 ;  /* 0x000000200824723c */ /* 0x040fec0000001824 */
[C---:B------:R-:W-:Y:S01]  /*9f70*/  HMMA.16816.F32 R40, R8.reuse, R34, R40 ;  /* 0x000000220828723c */ /* 0x040fe20000001828 */
[----:B------:R-:W5:Y:S05]  /*9f80*/  LDSM.16.MT88.4 R32, [R228+0x16800] ;  /* 0x01680000e420783b */ /* 0x000f6a0000004200 */
[C---:B-1----:R-:W-:Y:S06]  /*9f90*/  HMMA.16816.F32 R76, R8.reuse, R12, R76 ;  /* 0x0000000c084c723c */ /* 0x042fec000000184c */
[C---:B------:R-:W-:Y:S01]  /*9fa0*/  HMMA.16816.F32 R80, R8.reuse, R14, R80 ;  /* 0x0000000e0850723c */ /* 0x040fe20000001850 */
[----:B------:R-:W-:Y:S05]  /*9fb0*/  LDSM.16.MT88.4 R12, [R228+0x11000] ;  /* 0x01100000e40c783b */ /* 0x000fea0000004200 */
[C---:B--2---:R-:W-:Y:S06]  /*9fc0*/  HMMA.16816.F32 R92, R8.reuse, R16, R92 ;  /* 0x00000010085c723c */ /* 0x044fec000000185c */
[C---:B------:R-:W-:Y:S01]  /*9fd0*/  HMMA.16816.F32 R96, R8.reuse, R18, R96 ;  /* 0x000000120860723c */ /* 0x040fe20000001860 */
[----:B------:R-:W1:Y:S05]  /*9fe0*/  LDSM.16.MT88.4 R16, [R229+0x11000] ;  /* 0x01100000e510783b */ /* 0x000e6a0000004200 */
[C---:B---3--:R-:W-:Y:S06]  /*9ff0*/  HMMA.16816.F32 R116, R8.reuse, R20, R116 ;  /* 0x000000140874723c */ /* 0x048fec0000001874 */
[C---:B------:R-:W-:Y:S01]  /*a000*/  HMMA.16816.F32 R120, R8.reuse, R22, R120 ;  /* 0x000000160878723c */ /* 0x040fe20000001878 */
[----:B------:R-:W2:Y:S05]  /*a010*/  LDSM.16.MT88.4 R20, [R232+0x13000] ;  /* 0x01300000e814783b */ /* 0x000eaa0000004200 */
[C---:B------:R-:W-:Y:S01]  /*a020*/  HMMA.16816.F32 R100, R8.reuse, R168, R100 ;  /* 0x000000a80864723c */ /* 0x040fe20000001864 */
[----:B------:R-:W3:Y:S05]  /*a030*/  MUFU.EX2 R168, R200 ;  /* 0x000000c800a87308 */ /* 0x000eea0000000800 */
[----:B----4-:R-:W-:Y:S01]  /*a040*/  HMMA.16816.F32 R84, R8, R4, R84 ;  /* 0x000000040854723c */ /* 0x010fe20000001854 */
[----:B------:R-:W-:-:S05]  /*a050*/  FFMA.FTZ R169, R199, UR17, -R182 ;  /* 0x00000011c7a97c23 */ /* 0x000fca00080108b6 */
[C---:B------:R-:W-:Y:S01]  /*a060*/  HMMA.16816.F32 R88, R8.reuse, R6, R88 ;  /* 0x000000060858723c */ /* 0x040fe20000001858 */
[----:B------:R-:W4:Y:S01]  /*a070*/  MUFU.EX2 R169, R169 ;  /* 0x000000a900a97308 */ /* 0x000f220000000800 */
[C---:B------:R-:W-:Y:S01]  /*a080*/  F2FP.F16.F32.PACK_AB R4, R206.reuse, R204 ;  /* 0x000000ccce04723e */ /* 0x040fe200000000ff */
[----:B------:R-:W-:Y:S01]  /*a090*/  FADD.FTZ R206, R206, R194 ;  /* 0x000000c2cece7221 */ /* 0x000fe20000010000 */
[C---:B------:R-:W-:Y:S01]  /*a0a0*/  F2FP.F16.F32.PACK_AB R5, R201.reuse, R202 ;  /* 0x000000cac905723e */ /* 0x040fe200000000ff */
[----:B------:R-:W-:Y:S01]  /*a0b0*/  FADD.FTZ R201, R201, R198 ;  /* 0x000000c6c9c97221 */ /* 0x000fe20000010000 */
[----:B------:R-:W-:Y:S01]  /*a0c0*/  HMMA.16816.F32 R44, R8, R28, R44 ;  /* 0x0000001c082c723c */ /* 0x000fe2000000182c */
[----:B------:R-:W-:Y:S01]  /*a0d0*/  F2FP.F16.F32.PACK_AB R6, R203, R205 ;  /* 0x000000cdcb06723e */ /* 0x000fe200000000ff */
[----:B------:R-:W-:Y:S01]  /*a0e0*/  FADD.FTZ R206, R205, R206 ;  /* 0x000000cecdce7221 */ /* 0x000fe20000010000 */
[----:B---3--:R-:W-:-:S03]  /*a0f0*/  FADD.FTZ R201, R168, R201 ;  /* 0x000000c9a8c97221 */ /* 0x008fc60000010000 */
[----:B------:R-:W-:Y:S01]  /*a100*/  HMMA.16816.F32 R48, R8, R30, R48 ;  /* 0x0000001e0830723c */ /* 0x000fe20000001830 */
[----:B------:R-:W3:Y:S01]  /*a110*/  LDSM.16.MT88.4 R28, [R232+0x11000] ;  /* 0x01100000e81c783b */ /* 0x000ee20000004200 */
[----:B------:R-:W-:Y:S01]  /*a120*/  FADD.FTZ R203, R203, R206 ;  /* 0x000000cecbcb7221 */ /* 0x000fe20000010000 */
[----:B----4-:R-:W-:-:S03]  /*a130*/  F2FP.F16.F32.PACK_AB R7, R169, R168 ;  /* 0x000000a8a907723e */ /* 0x010fc600000000ff */
[----:B------:R-:W-:Y:S01]  /*a140*/  HMMA.16816.F32 R60, R8, R24, R60 ;  /* 0x00000018083c723c */ /* 0x000fe2000000183c */
[----:B------:R-:W-:-:S04]  /*a150*/  FADD.FTZ R169, R169, R201 ;  /* 0x000000c9a9a97221 */ /* 0x000fc80000010000 */
[----:B------:R-:W-:Y:S01]  /*a160*/  FADD.FTZ R169, R185, R169 ;  /* 0x000000a9b9a97221 */ /* 0x000fe20000010000 */
[----:B------:R-:W-:Y:S01]  /*a170*/  HMMA.16816.F32 R64, R8, R26, R64 ;  /* 0x0000001a0840723c */ /* 0x000fe20000001840 */
[----:B------:R-:W4:Y:S02]  /*a180*/  LDSM.16.MT88.4 R24, [R230+0x11000] ;  /* 0x01100000e618783b */ /* 0x000f240000004200 */
[----:B------:R-:W-:-:S03]  /*a190*/  FADD.FTZ R169, R184, R169 ;  /* 0x000000a9b8a97221 */ /* 0x000fc60000010000 */
[----:B------:R-:W-:Y:S01]  /*a1a0*/  HMMA.16816.F32 R104, R8, R170, R104 ;  /* 0x000000aa0868723c */ /* 0x000fe20000001868 */
[----:B------:R-:W-:-:S04]  /*a1b0*/  FADD.FTZ R169, R183, R169 ;  /* 0x000000a9b7a97221 */ /* 0x000fc80000010000 */
[----:B------:R-:W-:Y:S01]  /*a1c0*/  FADD.FTZ R249, R181, R169 ;  /* 0x000000a9b5f97221 */ /* 0x000fe20000010000 */
[----:B------:R-:W-:Y:S01]  /*a1d0*/  HMMA.16816.F32 R108, R8, R164, R108 ;  /* 0x000000a4086c723c */ /* 0x000fe2000000186c */
[--C-:B------:R-:W-:Y:S01]  /*a1e0*/  FFMA.FTZ R170, R190, UR17, -R188.reuse ;  /* 0x00000011beaa7c23 */ /* 0x100fe200080108bc */
[----:B------:R-:W-:-:S04]  /*a1f0*/  FFMA.FTZ R171, R189, UR17, -R188 ;  /* 0x00000011bdab7c23 */ /* 0x000fc800080108bc */
[C---:B------:R-:W-:Y:S01]  /*a200*/  HMMA.16816.F32 R112, R8.reuse, R166, R112 ;  /* 0x000000a60870723c */ /* 0x040fe20000001870 */
[----:B------:R-:W-:Y:S01]  /*a210*/  LDSM.16.MT88.4 R164, [R230+0x13000] ;  /* 0x01300000e6a4783b */ /* 0x000fe20000004200 */
[----:B------:R-:W2:Y:S04]  /*a220*/  MUFU.EX2 R170, R170 ;  /* 0x000000aa00aa7308 */ /* 0x000ea80000000800 */
[C---:B-----5:R-:W-:Y:S04]  /*a230*/  HMMA.16816.F32 R124, R8.reuse, R32, R124 ;  /* 0x00000020087c723c */ /* 0x060fe8000000187c */
[----:B------:R-:W5:Y:S02]  /*a240*/  MUFU.EX2 R171, R171 ;  /* 0x000000ab00ab7308 */ /* 0x000f640000000800 */
[----:B------:R-:W-:Y:S01]  /*a250*/  HMMA.16816.F32 R128, R8, R34, R128 ;  /* 0x000000220880723c */ /* 0x000fe20000001880 */
[----:B------:R-:W-:Y:S04]  /*a260*/  LDSM.16.MT88.4 R8, [R228+0x15000] ;  /* 0x01500000e408783b */ /* 0x000fe80000004200 */
[----:B------:R-:W-:Y:S01]  /*a270*/  LDSM.16.MT88.4 R32, [R229+0x13000] ;  /* 0x01300000e520783b */ /* 0x000fe20000004200 */
[----:B-1----:R-:W-:Y:S01]  /*a280*/  HMMA.16816.F32 R144, R4, R16, R144 ;  /* 0x000000100490723c */ /* 0x002fe20000001890 */
[----:B--2---:R-:W-:-:S05]  /*a290*/  FADD.FTZ R203, R170, R203 ;  /* 0x000000cbaacb7221 */ /* 0x004fca0000010000 */
[----:B------:R-:W-:Y:S01]  /*a2a0*/  HMMA.16816.F32 R140, R4, R18, R140 ;  /* 0x00000012048c723c */ /* 0x000fe2000000188c */
[----:B------:R-:W1:Y:S01]  /*a2b0*/  LDSM.16.MT88.4 R16, [R230+0x15000] ;  /* 0x01500000e610783b */ /* 0x000e620000004200 */
[----:B-----5:R-:W-:-:S04]  /*a2c0*/  FADD.FTZ R203, R171, R203 ;  /* 0x000000cbabcb7221 */ /* 0x020fc80000010000 */
[----:B------:R-:W-:Y:S01]  /*a2d0*/  HMMA.16816.F32 R136, R4, R12, R136 ;  /* 0x0000000c0488723c */ /* 0x000fe20000001888 */
[----:B------:R-:W-:-:S04]  /*a2e0*/  FADD.FTZ R203, R187, R203 ;  /* 0x000000cbbbcb7221 */ /* 0x000fc80000010000 */
[----:B------:R-:W-:Y:S01]  /*a2f0*/  FADD.FTZ R250, R186, R203 ;  /* 0x000000cbbafa7221 */ /* 0x000fe20000010000 */
        /* <DEDUP_REMOVED lines=20> */
[C---:B-----5:R-:W-:Y:S06]  /*a440*/  HMMA.16816.F32 R100, R4.reuse, R20, R100 ;  /* 0x000000140464723c */ /* 0x060fec0000001864 */
[C---:B------:R-:W-:Y:S01]  /*a450*/  HMMA.16816.F32 R104, R4.reuse, R22, R104 ;  /* 0x000000160468723c */ /* 0x040fe20000001868 */
[----:B------:R-:W5:Y:S05]  /*a460*/  LDSM.16.MT88.4 R20, [R228+0x11800] ;  /* 0x01180000e414783b */ /* 0x000f6a0000004200 */
[C---:B------:R-:W-:Y:S06]  /*a470*/  HMMA.16816.F32 R44, R4.reuse, R164, R44 ;  /* 0x000000a4042c723c */ /* 0x040fec000000182c */
[C---:B------:R-:W-:Y:S01]  /*a480*/  HMMA.16816.F32 R48, R4.reuse, R166, R48 ;  /* 0x000000a60430723c */ /* 0x040fe20000001830 */
[----:B------:R-:W-:Y:S05]  /*a490*/  LDSM.16.MT88.4 R164, [R232+0x15800] ;  /* 0x01580000e8a4783b */ /* 0x000fea0000004200 */
        /* <DEDUP_REMOVED lines=16> */
[----:B------:R-:W-:Y:S01]  /*a5a0*/  HMMA.16816.F32 R128, R4, R10, R128 ;  /* 0x0000000a0480723c */ /* 0x000fe20000001880 */
[----:B------:R-:W2:Y:S06]  /*a5b0*/  LDSM.16.MT88.4 R8, [R229+0x13800] ;  /* 0x01380000e508783b */ /* 0x000eac0000004200 */
[----:B------:R-:W-:-:S02]  /*a5c0*/  F2FP.F16.F32.PACK_AB R4, R171, R170 ;  /* 0x000000aaab04723e */ /* 0x000fc400000000ff */
[----:B------:R-:W-:Y:S02]  /*a5d0*/  F2FP.F16.F32.PACK_AB R5, R184, R185 ;  /* 0x000000b9b805723e */ /* 0x000fe400000000ff */
[----:B------:R-:W-:Y:S02]  /*a5e0*/  F2FP.F16.F32.PACK_AB R6, R186, R187 ;  /* 0x000000bbba06723e */ /* 0x000fe400000000ff */
[----:B------:R-:W-:-:S07]  /*a5f0*/  F2FP.F16.F32.PACK_AB R7, R181, R183 ;  /* 0x000000b7b507723e */ /* 0x000fce00000000ff */
[C---:B-----5:R-:W-:Y:S06]  /*a600*/  HMMA.16816.F32 R136, R4.reuse, R20, R136 ;  /* 0x000000140488723c */ /* 0x060fec0000001888 */
        /* <DEDUP_REMOVED lines=24> */
[C---:B------:R-:W-:Y:S06]  /*a790*/  HMMA.16816.F32 R64, R4.reuse, R34, R64 ;  /* 0x000000220440723c */ /* 0x040fec0000001840 */
[C---:B------:R-:W-:Y:S06]  /*a7a0*/  HMMA.16816.F32 R72, R4.reuse, R166, R72 ;  /* 0x000000a60448723c */ /* 0x040fec0000001848 */
[C---:B---3--:R-:W-:Y:S06]  /*a7b0*/  HMMA.16816.F32 R76, R4.reuse, R28, R76 ;  /* 0x0000001c044c723c */ /* 0x048fec000000184c */
[C---:B------:R-:W-:Y:S06]  /*a7c0*/  HMMA.16816.F32 R80, R4.reuse, R30, R80 ;  /* 0x0000001e0450723c */ /* 0x040fec0000001850 */
[C---:B----4-:R-:W-:Y:S06]  /*a7d0*/  HMMA.16816.F32 R84, R4.reuse, R24, R84 ;  /* 0x000000180454723c */ /* 0x050fec0000001854 */
        /* <DEDUP_REMOVED lines=9> */
[----:B------:R-:W-:Y:S07]  /*a870*/  HMMA.16816.F32 R68, R4, R164, R68 ;  /* 0x000000a40444723c */ /* 0x000fee0000001844 */
[----:B------:R-:W-:-:S15]  /*a880*/  MOV R164, R178 ;  /* 0x000000b200a47202 */ /* 0x000fde0000000f00 */
[----:B------:R-:W-:-:S02]  /*a890*/  NOP ;  /* 0x0000000000007918 */ /* 0x000fc40000000000 */
.L_x_2433:
        /* <DEDUP_REMOVED lines=15> */
[----:B------:R-:W-:Y:S01]  /*a990*/  ULDC UR10, c[0x0][0x39c] ;  /* 0x0000e700000a7ab9 */ /* 0x000fe20000000800 */
[----:B------:R-:W-:-:S10]  /*a9a0*/  ULDC UR4, c[0x0][0x2ec] ;  /* 0x0000bb0000047ab9 */ /* 0x000fd40000000800 */
.L_x_2443:
        /* <DEDUP_REMOVED lines=30> */
[----:B------:R-:W-:Y:S09]  /*ab90*/  ISETP.GE.AND P3, PT, R4, RZ, PT ;  /* 0x000000ff0400720c */ /* 0x000ff20003f66270 */
[----:B------:R-:W-:Y:S02]  /*aba0*/  @!P2 IMAD.IADD R5, R5, 0x1, -R3 ;  /* 0x000000010505a824 */ /* 0x000fe400078e0a03 */
[-C--:B------:R-:W-:Y:S01]  /*abb0*/  @!P4 IADD3 R7, R7, -R3.reuse, RZ ;  /* 0x800000030707c210 */ /* 0x080fe20007ffe0ff */
[----:B------:R-:W-:Y:S01]  /*abc0*/  @!P2 VIADD R9, R9, 0x1 ;  /* 0x000000010909a836 */ /* 0x000fe20000000000 */
[----:B------:R-:W-:Y:S01]  /*abd0*/  ISETP.NE.AND P2, PT, R8, RZ, PT ;  /* 0x000000ff0800720c */ /* 0x000fe20003f45270 */
[----:B------:R-:W-:Y:S01]  /*abe0*/  @!P4 VIADD R10, R10, 0x1 ;  /* 0x000000010a0ac836 */ /* 0x000fe20000000000 */
[-C--:B------:R-:W-:Y:S02]  /*abf0*/  ISETP.GE.U32.AND P5, PT, R5, R3.reuse, PT ;  /* 0x000000030500720c */ /* 0x080fe40003fa6070 */
[----:B------:R-:W-:Y:S02]  /*ac00*/  ISETP.GE.U32.AND P6, PT, R7, R3, PT ;  /* 0x000000030700720c */ /* 0x000fe40003fc6070 */
[----:B------:R-:W-:Y:S04]  /*ac10*/  LOP3.LUT R3, R8, UR7, RZ, 0x3c, !PT ;  /* 0x0000000708037c12 */ /* 0x000fe8000f8e3cff */
[----:B------:R-:W-:Y:S02]  /*ac20*/  ISETP.GE.AND P1, PT, R3, RZ, PT ;  /* 0x000000ff0300720c */ /* 0x000fe40003f26270 */
[----:B------:R-:W-:Y:S03]  /*ac30*/  LOP3.LUT R3, RZ, R8, RZ, 0x33, !PT ;  /* 0x00000008ff037212 */ /* 0x000fe600078e33ff */
[----:B------:R-:W-:Y:S02]  /*ac40*/  @P5 IADD3 R9, R9, 0x1, RZ ;  /* 0x0000000109095810 */ /* 0x000fe40007ffe0ff */
[----:B------:R-:W-:Y:S05]  /*ac50*/  @P6 VIADD R10, R10, 0x1 ;  /* 0x000000010a0a6836 */ /* 0x000fea0000000000 */
[----:B------:R-:W-:Y:S01]  /*ac60*/  @!P3 IADD3 R10, -R10, RZ, RZ ;  /* 0x000000ff0a0ab210 */ /* 0x000fe20007ffe1ff */
[----:B------:R-:W-:Y:S05]  /*ac70*/  @!P1 IMAD.MOV R9, RZ, RZ, -R9 ;  /* 0x000000ffff099224 */ /* 0x000fea00078e0a09 */
[C---:B------:R-:W-:Y:S02]  /*ac80*/  SEL R4, R3.reuse, R9, !P2 ;  /* 0x0000000903047207 */ /* 0x040fe40005000000 */
[----:B------:R-:W-:Y:S02]  /*ac90*/  SEL R3, R3, R10, !P2 ;  /* 0x0000000a03037207 */ /* 0x000fe40005000000 */
[CC--:B------:R-:W-:Y:S02]  /*aca0*/  LEA R6, P2, R4.reuse, R244.reuse, 0x2 ;  /* 0x000000f404067211 */ /* 0x0c0fe400078410ff */
[C---:B------:R-:W-:Y:S02]  /*acb0*/  LEA R10, P1, R3.reuse, R244, 0x2 ;  /* 0x000000f4030a7211 */ /* 0x040fe400078210ff */
[-C--:B------:R-:W-:Y:S02]  /*acc0*/  LEA.HI.X.SX32 R7, R4, R245.reuse, 0x2, P2 ;  /* 0x000000f504077211 */ /* 0x080fe400010f16ff */
[C---:B------:R-:W-:Y:S01]  /*acd0*/  LEA.HI.X.SX32 R11, R3.reuse, R245, 0x2, P1 ;  /* 0x000000f5030b7211 */ /* 0x040fe200008f16ff */
[----:B------:R-:W-:Y:S02]  /*ace0*/  IMAD.IADD R3, R3, 0x1, -R4 ;  /* 0x0000000103037824 */ /* 0x000fe400078e0a04 */
[----:B------:R1:W2:Y:S01]  /*acf0*/  LDG.E R9, desc[UR18][R6.64] ;  /* 0x0000001206097981 */ /* 0x0002a2000c1e1900 */
[----:B------:R-:W3:Y:S01]  /*ad00*/  LDC.64 R4, c[0x0][0x238] ;  /* 0x00008e00ff047b82 */ /* 0x000ee20000000a00 */
[----:B------:R-:W-:Y:S02]  /*ad10*/  IMAD R8, R3, R8, -0x40 ;  /* 0xffffffc003087424 */ /* 0x000fe400078e0208 */
[----:B------:R-:W2:Y:S03]  /*ad20*/  LDG.E R10, desc[UR18][R10.64] ;  /* 0x000000120a0a7981 */ /* 0x000ea6000c1e1900 */
[----:B------:R-:W-:Y:S02]  /*ad30*/  SHF.R.S32.HI R3, RZ, 0x1f, R8 ;  /* 0x0000001fff037819 */ /* 0x000fe40000011408 */
[----:B-1----:R-:W1:Y:S03]  /*ad40*/  LDC.64 R6, c[0x0][0x250] ;  /* 0x00009400ff067b82 */ /* 0x002e660000000a00 */
[-C--:B-1----:R-:W-:Y:S04]  /*ad50*/  IMAD R3, R3, R6.reuse, RZ ;  /* 0x0000000603037224 */ /* 0x082fe800078e02ff */
[----:B------:R-:W-:Y:S01]  /*ad60*/  IMAD R3, R8, R7, R3 ;  /* 0x0000000708037224 */ /* 0x000fe200078e0203 */
[----:B--2---:R-:W-:Y:S01]  /*ad70*/  IADD3 R9, -R10, R9, RZ ;  /* 0x000000090a097210 */ /* 0x004fe20007ffe1ff */
[----:B------:R-:W-:Y:S03]  /*ad80*/  IMAD.WIDE.U32 R10, R8, R6, RZ ;  /* 0x00000006080a7225 */ /* 0x000fe600078e00ff */
[----:B------:R-:W-:Y:S01]  /*ad90*/  SHF.R.S32.HI R6, RZ, 0x1f, R9 ;  /* 0x0000001fff067819 */ /* 0x000fe20000011409 */
[----:B------:R-:W-:Y:S04]  /*ada0*/  IMAD.IADD R11, R11, 0x1, R3 ;  /* 0x000000010b0b7824 */ /* 0x000fe800078e0203 */
[-C--:B---3--:R-:W-:Y:S02]  /*adb0*/  IMAD R6, R6, R4.reuse, RZ ;  /* 0x0000000406067224 */ /* 0x088fe400078e02ff */
[C---:B------:R-:W-:Y:S04]  /*adc0*/  IMAD.WIDE.U32 R10, R9.reuse, R4, R10 ;  /* 0x00000004090a7225 */ /* 0x040fe800078e000a */
[----:B------:R-:W-:Y:S05]  /*add0*/  IMAD R6, R9, R5, R6 ;  /* 0x0000000509067224 */ /* 0x000fea00078e0206 */
[----:B------:R-:W-:Y:S07]  /*ade0*/  IADD3 R6, R11, R6, RZ ;  /* 0x000000060b067210 */ /* 0x000fee0007ffe0ff */
.L_x_2440:
[C---:B------:R-:W-:Y:S01]  /*adf0*/  LEA R240, P1, R10.reuse, R240, 0x1 ;  /* 0x000000f00af07211 */ /* 0x040fe200078208ff */
[----:B------:R-:W-:Y:S03]  /*ae00*/  UISETP.GE.AND UP0, UPT, UR23, 0x2, UPT ;  /* 0x000000021700788c */ /* 0x000fe6000bf06270 */
[----:B------:R-:W-:Y:S02]  /*ae10*/  LEA.HI.X R239, R10, R239, R6, 0x1, P1 ;  /* 0x000000ef0aef7211 */ /* 0x000fe400008f0c06 */
[----:B------:R-:W-:Y:S02]  /*ae20*/  IADD3 R6, P1, R240, UR8, RZ ;  /* 0x00000008f0067c10 */ /* 0x000fe4000ff3e0ff */
[----:B------:R-:W-:Y:S02]  /*ae30*/  MOV R241, R239 ;  /* 0x000000ef00f17202 */ /* 0x000fe40000000f00 */
[----:B------:R-:W-:Y:S02]  /*ae40*/  IADD3.X R7, R239, UR9, RZ, P1, !PT ;  /* 0x00000009ef077c10 */ /* 0x000fe40008ffe4ff */
[----:B------:R-:W-:Y:S01]  /*ae50*/  IADD3 R4, P1, R6, UR8, RZ ;  /* 0x0000000806047c10 */ /* 0x000fe2000ff3e0ff */
[----:B------:R-:W-:Y:S01]  /*ae60*/  @!PT LDS RZ, [RZ] ;  /* 0x00000000fffff984 */ /* 0x000fe20000000800 */
[----:B------:R-:W-:Y:S01]  /*ae70*/  @!PT LDS RZ, [RZ] ;  /* 0x00000000fffff984 */ /* 0x000fe20000000800 */
[----:B------:R-:W-:Y:S01]  /*ae80*/  @!PT LDS RZ, [RZ] ;  /* 0x00000000fffff984 */ /* 0x000fe20000000800 */
[----:B------:R-:W-:Y:S03]  /*ae90*/  LDGSTS.E.BYPASS.LTC128B.128 [R242+0x10000], desc[UR18][R240.64] ;  /* 0x10000000f0f27fae */ /* 0x000fe6000b901d52 */
[----:B------:R-:W-:Y:S01]  /*aea0*/  IADD3.X R5, R7, UR9, RZ, P1, !PT ;  /* 0x0000000907057c10 */ /* 0x000fe20008ffe4ff */
[----:B------:R-:W-:Y:S01]  /*aeb0*/  LDGSTS.E.BYPASS.LTC128B.128 [R242+0x12000], desc[UR18][R240.64+0x80] ;  /* 0x12000080f0f27fae */ /* 0x000fe2000b901d52 */
[----:B------:R-:W-:Y:S03]  /*aec0*/  IADD3 R12, P1, R4, UR8, RZ ;  /* 0x00000008040c7c10 */ /* 0x000fe6000ff3e0ff */
[----:B------:R-:W-:Y:S01]  /*aed0*/  LDGSTS.E.BYPASS.LTC128B.128 [R242+0x14000], desc[UR18][R240.64+0x100] ;  /* 0x14000100f0f27fae */ /* 0x000fe2000b901d52 */
[----:B------:R-:W-:Y:S02]  /*aee0*/  IADD3.X R13, R5, UR9, RZ, P1, !PT ;  /* 0x00000009050d7c10 */ /* 0x000fe40008ffe4ff */
[----:B------:R-:W-:Y:S01]  /*aef0*/  PLOP3.LUT P1, PT, PT, PT, UP0, 0x80, 0x0 ;  /* 0x000000000000781c */ /* 0x000fe20003f2f008 */
        /* <DEDUP_REMOVED lines=9> */
[----:B------:R-:W-:Y:S04]  /*af90*/  LDGSTS.E.BYPASS.LTC128B.128 [R242+0x11800], desc[UR18][R12.64] ;  /* 0x118000000cf27fae */ /* 0x000fe8000b901d52 */
[----:B------:R-:W-:Y:S04]  /*afa0*/  LDGSTS.E.BYPASS.LTC128B.128 [R242+0x13800], desc[UR18][R12.64+0x80] ;  /* 0x138000800cf27fae */ /* 0x000fe8000b901d52 */
[----:B------:R-:W-:Y:S04]  /*afb0*/  LDGSTS.E.BYPASS.LTC128B.128 [R242+0x15800], desc[UR18][R12.64+0x100] ;  /* 0x158001000cf27fae */ /* 0x000fe8000b901d52 */
[----:B------:R2:W-:Y:S04]  /*afc0*/  LDGSTS.E.BYPASS.LTC128B.128 [R242+0x17800], desc[UR18][R12.64+0x180] ;  /* 0x178001800cf27fae */ /* 0x0005e8000b901d52 */
[----:B------:R-:W-:Y:S04]  /*afd0*/  LDSM.16.M88.4 R32, [R238] ;  /* 0x00000000ee20783b */ /* 0x000fe80000000200 */
[----:B------:R-:W1:Y:S04]  /*afe0*/  LDSM.16.M88.4 R8, [R237+0x8000] ;  /* 0x00800000ed08783b */ /* 0x000e680000000200 */
[----:B------:R-:W2:Y:S04]  /*aff0*/  LDSM.16.M88.4 R16, [R237+0x8800] ;  /* 0x00880000ed10783b */ /* 0x000ea80000000200 */
[----:B------:R-:W3:Y:S04]  /*b000*/  LDSM.16.M88.4 R24, [R237+0x9000] ;  /* 0x00900000ed18783b */ /* 0x000ee80000000200 */
[----:B------:R-:W4:Y:S04]  /*b010*/  LDSM.16.M88.4 R164, [R237+0x9800] ;  /* 0x00980000eda4783b */ /* 0x000f280000000200 */
[----:B------:R-:W0:Y:S04]  /*b020*/  LDGDEPBAR ;  /* 0x00000000000079af */ /* 0x000e280000000000 */
[----:B------:R-:W-:Y:S04]  /*b030*/  LDSM.16.M88.4 R168, [R236] ;  /* 0x00000000eca8783b */ /* 0x000fe80000000200 */
[----:B------:R-:W5:Y:S04]  /*b040*/  LDSM.16.M88.4 R172, [R235] ;  /* 0x00000000ebac783b */ /* 0x000f680000000200 */
[----:B------:R-:W5:Y:S04]  /*b050*/  LDSM.16.M88.4 R176, [R227] ;  /* 0x00000000e3b0783b */ /* 0x000f680000000200 */
[----:B------:R-:W5:Y:S04]  /*b060*/  LDSM.16.M88.4 R180, [R226] ;  /* 0x00000000e2b4783b */ /* 0x000f680000000200 */
[----:B------:R-:W5:Y:S01]  /*b070*/  LDSM.16.M88.4 R184, [R225] ;  /* 0x00000000e1b8783b */ /* 0x000f620000000200 */
[C---:B-1----:R-:W-:Y:S03]  /*b080*/  HMMA.16816.F32 R4, R32.reuse, R8, RZ ;  /* 0x000000082004723c */ /* 0x042fe600000018ff */
[----:B------:R-:W-:Y:S04]  /*b090*/  LDSM.16.M88.4 R188, [R234] ;  /* 0x00000000eabc783b */ /* 0x000fe80000000200 */
[----:B------:R-:W1:Y:S01]  /*b0a0*/  LDSM.16.M88.4 R192, [R231+0x8000] ;  /* 0x00800000e7c0783b */ /* 0x000e620000000200 */
[C---:B------:R-:W-:Y:S03]  /*b0b0*/  HMMA.16816.F32 R8, R32.reuse, R10, RZ ;  /* 0x0000000a2008723c */ /* 0x040fe600000018ff */
[----:B------:R-:W-:Y:S03]  /*b0c0*/  LDSM.16.M88.4 R196, [R231+0x9000] ;  /* 0x00900000e7c4783b */ /* 0x000fe60000000200 */
[C---:B--2---:R-:W-:Y:S01]  /*b0d0*/  HMMA.16816.F32 R12, R32.reuse, R16, RZ ;  /* 0x00000010200c723c */ /* 0x044fe200000018ff */
[----:B------:R-:W-:Y:S04]  /*b0e0*/  LDSM.16.M88.4 R200, [R231+0x9800] ;  /* 0x00980000e7c8783b */ /* 0x000fe80000000200 */
[----:B------:R-:W-:Y:S01]  /*b0f0*/  LDSM.16.M88.4 R204, [R233] ;  /* 0x00000000e9cc783b */ /* 0x000fe20000000200 */
[C---:B------:R-:W-:Y:S03]  /*b100*/  HMMA.16816.F32 R16, R32.reuse, R18, RZ ;  /* 0x000000122010723c */ /* 0x040fe600000018ff */
[----:B------:R-:W-:Y:S03]  /*b110*/  LDSM.16.M88.4 R208, [R224] ;  /* 0x00000000e0d0783b */ /* 0x000fe60000000200 */
[C---:B---3--:R-:W-:Y:S06]  /*b120*/  HMMA.16816.F32 R20, R32.reuse, R24, RZ ;  /* 0x000000182014723c */ /* 0x048fec00000018ff */
[C---:B------:R-:W-:Y:S06]  /*b130*/  HMMA.16816.F32 R24, R32.reuse, R26, RZ ;  /* 0x0000001a2018723c */ /* 0x040fec00000018ff */
[C---:B----4-:R-:W-:Y:S06]  /*b140*/  HMMA.16816.F32 R28, R32.reuse, R164, RZ ;  /* 0x000000a4201c723c */ /* 0x050fec00000018ff */
[----:B------:R-:W-:Y:S01]  /*b150*/  HMMA.16816.F32 R32, R32, R166, RZ ;  /* 0x000000a62020723c */ /* 0x000fe200000018ff */
[----:B------:R-:W2:Y:S05]  /*b160*/  LDSM.16.M88.4 R164, [R231+0x8800] ;  /* 0x00880000e7a4783b */ /* 0x000eaa0000000200 */
[C---:B-----5:R-:W-:Y:S06]  /*b170*/  HMMA.16816.F32 R4, R168.reuse, R172, R4 ;  /* 0x000000aca804723c */ /* 0x060fec0000001804 */
        /* <DEDUP_REMOVED lines=11> */
[----:B------:R-:W4:Y:S01]  /*b230*/  LDSM.16.M88.4 R184, [R237+0xa000] ;  /* 0x00a00000edb8783b */ /* 0x000f220000000200 */
        /* <DEDUP_REMOVED lines=9> */
[C---:B------:R-:W-:Y:S06]  /*b2d0*/  HMMA.16816.F32 R28, R188.reuse, R200, R28 ;  /* 0x000000c8bc1c723c */ /* 0x040fec000000181c */
[----:B------:R-:W-:Y:S01]  /*b2e0*/  HMMA.16816.F32 R32, R188, R202, R32 ;  /* 0x000000cabc20723c */ /* 0x000fe20000001820 */
[----:B------:R-:W2:Y:S04]  /*b2f0*/  LDSM.16.M88.4 R188, [R237+0xb000] ;  /* 0x00b00000edbc783b */ /* 0x000ea80000000200 */
[----:B------:R-:W5:Y:S01]  /*b300*/  LDSM.16.M88.4 R200, [R223] ;  /* 0x00000000dfc8783b */ /* 0x000f620000000200 */
[C---:B------:R-:W-:Y:S06]  /*b310*/  HMMA.16816.F32 R4, R204.reuse, R208, R4 ;  /* 0x000000d0cc04723c */ /* 0x040fec0000001804 */
[C---:B------:R-:W-:Y:S01]  /*b320*/  HMMA.16816.F32 R8, R204.reuse, R210, R8 ;  /* 0x000000d2cc08723c */ /* 0x040fe20000001808 */
[----:B------:R-:W-:Y:S05]  /*b330*/  LDSM.16.M88.4 R208, [R231+0xa000] ;  /* 0x00a00000e7d0783b */ /* 0x000fea0000000200 */
[C---:B---3--:R-:W-:Y:S06]  /*b340*/  HMMA.16816.F32 R12, R204.reuse, R168, R12 ;  /* 0x000000a8cc0c723c */ /* 0x048fec000000180c */
[C---:B------:R-:W-:Y:S01]  /*b350*/  HMMA.16816.F32 R16, R204.reuse, R170, R16 ;  /* 0x000000aacc10723c */ /* 0x040fe20000001810 */
[----:B------:R-:W3:Y:S05]  /*b360*/  LDSM.16.M88.4 R168, [R222] ;  /* 0x00000000dea8783b */ /* 0x000eea0000000200 */
[C---:B------:R-:W-:Y:S06]  /*b370*/  HMMA.16816.F32 R20, R204.reuse, R172, R20 ;  /* 0x000000accc14723c */ /* 0x040fec0000001814 */
[C---:B------:R-:W-:Y:S01]  /*b380*/  HMMA.16816.F32 R24, R204.reuse, R174, R24 ;  /* 0x000000aecc18723c */ /* 0x040fe20000001818 */
[----:B------:R-:W3:Y:S05]  /*b390*/  LDSM.16.M88.4 R172, [R221] ;  /* 0x00000000ddac783b */ /* 0x000eea0000000200 */
[C---:B------:R-:W-:Y:S06]  /*b3a0*/  HMMA.16816.F32 R28, R204.reuse, R176, R28 ;  /* 0x000000b0cc1c723c */ /* 0x040fec000000181c */
[----:B------:R-:W-:Y:S01]  /*b3b0*/  HMMA.16816.F32 R32, R204, R178, R32 ;  /* 0x000000b2cc20723c */ /* 0x000fe20000001820 */
[----:B------:R-:W3:Y:S04]  /*b3c0*/  LDSM.16.M88.4 R176, [R220] ;  /* 0x00000000dcb0783b */ /* 0x000ee80000000200 */
[----:B------:R-:W3:Y:S01]  /*b3d0*/  LDSM.16.M88.4 R204, [R234+0x2000] ;  /* 0x00200000eacc783b */ /* 0x000ee20000000200 */
[C---:B----4-:R-:W-:Y:S06]  /*b3e0*/  HMMA.16816.F32 R4, R180.reuse, R184, R4 ;  /* 0x000000b8b404723c */ /* 0x050fec0000001804 */
[C---:B------:R-:W-:Y:S01]  /*b3f0*/  HMMA.16816.F32 R8, R180.reuse, R186, R8 ;  /* 0x000000bab408723c */ /* 0x040fe20000001808 */
[----:B------:R-:W-:Y:S05]  /*b400*/  LDSM.16.M88.4 R184, [R231+0xb800] ;  /* 0x00b80000e7b8783b */ /* 0x000fea0000000200 */
[C---:B-1----:R-:W-:Y:S06]  /*b410*/  HMMA.16816.F32 R12, R180.reuse, R164, R12 ;  /* 0x000000a4b40c723c */ /* 0x042fec000000180c */
[C---:B------:R-:W-:Y:S01]  /*b420*/  HMMA.16816.F32 R16, R180.reuse, R166, R16 ;  /* 0x000000a6b410723c */ /* 0x040fe20000001810 */
[----:B------:R-:W1:Y:S05]  /*b430*/  LDSM.16.M88.4 R164, [R231+0xa800] ;  /* 0x00a80000e7a4783b */ /* 0x000e6a0000000200 */
[C---:B--2---:R-:W-:Y:S06]  /*b440*/  HMMA.16816.F32 R20, R180.reuse, R188, R20 ;  /* 0x000000bcb414723c */ /* 0x044fec0000001814 */
[C---:B------:R-:W-:Y:S01]  /*b450*/  HMMA.16816.F32 R24, R180.reuse, R190, R24 ;  /* 0x000000beb418723c */ /* 0x040fe20000001818 */
[----:B------:R-:W-:Y:S05]  /*b460*/  LDSM.16.M88.4 R188, [R233+0x2000] ;  /* 0x00200000e9bc783b */ /* 0x000fea0000000200 */
[C---:B------:R-:W-:Y:S06]  /*b470*/  HMMA.16816.F32 R28, R180.reuse, R192, R28 ;  /* 0x000000c0b41c723c */ /* 0x040fec000000181c */
[----:B------:R-:W-:Y:S01]  /*b480*/  HMMA.16816.F32 R32, R180, R194, R32 ;  /* 0x000000c2b420723c */ /* 0x000fe20000001820 */
[----:B------:R-:W2:Y:S04]  /*b490*/  LDSM.16.M88.4 R180, [R231+0xb000] ;  /* 0x00b00000e7b4783b */ /* 0x000ea80000000200 */
[----:B------:R-:W4:Y:S01]  /*b4a0*/  LDSM.16.M88.4 R192, [R224+0x2000] ;  /* 0x00200000e0c0783b */ /* 0x000f220000000200 */
        /* <DEDUP_REMOVED lines=24> */
[----:B------:R-:W2:Y:S04]  /*b630*/  LDSM.16.M88.4 R184, [R237+0xd800] ;  /* 0x00d80000edb8783b */ /* 0x000ea80000000200 */
[----:B------:R-:W2:Y:S01]  /*b640*/  LDSM.16.M88.4 R204, [R236+0x4000] ;  /* 0x00400000eccc783b */ /* 0x000ea20000000200 */
[C---:B----4-:R-:W-:Y:S06]  /*b650*/  HMMA.16816.F32 R4, R188.reuse, R192, R4 ;  /* 0x000000c0bc04723c */ /* 0x050fec0000001804 */
[C---:B------:R-:W-:Y:S01]  /*b660*/  HMMA.16816.F32 R8, R188.reuse, R194, R8 ;  /* 0x000000c2bc08723c */ /* 0x040fe20000001808 */
[----:B------:R-:W-:Y:S05]  /*b670*/  LDSM.16.M88.4 R192, [R231+0xc000] ;  /* 0x00c00000e7c0783b */ /* 0x000fea0000000200 */
[C---:B---3--:R-:W-:Y:S06]  /*b680*/  HMMA.16816.F32 R12, R188.reuse, R168, R12 ;  /* 0x000000a8bc0c723c */ /* 0x048fec000000180c */
[C---:B------:R-:W-:Y:S01]  /*b690*/  HMMA.16816.F32 R16, R188.reuse, R170, R16 ;  /* 0x000000aabc10723c */ /* 0x040fe20000001810 */
[----:B------:R-:W3:Y:S05]  /*b6a0*/  LDSM.16.M88.4 R168, [R218] ;  /* 0x00000000daa8783b */ /* 0x000eea0000000200 */
[C---:B-----5:R-:W-:Y:S06]  /*b6b0*/  HMMA.16816.F32 R20, R188.reuse, R172, R20 ;  /* 0x000000acbc14723c */ /* 0x060fec0000001814 */
[C---:B------:R-:W-:Y:S01]  /*b6c0*/  HMMA.16816.F32 R24, R188.reuse, R174, R24 ;  /* 0x000000aebc18723c */ /* 0x040fe20000001818 */
[----:B------:R-:W4:Y:S05]  /*b6d0*/  LDSM.16.M88.4 R172, [R217] ;  /* 0x00000000d9ac783b */ /* 0x000f2a0000000200 */
[C---:B------:R-:W-:Y:S06]  /*b6e0*/  HMMA.16816.F32 R28, R188.reuse, R176, R28 ;  /* 0x000000b0bc1c723c */ /* 0x040fec000000181c */
[----:B------:R-:W-:Y:S01]  /*b6f0*/  HMMA.16816.F32 R32, R188, R178, R32 ;  /* 0x000000b2bc20723c */ /* 0x000fe20000001820 */
[----:B------:R-:W5:Y:S04]  /*b700*/  LDSM.16.M88.4 R176, [R216] ;  /* 0x00000000d8b0783b */ /* 0x000f680000000200 */
[----:B------:R-:W5:Y:S01]  /*b710*/  LDSM.16.M88.4 R188, [R234+0x4000] ;  /* 0x00400000eabc783b */ /* 0x000f620000000200 */
[C---:B------:R-:W-:Y:S06]  /*b720*/  HMMA.16816.F32 R4, R196.reuse, R200, R4 ;  /* 0x000000c8c404723c */ /* 0x040fec0000001804 */
        /* <DEDUP_REMOVED lines=12> */
[C---:B------:R-:W-:Y:S06]  /*b7f0*/  HMMA.16816.F32 R4, R204.reuse, R208, R4 ;  /* 0x000000d0cc04723c */ /* 0x040fec0000001804 */
[C---:B------:R-:W-:Y:S01]  /*b800*/  HMMA.16816.F32 R8, R204.reuse, R210, R8 ;  /* 0x000000d2cc08723c */ /* 0x040fe20000001808 */
[----:B------:R-:W-:Y:S05]  /*b810*/  LDSM.16.M88.4 R208, [R237+0xe000] ;  /* 0x00e00000edd0783b */ /* 0x000fea0000000200 */
[C---:B---3--:R-:W-:Y:S06]  /*b820*/  HMMA.16816.F32 R12, R204.reuse, R168, R12 ;  /* 0x000000a8cc0c723c */ /* 0x048fec000000180c */
[C---:B------:R-:W-:Y:S01]  /*b830*/  HMMA.16816.F32 R16, R204.reuse, R170, R16 ;  /* 0x000000aacc10723c */ /* 0x040fe20000001810 */
[----:B------:R-:W3:Y:S05]  /*b840*/  LDSM.16.M88.4 R168, [R224+0x4800] ;  /* 0x00480000e0a8783b */ /* 0x000eea0000000200 */
[C---:B----4-:R-:W-:Y:S06]  /*b850*/  HMMA.16816.F32 R20, R204.reuse, R172, R20 ;  /* 0x000000accc14723c */ /* 0x050fec0000001814 */
[C---:B------:R-:W-:Y:S01]  /*b860*/  HMMA.16816.F32 R24, R204.reuse, R174, R24 ;  /* 0x000000aecc18723c */ /* 0x040fe20000001818 */
[----:B------:R-:W4:Y:S05]  /*b870*/  LDSM.16.M88.4 R172, [R224+0x5000] ;  /* 0x00500000e0ac783b */ /* 0x000f2a0000000200 */
[C---:B-----5:R-:W-:Y:S06]  /*b880*/  HMMA.16816.F32 R28, R204.reuse, R176, R28 ;  /* 0x000000b0cc1c723c */ /* 0x060fec000000181c */
        /* <DEDUP_REMOVED lines=21> */
[----:B------:R-:W3:Y:S05]  /*b9e0*/  LDSM.16.M88.4 R168, [R214] ;  /* 0x00000000d6a8783b */ /* 0x000eea0000000200 */
[C---:B----4-:R-:W-:Y:S06]  /*b9f0*/  HMMA.16816.F32 R20, R196.reuse, R172, R20 ;  /* 0x000000acc414723c */ /* 0x050fec0000001814 */
[C---:B------:R-:W-:Y:S01]  /*ba00*/  HMMA.16816.F32 R24, R196.reuse, R174, R24 ;  /* 0x000000aec418723c */ /* 0x040fe20000001818 */
[----:B------:R-:W4:Y:S05]  /*ba10*/  LDSM.16.M88.4 R172, [R213] ;  /* 0x00000000d5ac783b */ /* 0x000f2a0000000200 */
[C---:B-----5:R-:W-:Y:S06]  /*ba20*/  HMMA.16816.F32 R28, R196.reuse, R176, R28 ;  /* 0x000000b0c41c723c */ /* 0x060fec000000181c */
        /* <DEDUP_REMOVED lines=17> */
[C---:B------:R-:W-:Y:S06]  /*bb40*/  HMMA.16816.F32 R8, R188.reuse, R194, R8 ;  /* 0x000000c2bc08723c */ /* 0x040fec0000001808 */
[C---:B---3--:R-:W-:Y:S06]  /*bb50*/  HMMA.16816.F32 R12, R188.reuse, R168, R12 ;  /* 0x000000a8bc0c723c */ /* 0x048fec000000180c */
[C---:B------:R-:W-:Y:S06]  /*bb60*/  HMMA.16816.F32 R16, R188.reuse, R170, R16 ;  /* 0x000000aabc10723c */ /* 0x040fec0000001810 */
[C---:B----4-:R-:W-:Y:S06]  /*bb70*/  HMMA.16816.F32 R20, R188.reuse, R172, R20 ;  /* 0x000000acbc14723c */ /* 0x050fec0000001814 */
[C---:B------:R-:W-:Y:S06]  /*bb80*/  HMMA.16816.F32 R24, R188.reuse, R174, R24 ;  /* 0x000000aebc18723c */ /* 0x040fec0000001818 */
[C---:B-----5:R-:W-:Y:S06]  /*bb90*/  HMMA.16816.F32 R28, R188.reuse, R176, R28 ;  /* 0x000000b0bc1c723c */ /* 0x060fec000000181c */
[----:B------:R-:W-:Y:S06]  /*bba0*/  HMMA.16816.F32 R32, R188, R178, R32 ;  /* 0x000000b2bc20723c */ /* 0x000fec0000001820 */
[C---:B------:R-:W-:Y:S06]  /*bbb0*/  HMMA.16816.F32 R4, R196.reuse, R200, R4 ;  /* 0x000000c8c404723c */ /* 0x040fec0000001804 */
[C---:B------:R-:W-:Y:S06]  /*bbc0*/  HMMA.16816.F32 R8, R196.reuse, R202, R8 ;  /* 0x000000cac408723c */ /* 0x040fec0000001808 */
[C---:B-1----:R-:W-:Y:S06]  /*bbd0*/  HMMA.16816.F32 R12, R196.reuse, R164, R12 ;  /* 0x000000a4c40c723c */ /* 0x042fec000000180c */
[C---:B------:R-:W-:Y:S01]  /*bbe0*/  HMMA.16816.F32 R16, R196.reuse, R166, R16 ;  /* 0x000000a6c410723c */ /* 0x040fe20000001810 */
[----:B------:R-:W1:Y:S05]  /*bbf0*/  LDSM.16.M88.4 R164, [R224+0x6800] ;  /* 0x00680000e0a4783b */ /* 0x000e6a0000000200 */
[C---:B--2---:R-:W-:Y:S06]  /*bc00*/  HMMA.16816.F32 R20, R196.reuse, R180, R20 ;  /* 0x000000b4c414723c */ /* 0x044fec0000001814 */
[C---:B------:R-:W-:Y:S06]  /*bc10*/  HMMA.16816.F32 R24, R196.reuse, R182, R24 ;  /* 0x000000b6c418723c */ /* 0x040fec0000001818 */
[C---:B------:R-:W-:Y:S06]  /*bc20*/  HMMA.16816.F32 R28, R196.reuse, R184, R28 ;  /* 0x000000b8c41c723c */ /* 0x040fec000000181c */
[----:B------:R-:W-:Y:S06]  /*bc30*/  HMMA.16816.F32 R32, R196, R186, R32 ;  /* 0x000000bac420723c */ /* 0x000fec0000001820 */
[C---:B------:R-:W-:Y:S06]  /*bc40*/  HMMA.16816.F32 R4, R204.reuse, R208, R4 ;  /* 0x000000d0cc04723c */ /* 0x040fec0000001804 */
[C---:B------:R-:W-:Y:S06]  /*bc50*/  HMMA.16816.F32 R8, R204.reuse, R210, R8 ;  /* 0x000000d2cc08723c */ /* 0x040fec0000001808 */
[C---:B-1----:R-:W-:Y:S06]  /*bc60*/  HMMA.16816.F32 R12, R204.reuse, R164, R12 ;  /* 0x000000a4cc0c723c */ /* 0x042fec000000180c */
[C---:B------:R-:W-:Y:S06]  /*bc70*/  HMMA.16816.F32 R16, R204.reuse, R166, R16 ;  /* 0x000000a6cc10723c */ /* 0x040fec0000001810 */
[----:B------:R-:W-:Y:S01]  /*bc80*/  FMUL.FTZ R4, R4, UR10 ;  /* 0x0000000a04047c20 */ /* 0x000fe20008410000 */
[----:B------:R-:W-:Y:S01]  /*bc90*/  FMUL.FTZ R5, R5, UR10 ;  /* 0x0000000a05057c20 */ /* 0x000fe20008410000 */
[----:B------:R-:W-:Y:S02]  /*bca0*/  FMUL.FTZ R6, R6, UR10 ;  /* 0x0000000a06067c20 */ /* 0x000fe40008410000 */
[----:B------:R-:W1:Y:S01]  /*bcb0*/  MUFU.TANH R178, R4 ;  /* 0x0000000400b27308 */ /* 0x000e620000002400 */
[----:B------:R-:W-:Y:S01]  /*bcc0*/  FMUL.FTZ R7, R7, UR10 ;  /* 0x0000000a07077c20 */ /* 0x000fe20008410000 */
[----:B------:R-:W-:Y:S01]  /*bcd0*/  FMUL.FTZ R8, R8, UR10 ;  /* 0x0000000a08087c20 */ /* 0x000fe20008410000 */
[----:B------:R-:W-:Y:S01]  /*bce0*/  FMUL.FTZ R9, R9, UR10 ;  /* 0x0000000a09097c20 */ /* 0x000fe20008410000 */
[----:B------:R-:W-:Y:S01]  /*bcf0*/  FMUL.FTZ R10, R10, UR10 ;  /* 0x0000000a0a0a7c20 */ /* 0x000fe20008410000 */
[----:B------:R-:W-:Y:S05]  /*bd00*/  FMUL.FTZ R11, R11, UR10 ;  /* 0x0000000a0b0b7c20 */ /* 0x000fea0008410000 */
[----:B------:R-:W2:Y:S01]  /*bd10*/  MUFU.TANH R177, R5 ;  /* 0x0000000500b17308 */ /* 0x000ea20000002400 */
[----:B------:R-:W-:Y:S01]  /*bd20*/  FMUL.FTZ R12, R12, UR10 ;  /* 0x0000000a0c0c7c20 */ /* 0x000fe20008410000 */
[----:B------:R-:W-:Y:S01]  /*bd30*/  FMUL.FTZ R13, R13, UR10 ;  /* 0x0000000a0d0d7c20 */ /* 0x000fe20008410000 */
[----:B------:R-:W-:Y:S01]  /*bd40*/  FMUL.FTZ R14, R14, UR10 ;  /* 0x0000000a0e0e7c20 */ /* 0x000fe20008410000 */
[----:B------:R-:W-:Y:S01]  /*bd50*/  FMUL.FTZ R15, R15, UR10 ;  /* 0x0000000a0f0f7c20 */ /* 0x000fe20008410000 */
[----:B------:R-:W-:Y:S01]  /*bd60*/  FMUL.FTZ R16, R16, UR10 ;  /* 0x0000000a10107c20 */ /* 0x000fe20008410000 */
[----:B------:R-:W-:Y:S04]  /*bd70*/  FMUL.FTZ R17, R17, UR10 ;  /* 0x0000000a11117c20 */ /* 0x000fe80008410000 */
[----:B------:R-:W3:Y:S01]  /*bd80*/  MUFU.TANH R176, R6 ;  /* 0x0000000600b07308 */ /* 0x000ee20000002400 */
[----:B------:R-:W-:Y:S01]  /*bd90*/  FMUL.FTZ R18, R18, UR10 ;  /* 0x0000000a12127c20 */ /* 0x000fe20008410000 */
[----:B------:R-:W-:Y:S08]  /*bda0*/  FMUL.FTZ R19, R19, UR10 ;  /* 0x0000000a13137c20 */ /* 0x000ff00008410000 */
[----:B------:R4:W1:Y:S10]  /*bdb0*/  MUFU.TANH R189, R7 ;  /* 0x0000000700bd7308 */ /* 0x0008740000002400 */
[----:B------:R-:W1:Y:S10]  /*bdc0*/  MUFU.TANH R190, R8 ;  /* 0x0000000800be7308 */ /* 0x000e740000002400 */
[----:B------:R-:W1:Y:S01]  /*bdd0*/  MUFU.TANH R188, R9 ;  /* 0x0000000900bc7308 */ /* 0x000e620000002400 */
[----:B----4-:R-:W4:Y:S09]  /*bde0*/  LDSM.16.M88.4 R4, [R224+0x7000] ;  /* 0x00700000e004783b */ /* 0x010f320000000200 */
[----:B------:R-:W1:Y:S10]  /*bdf0*/  MUFU.TANH R179, R10 ;  /* 0x0000000a00b37308 */ /* 0x000e740000002400 */
[----:B------:R5:W1:Y:S10]  /*be00*/  MUFU.TANH R167, R11 ;  /* 0x0000000b00a77308 */ /* 0x000a740000002400 */
[----:B------:R1:W1:Y:S10]  /*be10*/  MUFU.TANH R175, R12 ;  /* 0x0000000c00af7308 */ /* 0x0002740000002400 */
[----:B------:R1:W1:Y:S01]  /*be20*/  MUFU.TANH R174, R13 ;  /* 0x0000000d00ae7308 */ /* 0x0002620000002400 */
[----:B-----5:R-:W5:Y:S01]  /*be30*/  LDSM.16.M88.4 R8, [R224+0x7800] ;  /* 0x00780000e008783b */ /* 0x020f620000000200 */
[----:B------:R-:W-:Y:S08]  /*be40*/  DEPBAR.LE SB0, 0x0 ;  /* 0x000080000000791a */ /* 0x000ff00000000000 */
[----:B------:R1:W1:Y:S01]  /*be50*/  MUFU.TANH R172, R14 ;  /* 0x0000000e00ac7308 */ /* 0x0002620000002400 */
[----:B------:R-:W-:Y:S01]  /*be60*/  BAR.SYNC.DEFER_BLOCKING 0x0 ;  /* 0x0000000000007b1d */ /* 0x000fe20000010000 */
[C---:B----4-:R-:W-:Y:S08]  /*be70*/  HMMA.16816.F32 R20, R204.reuse, R4, R20 ;  /* 0x00000004cc14723c */ /* 0x050ff00000001814 */
[----:B------:R4:W1:Y:S01]  /*be80*/  MUFU.TANH R173, R15 ;  /* 0x0000000f00ad7308 */ /* 0x0008620000002400 */
[C---:B------:R-:W-:Y:S09]  /*be90*/  HMMA.16816.F32 R24, R204.reuse, R6, R24 ;  /* 0x00000006cc18723c */ /* 0x040ff20000001818 */
[----:B------:R4:W1:Y:S10]  /*bea0*/  MUFU.TANH R171, R16 ;  /* 0x0000001000ab7308 */ /* 0x0008740000002400 */
[----:B------:R4:W1:Y:S01]  /*beb0*/  MUFU.TANH R170, R17 ;  /* 0x0000001100aa7308 */ /* 0x0008620000002400 */
[----:B------:R-:W-:Y:S01]  /*bec0*/  FMUL.FTZ R20, R20, UR10 ;  /* 0x0000000a14147c20 */ /* 0x000fe20008410000 */
[----:B------:R-:W-:Y:S01]  /*bed0*/  FMUL.FTZ R21, R21, UR10 ;  /* 0x0000000a15157c20 */ /* 0x000fe20008410000 */
[----:B------:R-:W-:Y:S01]  /*bee0*/  FMUL.FTZ R22, R22, UR10 ;  /* 0x0000000a16167c20 */ /* 0x000fe20008410000 */
[----:B------:R-:W-:Y:S06]  /*bef0*/  FMUL.FTZ R23, R23, UR10 ;  /* 0x0000000a17177c20 */ /* 0x000fec0008410000 */
[----:B------:R4:W1:Y:S01]  /*bf00*/  MUFU.TANH R169, R18 ;  /* 0x0000001200a97308 */ /* 0x0008620000002400 */
[C---:B-----5:R-:W-:Y:S03]  /*bf10*/  HMMA.16816.F32 R28, R204.reuse, R8, R28 ;  /* 0x00000008cc1c723c */ /* 0x060fe6000000181c */
[----:B------:R-:W-:Y:S01]  /*bf20*/  FMUL.FTZ R24, R24, UR10 ;  /* 0x0000000a18187c20 */ /* 0x000fe20008410000 */
[----:B------:R-:W-:Y:S01]  /*bf30*/  FMUL.FTZ R25, R25, UR10 ;  /* 0x0000000a19197c20 */ /* 0x000fe20008410000 */
[----:B------:R-:W-:Y:S01]  /*bf40*/  FMUL.FTZ R26, R26, UR10 ;  /* 0x0000000a1a1a7c20 */ /* 0x000fe20008410000 */
[----:B------:R-:W-:Y:S03]  /*bf50*/  HMMA.16816.F32 R32, R204, R10, R32 ;  /* 0x0000000acc20723c */ /* 0x000fe60000001820 */
[----:B------:R4:W1:Y:S02]  /*bf60*/  MUFU.TANH R168, R19 ;  /* 0x0000001300a87308 */ /* 0x0008640000002400 */
[----:B------:R-:W-:Y:S08]  /*bf70*/  FMUL.FTZ R27, R27, UR10 ;  /* 0x0000000a1b1b7c20 */ /* 0x000ff00008410000 */
[----:B------:R4:W1:Y:S10]  /*bf80*/  MUFU.TANH R252, R20 ;  /* 0x0000001400fc7308 */ /* 0x0008740000002400 */
[----:B------:R4:W1:Y:S01]  /*bf90*/  MUFU.TANH R251, R21 ;  /* 0x0000001500fb7308 */ /* 0x0008620000002400 */
[----:B------:R-:W-:Y:S01]  /*bfa0*/  FMUL.FTZ R28, R28, UR10 ;  /* 0x0000000a1c1c7c20 */ /* 0x000fe20008410000 */
[----:B------:R-:W-:Y:S01]  /*bfb0*/  FMUL.FTZ R29, R29, UR10 ;  /* 0x0000000a1d1d7c20 */ /* 0x000fe20008410000 */
[----:B------:R-:W-:Y:S01]  /*bfc0*/  FMUL.FTZ R30, R30, UR10 ;  /* 0x0000000a1e1e7c20 */ /* 0x000fe20008410000 */
[----:B------:R-:W-:Y:S01]  /*bfd0*/  FMUL.FTZ R31, R31, UR10 ;  /* 0x0000000a1f1f7c20 */ /* 0x000fe20008410000 */
[----:B------:R-:W-:Y:S05]  /*bfe0*/  FMUL.FTZ R32, R32, UR10 ;  /* 0x0000000a20207c20 */ /* 0x000fea0008410000 */
[----:B------:R4:W1:Y:S01]  /*bff0*/  MUFU.TANH R241, R22 ;  /* 0x0000001600f17308 */ /* 0x0008620000002400 */
[----:B------:R-:W-:Y:S01]  /*c000*/  FMUL.FTZ R33, R33, UR10 ;  /* 0x0000000a21217c20 */ /* 0x000fe20008410000 */
[----:B------:R-:W-:Y:S01]  /*c010*/  FMUL.FTZ R34, R34, UR10 ;  /* 0x0000000a22227c20 */ /* 0x000fe20008410000 */
[----:B------:R-:W-:Y:S07]  /*c020*/  FMUL.FTZ R35, R35, UR10 ;  /* 0x0000000a23237c20 */ /* 0x000fee0008410000 */
        /* <DEDUP_REMOVED lines=14> */
[----:B------:R-:W-:Y:S02]  /*c110*/  MOV R10, UR5 ;  /* 0x00000005000a7c02 */ /* 0x000fe40008000f00 */
[----:B------:R-:W-:Y:S01]  /*c120*/  MOV R6, UR6 ;  /* 0x0000000600067c02 */ /* 0x000fe20008000f00 */
[----:B------:R-:W-:Y:S06]  /*c130*/  @!P0 BRA `(.L_x_2442) ;  /* 0x0000000400008947 */ /* 0x000fec0003800000 */
[----:B------:R-:W2:Y:S01]  /*c140*/  LDC R8, c[0x0][0x380] ;  /* 0x0000e000ff087b82 */ /* 0x000ea20000000800 */
[----:B------:R-:W-:Y:S04]  /*c150*/  USHF.L.U32 UR7, UR23, 0x6, URZ ;  /* 0x0000000617077899 */ /* 0x000fe8000800063f */
[----:B------:R-:W-:Y:S02]  /*c160*/  UIADD3 UR11, UR7, -0x80, URZ ;  /* 0xffffff80070b7890 */ /* 0x000fe4000fffe03f */
[----:B------:R-:W-:Y:S04]  /*c170*/  UIADD3 UR7, UR7, -0x40, URZ ;  /* 0xffffffc007077890 */ /* 0x000fe8000fffe03f */
[----:B------:R-:W-:Y:S02]  /*c180*/  MOV R5, UR11 ;  /* 0x0000000b00057c02 */ /* 0x000fe40008000f00 */
[----:B------:R-:W-:Y:S02]  /*c190*/  IMAD.U32 R7, RZ, RZ, UR7 ;  /* 0x00000007ff077e24 */ /* 0x000fe4000f8e00ff */
[----:B------:R-:W-:Y:S03]  /*c1a0*/  IABS R5, R5 ;  /* 0x0000000500057213 */ /* 0x000fe60000000000 */
[----:B------:R-:W-:Y:S02]  /*c1b0*/  IABS R7, R7 ;  /* 0x0000000700077213 */ /* 0x000fe40000000000 */
[----:B--2---:R-:W-:Y:S04]  /*c1c0*/  IABS R3, R8 ;  /* 0x0000000800037213 */ /* 0x004fe80000000000 */
[----:B-1----:R-:W1:Y:S10]  /*c1d0*/  I2F.RP R12, R3 ;  /* 0x00000003000c7306 */ /* 0x002e740000209400 */
        /* <DEDUP_REMOVED lines=54> */
.L_x_2442:
        /* <DEDUP_REMOVED lines=28> */
.L_x_2441:
[----:B-12---:R-:W-:Y:S01]  /*c700*/  FMNMX.FTZ R5, R178, R2, !PT ;  /* 0x00000002b2057209 */ /* 0x006fe20007810000 */
[----:B----4-:R-:W-:Y:S01]  /*c710*/  LDSM.16.MT88.4 R12, [R232+0x10000] ;  /* 0x01000000e80c783b */ /* 0x010fe20000004200 */
        /* <DEDUP_REMOVED lines=43> */
[C---:B------:R-:W-:Y:S01]  /*c9d0*/  FMUL.FTZ R180, R3.reuse, UR4 ;  /* 0x0000000403b47c20 */ /* 0x040fe20008410000 */
        /* <DEDUP_REMOVED lines=8> */
[----:B------:R-:W1:Y:S02]  /*ca60*/  MUFU.EX2 R0, R0 ;  /* 0x0000000000007308 */ /* 0x000e640000000800 */
        /* <DEDUP_REMOVED lines=10> */
[----:B------:R-:W2:Y:S01]  /*cb10*/  MUFU.EX2 R2, R2 ;  /* 0x0000000200027308 */ /* 0x000ea20000000800 */
[----:B------:R-:W-:Y:S01]  /*cb20*/  LDSM.16.MT88.4 R176, [R228+0x14800] ;  /* 0x01480000e4b0783b */ /* 0x000fe20000004200 */
[--C-:B------:R-:W-:Y:S01]  /*cb30*/  FFMA.FTZ R196, R174, UR4, -R185.reuse ;  /* 0x00000004aec47c23 */ /* 0x100fe200080108b9 */
[--C-:B------:R-:W-:Y:S01]  /*cb40*/  FFMA.FTZ R197, R172, UR4, -R180.reuse ;  /* 0x00000004acc57c23 */ /* 0x100fe200080108b4 */
[--C-:B------:R-:W-:Y:S01]  /*cb50*/  FFMA.FTZ R198, R173, UR4, -R180.reuse ;  /* 0x00000004adc67c23 */ /* 0x100fe200080108b4 */
        /* <DEDUP_REMOVED lines=23> */
[C---:B------:R-:W-:Y:S01]  /*ccd0*/  FMUL.FTZ R33, R2.reuse, R133 ;  /* 0x0000008502217220 */ /* 0x040fe20000410000 */
        /* <DEDUP_REMOVED lines=17> */
[C---:B------:R-:W-:Y:S01]  /*cdf0*/  FMUL.FTZ R48, R2.reuse, R48 ;  /* 0x0000003002307220 */ /* 0x040fe20000410000 */
[----:B------:R-:W5:Y:S03]  /*ce00*/  LDSM.16.MT88.4 R132, [R229+0x12000] ;  /* 0x01200000e584783b */ /* 0x000f660000004200 */
[----:B------:R-:W2:Y:S01]  /*ce10*/  MUFU.EX2 R190, R190 ;  /* 0x000000be00be7308 */ /* 0x000ea20000000800 */
[----:B----4-:R-:W-:Y:S01]  /*ce20*/  F2FP.F16.F32.PACK_AB R161, R189, R193 ;  /* 0x000000c1bda1723e */ /* 0x010fe200000000ff */
[----:B------:R-:W-:Y:S01]  /*ce30*/  FMUL.FTZ R49, R2, R49 ;  /* 0x0000003102317220 */ /* 0x000fe20000410000 */
[C---:B------:R-:W-:Y:S01]  /*ce40*/  FMUL.FTZ R50, R0.reuse, R50 ;  /* 0x0000003200327220 */ /* 0x040fe20000410000 */
[----:B------:R-:W-:Y:S01]  /*ce50*/  FMUL.FTZ R51, R0, R51 ;  /* 0x0000003300337220 */ /* 0x000fe20000410000 */
[--C-:B------:R-:W-:Y:S01]  /*ce60*/  FFMA.FTZ R199, R171, UR4, -R185.reuse ;  /* 0x00000004abc77c23 */ /* 0x100fe200080108b9 */
[--C-:B------:R-:W-:Y:S01]  /*ce70*/  FFMA.FTZ R200, R170, UR4, -R185.reuse ;  /* 0x00000004aac87c23 */ /* 0x100fe200080108b9 */
[----:B------:R-:W-:Y:S03]  /*ce80*/  LDSM.16.MT88.4 R172, [R232+0x14800] ;  /* 0x01480000e8ac783b */ /* 0x000fe60000004200 */
[----:B------:R-:W-:Y:S01]  /*ce90*/  MUFU.EX2 R188, R188 ;  /* 0x000000bc00bc7308 */ /* 0x000fe20000000800 */
[--C-:B------:R-:W-:Y:S01]  /*cea0*/  FFMA.FTZ R201, R169, UR4, -R180.reuse ;  /* 0x00000004a9c97c23 */ /* 0x100fe200080108b4 */
[--C-:B------:R-:W-:Y:S01]  /*ceb0*/  FFMA.FTZ R202, R168, UR4, -R180.reuse ;  /* 0x00000004a8ca7c23 */ /* 0x100fe200080108b4 */
[--C-:B------:R-:W-:Y:S01]  /*cec0*/  FFMA.FTZ R182, R182, UR4, -R185.reuse ;  /* 0x00000004b6b67c23 */ /* 0x100fe200080108b9 */
[C---:B------:R-:W-:Y:S01]  /*ced0*/  FMUL.FTZ R52, R2.reuse, R52 ;  /* 0x0000003402347220 */ /* 0x040fe20000410000 */
[----:B------:R-:W-:Y:S01]  /*cee0*/  FMUL.FTZ R53, R2, R53 ;  /* 0x0000003502357220 */ /* 0x000fe20000410000 */
[----:B------:R-:W-:Y:S01]  /*cef0*/  FMUL.FTZ R54, R0, R54 ;  /* 0x0000003600367220 */ /* 0x000fe20000410000 */
[----:B------:R-:W-:Y:S03]  /*cf00*/  LDSM.16.MT88.4 R168, [R230+0x12800] ;  /* 0x01280000e6a8783b */ /* 0x000fe60000004200 */
        /* <DEDUP_REMOVED lines=25> */
[----:B------:R-:W-:Y:S01]  /*d0a0*/  MUFU.EX2 R195, R195 ;  /* 0x000000c300c37308 */ /* 0x000fe20000000800 */
[----:B------:R-:W-:Y:S03]  /*d0b0*/  PLOP3.LUT P1, PT, PT, PT, UP0, 0x80, 0x0 ;  /* 0x000000000000781c */ /* 0x000fe60003f2f008 */
[C---:B------:R-:W-:Y:S01]  /*d0c0*/  FMUL.FTZ R76, R2.reuse, R76 ;  /* 0x0000004c024c7220 */ /* 0x040fe20000410000 */
[C---:B------:R-:W-:Y:S05]  /*d0d0*/  HMMA.16816.F32 R8, R160.reuse, R14, R8 ;  /* 0x0000000ea008723c */ /* 0x040fea0000001808 */
[----:B------:R-:W2:Y:S01]  /*d0e0*/  MUFU.EX2 R196, R196 ;  /* 0x000000c400c47308 */ /* 0x000ea20000000800 */
[C---:B------:R-:W-:Y:S01]  /*d0f0*/  FMUL.FTZ R12, R2.reuse, R152 ;  /* 0x00000098020c7220 */ /* 0x040fe20000410000 */
[----:B------:R-:W-:Y:S01]  /*d100*/  FMUL.FTZ R13, R2, R153 ;  /* 0x00000099020d7220 */ /* 0x000fe20000410000 */
[C---:B------:R-:W-:Y:S03]  /*d110*/  FMUL.FTZ R14, R0.reuse, R154 ;  /* 0x0000009a000e7220 */ /* 0x040fe60000410000 */
[----:B------:R-:W-:Y:S02]  /*d120*/  FMUL.FTZ R15, R0, R155 ;  /* 0x0000009b000f7220 */ /* 0x000fe40000410000 */
[----:B------:R-:W-:Y:S01]  /*d130*/  LDSM.16.MT88.4 R152, [R228+0x10800] ;  /* 0x01080000e498783b */ /* 0x000fe20000004200 */
[----:B------:R-:W-:Y:S01]  /*d140*/  FMUL.FTZ R77, R2, R77 ;  /* 0x0000004d024d7220 */ /* 0x000fe20000410000 */
[C---:B------:R-:W-:Y:S01]  /*d150*/  FMUL.FTZ R78, R0.reuse, R78 ;  /* 0x0000004e004e7220 */ /* 0x040fe20000410000 */
[----:B------:R-:W-:Y:S01]  /*d160*/  FMUL.FTZ R79, R0, R79 ;  /* 0x0000004f004f7220 */ /* 0x000fe20000410000 */
[C---:B------:R-:W-:Y:S01]  /*d170*/  FMUL.FTZ R80, R2.reuse, R80 ;  /* 0x0000005002507220 */ /* 0x040fe20000410000 */
[C---:B------:R-:W-:Y:S01]  /*d180*/  HMMA.16816.F32 R12, R160.reuse, R20, R12 ;  /* 0x00000014a00c723c */ /* 0x040fe2000000180c */
[----:B------:R-:W-:Y:S02]  /*d190*/  MUFU.EX2 R197, R197 ;  /* 0x000000c500c57308 */ /* 0x000fe40000000800 */
[----:B------:R-:W-:Y:S01]  /*d1a0*/  FMUL.FTZ R81, R2, R81 ;  /* 0x0000005102517220 */ /* 0x000fe20000410000 */
[C---:B------:R-:W-:Y:S01]  /*d1b0*/  FMUL.FTZ R82, R0.reuse, R82 ;  /* 0x0000005200527220 */ /* 0x040fe20000410000 */
[----:B------:R-:W-:Y:S01]  /*d1c0*/  FMUL.FTZ R83, R0, R83 ;  /* 0x0000005300537220 */ /* 0x000fe20000410000 */
[C---:B------:R-:W-:Y:S05]  /*d1d0*/  HMMA.16816.F32 R16, R160.reuse, R22, R16 ;  /* 0x00000016a010723c */ /* 0x040fea0000001810 */
[----:B------:R-:W4:Y:S01]  /*d1e0*/  MUFU.EX2 R198, R198 ;  /* 0x000000c600c67308 */ /* 0x000f220000000800 */
[C---:B------:R-:W-:Y:S01]  /*d1f0*/  FMUL.FTZ R20, R2.reuse, R144 ;  /* 0x0000009002147220 */ /* 0x040fe20000410000 */
[----:B------:R-:W-:Y:S01]  /*d200*/  FMUL.FTZ R21, R2, R145 ;  /* 0x0000009102157220 */ /* 0x000fe20000410000 */
[C---:B------:R-:W-:Y:S03]  /*d210*/  FMUL.FTZ R22, R0.reuse, R146 ;  /* 0x0000009200167220 */ /* 0x040fe60000410000 */
[----:B------:R-:W-:Y:S02]  /*d220*/  FMUL.FTZ R23, R0, R147 ;  /* 0x0000009300177220 */ /* 0x000fe40000410000 */
        /* <DEDUP_REMOVED lines=9> */
[----:B------:R-:W-:Y:S01]  /*d2c0*/  FMUL.FTZ R90, R0, R90 ;  /* 0x0000005a005a7220 */ /* 0x000fe20000410000 */
[C---:B------:R-:W-:Y:S05]  /*d2d0*/  HMMA.16816.F32 R24, R160.reuse, R30, R24 ;  /* 0x0000001ea018723c */ /* 0x040fea0000001818 */
[----:B------:R-:W4:Y:S01]  /*d2e0*/  MUFU.EX2 R200, R200 ;  /* 0x000000c800c87308 */ /* 0x000f220000000800 */
[C---:B------:R-:W-:Y:S01]  /*d2f0*/  FMUL.FTZ R28, R2.reuse, R136 ;  /* 0x00000088021c7220 */ /* 0x040fe20000410000 */
[----:B------:R-:W-:Y:S01]  /*d300*/  FMUL.FTZ R29, R2, R137 ;  /* 0x00000089021d7220 */ /* 0x000fe20000410000 */
[C---:B------:R-:W-:Y:S03]  /*d310*/  FMUL.FTZ R30, R0.reuse, R138 ;  /* 0x0000008a001e7220 */ /* 0x040fe60000410000 */
[C---:B------:R-:W-:Y:S02]  /*d320*/  FMUL.FTZ R31, R0.reuse, R139 ;  /* 0x0000008b001f7220 */ /* 0x040fe40000410000 */
[----:B------:R-:W2:Y:S01]  /*d330*/  LDSM.16.MT88.4 R136, [R228+0x12000] ;  /* 0x01200000e488783b */ /* 0x000ea20000004200 */
        /* <DEDUP_REMOVED lines=9> */
[C---:B------:R-:W-:Y:S01]  /*d3d0*/  HMMA.16816.F32 R32, R160.reuse, R158, R32 ;  /* 0x0000009ea020723c */ /* 0x040fe20000001820 */
[----:B------:R-:W-:Y:S04]  /*d3e0*/  LDSM.16.MT88.4 R156, [R232+0x12800] ;  /* 0x01280000e89c783b */ /* 0x000fe80000004200 */
[----:B------:R-:W4:Y:S01]  /*d3f0*/  MUFU.EX2 R202, R202 ;  /* 0x000000ca00ca7308 */ /* 0x000f220000000800 */
[C---:B------:R-:W-:Y:S01]  /*d400*/  FMUL.FTZ R98, R0.reuse, R98 ;  /* 0x0000006200627220 */ /* 0x040fe20000410000 */
[C---:B---3--:R-:W-:Y:S04]  /*d410*/  HMMA.16816.F32 R36, R160.reuse, R148, R36 ;  /* 0x00000094a024723c */ /* 0x048fe80000001824 */
[----:B------:R-:W-:Y:S02]  /*d420*/  FMUL.FTZ R99, R0, R99 ;  /* 0x0000006300637220 */ /* 0x000fe40000410000 */
        /* <DEDUP_REMOVED lines=34> */
[C---:B---3--:R-:W-:Y:S05]  /*d650*/  HMMA.16816.F32 R76, R160.reuse, R132, R76 ;  /* 0x00000084a04c723c */ /* 0x048fea000000184c */
[C---:B------:R-:W-:Y:S01]  /*d660*/  FMUL.FTZ R120, R2.reuse, R120 ;  /* 0x0000007802787220 */ /* 0x040fe20000410000 */
[C---:B------:R-:W-:Y:S01]  /*d670*/  HMMA.16816.F32 R80, R160.reuse, R134, R80 ;  /* 0x00000086a050723c */ /* 0x040fe20000001850 */
[----:B------:R-:W3:Y:S04]  /*d680*/  LDSM.16.MT88.4 R132, [R232+0x16000] ;  /* 0x01600000e884783b */ /* 0x000ee80000004200 */
[----:B------:R-:W-:Y:S01]  /*d690*/  FMUL.FTZ R121, R2, R121 ;  /* 0x0000007902797220 */ /* 0x000fe20000410000 */
[C---:B--2---:R-:W-:Y:S05]  /*d6a0*/  HMMA.16816.F32 R84, R160.reuse, R136, R84 ;  /* 0x00000088a054723c */ /* 0x044fea0000001854 */
[C---:B------:R-:W-:Y:S01]  /*d6b0*/  FMUL.FTZ R122, R0.reuse, R122 ;  /* 0x0000007a007a7220 */ /* 0x040fe20000410000 */
[C---:B------:R-:W-:Y:S01]  /*d6c0*/  HMMA.16816.F32 R88, R160.reuse, R138, R88 ;  /* 0x0000008aa058723c */ /* 0x040fe20000001858 */
[----:B------:R-:W2:Y:S04]  /*d6d0*/  LDSM.16.MT88.4 R136, [R230+0x16000] ;  /* 0x01600000e688783b */ /* 0x000ea80000004200 */
        /* <DEDUP_REMOVED lines=9> */
[--C-:B------:R-:W-:Y:S01]  /*d770*/  FFMA.FTZ R207, R210, UR4, -R180.reuse ;  /* 0x00000004d2cf7c23 */ /* 0x100fe200080108b4 */
[C---:B-1----:R-:W-:Y:S03]  /*d780*/  HMMA.16816.F32 R92, R160.reuse, R140, R92 ;  /* 0x0000008ca05c723c */ /* 0x042fe6000000185c */
[--C-:B------:R-:W-:Y:S01]  /*d790*/  FFMA.FTZ R204, R252, UR4, -R185.reuse ;  /* 0x00000004fccc7c23 */ /* 0x100fe200080108b9 */
[--C-:B------:R-:W-:Y:S01]  /*d7a0*/  FFMA.FTZ R252, R183, UR4, -R180.reuse ;  /* 0x00000004b7fc7c23 */ /* 0x100fe200080108b4 */
[--C-:B------:R-:W-:Y:S01]  /*d7b0*/  FFMA.FTZ R205, R251, UR4, -R185.reuse ;  /* 0x00000004fbcd7c23 */ /* 0x100fe200080108b9 */
[C---:B------:R-:W-:Y:S01]  /*d7c0*/  HMMA.16816.F32 R96, R160.reuse, R142, R96 ;  /* 0x0000008ea060723c */ /* 0x040fe20000001860 */
[----:B------:R-:W1:Y:S01]  /*d7d0*/  LDSM.16.MT88.4 R140, [R229+0x16000] ;  /* 0x01600000e58c783b */ /* 0x000e620000004200 */
[----:B------:R-:W-:Y:S03]  /*d7e0*/  MUFU.EX2 R207, R207 ;  /* 0x000000cf00cf7308 */ /* 0x000fe60000000800 */
[--C-:B------:R-:W-:Y:S01]  /*d7f0*/  FFMA.FTZ R251, R184, UR4, -R180.reuse ;  /* 0x00000004b8fb7c23 */ /* 0x100fe200080108b4 */
[C---:B---3--:R-:W-:Y:S06]  /*d800*/  HMMA.16816.F32 R100, R160.reuse, R132, R100 ;  /* 0x00000084a064723c */ /* 0x048fec0000001864 */
[----:B------:R-:W3:Y:S01]  /*d810*/  MUFU.EX2 R204, R204 ;  /* 0x000000cc00cc7308 */ /* 0x000ee20000000800 */
[--C-:B------:R-:W-:Y:S01]  /*d820*/  FFMA.FTZ R206, R241, UR4, -R180.reuse ;  /* 0x00000004f1ce7c23 */ /* 0x100fe200080108b4 */
[C---:B------:R-:W-:Y:S01]  /*d830*/  HMMA.16816.F32 R104, R160.reuse, R134, R104 ;  /* 0x00000086a068723c */ /* 0x040fe20000001868 */
[----:B------:R-:W5:Y:S02]  /*d840*/  LDSM.16.MT88.4 R132, [R228+0x16000] ;  /* 0x01600000e484783b */ /* 0x000f640000004200 */
[--C-:B------:R-:W-:Y:S03]  /*d850*/  FFMA.FTZ R241, R186, UR4, -R185.reuse ;  /* 0x00000004baf17c23 */ /* 0x100fe600080108b9 */
[C---:B--2---:R-:W-:Y:S02]  /*d860*/  HMMA.16816.F32 R108, R160.reuse, R136, R108 ;  /* 0x00000088a06c723c */ /* 0x044fe4000000186c */
[----:B------:R-:W-:Y:S03]  /*d870*/  MUFU.EX2 R205, R205 ;  /* 0x000000cd00cd7308 */ /* 0x000fe60000000800 */
[--C-:B------:R-:W-:Y:S01]  /*d880*/  FFMA.FTZ R210, R211, UR4, -R185.reuse ;  /* 0x00000004d3d27c23 */ /* 0x100fe200080108b9 */
[C---:B------:R-:W-:Y:S06]  /*d890*/  HMMA.16816.F32 R112, R160.reuse, R138, R112 ;  /* 0x0000008aa070723c */ /* 0x040fec0000001870 */
[----:B------:R-:W2:Y:S01]  /*d8a0*/  MUFU.EX2 R206, R206 ;  /* 0x000000ce00ce7308 */ /* 0x000ea20000000800 */
[----:B------:R-:W-:Y:S01]  /*d8b0*/  F2FP.F16.F32.PACK_AB R136, R196, R195 ;  /* 0x000000c3c488723e */ /* 0x000fe200000000ff */
[--C-:B------:R-:W-:Y:S03]  /*d8c0*/  FFMA.FTZ R211, R187, UR4, -R185.reuse ;  /* 0x00000004bbd37c23 */ /* 0x100fe600080108b9 */
[----:B----4-:R-:W-:Y:S01]  /*d8d0*/  F2FP.F16.F32.PACK_AB R137, R198, R197 ;  /* 0x000000c5c689723e */ /* 0x010fe200000000ff */
[--C-:B------:R-:W-:Y:S01]  /*d8e0*/  FFMA.FTZ R209, R209, UR4, -R185.reuse ;  /* 0x00000004d1d17c23 */ /* 0x100fe200080108b9 */
[----:B------:R-:W-:Y:S01]  /*d8f0*/  F2FP.F16.F32.PACK_AB R138, R200, R199 ;  /* 0x000000c7c88a723e */ /* 0x000fe200000000ff */
[----:B------:R-:W-:Y:S01]  /*d900*/  FFMA.FTZ R185, R181, UR4, -R185 ;  /* 0x00000004b5b97c23 */ /* 0x000fe200080108b9 */
[----:B------:R-:W-:Y:S01]  /*d910*/  F2FP.F16.F32.PACK_AB R139, R202, R201 ;  /* 0x000000c9ca8b723e */ /* 0x000fe200000000ff */
[--C-:B------:R-:W-:Y:S01]  /*d920*/  FFMA.FTZ R208, R208, UR4, -R180.reuse ;  /* 0x00000004d0d07c23 */ /* 0x100fe200080108b4 */
[--C-:B------:R-:W-:Y:S01]  /*d930*/  FFMA.FTZ R203, R203, UR4, -R180.reuse ;  /* 0x00000004cbcb7c23 */ /* 0x100fe200080108b4 */
[--C-:B------:R-:W-:Y:S01]  /*d940*/  FFMA.FTZ R166, R166, UR4, -R180.reuse ;  /* 0x00000004a6a67c23 */ /* 0x100fe200080108b4 */
[C---:B-1----:R-:W-:Y:S01]  /*d950*/  HMMA.16816.F32 R116, R160.reuse, R140, R116 ;  /* 0x0000008ca074723c */ /* 0x042fe20000001874 */
[----:B------:R-:W-:Y:S02]  /*d960*/  MUFU.EX2 R210, R210 ;  /* 0x000000d200d27308 */ /* 0x000fe40000000800 */
[----:B------:R-:W-:Y:S01]  /*d970*/  FFMA.FTZ R180, R165, UR4, -R180 ;  /* 0x00000004a5b47c23 */ /* 0x000fe200080108b4 */
[----:B------:R-:W-:Y:S01]  /*d980*/  FFMA.FTZ R194, R2, R250, R194 ;  /* 0x000000fa02c27223 */ /* 0x000fe200000100c2 */
[----:B------:R-:W-:Y:S01]  /*d990*/  MOV R2, R164 ;  /* 0x000000a400027202 */ /* 0x000fe20000000f00 */
[C---:B------:R-:W-:Y:S01]  /*d9a0*/  HMMA.16816.F32 R120, R160.reuse, R142, R120 ;  /* 0x0000008ea078723c */ /* 0x040fe20000001878 */
[----:B------:R-:W1:Y:S04]  /*d9b0*/  LDSM.16.MT88.4 R140, [R229+0x10800] ;  /* 0x01080000e58c783b */ /* 0x000e680000004200 */
[----:B------:R-:W-:Y:S01]  /*d9c0*/  MUFU.EX2 R165, R180 ;  /* 0x000000b400a57308 */ /* 0x000fe20000000800 */
[----:B------:R-:W-:Y:S01]  /*d9d0*/  FFMA.FTZ R193, R0, R249, R193 ;  /* 0x000000f900c17223 */ /* 0x000fe200000100c1 */
[C---:B-----5:R-:W-:Y:S08]  /*d9e0*/  HMMA.16816.F32 R124, R160.reuse, R132, R124 ;  /* 0x00000084a07c723c */ /* 0x060ff0000000187c */
[----:B------:R-:W4:Y:S01]  /*d9f0*/  MUFU.EX2 R209, R209 ;  /* 0x000000d100d17308 */ /* 0x000f220000000800 */
[----:B------:R-:W-:Y:S01]  /*da00*/  HMMA.16816.F32 R128, R160, R134, R128 ;  /* 0x00000086a080723c */ /* 0x000fe20000001880 */
[----:B------:R-:W5:Y:S02]  /*da10*/  LDSM.16.MT88.4 R132, [R229+0x12800] ;  /* 0x01280000e584783b */ /* 0x000f640000004200 */
[----:B------:R-:W-:Y:S03]  /*da20*/  FADD.FTZ R194, R192, R194 ;  /* 0x000000c2c0c27221 */ /* 0x000fe60000010000 */
[C---:B------:R-:W-:Y:S03]  /*da30*/  HMMA.16816.F32 R4, R136.reuse, R144, R4 ;  /* 0x000000908804723c */ /* 0x040fe60000001804 */
[----:B------:R-:W-:Y:S01]  /*da40*/  MUFU.EX2 R208, R208 ;  /* 0x000000d000d07308 */ /* 0x000fe20000000800 */
[----:B------:R-:W3:Y:S01]  /*da50*/  LDSM.16.MT88.4 R160, [R228+0x12800] ;  /* 0x01280000e4a0783b */ /* 0x000ee20000004200 */
[----:B------:R-:W-:Y:S01]  /*da60*/  FADD.FTZ R193, R189, R193 ;  /* 0x000000c1bdc17221 */ /* 0x000fe20000010000 */
[C---:B------:R-:W-:Y:S07]  /*da70*/  HMMA.16816.F32 R8, R136.reuse, R146, R8 ;  /* 0x000000928808723c */ /* 0x040fee0000001808 */
[----:B------:R-:W4:Y:S01]  /*da80*/  MUFU.EX2 R203, R203 ;  /* 0x000000cb00cb7308 */ /* 0x000f220000000800 */
[----:B------:R-:W4:Y:S01]  /*da90*/  LDSM.16.MT88.4 R144, [R230+0x14800] ;  /* 0x01480000e690783b */ /* 0x000f220000004200 */
[C---:B------:R-:W-:Y:S08]  /*daa0*/  HMMA.16816.F32 R12, R136.reuse, R148, R12 ;  /* 0x00000094880c723c */ /* 0x040ff0000000180c */
[----:B------:R-:W-:Y:S01]  /*dab0*/  MUFU.EX2 R211, R211 ;  /* 0x000000d300d37308 */ /* 0x000fe20000000800 */
[C---:B------:R-:W-:Y:S01]  /*dac0*/  HMMA.16816.F32 R16, R136.reuse, R150, R16 ;  /* 0x000000968810723c */ /* 0x040fe20000001810 */
[----:B------:R-:W4:Y:S02]  /*dad0*/  LDSM.16.MT88.4 R148, [R229+0x14800] ;  /* 0x01480000e594783b */ /* 0x000f240000004200 */
[----:B------:R-:W-:Y:S03]  /*dae0*/  FADD.FTZ R194, R191, R194 ;  /* 0x000000c2bfc27221 */ /* 0x000fe60000010000 */
[C---:B-1----:R-:W-:Y:S03]  /*daf0*/  HMMA.16816.F32 R20, R136.reuse, R140, R20 ;  /* 0x0000008c8814723c */ /* 0x042fe60000001814 */
[----:B------:R-:W-:Y:S02]  /*db00*/  MUFU.EX2 R241, R241 ;  /* 0x000000f100f17308 */ /* 0x000fe40000000800 */
[----:B------:R-:W-:Y:S01]  /*db10*/  FADD.FTZ R193, R188, R193 ;  /* 0x000000c1bcc17221 */ /* 0x000fe20000010000 */
[C---:B------:R-:W-:Y:S01]  /*db20*/  HMMA.16816.F32 R24, R136.reuse, R142, R24 ;  /* 0x0000008e8818723c */ /* 0x040fe20000001818 */
[----:B------:R-:W1:Y:S06]  /*db30*/  LDSM.16.MT88.4 R140, [R232+0x16800] ;  /* 0x01680000e88c783b */ /* 0x000e6c0000004200 */
[----:B------:R-:W1:Y:S01]  /*db40*/  MUFU.EX2 R251, R251 ;  /* 0x000000fb00fb7308 */ /* 0x000e620000000800 */
[----:B------:R-:W-:Y:S01]  /*db50*/  FADD.FTZ R190, R190, R194 ;  /* 0x000000c2bebe7221 */ /* 0x000fe20000010000 */
[C---:B------:R-:W-:Y:S08]  /*db60*/  HMMA.16816.F32 R28, R136.reuse, R152, R28 ;  /* 0x00000098881c723c */ /* 0x040ff0000000181c */
[----:B------:R-:W1:Y:S01]  /*db70*/  MUFU.EX2 R252, R252 ;  /* 0x000000fc00fc7308 */ /* 0x000e620000000800 */
[C---:B------:R-:W-:Y:S01]  /*db80*/  HMMA.16816.F32 R32, R136.reuse, R154, R32 ;  /* 0x0000009a8820723c */ /* 0x040fe20000001820 */
[----:B------:R-:W-:Y:S02]  /*db90*/  LDSM.16.MT88.4 R152, [R230+0x11000] ;  /* 0x01100000e698783b */ /* 0x000fe40000004200 */
[----:B------:R-:W-:Y:S03]  /*dba0*/  FADD.FTZ R193, R167, R193 ;  /* 0x000000c1a7c17221 */ /* 0x000fe60000010000 */
[C---:B------:R-:W-:Y:S03]  /*dbb0*/  HMMA.16816.F32 R36, R136.reuse, R156, R36 ;  /* 0x0000009c8824723c */ /* 0x040fe60000001824 */
[----:B------:R-:W1:Y:S02]  /*dbc0*/  MUFU.EX2 R166, R166 ;  /* 0x000000a600a67308 */ /* 0x000e640000000800 */
        /* <DEDUP_REMOVED lines=14> */
[C---:B---3--:R-:W-:Y:S05]  /*dcb0*/  HMMA.16816.F32 R60, R136.reuse, R160, R60 ;  /* 0x000000a0883c723c */ /* 0x048fea000000183c */
        /* <DEDUP_REMOVED lines=8> */
[----:B--2---:R-:W-:Y:S01]  /*dd40*/  FADD.FTZ R202, R206, R202 ;  /* 0x000000caceca7221 */ /* 0x004fe20000010000 */
[C---:B----4-:R-:W-:Y:S05]  /*dd50*/  HMMA.16816.F32 R76, R136.reuse, R144, R76 ;  /* 0x00000090884c723c */ /* 0x050fea000000184c */
[----:B------:R-:W-:Y:S01]  /*dd60*/  FADD.FTZ R202, R207, R202 ;  /* 0x000000cacfca7221 */ /* 0x000fe20000010000 */
[C---:B------:R-:W-:Y:S01]  /*dd70*/  HMMA.16816.F32 R80, R136.reuse, R146, R80 ;  /* 0x000000928850723c */ /* 0x040fe20000001850 */
[----:B------:R-:W2:Y:S04]  /*dd80*/  LDSM.16.MT88.4 R144, [R229+0x16800] ;  /* 0x01680000e590783b */ /* 0x000ea80000004200 */
[----:B------:R-:W-:Y:S01]  /*dd90*/  MOV R0, R3 ;  /* 0x0000000300007202 */ /* 0x000fe20000000f00 */
[C---:B------:R-:W-:Y:S06]  /*dda0*/  HMMA.16816.F32 R84, R136.reuse, R148, R84 ;  /* 0x000000948854723c */ /* 0x040fec0000001854 */
[C---:B------:R-:W-:Y:S01]  /*ddb0*/  HMMA.16816.F32 R88, R136.reuse, R150, R88 ;  /* 0x000000968858723c */ /* 0x040fe20000001858 */
[----:B------:R-:W3:Y:S05]  /*ddc0*/  LDSM.16.MT88.4 R148, [R228+0x16800] ;  /* 0x01680000e494783b */ /* 0x000eea0000004200 */
[C---:B------:R-:W-:Y:S01]  /*ddd0*/  HMMA.16816.F32 R92, R136.reuse, R176, R92 ;  /* 0x000000b0885c723c */ /* 0x040fe2000000185c */
[----:B------:R4:W-:Y:S05]  /*dde0*/  MUFU.EX2 R177, R182 ;  /* 0x000000b600b17308 */ /* 0x0009ea0000000800 */
[C---:B------:R-:W-:Y:S05]  /*ddf0*/  HMMA.16816.F32 R96, R136.reuse, R178, R96 ;  /* 0x000000b28860723c */ /* 0x040fea0000001860 */
[----:B------:R2:W3:Y:S01]  /*de00*/  MUFU.EX2 R176, R185 ;  /* 0x000000b900b07308 */ /* 0x0004e20000000800 */
[C---:B-1----:R-:W-:Y:S06]  /*de10*/  HMMA.16816.F32 R100, R136.reuse, R140, R100 ;  /* 0x0000008c8864723c */ /* 0x042fec0000001864 */
[C---:B------:R-:W-:Y:S01]  /*de20*/  HMMA.16816.F32 R104, R136.reuse, R142, R104 ;  /* 0x0000008e8868723c */ /* 0x040fe20000001868 */
[----:B------:R-:W1:Y:S05]  /*de30*/  LDSM.16.MT88.4 R140, [R232+0x11000] ;  /* 0x01100000e88c783b */ /* 0x000e6a0000004200 */
[C---:B-----5:R-:W-:Y:S03]  /*de40*/  HMMA.16816.F32 R108, R136.reuse, R132, R108 ;  /* 0x00000084886c723c */ /* 0x060fe6000000186c */
[----:B----4-:R-:W-:Y:S03]  /*de50*/  LDSM.16.MT88.4 R180, [R230+0x13800] ;  /* 0x01380000e6b4783b */ /* 0x010fe60000004200 */
[C---:B------:R-:W-:Y:S05]  /*de60*/  HMMA.16816.F32 R112, R136.reuse, R134, R112 ;  /* 0x000000868870723c */ /* 0x040fea0000001870 */
[----:B--2---:R-:W-:Y:S01]  /*de70*/  LDSM.16.MT88.4 R184, [R229+0x13800] ;  /* 0x01380000e5b8783b */ /* 0x004fe20000004200 */
[C---:B------:R-:W-:Y:S05]  /*de80*/  HMMA.16816.F32 R116, R136.reuse, R144, R116 ;  /* 0x000000908874723c */ /* 0x040fea0000001874 */
[----:B------:R-:W-:Y:S01]  /*de90*/  F2FP.F16.F32.PACK_AB R132, R205, R204 ;  /* 0x000000cccd84723e */ /* 0x000fe200000000ff */
[C---:B------:R-:W-:Y:S01]  /*dea0*/  HMMA.16816.F32 R120, R136.reuse, R146, R120 ;  /* 0x000000928878723c */ /* 0x040fe20000001878 */
[----:B------:R-:W2:Y:S04]  /*deb0*/  LDSM.16.MT88.4 R144, [R229+0x11000] ;  /* 0x01100000e590783b */ /* 0x000ea80000004200 */
[----:B------:R-:W-:Y:S01]  /*dec0*/  F2FP.F16.F32.PACK_AB R133, R207, R206 ;  /* 0x000000cecf85723e */ /* 0x000fe200000000ff */
[C---:B---3--:R-:W-:Y:S05]  /*ded0*/  HMMA.16816.F32 R124, R136.reuse, R148, R124 ;  /* 0x00000094887c723c */ /* 0x048fea000000187c */
[----:B------:R-:W-:Y:S01]  /*dee0*/  F2FP.F16.F32.PACK_AB R134, R209, R210 ;  /* 0x000000d2d186723e */ /* 0x000fe200000000ff */
[----:B------:R-:W-:Y:S01]  /*def0*/  HMMA.16816.F32 R128, R136, R150, R128 ;  /* 0x000000968880723c */ /* 0x000fe20000001880 */
[----:B------:R-:W3:Y:S04]  /*df00*/  LDSM.16.MT88.4 R136, [R228+0x13000] ;  /* 0x01300000e488783b */ /* 0x000ee80000004200 */
[----:B------:R-:W-:Y:S01]  /*df10*/  F2FP.F16.F32.PACK_AB R135, R203, R208 ;  /* 0x000000d0cb87723e */ /* 0x000fe200000000ff */
[----:B------:R-:W-:Y:S01]  /*df20*/  FADD.FTZ R205, R205, R199 ;  /* 0x000000c7cdcd7221 */ /* 0x000fe20000010000 */
[----:B------:R-:W-:Y:S02]  /*df30*/  FADD.FTZ R208, R208, R202 ;  /* 0x000000cad0d07221 */ /* 0x000fe40000010000 */
[----:B------:R-:W4:Y:S02]  /*df40*/  LDSM.16.MT88.4 R148, [R232+0x15000] ;  /* 0x01500000e894783b */ /* 0x000f240000004200 */
        /* <DEDUP_REMOVED lines=14> */
[----:B------:R-:W2:Y:S04]  /*e030*/  LDSM.16.MT88.4 R144, [R228+0x15000] ;  /* 0x01500000e490783b */ /* 0x000ea80000004200 */
[----:B------:R-:W-:Y:S01]  /*e040*/  FADD.FTZ R249, R165, R208 ;  /* 0x000000d0a5f97221 */ /* 0x000fe20000010000 */
[C---:B------:R-:W-:Y:S06]  /*e050*/  HMMA.16816.F32 R28, R132.reuse, R156, R28 ;  /* 0x0000009c841c723c */ /* 0x040fec000000181c */
[C---:B------:R-:W-:Y:S01]  /*e060*/  HMMA.16816.F32 R32, R132.reuse, R158, R32 ;  /* 0x0000009e8420723c */ /* 0x040fe20000001820 */
[----:B------:R-:W2:Y:S05]  /*e070*/  LDSM.16.MT88.4 R156, [R232+0x17000] ;  /* 0x01700000e89c783b */ /* 0x000eaa0000004200 */
        /* <DEDUP_REMOVED lines=9> */
[----:B------:R-:W-:Y:S01]  /*e110*/  F2FP.F16.F32.PACK_AB R171, R165, R166 ;  /* 0x000000a6a5ab723e */ /* 0x000fe200000000ff */
[C---:B---3--:R-:W-:Y:S05]  /*e120*/  HMMA.16816.F32 R60, R132.reuse, R136, R60 ;  /* 0x00000088843c723c */ /* 0x048fea000000183c */
[----:B------:R-:W-:Y:S01]  /*e130*/  FADD.FTZ R211, R211, R205 ;  /* 0x000000cdd3d37221 */ /* 0x000fe20000010000 */
[C---:B------:R-:W-:Y:S01]  /*e140*/  HMMA.16816.F32 R64, R132.reuse, R138, R64 ;  /* 0x0000008a8440723c */ /* 0x040fe20000001840 */
[----:B------:R-:W3:Y:S04]  /*e150*/  LDSM.16.MT88.4 R136, [R230+0x17000] ;  /* 0x01700000e688783b */ /* 0x000ee80000004200 */
[----:B------:R-:W-:Y:S01]  /*e160*/  FADD.FTZ R211, R241, R211 ;  /* 0x000000d3f1d37221 */ /* 0x000fe20000010000 */
[C---:B----4-:R-:W-:Y:S06]  /*e170*/  HMMA.16816.F32 R68, R132.reuse, R148, R68 ;  /* 0x000000948444723c */ /* 0x050fec0000001844 */
[C---:B------:R-:W-:Y:S01]  /*e180*/  HMMA.16816.F32 R72, R132.reuse, R150, R72 ;  /* 0x000000968448723c */ /* 0x040fe20000001848 */
[----:B------:R-:W-:Y:S05]  /*e190*/  LDSM.16.MT88.4 R148, [R230+0x11800] ;  /* 0x01180000e694783b */ /* 0x000fea0000004200 */
[C---:B-1----:R-:W-:Y:S06]  /*e1a0*/  HMMA.16816.F32 R76, R132.reuse, R140, R76 ;  /* 0x0000008c844c723c */ /* 0x042fec000000184c */
[C---:B------:R-:W-:Y:S01]  /*e1b0*/  HMMA.16816.F32 R80, R132.reuse, R142, R80 ;  /* 0x0000008e8450723c */ /* 0x040fe20000001850 */
[----:B------:R-:W1:Y:S05]  /*e1c0*/  LDSM.16.MT88.4 R140, [R229+0x17000] ;  /* 0x01700000e58c783b */ /* 0x000e6a0000004200 */
[C---:B-----5:R-:W-:Y:S06]  /*e1d0*/  HMMA.16816.F32 R84, R132.reuse, R152, R84 ;  /* 0x000000988454723c */ /* 0x060fec0000001854 */
[C---:B------:R-:W-:Y:S06]  /*e1e0*/  HMMA.16816.F32 R88, R132.reuse, R154, R88 ;  /* 0x0000009a8458723c */ /* 0x040fec0000001858 */
[C---:B--2---:R-:W-:Y:S06]  /*e1f0*/  HMMA.16816.F32 R92, R132.reuse, R144, R92 ;  /* 0x00000090845c723c */ /* 0x044fec000000185c */
        /* <DEDUP_REMOVED lines=8> */
[C---:B-1----:R-:W-:Y:S06]  /*e280*/  HMMA.16816.F32 R116, R132.reuse, R140, R116 ;  /* 0x0000008c8474723c */ /* 0x042fec0000001874 */
[C---:B------:R-:W-:Y:S06]  /*e290*/  HMMA.16816.F32 R120, R132.reuse, R142, R120 ;  /* 0x0000008e8478723c */ /* 0x040fec0000001878 */
[C---:B--2---:R-:W-:Y:S06]  /*e2a0*/  HMMA.16816.F32 R124, R132.reuse, R144, R124 ;  /* 0x00000090847c723c */ /* 0x044fec000000187c */
[----:B------:R-:W-:Y:S07]  /*e2b0*/  HMMA.16816.F32 R128, R132, R146, R128 ;  /* 0x000000928480723c */ /* 0x000fee0000001880 */
[----:B------:R-:W-:Y:S04]  /*e2c0*/  MOV R134, R176 ;  /* 0x000000b000867202 */ /* 0x000fe80000000f00 */
[----:B------:R-:W-:Y:S02]  /*e2d0*/  MOV R135, R177 ;  /* 0x000000b100877202 */ /* 0x000fe40000000f00 */
[----:B------:R-:W1:Y:S02]  /*e2e0*/  LDSM.16.MT88.4 R176, [R232+0x13800] ;  /* 0x01380000e8b0783b */ /* 0x000e640000004200 */
[-C--:B------:R-:W-:Y:S07]  /*e2f0*/  F2FP.F16.F32.PACK_AB R170, R134, R135.reuse ;  /* 0x0000008786aa723e */ /* 0x080fee00000000ff */
[C---:B----4-:R-:W-:Y:S01]  /*e300*/  HMMA.16816.F32 R160, R168.reuse, R156, R4 ;  /* 0x0000009ca8a0723c */ /* 0x050fe20000001804 */
[----:B------:R-:W2:Y:S05]  /*e310*/  LDSM.16.MT88.4 R4, [R228+0x13800] ;  /* 0x01380000e404783b */ /* 0x000eaa0000004200 */
[C---:B------:R-:W-:Y:S03]  /*e320*/  HMMA.16816.F32 R156, R168.reuse, R158, R8 ;  /* 0x0000009ea89c723c */ /* 0x040fe60000001808 */
[----:B------:R-:W4:Y:S03]  /*e330*/  LDSM.16.MT88.4 R8, [R232+0x15800] ;  /* 0x01580000e808783b */ /* 0x000f260000004200 */
[C---:B------:R-:W-:Y:S05]  /*e340*/  HMMA.16816.F32 R152, R168.reuse, R148, R12 ;  /* 0x00000094a898723c */ /* 0x040fea000000180c */
[----:B------:R-:W5:Y:S01]  /*e350*/  LDSM.16.MT88.4 R12, [R230+0x15800] ;  /* 0x01580000e60c783b */ /* 0x000f620000004200 */
[C---:B------:R-:W-:Y:S06]  /*e360*/  HMMA.16816.F32 R148, R168.reuse, R150, R16 ;  /* 0x00000096a894723c */ /* 0x040fec0000001810 */
[C---:B---3--:R-:W-:Y:S01]  /*e370*/  HMMA.16816.F32 R144, R168.reuse, R136, R20 ;  /* 0x00000088a890723c */ /* 0x048fe20000001814 */
[----:B------:R-:W3:Y:S05]  /*e380*/  LDSM.16.MT88.4 R16, [R229+0x15800] ;  /* 0x01580000e510783b */ /* 0x000eea0000004200 */
[C---:B------:R-:W-:Y:S03]  /*e390*/  HMMA.16816.F32 R140, R168.reuse, R138, R24 ;  /* 0x0000008aa88c723c */ /* 0x040fe60000001818 */
[----:B------:R-:W3:Y:S03]  /*e3a0*/  LDSM.16.MT88.4 R20, [R228+0x15800] ;  /* 0x01580000e414783b */ /* 0x000ee60000004200 */
[C---:B------:R-:W-:Y:S05]  /*e3b0*/  HMMA.16816.F32 R136, R168.reuse, R172, R28 ;  /* 0x000000aca888723c */ /* 0x040fea000000181c */
[----:B------:R-:W3:Y:S02]  /*e3c0*/  LDSM.16.MT88.4 R24, [R232+0x17800] ;  /* 0x01780000e818783b */ /* 0x000ee40000004200 */
[----:B------:R-:W-:Y:S04]  /*e3d0*/  MOV R173, R134 ;  /* 0x0000008600ad7202 */ /* 0x000fe80000000f00 */
[----:B------:R-:W-:Y:S02]  /*e3e0*/  MOV R172, R135 ;  /* 0x0000008700ac7202 */ /* 0x000fe40000000f00 */
[C---:B------:R-:W-:Y:S01]  /*e3f0*/  HMMA.16816.F32 R132, R168.reuse, R174, R32 ;  /* 0x000000aea884723c */ /* 0x040fe20000001820 */
[----:B------:R-:W3:Y:S02]  /*e400*/  LDSM.16.MT88.4 R28, [R230+0x17800] ;  /* 0x01780000e61c783b */ /* 0x000ee40000004200 */
[----:B------:R-:W-:Y:S03]  /*e410*/  FADD.FTZ R211, R172, R211 ;  /* 0x000000d3acd37221 */ /* 0x000fe60000010000 */
[C---:B-1----:R-:W-:Y:S05]  /*e420*/  HMMA.16816.F32 R36, R168.reuse, R176, R36 ;  /* 0x000000b0a824723c */ /* 0x042fea0000001824 */
[----:B------:R-:W-:Y:S01]  /*e430*/  FADD.FTZ R250, R173, R211 ;  /* 0x000000d3adfa7221 */ /* 0x000fe20000010000 */
[C---:B------:R-:W-:Y:S06]  /*e440*/  HMMA.16816.F32 R40, R168.reuse, R178, R40 ;  /* 0x000000b2a828723c */ /* 0x040fec0000001828 */
[C---:B------:R-:W-:Y:S06]  /*e450*/  HMMA.16816.F32 R44, R168.reuse, R180, R44 ;  /* 0x000000b4a82c723c */ /* 0x040fec000000182c */
[C---:B------:R-:W-:Y:S06]  /*e460*/  HMMA.16816.F32 R48, R168.reuse, R182, R48 ;  /* 0x000000b6a830723c */ /* 0x040fec0000001830 */
[C---:B------:R-:W-:Y:S06]  /*e470*/  HMMA.16816.F32 R52, R168.reuse, R184, R52 ;  /* 0x000000b8a834723c */ /* 0x040fec0000001834 */
[C---:B------:R-:W-:Y:S06]  /*e480*/  HMMA.16816.F32 R56, R168.reuse, R186, R56 ;  /* 0x000000baa838723c */ /* 0x040fec0000001838 */
[C---:B--2---:R-:W-:Y:S06]  /*e490*/  HMMA.16816.F32 R60, R168.reuse, R4, R60 ;  /* 0x00000004a83c723c */ /* 0x044fec000000183c */
[C---:B------:R-:W-:Y:S01]  /*e4a0*/  HMMA.16816.F32 R64, R168.reuse, R6, R64 ;  /* 0x00000006a840723c */ /* 0x040fe20000001840 */
[----:B------:R-:W1:Y:S05]  /*e4b0*/  LDSM.16.MT88.4 R4, [R229+0x17800] ;  /* 0x01780000e504783b */ /* 0x000e6a0000004200 */
[C---:B----4-:R-:W-:Y:S06]  /*e4c0*/  HMMA.16816.F32 R68, R168.reuse, R8, R68 ;  /* 0x00000008a844723c */ /* 0x050fec0000001844 */
[C---:B------:R-:W-:Y:S01]  /*e4d0*/  HMMA.16816.F32 R72, R168.reuse, R10, R72 ;  /* 0x0000000aa848723c */ /* 0x040fe20000001848 */
[----:B------:R-:W2:Y:S05]  /*e4e0*/  LDSM.16.MT88.4 R8, [R228+0x17800] ;  /* 0x01780000e408783b */ /* 0x000eaa0000004200 */
[C---:B-----5:R-:W-:Y:S06]  /*e4f0*/  HMMA.16816.F32 R76, R168.reuse, R12, R76 ;  /* 0x0000000ca84c723c */ /* 0x060fec000000184c */
        /* <DEDUP_REMOVED lines=9> */
[C---:B-1----:R-:W-:Y:S06]  /*e590*/  HMMA.16816.F32 R116, R168.reuse, R4, R116 ;  /* 0x00000004a874723c */ /* 0x042fec0000001874 */
[C---:B------:R-:W-:Y:S06]  /*e5a0*/  HMMA.16816.F32 R120, R168.reuse, R6, R120 ;  /* 0x00000006a878723c */ /* 0x040fec0000001878 */
[C---:B--2---:R-:W-:Y:S06]  /*e5b0*/  HMMA.16816.F32 R124, R168.reuse, R8, R124 ;  /* 0x00000008a87c723c */ /* 0x044fec000000187c */
[----:B------:R-:W-:Y:S01]  /*e5c0*/  HMMA.16816.F32 R128, R168, R10, R128 ;  /* 0x0000000aa880723c */ /* 0x000fe20000001880 */
[----:B------:R-:W-:Y:S11]  /*e5d0*/  @!UPT UIADD3 URZ, URZ, URZ, URZ ;  /* 0x0000003f3f3ff290 */ /* 0x000ff6000fffe03f */
[----:B------:R-:W-:Y:S01]  /*e5e0*/  @!UPT UIADD3 URZ, URZ, URZ, URZ ;  /* 0x0000003f3f3ff290 */ /* 0x000fe2000fffe03f */
[----:B------:R-:W-:Y:S11]  /*e5f0*/  @P1 BRA `(.L_x_2443) ;  /* 0xffffffc000ec1947 */ /* 0x000ff6000383ffff */
.L_x_2439:
[----:B------:R-:W1:Y:S01]  /*e600*/  SHFL.BFLY PT, R2, R250, 0x2, 0x1f ;  /* 0x0c401f00fa027f89 */ /* 0x000e6200000e0000 */
[----:B------:R-:W2:Y:S01]  /*e610*/  S2UR UR4, SR_CgaCtaId ;  /* 0x00000000000479c3 */ /* 0x000ea20000008800 */
[----:B------:R-:W-:Y:S01]  /*e620*/  MOV R4, 0x3f800000 ;  /* 0x3f80000000047802 */ /* 0x000fe20000000f00 */
[----:B------:R-:W-:Y:S01]  /*e630*/  UMOV UR5, 0x400 ;  /* 0x0000040000057882 */ /* 0x000fe20000000000 */
[----:B------:R-:W3:Y:S01]  /*e640*/  SHFL.BFLY PT, R0, R249, 0x2, 0x1f ;  /* 0x0c401f00f9007f89 */ /* 0x000ee200000e0000 */
[----:B------:R-:W-:Y:S01]  /*e650*/  MOV R5, 0x3f800000 ;  /* 0x3f80000000057802 */ /* 0x000fe20000000f00 */
[----:B------:R-:W-:Y:S01]  /*e660*/  UISETP.NE.AND UP0, UPT, UR15, -0x1, UPT ;  /* 0xffffffff0f00788c */ /* 0x000fe2000bf05270 */
[----:B------:R-:W4:Y:S01]  /*e670*/  S2R R6, SR_TID.X ;  /* 0x0000000000067919 */ /* 0x000f220000002100 */
[----:B------:R-:W-:Y:S01]  /*e680*/  ULDC.U8 UR6, c[0x0][0x3d8] ;  /* 0x0000f60000067ab9 */ /* 0x000fe20000000000 */
[----:B-1----:R-:W-:Y:S01]  /*e690*/  FADD.FTZ R250, R2, R250 ;  /* 0x000000fa02fa7221 */ /* 0x002fe20000010000 */
[----:B--2---:R-:W-:Y:S01]  /*e6a0*/  ULEA UR4, UR4, UR5, 0x18 ;  /* 0x0000000504047291 */ /* 0x004fe2000f8ec03f */
[----:B---3--:R-:W-:-:S03]  /*e6b0*/  FADD.FTZ R249, R0, R249 ;  /* 0x000000f900f97221 */ /* 0x008fc60000010000 */
[----:B------:R-:W1:Y:S04]  /*e6c0*/  SHFL.BFLY PT, R2, R250, 0x1, 0x1f ;  /* 0x0c201f00fa027f89 */ /* 0x000e6800000e0000 */
[----:B------:R-:W2:Y:S01]  /*e6d0*/  SHFL.BFLY PT, R0, R249, 0x1, 0x1f ;  /* 0x0c201f00f9007f89 */ /* 0x000ea200000e0000 */
[----:B----4-:R-:W-:-:S04]  /*e6e0*/  SHF.R.S32.HI R7, RZ, 0x1f, R6 ;  /* 0x0000001fff077819 */ /* 0x010fc80000011406 */
[CC--:B------:R-:W-:Y:S02]  /*e6f0*/  LEA.HI R8, R7.reuse, R6.reuse, RZ, 0x2 ;  /* 0x0000000607087211 */ /* 0x0c0fe400078f10ff */
[----:B------:R-:W-:Y:S02]  /*e700*/  LEA.HI R7, R7, R6, RZ, 0x5 ;  /* 0x0000000607077211 */ /* 0x000fe400078f28ff */
[--C-:B------:R-:W-:Y:S02]  /*e710*/  SHF.R.S32.HI R10, RZ, 0x2, R8.reuse ;  /* 0x00000002ff0a7819 */ /* 0x100fe40000011408 */
[----:B------:R-:W-:Y:S02]  /*e720*/  SHF.R.S32.HI R9, RZ, 0x1f, R8 ;  /* 0x0000001fff097819 */ /* 0x000fe40000011408 */
[----:B------:R-:W-:Y:S01]  /*e730*/  LOP3.LUT R8, R8, 0x3ffffffc, RZ, 0xc0, !PT ;  /* 0x3ffffffc08087812 */ /* 0x000fe200078ec0ff */
[----:B-1----:R-:W-:Y:S01]  /*e740*/  FADD.FTZ R2, R250, R2 ;  /* 0x00000002fa027221 */ /* 0x002fe20000010000 */
[----:B------:R-:W-:-:S02]  /*e750*/  LEA.HI R9, R9, R10, RZ, 0x3 ;  /* 0x0000000a09097211 */ /* 0x000fc400078f18ff */
[----:B------:R-:W-:Y:S01]  /*e760*/  IADD3 R8, -R8, R6, RZ ;  /* 0x0000000608087210 */ /* 0x000fe20007ffe1ff */
[----:B--2---:R-:W-:Y:S01]  /*e770*/  FADD.FTZ R0, R249, R0 ;  /* 0x00000000f9007221 */ /* 0x004fe20000010000 */
[----:B------:R-:W-:Y:S02]  /*e780*/  FSETP.NE.FTZ.AND P4, PT, R2, RZ, PT ;  /* 0x000000ff0200720b */ /* 0x000fe40003f95000 */
[----:B------:R-:W-:Y:S02]  /*e790*/  LOP3.LUT R9, R9, 0xfffffff8, RZ, 0xc0, !PT ;  /* 0xfffffff809097812 */ /* 0x000fe400078ec0ff */
[----:B------:R-:W-:Y:S02]  /*e7a0*/  FSETP.NE.FTZ.AND P3, PT, R0, RZ, PT ;  /* 0x000000ff0000720b */ /* 0x000fe40003f75000 */
[----:B------:R-:W-:Y:S02]  /*e7b0*/  IADD3 R9, R10, -R9, RZ ;  /* 0x800000090a097210 */ /* 0x000fe40007ffe0ff */
[----:B------:R-:W-:-:S02]  /*e7c0*/  SHF.R.S32.HI R10, RZ, 0x5, R7 ;  /* 0x00000005ff0a7819 */ /* 0x000fc40000011407 */
[C---:B------:R-:W-:Y:S02]  /*e7d0*/  SHF.L.U32 R11, R9.reuse, 0x6, RZ ;  /* 0x00000006090b7819 */ /* 0x040fe400000006ff */
[----:B------:R-:W-:Y:S01]  /*e7e0*/  LOP3.LUT R12, R9, 0x1, RZ, 0xc0, !PT ;  /* 0x00000001090c7812 */ /* 0x000fe200078ec0ff */
[----:B------:R-:W1:Y:S01]  /*e7f0*/  @P4 MUFU.RCP R4, R2 ;  /* 0x0000000200044308 */ /* 0x000e620000001000 */
[----:B------:R-:W-:Y:S02]  /*e800*/  LOP3.LUT R11, R11, 0x1c0, RZ, 0xc0, !PT ;  /* 0x000001c00b0b7812 */ /* 0x000fe400078ec0ff */
[----:B------:R-:W-:Y:S02]  /*e810*/  LEA R8, R10, R8, 0x9 ;  /* 0x000000080a087211 */ /* 0x000fe400078e48ff */
[----:B------:R-:W-:Y:S02]  /*e820*/  LEA.HI R11, R11, R11, RZ, 0x1d ;  /* 0x0000000b0b0b7211 */ /* 0x000fe400078fe8ff */
[----:B------:R-:W-:Y:S01]  /*e830*/  ISETP.NE.U32.AND P0, PT, R12, 0x1, PT ;  /* 0x000000010c00780c */ /* 0x000fe20003f05070 */
[----:B------:R-:W2:Y:S01]  /*e840*/  @P3 MUFU.RCP R5, R0 ;  /* 0x0000000000053308 */ /* 0x000ea20000001000 */
[----:B------:R-:W-:-:S02]  /*e850*/  LEA R8, R8, R11, 0x1 ;  /* 0x0000000b08087211 */ /* 0x000fc400078e08ff */
[----:B------:R-:W-:Y:S02]  /*e860*/  R2P PR, R9, 0x6 ;  /* 0x0000000609007804 */ /* 0x000fe40000000000 */
[----:B------:R-:W-:Y:S01]  /*e870*/  LEA R8, R8, UR4, 0x1 ;  /* 0x0000000408087c11 */ /* 0x000fe2000f8e08ff */
[----:B------:R-:W-:Y:S01]  /*e880*/  @UP0 ULDC.64 UR4, c[0x0][0x298] ;  /* 0x0000a60000040ab9 */ /* 0x000fe20000000a00 */
[----:B------:R-:W-:Y:S01]  /*e890*/  MOV R9, 0x20 ;  /* 0x0000002000097802 */ /* 0x000fe20000000f00 */
[----:B------:R-:W3:Y:S01]  /*e8a0*/  @P4 MUFU.LG2 R2, R2 ;  /* 0x0000000200024308 */ /* 0x000ee20000000c00 */
[C---:B-1----:R-:W-:Y:S01]  /*e8b0*/  FMUL.FTZ R160, R4.reuse, R160 ;  /* 0x000000a004a07220 */ /* 0x042fe20000410000 */
[C---:B------:R-:W-:Y:S01]  /*e8c0*/  FMUL.FTZ R161, R4.reuse, R161 ;  /* 0x000000a104a17220 */ /* 0x040fe20000410000 */
[C---:B------:R-:W-:Y:S01]  /*e8d0*/  FMUL.FTZ R156, R4.reuse, R156 ;  /* 0x0000009c049c7220 */ /* 0x040fe20000410000 */
[C---:B------:R-:W-:Y:S01]  /*e8e0*/  FMUL.FTZ R157, R4.reuse, R157 ;  /* 0x0000009d049d7220 */ /* 0x040fe20000410000 */
[----:B------:R-:W-:Y:S01]  /*e8f0*/  MOV R12, 0x40 ;  /* 0x00000040000c7802 */ /* 0x000fe20000000f00 */
[C---:B------:R-:W-:Y:S01]  /*e900*/  FMUL.FTZ R152, R4.reuse, R152 ;  /* 0x0000009804987220 */ /* 0x040fe20000410000 */
[C---:B------:R-:W-:Y:S01]  /*e910*/  FMUL.FTZ R153, R4.reuse, R153 ;  /* 0x0000009904997220 */ /* 0x040fe20000410000 */
[C---:B------:R-:W-:Y:S01]  /*e920*/  FMUL.FTZ R148, R4.reuse, R148 ;  /* 0x0000009404947220 */ /* 0x040fe20000410000 */
[C---:B--2---:R-:W-:Y:S01]  /*e930*/  FMUL.FTZ R163, R5.reuse, R163 ;  /* 0x000000a305a37220 */ /* 0x044fe20000410000 */
[C---:B------:R-:W-:Y:S01]  /*e940*/  FMUL.FTZ R162, R5.reuse, R162 ;  /* 0x000000a205a27220 */ /* 0x040fe20000410000 */
[C---:B------:R-:W-:Y:S01]  /*e950*/  FMUL.FTZ R159, R5.reuse, R159 ;  /* 0x0000009f059f7220 */ /* 0x040fe20000410000 */
[C---:B------:R-:W-:Y:S01]  /*e960*/  FMUL.FTZ R158, R5.reuse, R158 ;  /* 0x0000009e059e7220 */ /* 0x040fe20000410000 */
[C---:B------:R-:W-:Y:S01]  /*e970*/  FMUL.FTZ R155, R5.reuse, R155 ;  /* 0x0000009b059b7220 */ /* 0x040fe20000410000 */
[C---:B------:R-:W-:Y:S01]  /*e980*/  FMUL.FTZ R154, R5.reuse, R154 ;  /* 0x0000009a059a7220 */ /* 0x040fe20000410000 */
[----:B------:R-:W-:Y:S01]  /*e990*/  FMUL.FTZ R149, R4, R149 ;  /* 0x0000009504957220 */ /* 0x000fe20000410000 */
[C---:B------:R-:W-:Y:S01]  /*e9a0*/  FMUL.FTZ R151, R5.reuse, R151 ;  /* 0x0000009705977220 */ /* 0x040fe20000410000 */
[----:B------:R-:W-:Y:S01]  /*e9b0*/  FMUL.FTZ R150, R5, R150 ;  /* 0x0000009605967220 */ /* 0x000fe20000410000 */
[----:B------:R-:W-:Y:S01]  /*e9c0*/  IADD3 R11, R8, -0x10, RZ ;  /* 0xfffffff0080b7810 */ /* 0x000fe20007ffe0ff */
[C---:B------:R-:W-:Y:S01]  /*e9d0*/  FMUL.FTZ R144, R4.reuse, R144 ;  /* 0x0000009004907220 */ /* 0x040fe20000410000 */
[----:B------:R-:W-:Y:S01]  /*e9e0*/  SEL R9, R9, 0xffffffe0, !P1 ;  /* 0xffffffe009097807 */ /* 0x000fe20004800000 */
[----:B------:R-:W-:Y:S01]  /*e9f0*/  FMUL.FTZ R145, R4, R145 ;  /* 0x0000009104917220 */ /* 0x000fe20000410000 */
[C---:B------:R-:W-:Y:S01]  /*ea00*/  FMUL.FTZ R147, R5.reuse, R147 ;  /* 0x0000009305937220 */ /* 0x040fe20000410000 */
[C---:B------:R-:W-:Y:S01]  /*ea10*/  FMUL.FTZ R146, R5.reuse, R146 ;  /* 0x0000009205927220 */ /* 0x040fe20000410000 */
[----:B------:R-:W-:Y:S01]  /*ea20*/  @P0 IADD3 R11, R8, 0x10, RZ ;  /* 0x00000010080b0810 */ /* 0x000fe20007ffe0ff */
[C---:B------:R-:W-:Y:S01]  /*ea30*/  FMUL.FTZ R140, R4.reuse, R140 ;  /* 0x0000008c048c7220 */ /* 0x040fe20000410000 */
[C---:B------:R-:W-:Y:S01]  /*ea40*/  FMUL.FTZ R141, R4.reuse, R141 ;  /* 0x0000008d048d7220 */ /* 0x040fe20000410000 */
[C---:B------:R-:W-:Y:S01]  /*ea50*/  FMUL.FTZ R143, R5.reuse, R143 ;  /* 0x0000008f058f7220 */ /* 0x040fe20000410000 */
[----:B------:R-:W-:Y:S01]  /*ea60*/  FMUL.FTZ R142, R5, R142 ;  /* 0x0000008e058e7220 */ /* 0x000fe20000410000 */
[----:B------:R-:W-:Y:S01]  /*ea70*/  F2FP.F16.F32.PACK_AB R160, R161, R160 ;  /* 0x000000a0a1a0723e */ /* 0x000fe200000000ff */
[C---:B------:R-:W-:Y:S01]  /*ea80*/  FMUL.FTZ R136, R4.reuse, R136 ;  /* 0x0000008804887220 */ /* 0x040fe20000410000 */
[----:B------:R-:W-:Y:S01]  /*ea90*/  F2FP.F16.F32.PACK_AB R162, R163, R162 ;  /* 0x000000a2a3a2723e */ /* 0x000fe200000000ff */
[----:B------:R-:W-:Y:S01]  /*eaa0*/  FMUL.FTZ R137, R4, R137 ;  /* 0x0000008904897220 */ /* 0x000fe20000410000 */
[----:B------:R-:W-:Y:S01]  /*eab0*/  SEL R12, R12, 0xffffffc0, !P2 ;  /* 0xffffffc00c0c7807 */ /* 0x000fe20005000000 */
[C---:B------:R-:W-:Y:S01]  /*eac0*/  FMUL.FTZ R139, R5.reuse, R139 ;  /* 0x0000008b058b7220 */ /* 0x040fe20000410000 */
[----:B------:R-:W-:Y:S01]  /*ead0*/  FMUL.FTZ R138, R5, R138 ;  /* 0x0000008a058a7220 */ /* 0x000fe20000410000 */
[----:B------:R-:W-:Y:S01]  /*eae0*/  F2FP.F16.F32.PACK_AB R156, R157, R156 ;  /* 0x0000009c9d9c723e */ /* 0x000fe200000000ff */
[C---:B------:R-:W-:Y:S01]  /*eaf0*/  FMUL.FTZ R132, R4.reuse, R132 ;  /* 0x0000008404847220 */ /* 0x040fe20000410000 */
[----:B------:R-:W-:Y:S01]  /*eb00*/  F2FP.F16.F32.PACK_AB R158, R159, R158 ;  /* 0x0000009e9f9e723e */ /* 0x000fe200000000ff */
[C---:B------:R-:W-:Y:S01]  /*eb10*/  FMUL.FTZ R133, R4.reuse, R133 ;  /* 0x0000008504857220 */ /* 0x040fe20000410000 */
[C---:B------:R-:W-:Y:S01]  /*eb20*/  FMUL.FTZ R135, R5.reuse, R135 ;  /* 0x0000008705877220 */ /* 0x040fe20000410000 */
[----:B------:R-:W-:Y:S01]  /*eb30*/  FMUL.FTZ R134, R5, R134 ;  /* 0x0000008605867220 */ /* 0x000fe20000410000 */
[----:B------:R-:W-:Y:S01]  /*eb40*/  F2FP.F16.F32.PACK_AB R152, R153, R152 ;  /* 0x000000989998723e */ /* 0x000fe200000000ff */
[C---:B------:R-:W-:Y:S01]  /*eb50*/  FMUL.FTZ R36, R4.reuse, R36 ;  /* 0x0000002404247220 */ /* 0x040fe20000410000 */
[----:B------:R-:W-:Y:S01]  /*eb60*/  F2FP.F16.F32.PACK_AB R154, R155, R154 ;  /* 0x0000009a9b9a723e */ /* 0x000fe200000000ff */
[----:B------:R-:W-:Y:S01]  /*eb70*/  FMUL.FTZ R37, R4, R37 ;  /* 0x0000002504257220 */ /* 0x000fe20000410000 */
[----:B------:R-:W-:Y:S01]  /*eb80*/  IADD3 R13, R8, R9, RZ ;  /* 0x00000009080d7210 */ /* 0x000fe20007ffe0ff */
[C---:B------:R-:W-:Y:S01]  /*eb90*/  FMUL.FTZ R39, R5.reuse, R39 ;  /* 0x0000002705277220 */ /* 0x040fe20000410000 */
[----:B------:R-:W-:Y:S01]  /*eba0*/  FMUL.FTZ R38, R5, R38 ;  /* 0x0000002605267220 */ /* 0x000fe20000410000 */
[----:B------:R-:W-:Y:S01]  /*ebb0*/  F2FP.F16.F32.PACK_AB R148, R149, R148 ;  /* 0x000000949594723e */ /* 0x000fe200000000ff */
[C---:B------:R-:W-:Y:S01]  /*ebc0*/  FMUL.FTZ R40, R4.reuse, R40 ;  /* 0x0000002804287220 */ /* 0x040fe20000410000 */
[----:B------:R-:W-:Y:S01]  /*ebd0*/  F2FP.F16.F32.PACK_AB R150, R151, R150 ;  /* 0x000000969796723e */ /* 0x000fe200000000ff */
[C---:B------:R-:W-:Y:S01]  /*ebe0*/  FMUL.FTZ R41, R4.reuse, R41 ;  /* 0x0000002904297220 */ /* 0x040fe20000410000 */
[----:B------:R-:W-:Y:S01]  /*ebf0*/  IADD3 R9, R9, R11, RZ ;  /* 0x0000000b09097210 */ /* 0x000fe20007ffe0ff */
        /* <DEDUP_REMOVED lines=10> */
[----:B------:R-:W-:Y:S01]  /*eca0*/  STS [R8], R160 ;  /* 0x000000a008007388 */ /* 0x000fe20000000800 */
[----:B------:R-:W-:Y:S01]  /*ecb0*/  F2FP.F16.F32.PACK_AB R142, R143, R142 ;  /* 0x0000008e8f8e723e */ /* 0x000fe200000000ff */
[----:B------:R-:W-:Y:S01]  /*ecc0*/  FMUL.FTZ R48, R4, R48 ;  /* 0x0000003004307220 */ /* 0x000fe20000410000 */
[----:B------:R-:W-:Y:S01]  /*ecd0*/  IADD3 R15, R12, R11, RZ ;  /* 0x0000000b0c0f7210 */ /* 0x000fe20007ffe0ff */
[----:B------:R-:W-:Y:S01]  /*ece0*/  STS [R8+0x400], R162 ;  /* 0x000400a208007388 */ /* 0x000fe20000000800 */
[C---:B------:R-:W-:Y:S01]  /*ecf0*/  FMUL.FTZ R49, R4.reuse, R49 ;  /* 0x0000003104317220 */ /* 0x040fe20000410000 */
[C---:B------:R-:W-:Y:S01]  /*ed00*/  FMUL.FTZ R51, R5.reuse, R51 ;  /* 0x0000003305337220 */ /* 0x040fe20000410000 */
[----:B------:R-:W-:Y:S01]  /*ed10*/  FMUL.FTZ R50, R5, R50 ;  /* 0x0000003205327220 */ /* 0x000fe20000410000 */
[----:B------:R-:W-:Y:S01]  /*ed20*/  F2FP.F16.F32.PACK_AB R136, R137, R136 ;  /* 0x000000888988723e */ /* 0x000fe200000000ff */
[----:B------:R-:W-:Y:S01]  /*ed30*/  STS [R11], R156 ;  /* 0x0000009c0b007388 */ /* 0x000fe20000000800 */
[----:B------:R-:W-:Y:S01]  /*ed40*/  F2FP.F16.F32.PACK_AB R138, R139, R138 ;  /* 0x0000008a8b8a723e */ /* 0x000fe200000000ff */
[C---:B------:R-:W-:Y:S01]  /*ed50*/  FMUL.FTZ R52, R4.reuse, R52 ;  /* 0x0000003404347220 */ /* 0x040fe20000410000 */
        /* <DEDUP_REMOVED lines=18> */
[C---:B------:R-:W-:Y:S01]  /*ee80*/  FMUL.FTZ R61, R4.reuse, R61 ;  /* 0x0000003d043d7220 */ /* 0x040fe20000410000 */
[----:B------:R-:W-:Y:S01]  /*ee90*/  STS [R9+0x400], R150 ;  /* 0x0004009609007388 */ /* 0x000fe20000000800 */
        /* <DEDUP_REMOVED lines=35> */
[----:B------:R-:W-:Y:S01]  /*f0d0*/  STS [R8+0x2000], R36 ;  /* 0x0020002408007388 */ /* 0x000fe20000000800 */
        /* <DEDUP_REMOVED lines=93> */
[C---:B------:R-:W-:Y:S01]  /*f6b0*/  FMUL.FTZ R126, R5.reuse, R126 ;  /* 0x0000007e057e7220 */ /* 0x040fe20000410000 */
[----:B------:R-:W-:Y:S01]  /*f6c0*/  FMUL.FTZ R131, R5, R131 ;  /* 0x0000008305837220 */ /* 0x000fe20000410000 */
[----:B------:R-:W-:Y:S01]  /*f6d0*/  F2FP.F16.F32.PACK_AB R104, R105, R104 ;  /* 0x000000686968723e */ /* 0x000fe200000000ff */
[----:B------:R-:W-:Y:S01]  /*f6e0*/  STS [R14+0x4000], R84 ;  /* 0x004000540e007388 */ /* 0x000fe20000000800 */
[----:B------:R-:W-:Y:S01]  /*f6f0*/  F2FP.F16.F32.PACK_AB R106, R107, R106 ;  /* 0x0000006a6b6a723e */ /* 0x000fe200000000ff */
[C---:B------:R-:W-:Y:S01]  /*f700*/  FMUL.FTZ R128, R4.reuse, R128 ;  /* 0x0000008004807220 */ /* 0x040fe20000410000 */
[----:B------:R-:W-:Y:S01]  /*f710*/  FMUL.FTZ R5, R5, R130 ;  /* 0x0000008205057220 */ /* 0x000fe20000410000 */
[----:B------:R-:W-:Y:S01]  /*f720*/  STS [R14+0x4400], R86 ;  /* 0x004400560e007388 */ /* 0x000fe20000000800 */
[----:B------:R-:W-:Y:S01]  /*f730*/  F2FP.F16.F32.PACK_AB R108, R109, R108 ;  /* 0x0000006c6d6c723e */ /* 0x000fe200000000ff */
[----:B------:R-:W-:Y:S01]  /*f740*/  FMUL.FTZ R4, R4, R129 ;  /* 0x0000008104047220 */ /* 0x000fe20000410000 */
[----:B------:R-:W-:Y:S01]  /*f750*/  F2FP.F16.F32.PACK_AB R110, R111, R110 ;  /* 0x0000006e6f6e723e */ /* 0x000fe200000000ff */
[----:B------:R-:W-:Y:S01]  /*f760*/  STS [R15+0x4000], R88 ;  /* 0x004000580f007388 */ /* 0x000fe20000000800 */
[----:B------:R-:W-:Y:S01]  /*f770*/  F2FP.F16.F32.PACK_AB R112, R113, R112 ;  /* 0x000000707170723e */ /* 0x000fe200000000ff */
[----:B------:R-:W-:Y:S01]  /*f780*/  @UP0 UIMAD.WIDE.U32 UR8, UR15, UR4, URZ ;  /* 0x000000040f0802a5 */ /* 0x000fe2000f8e003f */
[----:B------:R-:W-:Y:S01]  /*f790*/  F2FP.F16.F32.PACK_AB R114, R115, R114 ;  /* 0x000000727372723e */ /* 0x000fe200000000ff */
[----:B------:R-:W-:Y:S01]  /*f7a0*/  STS [R15+0x4400], R90 ;  /* 0x0044005a0f007388 */ /* 0x000fe20000000800 */
[----:B------:R-:W-:Y:S01]  /*f7b0*/  F2FP.F16.F32.PACK_AB R116, R117, R116 ;  /* 0x000000747574723e */ /* 0x000fe200000000ff */
[----:B------:R-:W-:Y:S01]  /*f7c0*/  @UP0 UIMAD UR7, UR15, UR5, UR9 ;  /* 0x000000050f0702a4 */ /* 0x000fe2000f8e0209 */
[----:B------:R-:W-:Y:S01]  /*f7d0*/  F2FP.F16.F32.PACK_AB R118, R119, R118 ;  /* 0x000000767776723e */ /* 0x000fe200000000ff */
[----:B------:R-:W-:Y:S01]  /*f7e0*/  STS [R16+0x4000], R92 ;  /* 0x0040005c10007388 */ /* 0x000fe20000000800 */
[----:B------:R-:W-:Y:S01]  /*f7f0*/  F2FP.F16.F32.PACK_AB R120, R121, R120 ;  /* 0x000000787978723e */ /* 0x000fe200000000ff */
[----:B---3--:R-:W-:Y:S01]  /*f800*/  @P4 FMUL.FTZ R2, R2, 0.69314718246459960938 ;  /* 0x3f31721802024820 */ /* 0x008fe20000410000 */
        /* <DEDUP_REMOVED lines=8> */
[----:B------:R-:W-:Y:S02]  /*f890*/  PLOP3.LUT P0, PT, PT, PT, UP0, 0x80, 0x0 ;  /* 0x000000000000781c */ /* 0x000fe40003f0f008 */
[----:B------:R-:W-:Y:S01]  /*f8a0*/  ISETP.NE.AND P1, PT, RZ, UR6, PT ;  /* 0x00000006ff007c0c */ /* 0x000fe2000bf25270 */
[----:B------:R-:W-:Y:S04]  /*f8b0*/  STS [R8+0x6000], R100 ;  /* 0x0060006408007388 */ /* 0x000fe80000000800 */
[----:B------:R1:W-:Y:S04]  /*f8c0*/  STS [R8+0x6400], R102 ;  /* 0x0064006608007388 */ /* 0x0003e80000000800 */
[----:B------:R-:W-:Y:S04]  /*f8d0*/  STS [R11+0x6000], R104 ;  /* 0x006000680b007388 */ /* 0x000fe80000000800 */
[----:B------:R-:W-:Y:S04]  /*f8e0*/  STS [R11+0x6400], R106 ;  /* 0x0064006a0b007388 */ /* 0x000fe80000000800 */
[----:B------:R-:W-:Y:S04]  /*f8f0*/  STS [R13+0x6000], R108 ;  /* 0x0060006c0d007388 */ /* 0x000fe80000000800 */
[----:B------:R-:W-:Y:S04]  /*f900*/  STS [R13+0x6400], R110 ;  /* 0x0064006e0d007388 */ /* 0x000fe80000000800 */
[----:B------:R-:W-:Y:S04]  /*f910*/  STS [R9+0x6000], R112 ;  /* 0x0060007009007388 */ /* 0x000fe80000000800 */
[----:B------:R2:W-:Y:S01]  /*f920*/  STS [R9+0x6400], R114 ;  /* 0x0064007209007388 */ /* 0x0005e20000000800 */
[----:B-1----:R-:W-:-:S03]  /*f930*/  MOV R8, 0x7f800000 ;  /* 0x7f80000000087802 */ /* 0x002fc60000000f00 */
[----:B------:R-:W-:Y:S04]  /*f940*/  STS [R14+0x6000], R116 ;  /* 0x006000740e007388 */ /* 0x000fe80000000800 */
[----:B------:R-:W-:Y:S04]  /*f950*/  STS [R14+0x6400], R118 ;  /* 0x006400760e007388 */ /* 0x000fe80000000800 */
[----:B------:R-:W-:Y:S04]  /*f960*/  STS [R15+0x6000], R120 ;  /* 0x006000780f007388 */ /* 0x000fe80000000800 */
[----:B------:R-:W-:Y:S04]  /*f970*/  STS [R15+0x6400], R122 ;  /* 0x0064007a0f007388 */ /* 0x000fe80000000800 */
[----:B------:R-:W-:Y:S04]  /*f980*/  STS [R16+0x6000], R124 ;  /* 0x0060007c10007388 */ /* 0x000fe80000000800 */
[----:B------:R-:W-:Y:S01]  /*f990*/  STS [R16+0x6400], R126 ;  /* 0x0064007e10007388 */ /* 0x000fe20000000800 */
[----:B--2---:R-:W-:-:S03]  /*f9a0*/  MOV R9, 0x7f800000 ;  /* 0x7f80000000097802 */ /* 0x004fc60000000f00 */
[----:B------:R1:W-:Y:S04]  /*f9b0*/  STS [R12+0x6400], R5 ;  /* 0x006400050c007388 */ /* 0x0003e80000000800 */
[----:B------:R2:W-:Y:S01]  /*f9c0*/  STS [R12+0x6000], R4 ;  /* 0x006000040c007388 */ /* 0x0005e20000000800 */
[----:B-1----:R1:W3:Y:S01]  /*f9d0*/  @P3 MUFU.LG2 R5, R0 ;  /* 0x0000000000053308 */ /* 0x0022e20000000c00 */
[----:B--2---:R-:W2:Y:S08]  /*f9e0*/  @P4 LDC R4, c[0x0][0x2e8] ;  /* 0x0000ba00ff044b82 */ /* 0x004eb00000000800 */
[----:B-1----:R-:W1:Y:S01]  /*f9f0*/  @P3 LDC R0, c[0x0][0x2e8] ;  /* 0x0000ba00ff003b82 */ /* 0x002e620000000800 */
[----:B---3--:R-:W-:Y:S01]  /*fa00*/  @P3 FMUL.FTZ R5, R5, 0.69314718246459960938 ;  /* 0x3f31721805053820 */ /* 0x008fe20000410000 */
[----:B------:R-:W-:Y:S06]  /*fa10*/  @P0 BRA `(.L_x_2444) ;  /* 0x00000000001c0947 */ /* 0x000fec0003800000 */
[----:B------:R-:W3:Y:S01]  /*fa20*/  S2UR UR7, SR_CTAID.Y ;  /* 0x00000000000779c3 */ /* 0x000ee20000002600 */
[----:B------:R-:W-:Y:S01]  /*fa30*/  ULDC.64 UR4, c[0x0][0x290] ;  /* 0x0000a40000047ab9 */ /* 0x000fe20000000a00 */
[----:B---3--:R-:W-:Y:S02]  /*fa40*/  USHF.R.S32.HI UR6, URZ, 0x1f, UR7 ;  /* 0x0000001f3f067899 */ /* 0x008fe40008011407 */
[----:B------:R-:W-:Y:S02]  /*fa50*/  UIMAD.WIDE.U32 UR8, UR7, UR4, URZ ;  /* 0x00000004070872a5 */ /* 0x000fe4000f8e003f */
[----:B------:R-:W-:-:S04]  /*fa60*/  UIMAD UR6, UR6, UR4, URZ ;  /* 0x00000004060672a4 */ /* 0x000fc8000f8e023f */
[----:B------:R-:W-:-:S04]  /*fa70*/  UIMAD UR5, UR7, UR5, UR6 ;  /* 0x00000005070572a4 */ /* 0x000fc8000f8e0206 */
[----:B------:R-:W-:-:S12]  /*fa80*/  UIADD3 UR7, UR9, UR5, URZ ;  /* 0x0000000509077290 */ /* 0x000fd8000fffe03f */
.L_x_2444:
[----:B--2---:R-:W-:Y:S01]  /*fa90*/  @P4 FFMA.FTZ R8, R164, R4, R2 ;  /* 0x00000004a4084223 */ /* 0x004fe20000010002 */
[----:B-1----:R-:W-:Y:S01]  /*faa0*/  @P3 FFMA.FTZ R9, R3, R0, R5 ;  /* 0x0000000003093223 */ /* 0x002fe20000010005 */
        /* <DEDUP_REMOVED lines=8> */
.L_x_2445:
[----:B------:R-:W-:Y:S01]  /*fb30*/  S2UR UR6, SR_CTAID.Z ;  /* 0x00000000000679c3 */ /* 0x000fe20000002700 */
[----:B------:R-:W-:Y:S01]  /*fb40*/  ULDC UR4, c[0x0][0x270] ;  /* 0x00009c0000047ab9 */ /* 0x000fe20000000800 */
[----:B------:R-:W-:-:S06]  /*fb50*/  ULDC UR15, c[0x0][0x2c4] ;  /* 0x0000b100000f7ab9 */ /* 0x000fcc0000000800 */
[----:B------:R-:W1:Y:S02]  /*fb60*/  S2UR UR5, SR_CTAID.Y ;  /* 0x00000000000579c3 */ /* 0x000e640000002600 */
[----:B-1----:R-:W-:-:S04]  /*fb70*/  UIMAD UR4, UR5, UR4, UR6 ;  /* 0x00000004050472a4 */ /* 0x002fc8000f8e0206 */
[----:B------:R-:W-:Y:S02]  /*fb80*/  UIMAD UR15, UR4, UR15, URZ ;  /* 0x0000000f040f72a4 */ /* 0x000fe4000f8e023f */
.L_x_2446:
        /* <DEDUP_REMOVED lines=32> */
.L_x_2448:
[----:B------:R-:W-:Y:S05]  /*fd90*/  BSYNC B0 ;  /* 0x0000000000007941 */ /* 0x000fea0003800000 */
.L_x_2447:
[----:B------:R-:W2:Y:S01]  /*fda0*/  S2UR UR5, SR_CTAID.X ;  /* 0x00000000000579c3 */ /* 0x000ea20000002500 */
[----:B------:R-:W-:Y:S01]  /*fdb0*/  LEA.HI R24, R24, R0, RZ, 0x3 ;  /* 0x0000000018187211 */ /* 0x000fe200078f18ff */
[----:B------:R3:W4:Y:S01]  /*fdc0*/  LDS.128 R16, [R242+0x1800] ;  /* 0x00180000f2107984 */ /* 0x0007220000000c00 */
[----:B------:R-:W-:Y:S02]  /*fdd0*/  BSSY B0, `(.L_x_2449) ;  /* 0x000002d000007945 */ /* 0x000fe40003800000 */
[----:B-1----:R-:W-:Y:S01]  /*fde0*/  LOP3.LUT R4, R24, 0xfffffff8, RZ, 0xc0, !PT ;  /* 0xfffffff818047812 */ /* 0x002fe200078ec0ff */
[----:B------:R3:W1:Y:S01]  /*fdf0*/  LDS.128 R20, [R242] ;  /* 0x00000000f2147984 */ /* 0x0006620000000c00 */
[----:B------:R-:W-:Y:S01]  /*fe00*/  SHF.R.S32.HI R24, RZ, 0x3, R24 ;  /* 0x00000003ff187819 */ /* 0x000fe20000011418 */
[----:B------:R-:W5:Y:S02]  /*fe10*/  LDC.64 R2, c[0x0][0x298] ;  /* 0x0000a600ff027b82 */ /* 0x000f640000000a00 */
[----:B------:R-:W-:Y:S01]  /*fe20*/  IMAD.IADD R0, R0, 0x1, -R4 ;  /* 0x0000000100007824 */ /* 0x000fe200078e0a04 */
[----:B------:R-:W-:Y:S01]  /*fe30*/  IADD3 R4, R24, 0x20, RZ ;  /* 0x0000002018047810 */ /* 0x000fe20007ffe0ff */
[----:B------:R3:W1:Y:S02]  /*fe40*/  LDS.128 R12, [R242+0x2000] ;  /* 0x00200000f20c7984 */ /* 0x0006640000000c00 */
[----:B------:R-:W-:Y:S01]  /*fe50*/  IMAD.SHL.U32 R6, R0, 0x8, RZ ;  /* 0x0000000800067824 */ /* 0x000fe200078e00ff */
[----:B------:R-:W-:Y:S01]  /*fe60*/  ISETP.GE.AND P2, PT, R4, UR14, PT ;  /* 0x0000000e04007c0c */ /* 0x000fe2000bf46270 */
[----:B------:R-:W3:Y:S01]  /*fe70*/  LDC.64 R26, c[0x0][0x2a0] ;  /* 0x0000a800ff1a7b82 */ /* 0x000ee20000000a00 */
[----:B------:R1:W1:Y:S01]  /*fe80*/  LDS.128 R8, [R242+0x4000] ;  /* 0x00400000f2087984 */ /* 0x0002620000000c00 */
[----:B------:R-:W-:Y:S01]  /*fe90*/  VIADD R0, R24, 0x10 ;  /* 0x0000001018007836 */ /* 0x000fe20000000000 */
[----:B------:R-:W-:-:S04]  /*fea0*/  SHF.R.S32.HI R7, RZ, 0x1f, R6 ;  /* 0x0000001fff077819 */ /* 0x000fc80000011406 */
[----:B------:R-:W-:Y:S01]  /*feb0*/  ISETP.GE.AND P3, PT, R0, UR14, PT ;  /* 0x0000000e00007c0c */ /* 0x000fe2000bf66270 */
[----:B--2---:R-:W-:Y:S01]  /*fec0*/  USHF.L.U32 UR5, UR5, 0x6, URZ ;  /* 0x0000000605057899 */ /* 0x004fe2000800063f */
[----:B------:R-:W-:-:S03]  /*fed0*/  VIADD R0, R24, 0x30 ;  /* 0x0000003018007836 */ /* 0x000fc60000000000 */
[----:B------:R-:W-:Y:S02]  /*fee0*/  USHF.R.S32.HI UR4, URZ, 0x1f, UR5 ;  /* 0x0000001f3f047899 */ /* 0x000fe40008011405 */
[----:B------:R-:W-:Y:S01]  /*fef0*/  ISETP.GE.AND P1, PT, R0, UR14, PT ;  /* 0x0000000e00007c0c */ /* 0x000fe2000bf26270 */
[----:B-----5:R-:W-:Y:S01]  /*ff00*/  IMAD.WIDE.U32 R6, R2, UR5, R6 ;  /* 0x0000000502067c25 */ /* 0x020fe2000f8e0006 */
[----:B------:R-:W-:-:S03]  /*ff10*/  SHF.R.S32.HI R0, RZ, 0x1f, R24 ;  /* 0x0000001fff007819 */ /* 0x000fc60000011418 */
[----:B------:R-:W-:Y:S01]  /*ff20*/  IMAD R5, R2, UR4, RZ ;  /* 0x0000000402057c24 */ /* 0x000fe2000f8e02ff */
[----:B------:R-:W-:Y:S01]  /*ff30*/  USHF.R.S32.HI UR4, URZ, 0x1f, UR6 ;  /* 0x0000001f3f047899 */ /* 0x000fe20008011406 */
[----:B------:R-:W-:Y:S02]  /*ff40*/  IADD3 R6, P0, R6, UR8, RZ ;  /* 0x0000000806067c10 */ /* 0x000fe4000ff1e0ff */
[----:B------:R-:W-:-:S03]  /*ff50*/  IMAD R5, R3, UR5, R5 ;  /* 0x0000000503057c24 */ /* 0x000fc6000f8e0205 */
[----:B---3--:R-:W-:Y:S02]  /*ff60*/  IMAD R28, R26, UR4, RZ ;  /* 0x000000041a1c7c24 */ /* 0x008fe4000f8e02ff */
[----:B------:R-:W-:Y:S02]  /*ff70*/  IADD3.X R7, R5, UR7, R7, P0, !PT ;  /* 0x0000000705077c10 */ /* 0x000fe400087fe407 */
[----:B------:R-:W-:Y:S01]  /*ff80*/  IMAD R28, R27, UR6, R28 ;  /* 0x000000061b1c7c24 */ /* 0x000fe2000f8e021c */
[----:B------:R-:W-:Y:S01]  /*ff90*/  ISETP.GE.AND P0, PT, R24, UR14, PT ;  /* 0x0000000e18007c0c */ /* 0x000fe2000bf06270 */
[----:B------:R-:W-:Y:S02]  /*ffa0*/  IMAD.WIDE.U32 R26, R26, UR6, R6 ;  /* 0x000000061a1a7c25 */ /* 0x000fe4000f8e0006 */
[----:B------:R2:W3:Y:S03]  /*ffb0*/  LDS.128 R4, [R242+0x6000] ;  /* 0x00600000f2047984 */ /* 0x0004e60000000c00 */
[----:B------:R-:W-:-:S07]  /*ffc0*/  IADD3 R29, R28, R27, RZ ;  /* 0x0000001b1c1d7210 */ /* 0x000fce0007ffe0ff */
[----:B-1--4-:R-:W-:Y:S05]  /*ffd0*/  @P0 BRA `(.L_x_2450) ;  /* 0x0000000000300947 */ /* 0x012fea0003800000 */
        /* <DEDUP_REMOVED lines=10> */
[----:B------:R1:W-:Y:S04]  /*10080*/  STG.E.128 desc[UR18][R32.64+0x100], R8 ;  /* 0x0001000820007986 */ /* 0x0003e8000c101d12 */
[----:B---3--:R1:W-:Y:S02]  /*10090*/  STG.E.128 desc[UR18][R32.64+0x180], R4 ;  /* 0x0001800420007986 */ /* 0x0083e4000c101d12 */
.L_x_2450:
[----:B------:R-:W-:Y:S05]  /*100a0*/  BSYNC B0 ;  /* 0x0000000000007941 */ /* 0x000fea0003800000 */
.L_x_2449:
[----:B-1----:R1:W4:Y:S01]  /*100b0*/  LDS.128 R20, [R242+0x800] ;  /* 0x00080000f2147984 */ /* 0x0023220000000c00 */
[----:B------:R-:W-:Y:S03]  /*100c0*/  BSSY B0, `(.L_x_2451) ;  /* 0x0000014000007945 */ /* 0x000fe60003800000 */
[----:B------:R1:W1:Y:S04]  /*100d0*/  LDS.128 R12, [R242+0x2800] ;  /* 0x00280000f20c7984 */ /* 0x0002680000000c00 */
[----:B------:R1:W1:Y:S04]  /*100e0*/  LDS.128 R8, [R242+0x4800] ;  /* 0x00480000f2087984 */ /* 0x0002680000000c00 */
[----:B---3--:R3:W1:Y:S01]  /*100f0*/  LDS.128 R4, [R242+0x6800] ;  /* 0x00680000f2047984 */ /* 0x0086620000000c00 */
[----:B------:R-:W-:Y:S05]  /*10100*/  @P3 BRA `(.L_x_2452) ;  /* 0x00000000003c3947 */ /* 0x000fea0003800000 */
[----:B------:R-:W-:Y:S01]  /*10110*/  IADD3 R30, P0, R24, 0x10, RZ ;  /* 0x00000010181e7810 */ /* 0x000fe20007f1e0ff */
[----:B------:R-:W-:Y:S01]  /*10120*/  IMAD.MOV.U32 R32, RZ, RZ, R26 ;  /* 0x000000ffff207224 */ /* 0x000fe200078e001a */
[----:B------:R-:W-:Y:S01]  /*10130*/  MOV R33, R29 ;  /* 0x0000001d00217202 */ /* 0x000fe20000000f00 */
[----:B------:R-:W-:Y:S02]  /*10140*/  ULDC.64 UR4, c[0x0][0x280] ;  /* 0x0000a00000047ab9 */ /* 0x000fe40000000a00 */
[----:B------:R-:W-:Y:S02]  /*10150*/  IMAD.X R25, RZ, RZ, R0, P0 ;  /* 0x000000ffff197224 */ /* 0x000fe400000e0600 */
[----:B------:R-:W-:-:S04]  /*10160*/  IMAD.WIDE.U32 R32, R30, R2, R32 ;  /* 0x000000021e207225 */ /* 0x000fc800078e0020 */
[----:B------:R-:W-:-:S04]  /*10170*/  IMAD R25, R25, R2, RZ ;  /* 0x0000000219197224 */ /* 0x000fc800078e02ff */
[----:B------:R-:W-:Y:S01]  /*10180*/  IMAD R25, R30, R3, R25 ;  /* 0x000000031e197224 */ /* 0x000fe200078e0219 */
[----:B------:R-:W-:-:S04]  /*10190*/  LEA R30, P0, R32, UR4, 0x1 ;  /* 0x00000004201e7c11 */ /* 0x000fc8000f8008ff */
[----:B------:R-:W-:-:S04]  /*101a0*/  IADD3 R25, R25, R33, RZ ;  /* 0x0000002119197210 */ /* 0x000fc80007ffe0ff */
[----:B------:R-:W-:-:S05]  /*101b0*/  LEA.HI.X R31, R32, UR5, R25, 0x1, P0 ;  /* 0x00000005201f7c11 */ /* 0x000fca00080f0c19 */
[----:B----4-:R4:W-:Y:S04]  /*101c0*/  STG.E.128 desc[UR18][R30.64], R20 ;  /* 0x000000141e007986 */ /* 0x0109e8000c101d12 */
[----:B-1----:R4:W-:Y:S04]  /*101d0*/  STG.E.128 desc[UR18][R30.64+0x80], R12 ;  /* 0x0000800c1e007986 */ /* 0x0029e8000c101d12 */
[----:B------:R4:W-:Y:S04]  /*101e0*/  STG.E.128 desc[UR18][R30.64+0x100], R8 ;  /* 0x000100081e007986 */ /* 0x0009e8000c101d12 */
[----:B------:R4:W-:Y:S02]  /*101f0*/  STG.E.128 desc[UR18][R30.64+0x180], R4 ;  /* 0x000180041e007986 */ /* 0x0009e4000c101d12 */
.L_x_2452:
[----:B------:R-:W-:Y:S05]  /*10200*/  BSYNC B0 ;  /* 0x0000000000007941 */ /* 0x000fea0003800000 */
.L_x_2451:
[----:B----4-:R4:W2:Y:S01]  /*10210*/  LDS.128 R20, [R242+0x1000] ;  /* 0x00100000f2147984 */ /* 0x0108a20000000c00 */
[----:B------:R-:W-:Y:S03]  /*10220*/  BSSY B0, `(.L_x_2453) ;  /* 0x0000014000007945 */ /* 0x000fe60003800000 */
[----:B-1----:R4:W1:Y:S04]  /*10230*/  LDS.128 R12, [R242+0x3000] ;  /* 0x00300000f20c7984 */ /* 0x0028680000000c00 */
[----:B------:R4:W1:Y:S04]  /*10240*/  LDS.128 R8, [R242+0x5000] ;  /* 0x00500000f2087984 */ /* 0x0008680000000c00 */
[----:B------:R4:W1:Y:S01]  /*10250*/  LDS.128 R4, [R242+0x7000] ;  /* 0x00700000f2047984 */ /* 0x0008620000000c00 */
        /* <DEDUP_REMOVED lines=12> */
[----:B--2---:R2:W-:Y:S04]  /*10320*/  STG.E.128 desc[UR18][R30.64], R20 ;  /* 0x000000141e007986 */ /* 0x0045e8000c101d12 */
[----:B-1----:R2:W-:Y:S04]  /*10330*/  STG.E.128 desc[UR18][R30.64+0x80], R12 ;  /* 0x0000800c1e007986 */ /* 0x0025e8000c101d12 */
[----:B------:R2:W-:Y:S04]  /*10340*/  STG.E.128 desc[UR18][R30.64+0x100], R8 ;  /* 0x000100081e007986 */ /* 0x0005e8000c101d12 */
[----:B------:R2:W-:Y:S02]  /*10350*/  STG.E.128 desc[UR18][R30.64+0x180], R4 ;  /* 0x000180041e007986 */ /* 0x0005e4000c101d12 */
.L_x_2454:
[----:B------:R-:W-:Y:S05]  /*10360*/  BSYNC B0 ;  /* 0x0000000000007941 */ /* 0x000fea0003800000 */
.L_x_2453:
[----:B-12---:R1:W2:Y:S04]  /*10370*/  LDS.128 R8, [R242+0x3800] ;  /* 0x00380000f2087984 */ /* 0x0062a80000000c00 */
[----:B------:R1:W1:Y:S04]  /*10380*/  LDS.128 R4, [R242+0x5800] ;  /* 0x00580000f2047984 */ /* 0x0002680000000c00 */
[----:B---34-:R-:W3:Y:S01]  /*10390*/  LDS.128 R240, [R242+0x7800] ;  /* 0x00780000f2f07984 */ /* 0x018ee20000000c00 */
        /* <DEDUP_REMOVED lines=13> */
[----:B--2---:R-:W-:Y:S04]  /*10470*/  STG.E.128 desc[UR18][R2.64+0x80], R8 ;  /* 0x0000800802007986 */ /* 0x004fe8000c101d12 */
[----:B-1----:R-:W-:Y:S04]  /*10480*/  STG.E.128 desc[UR18][R2.64+0x100], R4 ;  /* 0x0001000402007986 */ /* 0x002fe8000c101d12 */
[----:B---3--:R-:W-:Y:S01]  /*10490*/  STG.E.128 desc[UR18][R2.64+0x180], R240 ;  /* 0x000180f002007986 */ /* 0x008fe2000c101d12 */
[----:B------:R-:W-:Y:S05]  /*104a0*/  EXIT ;  /* 0x000000000000794d */ /* 0x000fea0003800000 */
.L_x_2455:
        /* <DEDUP_REMOVED lines=13> */
.L_x_4906:


//--------------------- .text._ZN5flash24flash_fwd_splitkv_kernelI23Flash_fwd_kernel_traitsILi256ELi64ELi64ELi4ELb0ELb0EN7cutlass6half_tE19Flash_kernel_traitsILi256ELi64ELi64ELi4ES3_EELb1ELb0ELb1ELb0ELb0ELb0ELb0ELb0EEEvNS_16Flash_fwd_paramsE --------------------------
	.section	.text._ZN5flash24flash_fwd_splitkv_kernelI23Flash_fwd_kernel_traitsILi256ELi64ELi64ELi4ELb0ELb0EN7cutlass6half_tE19Flash_kernel_traitsILi256ELi64ELi64ELi4ES3_EELb1ELb0ELb1ELb0ELb0ELb0ELb0ELb0EEEvNS_16Flash_fwd_paramsE,"ax",@progbits
	.align	128
        .global         _ZN5flash24flash_fwd_splitkv_kernelI23Flash_fwd_kernel_traitsILi256ELi64ELi64ELi4ELb0ELb0EN7cutlass6half_tE19Flash_kernel_traitsILi256ELi64ELi64ELi4ES3_EELb1ELb0ELb1ELb0ELb0ELb0ELb0ELb0EEEvNS_16Flash_fwd_paramsE
        .type           _ZN5flash24flash_fwd_splitkv_kernelI23Flash_fwd_kernel_traitsILi256ELi64ELi64ELi4ELb0ELb0EN7cutlass6half_tE19Flash_kernel_traitsILi256ELi64ELi64ELi4ES3_EELb1ELb0ELb1ELb0ELb0ELb0ELb0ELb0EEEvNS_16Flash_fwd_paramsE,@function
        .size           _ZN5flash24flash_fwd_splitkv_kernelI23Flash_fwd_kernel_traitsILi256ELi64ELi64ELi4ELb0ELb0EN7cutlass6half_tE19Flash_kernel_traitsILi256ELi64ELi64ELi4ES3_EELb1ELb0ELb1ELb0ELb0ELb0ELb0ELb0EEEvNS_16Flash_fwd_paramsE,(.L_x_4907 - _ZN5flash24flash_fwd_splitkv_kernelI23Flash_fwd_kernel_traitsILi256ELi64ELi64ELi4ELb0ELb0EN7cutlass6half_tE19Flash_kernel_traitsILi256ELi64ELi64ELi4ES3_EELb1ELb0ELb1ELb0ELb0ELb0ELb0ELb0EEEvNS_16Flash_fwd_paramsE)
        .other          _ZN5flash24flash_fwd_splitkv_kernelI23Flash_fwd_kernel_traitsILi256ELi64ELi64ELi4ELb0ELb0EN7cutlass6half_tE19Flash_kernel_traitsILi256ELi64ELi64ELi4ES3_EELb1ELb0ELb1ELb0ELb0ELb0ELb0ELb0EEEvNS_16Flash_fwd_paramsE,@"STO_CUDA_ENTRY STV_DEFAULT"
_ZN5flash24flash_fwd_splitkv_kernelI23Flash_fwd_kernel_traitsILi256ELi64ELi64ELi4ELb0ELb0EN7cutlass6half_tE19Flash_kernel_traitsILi256ELi64ELi64ELi4ES3_EELb1ELb0ELb1ELb0ELb0ELb0ELb0ELb0EEEvNS_16Flash_fwd_paramsE:
.text._ZN5flash24flash_fwd_splitkv_kernelI23Flash_fwd_kernel_traitsILi256ELi64ELi64ELi4ELb0ELb0EN7cutlass6half_tE19Flash_kernel_traitsILi256ELi64ELi64ELi4ES3_EELb1ELb0ELb1ELb0ELb0ELb0ELb0ELb0EEEvNS_16Flash_fwd_paramsE:
        /* <DEDUP_REMOVED lines=54> */
.L_x_2456:
[----:B------:R-:W-:-:S03]  /*0360*/  ULDC UR6, c[0x0][0x2c8] ;  /* 0x0000b20000067ab9 */ /* 0x000fc60000000800 */
.L_x_2457:
        /* <DEDUP_REMOVED lines=75> */
[----:B------:R-:W-:Y:S01]  /*0820*/  USHF.R.S32.HI UR8, URZ, 0x1f, UR22 ;  /* 0x0000001f3f087899 */ /* 0x000fe20008011416 */
[----:B------:R-:W-:Y:S01]  /*0830*/  IADD3 R4, P0, R4, UR10, RZ ;  /* 0x0000000a04047c10 */ /* 0x000fe2000ff1e0ff */
[----:B------:R-:W-:Y:S01]  /*0840*/  ULDC.64 UR4, c[0x0][0x2a0] ;  /* 0x0000a80000047ab9 */ /* 0x000fe20000000a00 */
[----:B------:R-:W-:Y:S01]  /*0850*/  VIADD R8, R18, 0x80 ;  /* 0x0000008012087836 */ /* 0x000fe20000000000 */
[----:B------:R-:W-:Y:S01]  /*0860*/  UIMAD UR8, UR8, UR4, URZ ;  /* 0x00000004080872a4 */ /* 0x000fe2000f8e023f */
[----:B------:R-:W-:Y:S01]  /*0870*/  IADD3.X R5, R5, UR13, R0, P0, !PT ;  /* 0x0000000d05057c10 */ /* 0x000fe200087fe400 */
[----:B------:R-:W-:Y:S01]  /*0880*/  IMAD.U32 R12, RZ, RZ, UR4 ;  /* 0x00000004ff0c7e24 */ /* 0x000fe2000f8e00ff */
[----:B------:R-:W-:Y:S01]  /*0890*/  ULDC UR4, c[0x0][0x270] ;  /* 0x00009c0000047ab9 */ /* 0x000fe20000000800 */
[----:B------:R-:W-:Y:S01]  /*08a0*/  UIMAD UR5, UR22, UR5, UR8 ;  /* 0x00000005160572a4 */ /* 0x000fe2000f8e0208 */
[----:B------:R-:W-:Y:S01]  /*08b0*/  ISETP.GE.AND P0, PT, R6, UR12, PT ;  /* 0x0000000c06007c0c */ /* 0x000fe2000bf06270 */
        /* <DEDUP_REMOVED lines=24> */
.L_x_2460:
[----:B------:R-:W-:Y:S05]  /*0a40*/  BSYNC B0 ;  /* 0x0000000000007941 */ /* 0x000fea0003800000 */
.L_x_2459:
        /* <DEDUP_REMOVED lines=24> */
.L_x_2462:
[----:B------:R-:W-:Y:S05]  /*0bd0*/  BSYNC B0 ;  /* 0x0000000000007941 */ /* 0x000fea0003800000 */
.L_x_2461:
        /* <DEDUP_REMOVED lines=23> */
.L_x_2464:
[----:B------:R-:W-:Y:S05]  /*0d50*/  BSYNC B0 ;  /* 0x0000000000007941 */ /* 0x000fea0003800000 */
.L_x_2463:
        /* <DEDUP_REMOVED lines=22> */
.L_x_2466:
[----:B------:R-:W-:Y:S05]  /*0ec0*/  BSYNC B0 ;  /* 0x0000000000007941 */ /* 0x000fea0003800000 */
.L_x_2465:
        /* <DEDUP_REMOVED lines=19> */
.L_x_2458:
        /* <DEDUP_REMOVED lines=29> */
.L_x_2467:
[----:B------:R-:W-:Y:S01]  /*11d0*/  UMOV UR18, UR4 ;  /* 0x0000000400127c82 */ /* 0x000fe20008000000 */
        /* <DEDUP_REMOVED lines=18> */
[----:B------:R-:W-:-:S04]  /*1300*/  UIMAD.WIDE.U32 UR8, UR9, UR4, UR8 ;  /* 0x00000004090872a5 */ /* 0x000fc8000f8e0008 */
[----:B------:R-:W-:-:S04]  /*1310*/  UIMAD.WIDE.U32 UR8, UR9, UR5, URZ ;  /* 0x00000005090872a5 */ /* 0x000fc8000f8e003f */
        /* <DEDUP_REMOVED lines=9> */
[----:B------:R-:W-:-:S05]  /*13b0*/  UISETP.NE.AND UP1, UPT, UR7, URZ, UPT ;  /* 0x0000003f0700728c */ /* 0x000fca000bf25270 */
[----:B------:R-:W-:Y:S02]  /*13c0*/  UMOV UR6, UR9 ;  /* 0x0000000900067c82 */ /* 0x000fe40008000000 */
[----:B------:R-:W-:-:S04]  /*13d0*/  @!UP0 UIADD3 UR6, -UR6, URZ, URZ ;  /* 0x0000003f06068290 */ /* 0x000fc8000fffe13f */
        /* <DEDUP_REMOVED lines=10> */
[----:B------:R-:W-:-:S03]  /*1480*/  UIMAD UR27, UR7, UR6, UR27 ;  /* 0x00000006071b72a4 */ /* 0x000fc6000f8e021b */
[----:B------:R-:W-:Y:S01]  /*1490*/  ULDC.64 UR6, c[0x0][0x248] ;  /* 0x0000920000067ab9 */ /* 0x000fe20000000a00 */
        /* <DEDUP_REMOVED lines=29> */
[----:B------:R-:W-:Y:S02]  /*1670*/  UIMAD UR14, UR26, UR6, URZ ;  /* 0x000000061a0e72a4 */ /* 0x000fe4000f8e023f */
[----:B------:R-:W-:Y:S02]  /*1680*/  UIADD3 UR9, UR9, UR5, URZ ;  /* 0x0000000509097290 */ /* 0x000fe4000fffe03f */
[----:B------:R-:W-:Y:S02]  /*1690*/  UIMAD UR14, UR27, UR7, UR14 ;  /* 0x000000071b0e72a4 */ /* 0x000fe4000f8e020e */
[----:B------:R-:W-:Y:S01]  /*16a0*/  UIMAD.WIDE.U32 UR28, UR27, UR6, UR8 ;  /* 0x000000061b1c72a5 */ /* 0x000fe2000f8e0008 */
[----:B------:R-:W-:Y:S02]  /*16b0*/  ULDC.64 UR4, c[0x0][0x238] ;  /* 0x00008e0000047ab9 */ /* 0x000fe40000000a00 */
[----:B------:R-:W-:Y:S01]  /*16c0*/  ULDC.64 UR8, c[0x0][0x260] ;  /* 0x0000980000087ab9 */ /* 0x000fe20000000a00 */
[----:B------:R-:W-:Y:S01]  /*16d0*/  UIADD3 UR14, UR29, UR14, URZ ;  /* 0x0000000e1d0e7290 */ /* 0x000fe2000fffe03f */
[----:B------:R-:W-:Y:S01]  /*16e0*/  IMAD R7, R5, UR8, RZ ;  /* 0x0000000805077c24 */ /* 0x000fe2000f8e02ff */
[----:B------:R-:W-:Y:S01]  /*16f0*/  UIMAD UR10, UR10, UR4, URZ ;  /* 0x000000040a0a72a4 */ /* 0x000fe2000f8e023f */
[----:B------:R-:W-:-:S02]  /*1700*/  IMAD.U32 R9, RZ, RZ, UR29 ;  /* 0x0000001dff097e24 */ /* 0x000fc4000f8e00ff */
[----:B------:R-:W-:Y:S01]  /*1710*/  IMAD.U32 R8, RZ, RZ, UR28 ;  /* 0x0000001cff087e24 */ /* 0x000fe2000f8e00ff */
[----:B------:R-:W-:Y:S01]  /*1720*/  MOV R9, UR14 ;  /* 0x0000000e00097c02 */ /* 0x000fe20008000f00 */
[----:B------:R-:W-:Y:S01]  /*1730*/  UIMAD.WIDE.U32 UR28, UR11, UR4, URZ ;  /* 0x000000040b1c72a5 */ /* 0x000fe2000f8e003f */
[C---:B------:R-:W-:Y:S01]  /*1740*/  IMAD R7, R4.reuse, UR9, R7 ;  /* 0x0000000904077c24 */ /* 0x040fe2000f8e0207 */
[----:B------:R-:W-:Y:S01]  /*1750*/  UIMAD UR5, UR11, UR5, UR10 ;  /* 0x000000050b0572a4 */ /* 0x000fe2000f8e020a */
[----:B------:R-:W-:-:S03]  /*1760*/  IMAD.WIDE.U32 R36, R4, UR8, R8 ;  /* 0x0000000804247c25 */ /* 0x000fc6000f8e0008 */
[----:B------:R-:W-:Y:S01]  /*1770*/  UIADD3 UR14, UR29, UR5, URZ ;  /* 0x000000051d0e7290 */ /* 0x000fe2000fffe03f */
[----:B------:R-:W-:Y:S01]  /*1780*/  IMAD.IADD R7, R37, 0x1, R7 ;  /* 0x0000000125077824 */ /* 0x000fe200078e0207 */
[----:B------:R-:W-:Y:S01]  /*1790*/  UMOV UR20, UR28 ;  /* 0x0000001c00147c82 */ /* 0x000fe20008000000 */
[----:B------:R-:W-:Y:S09]  /*17a0*/  BRA `(.L_x_2469) ;  /* 0x0000000400547947 */ /* 0x000ff20003800000 */
.L_x_2468:
        /* <DEDUP_REMOVED lines=11> */
[----:B-1----:R-:W-:Y:S01]  /*1860*/  IABS R5, R8 ;  /* 0x0000000800057213 */ /* 0x002fe20000000000 */
[----:B------:R-:W-:Y:S01]  /*1870*/  @UP0 UMOV UR14, UR28 ;  /* 0x0000001c000e0c82 */ /* 0x000fe20008000000 */
        /* <DEDUP_REMOVED lines=28> */
[----:B------:R-:W-:-:S03]  /*1a40*/  ULDC.64 UR4, c[0x0][0x230] ;  /* 0x00008c0000047ab9 */ /* 0x000fc60000000a00 */
[----:B------:R-:W-:Y:S02]  /*1a50*/  UIADD3 UR29, UR29, UR11, URZ ;  /* 0x0000000b1d1d7290 */ /* 0x000fe4000fffe03f */
[----:B------:R-:W-:Y:S02]  /*1a60*/  UIMAD UR14, UR14, UR4, URZ ;  /* 0x000000040e0e72a4 */ /* 0x000fe4000f8e023f */
[----:B------:R-:W-:Y:S02]  /*1a70*/  UIMAD.WIDE.U32 UR28, UR8, UR4, UR28 ;  /* 0x00000004081c72a5 */ /* 0x000fe4000f8e001c */
[----:B------:R-:W-:-:S04]  /*1a80*/  UIMAD UR5, UR8, UR5, UR14 ;  /* 0x00000005080572a4 */ /* 0x000fc8000f8e020e */
[----:B------:R-:W-:Y:S01]  /*1a90*/  UIADD3 UR5, UR29, UR5, URZ ;  /* 0x000000051d057290 */ /* 0x000fe2000fffe03f */
[----:B------:R-:W-:-:S11]  /*1aa0*/  UMOV UR14, UR28 ;  /* 0x0000001c000e7c82 */ /* 0x000fd60008000000 */
.L_x_2470:
[----:B------:R-:W-:Y:S01]  /*1ab0*/  UIMAD UR4, UR26, UR6, URZ ;  /* 0x000000061a0472a4 */ /* 0x000fe2000f8e023f */
[----:B------:R-:W-:Y:S01]  /*1ac0*/  @!P3 IADD3 R4, -R4, RZ, RZ ;  /* 0x000000ff0404b210 */ /* 0x000fe20007ffe1ff */
[----:B------:R-:W-:Y:S01]  /*1ad0*/  UMOV UR28, UR14 ;  /* 0x0000000e001c7c82 */ /* 0x000fe20008000000 */
[----:B------:R-:W-:Y:S01]  /*1ae0*/  UMOV UR29, UR5 ;  /* 0x00000005001d7c82 */ /* 0x000fe20008000000 */
[----:B------:R-:W-:Y:S01]  /*1af0*/  UIMAD UR4, UR7, UR27, UR4 ;  /* 0x0000001b070472a4 */ /* 0x000fe2000f8e0204 */
[----:B------:R-:W-:Y:S01]  /*1b00*/  @!P2 LOP3.LUT R4, RZ, R8, RZ, 0x33, !PT ;  /* 0x00000008ff04a212 */ /* 0x000fe200078e33ff */
[----:B------:R-:W-:Y:S02]  /*1b10*/  UIMAD.WIDE.U32 UR28, UR6, UR27, UR28 ;  /* 0x0000001b061c72a5 */ /* 0x000fe4000f8e001c */
[----:B------:R-:W-:Y:S01]  /*1b20*/  @UP0 UIADD3 UR10, UR9, UR10, URZ ;  /* 0x0000000a090a0290 */ /* 0x000fe2000fffe03f */
[--C-:B------:R-:W-:Y:S01]  /*1b30*/  SHF.R.S32.HI R5, RZ, 0x1f, R4.reuse ;  /* 0x0000001fff057819 */ /* 0x100fe20000011404 */
[----:B------:R-:W-:Y:S01]  /*1b40*/  UIADD3 UR4, UR29, UR4, URZ ;  /* 0x000000041d047290 */ /* 0x000fe2000fffe03f */
[----:B------:R-:W-:Y:S01]  /*1b50*/  IMAD.MOV.U32 R20, RZ, RZ, R4 ;  /* 0x000000ffff147224 */ /* 0x000fe200078e0004 */
[----:B------:R-:W-:-:S02]  /*1b60*/  MOV R9, UR29 ;  /* 0x0000001d00097c02 */ /* 0x000fc40008000f00 */
[----:B------:R-:W-:Y:S01]  /*1b70*/  MOV R8, UR28 ;  /* 0x0000001c00087c02 */ /* 0x000fe20008000f00 */
[-C--:B-1----:R-:W-:Y:S02]  /*1b80*/  IMAD R0, R5, R6.reuse, RZ ;  /* 0x0000000605007224 */ /* 0x082fe400078e02ff */
        /* <DEDUP_REMOVED lines=23> */
.L_x_2469:
[----:B------:R-:W-:Y:S01]  /*1d00*/  UISETP.NE.AND UP0, UPT, UR13, -0x1, UPT ;  /* 0xffffffff0d00788c */ /* 0x000fe2000bf05270 */
[----:B------:R-:W-:Y:S01]  /*1d10*/  SHF.R.S32.HI R6, RZ, 0x1f, R3 ;  /* 0x0000001fff067819 */ /* 0x000fe20000011403 */
[----:B------:R-:W-:Y:S01]  /*1d20*/  ULDC.64 UR8, c[0x0][0x258] ;  /* 0x0000960000087ab9 */ /* 0x000fe20000000a00 */
[----:B------:R-:W1:Y:S01]  /*1d30*/  S2R R31, SR_CTAID.X ;  /* 0x00000000001f7919 */ /* 0x000e620000002500 */
[----:B------:R-:W-:Y:S01]  /*1d40*/  IMAD.U32 R26, RZ, RZ, UR8 ;  /* 0x00000008ff1a7e24 */ /* 0x000fe2000f8e00ff */
[CC--:B------:R-:W-:Y:S01]  /*1d50*/  LEA.HI R2, R6.reuse, R3.reuse, RZ, 0x3 ;  /* 0x0000000306027211 */ /* 0x0c0fe200078f18ff */
[----:B------:R-:W-:Y:S01]  /*1d60*/  BSSY B0, `(.L_x_2471) ;  /* 0x0000075000007945 */ /* 0x000fe20003800000 */
[-C--:B------:R-:W-:Y:S02]  /*1d70*/  LEA.HI R19, R6, R3.reuse, RZ, 0x4 ;  /* 0x0000000306137211 */ /* 0x080fe400078f20ff */
[----:B------:R-:W-:Y:S02]  /*1d80*/  SHF.R.S32.HI R22, RZ, 0x3, R2 ;  /* 0x00000003ff167819 */ /* 0x000fe40000011402 */
[----:B------:R-:W-:Y:S01]  /*1d90*/  LOP3.LUT R2, R2, 0xfffffff8, RZ, 0xc0, !PT ;  /* 0xfffffff802027812 */ /* 0x000fe200078ec0ff */
[----:B------:R-:W-:Y:S01]  /*1da0*/  @UP0 ULDC.64 UR4, c[0x0][0x240] ;  /* 0x0000900000040ab9 */ /* 0x000fe20000000a00 */
[----:B------:R-:W-:Y:S01]  /*1db0*/  LOP3.LUT R0, R19, 0xfffffff0, RZ, 0xc0, !PT ;  /* 0xfffffff013007812 */ /* 0x000fe200078ec0ff */
[----:B------:R-:W-:Y:S01]  /*1dc0*/  @UP0 UIMAD.WIDE.U32 UR30, UR13, UR4, URZ ;  /* 0x000000040d1e02a5 */ /* 0x000fe2000f8e003f */
[----:B------:R-:W-:Y:S01]  /*1dd0*/  IMAD.SHL.U32 R9, R22, 0x40, RZ ;  /* 0x0000004016097824 */ /* 0x000fe200078e00ff */
[----:B------:R-:W-:Y:S01]  /*1de0*/  @!UP0 USHF.R.S32.HI UR28, URZ, 0x1f, UR21 ;  /* 0x0000001f3f1c8899 */ /* 0x000fe20008011415 */
[C---:B------:R-:W-:Y:S01]  /*1df0*/  IMAD.IADD R2, R3.reuse, 0x1, -R2 ;  /* 0x0000000103027824 */ /* 0x040fe200078e0a02 */
[----:B------:R-:W-:Y:S01]  /*1e00*/  @UP0 UIMAD UR4, UR13, UR5, UR31 ;  /* 0x000000050d0402a4 */ /* 0x000fe2000f8e021f */
[----:B------:R-:W-:Y:S01]  /*1e10*/  IMAD.IADD R0, R3, 0x1, -R0 ;  /* 0x0000000103007824 */ /* 0x000fe200078e0a00 */
[----:B------:R-:W-:Y:S01]  /*1e20*/  USHF.R.S32.HI UR5, URZ, 0x1f, UR22 ;  /* 0x0000001f3f057899 */ /* 0x000fe20008011416 */
[----:B------:R-:W-:Y:S01]  /*1e30*/  IMAD.SHL.U32 R240, R2, 0x8, RZ ;  /* 0x0000000802f07824 */ /* 0x000fe200078e00ff */
[----:B------:R-:W-:Y:S01]  /*1e40*/  LOP3.LUT R9, R9, 0x1c0, RZ, 0xc0, !PT ;  /* 0x000001c009097812 */ /* 0x000fe200078ec0ff */
[----:B------:R-:W-:Y:S01]  /*1e50*/  @!UP0 ULDC.64 UR10, c[0x0][0x228] ;  /* 0x00008a00000a8ab9 */ /* 0x000fe20000000a00 */
[----:B------:R-:W-:Y:S01]  /*1e60*/  UIMAD UR29, UR5, UR8, URZ ;  /* 0x00000008051d72a4 */ /* 0x000fe2000f8e023f */
[----:B------:R-:W-:Y:S01]  /*1e70*/  SHF.R.S32.HI R23, RZ, 0x1f, R22 ;  /* 0x0000001fff177819 */ /* 0x000fe20000011416 */
[----:B------:R-:W-:Y:S01]  /*1e80*/  @!UP0 UIMAD.WIDE.U32 UR32, UR21, UR10, URZ ;  /* 0x0000000a152082a5 */ /* 0x000fe2000f8e003f */
[----:B------:R-:W-:Y:S01]  /*1e90*/  LOP3.LUT R11, R9, 0x38, R240, 0xf8, !PT ;  /* 0x00000038090b7812 */ /* 0x000fe200078ef8f0 */
[----:B------:R-:W-:Y:S01]  /*1ea0*/  @!UP0 UIMAD UR10, UR28, UR10, URZ ;  /* 0x0000000a1c0a82a4 */ /* 0x000fe2000f8e023f */
[----:B------:R-:W-:Y:S01]  /*1eb0*/  SHF.R.U32.HI R238, RZ, 0x3, R9 ;  /* 0x00000003ffee7819 */ /* 0x000fe20000011609 */
[----:B------:R-:W-:Y:S01]  /*1ec0*/  UIMAD UR28, UR22, UR9, UR29 ;  /* 0x00000009161c72a4 */ /* 0x000fe2000f8e021d */
[----:B------:R-:W-:Y:S01]  /*1ed0*/  SHF.R.S32.HI R9, RZ, 0x1f, R0 ;  /* 0x0000001fff097819 */ /* 0x000fe20000011400 */
[----:B------:R-:W-:Y:S01]  /*1ee0*/  @!UP0 UIMAD UR10, UR21, UR11, UR10 ;  /* 0x0000000b150a82a4 */ /* 0x000fe2000f8e020a */
[----:B------:R-:W-:Y:S01]  /*1ef0*/  IADD3 R10, P2, R240, UR20, RZ ;  /* 0x00000014f00a7c10 */ /* 0x000fe2000ff5e0ff */
[----:B------:R-:W-:Y:S01]  /*1f00*/  UIADD3 UR11, UR15, -0x1, URZ ;  /* 0xffffffff0f0b7890 */ /* 0x000fe2000fffe03f */
[----:B------:R-:W-:Y:S01]  /*1f10*/  LEA.HI R16, R9, R0, RZ, 0x3 ;  /* 0x0000000009107211 */ /* 0x000fe200078f18ff */
[----:B------:R-:W2:Y:S01]  /*1f20*/  S2UR UR29, SR_CgaCtaId ;  /* 0x00000000001d79c3 */ /* 0x000ea20000008800 */
[----:B------:R-:W-:Y:S01]  /*1f30*/  LEA.HI R9, R6, R3, RZ, 0x6 ;  /* 0x0000000306097211 */ /* 0x000fe200078f30ff */
[----:B------:R-:W-:Y:S01]  /*1f40*/  @!UP0 UIADD3 UR4, UR33, UR10, URZ ;  /* 0x0000000a21048290 */ /* 0x000fe2000fffe03f */
[----:B------:R-:W-:Y:S01]  /*1f50*/  LOP3.LUT R15, R16, 0xfffffff8, RZ, 0xc0, !PT ;  /* 0xfffffff8100f7812 */ /* 0x000fe200078ec0ff */
[----:B------:R-:W-:Y:S01]  /*1f60*/  UIADD3 UR10, -UR23, UR12, URZ ;  /* 0x0000000c170a7290 */ /* 0x000fe2000fffe13f */
[----:B------:R-:W-:Y:S01]  /*1f70*/  LOP3.LUT R238, R11, R238, RZ, 0x3c, !PT ;  /* 0x000000ee0bee7212 */ /* 0x000fe200078e3cff */
[----:B------:R-:W-:Y:S01]  /*1f80*/  IMAD.SHL.U32 R9, R9, 0x8, RZ ;  /* 0x0000000809097824 */ /* 0x000fe200078e00ff */
[----:B------:R-:W-:Y:S01]  /*1f90*/  @!UP0 UMOV UR30, UR32 ;  /* 0x00000020001e8c82 */ /* 0x000fe20008000000 */
[----:B------:R-:W-:Y:S01]  /*1fa0*/  IMAD.IADD R15, R0, 0x1, -R15 ;  /* 0x00000001000f7824 */ /* 0x000fe200078e0a0f */
[----:B------:R-:W-:Y:S01]  /*1fb0*/  SHF.R.S32.HI R0, RZ, 0x1f, R240 ;  /* 0x0000001fff007819 */ /* 0x000fe200000114f0 */
[----:B------:R-:W-:Y:S01]  /*1fc0*/  ULDC.64 UR8, c[0x0][0x268] ;  /* 0x00009a0000087ab9 */ /* 0x000fe20000000a00 */
[----:B------:R-:W-:Y:S01]  /*1fd0*/  IADD3 R8, P1, R240, UR30, RZ ;  /* 0x0000001ef0087c10 */ /* 0x000fe2000ff3e0ff */
[----:B------:R-:W-:Y:S01]  /*1fe0*/  IMAD R5, R5, UR8, RZ ;  /* 0x0000000805057c24 */ /* 0x000fe2000f8e02ff */
[----:B------:R-:W-:Y:S01]  /*1ff0*/  IADD3.X R11, R0, UR14, RZ, P2, !PT ;  /* 0x0000000e000b7c10 */ /* 0x000fe200097fe4ff */
[----:B------:R-:W-:Y:S01]  /*2000*/  USHF.L.U32 UR14, UR11, 0x6, URZ ;  /* 0x000000060b0e7899 */ /* 0x000fe2000800063f */
[----:B------:R-:W-:Y:S01]  /*2010*/  IADD3 R36, P3, R240, R36, RZ ;  /* 0x00000024f0247210 */ /* 0x000fe20007f7e0ff */
[----:B-1----:R-:W-:Y:S01]  /*2020*/  IMAD.WIDE R30, R31, 0x40, R22 ;  /* 0x000000401f1e7825 */ /* 0x002fe200078e0216 */
[----:B------:R-:W-:Y:S01]  /*2030*/  ISETP.GE.AND P4, PT, R22, UR10, PT ;  /* 0x0000000a16007c0c */ /* 0x000fe2000bf86270 */
[----:B------:R-:W-:Y:S01]  /*2040*/  UIADD3 UR20, -UR14, UR17, URZ ;  /* 0x000000110e147290 */ /* 0x000fe2000fffe13f */
[----:B------:R-:W-:Y:S01]  /*2050*/  LOP3.LUT R238, R238, 0xfffffe00, R9, 0xf8, !PT ;  /* 0xfffffe00eeee7812 */ /* 0x000fe200078ef809 */
[C---:B------:R-:W-:Y:S01]  /*2060*/  IMAD.X R37, R0.reuse, 0x1, R7, P3 ;  /* 0x0000000100257824 */ /* 0x040fe200018e0607 */
[----:B------:R-:W-:Y:S01]  /*2070*/  IADD3.X R9, R0, UR4, RZ, P1, !PT ;  /* 0x0000000400097c10 */ /* 0x000fe20008ffe4ff */
[----:B------:R-:W-:Y:S01]  /*2080*/  UMOV UR4, 0x400 ;  /* 0x0000040000047882 */ /* 0x000fe20000000000 */
[----:B------:R-:W-:Y:S01]  /*2090*/  IADD3 R170, P1, R22, UR27, RZ ;  /* 0x0000001b16aa7c10 */ /* 0x000fe2000ff3e0ff */
[----:B------:R-:W-:Y:S01]  /*20a0*/  IMAD R0, R20, UR9, R5 ;  /* 0x0000000914007c24 */ /* 0x000fe2000f8e0205 */
[----:B------:R-:W-:Y:S01]  /*20b0*/  ISETP.GE.AND P3, PT, R22, UR20, PT ;  /* 0x0000001416007c0c */ /* 0x000fe2000bf66270 */
[----:B------:R-:W-:Y:S01]  /*20c0*/  IMAD.WIDE.U32 R26, R26, UR22, R8 ;  /* 0x000000161a1a7c25 */ /* 0x000fe2000f8e0008 */
[----:B--2---:R-:W-:Y:S01]  /*20d0*/  ULEA UR4, UR29, UR4, 0x18 ;  /* 0x000000041d047291 */ /* 0x004fe2000f8ec03f */
[----:B------:R-:W-:-:S02]  /*20e0*/  IADD3.X R4, R23, UR26, RZ, P1, !PT ;  /* 0x0000001a17047c10 */ /* 0x000fc40008ffe4ff */
[----:B------:R-:W-:Y:S01]  /*20f0*/  IMAD.MOV.U32 R7, RZ, RZ, 0x10 ;  /* 0x00000010ff077424 */ /* 0x000fe200078e00ff */
[----:B------:R-:W-:Y:S01]  /*2100*/  R2P PR, R15, 0x6 ;  /* 0x000000060f007804 */ /* 0x000fe20000000000 */
[----:B------:R-:W-:Y:S01]  /*2110*/  IMAD.MOV.U32 R5, RZ, RZ, 0x20 ;  /* 0x00000020ff057424 */ /* 0x000fe200078e00ff */
[----:B------:R-:W-:Y:S01]  /*2120*/  LEA R238, R238, UR4, 0x1 ;  /* 0x00000004eeee7c11 */ /* 0x000fe2000f8e08ff */
[----:B------:R-:W-:Y:S02]  /*2130*/  IMAD.WIDE.U32 R20, R20, UR8, R10 ;  /* 0x0000000814147c25 */ /* 0x000fe4000f8e000a */
[----:B------:R-:W-:Y:S02]  /*2140*/  SEL R7, R7, 0xfffffff0, !P1 ;  /* 0xfffffff007077807 */ /* 0x000fe40004800000 */
[----:B------:R-:W-:Y:S01]  /*2150*/  VIADD R29, R27, UR28 ;  /* 0x0000001c1b1d7c36 */ /* 0x000fe20008000000 */
[----:B------:R-:W-:Y:S01]  /*2160*/  SEL R5, R5, 0xffffffe0, !P2 ;  /* 0xffffffe005057807 */ /* 0x000fe20005000000 */
[----:B------:R-:W-:-:S02]  /*2170*/  VIADD R18, R22, 0x10 ;  /* 0x0000001016127836 */ /* 0x000fc40000000000 */
[C---:B------:R-:W-:Y:S02]  /*2180*/  VIADD R17, R22.reuse, 0x20 ;  /* 0x0000002016117836 */ /* 0x040fe40000000000 */
[----:B------:R-:W-:Y:S02]  /*2190*/  VIADD R14, R22, 0x30 ;  /* 0x00000030160e7836 */ /* 0x000fe40000000000 */
        /* <DEDUP_REMOVED lines=49> */
.L_x_2472:
[----:B------:R-:W-:Y:S05]  /*24b0*/  BSYNC B0 ;  /* 0x0000000000007941 */ /* 0x000fea0003800000 */
.L_x_2471:
        /* <DEDUP_REMOVED lines=8> */
[----:B------:R-:W-:Y:S01]  /*2540*/  IMAD.MOV.U32 R165, RZ, RZ, R36 ;  /* 0x000000ffffa57224 */ /* 0x000fe200078e0024 */
[----:B------:R-:W-:-:S03]  /*2550*/  SHF.R.S32.HI R24, RZ, 0x4, R19 ;  /* 0x00000004ff187819 */ /* 0x000fc60000011413 */
        /* <DEDUP_REMOVED lines=48> */
.L_x_2474:
[----:B------:R-:W-:Y:S05]  /*2860*/  BSYNC B0 ;  /* 0x0000000000007941 */ /* 0x000fea0003800000 */
.L_x_2473:
        /* <DEDUP_REMOVED lines=49> */
.L_x_2476:
[----:B------:R-:W-:Y:S05]  /*2b80*/  BSYNC B0 ;  /* 0x0000000000007941 */ /* 0x000fea0003800000 */
.L_x_2475:
        /* <DEDUP_REMOVED lines=10> */
[----:B------:R-:W-:-:S04]  /*2c30*/  IMAD.WIDE.U32 R26, R25, UR8, R26 ;  /* 0x00000008191a7c25 */ /* 0x000fc8000f8e001a */
[----:B------:R-:W-:-:S04]  /*2c40*/  IMAD R28, R28, UR8, RZ ;  /* 0x000000081c1c7c24 */ /* 0x000fc8000f8e02ff */
        /* <DEDUP_REMOVED lines=36> */
.L_x_2478:
[----:B------:R-:W-:Y:S05]  /*2e90*/  BSYNC B0 ;  /* 0x0000000000007941 */ /* 0x000fea0003800000 */
.L_x_2477:
        /* <DEDUP_REMOVED lines=40> */
.L_x_2480:
[----:B------:R-:W-:Y:S05]  /*3120*/  BSYNC B0 ;  /* 0x0000000000007941 */ /* 0x000fea0003800000 */
.L_x_2479:
[----:B------:R-:W-:Y:S01]  /*3130*/  ISETP.GE.AND P1, PT, R18, UR20, PT ;  /* 0x0000001412007c0c */ /* 0x000fe2000bf26270 */
[----:B-1234-:R-:W-:Y:S01]  /*3140*/  IMAD.SHL.U32 R8, R2, 0x40, RZ ;  /* 0x0000004002087824 */ /* 0x01efe200078e00ff */
[----:B------:R-:W-:Y:S01]  /*3150*/  LEA.HI R19, R19, R24, RZ, 0x1 ;  /* 0x0000001813137211 */ /* 0x000fe200078f08ff */
[----:B------:R-:W-:Y:S01]  /*3160*/  USHF.L.U64.HI UR28, UR6, 0x4, UR7 ;  /* 0x00000004061c7899 */ /* 0x000fe20008010207 */
[----:B------:R-:W-:Y:S01]  /*3170*/  P2R R12, PR, RZ, 0x2 ;  /* 0x00000002ff0c7803 */ /* 0x000fe20000000000 */
[----:B------:R-:W-:Y:S01]  /*3180*/  USHF.L.U32 UR29, UR6, 0x4, URZ ;  /* 0x00000004061d7899 */ /* 0x000fe2000800063f */
[C---:B------:R-:W-:Y:S01]  /*3190*/  ISETP.GE.AND P1, PT, R22.reuse, UR20, PT ;  /* 0x0000001416007c0c */ /* 0x040fe2000bf26270 */
[----:B------:R-:W-:Y:S01]  /*31a0*/  IMAD.SHL.U32 R22, R22, 0x8, RZ ;  /* 0x0000000816167824 */ /* 0x000fe200078e00ff */
[----:B------:R-:W-:Y:S01]  /*31b0*/  LOP3.LUT R9, R8, 0x1c0, RZ, 0xc0, !PT ;  /* 0x000001c008097812 */ /* 0x000fe200078ec0ff */
[----:B------:R-:W-:Y:S01]  /*31c0*/  BSSY B0, `(.L_x_2481) ;  /* 0x0000032000007945 */ /* 0x000fe20003800000 */
[----:B------:R-:W-:-:S02]  /*31d0*/  P2R R13, PR, RZ, 0x2 ;  /* 0x00000002ff0d7803 */ /* 0x000fc40000000000 */
[C---:B------:R-:W-:Y:S02]  /*31e0*/  ISETP.GE.AND P1, PT, R17.reuse, UR20, PT ;  /* 0x0000001411007c0c */ /* 0x040fe4000bf26270 */
[----:B------:R-:W-:Y:S02]  /*31f0*/  ISETP.GE.AND P6, PT, R17, UR20, PT ;  /* 0x0000001411007c0c */ /* 0x000fe4000bfc6270 */
[----:B------:R-:W-:Y:S02]  /*3200*/  LOP3.LUT R17, R19, 0xfffffffe, RZ, 0xc0, !PT ;  /* 0xfffffffe13117812 */ /* 0x000fe400078ec0ff */
[----:B------:R-:W-:Y:S02]  /*3210*/  LOP3.LUT R18, R9, 0x8, R22, 0xf8, !PT ;  /* 0x0000000809127812 */ /* 0x000fe400078ef816 */
[----:B------:R-:W-:Y:S01]  /*3220*/  SHF.R.U32.HI R9, RZ, 0x3, R9 ;  /* 0x00000003ff097819 */ /* 0x000fe20000011609 */
[----:B------:R-:W-:-:S03]  /*3230*/  IMAD.IADD R17, R24, 0x1, -R17 ;  /* 0x0000000118117824 */ /* 0x000fc600078e0a11 */
[----:B------:R-:W-:Y:S01]  /*3240*/  LOP3.LUT R18, R18, R9, RZ, 0x3c, !PT ;  /* 0x0000000912127212 */ /* 0x000fe200078e3cff */
[----:B------:R-:W-:Y:S06]  /*3250*/  @P2 BRA `(.L_x_2482) ;  /* 0x0000000000a02947 */ /* 0x000fec0003800000 */
[----:B------:R-:W-:Y:S01]  /*3260*/  ULDC UR8, c[0x0][0x2d0] ;  /* 0x0000b40000087ab9 */ /* 0x000fe20000000800 */
[----:B------:R-:W-:Y:S02]  /*3270*/  IADD3 R11, P2, R165, UR29, RZ ;  /* 0x0000001da50b7c10 */ /* 0x000fe4000ff5e0ff */
[----:B------:R-:W-:Y:S02]  /*3280*/  ISETP.GE.AND P3, PT, R240, UR8, PT ;  /* 0x00000008f0007c0c */ /* 0x000fe4000bf66270 */
[----:B------:R-:W-:-:S11]  /*3290*/  IADD3.X R10, R166, UR28, RZ, P2, !PT ;  /* 0x0000001ca60a7c10 */ /* 0x000fd600097fe4ff */
        /* <DEDUP_REMOVED lines=36> */
.L_x_2482:
[----:B------:R-:W-:Y:S05]  /*34e0*/  BSYNC B0 ;  /* 0x0000000000007941 */ /* 0x000fea0003800000 */
.L_x_2481:
[----:B------:R-:W-:Y:S01]  /*34f0*/  BSSY B0, `(.L_x_2483) ;  /* 0x0000031000007945 */ /* 0x000fe20003800000 */
[----:B------:R-:W-:Y:S01]  /*3500*/  IMAD R233, R17, 0x200, R18 ;  /* 0x0000020011e97824 */ /* 0x000fe200078e0212 */
[----:B------:R-:W-:Y:S01]  /*3510*/  ISETP.GE.AND P3, PT, R14, UR20, PT ;  /* 0x000000140e007c0c */ /* 0x000fe2000bf66270 */
[----:B------:R-:W-:Y:S01]  /*3520*/  IMAD.SHL.U32 R15, R15, 0x40, RZ ;  /* 0x000000400f0f7824 */ /* 0x000fe200078e00ff */
[----:B------:R-:W-:Y:S01]  /*3530*/  SHF.L.U32 R17, R17, 0x3, RZ ;  /* 0x0000000311117819 */ /* 0x000fe200000006ff */
[----:B------:R-:W-:Y:S10]  /*3540*/  @P1 BRA `(.L_x_2484) ;  /* 0x0000000000ac1947 */ /* 0x000ff40003800000 */
[----:B------:R-:W-:Y:S01]  /*3550*/  ULDC UR8, c[0x0][0x2d0] ;  /* 0x0000b40000087ab9 */ /* 0x000fe20000000800 */
[----:B------:R-:W-:Y:S01]  /*3560*/  IMAD.U32 R18, RZ, RZ, UR6 ;  /* 0x00000006ff127e24 */ /* 0x000fe2000f8e00ff */
[----:B------:R-:W-:Y:S01]  /*3570*/  ISETP.GE.AND P2, PT, R240, UR8, PT ;  /* 0x00000008f0007c0c */ /* 0x000fe2000bf46270 */
[----:B------:R-:W-:Y:S02]  /*3580*/  IMAD.U32 R10, RZ, RZ, UR6 ;  /* 0x00000006ff0a7e24 */ /* 0x000fe4000f8e00ff */
[----:B------:R-:W-:Y:S01]  /*3590*/  IMAD.U32 R19, RZ, RZ, UR7 ;  /* 0x00000007ff137e24 */ /* 0x000fe2000f8e00ff */
[----:B------:R-:W-:-:S04]  /*35a0*/  LEA R11, P1, R18, R165, 0x5 ;  /* 0x000000a5120b7211 */ /* 0x000fc800078228ff */
[----:B------:R-:W-:-:S05]  /*35b0*/  LEA.HI.X R10, R10, R166, R19, 0x5, P1 ;  /* 0x000000a60a0a7211 */ /* 0x000fca00008f2c13 */
[----:B-12---:R-:W1:Y:S01]  /*35c0*/  @!P2 LDC.64 R8, c[0x0][0x218] ;  /* 0x00008600ff08ab82 */ /* 0x006e620000000a00 */
        /* <DEDUP_REMOVED lines=35> */
.L_x_2484:
[----:B------:R-:W-:Y:S05]  /*3800*/  BSYNC B0 ;  /* 0x0000000000007941 */ /* 0x000fea0003800000 */
.L_x_2483:
[----:B------:R-:W-:Y:S04]  /*3810*/  BSSY B0, `(.L_x_2485) ;  /* 0x000002d000007945 */ /* 0x000fe80003800000 */
[----:B------:R-:W-:Y:S05]  /*3820*/  @P3 BRA `(.L_x_2486) ;  /* 0x0000000000ac3947 */ /* 0x000fea0003800000 */
[----:B------:R-:W-:Y:S01]  /*3830*/  ULDC UR8, c[0x0][0x2d0] ;  /* 0x0000b40000087ab9 */ /* 0x000fe20000000800 */
[----:B--23--:R-:W-:Y:S01]  /*3840*/  IMAD.U32 R22, RZ, RZ, UR6 ;  /* 0x00000006ff167e24 */ /* 0x00cfe2000f8e00ff */
[----:B------:R-:W-:Y:S01]  /*3850*/  ISETP.GE.AND P5, PT, R240, UR8, PT ;  /* 0x00000008f0007c0c */ /* 0x000fe2000bfa6270 */
[----:B------:R-:W-:Y:S01]  /*3860*/  IMAD.MOV.U32 R18, RZ, RZ, R165 ;  /* 0x000000ffff127224 */ /* 0x000fe200078e00a5 */
[----:B------:R-:W-:Y:S01]  /*3870*/  ISETP.GE.AND P4, PT, R237, UR8, PT ;  /* 0x00000008ed007c0c */ /* 0x000fe2000bf86270 */
[----:B------:R-:W-:Y:S01]  /*3880*/  IMAD.MOV.U32 R19, RZ, RZ, R166 ;  /* 0x000000ffff137224 */ /* 0x000fe200078e00a6 */
[----:B------:R-:W-:Y:S01]  /*3890*/  UIMAD UR9, UR7, 0x30, URZ ;  /* 0x00000030070978a4 */ /* 0x000fe2000f8e023f */
[----:B------:R-:W-:Y:S01]  /*38a0*/  ISETP.GE.AND P3, PT, R236, UR8, PT ;  /* 0x00000008ec007c0c */ /* 0x000fe2000bf66270 */
[----:B------:R-:W-:Y:S01]  /*38b0*/  IMAD.WIDE.U32 R22, R22, 0x30, R18 ;  /* 0x0000003016167825 */ /* 0x000fe200078e0012 */
[----:B------:R-:W-:-:S03]  /*38c0*/  ISETP.GE.AND P2, PT, R235, UR8, PT ;  /* 0x00000008eb007c0c */ /* 0x000fc6000bf46270 */
[----:B------:R-:W-:-:S03]  /*38d0*/  VIADD R18, R23, UR9 ;  /* 0x0000000917127c36 */ /* 0x000fc60008000000 */
[----:B------:R-:W2:Y:S01]  /*38e0*/  @!P5 LDC.64 R10, c[0x0][0x218] ;  /* 0x00008600ff0adb82 */ /* 0x000ea20000000a00 */
[----:B------:R3:W-:Y:S07]  /*38f0*/  @P5 STS.128 [R238+0x9800], RZ ;  /* 0x009800ffee005388 */ /* 0x0007ee0000000c00 */
[----:B-1--4-:R-:W1:Y:S01]  /*3900*/  @!P4 LDC.64 R8, c[0x0][0x218] ;  /* 0x00008600ff08cb82 */ /* 0x012e620000000a00 */
[----:B--2---:R-:W-:-:S04]  /*3910*/  @!P5 LEA R10, P1, R22, R10, 0x1 ;  /* 0x0000000a160ad211 */ /* 0x004fc800078208ff */
[C---:B------:R-:W-:Y:S02]  /*3920*/  @!P5 LEA.HI.X R11, R22.reuse, R11, R18, 0x1, P1 ;  /* 0x0000000b160bd211 */ /* 0x040fe400008f0c12 */
[----:B-1----:R-:W-:-:S03]  /*3930*/  @!P4 LEA R24, P1, R22, R8, 0x1 ;  /* 0x000000081618c211 */ /* 0x002fc600078208ff */
[----:B------:R-:W-:Y:S01]  /*3940*/  @!PT LDS RZ, [RZ] ;  /* 0x00000000fffff984 */ /* 0x000fe20000000800 */
[----:B------:R-:W-:Y:S01]  /*3950*/  @!PT LDS RZ, [RZ] ;  /* 0x00000000fffff984 */ /* 0x000fe20000000800 */
[----:B------:R-:W-:Y:S01]  /*3960*/  @!PT LDS RZ, [RZ] ;  /* 0x00000000fffff984 */ /* 0x000fe20000000800 */
[----:B------:R3:W-:Y:S01]  /*3970*/  @!P5 LDGSTS.E.BYPASS.LTC128B.128 [R238+0x9800], desc[UR24][R10.64] ;  /* 0x098000000aeedfae */ /* 0x0007e2000b901d58 */
[----:B------:R-:W-:-:S03]  /*3980*/  @!P4 LEA.HI.X R25, R22, R9, R18, 0x1, P1 ;  /* 0x000000091619c211 */ /* 0x000fc600008f0c12 */
[----:B------:R3:W-:Y:S01]  /*3990*/  @P4 STS.128 [R238+0xb800], RZ ;  /* 0x00b800ffee004388 */ /* 0x0007e20000000c00 */
[----:B------:R-:W1:Y:S03]  /*39a0*/  @!P3 LDC.64 R8, c[0x0][0x218] ;  /* 0x00008600ff08bb82 */ /* 0x000e660000000a00 */
[----:B------:R-:W-:Y:S01]  /*39b0*/  @!PT LDS RZ, [RZ] ;  /* 0x00000000fffff984 */ /* 0x000fe20000000800 */
[----:B------:R-:W-:Y:S01]  /*39c0*/  @!PT LDS RZ, [RZ] ;  /* 0x00000000fffff984 */ /* 0x000fe20000000800 */
[----:B------:R-:W-:Y:S01]  /*39d0*/  @!PT LDS RZ, [RZ] ;  /* 0x00000000fffff984 */ /* 0x000fe20000000800 */
[----:B------:R3:W-:Y:S04]  /*39e0*/  @!P4 LDGSTS.E.BYPASS.LTC128B.128 [R238+0xb800], desc[UR24][R24.64+0x80] ;  /* 0x0b80008018eecfae */ /* 0x0007e8000b901d58 */
[----:B------:R3:W-:Y:S01]  /*39f0*/  @P3 STS.128 [R238+0xd800], RZ ;  /* 0x00d800ffee003388 */ /* 0x0007e20000000c00 */
[----:B-1----:R-:W-:-:S04]  /*3a00*/  @!P3 LEA R26, P1, R22, R8, 0x1 ;  /* 0x00000008161ab211 */ /* 0x002fc800078208ff */
[C---:B------:R-:W-:Y:S02]  /*3a10*/  @!P3 LEA.HI.X R27, R22.reuse, R9, R18, 0x1, P1 ;  /* 0x00000009161bb211 */ /* 0x040fe400008f0c12 */
[----:B------:R-:W1:Y:S03]  /*3a20*/  @!P2 LDC.64 R8, c[0x0][0x218] ;  /* 0x00008600ff08ab82 */ /* 0x000e660000000a00 */
[----:B------:R-:W-:Y:S01]  /*3a30*/  @!PT LDS RZ, [RZ] ;  /* 0x00000000fffff984 */ /* 0x000fe20000000800 */
[----:B------:R-:W-:Y:S01]  /*3a40*/  @!PT LDS RZ, [RZ] ;  /* 0x00000000fffff984 */ /* 0x000fe20000000800 */
[----:B------:R-:W-:Y:S01]  /*3a50*/  @!PT LDS RZ, [RZ] ;  /* 0x00000000fffff984 */ /* 0x000fe20000000800 */
[----:B------:R3:W-:Y:S04]  /*3a60*/  @!P3 LDGSTS.E.BYPASS.LTC128B.128 [R238+0xd800], desc[UR24][R26.64+0x100] ;  /* 0x0d8001001aeebfae */ /* 0x0007e8000b901d58 */
[----:B------:R3:W-:Y:S01]  /*3a70*/  @P2 STS.128 [R238+0xf800], RZ ;  /* 0x00f800ffee002388 */ /* 0x0007e20000000c00 */
[----:B-1----:R-:W-:-:S04]  /*3a80*/  @!P2 LEA R8, P1, R22, R8, 0x1 ;  /* 0x000000081608a211 */ /* 0x002fc800078208ff */
[----:B------:R-:W-:-:S05]  /*3a90*/  @!P2 LEA.HI.X R9, R22, R9, R18, 0x1, P1 ;  /* 0x000000091609a211 */ /* 0x000fca00008f0c12 */
[----:B------:R-:W-:Y:S01]  /*3aa0*/  @!PT LDS RZ, [RZ] ;  /* 0x00000000fffff984 */ /* 0x000fe20000000800 */
[----:B------:R-:W-:Y:S01]  /*3ab0*/  @!PT LDS RZ, [RZ] ;  /* 0x00000000fffff984 */ /* 0x000fe20000000800 */
[----:B------:R-:W-:Y:S01]  /*3ac0*/  @!PT LDS RZ, [RZ] ;  /* 0x00000000fffff984 */ /* 0x000fe20000000800 */
[----:B------:R3:W-:Y:S04]  /*3ad0*/  @!P2 LDGSTS.E.BYPASS.LTC128B.128 [R238+0xf800], desc[UR24][R8.64+0x180] ;  /* 0x0f80018008eeafae */ /* 0x0007e8000b901d58 */
.L_x_2486:
[----:B------:R-:W-:Y:S05]  /*3ae0*/  BSYNC B0 ;  /* 0x0000000000007941 */ /* 0x000fea0003800000 */
.L_x_2485:
[----:B------:R-:W-:Y:S01]  /*3af0*/  USHF.R.S32.HI UR26, URZ, 0x1f, UR21 ;  /* 0x0000001f3f1a7899 */ /* 0x000fe20008011415 */
[----:B------:R-:W0:Y:S01]  /*3b00*/  LDGDEPBAR ;  /* 0x00000000000079af */ /* 0x000e220000000000 */
[----:B------:R-:W-:Y:S01]  /*3b10*/  ULDC.64 UR8, c[0x0][0x3d0] ;  /* 0x0000f40000087ab9 */ /* 0x000fe20000000a00 */
[----:B------:R-:W-:Y:S01]  /*3b20*/  UMOV UR30, UR22 ;  /* 0x00000016001e7c82 */ /* 0x000fe20008000000 */
[----:B------:R-:W-:Y:S01]  /*3b30*/  UIMAD UR26, UR26, UR8, URZ ;  /* 0x000000081a1a72a4 */ /* 0x000fe2000f8e023f */
[----:B------:R-:W-:Y:S01]  /*3b40*/  IMAD.IADD R21, R21, 0x1, R0 ;  /* 0x0000000115157824 */ /* 0x000fe200078e0200 */
[----:B------:R-:W-:Y:S01]  /*3b50*/  UMOV UR31, UR5 ;  /* 0x00000005001f7c82 */ /* 0x000fe20008000000 */
[----:B------:R-:W-:Y:S01]  /*3b60*/  LOP3.LUT R0, R15, 0x1c0, RZ, 0xc0, !PT ;  /* 0x000001c00f007812 */ /* 0x000fe200078ec0ff */
[----:B------:R-:W-:Y:S01]  /*3b70*/  UIMAD.WIDE.U32 UR30, UR21, UR8, UR30 ;  /* 0x00000008151e72a5 */ /* 0x000fe2000f8e001e */
[----:B---3--:R-:W-:Y:S01]  /*3b80*/  IMAD.SHL.U32 R11, R16, 0x40, RZ ;  /* 0x00000040100b7824 */ /* 0x008fe200078e00ff */
[----:B------:R-:W-:Y:S01]  /*3b90*/  UIMAD UR21, UR21, UR9, UR26 ;  /* 0x00000009151572a4 */ /* 0x000fe2000f8e021a */
[----:B------:R-:W-:-:S02]  /*3ba0*/  LOP3.LUT R17, R0, 0x8, R17, 0xf8, !PT ;  /* 0x0000000800117812 */ /* 0x000fc400078ef811 */
[----:B------:R-:W-:Y:S01]  /*3bb0*/  ULDC.64 UR26, c[0x0][0x3c8] ;  /* 0x0000f200001a7ab9 */ /* 0x000fe20000000a00 */
[----:B------:R-:W-:Y:S01]  /*3bc0*/  UIADD3 UR21, UR31, UR21, URZ ;  /* 0x000000151f157290 */ /* 0x000fe2000fffe03f */
[----:B------:R-:W-:Y:S01]  /*3bd0*/  SHF.R.U32.HI R0, RZ, 0x3, R0 ;  /* 0x00000003ff007819 */ /* 0x000fe20000011600 */
[----:B------:R-:W-:Y:S01]  /*3be0*/  ULEA UR5, UP0, UR30, UR26, 0x2 ;  /* 0x0000001a1e057291 */ /* 0x000fe2000f80103f */
[----:B------:R-:W-:Y:S01]  /*3bf0*/  ISETP.NE.AND P2, PT, R13, RZ, PT ;  /* 0x000000ff0d00720c */ /* 0x000fe20003f45270 */
[----:B------:R-:W-:Y:S01]  /*3c00*/  ULDC.64 UR8, c[0x0][0x250] ;  /* 0x0000940000087ab9 */ /* 0x000fe20000000a00 */
[----:B------:R-:W-:Y:S01]  /*3c10*/  LOP3.LUT R0, R17, R0, RZ, 0x3c, !PT ;  /* 0x0000000011007212 */ /* 0x000fe200078e3cff */
[----:B------:R-:W-:Y:S01]  /*3c20*/  ULEA.HI.X UR21, UR30, UR27, UR21, 0x2, UP0 ;  /* 0x0000001b1e157291 */ /* 0x000fe200080f1415 */
[----:B-12-4-:R-:W-:Y:S01]  /*3c30*/  IMAD R9, R4, UR8, RZ ;  /* 0x0000000804097c24 */ /* 0x016fe2000f8e02ff */
[----:B------:R-:W-:Y:S01]  /*3c40*/  LEA.HI R6, R6, R3, RZ, 0x5 ;  /* 0x0000000306067211 */ /* 0x000fe200078f28ff */
[----:B------:R-:W-:Y:S01]  /*3c50*/  IMAD.U32 R10, RZ, RZ, UR5 ;  /* 0x00000005ff0a7e24 */ /* 0x000fe2000f8e00ff */
[----:B------:R-:W-:Y:S01]  /*3c60*/  LOP3.LUT R0, R0, 0xfffffe00, R11, 0xf8, !PT ;  /* 0xfffffe0000007812 */ /* 0x000fe200078ef80b */
[----:B------:R-:W-:-:S04]  /*3c70*/  DEPBAR.LE SB0, 0x0 ;  /* 0x000080000000791a */ /* 0x000fc80000000000 */
[----:B------:R-:W-:Y:S01]  /*3c80*/  IMAD.U32 R11, RZ, RZ, UR21 ;  /* 0x00000015ff0b7e24 */ /* 0x000fe2000f8e00ff */
[----:B------:R-:W-:Y:S01]  /*3c90*/  ULDC.64 UR26, c[0x0][0x220] ;  /* 0x00008800001a7ab9 */ /* 0x000fe20000000a00 */
[C---:B------:R-:W-:Y:S01]  /*3ca0*/  IMAD R9, R170.reuse, UR9, R9 ;  /* 0x00000009aa097c24 */ /* 0x040fe2000f8e0209 */
[----:B------:R-:W-:Y:S01]  /*3cb0*/  SHF.R.S32.HI R83, RZ, 0x5, R6 ;  /* 0x00000005ff537819 */ /* 0x000fe20000011406 */
[----:B------:R-:W-:Y:S01]  /*3cc0*/  IMAD.WIDE.U32 R170, R170, UR8, R20 ;  /* 0x00000008aaaa7c25 */ /* 0x000fe2000f8e0014 */
[----:B------:R1:W5:Y:S01]  /*3cd0*/  LDG.E R81, desc[UR24][R10.64] ;  /* 0x000000180a517981 */ /* 0x000362000c1e1900 */
[----:B------:R-:W-:Y:S01]  /*3ce0*/  ULDC UR5, c[0x0][0x2e8] ;  /* 0x0000ba0000057ab9 */ /* 0x000fe20000000800 */
[----:B------:R-:W-:Y:S01]  /*3cf0*/  USHF.L.U64.HI UR22, UR8, 0x4, UR9 ;  /* 0x0000000408167899 */ /* 0x000fe20008010209 */
[----:B------:R-:W-:Y:S01]  /*3d00*/  IMAD.IADD R168, R171, 0x1, R9 ;  /* 0x00000001aba87824 */ /* 0x000fe200078e0209 */
[----:B------:R-:W-:Y:S01]  /*3d10*/  BAR.SYNC.DEFER_BLOCKING 0x0 ;  /* 0x0000000000007b1d */ /* 0x000fe20000010000 */
[----:B------:R-:W-:Y:S01]  /*3d20*/  LEA R250, P1, R170, UR26, 0x1 ;  /* 0x0000001aaafa7c11 */ /* 0x000fe2000f8208ff */
[----:B------:R-:W-:Y:S01]  /*3d30*/  USHF.L.U32 UR30, UR8, 0x4, URZ ;  /* 0x00000004081e7899 */ /* 0x000fe2000800063f */
[----:B------:R-:W-:-:S03]  /*3d40*/  IMAD R234, R83, 0x400, R0 ;  /* 0x0000040053ea7824 */ /* 0x000fc600078e0200 */
[----:B------:R-:W2:Y:S01]  /*3d50*/  MUFU.RCP R4, UR5 ;  /* 0x0000000500047d08 */ /* 0x000ea20008001000 */
[----:B------:R-:W-:Y:S01]  /*3d60*/  BSSY B0, `(.L_x_2487) ;  /* 0x0000023000007945 */ /* 0x000fe20003800000 */
[----:B------:R1:W-:Y:S04]  /*3d70*/  @P2 STS.128 [R238+0x10000], RZ ;  /* 0x010000ffee002388 */ /* 0x0003e80000000c00 */
[----:B------:R1:W-:Y:S04]  /*3d80*/  @P2 STS.128 [R238+0x12000], RZ ;  /* 0x012000ffee002388 */ /* 0x0003e80000000c00 */
[----:B------:R1:W-:Y:S04]  /*3d90*/  @P2 STS.128 [R238+0x14000], RZ ;  /* 0x014000ffee002388 */ /* 0x0003e80000000c00 */
[----:B------:R1:W-:Y:S01]  /*3da0*/  @P2 STS.128 [R238+0x16000], RZ ;  /* 0x016000ffee002388 */ /* 0x0003e20000000c00 */
[----:B------:R-:W-:Y:S01]  /*3db0*/  LEA.HI.X R251, R170, UR27, R168, 0x1, P1 ;  /* 0x0000001baafb7c11 */ /* 0x000fe200088f0ca8 */
[----:B------:R-:W-:Y:S06]  /*3dc0*/  @P2 BRA `(.L_x_2488) ;  /* 0x0000000000702947 */ /* 0x000fec0003800000 */
        /* <DEDUP_REMOVED lines=28> */
.L_x_2488:
[----:B------:R-:W-:Y:S05]  /*3f90*/  BSYNC B0 ;  /* 0x0000000000007941 */ /* 0x000fea0003800000 */
.L_x_2487:
[----:B------:R-:W-:Y:S01]  /*3fa0*/  ISETP.NE.AND P1, PT, R12, RZ, PT ;  /* 0x000000ff0c00720c */ /* 0x000fe20003f25270 */
[----:B------:R-:W-:-:S12]  /*3fb0*/  BSSY B0, `(.L_x_2489) ;  /* 0x0000031000007945 */ /* 0x000fd80003800000 */
[----:B------:R1:W-:Y:S04]  /*3fc0*/  @P1 STS.128 [R238+0x10800], RZ ;  /* 0x010800ffee001388 */ /* 0x0003e80000000c00 */
        /* <DEDUP_REMOVED lines=8> */
[----:B------:R-:W-:Y:S01]  /*4050*/  ISETP.GE.AND P5, PT, R240, UR5, PT ;  /* 0x00000005f0007c0c */ /* 0x000fe2000bfa6270 */
[----:B---3--:R-:W-:Y:S01]  /*4060*/  IMAD.U32 R9, RZ, RZ, UR30 ;  /* 0x0000001eff097e24 */ /* 0x008fe2000f8e00ff */
        /* <DEDUP_REMOVED lines=28> */
[----:B-1----:R-:W-:Y:S01]  /*4230*/  IMAD.U32 R11, RZ, RZ, UR30 ;  /* 0x0000001eff0b7e24 */ /* 0x002fe2000f8e00ff */
        /* <DEDUP_REMOVED lines=8> */
.L_x_2490:
[----:B------:R-:W-:Y:S05]  /*42c0*/  BSYNC B0 ;  /* 0x0000000000007941 */ /* 0x000fea0003800000 */
.L_x_2489:
        /* <DEDUP_REMOVED lines=10> */
[----:B---3--:R-:W-:Y:S01]  /*4370*/  IMAD.U32 R8, RZ, RZ, UR8 ;  /* 0x00000008ff087e24 */ /* 0x008fe2000f8e00ff */
[----:B------:R-:W-:Y:S01]  /*4380*/  ISETP.GE.AND P5, PT, R237, UR5, PT ;  /* 0x00000005ed007c0c */ /* 0x000fe2000bfa6270 */
[----:B-1----:R-:W-:Y:S01]  /*4390*/  IMAD.U32 R10, RZ, RZ, UR8 ;  /* 0x00000008ff0a7e24 */ /* 0x002fe2000f8e00ff */
        /* <DEDUP_REMOVED lines=35> */
.L_x_2492:
[----:B------:R-:W-:Y:S05]  /*45d0*/  BSYNC B0 ;  /* 0x0000000000007941 */ /* 0x000fea0003800000 */
.L_x_2491:
        /* <DEDUP_REMOVED lines=9> */
[----:B---3--:R-:W-:Y:S01]  /*4670*/  IMAD.U32 R9, RZ, RZ, UR8 ;  /* 0x00000008ff097e24 */ /* 0x008fe2000f8e00ff */
        /* <DEDUP_REMOVED lines=33> */
[----:B-1----:R-:W-:Y:S01]  /*4890*/  MOV R8, UR8 ;  /* 0x0000000800087c02 */ /* 0x002fe20008000f00 */
[----:B------:R-:W-:-:S04]  /*48a0*/  UIMAD UR5, UR9, 0x60, URZ ;  /* 0x00000060090578a4 */ /* 0x000fc8000f8e023f */
[----:B------:R-:W-:-:S05]  /*48b0*/  IMAD.WIDE.U32 R8, R8, 0x60, R250 ;  /* 0x0000006008087825 */ /* 0x000fca00078e00fa */
[----:B------:R-:W-:-:S05]  /*48c0*/  IADD3 R9, R9, UR5, RZ ;  /* 0x0000000509097c10 */ /* 0x000fca000fffe0ff */
[----:B------:R-:W-:Y:S01]  /*48d0*/  @!PT LDS RZ, [RZ] ;  /* 0x00000000fffff984 */ /* 0x000fe20000000800 */
[----:B------:R-:W-:Y:S01]  /*48e0*/  @!PT LDS RZ, [RZ] ;  /* 0x00000000fffff984 */ /* 0x000fe20000000800 */
[----:B------:R-:W-:Y:S01]  /*48f0*/  @!PT LDS RZ, [RZ] ;  /* 0x00000000fffff984 */ /* 0x000fe20000000800 */
[----:B------:R1:W-:Y:S02]  /*4900*/  LDGSTS.E.BYPASS.LTC128B.128 [R238+0x17800], desc[UR24][R8.64+0x180] ;  /* 0x1780018008ee7fae */ /* 0x0003e4000b901d58 */
.L_x_2494:
[----:B------:R-:W-:Y:S05]  /*4910*/  BSYNC B0 ;  /* 0x0000000000007941 */ /* 0x000fea0003800000 */
.L_x_2493:
[----:B------:R-:W-:Y:S01]  /*4920*/  LDSM.16.M88.4 R60, [R234] ;  /* 0x00000000ea3c783b */ /* 0x000fe20000000200 */
[----:B------:R-:W-:Y:S01]  /*4930*/  R2P PR, R2, 0x6 ;  /* 0x0000000602007804 */ /* 0x000fe20000000000 */
[C---:B------:R-:W-:Y:S01]  /*4940*/  VIADD R2, R233.reuse, 0x8000 ;  /* 0x00008000e9027836 */ /* 0x040fe20000000000 */
[----:B------:R-:W-:Y:S01]  /*4950*/  LOP3.LUT R6, R6, 0xffffffe0, RZ, 0xc0, !PT ;  /* 0xffffffe006067812 */ /* 0x000fe200078ec0ff */
[----:B------:R-:W4:Y:S01]  /*4960*/  LDSM.16.M88.4 R40, [R233+0x8000] ;  /* 0x00800000e928783b */ /* 0x000f220000000200 */
[----:B------:R-:W-:Y:S01]  /*4970*/  VIADD R231, R233, 0x8020 ;  /* 0x00008020e9e77836 */ /* 0x000fe20000000000 */
[----:B------:R-:W-:Y:S01]  /*4980*/  LEA R83, R83, UR23, 0x4 ;  /* 0x0000001753537c11 */ /* 0x000fe2000f8e20ff */
[--C-:B------:R-:W-:Y:S01]  /*4990*/  IMAD R232, R7, 0x2, R234.reuse ;  /* 0x0000000207e87824 */ /* 0x100fe200078e02ea */
[----:B------:R-:W4:Y:S01]  /*49a0*/  LDSM.16.M88.4 R32, [R233+0x8800] ;  /* 0x00880000e920783b */ /* 0x000f220000000200 */
[----:B------:R-:W-:Y:S02]  /*49b0*/  IMAD R230, R5, 0x2, R234 ;  /* 0x0000000205e67824 */ /* 0x000fe400078e02ea */
[----:B--2--5:R-:W-:Y:S01]  /*49c0*/  FMUL.FTZ R4, R81, R4 ;  /* 0x0000000451047220 */ /* 0x024fe20000410000 */
[----:B------:R-:W-:Y:S01]  /*49d0*/  IMAD R229, R5, 0x2, R232 ;  /* 0x0000000205e57824 */ /* 0x000fe200078e02e8 */
[----:B------:R-:W2:Y:S01]  /*49e0*/  LDSM.16.M88.4 R24, [R233+0x9000] ;  /* 0x00900000e918783b */ /* 0x000ea20000000200 */
[C---:B------:R-:W-:Y:S01]  /*49f0*/  IMAD.IADD R6, R3.reuse, 0x1, -R6 ;  /* 0x0000000103067824 */ /* 0x040fe200078e0a06 */
[----:B------:R-:W-:Y:S01]  /*4a00*/  UISETP.GE.AND UP0, UPT, UR15, 0x2, UPT ;  /* 0x000000020f00788c */ /* 0x000fe2000bf06270 */
[----:B------:R-:W-:Y:S01]  /*4a10*/  @P1 VIADD R231, R2, 0xffffffe0 ;  /* 0xffffffe002e71836 */ /* 0x000fe20000000000 */
[----:B------:R-:W2:Y:S01]  /*4a20*/  LDSM.16.M88.4 R56, [R233+0x9800] ;  /* 0x00980000e938783b */ /* 0x000ea20000000200 */
[----:B------:R-:W-:Y:S01]  /*4a30*/  IMAD.MOV.U32 R2, RZ, RZ, 0x40 ;  /* 0x00000040ff027424 */ /* 0x000fe200078e00ff */
[----:B------:R-:W-:Y:S01]  /*4a40*/  R2UR UR5, R4 ;  /* 0x00000000040572ca */ /* 0x000fe200000e0000 */
[----:B------:R-:W-:Y:S01]  /*4a50*/  IMAD.SHL.U32 R239, R3, 0x2, RZ ;  /* 0x0000000203ef7824 */ /* 0x000fe200078e00ff */
[----:B------:R-:W-:Y:S01]  /*4a60*/  LDSM.16.M88.4 R52, [R232] ;  /* 0x00000000e834783b */ /* 0x000fe20000000200 */
[C---:B------:R-:W-:Y:S01]  /*4a70*/  VIADD R223, R231.reuse, 0x800 ;  /* 0x00000800e7df7836 */ /* 0x040fe20000000000 */
[----:B------:R-:W-:Y:S01]  /*4a80*/  SEL R2, R2, 0xffffffc0, !P2 ;  /* 0xffffffc002027807 */ /* 0x000fe20005000000 */
[----:B------:R-:W-:Y:S01]  /*4a90*/  VIADD R222, R231, 0x1000 ;  /* 0x00001000e7de7836 */ /* 0x000fe20000000000 */
[----:B-1-3--:R-:W1:Y:S01]  /*4aa0*/  LDSM.16.M88.4 R8, [R231] ;  /* 0x00000000e708783b */ /* 0x00ae620000000200 */
[----:B------:R-:W-:Y:S01]  /*4ab0*/  LOP3.LUT R239, R239, 0x6, RZ, 0xc0, !PT ;  /* 0x00000006efef7812 */ /* 0x000fe200078ec0ff */
[----:B------:R-:W-:-:S02]  /*4ac0*/  VIADD R221, R231, 0x1800 ;  /* 0x00001800e7dd7836 */ /* 0x000fc40000000000 */
[----:B------:R-:W3:Y:S01]  /*4ad0*/  LDSM.16.M88.4 R16, [R231+0x800] ;  /* 0x00080000e710783b */ /* 0x000ee20000000200 */
[----:B------:R-:W-:Y:S02]  /*4ae0*/  IMAD.IADD R227, R233, 0x1, R2 ;  /* 0x00000001e9e37824 */ /* 0x000fe400078e0202 */
[----:B------:R-:W-:Y:S01]  /*4af0*/  IMAD.IADD R220, R2, 0x1, R231 ;  /* 0x0000000102dc7824 */ /* 0x000fe200078e02e7 */
[----:B------:R-:W3:Y:S01]  /*4b00*/  LDSM.16.M88.4 R12, [R231+0x1000] ;  /* 0x00100000e70c783b */ /* 0x000ee20000000200 */
[----:B------:R-:W-:Y:S02]  /*4b10*/  IMAD.U32 R2, RZ, RZ, UR17 ;  /* 0x00000011ff027e24 */ /* 0x000fe4000f8e00ff */
[----:B------:R-:W-:Y:S01]  /*4b20*/  VIADD R3, R239, UR14 ;  /* 0x0000000eef037c36 */ /* 0x000fe20008000000 */
[----:B------:R-:W3:Y:S01]  /*4b30*/  LDSM.16.M88.4 R72, [R231+0x1800] ;  /* 0x00180000e748783b */ /* 0x000ee20000000200 */
[C---:B------:R-:W-:Y:S02]  /*4b40*/  VIADD R219, R231.reuse, 0x2000 ;  /* 0x00002000e7db7836 */ /* 0x040fe40000000000 */
[C---:B------:R-:W-:Y:S01]  /*4b50*/  VIADD R218, R231.reuse, 0x2800 ;  /* 0x00002800e7da7836 */ /* 0x040fe20000000000 */
[----:B------:R-:W-:Y:S01]  /*4b60*/  LDSM.16.M88.4 R68, [R230] ;  /* 0x00000000e644783b */ /* 0x000fe20000000200 */
[----:B------:R-:W-:-:S02]  /*4b70*/  VIADD R217, R231, 0x3000 ;  /* 0x00003000e7d97836 */ /* 0x000fc40000000000 */
[C---:B------:R-:W-:Y:S01]  /*4b80*/  VIADD R216, R231.reuse, 0x3800 ;  /* 0x00003800e7d87836 */ /* 0x040fe20000000000 */
[C---:B----4-:R-:W-:Y:S01]  /*4b90*/  HMMA.16816.F32 R44, R60.reuse, R40, RZ ;  /* 0x000000283c2c723c */ /* 0x050fe200000018ff */
[----:B------:R-:W4:Y:S01]  /*4ba0*/  LDSM.16.M88.4 R48, [R227+0x8000] ;  /* 0x00800000e330783b */ /* 0x000f220000000200 */
[C---:B------:R-:W-:Y:S02]  /*4bb0*/  VIADD R215, R231.reuse, 0x4000 ;  /* 0x00004000e7d77836 */ /* 0x040fe40000000000 */
[C---:B------:R-:W-:Y:S01]  /*4bc0*/  VIADD R214, R231.reuse, 0x4800 ;  /* 0x00004800e7d67836 */ /* 0x040fe20000000000 */
[----:B------:R-:W-:Y:S01]  /*4bd0*/  LDSM.16.M88.4 R64, [R227+0x9800] ;  /* 0x00980000e340783b */ /* 0x000fe20000000200 */
[----:B------:R-:W-:Y:S01]  /*4be0*/  HMMA.16816.F32 R40, R60, R42, RZ ;  /* 0x0000002a3c28723c */ /* 0x000fe200000018ff */
[C---:B------:R-:W-:Y:S02]  /*4bf0*/  VIADD R213, R231.reuse, 0x5000 ;  /* 0x00005000e7d57836 */ /* 0x040fe40000000000 */
[----:B------:R-:W-:Y:S01]  /*4c00*/  LDSM.16.M88.4 R76, [R231+0x5800] ;  /* 0x00580000e74c783b */ /* 0x000fe20000000200 */
[----:B------:R-:W-:-:S02]  /*4c10*/  VIADD R212, R231, 0x5800 ;  /* 0x00005800e7d47836 */ /* 0x000fc40000000000 */
[C---:B------:R-:W-:Y:S01]  /*4c20*/  HMMA.16816.F32 R36, R60.reuse, R32, RZ ;  /* 0x000000203c24723c */ /* 0x040fe200000018ff */
[----:B------:R-:W0:Y:S01]  /*4c30*/  LDGDEPBAR ;  /* 0x00000000000079af */ /* 0x000e220000000000 */
[C---:B------:R-:W-:Y:S02]  /*4c40*/  VIADD R211, R231.reuse, 0x6000 ;  /* 0x00006000e7d37836 */ /* 0x040fe40000000000 */
[C---:B------:R-:W-:Y:S02]  /*4c50*/  VIADD R210, R231.reuse, 0x6800 ;  /* 0x00006800e7d27836 */ /* 0x040fe40000000000 */
[----:B--2---:R-:W-:Y:S01]  /*4c60*/  HMMA.16816.F32 R28, R60, R24, RZ ;  /* 0x000000183c1c723c */ /* 0x004fe200000018ff */
[C---:B------:R-:W-:Y:S02]  /*4c70*/  VIADD R209, R231.reuse, 0x7000 ;  /* 0x00007000e7d17836 */ /* 0x040fe40000000000 */
[----:B------:R-:W-:-:S03]  /*4c80*/  VIADD R208, R231, 0x7800 ;  /* 0x00007800e7d07836 */ /* 0x000fc60000000000 */
[C---:B------:R-:W-:Y:S06]  /*4c90*/  HMMA.16816.F32 R32, R60.reuse, R34, RZ ;  /* 0x000000223c20723c */ /* 0x040fec00000018ff */
[C---:B------:R-:W-:Y:S06]  /*4ca0*/  HMMA.16816.F32 R24, R60.reuse, R26, RZ ;  /* 0x0000001a3c18723c */ /* 0x040fec00000018ff */
[C---:B------:R-:W-:Y:S06]  /*4cb0*/  HMMA.16816.F32 R20, R60.reuse, R56, RZ ;  /* 0x000000383c14723c */ /* 0x040fec00000018ff */
[----:B------:R-:W-:Y:S01]  /*4cc0*/  HMMA.16816.F32 R60, R60, R58, RZ ;  /* 0x0000003a3c3c723c */ /* 0x000fe200000018ff */
[----:B------:R-:W2:Y:S05]  /*4cd0*/  LDSM.16.M88.4 R56, [R227+0x8800] ;  /* 0x00880000e338783b */ /* 0x000eaa0000000200 */
[C---:B-1----:R-:W-:Y:S06]  /*4ce0*/  HMMA.16816.F32 R44, R52.reuse, R8, R44 ;  /* 0x00000008342c723c */ /* 0x042fec000000182c */
[C---:B------:R-:W-:Y:S01]  /*4cf0*/  HMMA.16816.F32 R40, R52.reuse, R10, R40 ;  /* 0x0000000a3428723c */ /* 0x040fe20000001828 */
[----:B------:R-:W1:Y:S05]  /*4d00*/  LDSM.16.M88.4 R8, [R227+0x9000] ;  /* 0x00900000e308783b */ /* 0x000e6a0000000200 */
[C---:B---3--:R-:W-:Y:S06]  /*4d10*/  HMMA.16816.F32 R36, R52.reuse, R16, R36 ;  /* 0x000000103424723c */ /* 0x048fec0000001824 */
[C---:B------:R-:W-:Y:S01]  /*4d20*/  HMMA.16816.F32 R32, R52.reuse, R18, R32 ;  /* 0x000000123420723c */ /* 0x040fe20000001820 */
[----:B------:R-:W-:Y:S05]  /*4d30*/  LDSM.16.M88.4 R16, [R220] ;  /* 0x00000000dc10783b */ /* 0x000fea0000000200 */
[C---:B------:R-:W-:Y:S06]  /*4d40*/  HMMA.16816.F32 R28, R52.reuse, R12, R28 ;  /* 0x0000000c341c723c */ /* 0x040fec000000181c */
[C---:B------:R-:W-:Y:S01]  /*4d50*/  HMMA.16816.F32 R24, R52.reuse, R14, R24 ;  /* 0x0000000e3418723c */ /* 0x040fe20000001818 */
[----:B------:R-:W3:Y:S05]  /*4d60*/  LDSM.16.M88.4 R12, [R229] ;  /* 0x00000000e50c783b */ /* 0x000eea0000000200 */
[C---:B------:R-:W-:Y:S06]  /*4d70*/  HMMA.16816.F32 R20, R52.reuse, R72, R20 ;  /* 0x000000483414723c */ /* 0x040fec0000001814 */
[----:B------:R-:W-:Y:S01]  /*4d80*/  HMMA.16816.F32 R60, R52, R74, R60 ;  /* 0x0000004a343c723c */ /* 0x000fe2000000183c */
[----:B------:R-:W3:Y:S04]  /*4d90*/  LDSM.16.M88.4 R52, [R220+0x800] ;  /* 0x00080000dc34783b */ /* 0x000ee80000000200 */
[----:B------:R-:W-:Y:S01]  /*4da0*/  LDSM.16.M88.4 R72, [R220+0x1800] ;  /* 0x00180000dc48783b */ /* 0x000fe20000000200 */
[C---:B----4-:R-:W-:Y:S06]  /*4db0*/  HMMA.16816.F32 R44, R68.reuse, R48, R44 ;  /* 0x00000030442c723c */ /* 0x050fec000000182c */
[C---:B------:R-:W-:Y:S01]  /*4dc0*/  HMMA.16816.F32 R40, R68.reuse, R50, R40 ;  /* 0x000000324428723c */ /* 0x040fe20000001828 */
[----:B------:R-:W4:Y:S05]  /*4dd0*/  LDSM.16.M88.4 R48, [R220+0x1000] ;  /* 0x00100000dc30783b */ /* 0x000f2a0000000200 */
        /* <DEDUP_REMOVED lines=13> */
[C---:B------:R-:W-:Y:S06]  /*4eb0*/  HMMA.16816.F32 R36, R12.reuse, R52, R36 ;  /* 0x000000340c24723c */ /* 0x040fec0000001824 */
[C---:B------:R-:W-:Y:S01]  /*4ec0*/  HMMA.16816.F32 R32, R12.reuse, R54, R32 ;  /* 0x000000360c20723c */ /* 0x040fe20000001820 */
[----:B------:R-:W-:Y:S05]  /*4ed0*/  LDSM.16.M88.4 R52, [R231+0x2000] ;  /* 0x00200000e734783b */ /* 0x000fea0000000200 */
[C---:B----4-:R-:W-:Y:S06]  /*4ee0*/  HMMA.16816.F32 R28, R12.reuse, R48, R28 ;  /* 0x000000300c1c723c */ /* 0x050fec000000181c */
[C---:B------:R-:W-:Y:S01]  /*4ef0*/  HMMA.16816.F32 R24, R12.reuse, R50, R24 ;  /* 0x000000320c18723c */ /* 0x040fe20000001818 */
[----:B------:R-:W4:Y:S05]  /*4f00*/  LDSM.16.M88.4 R48, [R232+0x2000] ;  /* 0x00200000e830783b */ /* 0x000f2a0000000200 */
        /* <DEDUP_REMOVED lines=17> */
[C---:B----4-:R-:W-:Y:S06]  /*5020*/  HMMA.16816.F32 R44, R48.reuse, R52, R44 ;  /* 0x00000034302c723c */ /* 0x050fec000000182c */
[C---:B------:R-:W-:Y:S01]  /*5030*/  HMMA.16816.F32 R40, R48.reuse, R54, R40 ;  /* 0x000000363028723c */ /* 0x040fe20000001828 */
[----:B------:R-:W4:Y:S05]  /*5040*/  LDSM.16.M88.4 R52, [R227+0xb000] ;  /* 0x00b00000e334783b */ /* 0x000f2a0000000200 */
        /* <DEDUP_REMOVED lines=8> */
[----:B------:R-:W1:Y:S04]  /*50d0*/  LDSM.16.M88.4 R48, [R220+0x2800] ;  /* 0x00280000dc30783b */ /* 0x000e680000000200 */
[----:B------:R-:W-:Y:S01]  /*50e0*/  LDSM.16.M88.4 R72, [R220+0x3800] ;  /* 0x00380000dc48783b */ /* 0x000fe20000000200 */
[C---:B--2---:R-:W-:Y:S06]  /*50f0*/  HMMA.16816.F32 R44, R60.reuse, R16, R44 ;  /* 0x000000103c2c723c */ /* 0x044fec000000182c */
[C---:B------:R-:W-:Y:S01]  /*5100*/  HMMA.16816.F32 R40, R60.reuse, R18, R40 ;  /* 0x000000123c28723c */ /* 0x040fe20000001828 */
[----:B------:R-:W2:Y:S05]  /*5110*/  LDSM.16.M88.4 R16, [R220+0x3000] ;  /* 0x00300000dc10783b */ /* 0x000eaa0000000200 */
[C---:B---3--:R-:W-:Y:S06]  /*5120*/  HMMA.16816.F32 R36, R60.reuse, R56, R36 ;  /* 0x000000383c24723c */ /* 0x048fec0000001824 */
        /* <DEDUP_REMOVED lines=41> */
[C---:B---3--:R-:W-:Y:S06]  /*53c0*/  HMMA.16816.F32 R28, R16.reuse, R52, R28 ;  /* 0x00000034101c723c */ /* 0x048fec000000181c */
[C---:B------:R-:W-:Y:S01]  /*53d0*/  HMMA.16816.F32 R24, R16.reuse, R54, R24 ;  /* 0x000000361018723c */ /* 0x040fe20000001818 */
[----:B------:R-:W3:Y:S05]  /*53e0*/  LDSM.16.M88.4 R52, [R220+0x4800] ;  /* 0x00480000dc34783b */ /* 0x000eea0000000200 */
        /* <DEDUP_REMOVED lines=9> */
[----:B------:R-:W-:Y:S05]  /*5480*/  LDSM.16.M88.4 R72, [R232+0x6000] ;  /* 0x00600000e848783b */ /* 0x000fea0000000200 */
[C---:B----4-:R-:W-:Y:S06]  /*5490*/  HMMA.16816.F32 R28, R12.reuse, R60, R28 ;  /* 0x0000003c0c1c723c */ /* 0x050fec000000181c */
[C---:B------:R-:W-:Y:S01]  /*54a0*/  HMMA.16816.F32 R24, R12.reuse, R62, R24 ;  /* 0x0000003e0c18723c */ /* 0x040fe20000001818 */
[----:B------:R-:W-:Y:S05]  /*54b0*/  LDSM.16.M88.4 R60, [R233+0xe800] ;  /* 0x00e80000e93c783b */ /* 0x000fea0000000200 */
[C---:B--2---:R-:W-:Y:S06]  /*54c0*/  HMMA.16816.F32 R20, R12.reuse, R48, R20 ;  /* 0x000000300c14723c */ /* 0x044fec0000001814 */
[----:B------:R-:W-:Y:S01]  /*54d0*/  HMMA.16816.F32 R68, R12, R50, R68 ;  /* 0x000000320c44723c */ /* 0x000fe20000001844 */
[----:B------:R-:W-:Y:S04]  /*54e0*/  LDSM.16.M88.4 R48, [R234+0x6000] ;  /* 0x00600000ea30783b */ /* 0x000fe80000000200 */
[----:B------:R-:W2:Y:S01]  /*54f0*/  LDSM.16.M88.4 R12, [R233+0xe000] ;  /* 0x00e00000e90c783b */ /* 0x000ea20000000200 */
[C---:B------:R-:W-:Y:S06]  /*5500*/  HMMA.16816.F32 R44, R8.reuse, R56, R44 ;  /* 0x00000038082c723c */ /* 0x040fec000000182c */
[C---:B------:R-:W-:Y:S01]  /*5510*/  HMMA.16816.F32 R40, R8.reuse, R58, R40 ;  /* 0x0000003a0828723c */ /* 0x040fe20000001828 */
[----:B------:R-:W4:Y:S05]  /*5520*/  LDSM.16.M88.4 R56, [R233+0xf000] ;  /* 0x00f00000e938783b */ /* 0x000f2a0000000200 */
[C---:B---3--:R-:W-:Y:S06]  /*5530*/  HMMA.16816.F32 R36, R8.reuse, R52, R36 ;  /* 0x000000340824723c */ /* 0x048fec0000001824 */
[C---:B------:R-:W-:Y:S01]  /*5540*/  HMMA.16816.F32 R32, R8.reuse, R54, R32 ;  /* 0x000000360820723c */ /* 0x040fe20000001820 */
[----:B------:R-:W3:Y:S05]  /*5550*/  LDSM.16.M88.4 R52, [R233+0xf800] ;  /* 0x00f80000e934783b */ /* 0x000eea0000000200 */
[C---:B------:R-:W-:Y:S06]  /*5560*/  HMMA.16816.F32 R28, R8.reuse, R16, R28 ;  /* 0x00000010081c723c */ /* 0x040fec000000181c */
        /* <DEDUP_REMOVED lines=14> */
[----:B------:R-:W4:Y:S05]  /*5650*/  LDSM.16.M88.4 R56, [R227+0xe800] ;  /* 0x00e80000e338783b */ /* 0x000f2a0000000200 */
[C---:B---3--:R-:W-:Y:S06]  /*5660*/  HMMA.16816.F32 R20, R48.reuse, R52, R20 ;  /* 0x000000343014723c */ /* 0x048fec0000001814 */
[----:B------:R-:W-:Y:S01]  /*5670*/  HMMA.16816.F32 R68, R48, R54, R68 ;  /* 0x000000363044723c */ /* 0x000fe20000001844 */
[----:B------:R-:W3:Y:S04]  /*5680*/  LDSM.16.M88.4 R52, [R227+0xf000] ;  /* 0x00f00000e334783b */ /* 0x000ee80000000200 */
[----:B------:R-:W3:Y:S01]  /*5690*/  LDSM.16.M88.4 R48, [R227+0xf800] ;  /* 0x00f80000e330783b */ /* 0x000ee20000000200 */
[C---:B-1----:R-:W-:Y:S06]  /*56a0*/  HMMA.16816.F32 R36, R72.reuse, R8, R36 ;  /* 0x000000084824723c */ /* 0x042fec0000001824 */
[C---:B------:R-:W-:Y:S06]  /*56b0*/  HMMA.16816.F32 R44, R72.reuse, R16, R44 ;  /* 0x00000010482c723c */ /* 0x040fec000000182c */
[C---:B------:R-:W-:Y:S01]  /*56c0*/  HMMA.16816.F32 R32, R72.reuse, R10, R32 ;  /* 0x0000000a4820723c */ /* 0x040fe20000001820 */
[----:B------:R-:W-:Y:S05]  /*56d0*/  LDSM.16.M88.4 R8, [R229+0x6000] ;  /* 0x00600000e508783b */ /* 0x000fea0000000200 */
[C---:B--2---:R-:W-:Y:S06]  /*56e0*/  HMMA.16816.F32 R28, R72.reuse, R12, R28 ;  /* 0x0000000c481c723c */ /* 0x044fec000000181c */
[C---:B------:R-:W-:Y:S01]  /*56f0*/  HMMA.16816.F32 R24, R72.reuse, R14, R24 ;  /* 0x0000000e4818723c */ /* 0x040fe20000001818 */
[----:B------:R-:W1:Y:S05]  /*5700*/  LDSM.16.M88.4 R12, [R220+0x6800] ;  /* 0x00680000dc0c783b */ /* 0x000e6a0000000200 */
[C---:B------:R-:W-:Y:S01]  /*5710*/  HMMA.16816.F32 R40, R72.reuse, R18, R40 ;  /* 0x000000124828723c */ /* 0x040fe20000001828 */
[----:B------:R-:W2:Y:S05]  /*5720*/  LDSM.16.M88.4 R16, [R220+0x6000] ;  /* 0x00600000dc10783b */ /* 0x000eaa0000000200 */
[----:B------:R-:W-:Y:S06]  /*5730*/  HMMA.16816.F32 R20, R72, R76, R20 ;  /* 0x0000004c4814723c */ /* 0x000fec0000001814 */
[C---:B----4-:R-:W-:Y:S06]  /*5740*/  HMMA.16816.F32 R36, R64.reuse, R56, R36 ;  /* 0x000000384024723c */ /* 0x050fec0000001824 */
[----:B------:R-:W-:Y:S06]  /*5750*/  HMMA.16816.F32 R44, R64, R60, R44 ;  /* 0x0000003c402c723c */ /* 0x000fec000000182c */
[----:B------:R-:W-:Y:S06]  /*5760*/  HMMA.16816.F32 R68, R72, R78, R68 ;  /* 0x0000004e4844723c */ /* 0x000fec0000001844 */
[C---:B---3--:R-:W-:Y:S06]  /*5770*/  HMMA.16816.F32 R28, R64.reuse, R52, R28 ;  /* 0x00000034401c723c */ /* 0x048fec000000181c */
[C---:B------:R-:W-:Y:S06]  /*5780*/  HMMA.16816.F32 R24, R64.reuse, R54, R24 ;  /* 0x000000364018723c */ /* 0x040fec0000001818 */
[C---:B------:R-:W-:Y:S01]  /*5790*/  HMMA.16816.F32 R40, R64.reuse, R62, R40 ;  /* 0x0000003e4028723c */ /* 0x040fe20000001828 */
[----:B------:R-:W3:Y:S05]  /*57a0*/  LDSM.16.M88.4 R60, [R220+0x7000] ;  /* 0x00700000dc3c783b */ /* 0x000eea0000000200 */
[----:B------:R-:W-:Y:S01]  /*57b0*/  HMMA.16816.F32 R52, R64, R48, R20 ;  /* 0x000000304034723c */ /* 0x000fe20000001814 */
[----:B------:R-:W4:Y:S01]  /*57c0*/  LDSM.16.M88.4 R20, [R220+0x7800] ;  /* 0x00780000dc14783b */ /* 0x000f220000000200 */
[----:B------:R-:W-:-:S04]  /*57d0*/  DEPBAR.LE SB0, 0x0 ;  /* 0x000080000000791a */ /* 0x000fc80000000000 */
[C---:B-1----:R-:W-:Y:S06]  /*57e0*/  HMMA.16816.F32 R36, R8.reuse, R12, R36 ;  /* 0x0000000c0824723c */ /* 0x042fec0000001824 */
[----:B--2---:R-:W-:Y:S01]  /*57f0*/  HMMA.16816.F32 R44, R8, R16, R44 ;  /* 0x00000010082c723c */ /* 0x004fe2000000182c */
[----:B------:R-:W-:-:S04]  /*5800*/  SHF.R.S32.HI R13, RZ, 0x1f, R6 ;  /* 0x0000001fff0d7819 */ /* 0x000fc80000011406 */
[----:B------:R-:W-:Y:S01]  /*5810*/  LEA.HI R6, R13, R6, RZ, 0x2 ;  /* 0x000000060d067211 */ /* 0x000fe200078f10ff */
[C---:B------:R-:W-:Y:S01]  /*5820*/  HMMA.16816.F32 R32, R64.reuse, R58, R32 ;  /* 0x0000003a4020723c */ /* 0x040fe20000001820 */
[C---:B------:R-:W-:Y:S02]  /*5830*/  VIADD R16, R3.reuse, 0x19 ;  /* 0x0000001903107836 */ /* 0x040fe40000000000 */
[----:B------:R-:W-:Y:S01]  /*5840*/  SHF.R.S32.HI R6, RZ, 0x2, R6 ;  /* 0x00000002ff067819 */ /* 0x000fe20000011406 */
[----:B------:R-:W-:Y:S02]  /*5850*/  VIADD R17, R3, 0x28 ;  /* 0x0000002803117836 */ /* 0x000fe40000000000 */
[----:B------:R-:W-:Y:S01]  /*5860*/  HMMA.16816.F32 R68, R64, R50, R68 ;  /* 0x000000324044723c */ /* 0x000fe20000001844 */
[----:B------:R-:W-:Y:S01]  /*5870*/  IADD3 R83, R83, 0x1, R6 ;  /* 0x0000000153537810 */ /* 0x000fe20007ffe006 */
[----:B------:R-:W-:-:S03]  /*5880*/  VIADD R6, R3, 0x1 ;  /* 0x0000000103067836 */ /* 0x000fc60000000000 */
[----:B------:R-:W-:Y:S01]  /*5890*/  IADD3 R13, R2, -UR12, R83 ;  /* 0x8000000c020d7c10 */ /* 0x000fe2000fffe053 */
[----:B------:R-:W-:Y:S01]  /*58a0*/  HMMA.16816.F32 R40, R8, R18, R40 ;  /* 0x000000120828723c */ /* 0x000fe20000001828 */
[----:B------:R-:W-:-:S03]  /*58b0*/  I2FP.F32.S32 R4, R6 ;  /* 0x0000000600047245 */ /* 0x000fc60000201400 */
[----:B------:R-:W-:Y:S02]  /*58c0*/  VIADD R13, R13, UR16 ;  /* 0x000000100d0d7c36 */ /* 0x000fe40008000000 */
[C---:B------:R-:W-:Y:S01]  /*58d0*/  FFMA.FTZ R12, R4.reuse, UR5, R45 ;  /* 0x00000005040c7c23 */ /* 0x040fe2000801002d */
[C---:B---3--:R-:W-:Y:S01]  /*58e0*/  HMMA.16816.F32 R28, R8.reuse, R60, R28 ;  /* 0x0000003c081c723c */ /* 0x048fe2000000181c */
[----:B------:R-:W-:Y:S01]  /*58f0*/  FFMA.FTZ R45, R4, UR5, R47 ;  /* 0x00000005042d7c23 */ /* 0x000fe2000801002f */
[----:B------:R-:W-:Y:S01]  /*5900*/  VIMNMX R167, R13, UR17, PT ;  /* 0x000000110da77c48 */ /* 0x000fe2000bfe0100 */
[----:B------:R-:W-:Y:S01]  /*5910*/  VIADD R4, R3, 0x9 ;  /* 0x0000000903047836 */ /* 0x000fe20000000000 */
[----:B------:R-:W-:Y:S01]  /*5920*/  VIADDMNMX R2, R13, 0x8, R2, PT ;  /* 0x000000080d027846 */ /* 0x000fe20003800102 */
[C---:B------:R-:W-:Y:S01]  /*5930*/  VIADD R13, R3.reuse, 0x10 ;  /* 0x00000010030d7836 */ /* 0x040fe20000000000 */
[C---:B------:R-:W-:Y:S01]  /*5940*/  HMMA.16816.F32 R32, R8.reuse, R14, R32 ;  /* 0x0000000e0820723c */ /* 0x040fe20000001820 */
[CC--:B------:R-:W-:Y:S01]  /*5950*/  ISETP.GE.AND P5, PT, R6.reuse, R167.reuse, PT ;  /* 0x000000a70600720c */ /* 0x0c0fe20003fa6270 */
[C---:B------:R-:W-:Y:S01]  /*5960*/  VIADD R19, R3.reuse, 0x20 ;  /* 0x0000002003137836 */ /* 0x040fe20000000000 */
[----:B------:R-:W-:Y:S01]  /*5970*/  ISETP.GE.AND P2, PT, R6, R2, PT ;  /* 0x000000020600720c */ /* 0x000fe20003f46270 */
[----:B------:R-:W-:Y:S01]  /*5980*/  VIADD R18, R3, 0x29 ;  /* 0x0000002903127836 */ /* 0x000fe20000000000 */
[----:B------:R-:W-:Y:S01]  /*5990*/  BAR.SYNC.DEFER_BLOCKING 0x0 ;  /* 0x0000000000007b1d */ /* 0x000fe20000010000 */
[----:B------:R-:W-:Y:S01]  /*59a0*/  HMMA.16816.F32 R24, R8, R62, R24 ;  /* 0x0000003e0818723c */ /* 0x000fe20000001818 */
[----:B------:R-:W-:-:S02]  /*59b0*/  ISETP.GE.AND P1, PT, R4, R167, PT ;  /* 0x000000a70400720c */ /* 0x000fc40003f26270 */
[----:B------:R-:W-:Y:S02]  /*59c0*/  ISETP.GE.AND P3, PT, R4, R2, PT ;  /* 0x000000020400720c */ /* 0x000fe40003f66270 */
[----:B------:R-:W-:Y:S01]  /*59d0*/  FSEL R12, R12, -INF , !P5 ;  /* 0xff8000000c0c7808 */ /* 0x000fe20006800000 */
[C---:B----4-:R-:W-:Y:S01]  /*59e0*/  HMMA.16816.F32 R52, R8.reuse, R20, R52 ;  /* 0x000000140834723c */ /* 0x050fe20000001834 */
[----:B------:R-:W-:Y:S02]  /*59f0*/  FSEL R45, R45, -INF , !P2 ;  /* 0xff8000002d2d7808 */ /* 0x000fe40005000000 */
[----:B------:R-:W-:Y:S02]  /*5a00*/  I2FP.F32.S32 R4, R4 ;  /* 0x0000000400047245 */ /* 0x000fe40000201400 */
[C---:B------:R-:W-:Y:S01]  /*5a10*/  ISETP.GE.AND P5, PT, R13.reuse, R167, PT ;  /* 0x000000a70d00720c */ /* 0x040fe20003fa6270 */
[----:B------:R-:W-:Y:S01]  /*5a20*/  HMMA.16816.F32 R68, R8, R22, R68 ;  /* 0x000000160844723c */ /* 0x000fe20000001844 */
[----:B------:R-:W-:Y:S01]  /*5a30*/  ISETP.GE.AND P2, PT, R13, R2, PT ;  /* 0x000000020d00720c */ /* 0x000fe20003f46270 */
[----:B------:R-:W-:Y:S01]  /*5a40*/  FFMA.FTZ R14, R4, UR5, R41 ;  /* 0x00000005040e7c23 */ /* 0x000fe20008010029 */
[----:B------:R-:W-:-:S04]  /*5a50*/  I2FP.F32.S32 R13, R13 ;  /* 0x0000000d000d7245 */ /* 0x000fc80000201400 */
[----:B------:R-:W-:Y:S02]  /*5a60*/  VIADD R9, R3, 0x8 ;  /* 0x0000000803097836 */ /* 0x000fe40000000000 */
[----:B------:R-:W-:Y:S01]  /*5a70*/  FFMA.FTZ R23, R4, UR5, R43 ;  /* 0x0000000504177c23 */ /* 0x000fe2000801002b */
[----:B------:R-:W-:Y:S01]  /*5a80*/  FFMA.FTZ R6, R13, UR5, R36 ;  /* 0x000000050d067c23 */ /* 0x000fe20008010024 */
[----:B------:R-:W-:Y:S02]  /*5a90*/  VIADD R4, R3, 0x11 ;  /* 0x0000001103047836 */ /* 0x000fe40000000000 */
[----:B------:R-:W-:Y:S01]  /*5aa0*/  FFMA.FTZ R13, R13, UR5, R38 ;  /* 0x000000050d0d7c23 */ /* 0x000fe20008010026 */
[----:B------:R-:W-:Y:S01]  /*5ab0*/  ISETP.GE.AND P6, PT, R9, R167, PT ;  /* 0x000000a70900720c */ /* 0x000fe20003fc6270 */
[----:B------:R-:W-:Y:S01]  /*5ac0*/  VIADD R11, R3, 0x18 ;  /* 0x00000018030b7836 */ /* 0x000fe20000000000 */
[----:B------:R-:W-:Y:S02]  /*5ad0*/  ISETP.GE.AND P4, PT, R9, R2, PT ;  /* 0x000000020900720c */ /* 0x000fe40003f86270 */
[----:B------:R-:W-:-:S02]  /*5ae0*/  I2FP.F32.S32 R9, R9 ;  /* 0x0000000900097245 */ /* 0x000fc40000201400 */
[----:B------:R-:W-:Y:S02]  /*5af0*/  FSEL R14, R14, -INF , !P1 ;  /* 0xff8000000e0e7808 */ /* 0x000fe40004800000 */
[----:B------:R-:W-:Y:S01]  /*5b00*/  FSEL R23, R23, -INF , !P3 ;  /* 0xff80000017177808 */ /* 0x000fe20005800000 */
[C---:B------:R-:W-:Y:S01]  /*5b10*/  FFMA.FTZ R22, R9.reuse, UR5, R40 ;  /* 0x0000000509167c23 */ /* 0x040fe20008010028 */
[----:B------:R-:W-:Y:S01]  /*5b20*/  FFMA.FTZ R42, R9, UR5, R42 ;  /* 0x00000005092a7c23 */ /* 0x000fe2000801002a */
[C---:B------:R-:W-:Y:S02]  /*5b30*/  ISETP.GE.AND P1, PT, R11.reuse, R167, PT ;  /* 0x000000a70b00720c */ /* 0x040fe40003f26270 */
[----:B------:R-:W-:Y:S02]  /*5b40*/  ISETP.GE.AND P3, PT, R11, R2, PT ;  /* 0x000000020b00720c */ /* 0x000fe40003f66270 */
[----:B------:R-:W-:Y:S02]  /*5b50*/  FSEL R22, R22, -INF , !P6 ;  /* 0xff80000016167808 */ /* 0x000fe40007000000 */
[----:B------:R-:W-:-:S02]  /*5b60*/  FSEL R41, R42, -INF , !P4 ;  /* 0xff8000002a297808 */ /* 0x000fc40006000000 */
[C---:B------:R-:W-:Y:S02]  /*5b70*/  ISETP.GE.AND P6, PT, R4.reuse, R167, PT ;  /* 0x000000a70400720c */ /* 0x040fe40003fc6270 */
[----:B------:R-:W-:Y:S02]  /*5b80*/  ISETP.GE.AND P4, PT, R4, R2, PT ;  /* 0x000000020400720c */ /* 0x000fe40003f86270 */
[----:B------:R-:W-:Y:S02]  /*5b90*/  I2FP.F32.S32 R4, R4 ;  /* 0x0000000400047245 */ /* 0x000fe40000201400 */
[----:B------:R-:W-:Y:S02]  /*5ba0*/  FSEL R6, R6, -INF , !P5 ;  /* 0xff80000006067808 */ /* 0x000fe40006800000 */
[----:B------:R-:W-:Y:S01]  /*5bb0*/  FSEL R13, R13, -INF , !P2 ;  /* 0xff8000000d0d7808 */ /* 0x000fe20005000000 */
[C---:B------:R-:W-:Y:S01]  /*5bc0*/  FFMA.FTZ R10, R4.reuse, UR5, R37 ;  /* 0x00000005040a7c23 */ /* 0x040fe20008010025 */
[----:B------:R-:W-:Y:S01]  /*5bd0*/  I2FP.F32.S32 R11, R11 ;  /* 0x0000000b000b7245 */ /* 0x000fe20000201400 */
[----:B------:R-:W-:Y:S01]  /*5be0*/  FFMA.FTZ R15, R4, UR5, R39 ;  /* 0x00000005040f7c23 */ /* 0x000fe20008010027 */
[----:B------:R-:W-:-:S02]  /*5bf0*/  ISETP.GE.AND P5, PT, R16, R167, PT ;  /* 0x000000a71000720c */ /* 0x000fc40003fa6270 */
[----:B------:R-:W-:Y:S01]  /*5c00*/  ISETP.GE.AND P2, PT, R16, R2, PT ;  /* 0x000000021000720c */ /* 0x000fe20003f46270 */
[C---:B------:R-:W-:Y:S01]  /*5c10*/  FFMA.FTZ R4, R11.reuse, UR5, R32 ;  /* 0x000000050b047c23 */ /* 0x040fe20008010020 */
[----:B------:R-:W-:Y:S01]  /*5c20*/  I2FP.F32.S32 R16, R16 ;  /* 0x0000001000107245 */ /* 0x000fe20000201400 */
[----:B------:R-:W-:Y:S01]  /*5c30*/  FFMA.FTZ R11, R11, UR5, R34 ;  /* 0x000000050b0b7c23 */ /* 0x000fe20008010022 */
[----:B------:R-:W-:Y:S02]  /*5c40*/  FSEL R10, R10, -INF , !P6 ;  /* 0xff8000000a0a7808 */ /* 0x000fe40007000000 */
[----:B------:R-:W-:Y:S01]  /*5c50*/  FSEL R4, R4, -INF , !P1 ;  /* 0xff80000004047808 */ /* 0x000fe20004800000 */
[C---:B------:R-:W-:Y:S01]  /*5c60*/  FFMA.FTZ R8, R16.reuse, UR5, R33 ;  /* 0x0000000510087c23 */ /* 0x040fe20008010021 */
[----:B------:R-:W-:Y:S01]  /*5c70*/  FFMA.FTZ R9, R16, UR5, R35 ;  /* 0x0000000510097c23 */ /* 0x000fe20008010023 */
[----:B------:R-:W-:Y:S01]  /*5c80*/  VIADD R16, R3, 0x21 ;  /* 0x0000002103107836 */ /* 0x000fe20000000000 */
[----:B------:R-:W-:-:S02]  /*5c90*/  FSEL R11, R11, -INF , !P3 ;  /* 0xff8000000b0b7808 */ /* 0x000fc40005800000 */
[----:B------:R-:W-:Y:S02]  /*5ca0*/  FSEL R8, R8, -INF , !P5 ;  /* 0xff80000008087808 */ /* 0x000fe40006800000 */
[----:B------:R-:W-:Y:S02]  /*5cb0*/  FSEL R9, R9, -INF , !P2 ;  /* 0xff80000009097808 */ /* 0x000fe40005000000 */
[CC--:B------:R-:W-:Y:S02]  /*5cc0*/  ISETP.GE.AND P1, PT, R16.reuse, R167.reuse, PT ;  /* 0x000000a71000720c */ /* 0x0c0fe40003f26270 */
[-C--:B------:R-:W-:Y:S02]  /*5cd0*/  ISETP.GE.AND P3, PT, R16, R2.reuse, PT ;  /* 0x000000021000720c */ /* 0x080fe40003f66270 */
[C---:B------:R-:W-:Y:S02]  /*5ce0*/  ISETP.GE.AND P5, PT, R17.reuse, R167, PT ;  /* 0x000000a71100720c */ /* 0x040fe40003fa6270 */
[----:B------:R-:W-:-:S02]  /*5cf0*/  ISETP.GE.AND P2, PT, R17, R2, PT ;  /* 0x000000021100720c */ /* 0x000fc40003f46270 */
[----:B------:R-:W-:Y:S02]  /*5d00*/  I2FP.F32.S32 R16, R16 ;  /* 0x0000001000107245 */ /* 0x000fe40000201400 */
[----:B------:R-:W-:Y:S02]  /*5d10*/  I2FP.F32.S32 R17, R17 ;  /* 0x0000001100117245 */ /* 0x000fe40000201400 */
[----:B------:R-:W-:Y:S01]  /*5d20*/  FSEL R15, R15, -INF , !P4 ;  /* 0xff8000000f0f7808 */ /* 0x000fe20006000000 */
[C---:B------:R-:W-:Y:S01]  /*5d30*/  FFMA.FTZ R29, R16.reuse, UR5, R29 ;  /* 0x00000005101d7c23 */ /* 0x040fe2000801001d */
[----:B------:R-:W-:Y:S01]  /*5d40*/  FFMA.FTZ R31, R16, UR5, R31 ;  /* 0x00000005101f7c23 */ /* 0x000fe2000801001f */
[C---:B------:R-:W-:Y:S01]  /*5d50*/  FFMA.FTZ R24, R17.reuse, UR5, R24 ;  /* 0x0000000511187c23 */ /* 0x040fe20008010018 */
[----:B------:R-:W-:Y:S01]  /*5d60*/  FFMA.FTZ R26, R17, UR5, R26 ;  /* 0x00000005111a7c23 */ /* 0x000fe2000801001a */
[----:B------:R-:W-:Y:S01]  /*5d70*/  VIADD R16, R3, 0x31 ;  /* 0x0000003103107836 */ /* 0x000fe20000000000 */
[----:B------:R-:W-:Y:S01]  /*5d80*/  ISETP.GE.AND P6, PT, R19, R167, PT ;  /* 0x000000a71300720c */ /* 0x000fe20003fc6270 */
[----:B------:R-:W-:Y:S01]  /*5d90*/  VIADD R17, R3, 0x30 ;  /* 0x0000003003117836 */ /* 0x000fe20000000000 */
[----:B------:R-:W-:-:S02]  /*5da0*/  ISETP.GE.AND P4, PT, R19, R2, PT ;  /* 0x000000021300720c */ /* 0x000fc40003f86270 */
[----:B------:R-:W-:Y:S02]  /*5db0*/  I2FP.F32.S32 R19, R19 ;  /* 0x0000001300137245 */ /* 0x000fe40000201400 */
[----:B------:R-:W-:Y:S02]  /*5dc0*/  FSEL R188, R24, -INF , !P5 ;  /* 0xff80000018bc7808 */ /* 0x000fe40006800000 */
[----:B------:R-:W-:Y:S01]  /*5dd0*/  FSEL R201, R26, -INF , !P2 ;  /* 0xff8000001ac97808 */ /* 0x000fe20005000000 */
[C---:B------:R-:W-:Y:S01]  /*5de0*/  FFMA.FTZ R28, R19.reuse, UR5, R28 ;  /* 0x00000005131c7c23 */ /* 0x040fe2000801001c */
[C---:B------:R-:W-:Y:S01]  /*5df0*/  ISETP.GE.AND P5, PT, R16.reuse, R167, PT ;  /* 0x000000a71000720c */ /* 0x040fe20003fa6270 */
[----:B------:R-:W-:Y:S01]  /*5e00*/  FFMA.FTZ R30, R19, UR5, R30 ;  /* 0x00000005131e7c23 */ /* 0x000fe2000801001e */
[----:B------:R-:W-:Y:S02]  /*5e10*/  ISETP.GE.AND P2, PT, R16, R2, PT ;  /* 0x000000021000720c */ /* 0x000fe40003f46270 */
[----:B------:R-:W-:-:S02]  /*5e20*/  I2FP.F32.S32 R16, R16 ;  /* 0x0000001000107245 */ /* 0x000fc40000201400 */
[----:B------:R-:W-:Y:S02]  /*5e30*/  FSEL R194, R29, -INF , !P1 ;  /* 0xff8000001dc27808 */ /* 0x000fe40004800000 */
[----:B------:R-:W-:Y:S01]  /*5e40*/  FSEL R193, R31, -INF , !P3 ;  /* 0xff8000001fc17808 */ /* 0x000fe20005800000 */
[C---:B------:R-:W-:Y:S01]  /*5e50*/  FFMA.FTZ R53, R16.reuse, UR5, R53 ;  /* 0x0000000510357c23 */ /* 0x040fe20008010035 */
[C---:B------:R-:W-:Y:S01]  /*5e60*/  ISETP.GE.AND P1, PT, R17.reuse, R167, PT ;  /* 0x000000a71100720c */ /* 0x040fe20003f26270 */
[----:B------:R-:W-:Y:S01]  /*5e70*/  FFMA.FTZ R33, R16, UR5, R55 ;  /* 0x0000000510217c23 */ /* 0x000fe20008010037 */
[----:B------:R-:W-:Y:S01]  /*5e80*/  ISETP.GE.AND P3, PT, R17, R2, PT ;  /* 0x000000021100720c */ /* 0x000fe20003f66270 */
[----:B------:R-:W-:Y:S01]  /*5e90*/  VIADD R16, R3, 0x38 ;  /* 0x0000003803107836 */ /* 0x000fe20000000000 */
[----:B------:R-:W-:Y:S02]  /*5ea0*/  I2FP.F32.S32 R17, R17 ;  /* 0x0000001100117245 */ /* 0x000fe40000201400 */
[----:B------:R-:W-:-:S02]  /*5eb0*/  FSEL R186, R28, -INF , !P6 ;  /* 0xff8000001cba7808 */ /* 0x000fc40007000000 */
[----:B------:R-:W-:Y:S01]  /*5ec0*/  FSEL R203, R30, -INF , !P4 ;  /* 0xff8000001ecb7808 */ /* 0x000fe20006000000 */
[C---:B------:R-:W-:Y:S01]  /*5ed0*/  FFMA.FTZ R52, R17.reuse, UR5, R52 ;  /* 0x0000000511347c23 */ /* 0x040fe20008010034 */
[CC--:B------:R-:W-:Y:S01]  /*5ee0*/  ISETP.GE.AND P6, PT, R18.reuse, R167.reuse, PT ;  /* 0x000000a71200720c */ /* 0x0c0fe20003fc6270 */
[----:B------:R-:W-:Y:S01]  /*5ef0*/  FFMA.FTZ R35, R17, UR5, R54 ;  /* 0x0000000511237c23 */ /* 0x000fe20008010036 */
[----:B------:R-:W-:Y:S02]  /*5f00*/  ISETP.GE.AND P4, PT, R18, R2, PT ;  /* 0x000000021200720c */ /* 0x000fe40003f86270 */
[----:B------:R-:W-:Y:S02]  /*5f10*/  I2FP.F32.S32 R18, R18 ;  /* 0x0000001200127245 */ /* 0x000fe40000201400 */
[----:B------:R-:W-:Y:S02]  /*5f20*/  I2FP.F32.S32 R19, R16 ;  /* 0x0000001000137245 */ /* 0x000fe40000201400 */
[----:B------:R-:W-:Y:S01]  /*5f30*/  FSEL R198, R52, -INF , !P1 ;  /* 0xff80000034c67808 */ /* 0x000fe20004800000 */
[C---:B------:R-:W-:Y:S01]  /*5f40*/  FFMA.FTZ R25, R18.reuse, UR5, R25 ;  /* 0x0000000512197c23 */ /* 0x040fe20008010019 */
[----:B------:R-:W-:Y:S01]  /*5f50*/  FFMA.FTZ R27, R18, UR5, R27 ;  /* 0x00000005121b7c23 */ /* 0x000fe2000801001b */
[C---:B------:R-:W-:Y:S01]  /*5f60*/  FFMA.FTZ R34, R19.reuse, UR5, R68 ;  /* 0x0000000513227c23 */ /* 0x040fe20008010044 */
[----:B------:R-:W-:Y:S01]  /*5f70*/  ISETP.GE.AND P1, PT, R16, R167, PT ;  /* 0x000000a71000720c */ /* 0x000fe20003f26270 */
[----:B------:R-:W-:Y:S01]  /*5f80*/  FFMA.FTZ R70, R19, UR5, R70 ;  /* 0x0000000513467c23 */ /* 0x000fe20008010046 */
[----:B------:R-:W-:-:S02]  /*5f90*/  FSEL R190, R25, -INF , !P6 ;  /* 0xff80000019be7808 */ /* 0x000fc40007000000 */
[----:B------:R-:W-:Y:S02]  /*5fa0*/  FSEL R197, R27, -INF , !P4 ;  /* 0xff8000001bc57808 */ /* 0x000fe40006000000 */
[----:B------:R-:W-:Y:S02]  /*5fb0*/  I2FP.F32.S32 R17, R3 ;  /* 0x0000000300117245 */ /* 0x000fe40000201400 */
[C---:B------:R-:W-:Y:S02]  /*5fc0*/  ISETP.GE.AND P6, PT, R3.reuse, R167, PT ;  /* 0x000000a70300720c */ /* 0x040fe40003fc6270 */
[C---:B------:R-:W-:Y:S01]  /*5fd0*/  ISETP.GE.AND P4, PT, R3.reuse, R2, PT ;  /* 0x000000020300720c */ /* 0x040fe20003f86270 */
[----:B------:R-:W-:Y:S01]  /*5fe0*/  VIADD R3, R3, 0x39 ;  /* 0x0000003903037836 */ /* 0x000fe20000000000 */
[----:B------:R-:W-:Y:S01]  /*5ff0*/  FSEL R34, R34, -INF , !P1 ;  /* 0xff80000022227808 */ /* 0x000fe20004800000 */
[C---:B------:R-:W-:Y:S01]  /*6000*/  FFMA.FTZ R24, R17.reuse, UR5, R44 ;  /* 0x0000000511187c23 */ /* 0x040fe2000801002c */
[----:B------:R-:W-:Y:S01]  /*6010*/  PLOP3.LUT P1, PT, PT, PT, UP0, 0x80, 0x0 ;  /* 0x000000000000781c */ /* 0x000fe20003f2f008 */
[----:B------:R-:W-:Y:S01]  /*6020*/  FFMA.FTZ R25, R17, UR5, R46 ;  /* 0x0000000511197c23 */ /* 0x000fe2000801002e */
[----:B------:R-:W-:-:S02]  /*6030*/  FSEL R35, R35, -INF , !P3 ;  /* 0xff80000023237808 */ /* 0x000fc40005800000 */
[-C--:B------:R-:W-:Y:S02]  /*6040*/  ISETP.GE.AND P3, PT, R16, R2.reuse, PT ;  /* 0x000000021000720c */ /* 0x080fe40003f66270 */
[----:B------:R-:W-:Y:S02]  /*6050*/  I2FP.F32.S32 R16, R3 ;  /* 0x0000000300107245 */ /* 0x000fe40000201400 */
[----:B------:R-:W-:Y:S02]  /*6060*/  FSEL R196, R53, -INF , !P5 ;  /* 0xff80000035c47808 */ /* 0x000fe40006800000 */
[----:B------:R-:W-:Y:S01]  /*6070*/  FSEL R33, R33, -INF , !P2 ;  /* 0xff80000021217808 */ /* 0x000fe20005000000 */
[C---:B------:R-:W-:Y:S01]  /*6080*/  FFMA.FTZ R32, R16.reuse, UR5, R69 ;  /* 0x0000000510207c23 */ /* 0x040fe20008010045 */
[----:B------:R-:W-:Y:S01]  /*6090*/  FFMA.FTZ R71, R16, UR5, R71 ;  /* 0x0000000510477c23 */ /* 0x000fe20008010047 */
[C---:B------:R-:W-:Y:S02]  /*60a0*/  ISETP.GE.AND P5, PT, R3.reuse, R167, PT ;  /* 0x000000a70300720c */ /* 0x040fe40003fa6270 */
[----:B------:R-:W-:-:S02]  /*60b0*/  ISETP.GE.AND P2, PT, R3, R2, PT ;  /* 0x000000020300720c */ /* 0x000fc40003f46270 */
[----:B------:R-:W-:Y:S02]  /*60c0*/  FSEL R195, R70, -INF , !P3 ;  /* 0xff80000046c37808 */ /* 0x000fe40005800000 */
[----:B------:R-:W-:Y:S02]  /*60d0*/  FSEL R24, R24, -INF , !P6 ;  /* 0xff80000018187808 */ /* 0x000fe40007000000 */
[----:B------:R-:W-:Y:S02]  /*60e0*/  FSEL R25, R25, -INF , !P4 ;  /* 0xff80000019197808 */ /* 0x000fe40006000000 */
[----:B------:R-:W-:Y:S02]  /*60f0*/  FSEL R32, R32, -INF , !P5 ;  /* 0xff80000020207808 */ /* 0x000fe40006800000 */
[----:B------:R-:W-:Y:S01]  /*6100*/  FSEL R191, R71, -INF , !P2 ;  /* 0xff80000047bf7808 */ /* 0x000fe20005000000 */
[----:B------:R-:W-:Y:S06]  /*6110*/  @!P1 BRA `(.L_x_2495) ;  /* 0x0000000c00fc9947 */ /* 0x000fec0003800000 */
[----:B------:R-:W-:Y:S05]  /*6120*/  @!P0 BRA `(.L_x_2496) ;  /* 0x0000000400248947 */ /* 0x000fea0003800000 */
[----:B------:R-:W-:Y:S01]  /*6130*/  ULDC UR17, c[0x0][0x380] ;  /* 0x0000e00000117ab9 */ /* 0x000fe20000000800 */
[----:B------:R-:W-:Y:S01]  /*6140*/  UIADD3 UR32, UR14, -0x40, URZ ;  /* 0xffffffc00e207890 */ /* 0x000fe2000fffe03f */
[----:B------:R-:W-:Y:S01]  /*6150*/  IMAD.U32 R3, RZ, RZ, UR17 ;  /* 0x00000011ff037e24 */ /* 0x000fe2000f8e00ff */
[----:B------:R-:W-:Y:S01]  /*6160*/  MOV R16, UR14 ;  /* 0x0000000e00107c02 */ /* 0x000fe20008000f00 */
[----:B------:R-:W-:Y:S01]  /*6170*/  UMOV UR34, URZ ;  /* 0x0000003f00227c82 */ /* 0x000fe20008000000 */
[----:B------:R-:W-:Y:S02]  /*6180*/  ULOP3.LUT UR14, UR14, UR17, URZ, 0x3c, !UPT ;  /* 0x000000110e0e7292 */ /* 0x000fe4000f8e3c3f */
[----:B------:R-:W-:Y:S02]  /*6190*/  IABS R3, R3 ;  /* 0x0000000300037213 */ /* 0x000fe40000000000 */
[----:B------:R-:W-:Y:S01]  /*61a0*/  IABS R16, R16 ;  /* 0x0000001000107213 */ /* 0x000fe20000000000 */
[----:B------:R-:W-:Y:S01]  /*61b0*/  UISETP.GE.AND UP1, UPT, UR14, URZ, UPT ;  /* 0x0000003f0e00728c */ /* 0x000fe2000bf26270 */
[----:B------:R-:W-:Y:S01]  /*61c0*/  R2UR UR16, R3 ;  /* 0x00000000031072ca */ /* 0x000fe200000e0000 */
[----:B------:R-:W-:Y:S01]  /*61d0*/  ULOP3.LUT UR14, URZ, UR17, URZ, 0x33, !UPT ;  /* 0x000000113f0e7292 */ /* 0x000fe2000f8e333f */
        /* <DEDUP_REMOVED lines=30> */
[----:B------:R-:W-:-:S04]  /*63c0*/  @UP4 UIADD3 UR35, UR35, 0x1, URZ ;  /* 0x0000000123234890 */ /* 0x000fc8000fffe03f */
[----:B------:R-:W-:Y:S02]  /*63d0*/  @!UP1 UIADD3 UR35, -UR35, URZ, URZ ;  /* 0x0000003f23239290 */ /* 0x000fe4000fffe13f */
[----:B------:R-:W-:Y:S02]  /*63e0*/  @UP3 UIADD3 UR33, UR33, 0x1, URZ ;  /* 0x0000000121213890 */ /* 0x000fe4000fffe03f */
[----:B------:R-:W-:Y:S02]  /*63f0*/  USEL UR35, UR14, UR35, !UP2 ;  /* 0x000000230e237287 */ /* 0x000fe4000d000000 */
[----:B------:R-:W-:Y:S02]  /*6400*/  @!UP0 UIADD3 UR33, -UR33, URZ, URZ ;  /* 0x0000003f21218290 */ /* 0x000fe4000fffe13f */
[----:B------:R-:W-:Y:S02]  /*6410*/  UIMAD.WIDE UR20, UR35, 0x4, UR18 ;  /* 0x00000004231478a5 */ /* 0x000fe4000f8e0212 */
[----:B------:R-:W-:-:S04]  /*6420*/  USEL UR14, UR14, UR33, !UP2 ;  /* 0x000000210e0e7287 */ /* 0x000fc8000d000000 */
[----:B------:R-:W-:Y:S01]  /*6430*/  UIMAD.WIDE UR32, UR14, 0x4, UR18 ;  /* 0x000000040e2078a5 */ /* 0x000fe2000f8e0212 */
[----:B------:R-:W-:Y:S01]  /*6440*/  IMAD.U32 R20, RZ, RZ, UR20 ;  /* 0x00000014ff147e24 */ /* 0x000fe2000f8e00ff */
[----:B------:R-:W-:-:S04]  /*6450*/  MOV R21, UR21 ;  /* 0x0000001500157c02 */ /* 0x000fc80008000f00 */
[----:B------:R-:W-:Y:S01]  /*6460*/  IMAD.U32 R18, RZ, RZ, UR32 ;  /* 0x00000020ff127e24 */ /* 0x000fe2000f8e00ff */
[----:B------:R-:W2:Y:S01]  /*6470*/  LDG.E R3, desc[UR24][R20.64] ;  /* 0x0000001814037981 */ /* 0x000ea2000c1e1900 */
[----:B------:R-:W-:-:S05]  /*6480*/  IMAD.U32 R19, RZ, RZ, UR33 ;  /* 0x00000021ff137e24 */ /* 0x000fca000f8e00ff */
[----:B------:R1:W2:Y:S01]  /*6490*/  LDG.E R16, desc[UR24][R18.64] ;  /* 0x0000001812107981 */ /* 0x0002a2000c1e1900 */
[----:B------:R-:W-:-:S04]  /*64a0*/  UIADD3 UR14, UR35, -UR14, URZ ;  /* 0x8000000e230e7290 */ /* 0x000fc8000fffe03f */
[----:B------:R-:W-:-:S04]  /*64b0*/  UIMAD UR17, UR14, UR17, -0x40 ;  /* 0xffffffc00e1174a4 */ /* 0x000fc8000f8e0211 */
[----:B------:R-:W-:-:S04]  /*64c0*/  USHF.R.S32.HI UR14, URZ, 0x1f, UR17 ;  /* 0x0000001f3f0e7899 */ /* 0x000fc80008011411 */
[----:B------:R-:W-:Y:S02]  /*64d0*/  UIMAD UR14, UR14, UR6, URZ ;  /* 0x000000060e0e72a4 */ /* 0x000fe4000f8e023f */
[----:B------:R-:W-:Y:S02]  /*64e0*/  UIMAD.WIDE.U32 UR20, UR17, UR6, URZ ;  /* 0x00000006111472a5 */ /* 0x000fe4000f8e003f */
        /* <DEDUP_REMOVED lines=13> */
.L_x_2496:
[----:B------:R-:W-:-:S04]  /*65c0*/  ULEA UR14, -UR6, URZ, 0x6 ;  /* 0x0000003f060e7291 */ /* 0x000fc8000f8e313f */
[----:B------:R-:W-:Y:S02]  /*65d0*/  USHF.R.S32.HI UR16, URZ, 0x1f, UR14 ;  /* 0x0000001f3f107899 */ /* 0x000fe4000801140e */
[----:B------:R-:W-:-:S04]  /*65e0*/  MOV R26, UR14 ;  /* 0x0000000e001a7c02 */ /* 0x000fc80008000f00 */
[----:B------:R-:W-:-:S07]  /*65f0*/  MOV R3, UR16 ;  /* 0x0000001000037c02 */ /* 0x000fce0008000f00 */
.L_x_2497:
        /* <DEDUP_REMOVED lines=173> */
.L_x_2499:
[----:B------:R-:W-:Y:S05]  /*70d0*/  BSYNC B0 ;  /* 0x0000000000007941 */ /* 0x000fea0003800000 */
.L_x_2498:
[----:B------:R-:W0:Y:S01]  /*70e0*/  LDGDEPBAR ;  /* 0x00000000000079af */ /* 0x000e220000000000 */
[----:B------:R-:W-:-:S04]  /*70f0*/  IADD3 R165, P2, R26, R165, RZ ;  /* 0x000000a51aa57210 */ /* 0x000fc80007f5e0ff */
[----:B------:R-:W-:-:S09]  /*7100*/  IADD3.X R166, R3, R166, RZ, P2, !PT ;  /* 0x000000a603a67210 */ /* 0x000fd200017fe4ff */
.L_x_2495:
[----:B------:R-:W-:Y:S01]  /*7110*/  FMNMX.FTZ R3, R24, R12, !PT ;  /* 0x0000000c18037209 */ /* 0x000fe20007810000 */
[----:B------:R-:W-:Y:S01]  /*7120*/  ULDC UR23, c[0x0][0x2ec] ;  /* 0x0000bb0000177ab9 */ /* 0x000fe20000000800 */
[----:B-1--4-:R-:W-:Y:S01]  /*7130*/  FMNMX.FTZ R16, R25, R45, !PT ;  /* 0x0000002d19107209 */ /* 0x012fe20007810000 */
[----:B------:R-:W-:Y:S01]  /*7140*/  ULDC.64 UR16, c[0x0][0x218] ;  /* 0x0000860000107ab9 */ /* 0x000fe20000000a00 */
        /* <DEDUP_REMOVED lines=43> */
[----:B------:R-:W-:Y:S04]  /*7400*/  LDSM.16.MT88.4 R80, [R225+0x12000] ;  /* 0x01200000e150783b */ /* 0x000fe80000004200 */
[----:B------:R-:W-:Y:S04]  /*7410*/  LDSM.16.MT88.4 R88, [R224+0x12000] ;  /* 0x01200000e058783b */ /* 0x000fe80000004200 */
[----:B------:R-:W-:Y:S04]  /*7420*/  LDSM.16.MT88.4 R96, [R228+0x14000] ;  /* 0x01400000e460783b */ /* 0x000fe80000004200 */
[----:B------:R-:W-:Y:S01]  /*7430*/  LDSM.16.MT88.4 R104, [R226+0x14000] ;  /* 0x01400000e268783b */ /* 0x000fe20000004200 */
[----:B-1----:R-:W-:-:S03]  /*7440*/  FMNMX.FTZ R164, R17, R164, !PT ;  /* 0x000000a411a47209 */ /* 0x002fc60007810000 */
[----:B------:R-:W-:Y:S01]  /*7450*/  LDSM.16.MT88.4 R112, [R225+0x14000] ;  /* 0x01400000e170783b */ /* 0x000fe20000004200 */
[----:B--2---:R-:W-:Y:S01]  /*7460*/  FMNMX.FTZ R3, R16, R3, !PT ;  /* 0x0000000310037209 */ /* 0x004fe20007810000 */
[C---:B------:R-:W-:Y:S01]  /*7470*/  FMUL.FTZ R199, R164.reuse, UR23 ;  /* 0x00000017a4c77c20 */ /* 0x040fe20008410000 */
[----:B------:R-:W-:Y:S01]  /*7480*/  FSETP.NEU.FTZ.AND P2, PT, R164, -INF , PT ;  /* 0xff800000a400780b */ /* 0x000fe20003f5d000 */
[----:B------:R-:W-:Y:S02]  /*7490*/  LDSM.16.MT88.4 R120, [R224+0x14000] ;  /* 0x01400000e078783b */ /* 0x000fe40000004200 */
[----:B------:R-:W-:Y:S01]  /*74a0*/  FMUL.FTZ R192, R3, UR23 ;  /* 0x0000001703c07c20 */ /* 0x000fe20008410000 */
[----:B------:R-:W-:Y:S01]  /*74b0*/  FSEL R199, R199, RZ, P2 ;  /* 0x000000ffc7c77208 */ /* 0x000fe20001000000 */
[----:B------:R-:W-:Y:S01]  /*74c0*/  LDSM.16.MT88.4 R128, [R228+0x16000] ;  /* 0x01600000e480783b */ /* 0x000fe20000004200 */
[----:B------:R-:W-:-:S03]  /*74d0*/  FSETP.NEU.FTZ.AND P2, PT, R3, -INF , PT ;  /* 0xff8000000300780b */ /* 0x000fc60003f5d000 */
[--C-:B------:R-:W-:Y:S01]  /*74e0*/  FFMA.FTZ R185, R24, UR23, -R199.reuse ;  /* 0x0000001718b97c23 */ /* 0x100fe200080108c7 */
[----:B------:R-:W-:Y:S01]  /*74f0*/  FSEL R192, R192, RZ, P2 ;  /* 0x000000ffc0c07208 */ /* 0x000fe20001000000 */
[--C-:B------:R-:W-:Y:S01]  /*7500*/  FFMA.FTZ R182, R12, UR23, -R199.reuse ;  /* 0x000000170cb67c23 */ /* 0x100fe200080108c7 */
[--C-:B------:R-:W-:Y:S01]  /*7510*/  FFMA.FTZ R183, R22, UR23, -R199.reuse ;  /* 0x0000001716b77c23 */ /* 0x100fe200080108c7 */
[--C-:B------:R-:W-:Y:S01]  /*7520*/  FFMA.FTZ R178, R14, UR23, -R199.reuse ;  /* 0x000000170eb27c23 */ /* 0x100fe200080108c7 */
[----:B------:R-:W-:Y:S01]  /*7530*/  LDSM.16.MT88.4 R136, [R226+0x16000] ;  /* 0x01600000e288783b */ /* 0x000fe20000004200 */
[--C-:B------:R-:W-:Y:S01]  /*7540*/  FFMA.FTZ R181, R25, UR23, -R192.reuse ;  /* 0x0000001719b57c23 */ /* 0x100fe200080108c0 */
[--C-:B------:R-:W-:Y:S01]  /*7550*/  FFMA.FTZ R184, R45, UR23, -R192.reuse ;  /* 0x000000172db87c23 */ /* 0x100fe200080108c0 */
[--C-:B------:R-:W-:Y:S01]  /*7560*/  FFMA.FTZ R179, R41, UR23, -R192.reuse ;  /* 0x0000001729b37c23 */ /* 0x100fe200080108c0 */
[--C-:B------:R-:W-:Y:S01]  /*7570*/  FFMA.FTZ R180, R23, UR23, -R192.reuse ;  /* 0x0000001717b47c23 */ /* 0x100fe200080108c0 */
[----:B------:R-:W1:Y:S01]  /*7580*/  LDSM.16.MT88.4 R40, [R226+0x10000] ;  /* 0x01000000e228783b */ /* 0x000e620000004200 */
[--C-:B------:R-:W-:Y:S01]  /*7590*/  FFMA.FTZ R177, R6, UR23, -R199.reuse ;  /* 0x0000001706b17c23 */ /* 0x100fe200080108c7 */
[--C-:B------:R-:W-:Y:S01]  /*75a0*/  FFMA.FTZ R174, R4, UR23, -R199.reuse ;  /* 0x0000001704ae7c23 */ /* 0x100fe200080108c7 */
[----:B------:R-:W-:Y:S01]  /*75b0*/  MUFU.EX2 R185, R185 ;  /* 0x000000b900b97308 */ /* 0x000fe20000000800 */
[----:B------:R-:W2:Y:S01]  /*75c0*/  LDSM.16.MT88.4 R144, [R225+0x16000] ;  /* 0x01600000e190783b */ /* 0x000ea20000004200 */
[--C-:B------:R-:W-:Y:S01]  /*75d0*/  FFMA.FTZ R176, R10, UR23, -R199.reuse ;  /* 0x000000170ab07c23 */ /* 0x100fe200080108c7 */
[--C-:B------:R-:W-:Y:S01]  /*75e0*/  FFMA.FTZ R169, R8, UR23, -R199.reuse ;  /* 0x0000001708a97c23 */ /* 0x100fe200080108c7 */
[--C-:B------:R-:W-:Y:S01]  /*75f0*/  FFMA.FTZ R175, R13, UR23, -R192.reuse ;  /* 0x000000170daf7c23 */ /* 0x100fe200080108c0 */
[----:B------:R-:W3:Y:S01]  /*7600*/  LDSM.16.MT88.4 R4, [R224+0x16000] ;  /* 0x01600000e004783b */ /* 0x000ee20000004200 */
[--C-:B------:R-:W-:Y:S01]  /*7610*/  FFMA.FTZ R172, R15, UR23, -R192.reuse ;  /* 0x000000170fac7c23 */ /* 0x100fe200080108c0 */
[--C-:B------:R-:W-:Y:S01]  /*7620*/  FFMA.FTZ R173, R11, UR23, -R192.reuse ;  /* 0x000000170bad7c23 */ /* 0x100fe200080108c0 */
[----:B------:R-:W4:Y:S01]  /*7630*/  MUFU.EX2 R182, R182 ;  /* 0x000000b600b67308 */ /* 0x000f220000000800 */
[----:B------:R-:W5:Y:S01]  /*7640*/  LDSM.16.MT88.4 R16, [R224+0x10800] ;  /* 0x01080000e010783b */ /* 0x000f620000004200 */
[--C-:B------:R-:W-:Y:S01]  /*7650*/  FFMA.FTZ R0, R9, UR23, -R192.reuse ;  /* 0x0000001709007c23 */ /* 0x100fe200080108c0 */
[--C-:B------:R-:W-:Y:S01]  /*7660*/  FFMA.FTZ R187, R194, UR23, -R199.reuse ;  /* 0x00000017c2bb7c23 */ /* 0x100fe200080108c7 */
[--C-:B------:R-:W-:Y:S01]  /*7670*/  FFMA.FTZ R189, R190, UR23, -R199.reuse ;  /* 0x00000017bebd7c23 */ /* 0x100fe200080108c7 */
[----:B------:R-:W5:Y:S01]  /*7680*/  LDSM.16.MT88.4 R12, [R228+0x12800] ;  /* 0x01280000e40c783b */ /* 0x000f620000004200 */
[--C-:B------:R-:W-:Y:S01]  /*7690*/  FFMA.FTZ R186, R186, UR23, -R199.reuse ;  /* 0x00000017baba7c23 */ /* 0x100fe200080108c7 */
[--C-:B------:R-:W-:Y:S01]  /*76a0*/  FFMA.FTZ R188, R188, UR23, -R199.reuse ;  /* 0x00000017bcbc7c23 */ /* 0x100fe200080108c7 */
[----:B------:R-:W-:Y:S01]  /*76b0*/  MUFU.EX2 R183, R183 ;  /* 0x000000b700b77308 */ /* 0x000fe20000000800 */
[----:B------:R-:W5:Y:S01]  /*76c0*/  LDSM.16.MT88.4 R8, [R226+0x12800] ;  /* 0x01280000e208783b */ /* 0x000f620000004200 */
[--C-:B------:R-:W-:Y:S01]  /*76d0*/  FFMA.FTZ R190, R203, UR23, -R192.reuse ;  /* 0x00000017cbbe7c23 */ /* 0x100fe200080108c0 */
[--C-:B------:R-:W-:Y:S01]  /*76e0*/  FFMA.FTZ R193, R193, UR23, -R192.reuse ;  /* 0x00000017c1c17c23 */ /* 0x100fe200080108c0 */
[--C-:B------:R-:W-:Y:S01]  /*76f0*/  FFMA.FTZ R194, R201, UR23, -R192.reuse ;  /* 0x00000017c9c27c23 */ /* 0x100fe200080108c0 */
[----:B------:R-:W5:Y:S01]  /*7700*/  LDSM.16.MT88.4 R20, [R228+0x10800] ;  /* 0x01080000e414783b */ /* 0x000f620000004200 */
[--C-:B------:R-:W-:Y:S01]  /*7710*/  FFMA.FTZ R197, R197, UR23, -R192.reuse ;  /* 0x00000017c5c57c23 */ /* 0x100fe200080108c0 */
[--C-:B------:R-:W-:Y:S01]  /*7720*/  FFMA.FTZ R201, R196, UR23, -R199.reuse ;  /* 0x00000017c4c97c23 */ /* 0x100fe200080108c7 */
[----:B------:R-:W1:Y:S01]  /*7730*/  MUFU.EX2 R178, R178 ;  /* 0x000000b200b27308 */ /* 0x000e620000000800 */
[----:B----4-:R-:W-:Y:S01]  /*7740*/  F2FP.F16.F32.PACK_AB R148, R182, R185 ;  /* 0x000000b9b694723e */ /* 0x010fe200000000ff */
[----:B------:R-:W-:Y:S01]  /*7750*/  LDSM.16.MT88.4 R28, [R226+0x10800] ;  /* 0x01080000e21c783b */ /* 0x000fe20000004200 */
[--C-:B------:R-:W-:Y:S01]  /*7760*/  FFMA.FTZ R198, R198, UR23, -R199.reuse ;  /* 0x00000017c6c67c23 */ /* 0x100fe200080108c7 */
[--C-:B------:R-:W-:Y:S01]  /*7770*/  FFMA.FTZ R196, R34, UR23, -R199.reuse ;  /* 0x0000001722c47c23 */ /* 0x100fe200080108c7 */
[----:B------:R-:W-:Y:S01]  /*7780*/  FFMA.FTZ R249, R32, UR23, -R199 ;  /* 0x0000001720f97c23 */ /* 0x000fe200080108c7 */
[----:B------:R-:W-:Y:S01]  /*7790*/  LDSM.16.MT88.4 R24, [R225+0x10800] ;  /* 0x01080000e118783b */ /* 0x000fe20000004200 */
[--C-:B------:R-:W-:Y:S01]  /*77a0*/  FFMA.FTZ R199, R35, UR23, -R192.reuse ;  /* 0x0000001723c77c23 */ /* 0x100fe200080108c0 */
[----:B------:R-:W-:Y:S01]  /*77b0*/  MUFU.EX2 R181, R181 ;  /* 0x000000b500b57308 */ /* 0x000fe20000000800 */
[--C-:B------:R-:W-:Y:S01]  /*77c0*/  FFMA.FTZ R200, R33, UR23, -R192.reuse ;  /* 0x0000001721c87c23 */ /* 0x100fe200080108c0 */
[--C-:B------:R-:W-:Y:S01]  /*77d0*/  FFMA.FTZ R195, R195, UR23, -R192.reuse ;  /* 0x00000017c3c37c23 */ /* 0x100fe200080108c0 */
[----:B------:R-:W-:Y:S01]  /*77e0*/  FFMA.FTZ R192, R191, UR23, -R192 ;  /* 0x00000017bfc07c23 */ /* 0x000fe200080108c0 */
[----:B------:R-:W-:Y:S01]  /*77f0*/  LDSM.16.MT88.4 R32, [R228+0x11800] ;  /* 0x01180000e420783b */ /* 0x000fe20000004200 */
[----:B------:R-:W-:Y:S01]  /*7800*/  FADD.FTZ R182, R185, R182 ;  /* 0x000000b6b9b67221 */ /* 0x000fe20000010000 */
[----:B------:R-:W-:-:S02]  /*7810*/  LEA R244, P2, R165, UR16, 0x1 ;  /* 0x00000010a5f47c11 */ /* 0x000fc4000f8408ff */
[----:B------:R-:W4:Y:S01]  /*7820*/  MUFU.EX2 R184, R184 ;  /* 0x000000b800b87308 */ /* 0x000f220000000800 */
[----:B-1----:R-:W-:Y:S01]  /*7830*/  F2FP.F16.F32.PACK_AB R150, R178, R183 ;  /* 0x000000b7b296723e */ /* 0x002fe200000000ff */
[----:B------:R-:W-:Y:S01]  /*7840*/  FADD.FTZ R183, R183, R182 ;  /* 0x000000b6b7b77221 */ /* 0x000fe20000010000 */
[----:B------:R-:W-:-:S03]  /*7850*/  LEA.HI.X R245, R165, UR17, R166, 0x1, P2 ;  /* 0x00000011a5f57c11 */ /* 0x000fc600090f0ca6 */
        /* <DEDUP_REMOVED lines=36> */
[----:B------:R-:W5:Y:S01]  /*7aa0*/  MUFU.EX2 R193, R193 ;  /* 0x000000c100c17308 */ /* 0x000f620000000800 */
[C---:B------:R-:W-:Y:S06]  /*7ab0*/  HMMA.16816.F32 R124, R148.reuse, R128, RZ ;  /* 0x00000080947c723c */ /* 0x040fec00000018ff */
        /* <DEDUP_REMOVED lines=24> */
[C---:B---3--:R-:W-:Y:S06]  /*7c40*/  HMMA.16816.F32 R152, R148.reuse, R4, RZ ;  /* 0x000000049498723c */ /* 0x048fec00000018ff */
[----:B------:R-:W-:Y:S01]  /*7c50*/  HMMA.16816.F32 R148, R148, R6, RZ ;  /* 0x000000069494723c */ /* 0x000fe200000018ff */
[----:B----4-:R-:W-:-:S02]  /*7c60*/  F2FP.F16.F32.PACK_AB R4, R176, R177 ;  /* 0x000000b1b004723e */ /* 0x010fc400000000ff */
[----:B-1----:R-:W-:Y:S01]  /*7c70*/  F2FP.F16.F32.PACK_AB R5, R172, R175 ;  /* 0x000000afac05723e */ /* 0x002fe200000000ff */
[----:B------:R-:W-:-:S03]  /*7c80*/  FADD.FTZ R175, R175, R180 ;  /* 0x000000b4afaf7221 */ /* 0x000fc60000010000 */
[----:B------:R-:W-:Y:S01]  /*7c90*/  F2FP.F16.F32.PACK_AB R6, R169, R174 ;  /* 0x000000aea906723e */ /* 0x000fe200000000ff */
[----:B------:R-:W-:Y:S01]  /*7ca0*/  FADD.FTZ R172, R172, R175 ;  /* 0x000000afacac7221 */ /* 0x000fe20000010000 */
[----:B-----5:R-:W-:-:S03]  /*7cb0*/  F2FP.F16.F32.PACK_AB R7, R0, R173 ;  /* 0x000000ad0007723e */ /* 0x020fc600000000ff */
[----:B------:R-:W-:-:S04]  /*7cc0*/  FADD.FTZ R173, R173, R172 ;  /* 0x000000acadad7221 */ /* 0x000fc80000010000 */
[----:B------:R-:W-:Y:S01]  /*7cd0*/  HMMA.16816.F32 R52, R4, R16, R52 ;  /* 0x000000100434723c */ /* 0x000fe20000001834 */
[----:B------:R-:W-:-:S05]  /*7ce0*/  FADD.FTZ R173, R0, R173 ;  /* 0x000000ad00ad7221 */ /* 0x000fca0000010000 */
        /* <DEDUP_REMOVED lines=40> */
[----:B------:R-:W-:Y:S05]  /*7f70*/  LDSM.16.MT88.4 R28, [R226+0x11000] ;  /* 0x01100000e21c783b */ /* 0x000fea0000004200 */
[C---:B------:R-:W-:Y:S06]  /*7f80*/  HMMA.16816.F32 R100, R4.reuse, R24, R100 ;  /* 0x000000180464723c */ /* 0x040fec0000001864 */
[C---:B------:R-:W-:Y:S01]  /*7f90*/  HMMA.16816.F32 R104, R4.reuse, R26, R104 ;  /* 0x0000001a0468723c */ /* 0x040fe20000001868 */
[----:B------:R-:W-:Y:S05]  /*7fa0*/  LDSM.16.MT88.4 R24, [R224+0x11000] ;  /* 0x01100000e018783b */ /* 0x000fea0000004200 */
[C---:B-----5:R-:W-:Y:S06]  /*7fb0*/  HMMA.16816.F32 R124, R4.reuse, R20, R124 ;  /* 0x00000014047c723c */ /* 0x060fec000000187c */
[----:B------:R-:W-:Y:S01]  /*7fc0*/  HMMA.16816.F32 R128, R4, R22, R128 ;  /* 0x000000160480723c */ /* 0x000fe20000001880 */
[----:B------:R-:W2:Y:S06]  /*7fd0*/  LDSM.16.MT88.4 R20, [R228+0x11000] ;  /* 0x01100000e414783b */ /* 0x000eac0000004200 */
[----:B------:R-:W-:-:S02]  /*7fe0*/  F2FP.F16.F32.PACK_AB R4, R187, R186 ;  /* 0x000000babb04723e */ /* 0x000fc400000000ff */
[----:B------:R-:W-:Y:S01]  /*7ff0*/  F2FP.F16.F32.PACK_AB R5, R193, R190 ;  /* 0x000000bec105723e */ /* 0x000fe200000000ff */
[----:B------:R-:W-:Y:S01]  /*8000*/  FADD.FTZ R190, R190, R173 ;  /* 0x000000adbebe7221 */ /* 0x000fe20000010000 */
[----:B------:R-:W-:Y:S02]  /*8010*/  F2FP.F16.F32.PACK_AB R6, R189, R188 ;  /* 0x000000bcbd06723e */ /* 0x000fe400000000ff */
[----:B------:R-:W-:Y:S01]  /*8020*/  F2FP.F16.F32.PACK_AB R7, R197, R194 ;  /* 0x000000c2c507723e */ /* 0x000fe200000000ff */
[----:B------:R-:W-:-:S04]  /*8030*/  FADD.FTZ R193, R193, R190 ;  /* 0x000000bec1c17221 */ /* 0x000fc80000010000 */
[----:B------:R-:W-:Y:S02]  /*8040*/  FADD.FTZ R194, R194, R193 ;  /* 0x000000c1c2c27221 */ /* 0x000fe40000010000 */
[----:B-1----:R-:W-:Y:S02]  /*8050*/  HMMA.16816.F32 R44, R4, R16, R44 ;  /* 0x00000010042c723c */ /* 0x002fe4000000182c */
[----:B------:R-:W-:-:S04]  /*8060*/  FADD.FTZ R194, R197, R194 ;  /* 0x000000c2c5c27221 */ /* 0x000fc80000010000 */
        /* <DEDUP_REMOVED lines=44> */
[C---:B--2---:R-:W-:Y:S06]  /*8330*/  HMMA.16816.F32 R124, R4.reuse, R20, R124 ;  /* 0x00000014047c723c */ /* 0x044fec000000187c */
[----:B------:R-:W-:Y:S01]  /*8340*/  HMMA.16816.F32 R128, R4, R22, R128 ;  /* 0x000000160480723c */ /* 0x000fe20000001880 */
[----:B------:R-:W-:Y:S06]  /*8350*/  LDSM.16.MT88.4 R20, [R228+0x13800] ;  /* 0x01380000e414783b */ /* 0x000fec0000004200 */
        /* <DEDUP_REMOVED lines=21> */
[----:B------:R-:W-:Y:S01]  /*84b0*/  HMMA.16816.F32 R36, R4, R28, R36 ;  /* 0x0000001c0424723c */ /* 0x000fe20000001824 */
[----:B------:R-:W-:-:S04]  /*84c0*/  FADD.FTZ R17, R177, R178 ;  /* 0x000000b2b1117221 */ /* 0x000fc80000010000 */
[----:B------:R-:W-:Y:S01]  /*84d0*/  FADD.FTZ R17, R176, R17 ;  /* 0x00000011b0117221 */ /* 0x000fe20000010000 */
[----:B------:R-:W-:Y:S01]  /*84e0*/  HMMA.16816.F32 R40, R4, R30, R40 ;  /* 0x0000001e0428723c */ /* 0x000fe20000001828 */
[----:B------:R-:W1:Y:S02]  /*84f0*/  LDSM.16.MT88.4 R28, [R226+0x15800] ;  /* 0x01580000e21c783b */ /* 0x000e640000004200 */
[----:B------:R-:W-:-:S03]  /*8500*/  FADD.FTZ R174, R174, R17 ;  /* 0x00000011aeae7221 */ /* 0x000fc60000010000 */
[----:B------:R-:W-:Y:S01]  /*8510*/  HMMA.16816.F32 R44, R4, R24, R44 ;  /* 0x00000018042c723c */ /* 0x000fe2000000182c */
[----:B------:R-:W-:-:S04]  /*8520*/  FADD.FTZ R169, R169, R174 ;  /* 0x000000aea9a97221 */ /* 0x000fc80000010000 */
[----:B------:R-:W-:Y:S01]  /*8530*/  FADD.FTZ R186, R186, R169 ;  /* 0x000000a9baba7221 */ /* 0x000fe20000010000 */
[----:B------:R-:W-:Y:S01]  /*8540*/  HMMA.16816.F32 R48, R4, R26, R48 ;  /* 0x0000001a0430723c */ /* 0x000fe20000001830 */
[----:B------:R-:W5:Y:S02]  /*8550*/  LDSM.16.MT88.4 R24, [R225+0x15800] ;  /* 0x01580000e118783b */ /* 0x000f640000004200 */
[----:B------:R-:W-:-:S03]  /*8560*/  FADD.FTZ R187, R187, R186 ;  /* 0x000000babbbb7221 */ /* 0x000fc60000010000 */
[----:B------:R-:W-:Y:S01]  /*8570*/  HMMA.16816.F32 R60, R4, R20, R60 ;  /* 0x00000014043c723c */ /* 0x000fe2000000183c */
[----:B------:R-:W-:-:S04]  /*8580*/  FADD.FTZ R188, R188, R187 ;  /* 0x000000bbbcbc7221 */ /* 0x000fc80000010000 */
[----:B------:R-:W-:Y:S01]  /*8590*/  FADD.FTZ R189, R189, R188 ;  /* 0x000000bcbdbd7221 */ /* 0x000fe20000010000 */
[----:B------:R-:W-:Y:S01]  /*85a0*/  HMMA.16816.F32 R64, R4, R22, R64 ;  /* 0x000000160440723c */ /* 0x000fe20000001840 */
[----:B------:R-:W5:Y:S02]  /*85b0*/  LDSM.16.MT88.4 R20, [R228+0x17800] ;  /* 0x01780000e414783b */ /* 0x000f640000004200 */
[----:B------:R-:W-:-:S03]  /*85c0*/  FADD.FTZ R198, R198, R189 ;  /* 0x000000bdc6c67221 */ /* 0x000fc60000010000 */
[----:B--2---:R-:W-:Y:S01]  /*85d0*/  HMMA.16816.F32 R92, R4, R12, R92 ;  /* 0x0000000c045c723c */ /* 0x004fe2000000185c */
[----:B------:R-:W-:-:S04]  /*85e0*/  FADD.FTZ R201, R201, R198 ;  /* 0x000000c6c9c97221 */ /* 0x000fc80000010000 */
[----:B------:R-:W-:Y:S01]  /*85f0*/  FADD.FTZ R196, R196, R201 ;  /* 0x000000c9c4c47221 */ /* 0x000fe20000010000 */
[----:B------:R-:W-:Y:S01]  /*8600*/  HMMA.16816.F32 R96, R4, R14, R96 ;  /* 0x0000000e0460723c */ /* 0x000fe20000001860 */
[----:B------:R-:W2:Y:S02]  /*8610*/  LDSM.16.MT88.4 R12, [R225+0x17800] ;  /* 0x01780000e10c783b */ /* 0x000ea40000004200 */
[----:B------:R-:W-:-:S03]  /*8620*/  FADD.FTZ R249, R249, R196 ;  /* 0x000000c4f9f97221 */ /* 0x000fc60000010000 */
[C---:B---3--:R-:W-:Y:S06]  /*8630*/  HMMA.16816.F32 R116, R4.reuse, R8, R116 ;  /* 0x000000080474723c */ /* 0x048fec0000001874 */
[C---:B------:R-:W-:Y:S01]  /*8640*/  HMMA.16816.F32 R120, R4.reuse, R10, R120 ;  /* 0x0000000a0478723c */ /* 0x040fe20000001878 */
[----:B------:R-:W3:Y:S05]  /*8650*/  LDSM.16.MT88.4 R8, [R224+0x17800] ;  /* 0x01780000e008783b */ /* 0x000eea0000004200 */
[C---:B----4-:R-:W-:Y:S06]  /*8660*/  HMMA.16816.F32 R84, R4.reuse, R32, R84 ;  /* 0x000000200454723c */ /* 0x050fec0000001854 */
[C---:B------:R-:W-:Y:S06]  /*8670*/  HMMA.16816.F32 R88, R4.reuse, R34, R88 ;  /* 0x000000220458723c */ /* 0x040fec0000001858 */
[C---:B-1----:R-:W-:Y:S06]  /*8680*/  HMMA.16816.F32 R100, R4.reuse, R28, R100 ;  /* 0x0000001c0464723c */ /* 0x042fec0000001864 */
[C---:B------:R-:W-:Y:S06]  /*8690*/  HMMA.16816.F32 R104, R4.reuse, R30, R104 ;  /* 0x0000001e0468723c */ /* 0x040fec0000001868 */
[C---:B-----5:R-:W-:Y:S06]  /*86a0*/  HMMA.16816.F32 R108, R4.reuse, R24, R108 ;  /* 0x00000018046c723c */ /* 0x060fec000000186c */
[C---:B------:R-:W-:Y:S06]  /*86b0*/  HMMA.16816.F32 R112, R4.reuse, R26, R112 ;  /* 0x0000001a0470723c */ /* 0x040fec0000001870 */
        /* <DEDUP_REMOVED lines=66> */
[----:B------:R-:W-:Y:S01]  /*8ae0*/  IMAD.U32 R8, RZ, RZ, UR32 ;  /* 0x00000020ff087e24 */ /* 0x000fe2000f8e00ff */
[----:B------:R-:W-:Y:S02]  /*8af0*/  UIADD3 UR4, UR37, -UR4, URZ ;  /* 0x8000000425047290 */ /* 0x000fe4000fffe03f */
[----:B------:R1:W2:Y:S01]  /*8b00*/  LDG.E R5, desc[UR24][R4.64] ;  /* 0x0000001804057981 */ /* 0x0002a2000c1e1900 */
[----:B------:R-:W-:-:S03]  /*8b10*/  ULDC.64 UR20, c[0x0][0x238] ;  /* 0x00008e0000147ab9 */ /* 0x000fc60000000a00 */
[----:B------:R-:W2:Y:S01]  /*8b20*/  LDG.E R0, desc[UR24][R8.64] ;  /* 0x0000001808007981 */ /* 0x000ea2000c1e1900 */
[----:B------:R-:W-:-:S04]  /*8b30*/  UIMAD UR14, UR4, UR14, -0x40 ;  /* 0xffffffc0040e74a4 */ /* 0x000fc8000f8e020e */
[----:B------:R-:W-:Y:S02]  /*8b40*/  USHF.R.S32.HI UR4, URZ, 0x1f, UR14 ;  /* 0x0000001f3f047899 */ /* 0x000fe4000801140e */
[----:B------:R-:W-:Y:S02]  /*8b50*/  UIMAD.WIDE.U32 UR32, UR14, UR8, URZ ;  /* 0x000000080e2072a5 */ /* 0x000fe4000f8e003f */
[----:B------:R-:W-:-:S04]  /*8b60*/  UIMAD UR4, UR4, UR8, URZ ;  /* 0x00000008040472a4 */ /* 0x000fc8000f8e023f */
[----:B------:R-:W-:-:S04]  /*8b70*/  UIMAD UR4, UR14, UR9, UR4 ;  /* 0x000000090e0472a4 */ /* 0x000fc8000f8e0204 */
        /* <DEDUP_REMOVED lines=12> */
.L_x_2501:
[----:B------:R-:W-:-:S04]  /*8c40*/  ULEA UR4, -UR8, URZ, 0x6 ;  /* 0x0000003f08047291 */ /* 0x000fc8000f8e313f */
[----:B------:R-:W-:Y:S02]  /*8c50*/  USHF.R.S32.HI UR9, URZ, 0x1f, UR4 ;  /* 0x0000001f3f097899 */ /* 0x000fe40008011404 */
[----:B------:R-:W-:-:S04]  /*8c60*/  MOV R9, UR4 ;  /* 0x0000000400097c02 */ /* 0x000fc80008000f00 */
[----:B------:R-:W-:-:S07]  /*8c70*/  MOV R7, UR9 ;  /* 0x0000000900077c02 */ /* 0x000fce0008000f00 */
.L_x_2502:
        /* <DEDUP_REMOVED lines=98> */
[----:B------:R-:W-:Y:S01]  /*92a0*/  @!P6 LDGSTS.E.BYPASS.LTC128B.128 [R238+0x11000], desc[UR24][R20.64] ;  /* 0x1100000014eeefae */ /* 0x000fe2000b901d58 */
[----:B------:R-:W-:Y:S01]  /*92b0*/  @!P3 LEA.HI.X R33, R0, UR27, R5, 0x1, P1 ;  /* 0x0000001b0021bc11 */ /* 0x000fe200088f0c05 */
[----:B------:R-:W-:Y:S01]  /*92c0*/  IMAD.MOV.U32 R250, RZ, RZ, R200 ;  /* 0x000000fffffa7224 */ /* 0x000fe200078e00c8 */
[CC--:B------:R-:W-:Y:S01]  /*92d0*/  @!P5 IADD3 R0, P1, R9.reuse, R170.reuse, RZ ;  /* 0x000000aa0900d210 */ /* 0x0c0fe20007f3e0ff */
[----:B------:R-:W-:Y:S01]  /*92e0*/  @P5 STS.128 [R238+0x13000], RZ ;  /* 0x013000ffee005388 */ /* 0x000fe20000000c00 */
[C---:B------:R-:W-:Y:S01]  /*92f0*/  @!P6 LEA.HI.X R173, R9.reuse, R251, R7, 0x1, P2 ;  /* 0x000000fb09ade211 */ /* 0x040fe200010f0c07 */
[----:B------:R-:W-:Y:S01]  /*9300*/  IMAD.MOV.U32 R251, RZ, RZ, R201 ;  /* 0x000000fffffb7224 */ /* 0x000fe200078e00c9 */
[-C--:B------:R-:W-:Y:S01]  /*9310*/  @!P4 IADD3 R4, P2, R9, R170.reuse, RZ ;  /* 0x000000aa0904c210 */ /* 0x080fe20007f5e0ff */
[--C-:B------:R-:W-:Y:S01]  /*9320*/  @!P5 IMAD.X R5, R7, 0x1, R168.reuse, P1 ;  /* 0x000000010705d824 */ /* 0x100fe200008e06a8 */
[----:B------:R-:W-:Y:S01]  /*9330*/  @!P3 IADD3 R9, P1, R9, R170, RZ ;  /* 0x000000aa0909b210 */ /* 0x000fe20007f3e0ff */
[----:B------:R-:W-:Y:S01]  /*9340*/  @!PT LDS RZ, [RZ] ;  /* 0x00000000fffff984 */ /* 0x000fe20000000800 */
[----:B------:R-:W-:Y:S01]  /*9350*/  @!PT LDS RZ, [RZ] ;  /* 0x00000000fffff984 */ /* 0x000fe20000000800 */
[----:B------:R-:W-:Y:S01]  /*9360*/  @!PT LDS RZ, [RZ] ;  /* 0x00000000fffff984 */ /* 0x000fe20000000800 */
[----:B------:R-:W-:Y:S02]  /*9370*/  @!P5 LDGSTS.E.BYPASS.LTC128B.128 [R238+0x13000], desc[UR24][R10.64+0x80] ;  /* 0x130000800aeedfae */ /* 0x000fe4000b901d58 */
[C-C-:B------:R-:W-:Y:S01]  /*9380*/  @!P4 IMAD.X R29, R7.reuse, 0x1, R168.reuse, P2 ;  /* 0x00000001071dc824 */ /* 0x140fe200010e06a8 */
[----:B------:R-:W-:Y:S01]  /*9390*/  @!P5 LEA R170, P2, R0, UR26, 0x1 ;  /* 0x0000001a00aadc11 */ /* 0x000fe2000f8408ff */
[----:B------:R-:W-:Y:S01]  /*93a0*/  @P4 STS.128 [R238+0x15000], RZ ;  /* 0x015000ffee004388 */ /* 0x000fe20000000c00 */
[----:B------:R-:W-:Y:S01]  /*93b0*/  @!P3 IMAD.X R168, R7, 0x1, R168, P1 ;  /* 0x0000000107a8b824 */ /* 0x000fe200008e06a8 */
[----:B------:R-:W-:-:S02]  /*93c0*/  @!P3 LEA R28, P1, R9, UR26, 0x1 ;  /* 0x0000001a091cbc11 */ /* 0x000fc4000f8208ff */
[----:B------:R-:W-:Y:S01]  /*93d0*/  @!P5 LEA.HI.X R171, R0, UR27, R5, 0x1, P2 ;  /* 0x0000001b00abdc11 */ /* 0x000fe200090f0c05 */
[----:B------:R-:W-:Y:S01]  /*93e0*/  @!PT LDS RZ, [RZ] ;  /* 0x00000000fffff984 */ /* 0x000fe20000000800 */
[----:B------:R-:W-:Y:S01]  /*93f0*/  @!PT LDS RZ, [RZ] ;  /* 0x00000000fffff984 */ /* 0x000fe20000000800 */
[----:B------:R-:W-:Y:S01]  /*9400*/  @!PT LDS RZ, [RZ] ;  /* 0x00000000fffff984 */ /* 0x000fe20000000800 */
[----:B------:R-:W-:Y:S01]  /*9410*/  @!P4 LDGSTS.E.BYPASS.LTC128B.128 [R238+0x15000], desc[UR24][R30.64+0x100] ;  /* 0x150001001eeecfae */ /* 0x000fe2000b901d58 */
[C---:B------:R-:W-:Y:S01]  /*9420*/  @!P4 LEA R174, P2, R4.reuse, UR26, 0x1 ;  /* 0x0000001a04aecc11 */ /* 0x040fe2000f8408ff */
[----:B------:R-:W-:Y:S02]  /*9430*/  IMAD.U32 R0, RZ, RZ, UR11 ;  /* 0x0000000bff007e24 */ /* 0x000fe4000f8e00ff */
[----:B------:R-:W-:Y:S01]  /*9440*/  @P3 STS.128 [R238+0x17000], RZ ;  /* 0x017000ffee003388 */ /* 0x000fe20000000c00 */
[----:B------:R-:W-:Y:S01]  /*9450*/  @!P4 LEA.HI.X R175, R4, UR27, R29, 0x1, P2 ;  /* 0x0000001b04afcc11 */ /* 0x000fe200090f0c1d */
[----:B------:R-:W-:Y:S01]  /*9460*/  IMAD R0, R0, 0x40, R239 ;  /* 0x0000004000007824 */ /* 0x000fe200078e02ef */
[----:B------:R-:W-:Y:S01]  /*9470*/  @!P3 LEA.HI.X R29, R9, UR27, R168, 0x1, P1 ;  /* 0x0000001b091dbc11 */ /* 0x000fe200088f0ca8 */
        /* <DEDUP_REMOVED lines=26> */
[----:B-1----:R-:W1:Y:S04]  /*9620*/  LDSM.16.M88.4 R32, [R233+0x8800] ;  /* 0x00880000e920783b */ /* 0x002e680000000200 */
[----:B------:R-:W3:Y:S04]  /*9630*/  LDSM.16.M88.4 R24, [R233+0x9000] ;  /* 0x00900000e918783b */ /* 0x000ee80000000200 */
[----:B------:R-:W5:Y:S04]  /*9640*/  LDSM.16.M88.4 R176, [R233+0x9800] ;  /* 0x00980000e9b0783b */ /* 0x000f680000000200 */
[----:B------:R-:W-:Y:S04]  /*9650*/  LDSM.16.M88.4 R16, [R232] ;  /* 0x00000000e810783b */ /* 0x000fe80000000200 */
[----:B------:R-:W5:Y:S04]  /*9660*/  LDSM.16.M88.4 R12, [R231] ;  /* 0x00000000e70c783b */ /* 0x000f680000000200 */
[----:B------:R-:W5:Y:S04]  /*9670*/  LDSM.16.M88.4 R20, [R223] ;  /* 0x00000000df14783b */ /* 0x000f680000000200 */
[----:B------:R-:W5:Y:S04]  /*9680*/  LDSM.16.M88.4 R180, [R222] ;  /* 0x00000000deb4783b */ /* 0x000f680000000200 */
[----:B--2---:R-:W2:Y:S04]  /*9690*/  LDSM.16.M88.4 R172, [R221] ;  /* 0x00000000ddac783b */ /* 0x004ea80000000200 */
[----:B------:R-:W-:Y:S01]  /*96a0*/  LDSM.16.M88.4 R196, [R227+0x8000] ;  /* 0x00800000e3c4783b */ /* 0x000fe20000000200 */
[C---:B----4-:R-:W-:Y:S03]  /*96b0*/  HMMA.16816.F32 R8, R184.reuse, R4, RZ ;  /* 0x00000004b808723c */ /* 0x050fe600000018ff */
[----:B------:R-:W-:Y:S04]  /*96c0*/  LDSM.16.M88.4 R192, [R227+0x9800] ;  /* 0x00980000e3c0783b */ /* 0x000fe80000000200 */
[----:B------:R-:W0:Y:S01]  /*96d0*/  LDGDEPBAR ;  /* 0x00000000000079af */ /* 0x000e220000000000 */
[C---:B-1----:R-:W-:Y:S06]  /*96e0*/  HMMA.16816.F32 R168, R184.reuse, R32, RZ ;  /* 0x00000020b8a8723c */ /* 0x042fec00000018ff */
[C---:B------:R-:W-:Y:S06]  /*96f0*/  HMMA.16816.F32 R4, R184.reuse, R6, RZ ;  /* 0x00000006b804723c */ /* 0x040fec00000018ff */
[C---:B------:R-:W-:Y:S06]  /*9700*/  HMMA.16816.F32 R32, R184.reuse, R34, RZ ;  /* 0x00000022b820723c */ /* 0x040fec00000018ff */
[C---:B---3--:R-:W-:Y:S06]  /*9710*/  HMMA.16816.F32 R28, R184.reuse, R24, RZ ;  /* 0x00000018b81c723c */ /* 0x048fec00000018ff */
[C---:B------:R-:W-:Y:S06]  /*9720*/  HMMA.16816.F32 R24, R184.reuse, R26, RZ ;  /* 0x0000001ab818723c */ /* 0x040fec00000018ff */
[C---:B-----5:R-:W-:Y:S06]  /*9730*/  HMMA.16816.F32 R188, R184.reuse, R176, RZ ;  /* 0x000000b0b8bc723c */ /* 0x060fec00000018ff */
[----:B------:R-:W-:Y:S01]  /*9740*/  HMMA.16816.F32 R184, R184, R178, RZ ;  /* 0x000000b2b8b8723c */ /* 0x000fe200000018ff */
[----:B------:R-:W-:Y:S05]  /*9750*/  LDSM.16.M88.4 R176, [R227+0x8800] ;  /* 0x00880000e3b0783b */ /* 0x000fea0000000200 */
[C---:B------:R-:W-:Y:S06]  /*9760*/  HMMA.16816.F32 R8, R16.reuse, R12, R8 ;  /* 0x0000000c1008723c */ /* 0x040fec0000001808 */
[C---:B------:R-:W-:Y:S01]  /*9770*/  HMMA.16816.F32 R4, R16.reuse, R14, R4 ;  /* 0x0000000e1004723c */ /* 0x040fe20000001804 */
[----:B------:R-:W1:Y:S05]  /*9780*/  LDSM.16.M88.4 R12, [R230] ;  /* 0x00000000e60c783b */ /* 0x000e6a0000000200 */
[C---:B------:R-:W-:Y:S06]  /*9790*/  HMMA.16816.F32 R168, R16.reuse, R20, R168 ;  /* 0x0000001410a8723c */ /* 0x040fec00000018a8 */
[C---:B------:R-:W-:Y:S01]  /*97a0*/  HMMA.16816.F32 R32, R16.reuse, R22, R32 ;  /* 0x000000161020723c */ /* 0x040fe20000001820 */
[----:B------:R-:W3:Y:S05]  /*97b0*/  LDSM.16.M88.4 R20, [R227+0x9000] ;  /* 0x00900000e314783b */ /* 0x000eea0000000200 */
[C---:B------:R-:W-:Y:S06]  /*97c0*/  HMMA.16816.F32 R28, R16.reuse, R180, R28 ;  /* 0x000000b4101c723c */ /* 0x040fec000000181c */
[C---:B------:R-:W-:Y:S01]  /*97d0*/  HMMA.16816.F32 R24, R16.reuse, R182, R24 ;  /* 0x000000b61018723c */ /* 0x040fe20000001818 */
[----:B------:R-:W-:Y:S05]  /*97e0*/  LDSM.16.M88.4 R180, [R220] ;  /* 0x00000000dcb4783b */ /* 0x000fea0000000200 */
[C---:B--2---:R-:W-:Y:S06]  /*97f0*/  HMMA.16816.F32 R188, R16.reuse, R172, R188 ;  /* 0x000000ac10bc723c */ /* 0x044fec00000018bc */
[----:B------:R-:W-:Y:S01]  /*9800*/  HMMA.16816.F32 R184, R16, R174, R184 ;  /* 0x000000ae10b8723c */ /* 0x000fe200000018b8 */
[----:B------:R-:W2:Y:S04]  /*9810*/  LDSM.16.M88.4 R16, [R229] ;  /* 0x00000000e510783b */ /* 0x000ea80000000200 */
[----:B------:R-:W4:Y:S01]  /*9820*/  LDSM.16.M88.4 R172, [R220+0x800] ;  /* 0x00080000dcac783b */ /* 0x000f220000000200 */
        /* <DEDUP_REMOVED lines=9> */
[C---:B------:R-:W-:Y:S06]  /*98c0*/  HMMA.16816.F32 R188, R12.reuse, R192, R188 ;  /* 0x000000c00cbc723c */ /* 0x040fec00000018bc */
[----:B------:R-:W-:Y:S01]  /*98d0*/  HMMA.16816.F32 R184, R12, R194, R184 ;  /* 0x000000c20cb8723c */ /* 0x000fe200000018b8 */
[----:B------:R-:W5:Y:S04]  /*98e0*/  LDSM.16.M88.4 R12, [R234+0x2000] ;  /* 0x00200000ea0c783b */ /* 0x000f680000000200 */
[----:B------:R-:W5:Y:S01]  /*98f0*/  LDSM.16.M88.4 R192, [R233+0xa800] ;  /* 0x00a80000e9c0783b */ /* 0x000f620000000200 */
[C---:B--2---:R-:W-:Y:S06]  /*9900*/  HMMA.16816.F32 R8, R16.reuse, R180, R8 ;  /* 0x000000b41008723c */ /* 0x044fec0000001808 */
[C---:B------:R-:W-:Y:S01]  /*9910*/  HMMA.16816.F32 R4, R16.reuse, R182, R4 ;  /* 0x000000b61004723c */ /* 0x040fe20000001804 */
[----:B------:R-:W2:Y:S05]  /*9920*/  LDSM.16.M88.4 R180, [R233+0xb000] ;  /* 0x00b00000e9b4783b */ /* 0x000eaa0000000200 */
[C---:B----4-:R-:W-:Y:S06]  /*9930*/  HMMA.16816.F32 R168, R16.reuse, R172, R168 ;  /* 0x000000ac10a8723c */ /* 0x050fec00000018a8 */
[C---:B------:R-:W-:Y:S01]  /*9940*/  HMMA.16816.F32 R32, R16.reuse, R174, R32 ;  /* 0x000000ae1020723c */ /* 0x040fe20000001820 */
[----:B------:R-:W4:Y:S05]  /*9950*/  LDSM.16.M88.4 R172, [R233+0xb800] ;  /* 0x00b80000e9ac783b */ /* 0x000f2a0000000200 */
[C---:B-1----:R-:W-:Y:S06]  /*9960*/  HMMA.16816.F32 R28, R16.reuse, R176, R28 ;  /* 0x000000b0101c723c */ /* 0x042fec000000181c */
[C---:B------:R-:W-:Y:S01]  /*9970*/  HMMA.16816.F32 R24, R16.reuse, R178, R24 ;  /* 0x000000b21018723c */ /* 0x040fe20000001818 */
[----:B------:R-:W-:Y:S05]  /*9980*/  LDSM.16.M88.4 R176, [R232+0x2000] ;  /* 0x00200000e8b0783b */ /* 0x000fea0000000200 */
[C---:B---3--:R-:W-:Y:S06]  /*9990*/  HMMA.16816.F32 R188, R16.reuse, R20, R188 ;  /* 0x0000001410bc723c */ /* 0x048fec00000018bc */
[----:B------:R-:W-:Y:S01]  /*99a0*/  HMMA.16816.F32 R184, R16, R22, R184 ;  /* 0x0000001610b8723c */ /* 0x000fe200000018b8 */
[----:B------:R-:W1:Y:S04]  /*99b0*/  LDSM.16.M88.4 R20, [R219] ;  /* 0x00000000db14783b */ /* 0x000e680000000200 */
[----:B------:R-:W3:Y:S01]  /*99c0*/  LDSM.16.M88.4 R16, [R218] ;  /* 0x00000000da10783b */ /* 0x000ee20000000200 */
[C---:B-----5:R-:W-:Y:S06]  /*99d0*/  HMMA.16816.F32 R8, R12.reuse, R196, R8 ;  /* 0x000000c40c08723c */ /* 0x060fec0000001808 */
[C---:B------:R-:W-:Y:S01]  /*99e0*/  HMMA.16816.F32 R4, R12.reuse, R198, R4 ;  /* 0x000000c60c04723c */ /* 0x040fe20000001804 */
[----:B------:R-:W5:Y:S05]  /*99f0*/  LDSM.16.M88.4 R196, [R217] ;  /* 0x00000000d9c4783b */ /* 0x000f6a0000000200 */
[C---:B------:R-:W-:Y:S06]  /*9a00*/  HMMA.16816.F32 R168, R12.reuse, R192, R168 ;  /* 0x000000c00ca8723c */ /* 0x040fec00000018a8 */
[C---:B------:R-:W-:Y:S01]  /*9a10*/  HMMA.16816.F32 R32, R12.reuse, R194, R32 ;  /* 0x000000c20c20723c */ /* 0x040fe20000001820 */
[----:B------:R-:W5:Y:S05]  /*9a20*/  LDSM.16.M88.4 R192, [R216] ;  /* 0x00000000d8c0783b */ /* 0x000f6a0000000200 */
        /* <DEDUP_REMOVED lines=13> */
[C---:B-----5:R-:W-:Y:S06]  /*9b00*/  HMMA.16816.F32 R28, R176.reuse, R196, R28 ;  /* 0x000000c4b01c723c */ /* 0x060fec000000181c */
[C---:B------:R-:W-:Y:S01]  /*9b10*/  HMMA.16816.F32 R24, R176.reuse, R198, R24 ;  /* 0x000000c6b018723c */ /* 0x040fe20000001818 */
[----:B------:R-:W-:Y:S05]  /*9b20*/  LDSM.16.M88.4 R196, [R220+0x3000] ;  /* 0x00300000dcc4783b */ /* 0x000fea0000000200 */
[C---:B------:R-:W-:Y:S06]  /*9b30*/  HMMA.16816.F32 R188, R176.reuse, R192, R188 ;  /* 0x000000c0b0bc723c */ /* 0x040fec00000018bc */
        /* <DEDUP_REMOVED lines=8> */
[----:B------:R-:W5:Y:S05]  /*9bc0*/  LDSM.16.M88.4 R180, [R220+0x3800] ;  /* 0x00380000dcb4783b */ /* 0x000f6a0000000200 */
        /* <DEDUP_REMOVED lines=26> */
[C---:B----4-:R-:W-:Y:S06]  /*9d70*/  HMMA.16816.F32 R28, R20.reuse, R192, R28 ;  /* 0x000000c0141c723c */ /* 0x050fec000000181c */
[C---:B------:R-:W-:Y:S01]  /*9d80*/  HMMA.16816.F32 R24, R20.reuse, R194, R24 ;  /* 0x000000c21418723c */ /* 0x040fe20000001818 */
[----:B------:R-:W-:Y:S05]  /*9d90*/  LDSM.16.M88.4 R192, [R227+0xc000] ;  /* 0x00c00000e3c0783b */ /* 0x000fea0000000200 */
[C---:B--2---:R-:W-:Y:S06]  /*9da0*/  HMMA.16816.F32 R188, R20.reuse, R172, R188 ;  /* 0x000000ac14bc723c */ /* 0x044fec00000018bc */
        /* <DEDUP_REMOVED lines=34> */
[----:B------:R-:W-:Y:S05]  /*9fd0*/  LDSM.16.M88.4 R196, [R232+0x6000] ;  /* 0x00600000e8c4783b */ /* 0x000fea0000000200 */
[C---:B--2---:R-:W-:Y:S06]  /*9fe0*/  HMMA.16816.F32 R188, R16.reuse, R20, R188 ;  /* 0x0000001410bc723c */ /* 0x044fec00000018bc */
[C---:B------:R-:W-:Y:S01]  /*9ff0*/  HMMA.16816.F32 R184, R16.reuse, R22, R184 ;  /* 0x0000001610b8723c */ /* 0x040fe200000018b8 */
[----:B------:R-:W2:Y:S05]  /*a000*/  LDSM.16.M88.4 R20, [R211] ;  /* 0x00000000d314783b */ /* 0x000eaa0000000200 */
[C---:B-----5:R-:W-:Y:S06]  /*a010*/  HMMA.16816.F32 R28, R16.reuse, R192, R28 ;  /* 0x000000c0101c723c */ /* 0x060fec000000181c */
[----:B------:R-:W-:Y:S01]  /*a020*/  HMMA.16816.F32 R24, R16, R194, R24 ;  /* 0x000000c21018723c */ /* 0x000fe20000001818 */
[----:B------:R-:W5:Y:S04]  /*a030*/  LDSM.16.M88.4 R192, [R233+0xf800] ;  /* 0x00f80000e9c0783b */ /* 0x000f680000000200 */
[----:B------:R-:W5:Y:S01]  /*a040*/  LDSM.16.M88.4 R16, [R210] ;  /* 0x00000000d210783b */ /* 0x000f620000000200 */
[C---:B-1----:R-:W-:Y:S06]  /*a050*/  HMMA.16816.F32 R8, R176.reuse, R180, R8 ;  /* 0x000000b4b008723c */ /* 0x042fec0000001808 */
[C---:B------:R-:W-:Y:S01]  /*a060*/  HMMA.16816.F32 R4, R176.reuse, R182, R4 ;  /* 0x000000b6b004723c */ /* 0x040fe20000001804 */
[----:B------:R-:W-:Y:S05]  /*a070*/  LDSM.16.M88.4 R180, [R230+0x6000] ;  /* 0x00600000e6b4783b */ /* 0x000fea0000000200 */
[C---:B----4-:R-:W-:Y:S06]  /*a080*/  HMMA.16816.F32 R168, R176.reuse, R172, R168 ;  /* 0x000000acb0a8723c */ /* 0x050fec00000018a8 */
[C---:B------:R-:W-:Y:S01]  /*a090*/  HMMA.16816.F32 R32, R176.reuse, R174, R32 ;  /* 0x000000aeb020723c */ /* 0x040fe20000001820 */
[----:B------:R-:W1:Y:S05]  /*a0a0*/  LDSM.16.M88.4 R172, [R227+0xe000] ;  /* 0x00e00000e3ac783b */ /* 0x000e6a0000000200 */
[C---:B---3--:R-:W-:Y:S06]  /*a0b0*/  HMMA.16816.F32 R28, R176.reuse, R12, R28 ;  /* 0x0000000cb01c723c */ /* 0x048fec000000181c */
[----:B------:R-:W-:Y:S01]  /*a0c0*/  HMMA.16816.F32 R24, R176, R14, R24 ;  /* 0x0000000eb018723c */ /* 0x000fe20000001818 */
[----:B------:R-:W3:Y:S05]  /*a0d0*/  LDSM.16.M88.4 R12, [R209] ;  /* 0x00000000d10c783b */ /* 0x000eea0000000200 */
[C---:B--2---:R-:W-:Y:S06]  /*a0e0*/  HMMA.16816.F32 R8, R196.reuse, R20, R8 ;  /* 0x00000014c408723c */ /* 0x044fec0000001808 */
[----:B------:R-:W-:Y:S01]  /*a0f0*/  HMMA.16816.F32 R4, R196, R22, R4 ;  /* 0x00000016c404723c */ /* 0x000fe20000001804 */
[----:B------:R-:W-:Y:S05]  /*a100*/  LDSM.16.M88.4 R20, [R229+0x6000] ;  /* 0x00600000e514783b */ /* 0x000fea0000000200 */
[C---:B-----5:R-:W-:Y:S06]  /*a110*/  HMMA.16816.F32 R188, R176.reuse, R192, R188 ;  /* 0x000000c0b0bc723c */ /* 0x060fec00000018bc */
[----:B------:R-:W-:Y:S01]  /*a120*/  HMMA.16816.F32 R184, R176, R194, R184 ;  /* 0x000000c2b0b8723c */ /* 0x000fe200000018b8 */
[----:B------:R-:W2:Y:S04]  /*a130*/  LDSM.16.M88.4 R176, [R227+0xe800] ;  /* 0x00e80000e3b0783b */ /* 0x000ea80000000200 */
[----:B------:R-:W4:Y:S01]  /*a140*/  LDSM.16.M88.4 R192, [R208] ;  /* 0x00000000d0c0783b */ /* 0x000f220000000200 */
[C---:B------:R-:W-:Y:S06]  /*a150*/  HMMA.16816.F32 R168, R196.reuse, R16, R168 ;  /* 0x00000010c4a8723c */ /* 0x040fec00000018a8 */
[----:B------:R-:W-:Y:S01]  /*a160*/  HMMA.16816.F32 R32, R196, R18, R32 ;  /* 0x00000012c420723c */ /* 0x000fe20000001820 */
[----:B------:R-:W5:Y:S05]  /*a170*/  LDSM.16.M88.4 R16, [R220+0x6000] ;  /* 0x00600000dc10783b */ /* 0x000f6a0000000200 */
[C---:B-1----:R-:W-:Y:S06]  /*a180*/  HMMA.16816.F32 R8, R180.reuse, R172, R8 ;  /* 0x000000acb408723c */ /* 0x042fec0000001808 */
[----:B------:R-:W-:Y:S01]  /*a190*/  HMMA.16816.F32 R4, R180, R174, R4 ;  /* 0x000000aeb404723c */ /* 0x000fe20000001804 */
[----:B------:R-:W1:Y:S05]  /*a1a0*/  LDSM.16.M88.4 R172, [R227+0xf000] ;  /* 0x00f00000e3ac783b */ /* 0x000e6a0000000200 */
[C---:B---3--:R-:W-:Y:S06]  /*a1b0*/  HMMA.16816.F32 R28, R196.reuse, R12, R28 ;  /* 0x0000000cc41c723c */ /* 0x048fec000000181c */
[----:B------:R-:W-:Y:S01]  /*a1c0*/  HMMA.16816.F32 R24, R196, R14, R24 ;  /* 0x0000000ec418723c */ /* 0x000fe20000001818 */
[----:B------:R-:W3:Y:S05]  /*a1d0*/  LDSM.16.M88.4 R12, [R220+0x6800] ;  /* 0x00680000dc0c783b */ /* 0x000eea0000000200 */
[----:B--2---:R-:W-:Y:S06]  /*a1e0*/  HMMA.16816.F32 R168, R180, R176, R168 ;  /* 0x000000b0b4a8723c */ /* 0x004fec00000018a8 */
[----:B----4-:R-:W-:Y:S01]  /*a1f0*/  HMMA.16816.F32 R188, R196, R192, R188 ;  /* 0x000000c0c4bc723c */ /* 0x010fe200000018bc */
[----:B------:R-:W-:-:S05]  /*a200*/  VIADD R176, R0, 0x1 ;  /* 0x0000000100b07836 */ /* 0x000fca0000000000 */
[C---:B-----5:R-:W-:Y:S01]  /*a210*/  HMMA.16816.F32 R8, R20.reuse, R16, R8 ;  /* 0x000000101408723c */ /* 0x060fe20000001808 */
[----:B------:R-:W-:Y:S02]  /*a220*/  I2FP.F32.S32 R192, R176 ;  /* 0x000000b000c07245 */ /* 0x000fe40000201400 */
[C---:B------:R-:W-:Y:S02]  /*a230*/  ISETP.GE.AND P1, PT, R176.reuse, R167, PT ;  /* 0x000000a7b000720c */ /* 0x040fe40003f26270 */
[----:B------:R-:W-:Y:S01]  /*a240*/  ISETP.GE.AND P2, PT, R176, R2, PT ;  /* 0x00000002b000720c */ /* 0x000fe20003f46270 */
[----:B------:R-:W-:Y:S01]  /*a250*/  HMMA.16816.F32 R4, R20, R18, R4 ;  /* 0x000000121404723c */ /* 0x000fe20000001804 */
[----:B------:R-:W-:Y:S05]  /*a260*/  LDSM.16.M88.4 R16, [R220+0x7000] ;  /* 0x00700000dc10783b */ /* 0x000fea0000000200 */
[C---:B------:R-:W-:Y:S01]  /*a270*/  HMMA.16816.F32 R32, R180.reuse, R178, R32 ;  /* 0x000000b2b420723c */ /* 0x040fe20000001820 */
[----:B------:R-:W2:Y:S05]  /*a280*/  LDSM.16.M88.4 R176, [R227+0xf800] ;  /* 0x00f80000e3b0783b */ /* 0x000eaa0000000200 */
[----:B-1----:R-:W-:Y:S06]  /*a290*/  HMMA.16816.F32 R28, R180, R172, R28 ;  /* 0x000000acb41c723c */ /* 0x002fec000000181c */
[----:B---3--:R-:W-:Y:S01]  /*a2a0*/  HMMA.16816.F32 R168, R20, R12, R168 ;  /* 0x0000000c14a8723c */ /* 0x008fe200000018a8 */
[----:B------:R-:W-:-:S02]  /*a2b0*/  VIADD R172, R0, 0x8 ;  /* 0x0000000800ac7836 */ /* 0x000fc40000000000 */
[----:B------:R-:W-:-:S03]  /*a2c0*/  FFMA.FTZ R9, R192, UR5, R9 ;  /* 0x00000005c0097c23 */ /* 0x000fc60008010009 */
[----:B------:R-:W-:Y:S01]  /*a2d0*/  I2FP.F32.S32 R173, R172 ;  /* 0x000000ac00ad7245 */ /* 0x000fe20000201400 */
[----:B------:R-:W-:Y:S01]  /*a2e0*/  FFMA.FTZ R12, R192, UR5, R11 ;  /* 0x00000005c00c7c23 */ /* 0x000fe2000801000b */
[----:B------:R-:W-:Y:S01]  /*a2f0*/  VIADD R13, R0, 0x9 ;  /* 0x00000009000d7836 */ /* 0x000fe20000000000 */
[----:B------:R-:W-:Y:S01]  /*a300*/  FSEL R9, R9, -INF , !P1 ;  /* 0xff80000009097808 */ /* 0x000fe20004800000 */
[----:B------:R-:W-:Y:S01]  /*a310*/  HMMA.16816.F32 R24, R180, R174, R24 ;  /* 0x000000aeb418723c */ /* 0x000fe20000001818 */
[C---:B------:R-:W-:Y:S01]  /*a320*/  FFMA.FTZ R11, R173.reuse, UR5, R4 ;  /* 0x00000005ad0b7c23 */ /* 0x040fe20008010004 */
[----:B------:R-:W-:Y:S01]  /*a330*/  FSEL R12, R12, -INF , !P2 ;  /* 0xff8000000c0c7808 */ /* 0x000fe20005000000 */
[----:B------:R-:W-:Y:S01]  /*a340*/  FFMA.FTZ R6, R173, UR5, R6 ;  /* 0x00000005ad067c23 */ /* 0x000fe20008010006 */
[----:B------:R-:W-:Y:S02]  /*a350*/  I2FP.F32.S32 R4, R13 ;  /* 0x0000000d00047245 */ /* 0x000fe40000201400 */
[CC--:B------:R-:W-:Y:S01]  /*a360*/  ISETP.GE.AND P1, PT, R172.reuse, R167.reuse, PT ;  /* 0x000000a7ac00720c */ /* 0x0c0fe20003f26270 */
[----:B------:R-:W-:Y:S01]  /*a370*/  HMMA.16816.F32 R32, R20, R14, R32 ;  /* 0x0000000e1420723c */ /* 0x000fe20000001820 */
[-C--:B------:R-:W-:Y:S01]  /*a380*/  ISETP.GE.AND P2, PT, R172, R2.reuse, PT ;  /* 0x00000002ac00720c */ /* 0x080fe20003f46270 */
[C---:B------:R-:W-:Y:S01]  /*a390*/  FFMA.FTZ R172, R4.reuse, UR5, R5 ;  /* 0x0000000504ac7c23 */ /* 0x040fe20008010005 */
[----:B------:R-:W-:Y:S01]  /*a3a0*/  FSEL R11, R11, -INF , !P1 ;  /* 0xff8000000b0b7808 */ /* 0x000fe20004800000 */
[----:B------:R-:W-:Y:S01]  /*a3b0*/  FFMA.FTZ R7, R4, UR5, R7 ;  /* 0x0000000504077c23 */ /* 0x000fe20008010007 */
[----:B------:R-:W-:Y:S01]  /*a3c0*/  FSEL R206, R6, -INF , !P2 ;  /* 0xff80000006ce7808 */ /* 0x000fe20005000000 */
[C---:B------:R-:W-:Y:S01]  /*a3d0*/  VIADD R5, R0.reuse, 0x10 ;  /* 0x0000001000057836 */ /* 0x040fe20000000000 */
[C---:B------:R-:W-:Y:S01]  /*a3e0*/  ISETP.GE.AND P1, PT, R13.reuse, R167, PT ;  /* 0x000000a70d00720c */ /* 0x040fe20003f26270 */
[----:B------:R-:W-:Y:S01]  /*a3f0*/  HMMA.16816.F32 R184, R196, R194, R184 ;  /* 0x000000c2c4b8723c */ /* 0x000fe200000018b8 */
[----:B------:R-:W-:Y:S01]  /*a400*/  ISETP.GE.AND P2, PT, R13, R2, PT ;  /* 0x000000020d00720c */ /* 0x000fe20003f46270 */
[----:B------:R-:W-:Y:S01]  /*a410*/  VIADD R14, R0, 0x11 ;  /* 0x00000011000e7836 */ /* 0x000fe20000000000 */
[----:B------:R-:W-:-:S02]  /*a420*/  FSEL R13, R172, -INF , !P1 ;  /* 0xff800000ac0d7808 */ /* 0x000fc40004800000 */
[----:B------:R-:W-:Y:S01]  /*a430*/  FSEL R242, R7, -INF , !P2 ;  /* 0xff80000007f27808 */ /* 0x000fe20005000000 */
[----:B--2---:R-:W-:Y:S01]  /*a440*/  HMMA.16816.F32 R188, R180, R176, R188 ;  /* 0x000000b0b4bc723c */ /* 0x004fe200000018bc */
[C---:B------:R-:W-:Y:S02]  /*a450*/  ISETP.GE.AND P1, PT, R5.reuse, R167, PT ;  /* 0x000000a70500720c */ /* 0x040fe40003f26270 */
[----:B------:R-:W-:Y:S02]  /*a460*/  I2FP.F32.S32 R15, R5 ;  /* 0x00000005000f7245 */ /* 0x000fe40000201400 */
[----:B------:R-:W-:Y:S01]  /*a470*/  ISETP.GE.AND P2, PT, R5, R2, PT ;  /* 0x000000020500720c */ /* 0x000fe20003f46270 */
[----:B------:R-:W-:Y:S01]  /*a480*/  HMMA.16816.F32 R28, R20, R16, R28 ;  /* 0x00000010141c723c */ /* 0x000fe2000000181c */
[----:B------:R-:W1:Y:S01]  /*a490*/  LDSM.16.M88.4 R4, [R220+0x7800] ;  /* 0x00780000dc04783b */ /* 0x000e620000000200 */
[C---:B------:R-:W-:Y:S01]  /*a4a0*/  FFMA.FTZ R168, R15.reuse, UR5, R168 ;  /* 0x000000050fa87c23 */ /* 0x040fe200080100a8 */
[----:B------:R-:W-:Y:S01]  /*a4b0*/  FFMA.FTZ R170, R15, UR5, R170 ;  /* 0x000000050faa7c23 */ /* 0x000fe200080100aa */
[----:B------:R-:W-:Y:S01]  /*a4c0*/  VIADD R15, R0, 0x18 ;  /* 0x00000018000f7836 */ /* 0x000fe20000000000 */
[----:B------:R-:W-:-:S04]  /*a4d0*/  DEPBAR.LE SB0, 0x0 ;  /* 0x000080000000791a */ /* 0x000fc80000000000 */
[----:B------:R-:W-:Y:S01]  /*a4e0*/  I2FP.F32.S32 R16, R14 ;  /* 0x0000000e00107245 */ /* 0x000fe20000201400 */
[----:B------:R-:W-:Y:S01]  /*a4f0*/  HMMA.16816.F32 R24, R20, R18, R24 ;  /* 0x000000121418723c */ /* 0x000fe20000001818 */
[----:B------:R-:W-:Y:S02]  /*a500*/  FSEL R207, R168, -INF , !P1 ;  /* 0xff800000a8cf7808 */ /* 0x000fe40004800000 */
[----:B------:R-:W-:Y:S01]  /*a510*/  FSEL R192, R170, -INF , !P2 ;  /* 0xff800000aac07808 */ /* 0x000fe20005000000 */
[C---:B------:R-:W-:Y:S01]  /*a520*/  FFMA.FTZ R169, R16.reuse, UR5, R169 ;  /* 0x0000000510a97c23 */ /* 0x040fe200080100a9 */
[----:B------:R-:W-:Y:S01]  /*a530*/  FFMA.FTZ R171, R16, UR5, R171 ;  /* 0x0000000510ab7c23 */ /* 0x000fe200080100ab */
[----:B------:R-:W-:Y:S01]  /*a540*/  I2FP.F32.S32 R17, R15 ;  /* 0x0000000f00117245 */ /* 0x000fe20000201400 */
[----:B------:R-:W-:Y:S01]  /*a550*/  HMMA.16816.F32 R184, R180, R178, R184 ;  /* 0x000000b2b4b8723c */ /* 0x000fe200000018b8 */
[----:B------:R-:W-:Y:S01]  /*a560*/  BAR.SYNC.DEFER_BLOCKING 0x0 ;  /* 0x0000000000007b1d */ /* 0x000fe20000010000 */
[----:B------:R-:W-:-:S02]  /*a570*/  ISETP.GE.AND P1, PT, R14, R167, PT ;  /* 0x000000a70e00720c */ /* 0x000fc40003f26270 */
[-C--:B------:R-:W-:Y:S01]  /*a580*/  ISETP.GE.AND P2, PT, R14, R2.reuse, PT ;  /* 0x000000020e00720c */ /* 0x080fe20003f46270 */
[C---:B------:R-:W-:Y:S01]  /*a590*/  VIADD R14, R0.reuse, 0x19 ;  /* 0x00000019000e7836 */ /* 0x040fe20000000000 */
[----:B------:R-:W-:Y:S01]  /*a5a0*/  FSEL R205, R169, -INF , !P1 ;  /* 0xff800000a9cd7808 */ /* 0x000fe20004800000 */
[----:B------:R-:W-:Y:S01]  /*a5b0*/  FFMA.FTZ R32, R17, UR5, R32 ;  /* 0x0000000511207c23 */ /* 0x000fe20008010020 */
[----:B------:R-:W-:Y:S01]  /*a5c0*/  FSEL R194, R171, -INF , !P2 ;  /* 0xff800000abc27808 */ /* 0x000fe20005000000 */
[----:B------:R-:W-:Y:S01]  /*a5d0*/  FFMA.FTZ R34, R17, UR5, R34 ;  /* 0x0000000511227c23 */ /* 0x000fe20008010022 */
[C---:B------:R-:W-:Y:S01]  /*a5e0*/  ISETP.GE.AND P1, PT, R15.reuse, R167, PT ;  /* 0x000000a70f00720c */ /* 0x040fe20003f26270 */
[C---:B------:R-:W-:Y:S01]  /*a5f0*/  VIADD R17, R0.reuse, 0x21 ;  /* 0x0000002100117836 */ /* 0x040fe20000000000 */
[----:B------:R-:W-:Y:S01]  /*a600*/  ISETP.GE.AND P2, PT, R15, R2, PT ;  /* 0x000000020f00720c */ /* 0x000fe20003f46270 */
[----:B------:R-:W-:Y:S01]  /*a610*/  VIADD R15, R0, 0x20 ;  /* 0x00000020000f7836 */ /* 0x000fe20000000000 */
[----:B------:R-:W-:-:S02]  /*a620*/  I2FP.F32.S32 R16, R14 ;  /* 0x0000000e00107245 */ /* 0x000fc40000201400 */
[----:B------:R-:W-:Y:S02]  /*a630*/  FSEL R193, R32, -INF , !P1 ;  /* 0xff80000020c17808 */ /* 0x000fe40004800000 */
[----:B------:R-:W-:Y:S01]  /*a640*/  FSEL R32, R34, -INF , !P2 ;  /* 0xff80000022207808 */ /* 0x000fe20005000000 */
[C---:B------:R-:W-:Y:S01]  /*a650*/  FFMA.FTZ R33, R16.reuse, UR5, R33 ;  /* 0x0000000510217c23 */ /* 0x040fe20008010021 */
[----:B------:R-:W-:Y:S01]  /*a660*/  I2FP.F32.S32 R19, R15 ;  /* 0x0000000f00137245 */ /* 0x000fe20000201400 */
[----:B------:R-:W-:Y:S01]  /*a670*/  FFMA.FTZ R34, R16, UR5, R35 ;  /* 0x0000000510227c23 */ /* 0x000fe20008010023 */
[C---:B------:R-:W-:Y:S02]  /*a680*/  ISETP.GE.AND P1, PT, R14.reuse, R167, PT ;  /* 0x000000a70e00720c */ /* 0x040fe40003f26270 */
[----:B------:R-:W-:Y:S01]  /*a690*/  ISETP.GE.AND P2, PT, R14, R2, PT ;  /* 0x000000020e00720c */ /* 0x000fe20003f46270 */
[----:B------:R-:W-:Y:S01]  /*a6a0*/  VIADD R14, R0, 0x28 ;  /* 0x00000028000e7836 */ /* 0x000fe20000000000 */
[----:B-1----:R-:W-:Y:S01]  /*a6b0*/  HMMA.16816.F32 R188, R20, R4, R188 ;  /* 0x0000000414bc723c */ /* 0x002fe200000018bc */
[----:B------:R-:W-:Y:S01]  /*a6c0*/  FSEL R33, R33, -INF , !P1 ;  /* 0xff80000021217808 */ /* 0x000fe20004800000 */
[C---:B------:R-:W-:Y:S01]  /*a6d0*/  FFMA.FTZ R28, R19.reuse, UR5, R28 ;  /* 0x00000005131c7c23 */ /* 0x040fe2000801001c */
[----:B------:R-:W-:Y:S01]  /*a6e0*/  FSEL R34, R34, -INF , !P2 ;  /* 0xff80000022227808 */ /* 0x000fe20005000000 */
[----:B------:R-:W-:Y:S01]  /*a6f0*/  FFMA.FTZ R30, R19, UR5, R30 ;  /* 0x00000005131e7c23 */ /* 0x000fe2000801001e */
[----:B------:R-:W-:-:S02]  /*a700*/  I2FP.F32.S32 R16, R17 ;  /* 0x0000001100107245 */ /* 0x000fc40000201400 */
[CC--:B------:R-:W-:Y:S02]  /*a710*/  ISETP.GE.AND P1, PT, R15.reuse, R167.reuse, PT ;  /* 0x000000a70f00720c */ /* 0x0c0fe40003f26270 */
[----:B------:R-:W-:Y:S01]  /*a720*/  ISETP.GE.AND P2, PT, R15, R2, PT ;  /* 0x000000020f00720c */ /* 0x000fe20003f46270 */
[C---:B------:R-:W-:Y:S01]  /*a730*/  FFMA.FTZ R29, R16.reuse, UR5, R29 ;  /* 0x00000005101d7c23 */ /* 0x040fe2000801001d */
[----:B------:R-:W-:Y:S01]  /*a740*/  I2FP.F32.S32 R5, R14 ;  /* 0x0000000e00057245 */ /* 0x000fe20000201400 */
[----:B------:R-:W-:Y:S01]  /*a750*/  FFMA.FTZ R31, R16, UR5, R31 ;  /* 0x00000005101f7c23 */ /* 0x000fe2000801001f */
[----:B------:R-:W-:Y:S01]  /*a760*/  FSEL R195, R28, -INF , !P1 ;  /* 0xff8000001cc37808 */ /* 0x000fe20004800000 */
[----:B------:R-:W-:Y:S01]  /*a770*/  VIADD R15, R0, 0x29 ;  /* 0x00000029000f7836 */ /* 0x000fe20000000000 */
[----:B------:R-:W-:Y:S01]  /*a780*/  FSEL R198, R30, -INF , !P2 ;  /* 0xff8000001ec67808 */ /* 0x000fe20005000000 */
[----:B------:R-:W-:Y:S01]  /*a790*/  FFMA.FTZ R24, R5, UR5, R24 ;  /* 0x0000000505187c23 */ /* 0x000fe20008010018 */
[----:B------:R-:W-:Y:S01]  /*a7a0*/  ISETP.GE.AND P1, PT, R17, R167, PT ;  /* 0x000000a71100720c */ /* 0x000fe20003f26270 */
[----:B------:R-:W-:Y:S01]  /*a7b0*/  FFMA.FTZ R26, R5, UR5, R26 ;  /* 0x00000005051a7c23 */ /* 0x000fe2000801001a */
[----:B------:R-:W-:Y:S01]  /*a7c0*/  ISETP.GE.AND P2, PT, R17, R2, PT ;  /* 0x000000021100720c */ /* 0x000fe20003f46270 */
[----:B------:R-:W-:Y:S01]  /*a7d0*/  HMMA.16816.F32 R4, R20, R6, R184 ;  /* 0x000000061404723c */ /* 0x000fe200000018b8 */
[----:B------:R-:W-:Y:S01]  /*a7e0*/  FSEL R197, R29, -INF , !P1 ;  /* 0xff8000001dc57808 */ /* 0x000fe20004800000 */
[----:B------:R-:W-:Y:S01]  /*a7f0*/  VIADD R16, R0, 0x30 ;  /* 0x0000003000107836 */ /* 0x000fe20000000000 */
[----:B------:R-:W-:-:S02]  /*a800*/  FSEL R202, R31, -INF , !P2 ;  /* 0xff8000001fca7808 */ /* 0x000fc40005000000 */
[C---:B------:R-:W-:Y:S02]  /*a810*/  ISETP.GE.AND P1, PT, R14.reuse, R167, PT ;  /* 0x000000a70e00720c */ /* 0x040fe40003f26270 */
[-C--:B------:R-:W-:Y:S02]  /*a820*/  ISETP.GE.AND P2, PT, R14, R2.reuse, PT ;  /* 0x000000020e00720c */ /* 0x080fe40003f46270 */
[----:B------:R-:W-:Y:S02]  /*a830*/  I2FP.F32.S32 R14, R15 ;  /* 0x0000000f000e7245 */ /* 0x000fe40000201400 */
[----:B------:R-:W-:Y:S02]  /*a840*/  FSEL R203, R24, -INF , !P1 ;  /* 0xff80000018cb7808 */ /* 0x000fe40004800000 */
[----:B------:R-:W-:Y:S01]  /*a850*/  FSEL R204, R26, -INF , !P2 ;  /* 0xff8000001acc7808 */ /* 0x000fe20005000000 */
[C---:B------:R-:W-:Y:S01]  /*a860*/  FFMA.FTZ R25, R14.reuse, UR5, R25 ;  /* 0x000000050e197c23 */ /* 0x040fe20008010019 */
[C---:B------:R-:W-:Y:S01]  /*a870*/  ISETP.GE.AND P1, PT, R15.reuse, R167, PT ;  /* 0x000000a70f00720c */ /* 0x040fe20003f26270 */
[----:B------:R-:W-:Y:S01]  /*a880*/  FFMA.FTZ R27, R14, UR5, R27 ;  /* 0x000000050e1b7c23 */ /* 0x000fe2000801001b */
[----:B------:R-:W-:Y:S01]  /*a890*/  ISETP.GE.AND P2, PT, R15, R2, PT ;  /* 0x000000020f00720c */ /* 0x000fe20003f46270 */
[C---:B------:R-:W-:Y:S01]  /*a8a0*/  VIADD R15, R0.reuse, 0x31 ;  /* 0x00000031000f7836 */ /* 0x040fe20000000000 */
[----:B------:R-:W-:Y:S01]  /*a8b0*/  I2FP.F32.S32 R17, R16 ;  /* 0x0000001000117245 */ /* 0x000fe20000201400 */
[----:B------:R-:W-:Y:S01]  /*a8c0*/  VIADD R14, R0, 0x38 ;  /* 0x00000038000e7836 */ /* 0x000fe20000000000 */
[----:B------:R-:W-:-:S02]  /*a8d0*/  FSEL R199, R25, -INF , !P1 ;  /* 0xff80000019c77808 */ /* 0x000fc40004800000 */
[----:B------:R-:W-:Y:S01]  /*a8e0*/  I2FP.F32.S32 R180, R15 ;  /* 0x0000000f00b47245 */ /* 0x000fe20000201400 */
[C---:B------:R-:W-:Y:S01]  /*a8f0*/  FFMA.FTZ R185, R17.reuse, UR5, R188 ;  /* 0x0000000511b97c23 */ /* 0x040fe200080100bc */
[----:B------:R-:W-:Y:S01]  /*a900*/  ISETP.GE.AND P1, PT, R16, R167, PT ;  /* 0x000000a71000720c */ /* 0x000fe20003f26270 */
[----:B------:R-:W-:Y:S01]  /*a910*/  FFMA.FTZ R182, R17, UR5, R190 ;  /* 0x0000000511b67c23 */ /* 0x000fe200080100be */
[----:B------:R-:W-:Y:S01]  /*a920*/  FSEL R196, R27, -INF , !P2 ;  /* 0xff8000001bc47808 */ /* 0x000fe20005000000 */
[C---:B------:R-:W-:Y:S01]  /*a930*/  FFMA.FTZ R184, R180.reuse, UR5, R189 ;  /* 0x00000005b4b87c23 */ /* 0x040fe200080100bd */
[----:B------:R-:W-:Y:S01]  /*a940*/  FSEL R185, R185, -INF , !P1 ;  /* 0xff800000b9b97808 */ /* 0x000fe20004800000 */
[----:B------:R-:W-:Y:S01]  /*a950*/  FFMA.FTZ R180, R180, UR5, R191 ;  /* 0x00000005b4b47c23 */ /* 0x000fe200080100bf */
[----:B------:R-:W-:Y:S02]  /*a960*/  I2FP.F32.S32 R17, R14 ;  /* 0x0000000e00117245 */ /* 0x000fe40000201400 */
[----:B------:R-:W-:-:S02]  /*a970*/  ISETP.GE.AND P2, PT, R16, R2, PT ;  /* 0x000000021000720c */ /* 0x000fc40003f46270 */
[-C--:B------:R-:W-:Y:S01]  /*a980*/  ISETP.GE.AND P1, PT, R15, R167.reuse, PT ;  /* 0x000000a70f00720c */ /* 0x080fe20003f26270 */
[C---:B------:R-:W-:Y:S01]  /*a990*/  FFMA.FTZ R4, R17.reuse, UR5, R4 ;  /* 0x0000000511047c23 */ /* 0x040fe20008010004 */
[----:B------:R-:W-:Y:S01]  /*a9a0*/  FSEL R182, R182, -INF , !P2 ;  /* 0xff800000b6b67808 */ /* 0x000fe20005000000 */
[----:B------:R-:W-:Y:S01]  /*a9b0*/  FFMA.FTZ R177, R17, UR5, R6 ;  /* 0x0000000511b17c23 */ /* 0x000fe20008010006 */
[----:B------:R-:W-:Y:S01]  /*a9c0*/  FSEL R184, R184, -INF , !P1 ;  /* 0xff800000b8b87808 */ /* 0x000fe20004800000 */
[----:B------:R-:W-:Y:S01]  /*a9d0*/  VIADD R6, R0, 0x39 ;  /* 0x0000003900067836 */ /* 0x000fe20000000000 */
[----:B------:R-:W-:Y:S02]  /*a9e0*/  ISETP.GE.AND P2, PT, R15, R2, PT ;  /* 0x000000020f00720c */ /* 0x000fe40003f46270 */
[----:B------:R-:W-:Y:S02]  /*a9f0*/  ISETP.GE.AND P1, PT, R14, R167, PT ;  /* 0x000000a70e00720c */ /* 0x000fe40003f26270 */
[----:B------:R-:W-:-:S02]  /*aa00*/  I2FP.F32.S32 R15, R0 ;  /* 0x00000000000f7245 */ /* 0x000fc40000201400 */
[----:B------:R-:W-:Y:S02]  /*aa10*/  FSEL R181, R4, -INF , !P1 ;  /* 0xff80000004b57808 */ /* 0x000fe40004800000 */
[----:B------:R-:W-:Y:S01]  /*aa20*/  I2FP.F32.S32 R4, R6 ;  /* 0x0000000600047245 */ /* 0x000fe20000201400 */
[----:B------:R-:W-:Y:S01]  /*aa30*/  FFMA.FTZ R8, R15, UR5, R8 ;  /* 0x000000050f087c23 */ /* 0x000fe20008010008 */
[-C--:B------:R-:W-:Y:S02]  /*aa40*/  ISETP.GE.AND P1, PT, R0, R167.reuse, PT ;  /* 0x000000a70000720c */ /* 0x080fe40003f26270 */
[----:B------:R-:W-:Y:S01]  /*aa50*/  FSEL R180, R180, -INF , !P2 ;  /* 0xff800000b4b47808 */ /* 0x000fe20005000000 */
[----:B------:R-:W-:Y:S01]  /*aa60*/  FFMA.FTZ R183, R4, UR5, R5 ;  /* 0x0000000504b77c23 */ /* 0x000fe20008010005 */
[----:B------:R-:W-:Y:S01]  /*aa70*/  FSEL R5, R8, -INF , !P1 ;  /* 0xff80000008057808 */ /* 0x000fe20004800000 */
[----:B------:R-:W-:Y:S01]  /*aa80*/  FFMA.FTZ R7, R4, UR5, R7 ;  /* 0x0000000504077c23 */ /* 0x000fe20008010007 */
[----:B------:R-:W-:-:S02]  /*aa90*/  ISETP.GE.AND P1, PT, R6, R167, PT ;  /* 0x000000a70600720c */ /* 0x000fc40003f26270 */
[-C--:B------:R-:W-:Y:S02]  /*aaa0*/  ISETP.GE.AND P2, PT, R14, R2.reuse, PT ;  /* 0x000000020e00720c */ /* 0x080fe40003f46270 */
[----:B------:R-:W-:Y:S02]  /*aab0*/  FSEL R183, R183, -INF , !P1 ;  /* 0xff800000b7b77808 */ /* 0x000fe40004800000 */
[----:B------:R-:W-:Y:S02]  /*aac0*/  PLOP3.LUT P1, PT, PT, PT, UP0, 0x80, 0x0 ;  /* 0x000000000000781c */ /* 0x000fe40003f2f008 */
[----:B------:R-:W-:Y:S02]  /*aad0*/  FSEL R177, R177, -INF , !P2 ;  /* 0xff800000b1b17808 */ /* 0x000fe40005000000 */
[----:B------:R-:W-:Y:S01]  /*aae0*/  ISETP.GE.AND P2, PT, R0, R2, PT ;  /* 0x000000020000720c */ /* 0x000fe20003f46270 */
[----:B------:R-:W-:-:S05]  /*aaf0*/  FFMA.FTZ R0, R15, UR5, R10 ;  /* 0x000000050f007c23 */ /* 0x000fca000801000a */
        /* <DEDUP_REMOVED lines=47> */
[----:B------:R-:W-:Y:S02]  /*adf0*/  ULOP3.LUT UR4, URZ, UR9, URZ, 0x33, !UPT ;  /* 0x000000093f047292 */ /* 0x000fe4000f8e333f */
[----:B------:R-:W-:Y:S02]  /*ae00*/  @!UP1 UIADD3 UR33, -UR33, URZ, URZ ;  /* 0x0000003f21219290 */ /* 0x000fe4000fffe13f */
[----:B------:R-:W-:-:S02]  /*ae10*/  @UP3 UIADD3 UR27, UR27, 0x1, URZ ;  /* 0x000000011b1b3890 */ /* 0x000fc4000fffe03f */
[----:B------:R-:W-:Y:S02]  /*ae20*/  USEL UR33, UR4, UR33, !UP2 ;  /* 0x0000002104217287 */ /* 0x000fe4000d000000 */
[----:B------:R-:W-:Y:S02]  /*ae30*/  @!UP0 UIADD3 UR27, -UR27, URZ, URZ ;  /* 0x0000003f1b1b8290 */ /* 0x000fe4000fffe13f */
[----:B------:R-:W-:Y:S02]  /*ae40*/  UIMAD.WIDE UR14, UR33, 0x4, UR18 ;  /* 0x00000004210e78a5 */ /* 0x000fe4000f8e0212 */
[----:B------:R-:W-:-:S04]  /*ae50*/  USEL UR4, UR4, UR27, !UP2 ;  /* 0x0000001b04047287 */ /* 0x000fc8000d000000 */
[----:B------:R-:W-:Y:S01]  /*ae60*/  UIMAD.WIDE UR20, UR4, 0x4, UR18 ;  /* 0x00000004041478a5 */ /* 0x000fe2000f8e0212 */
[----:B------:R-:W-:Y:S02]  /*ae70*/  IMAD.U32 R14, RZ, RZ, UR14 ;  /* 0x0000000eff0e7e24 */ /* 0x000fe4000f8e00ff */
[----:B------:R-:W-:-:S03]  /*ae80*/  IMAD.U32 R15, RZ, RZ, UR15 ;  /* 0x0000000fff0f7e24 */ /* 0x000fc6000f8e00ff */
        /* <DEDUP_REMOVED lines=21> */
.L_x_2504:
[----:B------:R-:W-:-:S04]  /*afe0*/  ULEA UR20, -UR6, URZ, 0x6 ;  /* 0x0000003f06147291 */ /* 0x000fc8000f8e313f */
[----:B------:R-:W-:-:S12]  /*aff0*/  USHF.R.S32.HI UR14, URZ, 0x1f, UR20 ;  /* 0x0000001f3f0e7899 */ /* 0x000fd80008011414 */
.L_x_2505:
        /* <DEDUP_REMOVED lines=154> */
.L_x_2507:
[----:B------:R-:W-:Y:S05]  /*b9a0*/  BSYNC B0 ;  /* 0x0000000000007941 */ /* 0x000fea0003800000 */
.L_x_2506:
[----:B------:R-:W0:Y:S01]  /*b9b0*/  LDGDEPBAR ;  /* 0x00000000000079af */ /* 0x000e220000000000 */
[----:B-12---:R-:W-:Y:S02]  /*b9c0*/  IMAD.U32 R7, RZ, RZ, UR20 ;  /* 0x00000014ff077e24 */ /* 0x006fe4000f8e00ff */
[----:B------:R-:W-:-:S03]  /*b9d0*/  IMAD.U32 R2, RZ, RZ, UR14 ;  /* 0x0000000eff027e24 */ /* 0x000fc6000f8e00ff */
[----:B------:R-:W-:-:S04]  /*b9e0*/  LEA R244, P1, R7, R244, 0x1 ;  /* 0x000000f407f47211 */ /* 0x000fc800078208ff */
[----:B------:R-:W-:-:S09]  /*b9f0*/  LEA.HI.X R245, R7, R245, R2, 0x1, P1 ;  /* 0x000000f507f57211 */ /* 0x000fd200008f0c02 */
.L_x_2503:
[----:B------:R-:W-:Y:S01]  /*ba00*/  FMNMX.FTZ R2, R164, R5, !PT ;  /* 0x00000005a4027209 */ /* 0x000fe20007810000 */
        /* <DEDUP_REMOVED lines=51> */
[--C-:B------:R-:W-:Y:S01]  /*bd40*/  FFMA.FTZ R170, R11, UR23, -R186.reuse ;  /* 0x000000170baa7c23 */ /* 0x100fe200080108ba */
[--C-:B------:R-:W-:Y:S01]  /*bd50*/  FFMA.FTZ R169, R13, UR23, -R186.reuse ;  /* 0x000000170da97c23 */ /* 0x100fe200080108ba */
[----:B------:R-:W-:Y:S01]  /*bd60*/  FFMA.FTZ R172, R5, UR23, -R186 ;  /* 0x0000001705ac7c23 */ /* 0x000fe200080108ba */
[--C-:B------:R-:W-:Y:S01]  /*bd70*/  FFMA.FTZ R2, R12, UR23, -R179.reuse ;  /* 0x000000170c027c23 */ /* 0x100fe200080108b3 */
[----:B------:R-:W-:Y:S01]  /*bd80*/  LDSM.16.MT88.4 R8, [R226+0x10000] ;  /* 0x01000000e208783b */ /* 0x000fe20000004200 */
[----:B------:R-:W-:Y:S01]  /*bd90*/  FSEL R5, R174, RZ, P2 ;  /* 0x000000ffae057208 */ /* 0x000fe20001000000 */
[----:B------:R-:W-:Y:S01]  /*bda0*/  FADD.FTZ R6, R3, -R6 ;  /* 0x8000000603067221 */ /* 0x000fe20000010000 */
[--C-:B------:R-:W-:Y:S01]  /*bdb0*/  FFMA.FTZ R168, R0, UR23, -R179.reuse ;  /* 0x0000001700a87c23 */ /* 0x100fe200080108b3 */
[----:B------:R-:W1:Y:S01]  /*bdc0*/  LDSM.16.MT88.4 R12, [R228+0x10000] ;  /* 0x01000000e40c783b */ /* 0x000e620000004200 */
[----:B------:R-:W-:Y:S01]  /*bdd0*/  FFMA.FTZ R0, R206, UR23, -R179 ;  /* 0x00000017ce007c23 */ /* 0x000fe200080108b3 */
[----:B------:R-:W-:Y:S01]  /*bde0*/  FADD.FTZ R4, R164, -R5 ;  /* 0x80000005a4047221 */ /* 0x000fe20000010000 */
[--C-:B------:R-:W-:Y:S01]  /*bdf0*/  FFMA.FTZ R175, R242, UR23, -R179.reuse ;  /* 0x00000017f2af7c23 */ /* 0x100fe200080108b3 */
[----:B------:R-:W-:Y:S01]  /*be00*/  FMUL.FTZ R3, R6, UR23 ;  /* 0x0000001706037c20 */ /* 0x000fe20008410000 */
[----:B------:R-:W-:Y:S01]  /*be10*/  MUFU.EX2 R172, R172 ;  /* 0x000000ac00ac7308 */ /* 0x000fe20000000800 */
[----:B------:R-:W-:Y:S01]  /*be20*/  FMUL.FTZ R176, R4, UR23 ;  /* 0x0000001704b07c20 */ /* 0x000fe20008410000 */
[--C-:B------:R-:W-:Y:S01]  /*be30*/  FFMA.FTZ R189, R193, UR23, -R186.reuse ;  /* 0x00000017c1bd7c23 */ /* 0x100fe200080108ba */
[--C-:B------:R-:W-:Y:S01]  /*be40*/  FFMA.FTZ R191, R192, UR23, -R179.reuse ;  /* 0x00000017c0bf7c23 */ /* 0x100fe200080108b3 */
[--C-:B------:R-:W-:Y:S01]  /*be50*/  FFMA.FTZ R187, R207, UR23, -R186.reuse ;  /* 0x00000017cfbb7c23 */ /* 0x100fe200080108ba */
[--C-:B------:R-:W-:Y:S01]  /*be60*/  FFMA.FTZ R188, R205, UR23, -R186.reuse ;  /* 0x00000017cdbc7c23 */ /* 0x100fe200080108ba */
[--C-:B------:R-:W-:Y:S01]  /*be70*/  FFMA.FTZ R190, R33, UR23, -R186.reuse ;  /* 0x0000001721be7c23 */ /* 0x100fe200080108ba */
[--C-:B------:R-:W-:Y:S01]  /*be80*/  FFMA.FTZ R194, R194, UR23, -R179.reuse ;  /* 0x00000017c2c27c23 */ /* 0x100fe200080108b3 */
[----:B------:R-:W2:Y:S01]  /*be90*/  MUFU.EX2 R171, R171 ;  /* 0x000000ab00ab7308 */ /* 0x000ea20000000800 */
        /* <DEDUP_REMOVED lines=16> */
[----:B--2---:R-:W-:Y:S01]  /*bfa0*/  F2FP.F16.F32.PACK_AB R4, R171, R172 ;  /* 0x000000acab04723e */ /* 0x004fe200000000ff */
[--C-:B------:R-:W-:Y:S01]  /*bfb0*/  FFMA.FTZ R181, R181, UR23, -R186.reuse ;  /* 0x00000017b5b57c23 */ /* 0x100fe200080108ba */
[----:B------:R-:W-:Y:S01]  /*bfc0*/  FFMA.FTZ R186, R183, UR23, -R186 ;  /* 0x00000017b7ba7c23 */ /* 0x000fe200080108ba */
[--C-:B------:R-:W-:Y:S01]  /*bfd0*/  FFMA.FTZ R182, R182, UR23, -R179.reuse ;  /* 0x00000017b6b67c23 */ /* 0x100fe200080108b3 */
[--C-:B------:R-:W-:Y:S01]  /*bfe0*/  FFMA.FTZ R183, R180, UR23, -R179.reuse ;  /* 0x00000017b4b77c23 */ /* 0x100fe200080108b3 */
[--C-:B------:R-:W-:Y:S01]  /*bff0*/  FFMA.FTZ R177, R177, UR23, -R179.reuse ;  /* 0x00000017b1b17c23 */ /* 0x100fe200080108b3 */
[----:B------:R-:W-:Y:S01]  /*c000*/  FFMA.FTZ R178, R178, UR23, -R179 ;  /* 0x00000017b2b27c23 */ /* 0x000fe200080108b3 */
        /* <DEDUP_REMOVED lines=168> */
[----:B-1----:R-:W-:Y:S01]  /*ca90*/  HMMA.16816.F32 R100, R4, R12, R100 ;  /* 0x0000000c0464723c */ /* 0x002fe20000001864 */
[----:B------:R-:W-:Y:S01]  /*caa0*/  MUFU.EX2 R188, R188 ;  /* 0x000000bc00bc7308 */ /* 0x000fe20000000800 */
[----:B------:R-:W-:Y:S01]  /*cab0*/  FFMA.FTZ R172, R249, R176, R172 ;  /* 0x000000b0f9ac7223 */ /* 0x000fe200000100ac */
[----:B------:R-:W-:-:S03]  /*cac0*/  FFMA.FTZ R3, R247, R3, R168 ;  /* 0x00000003f7037223 */ /* 0x000fc600000100a8 */
[C---:B------:R-:W-:Y:S01]  /*cad0*/  HMMA.16816.F32 R104, R4.reuse, R14, R104 ;  /* 0x0000000e0468723c */ /* 0x040fe20000001868 */
[----:B------:R-:W1:Y:S01]  /*cae0*/  LDSM.16.MT88.4 R12, [R226+0x16000] ;  /* 0x01600000e20c783b */ /* 0x000e620000004200 */
[----:B------:R-:W-:Y:S01]  /*caf0*/  FADD.FTZ R171, R171, R172 ;  /* 0x000000acabab7221 */ /* 0x000fe20000010000 */
[----:B------:R-:W-:Y:S01]  /*cb00*/  MUFU.EX2 R189, R189 ;  /* 0x000000bd00bd7308 */ /* 0x000fe20000000800 */
[----:B------:R-:W-:Y:S02]  /*cb10*/  FADD.FTZ R3, R2, R3 ;  /* 0x0000000302037221 */ /* 0x000fe40000010000 */
[----:B--2---:R-:W-:Y:S01]  /*cb20*/  HMMA.16816.F32 R108, R4, R8, R108 ;  /* 0x00000008046c723c */ /* 0x004fe2000000186c */
[----:B------:R-:W-:Y:S01]  /*cb30*/  FADD.FTZ R170, R170, R171 ;  /* 0x000000abaaaa7221 */ /* 0x000fe20000010000 */
[----:B------:R-:W-:-:S03]  /*cb40*/  FADD.FTZ R0, R0, R3 ;  /* 0x0000000300007221 */ /* 0x000fc60000010000 */
[----:B------:R-:W-:Y:S01]  /*cb50*/  MUFU.EX2 R190, R190 ;  /* 0x000000be00be7308 */ /* 0x000fe20000000800 */
[----:B------:R-:W-:Y:S01]  /*cb60*/  HMMA.16816.F32 R112, R4, R10, R112 ;  /* 0x0000000a0470723c */ /* 0x000fe20000001870 */
[----:B------:R-:W2:Y:S01]  /*cb70*/  LDSM.16.MT88.4 R8, [R225+0x16000] ;  /* 0x01600000e108783b */ /* 0x000ea20000004200 */
[----:B------:R-:W-:Y:S01]  /*cb80*/  FADD.FTZ R170, R169, R170 ;  /* 0x000000aaa9aa7221 */ /* 0x000fe20000010000 */
[----:B------:R-:W-:-:S04]  /*cb90*/  FADD.FTZ R0, R175, R0 ;  /* 0x00000000af007221 */ /* 0x000fc80000010000 */
[----:B------:R-:W5:Y:S01]  /*cba0*/  MUFU.EX2 R191, R191 ;  /* 0x000000bf00bf7308 */ /* 0x000f620000000800 */
[C---:B---3--:R-:W-:Y:S07]  /*cbb0*/  HMMA.16816.F32 R116, R4.reuse, R16, R116 ;  /* 0x000000100474723c */ /* 0x048fee0000001874 */
[----:B------:R-:W3:Y:S01]  /*cbc0*/  MUFU.EX2 R194, R194 ;  /* 0x000000c200c27308 */ /* 0x000ee20000000800 */
[C---:B------:R-:W-:Y:S01]  /*cbd0*/  HMMA.16816.F32 R120, R4.reuse, R18, R120 ;  /* 0x000000120478723c */ /* 0x040fe20000001878 */
[----:B------:R-:W2:Y:S05]  /*cbe0*/  LDSM.16.MT88.4 R16, [R225+0x10800] ;  /* 0x01080000e110783b */ /* 0x000eaa0000004200 */
[----:B----4-:R-:W-:Y:S01]  /*cbf0*/  HMMA.16816.F32 R152, R4, R20, R152 ;  /* 0x000000140498723c */ /* 0x010fe20000001898 */
[----:B------:R-:W-:Y:S01]  /*cc00*/  MUFU.EX2 R192, R192 ;  /* 0x000000c000c07308 */ /* 0x000fe20000000800 */
[----:B-----5:R-:W-:-:S04]  /*cc10*/  FADD.FTZ R3, R191, R0 ;  /* 0x00000000bf037221 */ /* 0x020fc80000010000 */
[C---:B-1----:R-:W-:Y:S03]  /*cc20*/  HMMA.16816.F32 R132, R4.reuse, R12, R132 ;  /* 0x0000000c0484723c */ /* 0x042fe60000001884 */
[----:B------:R-:W1:Y:S01]  /*cc30*/  MUFU.EX2 R193, R193 ;  /* 0x000000c100c17308 */ /* 0x000e620000000800 */
[----:B---3--:R-:W-:Y:S02]  /*cc40*/  FADD.FTZ R3, R194, R3 ;  /* 0x00000003c2037221 */ /* 0x008fe40000010000 */
[C---:B------:R-:W-:Y:S01]  /*cc50*/  HMMA.16816.F32 R136, R4.reuse, R14, R136 ;  /* 0x0000000e0488723c */ /* 0x040fe20000001888 */
[----:B------:R-:W3:Y:S04]  /*cc60*/  LDSM.16.MT88.4 R12, [R224+0x10800] ;  /* 0x01080000e00c783b */ /* 0x000ee80000004200 */
[----:B------:R-:W-:Y:S01]  /*cc70*/  MUFU.EX2 R195, R195 ;  /* 0x000000c300c37308 */ /* 0x000fe20000000800 */
[C---:B--2---:R-:W-:Y:S06]  /*cc80*/  HMMA.16816.F32 R140, R4.reuse, R8, R140 ;  /* 0x00000008048c723c */ /* 0x044fec000000188c */
[C---:B------:R-:W-:Y:S01]  /*cc90*/  HMMA.16816.F32 R144, R4.reuse, R10, R144 ;  /* 0x0000000a0490723c */ /* 0x040fe20000001890 */
[----:B------:R-:W2:Y:S01]  /*cca0*/  LDSM.16.MT88.4 R8, [R228+0x12800] ;  /* 0x01280000e408783b */ /* 0x000ea20000004200 */
[----:B------:R-:W-:Y:S04]  /*ccb0*/  MUFU.EX2 R200, R200 ;  /* 0x000000c800c87308 */ /* 0x000fe80000000800 */
[----:B------:R-:W-:Y:S01]  /*ccc0*/  HMMA.16816.F32 R148, R4, R22, R148 ;  /* 0x000000160494723c */ /* 0x000fe20000001894 */
[----:B------:R-:W4:Y:S03]  /*ccd0*/  LDSM.16.MT88.4 R20, [R226+0x12800] ;  /* 0x01280000e214783b */ /* 0x000f260000004200 */
[----:B------:R-:W-:Y:S03]  /*cce0*/  MUFU.EX2 R197, R197 ;  /* 0x000000c500c57308 */ /* 0x000fe60000000800 */
[----:B------:R-:W-:Y:S01]  /*ccf0*/  F2FP.F16.F32.PACK_AB R4, R188, R187 ;  /* 0x000000bbbc04723e */ /* 0x000fe200000000ff */
[----:B------:R-:W-:Y:S01]  /*cd00*/  FADD.FTZ R187, R187, R170 ;  /* 0x000000aabbbb7221 */ /* 0x000fe20000010000 */
[----:B------:R-:W-:-:S02]  /*cd10*/  F2FP.F16.F32.PACK_AB R5, R194, R191 ;  /* 0x000000bfc205723e */ /* 0x000fc400000000ff */
[----:B------:R-:W-:Y:S01]  /*cd20*/  F2FP.F16.F32.PACK_AB R6, R190, R189 ;  /* 0x000000bdbe06723e */ /* 0x000fe200000000ff */
[----:B------:R-:W-:Y:S01]  /*cd30*/  MUFU.EX2 R206, R206 ;  /* 0x000000ce00ce7308 */ /* 0x000fe20000000800 */
[----:B-1----:R-:W-:Y:S01]  /*cd40*/  F2FP.F16.F32.PACK_AB R7, R193, R192 ;  /* 0x000000c0c107723e */ /* 0x002fe200000000ff */
[----:B------:R-:W-:Y:S01]  /*cd50*/  FADD.FTZ R188, R188, R187 ;  /* 0x000000bbbcbc7221 */ /* 0x000fe20000010000 */
[----:B------:R-:W-:-:S03]  /*cd60*/  FADD.FTZ R192, R192, R3 ;  /* 0x00000003c0c07221 */ /* 0x000fc60000010000 */
[----:B------:R-:W-:Y:S01]  /*cd70*/  FADD.FTZ R189, R189, R188 ;  /* 0x000000bcbdbd7221 */ /* 0x000fe20000010000 */
[----:B------:R-:W-:Y:S01]  /*cd80*/  FADD.FTZ R193, R193, R192 ;  /* 0x000000c0c1c17221 */ /* 0x000fe20000010000 */
[----:B------:R-:W-:Y:S01]  /*cd90*/  HMMA.16816.F32 R36, R4, R24, R36 ;  /* 0x000000180424723c */ /* 0x000fe20000001824 */
[----:B------:R-:W1:Y:S01]  /*cda0*/  MUFU.EX2 R198, R198 ;  /* 0x000000c600c67308 */ /* 0x000e620000000800 */
[----:B------:R-:W-:-:S04]  /*cdb0*/  FADD.FTZ R190, R190, R189 ;  /* 0x000000bdbebe7221 */ /* 0x000fc80000010000 */
[C---:B------:R-:W-:Y:S01]  /*cdc0*/  HMMA.16816.F32 R40, R4.reuse, R26, R40 ;  /* 0x0000001a0428723c */ /* 0x040fe20000001828 */
[----:B------:R-:W5:Y:S02]  /*cdd0*/  LDSM.16.MT88.4 R24, [R228+0x14800] ;  /* 0x01480000e418783b */ /* 0x000f640000004200 */
[----:B------:R-:W2:Y:S03]  /*cde0*/  MUFU.EX2 R199, R199 ;  /* 0x000000c700c77308 */ /* 0x000ea60000000800 */
[C---:B------:R-:W-:Y:S05]  /*cdf0*/  HMMA.16816.F32 R44, R4.reuse, R16, R44 ;  /* 0x00000010042c723c */ /* 0x040fea000000182c */
[----:B------:R-:W4:Y:S01]  /*ce00*/  MUFU.EX2 R201, R201 ;  /* 0x000000c900c97308 */ /* 0x000f220000000800 */
[----:B------:R-:W-:Y:S01]  /*ce10*/  HMMA.16816.F32 R48, R4, R18, R48 ;  /* 0x000000120430723c */ /* 0x000fe20000001830 */
[----:B------:R-:W5:Y:S01]  /*ce20*/  LDSM.16.MT88.4 R16, [R226+0x14800] ;  /* 0x01480000e210783b */ /* 0x000f620000004200 */
[----:B-1----:R-:W-:-:S04]  /*ce30*/  FADD.FTZ R0, R198, R193 ;  /* 0x000000c1c6007221 */ /* 0x002fc80000010000 */
[----:B---3--:R-:W-:Y:S01]  /*ce40*/  HMMA.16816.F32 R52, R4, R12, R52 ;  /* 0x0000000c0434723c */ /* 0x008fe20000001834 */
[----:B------:R-:W1:Y:S01]  /*ce50*/  MUFU.EX2 R196, R196 ;  /* 0x000000c400c47308 */ /* 0x000e620000000800 */
[----:B--2---:R-:W-:-:S04]  /*ce60*/  FADD.FTZ R0, R199, R0 ;  /* 0x00000000c7007221 */ /* 0x004fc80000010000 */
[C---:B------:R-:W-:Y:S01]  /*ce70*/  HMMA.16816.F32 R56, R4.reuse, R14, R56 ;  /* 0x0000000e0438723c */ /* 0x040fe20000001838 */
[----:B------:R-:W2:Y:S02]  /*ce80*/  LDSM.16.MT88.4 R12, [R225+0x14800] ;  /* 0x01480000e10c783b */ /* 0x000ea40000004200 */
[----:B------:R-:W-:Y:S01]  /*ce90*/  MUFU.EX2 R185, R185 ;  /* 0x000000b900b97308 */ /* 0x000fe20000000800 */
[----:B----4-:R-:W-:Y:S02]  /*cea0*/  FADD.FTZ R3, R201, R0 ;  /* 0x00000000c9037221 */ /* 0x010fe40000010000 */
[C---:B------:R-:W-:Y:S05]  /*ceb0*/  HMMA.16816.F32 R60, R4.reuse, R8, R60 ;  /* 0x00000008043c723c */ /* 0x040fea000000183c */
[----:B------:R-:W3:Y:S01]  /*cec0*/  MUFU.EX2 R184, R184 ;  /* 0x000000b800b87308 */ /* 0x000ee20000000800 */
[----:B------:R-:W-:Y:S01]  /*ced0*/  HMMA.16816.F32 R64, R4, R10, R64 ;  /* 0x0000000a0440723c */ /* 0x000fe20000001840 */
[----:B------:R-:W4:Y:S01]  /*cee0*/  LDSM.16.MT88.4 R8, [R224+0x14800] ;  /* 0x01480000e008783b */ /* 0x000f220000004200 */
[----:B-1----:R-:W-:-:S04]  /*cef0*/  FADD.FTZ R3, R196, R3 ;  /* 0x00000003c4037221 */ /* 0x002fc80000010000 */
[C---:B------:R-:W-:Y:S01]  /*cf00*/  HMMA.16816.F32 R68, R4.reuse, R20, R68 ;  /* 0x000000140444723c */ /* 0x040fe20000001844 */
[----:B------:R-:W-:Y:S05]  /*cf10*/  MUFU.EX2 R181, R181 ;  /* 0x000000b500b57308 */ /* 0x000fea0000000800 */
[C---:B------:R-:W-:Y:S01]  /*cf20*/  HMMA.16816.F32 R72, R4.reuse, R22, R72 ;  /* 0x000000160448723c */ /* 0x040fe20000001848 */
[----:B------:R-:W1:Y:S02]  /*cf30*/  LDSM.16.MT88.4 R20, [R228+0x16800] ;  /* 0x01680000e414783b */ /* 0x000e640000004200 */
[----:B------:R-:W-:Y:S03]  /*cf40*/  MUFU.EX2 R186, R186 ;  /* 0x000000ba00ba7308 */ /* 0x000fe60000000800 */
[C---:B------:R-:W-:Y:S05]  /*cf50*/  HMMA.16816.F32 R160, R4.reuse, R28, R160 ;  /* 0x0000001c04a0723c */ /* 0x040fea00000018a0 */
[----:B------:R-:W-:Y:S01]  /*cf60*/  MUFU.EX2 R182, R182 ;  /* 0x000000b600b67308 */ /* 0x000fe20000000800 */
[C---:B------:R-:W-:Y:S01]  /*cf70*/  HMMA.16816.F32 R156, R4.reuse, R30, R156 ;  /* 0x0000001e049c723c */ /* 0x040fe2000000189c */
[----:B------:R-:W3:Y:S05]  /*cf80*/  LDSM.16.MT88.4 R28, [R224+0x12800] ;  /* 0x01280000e01c783b */ /* 0x000eea0000004200 */
[C---:B------:R-:W-:Y:S01]  /*cf90*/  HMMA.16816.F32 R76, R4.reuse, R32, R76 ;  /* 0x00000020044c723c */ /* 0x040fe2000000184c */
[----:B------:R-:W3:Y:S05]  /*cfa0*/  MUFU.EX2 R183, R183 ;  /* 0x000000b700b77308 */ /* 0x000eea0000000800 */
[C---:B------:R-:W-:Y:S01]  /*cfb0*/  HMMA.16816.F32 R80, R4.reuse, R34, R80 ;  /* 0x000000220450723c */ /* 0x040fe20000001850 */
[----:B------:R-:W-:Y:S02]  /*cfc0*/  LDSM.16.MT88.4 R32, [R224+0x16800] ;  /* 0x01680000e020783b */ /* 0x000fe40000004200 */
        /* <DEDUP_REMOVED lines=23> */
[C---:B------:R-:W-:Y:S06]  /*d140*/  HMMA.16816.F32 R140, R4.reuse, R164, R140 ;  /* 0x000000a4048c723c */ /* 0x040fec000000188c */
[C---:B------:R-:W-:Y:S01]  /*d150*/  HMMA.16816.F32 R144, R4.reuse, R166, R144 ;  /* 0x000000a60490723c */ /* 0x040fe20000001890 */
[----:B------:R-:W-:Y:S05]  /*d160*/  LDSM.16.MT88.4 R164, [R228+0x15800] ;  /* 0x01580000e4a4783b */ /* 0x000fea0000004200 */
        /* <DEDUP_REMOVED lines=8> */
[----:B------:R-:W-:-:S03]  /*d1f0*/  F2FP.F16.F32.PACK_AB R7, R196, R201 ;  /* 0x000000c9c407723e */ /* 0x000fc600000000ff */
[----:B------:R-:W-:-:S04]  /*d200*/  FADD.FTZ R197, R197, R200 ;  /* 0x000000c8c5c57221 */ /* 0x000fc80000010000 */
[----:B------:R-:W-:Y:S01]  /*d210*/  HMMA.16816.F32 R160, R4, R16, R160 ;  /* 0x0000001004a0723c */ /* 0x000fe200000018a0 */
[----:B------:R-:W-:-:S05]  /*d220*/  FADD.FTZ R206, R206, R197 ;  /* 0x000000c5cece7221 */ /* 0x000fca0000010000 */
        /* <DEDUP_REMOVED lines=45> */
[----:B------:R-:W-:Y:S01]  /*d500*/  HMMA.16816.F32 R148, R4, R10, R148 ;  /* 0x0000000a0494723c */ /* 0x000fe20000001894 */
[----:B------:R-:W4:Y:S06]  /*d510*/  LDSM.16.MT88.4 R8, [R225+0x13800] ;  /* 0x01380000e108783b */ /* 0x000f2c0000004200 */
[----:B------:R-:W-:Y:S01]  /*d520*/  F2FP.F16.F32.PACK_AB R4, R184, R185 ;  /* 0x000000b9b804723e */ /* 0x000fe200000000ff */
[----:B------:R-:W-:Y:S01]  /*d530*/  FADD.FTZ R185, R185, R206 ;  /* 0x000000ceb9b97221 */ /* 0x000fe20000010000 */
[C---:B------:R-:W-:Y:S01]  /*d540*/  F2FP.F16.F32.PACK_AB R5, R183.reuse, R182 ;  /* 0x000000b6b705723e */ /* 0x040fe200000000ff */
        /* <DEDUP_REMOVED lines=8> */
[----:B-1----:R-:W-:Y:S01]  /*d5d0*/  HMMA.16816.F32 R52, R4, R20, R52 ;  /* 0x000000140434723c */ /* 0x002fe20000001834 */
[----:B------:R-:W-:Y:S01]  /*d5e0*/  FADD.FTZ R249, R186, R181 ;  /* 0x000000b5baf97221 */ /* 0x000fe20000010000 */
[----:B------:R-:W-:-:S04]  /*d5f0*/  FADD.FTZ R247, R178, R177 ;  /* 0x000000b1b2f77221 */ /* 0x000fc80000010000 */
        /* <DEDUP_REMOVED lines=24> */
[C---:B------:R-:W-:Y:S06]  /*d780*/  HMMA.16816.F32 R88, R4.reuse, R34, R88 ;  /* 0x000000220458723c */ /* 0x040fec0000001858 */
[C---:B------:R-:W-:Y:S06]  /*d790*/  HMMA.16816.F32 R96, R4.reuse, R166, R96 ;  /* 0x000000a60460723c */ /* 0x040fec0000001860 */
[C---:B---3--:R-:W-:Y:S06]  /*d7a0*/  HMMA.16816.F32 R100, R4.reuse, R28, R100 ;  /* 0x0000001c0464723c */ /* 0x048fec0000001864 */
[C---:B------:R-:W-:Y:S06]  /*d7b0*/  HMMA.16816.F32 R104, R4.reuse, R30, R104 ;  /* 0x0000001e0468723c */ /* 0x040fec0000001868 */
[C---:B-----5:R-:W-:Y:S06]  /*d7c0*/  HMMA.16816.F32 R108, R4.reuse, R24, R108 ;  /* 0x00000018046c723c */ /* 0x060fec000000186c */
[C---:B------:R-:W-:Y:S06]  /*d7d0*/  HMMA.16816.F32 R112, R4.reuse, R26, R112 ;  /* 0x0000001a0470723c */ /* 0x040fec0000001870 */
[C---:B------:R-:W-:Y:S06]  /*d7e0*/  HMMA.16816.F32 R124, R4.reuse, R16, R124 ;  /* 0x00000010047c723c */ /* 0x040fec000000187c */
[C---:B------:R-:W-:Y:S06]  /*d7f0*/  HMMA.16816.F32 R128, R4.reuse, R18, R128 ;  /* 0x000000120480723c */ /* 0x040fec0000001880 */
[C---:B--2---:R-:W-:Y:S06]  /*d800*/  HMMA.16816.F32 R132, R4.reuse, R12, R132 ;  /* 0x0000000c0484723c */ /* 0x044fec0000001884 */
[C---:B------:R-:W-:Y:S06]  /*d810*/  HMMA.16816.F32 R136, R4.reuse, R14, R136 ;  /* 0x0000000e0488723c */ /* 0x040fec0000001888 */
[C---:B----4-:R-:W-:Y:S06]  /*d820*/  HMMA.16816.F32 R140, R4.reuse, R8, R140 ;  /* 0x00000008048c723c */ /* 0x050fec000000188c */
[C---:B------:R-:W-:Y:S06]  /*d830*/  HMMA.16816.F32 R144, R4.reuse, R10, R144 ;  /* 0x0000000a0490723c */ /* 0x040fec0000001890 */
[C---:B-1----:R-:W-:Y:S06]  /*d840*/  HMMA.16816.F32 R152, R4.reuse, R20, R152 ;  /* 0x000000140498723c */ /* 0x042fec0000001898 */
[C---:B------:R-:W-:Y:S06]  /*d850*/  HMMA.16816.F32 R148, R4.reuse, R22, R148 ;  /* 0x000000160494723c */ /* 0x040fec0000001894 */
[----:B------:R-:W-:Y:S07]  /*d860*/  HMMA.16816.F32 R92, R4, R164, R92 ;  /* 0x000000a4045c723c */ /* 0x000fee000000185c */
[----:B------:R-:W-:-:S15]  /*d870*/  MOV R164, R174 ;  /* 0x000000ae00a47202 */ /* 0x000fde0000000f00 */
[----:B------:R-:W-:-:S02]  /*d880*/  NOP ;  /* 0x0000000000007918 */ /* 0x000fc40000000000 */
.L_x_2500:
[----:B------:R-:W-:-:S06]  /*d890*/  UISETP.GE.AND UP0, UPT, UR11, 0x1, UPT ;  /* 0x000000010b00788c */ /* 0x000fcc000bf06270 */
[----:B------:R-:W-:-:S13]  /*d8a0*/  PLOP3.LUT P1, PT, PT, PT, UP0, 0x80, 0x0 ;  /* 0x000000000000781c */ /* 0x000fda0003f2f008 */
        /* <DEDUP_REMOVED lines=46> */
.L_x_2512:
        /* <DEDUP_REMOVED lines=82> */
.L_x_2509:
[CC--:B------:R-:W-:Y:S01]  /*e0b0*/  LEA R2, P1, R3.reuse, R250.reuse, 0x1 ;  /* 0x000000fa03027211 */ /* 0x0c0fe200078208ff */
[----:B------:R-:W-:Y:S01]  /*e0c0*/  @P6 STS.128 [R238+0x10000], RZ ;  /* 0x010000ffee006388 */ /* 0x000fe20000000c00 */
[C---:B------:R-:W-:Y:S01]  /*e0d0*/  IADD3 R248, P2, R3.reuse, UR30, RZ ;  /* 0x0000001e03f87c10 */ /* 0x040fe2000ff5e0ff */
[----:B------:R-:W-:Y:S01]  /*e0e0*/  UISETP.GE.AND UP2, UPT, UR11, 0x2, UPT ;  /* 0x000000020b00788c */ /* 0x000fe2000bf46270 */
[-C--:B------:R-:W-:Y:S02]  /*e0f0*/  LEA.HI.X R3, R3, R251.reuse, R164, 0x1, P1 ;  /* 0x000000fb03037211 */ /* 0x080fe400008f0ca4 */
[----:B------:R-:W-:Y:S02]  /*e100*/  ISETP.GE.AND P3, PT, R235, UR26, PT ;  /* 0x0000001aeb007c0c */ /* 0x000fe4000bf66270 */
[-C--:B------:R-:W-:Y:S01]  /*e110*/  @!P6 LEA R26, P1, R248, R250.reuse, 0x1 ;  /* 0x000000faf81ae211 */ /* 0x080fe200078208ff */
[----:B------:R-:W-:Y:S01]  /*e120*/  @!PT LDS RZ, [RZ] ;  /* 0x00000000fffff984 */ /* 0x000fe20000000800 */
[----:B------:R-:W-:Y:S01]  /*e130*/  @!PT LDS RZ, [RZ] ;  /* 0x00000000fffff984 */ /* 0x000fe20000000800 */
[----:B------:R-:W-:Y:S01]  /*e140*/  @!PT LDS RZ, [RZ] ;  /* 0x00000000fffff984 */ /* 0x000fe20000000800 */
[----:B------:R-:W-:Y:S01]  /*e150*/  @!P6 LDGSTS.E.BYPASS.LTC128B.128 [R238+0x10000], desc[UR24][R2.64] ;  /* 0x1000000002eeefae */ /* 0x000fe2000b901d58 */
[----:B------:R-:W-:Y:S02]  /*e160*/  IADD3.X R246, R164, UR22, RZ, P2, !PT ;  /* 0x00000016a4f67c10 */ /* 0x000fe400097fe4ff */
[C---:B------:R-:W-:Y:S01]  /*e170*/  IADD3 R167, P2, R248.reuse, UR30, RZ ;  /* 0x0000001ef8a77c10 */ /* 0x040fe2000ff5e0ff */
[----:B------:R-:W-:Y:S01]  /*e180*/  @P5 STS.128 [R238+0x12000], RZ ;  /* 0x012000ffee005388 */ /* 0x000fe20000000c00 */
[-CC-:B------:R-:W-:Y:S02]  /*e190*/  @!P6 LEA.HI.X R27, R248, R251.reuse, R246.reuse, 0x1, P1 ;  /* 0x000000fbf81be211 */ /* 0x180fe400008f0cf6 */
        /* <DEDUP_REMOVED lines=15> */
[C---:B------:R-:W-:Y:S01]  /*e290*/  IADD3 R164, P1, R167.reuse, UR30, RZ ;  /* 0x0000001ea7a47c10 */ /* 0x040fe2000ff3e0ff */
        /* <DEDUP_REMOVED lines=346> */
[----:B------:R-:W-:Y:S01]  /*f840*/  LEA.HI.X.SX32 R167, R164, UR19, 0x2, P2 ;  /* 0x00000013a4a77c11 */ /* 0x000fe200090f16ff */
[----:B------:R-:W1:Y:S01]  /*f850*/  LDC.64 R2, c[0x0][0x230] ;  /* 0x00008c00ff027b82 */ /* 0x000e620000000a00 */
[----:B------:R-:W-:Y:S02]  /*f860*/  R2UR UR14, R168 ;  /* 0x00000000a80e72ca */ /* 0x000fe400000e0000 */
[----:B------:R-:W-:Y:S02]  /*f870*/  R2UR UR37, R167 ;  /* 0x00000000a72572ca */ /* 0x000fe400000e0000 */
[----:B------:R-:W-:Y:S02]  /*f880*/  R2UR UR15, R169 ;  /* 0x00000000a90f72ca */ /* 0x000fe400000e0000 */
[----:B------:R-:W-:Y:S07]  /*f890*/  R2UR UR36, R166 ;  /* 0x00000000a62472ca */ /* 0x000fee00000e0000 */
[----:B------:R-:W-:Y:S02]  /*f8a0*/  IMAD.U32 R172, RZ, RZ, UR14 ;  /* 0x0000000effac7e24 */ /* 0x000fe4000f8e00ff */
[----:B------:R-:W-:Y:S02]  /*f8b0*/  IMAD.U32 R171, RZ, RZ, UR37 ;  /* 0x00000025ffab7e24 */ /* 0x000fe4000f8e00ff */
[----:B------:R-:W-:Y:S02]  /*f8c0*/  IMAD.U32 R173, RZ, RZ, UR15 ;  /* 0x0000000fffad7e24 */ /* 0x000fe4000f8e00ff */
[----:B------:R-:W-:Y:S01]  /*f8d0*/  MOV R170, UR36 ;  /* 0x0000002400aa7c02 */ /* 0x000fe20008000f00 */
[----:B------:R-:W-:Y:S02]  /*f8e0*/  UIADD3 UR36, UR41, -UR39, URZ ;  /* 0x8000002729247290 */ /* 0x000fe4000fffe03f */
[----:B------:R-:W2:Y:S02]  /*f8f0*/  LDG.E R164, desc[UR24][R172.64] ;  /* 0x00000018aca47981 */ /* 0x000ea4000c1e1900 */
[----:B------:R-:W-:Y:S02]  /*f900*/  UIMAD UR36, UR36, UR20, -0x40 ;  /* 0xffffffc0242474a4 */ /* 0x000fe4000f8e0214 */
[----:B------:R3:W2:Y:S02]  /*f910*/  LDG.E R167, desc[UR24][R170.64] ;  /* 0x00000018aaa77981 */ /* 0x0006a4000c1e1900 */
        /* <DEDUP_REMOVED lines=17> */
.L_x_2511:
        /* <DEDUP_REMOVED lines=117> */
.L_x_2510:
[----:B------:R-:W-:Y:S01]  /*10180*/  UIADD3 UR36, UR11, -0x1, URZ ;  /* 0xffffffff0b247890 */ /* 0x000fe2000fffe03f */
[----:B-1----:R-:W-:Y:S01]  /*10190*/  LDSM.16.MT88.4 R172, [R226+0x10000] ;  /* 0x01000000e2ac783b */ /* 0x002fe20000004200 */
[----:B------:R-:W-:Y:S01]  /*101a0*/  UISETP.GT.AND UP2, UPT, UR11, 0x1, UPT ;  /* 0x000000010b00788c */ /* 0x000fe2000bf44270 */
[----:B------:R-:W-:Y:S01]  /*101b0*/  UMOV UR15, UR35 ;  /* 0x00000023000f7c82 */ /* 0x000fe20008000000 */
[----:B------:R-:W-:Y:S02]  /*101c0*/  UMOV UR14, UR34 ;  /* 0x00000022000e7c82 */ /* 0x000fe40008000000 */
[----:B------:R-:W-:Y:S01]  /*101d0*/  MOV R2, UR36 ;  /* 0x0000002400027c02 */ /* 0x000fe20008000f00 */
[----:B------:R-:W-:Y:S02]  /*101e0*/  UMOV UR11, UR36 ;  /* 0x00000024000b7c82 */ /* 0x000fe40008000000 */
[----:B------:R-:W-:Y:S01]  /*101f0*/  LDSM.16.MT88.4 R176, [R225+0x10000] ;  /* 0x01000000e1b0783b */ /* 0x000fe20000004200 */
[----:B------:R-:W-:Y:S04]  /*10200*/  LEA R2, R2, R239, 0x6 ;  /* 0x000000ef02027211 */ /* 0x000fe800078e30ff */
[----:B------:R-:W-:Y:S02]  /*10210*/  I2FP.F32.S32 R3, R2 ;  /* 0x0000000200037245 */ /* 0x000fe40000201400 */
[C---:B------:R-:W-:Y:S01]  /*10220*/  IADD3 R166, R2.reuse, 0x9, RZ ;  /* 0x0000000902a67810 */ /* 0x040fe20007ffe0ff */
[----:B------:R-:W-:Y:S01]  /*10230*/  LDSM.16.MT88.4 R180, [R228+0x12800] ;  /* 0x01280000e4b4783b */ /* 0x000fe20000004200 */
[C---:B------:R-:W-:Y:S01]  /*10240*/  IADD3 R167, R2.reuse, 0x8, RZ ;  /* 0x0000000802a77810 */ /* 0x040fe20007ffe0ff */
[C---:B------:R-:W-:Y:S01]  /*10250*/  FFMA.FTZ R6, R3.reuse, UR5, R6 ;  /* 0x0000000503067c23 */ /* 0x040fe20008010006 */
[----:B------:R-:W-:Y:S01]  /*10260*/  FFMA.FTZ R4, R3, UR5, R4 ;  /* 0x0000000503047c23 */ /* 0x000fe20008010004 */
[C---:B------:R-:W-:Y:S02]  /*10270*/  IADD3 R3, R2.reuse, 0x10, RZ ;  /* 0x0000001002037810 */ /* 0x040fe40007ffe0ff */
[----:B------:R-:W-:Y:S02]  /*10280*/  I2FP.F32.S32 R166, R166 ;  /* 0x000000a600a67245 */ /* 0x000fe40000201400 */
[----:B------:R-:W-:Y:S01]  /*10290*/  I2FP.F32.S32 R167, R167 ;  /* 0x000000a700a77245 */ /* 0x000fe20000201400 */
[----:B------:R-:W-:Y:S01]  /*102a0*/  LDSM.16.MT88.4 R184, [R226+0x12800] ;  /* 0x01280000e2b8783b */ /* 0x000fe20000004200 */
[----:B------:R-:W-:Y:S01]  /*102b0*/  IADD3 R164, R2, 0x1, RZ ;  /* 0x0000000102a47810 */ /* 0x000fe20007ffe0ff */
[C---:B------:R-:W-:Y:S01]  /*102c0*/  FFMA.FTZ R11, R166.reuse, UR5, R11 ;  /* 0x00000005a60b7c23 */ /* 0x040fe2000801000b */
[----:B------:R-:W-:Y:S01]  /*102d0*/  I2FP.F32.S32 R3, R3 ;  /* 0x0000000300037245 */ /* 0x000fe20000201400 */
[----:B------:R-:W-:Y:S01]  /*102e0*/  FFMA.FTZ R9, R166, UR5, R9 ;  /* 0x00000005a6097c23 */ /* 0x000fe20008010009 */
[C---:B------:R-:W-:Y:S01]  /*102f0*/  IADD3 R166, R2.reuse, 0x19, RZ ;  /* 0x0000001902a67810 */ /* 0x040fe20007ffe0ff */
[C---:B------:R-:W-:Y:S01]  /*10300*/  FFMA.FTZ R10, R167.reuse, UR5, R10 ;  /* 0x00000005a70a7c23 */ /* 0x040fe2000801000a */
[----:B------:R-:W-:Y:S01]  /*10310*/  FFMA.FTZ R8, R167, UR5, R8 ;  /* 0x00000005a7087c23 */ /* 0x000fe20008010008 */
[C---:B------:R-:W-:Y:S01]  /*10320*/  IADD3 R167, R2.reuse, 0x18, RZ ;  /* 0x0000001802a77810 */ /* 0x040fe20007ffe0ff */
[C---:B------:R-:W-:Y:S01]  /*10330*/  FFMA.FTZ R14, R3.reuse, UR5, R14 ;  /* 0x00000005030e7c23 */ /* 0x040fe2000801000e */
[----:B------:R-:W-:Y:S01]  /*10340*/  I2FP.F32.S32 R164, R164 ;  /* 0x000000a400a47245 */ /* 0x000fe20000201400 */
[----:B------:R-:W-:Y:S01]  /*10350*/  FFMA.FTZ R12, R3, UR5, R12 ;  /* 0x00000005030c7c23 */ /* 0x000fe2000801000c */
[----:B------:R-:W-:Y:S01]  /*10360*/  IADD3 R3, R2, 0x20, RZ ;  /* 0x0000002002037810 */ /* 0x000fe20007ffe0ff */
[----:B------:R-:W-:Y:S01]  /*10370*/  LDSM.16.MT88.4 R188, [R225+0x12800] ;  /* 0x01280000e1bc783b */ /* 0x000fe20000004200 */
[----:B------:R-:W-:Y:S01]  /*10380*/  I2FP.F32.S32 R166, R166 ;  /* 0x000000a600a67245 */ /* 0x000fe20000201400 */
[C---:B------:R-:W-:Y:S01]  /*10390*/  FFMA.FTZ R7, R164.reuse, UR5, R7 ;  /* 0x00000005a4077c23 */ /* 0x040fe20008010007 */
[----:B------:R-:W-:Y:S01]  /*103a0*/  I2FP.F32.S32 R167, R167 ;  /* 0x000000a700a77245 */ /* 0x000fe20000201400 */
[----:B------:R-:W-:Y:S01]  /*103b0*/  FFMA.FTZ R5, R164, UR5, R5 ;  /* 0x00000005a4057c23 */ /* 0x000fe20008010005 */
[----:B------:R-:W-:Y:S01]  /*103c0*/  I2FP.F32.S32 R3, R3 ;  /* 0x0000000300037245 */ /* 0x000fe20000201400 */
[----:B------:R-:W-:Y:S01]  /*103d0*/  FFMA.FTZ R19, R166, UR5, R19 ;  /* 0x00000005a6137c23 */ /* 0x000fe20008010013 */
[----:B------:R-:W-:Y:S01]  /*103e0*/  FMNMX.FTZ R168, R6, R0, !PT ;  /* 0x0000000006a87209 */ /* 0x000fe20007810000 */
[----:B------:R-:W-:Y:S01]  /*103f0*/  FFMA.FTZ R17, R166, UR5, R17 ;  /* 0x00000005a6117c23 */ /* 0x000fe20008010011 */
[----:B------:R-:W-:Y:S01]  /*10400*/  FMNMX.FTZ R166, R4, R165, !PT ;  /* 0x000000a504a67209 */ /* 0x000fe20007810000 */
[C---:B------:R-:W-:Y:S01]  /*10410*/  FFMA.FTZ R18, R167.reuse, UR5, R18 ;  /* 0x00000005a7127c23 */ /* 0x040fe20008010012 */
[----:B------:R-:W-:Y:S01]  /*10420*/  FFMA.FTZ R16, R167, UR5, R16 ;  /* 0x00000005a7107c23 */ /* 0x000fe20008010010 */
[----:B------:R-:W-:Y:S01]  /*10430*/  IADD3 R164, R2, 0x11, RZ ;  /* 0x0000001102a47810 */ /* 0x000fe20007ffe0ff */
[----:B------:R-:W-:Y:S01]  /*10440*/  FFMA.FTZ R22, R3, UR5, R22 ;  /* 0x0000000503167c23 */ /* 0x000fe20008010016 */
[----:B------:R-:W-:Y:S01]  /*10450*/  FMNMX.FTZ R167, R7, R168, !PT ;  /* 0x000000a807a77209 */ /* 0x000fe20007810000 */
[----:B------:R-:W-:Y:S01]  /*10460*/  FFMA.FTZ R20, R3, UR5, R20 ;  /* 0x0000000503147c23 */ /* 0x000fe20008010014 */
[----:B------:R-:W-:Y:S02]  /*10470*/  FMNMX.FTZ R3, R5, R166, !PT ;  /* 0x000000a605037209 */ /* 0x000fe40007810000 */
[----:B------:R-:W-:Y:S02]  /*10480*/  FMNMX.FTZ R168, R10, R167, !PT ;  /* 0x000000a70aa87209 */ /* 0x000fe40007810000 */
[----:B------:R-:W-:Y:S02]  /*10490*/  I2FP.F32.S32 R164, R164 ;  /* 0x000000a400a47245 */ /* 0x000fe40000201400 */
[----:B------:R-:W-:Y:S02]  /*104a0*/  FMNMX.FTZ R166, R8, R3, !PT ;  /* 0x0000000308a67209 */ /* 0x000fe40007810000 */
[----:B------:R-:W-:Y:S01]  /*104b0*/  IADD3 R167, R2, 0x28, RZ ;  /* 0x0000002802a77810 */ /* 0x000fe20007ffe0ff */
[C---:B------:R-:W-:Y:S01]  /*104c0*/  FFMA.FTZ R15, R164.reuse, UR5, R15 ;  /* 0x00000005a40f7c23 */ /* 0x040fe2000801000f */
[----:B------:R-:W-:Y:S01]  /*104d0*/  FMNMX.FTZ R3, R11, R168, !PT ;  /* 0x000000a80b037209 */ /* 0x000fe20007810000 */
[----:B------:R-:W-:Y:S01]  /*104e0*/  FFMA.FTZ R13, R164, UR5, R13 ;  /* 0x00000005a40d7c23 */ /* 0x000fe2000801000d */
[----:B------:R-:W-:Y:S02]  /*104f0*/  IADD3 R164, R2, 0x21, RZ ;  /* 0x0000002102a47810 */ /* 0x000fe40007ffe0ff */
[----:B------:R-:W-:Y:S02]  /*10500*/  FMNMX.FTZ R169, R9, R166, !PT ;  /* 0x000000a609a97209 */ /* 0x000fe40007810000 */
[----:B------:R-:W-:Y:S02]  /*10510*/  I2FP.F32.S32 R167, R167 ;  /* 0x000000a700a77245 */ /* 0x000fe40000201400 */
[----:B------:R-:W-:Y:S02]  /*10520*/  FMNMX.FTZ R168, R14, R3, !PT ;  /* 0x000000030ea87209 */ /* 0x000fe40007810000 */
[----:B------:R-:W-:Y:S01]  /*10530*/  FMNMX.FTZ R166, R12, R169, !PT ;  /* 0x000000a90ca67209 */ /* 0x000fe20007810000 */
[C---:B------:R-:W-:Y:S01]  /*10540*/  FFMA.FTZ R26, R167.reuse, UR5, R26 ;  /* 0x00000005a71a7c23 */ /* 0x040fe2000801001a */
[----:B------:R-:W-:Y:S01]  /*10550*/  I2FP.F32.S32 R164, R164 ;  /* 0x000000a400a47245 */ /* 0x000fe20000201400 */
[----:B------:R-:W-:Y:S01]  /*10560*/  FFMA.FTZ R24, R167, UR5, R24 ;  /* 0x00000005a7187c23 */ /* 0x000fe20008010018 */
[----:B------:R-:W-:Y:S02]  /*10570*/  FMNMX.FTZ R169, R15, R168, !PT ;  /* 0x000000a80fa97209 */ /* 0x000fe40007810000 */
[----:B------:R-:W-:Y:S01]  /*10580*/  FMNMX.FTZ R167, R13, R166, !PT ;  /* 0x000000a60da77209 */ /* 0x000fe20007810000 */
[C---:B------:R-:W-:Y:S01]  /*10590*/  FFMA.FTZ R23, R164.reuse, UR5, R23 ;  /* 0x00000005a4177c23 */ /* 0x040fe20008010017 */
[----:B------:R-:W-:Y:S01]  /*105a0*/  FFMA.FTZ R21, R164, UR5, R21 ;  /* 0x00000005a4157c23 */ /* 0x000fe20008010015 */
[C---:B------:R-:W-:Y:S02]  /*105b0*/  IADD3 R3, R2.reuse, 0x30, RZ ;  /* 0x0000003002037810 */ /* 0x040fe40007ffe0ff */
[----:B------:R-:W-:Y:S02]  /*105c0*/  IADD3 R164, R2, 0x29, RZ ;  /* 0x0000002902a47810 */ /* 0x000fe40007ffe0ff */
[----:B------:R-:W-:Y:S02]  /*105d0*/  FMNMX.FTZ R168, R18, R169, !PT ;  /* 0x000000a912a87209 */ /* 0x000fe40007810000 */
[----:B------:R-:W-:Y:S02]  /*105e0*/  FMNMX.FTZ R166, R16, R167, !PT ;  /* 0x000000a710a67209 */ /* 0x000fe40007810000 */
[----:B------:R-:W-:Y:S02]  /*105f0*/  I2FP.F32.S32 R3, R3 ;  /* 0x0000000300037245 */ /* 0x000fe40000201400 */
[----:B------:R-:W-:Y:S02]  /*10600*/  I2FP.F32.S32 R164, R164 ;  /* 0x000000a400a47245 */ /* 0x000fe40000201400 */
[----:B------:R-:W-:Y:S01]  /*10610*/  FMNMX.FTZ R167, R19, R168, !PT ;  /* 0x000000a813a77209 */ /* 0x000fe20007810000 */
[----:B------:R-:W-:Y:S01]  /*10620*/  FFMA.FTZ R30, R3, UR5, R30 ;  /* 0x00000005031e7c23 */ /* 0x000fe2000801001e */
[----:B------:R-:W-:Y:S01]  /*10630*/  FMNMX.FTZ R169, R17, R166, !PT ;  /* 0x000000a611a97209 */ /* 0x000fe20007810000 */
[----:B------:R-:W-:Y:S01]  /*10640*/  FFMA.FTZ R28, R3, UR5, R28 ;  /* 0x00000005031c7c23 */ /* 0x000fe2000801001c */
[----:B------:R-:W-:Y:S01]  /*10650*/  FMNMX.FTZ R166, R22, R167, !PT ;  /* 0x000000a716a67209 */ /* 0x000fe20007810000 */
[C---:B------:R-:W-:Y:S01]  /*10660*/  FFMA.FTZ R27, R164.reuse, UR5, R27 ;  /* 0x00000005a41b7c23 */ /* 0x040fe2000801001b */
[----:B------:R-:W-:Y:S01]  /*10670*/  FFMA.FTZ R25, R164, UR5, R25 ;  /* 0x00000005a4197c23 */ /* 0x000fe20008010019 */
[----:B------:R-:W-:Y:S02]  /*10680*/  IADD3 R3, R2, 0x31, RZ ;  /* 0x0000003102037810 */ /* 0x000fe40007ffe0ff */
[----:B------:R-:W-:Y:S02]  /*10690*/  FMNMX.FTZ R164, R20, R169, !PT ;  /* 0x000000a914a47209 */ /* 0x000fe40007810000 */
[----:B------:R-:W-:Y:S02]  /*106a0*/  FMNMX.FTZ R169, R23, R166, !PT ;  /* 0x000000a617a97209 */ /* 0x000fe40007810000 */
[----:B------:R-:W-:Y:S02]  /*106b0*/  I2FP.F32.S32 R166, R3 ;  /* 0x0000000300a67245 */ /* 0x000fe40000201400 */
[----:B------:R-:W-:Y:S02]  /*106c0*/  FMNMX.FTZ R3, R21, R164, !PT ;  /* 0x000000a415037209 */ /* 0x000fe40007810000 */
[----:B------:R-:W-:Y:S01]  /*106d0*/  IADD3 R167, R2, 0x38, RZ ;  /* 0x0000003802a77810 */ /* 0x000fe20007ffe0ff */
[----:B------:R-:W-:Y:S01]  /*106e0*/  FFMA.FTZ R31, R166, UR5, R31 ;  /* 0x00000005a61f7c23 */ /* 0x000fe2000801001f */
[----:B------:R-:W-:Y:S01]  /*106f0*/  IADD3 R164, R2, 0x39, RZ ;  /* 0x0000003902a47810 */ /* 0x000fe20007ffe0ff */
[----:B------:R-:W-:Y:S01]  /*10700*/  FFMA.FTZ R29, R166, UR5, R29 ;  /* 0x00000005a61d7c23 */ /* 0x000fe2000801001d */
[----:B------:R-:W-:Y:S02]  /*10710*/  FMNMX.FTZ R168, R26, R169, !PT ;  /* 0x000000a91aa87209 */ /* 0x000fe40007810000 */
[----:B------:R-:W-:Y:S02]  /*10720*/  FMNMX.FTZ R2, R24, R3, !PT ;  /* 0x0000000318027209 */ /* 0x000fe40007810000 */
[----:B------:R-:W-:Y:S02]  /*10730*/  FMNMX.FTZ R169, R27, R168, !PT ;  /* 0x000000a81ba97209 */ /* 0x000fe40007810000 */
        /* <DEDUP_REMOVED lines=23> */
[C---:B------:R-:W-:Y:S02]  /*108b0*/  FADD.FTZ R2, -R164.reuse, R165 ;  /* 0x000000a5a4027221 */ /* 0x040fe40000010100 */
[----:B------:R-:W1:Y:S01]  /*108c0*/  LDSM.16.MT88.4 R168, [R228+0x10000] ;  /* 0x01000000e4a8783b */ /* 0x000e620000004200 */
[----:B------:R-:W-:Y:S01]  /*108d0*/  FMUL.FTZ R196, R164, UR4 ;  /* 0x00000004a4c47c20 */ /* 0x000fe20008410000 */
[C---:B------:R-:W-:Y:S01]  /*108e0*/  FSETP.NEU.FTZ.AND P1, PT, R3.reuse, -INF , PT ;  /* 0xff8000000300780b */ /* 0x040fe20003f3d000 */
[C---:B------:R-:W-:Y:S01]  /*108f0*/  FADD.FTZ R0, -R3.reuse, R0 ;  /* 0x0000000003007221 */ /* 0x040fe20000010100 */
[----:B------:R-:W-:Y:S01]  /*10900*/  FMUL.FTZ R166, R2, UR4 ;  /* 0x0000000402a67c20 */ /* 0x000fe20008410000 */
[----:B------:R-:W-:Y:S02]  /*10910*/  FMUL.FTZ R198, R3, UR4 ;  /* 0x0000000403c67c20 */ /* 0x000fe40008410000 */
[----:B------:R-:W-:Y:S01]  /*10920*/  FMUL.FTZ R165, R0, UR4 ;  /* 0x0000000400a57c20 */ /* 0x000fe20008410000 */
[----:B------:R2:W3:Y:S02]  /*10930*/  MUFU.EX2 R2, R166 ;  /* 0x000000a600027308 */ /* 0x0004e40000000800 */
[----:B------:R-:W-:Y:S02]  /*10940*/  FSEL R198, R198, RZ, P1 ;  /* 0x000000ffc6c67208 */ /* 0x000fe40000800000 */
[----:B------:R-:W-:Y:S03]  /*10950*/  FSETP.NEU.FTZ.AND P1, PT, R164, -INF , PT ;  /* 0xff800000a400780b */ /* 0x000fe60003f3d000 */
[--C-:B------:R-:W-:Y:S03]  /*10960*/  FFMA.FTZ R195, R6, UR4, -R198.reuse ;  /* 0x0000000406c37c23 */ /* 0x100fe600080108c6 */
[----:B------:R4:W5:Y:S01]  /*10970*/  MUFU.EX2 R0, R165 ;  /* 0x000000a500007308 */ /* 0x0009620000000800 */
[----:B------:R-:W-:Y:S01]  /*10980*/  FSEL R196, R196, RZ, P1 ;  /* 0x000000ffc4c47208 */ /* 0x000fe20000800000 */
[--C-:B------:R-:W-:Y:S01]  /*10990*/  FFMA.FTZ R194, R7, UR4, -R198.reuse ;  /* 0x0000000407c27c23 */ /* 0x100fe200080108c6 */
[--C-:B------:R-:W-:Y:S01]  /*109a0*/  FFMA.FTZ R192, R10, UR4, -R198.reuse ;  /* 0x000000040ac07c23 */ /* 0x100fe200080108c6 */
[--C-:B------:R-:W-:Y:S01]  /*109b0*/  FFMA.FTZ R199, R14, UR4, -R198.reuse ;  /* 0x000000040ec77c23 */ /* 0x100fe200080108c6 */
[----:B------:R-:W-:Y:S01]  /*109c0*/  FFMA.FTZ R200, R15, UR4, -R198 ;  /* 0x000000040fc87c23 */ /* 0x000fe200080108c6 */
[--C-:B------:R-:W-:Y:S01]  /*109d0*/  FFMA.FTZ R197, R4, UR4, -R196.reuse ;  /* 0x0000000404c57c23 */ /* 0x100fe200080108c4 */
[--C-:B------:R-:W-:Y:S01]  /*109e0*/  FFMA.FTZ R193, R5, UR4, -R196.reuse ;  /* 0x0000000405c17c23 */ /* 0x100fe200080108c4 */
[--C-:B------:R-:W-:Y:S01]  /*109f0*/  FFMA.FTZ R167, R8, UR4, -R196.reuse ;  /* 0x0000000408a77c23 */ /* 0x100fe200080108c4 */
[----:B--2---:R-:W-:Y:S01]  /*10a00*/  FFMA.FTZ R166, R9, UR4, -R196 ;  /* 0x0000000409a67c23 */ /* 0x004fe200080108c4 */
[----:B------:R-:W-:Y:S01]  /*10a10*/  MUFU.EX2 R195, R195 ;  /* 0x000000c300c37308 */ /* 0x000fe20000000800 */
[C---:B---3--:R-:W-:Y:S01]  /*10a20*/  FMUL.FTZ R4, R2.reuse, R160 ;  /* 0x000000a002047220 */ /* 0x048fe20000410000 */
[C---:B------:R-:W-:Y:S01]  /*10a30*/  FMUL.FTZ R5, R2.reuse, R161 ;  /* 0x000000a102057220 */ /* 0x040fe20000410000 */
[C---:B------:R-:W-:Y:S01]  /*10a40*/  FMUL.FTZ R8, R2.reuse, R156 ;  /* 0x0000009c02087220 */ /* 0x040fe20000410000 */
[C---:B------:R-:W-:Y:S01]  /*10a50*/  FMUL.FTZ R9, R2.reuse, R157 ;  /* 0x0000009d02097220 */ /* 0x040fe20000410000 */
[C---:B------:R-:W-:Y:S01]  /*10a60*/  FMUL.FTZ R36, R2.reuse, R36 ;  /* 0x0000002402247220 */ /* 0x040fe20000410000 */
[----:B------:R-:W-:Y:S01]  /*10a70*/  FMUL.FTZ R37, R2, R37 ;  /* 0x0000002502257220 */ /* 0x000fe20000410000 */
[----:B----4-:R-:W-:Y:S03]  /*10a80*/  FFMA.FTZ R165, R11, UR4, -R198 ;  /* 0x000000040ba57c23 */ /* 0x010fe600080108c6 */
[----:B------:R-:W2:Y:S01]  /*10a90*/  MUFU.EX2 R194, R194 ;  /* 0x000000c200c27308 */ /* 0x000ea20000000800 */
[C---:B-----5:R-:W-:Y:S01]  /*10aa0*/  FMUL.FTZ R6, R0.reuse, R162 ;  /* 0x000000a200067220 */ /* 0x060fe20000410000 */
[C---:B------:R-:W-:Y:S01]  /*10ab0*/  FMUL.FTZ R7, R0.reuse, R163 ;  /* 0x000000a300077220 */ /* 0x040fe20000410000 */
[C---:B------:R-:W-:Y:S01]  /*10ac0*/  FMUL.FTZ R10, R0.reuse, R158 ;  /* 0x0000009e000a7220 */ /* 0x040fe20000410000 */
[C---:B------:R-:W-:Y:S01]  /*10ad0*/  FMUL.FTZ R11, R0.reuse, R159 ;  /* 0x0000009f000b7220 */ /* 0x040fe20000410000 */
[C---:B------:R-:W-:Y:S01]  /*10ae0*/  FMUL.FTZ R38, R0.reuse, R38 ;  /* 0x0000002600267220 */ /* 0x040fe20000410000 */
[----:B------:R-:W3:Y:S01]  /*10af0*/  LDSM.16.MT88.4 R156, [R224+0x10000] ;  /* 0x01000000e09c783b */ /* 0x000ee20000004200 */
[C---:B------:R-:W-:Y:S03]  /*10b00*/  FMUL.FTZ R39, R0.reuse, R39 ;  /* 0x0000002700277220 */ /* 0x040fe60000410000 */
        /* <DEDUP_REMOVED lines=39> */
[C---:B------:R-:W-:Y:S03]  /*10d80*/  FMUL.FTZ R74, R0.reuse, R74 ;  /* 0x0000004a004a7220 */ /* 0x040fe60000410000 */
[----:B------:R-:W4:Y:S01]  /*10d90*/  MUFU.EX2 R166, R166 ;  /* 0x000000a600a67308 */ /* 0x000f220000000800 */
[----:B--2---:R-:W-:Y:S01]  /*10da0*/  F2FP.F16.F32.PACK_AB R160, R193, R197 ;  /* 0x000000c5c1a0723e */ /* 0x004fe200000000ff */
[----:B------:R-:W-:Y:S01]  /*10db0*/  FMUL.FTZ R75, R0, R75 ;  /* 0x0000004b004b7220 */ /* 0x000fe20000410000 */
[C---:B------:R-:W-:Y:S01]  /*10dc0*/  FMUL.FTZ R72, R2.reuse, R72 ;  /* 0x0000004802487220 */ /* 0x040fe20000410000 */
[----:B------:R-:W-:Y:S01]  /*10dd0*/  FMUL.FTZ R73, R2, R73 ;  /* 0x0000004902497220 */ /* 0x000fe20000410000 */
[C---:B------:R-:W-:Y:S01]  /*10de0*/  FMUL.FTZ R14, R0.reuse, R154 ;  /* 0x0000009a000e7220 */ /* 0x040fe20000410000 */
[----:B------:R-:W-:Y:S01]  /*10df0*/  FMUL.FTZ R15, R0, R155 ;  /* 0x0000009b000f7220 */ /* 0x000fe20000410000 */
[--C-:B------:R-:W-:Y:S01]  /*10e00*/  FFMA.FTZ R248, R24, UR4, -R196.reuse ;  /* 0x0000000418f87c23 */ /* 0x100fe200080108c4 */
[----:B------:R-:W-:Y:S01]  /*10e10*/  FFMA.FTZ R252, R25, UR4, -R196 ;  /* 0x0000000419fc7c23 */ /* 0x000fe200080108c4 */
        /* <DEDUP_REMOVED lines=21> */
[----:B------:R-:W2:Y:S01]  /*10f70*/  MUFU.EX2 R200, R200 ;  /* 0x000000c800c87308 */ /* 0x000ea20000000800 */
[----:B------:R-:W-:Y:S01]  /*10f80*/  FMUL.FTZ R89, R2, R89 ;  /* 0x0000005902597220 */ /* 0x000fe20000410000 */
[C---:B------:R-:W-:Y:S04]  /*10f90*/  HMMA.16816.F32 R36, R160.reuse, R172, R36 ;  /* 0x000000aca024723c */ /* 0x040fe80000001824 */
[C---:B------:R-:W-:Y:S02]  /*10fa0*/  FMUL.FTZ R94, R0.reuse, R94 ;  /* 0x0000005e005e7220 */ /* 0x040fe40000410000 */
[C---:B------:R-:W-:Y:S01]  /*10fb0*/  HMMA.16816.F32 R40, R160.reuse, R174, R40 ;  /* 0x000000aea028723c */ /* 0x040fe20000001828 */
[----:B------:R-:W4:Y:S01]  /*10fc0*/  LDSM.16.MT88.4 R172, [R226+0x12000] ;  /* 0x01200000e2ac783b */ /* 0x000f220000004200 */
[----:B------:R-:W-:Y:S03]  /*10fd0*/  MUFU.EX2 R248, R248 ;  /* 0x000000f800f87308 */ /* 0x000fe60000000800 */
[----:B------:R-:W-:Y:S01]  /*10fe0*/  FMUL.FTZ R95, R0, R95 ;  /* 0x0000005f005f7220 */ /* 0x000fe20000410000 */
[C---:B------:R-:W-:Y:S06]  /*10ff0*/  HMMA.16816.F32 R44, R160.reuse, R176, R44 ;  /* 0x000000b0a02c723c */ /* 0x040fec000000182c */
[----:B------:R-:W-:Y:S01]  /*11000*/  MUFU.EX2 R252, R252 ;  /* 0x000000fc00fc7308 */ /* 0x000fe20000000800 */
[C---:B------:R-:W-:Y:S01]  /*11010*/  FMUL.FTZ R92, R2.reuse, R92 ;  /* 0x0000005c025c7220 */ /* 0x040fe20000410000 */
[C---:B------:R-:W-:Y:S01]  /*11020*/  HMMA.16816.F32 R48, R160.reuse, R178, R48 ;  /* 0x000000b2a030723c */ /* 0x040fe20000001830 */
[----:B------:R-:W-:Y:S02]  /*11030*/  LDSM.16.MT88.4 R176, [R225+0x10800] ;  /* 0x01080000e1b0783b */ /* 0x000fe40000004200 */
[----:B------:R-:W-:Y:S03]  /*11040*/  FMUL.FTZ R93, R2, R93 ;  /* 0x0000005d025d7220 */ /* 0x000fe60000410000 */
[C---:B---3--:R-:W-:Y:S05]  /*11050*/  HMMA.16816.F32 R52, R160.reuse, R156, R52 ;  /* 0x0000009ca034723c */ /* 0x048fea0000001834 */
        /* <DEDUP_REMOVED lines=23> */
[C---:B---3--:R-:W-:Y:S03]  /*111d0*/  HMMA.16816.F32 R76, R160.reuse, R156, R76 ;  /* 0x0000009ca04c723c */ /* 0x048fe6000000184c */
[----:B------:R-:W-:Y:S01]  /*111e0*/  FMUL.FTZ R109, R2, R109 ;  /* 0x0000006d026d7220 */ /* 0x000fe20000410000 */
[C---:B------:R-:W-:Y:S01]  /*111f0*/  FMUL.FTZ R114, R0.reuse, R114 ;  /* 0x0000007200727220 */ /* 0x040fe20000410000 */
        /* <DEDUP_REMOVED lines=55> */
[--C-:B------:R-:W-:Y:S01]  /*11570*/  FFMA.FTZ R201, R18, UR4, -R198.reuse ;  /* 0x0000000412c97c23 */ /* 0x100fe200080108c6 */
[C---:B-1----:R-:W-:Y:S05]  /*11580*/  HMMA.16816.F32 R132, R160.reuse, R168, R132 ;  /* 0x000000a8a084723c */ /* 0x042fea0000001884 */
[----:B------:R-:W-:Y:S01]  /*11590*/  FFMA.FTZ R202, R19, UR4, -R198 ;  /* 0x0000000413ca7c23 */ /* 0x000fe200080108c6 */
[C---:B------:R-:W-:Y:S01]  /*115a0*/  HMMA.16816.F32 R136, R160.reuse, R170, R136 ;  /* 0x000000aaa088723c */ /* 0x040fe20000001888 */
[----:B------:R-:W1:Y:S01]  /*115b0*/  LDSM.16.MT88.4 R168, [R228+0x10800] ;  /* 0x01080000e4a8783b */ /* 0x000e620000004200 */
[----:B------:R-:W-:Y:S03]  /*115c0*/  MUFU.EX2 R201, R201 ;  /* 0x000000c900c97308 */ /* 0x000fe60000000800 */
[--C-:B------:R-:W-:Y:S01]  /*115d0*/  FFMA.FTZ R203, R12, UR4, -R196.reuse ;  /* 0x000000040ccb7c23 */ /* 0x100fe200080108c4 */
[C---:B----4-:R-:W-:Y:S06]  /*115e0*/  HMMA.16816.F32 R140, R160.reuse, R172, R140 ;  /* 0x000000aca08c723c */ /* 0x050fec000000188c */
[----:B------:R-:W4:Y:S01]  /*115f0*/  MUFU.EX2 R202, R202 ;  /* 0x000000ca00ca7308 */ /* 0x000f220000000800 */
[--C-:B------:R-:W-:Y:S01]  /*11600*/  FFMA.FTZ R204, R13, UR4, -R196.reuse ;  /* 0x000000040dcc7c23 */ /* 0x100fe200080108c4 */
[C---:B------:R-:W-:Y:S01]  /*11610*/  HMMA.16816.F32 R144, R160.reuse, R174, R144 ;  /* 0x000000aea090723c */ /* 0x040fe20000001890 */
[----:B------:R-:W5:Y:S02]  /*11620*/  LDSM.16.MT88.4 R172, [R226+0x10800] ;  /* 0x01080000e2ac783b */ /* 0x000f640000004200 */
[--C-:B------:R-:W-:Y:S01]  /*11630*/  FFMA.FTZ R206, R16, UR4, -R196.reuse ;  /* 0x0000000410ce7c23 */ /* 0x100fe200080108c4 */
[--C-:B------:R-:W-:Y:S04]  /*11640*/  FFMA.FTZ R205, R17, UR4, -R196.reuse ;  /* 0x0000000411cd7c23 */ /* 0x100fe800080108c4 */
[----:B------:R-:W-:Y:S03]  /*11650*/  MUFU.EX2 R203, R203 ;  /* 0x000000cb00cb7308 */ /* 0x000fe60000000800 */
[C---:B------:R-:W-:Y:S01]  /*11660*/  FMUL.FTZ R12, R2.reuse, R152 ;  /* 0x00000098020c7220 */ /* 0x040fe20000410000 */
[----:B------:R-:W-:Y:S01]  /*11670*/  FMUL.FTZ R13, R2, R153 ;  /* 0x00000099020d7220 */ /* 0x000fe20000410000 */
[C---:B------:R-:W-:Y:S01]  /*11680*/  FMUL.FTZ R18, R0.reuse, R150 ;  /* 0x0000009600127220 */ /* 0x040fe20000410000 */
[----:B------:R-:W-:Y:S01]  /*11690*/  FMUL.FTZ R19, R0, R151 ;  /* 0x0000009700137220 */ /* 0x000fe20000410000 */
[C---:B------:R-:W-:Y:S03]  /*116a0*/  FMUL.FTZ R16, R2.reuse, R148 ;  /* 0x0000009402107220 */ /* 0x040fe60000410000 */
[----:B------:R-:W1:Y:S01]  /*116b0*/  MUFU.EX2 R204, R204 ;  /* 0x000000cc00cc7308 */ /* 0x000e620000000800 */
[----:B------:R-:W-:Y:S01]  /*116c0*/  FMUL.FTZ R17, R2, R149 ;  /* 0x0000009502117220 */ /* 0x000fe20000410000 */
[----:B------:R-:W5:Y:S01]  /*116d0*/  LDSM.16.MT88.4 R152, [R224+0x10800] ;  /* 0x01080000e098783b */ /* 0x000f620000004200 */
[C---:B---3--:R-:W-:Y:S03]  /*116e0*/  HMMA.16816.F32 R12, R160.reuse, R156, R12 ;  /* 0x0000009ca00c723c */ /* 0x048fe6000000180c */
[----:B--2---:R-:W-:Y:S01]  /*116f0*/  F2FP.F16.F32.PACK_AB R149, R200, R199 ;  /* 0x000000c7c895723e */ /* 0x004fe200000000ff */
[--C-:B------:R-:W-:Y:S03]  /*11700*/  FFMA.FTZ R207, R20, UR4, -R196.reuse ;  /* 0x0000000414cf7c23 */ /* 0x100fe600080108c4 */
[----:B------:R-:W-:Y:S01]  /*11710*/  MUFU.EX2 R206, R206 ;  /* 0x000000ce00ce7308 */ /* 0x000fe20000000800 */
[----:B------:R-:W-:Y:S01]  /*11720*/  HMMA.16816.F32 R16, R160, R158, R16 ;  /* 0x0000009ea010723c */ /* 0x000fe20000001810 */
[----:B------:R-:W2:Y:S02]  /*11730*/  LDSM.16.MT88.4 R156, [R224+0x12800] ;  /* 0x01280000e09c783b */ /* 0x000ea40000004200 */
[----:B----4-:R-:W-:Y:S01]  /*11740*/  F2FP.F16.F32.PACK_AB R151, R202, R201 ;  /* 0x000000c9ca97723e */ /* 0x010fe200000000ff */
[----:B------:R-:W-:Y:S05]  /*11750*/  FFMA.FTZ R246, R21, UR4, -R196 ;  /* 0x0000000415f67c23 */ /* 0x000fea00080108c4 */
[----:B------:R-:W3:Y:S02]  /*11760*/  MUFU.EX2 R205, R205 ;  /* 0x000000cd00cd7308 */ /* 0x000ee40000000800 */
[----:B-1----:R-:W-:Y:S01]  /*11770*/  F2FP.F16.F32.PACK_AB R148, R204, R203 ;  /* 0x000000cbcc94723e */ /* 0x002fe200000000ff */
[----:B------:R-:W1:Y:S01]  /*11780*/  LDSM.16.MT88.4 R160, [R228+0x14800] ;  /* 0x01480000e4a0783b */ /* 0x000e620000004200 */
[----:B------:R-:W-:Y:S01]  /*11790*/  FFMA.FTZ R195, R0, R247, R195 ;  /* 0x000000f700c37223 */ /* 0x000fe200000100c3 */
[----:B------:R-:W-:Y:S05]  /*117a0*/  FFMA.FTZ R197, R2, R249, R197 ;  /* 0x000000f902c57223 */ /* 0x000fea00000100c5 */
[----:B------:R-:W-:Y:S01]  /*117b0*/  MUFU.EX2 R207, R207 ;  /* 0x000000cf00cf7308 */ /* 0x000fe20000000800 */
[----:B------:R-:W-:Y:S01]  /*117c0*/  FADD.FTZ R195, R194, R195 ;  /* 0x000000c3c2c37221 */ /* 0x000fe20000010000 */
[----:B------:R-:W-:Y:S03]  /*117d0*/  FADD.FTZ R0, R193, R197 ;  /* 0x000000c5c1007221 */ /* 0x000fe60000010000 */
[----:B------:R-:W-:Y:S01]  /*117e0*/  FADD.FTZ R192, R192, R195 ;  /* 0x000000c3c0c07221 */ /* 0x000fe20000010000 */
[----:B------:R-:W-:Y:S01]  /*117f0*/  FADD.FTZ R167, R167, R0 ;  /* 0x00000000a7a77221 */ /* 0x000fe20000010000 */
[----:B------:R-:W-:Y:S03]  /*11800*/  MOV R0, R3 ;  /* 0x0000000300007202 */ /* 0x000fe60000000f00 */
[----:B------:R-:W4:Y:S01]  /*11810*/  MUFU.EX2 R246, R246 ;  /* 0x000000f600f67308 */ /* 0x000f220000000800 */
[----:B---3--:R-:W-:Y:S01]  /*11820*/  F2FP.F16.F32.PACK_AB R150, R205, R206 ;  /* 0x000000cecd96723e */ /* 0x008fe200000000ff */
[----:B------:R-:W-:Y:S01]  /*11830*/  FADD.FTZ R192, R165, R192 ;  /* 0x000000c0a5c07221 */ /* 0x000fe20000010000 */
[----:B------:R-:W-:Y:S01]  /*11840*/  MOV R165, R164 ;  /* 0x000000a400a57202 */ /* 0x000fe20000000f00 */
[----:B------:R-:W-:Y:S02]  /*11850*/  FADD.FTZ R166, R166, R167 ;  /* 0x000000a7a6a67221 */ /* 0x000fe40000010000 */
[----:B------:R-:W-:Y:S02]  /*11860*/  FADD.FTZ R199, R199, R192 ;  /* 0x000000c0c7c77221 */ /* 0x000fe40000010000 */
[C---:B------:R-:W-:Y:S05]  /*11870*/  HMMA.16816.F32 R4, R148.reuse, R168, R4 ;  /* 0x000000a89404723c */ /* 0x040fea0000001804 */
[----:B------:R-:W-:Y:S01]  /*11880*/  FADD.FTZ R203, R203, R166 ;  /* 0x000000a6cbcb7221 */ /* 0x000fe20000010000 */
[C---:B------:R-:W-:Y:S01]  /*11890*/  HMMA.16816.F32 R8, R148.reuse, R170, R8 ;  /* 0x000000aa9408723c */ /* 0x040fe20000001808 */
[----:B------:R-:W3:Y:S04]  /*118a0*/  LDSM.16.MT88.4 R168, [R226+0x14800] ;  /* 0x01480000e2a8783b */ /* 0x000ee80000004200 */
[----:B----4-:R-:W-:Y:S01]  /*118b0*/  F2FP.F16.F32.PACK_AB R20, R246, R207 ;  /* 0x000000cff614723e */ /* 0x010fe200000000ff */
[C---:B-----5:R-:W-:Y:S05]  /*118c0*/  HMMA.16816.F32 R36, R148.reuse, R172, R36 ;  /* 0x000000ac9424723c */ /* 0x060fea0000001824 */
        /* <DEDUP_REMOVED lines=12> */
[----:B------:R-:W4:Y:S04]  /*11990*/  LDSM.16.MT88.4 R152, [R225+0x14800] ;  /* 0x01480000e198783b */ /* 0x000f280000004200 */
[----:B------:R-:W-:Y:S01]  /*119a0*/  FADD.FTZ R206, R205, R206 ;  /* 0x000000cecdce7221 */ /* 0x000fe20000010000 */
        /* <DEDUP_REMOVED lines=9> */
[C---:B--2---:R-:W-:Y:S05]  /*11a40*/  HMMA.16816.F32 R84, R148.reuse, R156, R84 ;  /* 0x0000009c9454723c */ /* 0x044fea0000001854 */
[--C-:B------:R-:W-:Y:S01]  /*11a50*/  FFMA.FTZ R190, R26, UR4, -R198.reuse ;  /* 0x000000041abe7c23 */ /* 0x100fe200080108c6 */
[C---:B------:R-:W-:Y:S01]  /*11a60*/  HMMA.16816.F32 R88, R148.reuse, R158, R88 ;  /* 0x0000009e9458723c */ /* 0x040fe20000001858 */
[----:B------:R-:W2:Y:S01]  /*11a70*/  LDSM.16.MT88.4 R156, [R228+0x16800] ;  /* 0x01680000e49c783b */ /* 0x000ea20000004200 */
[----:B------:R-:W-:Y:S03]  /*11a80*/  MUFU.EX2 R188, R188 ;  /* 0x000000bc00bc7308 */ /* 0x000fe60000000800 */
[--C-:B------:R-:W-:Y:S01]  /*11a90*/  FFMA.FTZ R191, R27, UR4, -R198.reuse ;  /* 0x000000041bbf7c23 */ /* 0x100fe200080108c6 */
[C---:B-1----:R-:W-:Y:S03]  /*11aa0*/  HMMA.16816.F32 R92, R148.reuse, R160, R92 ;  /* 0x000000a0945c723c */ /* 0x042fe6000000185c */
[----:B------:R-:W-:Y:S03]  /*11ab0*/  LDSM.16.MT88.4 R24, [R228+0x13000] ;  /* 0x01300000e418783b */ /* 0x000fe60000004200 */
[----:B------:R-:W-:Y:S01]  /*11ac0*/  MUFU.EX2 R190, R190 ;  /* 0x000000be00be7308 */ /* 0x000fe20000000800 */
[----:B------:R-:W-:Y:S01]  /*11ad0*/  F2FP.F16.F32.PACK_AB R22, R252, R248 ;  /* 0x000000f8fc16723e */ /* 0x000fe200000000ff */
[C---:B------:R-:W-:Y:S03]  /*11ae0*/  HMMA.16816.F32 R96, R148.reuse, R162, R96 ;  /* 0x000000a29460723c */ /* 0x040fe60000001860 */
[----:B------:R-:W1:Y:S03]  /*11af0*/  LDSM.16.MT88.4 R160, [R226+0x16800] ;  /* 0x01680000e2a0783b */ /* 0x000e660000004200 */
[C---:B---3--:R-:W-:Y:S02]  /*11b00*/  HMMA.16816.F32 R100, R148.reuse, R168, R100 ;  /* 0x000000a89464723c */ /* 0x048fe40000001864 */
[----:B------:R-:W3:Y:S03]  /*11b10*/  MUFU.EX2 R191, R191 ;  /* 0x000000bf00bf7308 */ /* 0x000ee60000000800 */
[----:B------:R-:W-:Y:S01]  /*11b20*/  FFMA.FTZ R189, R23, UR4, -R198 ;  /* 0x0000000417bd7c23 */ /* 0x000fe200080108c6 */
[C---:B------:R-:W-:Y:S01]  /*11b30*/  HMMA.16816.F32 R104, R148.reuse, R170, R104 ;  /* 0x000000aa9468723c */ /* 0x040fe20000001868 */
[----:B------:R-:W5:Y:S05]  /*11b40*/  LDSM.16.MT88.4 R168, [R225+0x16800] ;  /* 0x01680000e1a8783b */ /* 0x000f6a0000004200 */
[----:B------:R-:W2:Y:S01]  /*11b50*/  MUFU.EX2 R189, R189 ;  /* 0x000000bd00bd7308 */ /* 0x000ea20000000800 */
[C---:B----4-:R-:W-:Y:S06]  /*11b60*/  HMMA.16816.F32 R108, R148.reuse, R152, R108 ;  /* 0x00000098946c723c */ /* 0x050fec000000186c */
[C---:B------:R-:W-:Y:S01]  /*11b70*/  HMMA.16816.F32 R112, R148.reuse, R154, R112 ;  /* 0x0000009a9470723c */ /* 0x040fe20000001870 */
[----:B------:R-:W4:Y:S04]  /*11b80*/  LDSM.16.MT88.4 R152, [R224+0x16800] ;  /* 0x01680000e098783b */ /* 0x000f280000004200 */
[----:B---3--:R-:W-:Y:S01]  /*11b90*/  F2FP.F16.F32.PACK_AB R23, R191, R190 ;  /* 0x000000bebf17723e */ /* 0x008fe200000000ff */
[C---:B------:R-:W-:Y:S05]  /*11ba0*/  HMMA.16816.F32 R116, R148.reuse, R172, R116 ;  /* 0x000000ac9474723c */ /* 0x040fea0000001874 */
[C---:B--2---:R-:W-:Y:S01]  /*11bb0*/  F2FP.F16.F32.PACK_AB R21, R189.reuse, R188 ;  /* 0x000000bcbd15723e */ /* 0x044fe200000000ff */
        /* <DEDUP_REMOVED lines=8> */
[C---:B-1----:R-:W-:Y:S05]  /*11c40*/  HMMA.16816.F32 R132, R148.reuse, R160, R132 ;  /* 0x000000a09484723c */ /* 0x042fea0000001884 */
[----:B------:R-:W-:Y:S01]  /*11c50*/  FADD.FTZ R191, R191, R190 ;  /* 0x000000bebfbf7221 */ /* 0x000fe20000010000 */
[C---:B------:R-:W-:Y:S01]  /*11c60*/  HMMA.16816.F32 R136, R148.reuse, R162, R136 ;  /* 0x000000a29488723c */ /* 0x040fe20000001888 */
[----:B------:R-:W1:Y:S05]  /*11c70*/  LDSM.16.MT88.4 R160, [R225+0x11000] ;  /* 0x01100000e1a0783b */ /* 0x000e6a0000004200 */
[C---:B-----5:R-:W-:Y:S06]  /*11c80*/  HMMA.16816.F32 R140, R148.reuse, R168, R140 ;  /* 0x000000a8948c723c */ /* 0x060fec000000188c */
[C---:B------:R-:W-:Y:S01]  /*11c90*/  HMMA.16816.F32 R144, R148.reuse, R170, R144 ;  /* 0x000000aa9490723c */ /* 0x040fe20000001890 */
[----:B------:R-:W3:Y:S05]  /*11ca0*/  LDSM.16.MT88.4 R168, [R225+0x13000] ;  /* 0x01300000e1a8783b */ /* 0x000eea0000004200 */
[C---:B----4-:R-:W-:Y:S06]  /*11cb0*/  HMMA.16816.F32 R12, R148.reuse, R152, R12 ;  /* 0x00000098940c723c */ /* 0x050fec000000180c */
[----:B------:R-:W-:Y:S01]  /*11cc0*/  HMMA.16816.F32 R16, R148, R154, R16 ;  /* 0x0000009a9410723c */ /* 0x000fe20000001810 */
[----:B------:R-:W4:Y:S05]  /*11cd0*/  LDSM.16.MT88.4 R148, [R228+0x15000] ;  /* 0x01500000e494783b */ /* 0x000f2a0000004200 */
[C---:B--2---:R-:W-:Y:S03]  /*11ce0*/  HMMA.16816.F32 R4, R20.reuse, R156, R4 ;  /* 0x0000009c1404723c */ /* 0x044fe60000001804 */
[----:B------:R-:W2:Y:S03]  /*11cf0*/  LDSM.16.MT88.4 R152, [R226+0x15000] ;  /* 0x01500000e298783b */ /* 0x000ea60000004200 */
[C---:B------:R-:W-:Y:S05]  /*11d00*/  HMMA.16816.F32 R8, R20.reuse, R158, R8 ;  /* 0x0000009e1408723c */ /* 0x040fea0000001808 */
[----:B------:R-:W5:Y:S01]  /*11d10*/  LDSM.16.MT88.4 R156, [R225+0x15000] ;  /* 0x01500000e19c783b */ /* 0x000f620000004200 */
[C---:B------:R-:W-:Y:S06]  /*11d20*/  HMMA.16816.F32 R36, R20.reuse, R172, R36 ;  /* 0x000000ac1424723c */ /* 0x040fec0000001824 */
[C---:B------:R-:W-:Y:S01]  /*11d30*/  HMMA.16816.F32 R40, R20.reuse, R174, R40 ;  /* 0x000000ae1428723c */ /* 0x040fe20000001828 */
[----:B------:R-:W-:Y:S05]  /*11d40*/  LDSM.16.MT88.4 R172, [R225+0x13800] ;  /* 0x01380000e1ac783b */ /* 0x000fea0000004200 */
[C---:B-1----:R-:W-:Y:S06]  /*11d50*/  HMMA.16816.F32 R44, R20.reuse, R160, R44 ;  /* 0x000000a0142c723c */ /* 0x042fec000000182c */
        /* <DEDUP_REMOVED lines=8> */
[----:B------:R-:W1:Y:S01]  /*11de0*/  LDSM.16.MT88.4 R24, [R224+0x15000] ;  /* 0x01500000e018783b */ /* 0x000e620000004200 */
[----:B------:R-:W-:Y:S03]  /*11df0*/  MUFU.EX2 R176, R176 ;  /* 0x000000b000b07308 */ /* 0x000fe60000000800 */
[--C-:B------:R-:W-:Y:S01]  /*11e00*/  FFMA.FTZ R178, R34, UR4, -R198.reuse ;  /* 0x0000000422b27c23 */ /* 0x100fe200080108c6 */
[C---:B------:R-:W-:Y:S06]  /*11e10*/  HMMA.16816.F32 R68, R20.reuse, R180, R68 ;  /* 0x000000b41444723c */ /* 0x040fec0000001844 */
[----:B------:R-:W1:Y:S01]  /*11e20*/  MUFU.EX2 R177, R177 ;  /* 0x000000b100b17308 */ /* 0x000e620000000800 */
[----:B------:R-:W-:Y:S01]  /*11e30*/  FFMA.FTZ R198, R35, UR4, -R198 ;  /* 0x0000000423c67c23 */ /* 0x000fe200080108c6 */
[C---:B------:R-:W-:Y:S03]  /*11e40*/  HMMA.16816.F32 R72, R20.reuse, R182, R72 ;  /* 0x000000b61448723c */ /* 0x040fe60000001848 */
[--C-:B------:R-:W-:Y:S03]  /*11e50*/  FFMA.FTZ R180, R28, UR4, -R196.reuse ;  /* 0x000000041cb47c23 */ /* 0x100fe600080108c4 */
[C---:B---3--:R-:W-:Y:S02]  /*11e60*/  HMMA.16816.F32 R76, R20.reuse, R168, R76 ;  /* 0x000000a8144c723c */ /* 0x048fe4000000184c */
[----:B------:R-:W-:Y:S03]  /*11e70*/  MUFU.EX2 R178, R178 ;  /* 0x000000b200b27308 */ /* 0x000fe60000000800 */
[--C-:B------:R-:W-:Y:S01]  /*11e80*/  FFMA.FTZ R181, R29, UR4, -R196.reuse ;  /* 0x000000041db57c23 */ /* 0x100fe200080108c4 */
[C---:B------:R-:W-:Y:S01]  /*11e90*/  HMMA.16816.F32 R80, R20.reuse, R170, R80 ;  /* 0x000000aa1450723c */ /* 0x040fe20000001850 */
[----:B------:R-:W-:Y:S05]  /*11ea0*/  LDSM.16.MT88.4 R28, [R226+0x11800] ;  /* 0x01180000e21c783b */ /* 0x000fea0000004200 */
[----:B------:R-:W3:Y:S01]  /*11eb0*/  MUFU.EX2 R179, R198 ;  /* 0x000000c600b37308 */ /* 0x000ee20000000800 */
[--C-:B------:R-:W-:Y:S01]  /*11ec0*/  FFMA.FTZ R182, R32, UR4, -R196.reuse ;  /* 0x0000000420b67c23 */ /* 0x100fe200080108c4 */
[C---:B------:R-:W-:Y:S01]  /*11ed0*/  HMMA.16816.F32 R84, R20.reuse, R184, R84 ;  /* 0x000000b81454723c */ /* 0x040fe20000001854 */
[----:B------:R-:W-:Y:S02]  /*11ee0*/  LDSM.16.MT88.4 R168, [R228+0x13800] ;  /* 0x01380000e4a8783b */ /* 0x000fe40000004200 */
[----:B------:R-:W-:Y:S03]  /*11ef0*/  FFMA.FTZ R196, R33, UR4, -R196 ;  /* 0x0000000421c47c23 */ /* 0x000fe600080108c4 */
[C---:B------:R-:W-:Y:S02]  /*11f00*/  HMMA.16816.F32 R88, R20.reuse, R186, R88 ;  /* 0x000000ba1458723c */ /* 0x040fe40000001858 */
[----:B------:R-:W-:Y:S01]  /*11f10*/  MUFU.EX2 R180, R180 ;  /* 0x000000b400b47308 */ /* 0x000fe20000000800 */
[----:B------:R-:W-:Y:S03]  /*11f20*/  LDSM.16.MT88.4 R32, [R225+0x11800] ;  /* 0x01180000e120783b */ /* 0x000fe60000004200 */
[C---:B----4-:R-:W-:Y:S06]  /*11f30*/  HMMA.16816.F32 R92, R20.reuse, R148, R92 ;  /* 0x00000094145c723c */ /* 0x050fec000000185c */
[----:B------:R-:W4:Y:S01]  /*11f40*/  MUFU.EX2 R181, R181 ;  /* 0x000000b500b57308 */ /* 0x000f220000000800 */
[C---:B------:R-:W-:Y:S01]  /*11f50*/  HMMA.16816.F32 R96, R20.reuse, R150, R96 ;  /* 0x000000961460723c */ /* 0x040fe20000001860 */
[----:B------:R-:W3:Y:S08]  /*11f60*/  LDSM.16.MT88.4 R148, [R228+0x17000] ;  /* 0x01700000e494783b */ /* 0x000ef00000004200 */
[----:B------:R-:W-:Y:S01]  /*11f70*/  MUFU.EX2 R182, R182 ;  /* 0x000000b600b67308 */ /* 0x000fe20000000800 */
[C---:B--2---:R-:W-:Y:S06]  /*11f80*/  HMMA.16816.F32 R100, R20.reuse, R152, R100 ;  /* 0x000000981464723c */ /* 0x044fec0000001864 */
[C---:B------:R-:W-:Y:S01]  /*11f90*/  HMMA.16816.F32 R104, R20.reuse, R154, R104 ;  /* 0x0000009a1468723c */ /* 0x040fe20000001868 */
[----:B------:R-:W2:Y:S02]  /*11fa0*/  LDSM.16.MT88.4 R152, [R226+0x17000] ;  /* 0x01700000e298783b */ /* 0x000ea40000004200 */
[----:B------:R-:W4:Y:S03]  /*11fb0*/  MUFU.EX2 R183, R196 ;  /* 0x000000c400b77308 */ /* 0x000f260000000800 */
[C---:B-----5:R-:W-:Y:S06]  /*11fc0*/  HMMA.16816.F32 R108, R20.reuse, R156, R108 ;  /* 0x0000009c146c723c */ /* 0x060fec000000186c */
[C---:B------:R-:W-:Y:S01]  /*11fd0*/  HMMA.16816.F32 R112, R20.reuse, R158, R112 ;  /* 0x0000009e1470723c */ /* 0x040fe20000001870 */
[----:B------:R-:W5:Y:S05]  /*11fe0*/  LDSM.16.MT88.4 R156, [R224+0x17000] ;  /* 0x01700000e09c783b */ /* 0x000f6a0000004200 */
[C---:B-1----:R-:W-:Y:S06]  /*11ff0*/  HMMA.16816.F32 R116, R20.reuse, R24, R116 ;  /* 0x000000181474723c */ /* 0x042fec0000001874 */
[C---:B------:R-:W-:Y:S01]  /*12000*/  HMMA.16816.F32 R120, R20.reuse, R26, R120 ;  /* 0x0000001a1478723c */ /* 0x040fe20000001878 */
[----:B------:R-:W1:Y:S05]  /*12010*/  LDSM.16.MT88.4 R24, [R228+0x11800] ;  /* 0x01180000e418783b */ /* 0x000e6a0000004200 */
[C---:B---3--:R-:W-:Y:S06]  /*12020*/  HMMA.16816.F32 R124, R20.reuse, R148, R124 ;  /* 0x00000094147c723c */ /* 0x048fec000000187c */
[C---:B------:R-:W-:Y:S05]  /*12030*/  HMMA.16816.F32 R128, R20.reuse, R150, R128 ;  /* 0x000000961480723c */ /* 0x040fea0000001880 */
[----:B------:R-:W-:Y:S01]  /*12040*/  F2FP.F16.F32.PACK_AB R149, R177, R176 ;  /* 0x000000b0b195723e */ /* 0x000fe200000000ff */
[C---:B--2---:R-:W-:Y:S05]  /*12050*/  HMMA.16816.F32 R132, R20.reuse, R152, R132 ;  /* 0x000000981484723c */ /* 0x044fea0000001884 */
[----:B------:R-:W-:Y:S01]  /*12060*/  F2FP.F16.F32.PACK_AB R151, R179, R178 ;  /* 0x000000b2b397723e */ /* 0x000fe200000000ff */
[C---:B------:R-:W-:Y:S01]  /*12070*/  HMMA.16816.F32 R136, R20.reuse, R154, R136 ;  /* 0x0000009a1488723c */ /* 0x040fe20000001888 */
[----:B------:R-:W2:Y:S04]  /*12080*/  LDSM.16.MT88.4 R152, [R224+0x11800] ;  /* 0x01180000e098783b */ /* 0x000ea80000004200 */
[----:B----4-:R-:W-:Y:S01]  /*12090*/  F2FP.F16.F32.PACK_AB R148, R181, R180 ;  /* 0x000000b4b594723e */ /* 0x010fe200000000ff */
[C---:B------:R-:W-:Y:S05]  /*120a0*/  HMMA.16816.F32 R140, R20.reuse, R160, R140 ;  /* 0x000000a0148c723c */ /* 0x040fea000000188c */
[----:B------:R-:W-:Y:S01]  /*120b0*/  F2FP.F16.F32.PACK_AB R150, R183, R182 ;  /* 0x000000b6b796723e */ /* 0x000fe200000000ff */
[C---:B------:R-:W-:Y:S05]  /*120c0*/  HMMA.16816.F32 R144, R20.reuse, R162, R144 ;  /* 0x000000a21490723c */ /* 0x040fea0000001890 */
[----:B------:R-:W-:Y:S01]  /*120d0*/  FADD.FTZ R176, R176, R191 ;  /* 0x000000bfb0b07221 */ /* 0x000fe20000010000 */
[C---:B-----5:R-:W-:Y:S05]  /*120e0*/  HMMA.16816.F32 R12, R20.reuse, R156, R12 ;  /* 0x0000009c140c723c */ /* 0x060fea000000180c */
[----:B------:R-:W-:Y:S01]  /*120f0*/  FADD.FTZ R177, R177, R176 ;  /* 0x000000b0b1b17221 */ /* 0x000fe20000010000 */
[----:B------:R-:W-:Y:S01]  /*12100*/  HMMA.16816.F32 R16, R20, R158, R16 ;  /* 0x0000009e1410723c */ /* 0x000fe20000001810 */
[----:B------:R-:W3:Y:S04]  /*12110*/  LDSM.16.MT88.4 R20, [R226+0x13800] ;  /* 0x01380000e214783b */ /* 0x000ee80000004200 */
[----:B------:R-:W-:Y:S01]  /*12120*/  FADD.FTZ R178, R178, R177 ;  /* 0x000000b1b2b27221 */ /* 0x000fe20000010000 */
[C---:B-1----:R-:W-:Y:S03]  /*12130*/  HMMA.16816.F32 R160, R148.reuse, R24, R4 ;  /* 0x0000001894a0723c */ /* 0x042fe60000001804 */
[----:B------:R-:W1:Y:S02]  /*12140*/  LDSM.16.MT88.4 R4, [R224+0x13800] ;  /* 0x01380000e004783b */ /* 0x000e640000004200 */
[----:B------:R-:W-:Y:S01]  /*12150*/  FADD.FTZ R247, R179, R178 ;  /* 0x000000b2b3f77221 */ /* 0x000fe20000010000 */
[C---:B------:R-:W-:Y:S05]  /*12160*/  HMMA.16816.F32 R156, R148.reuse, R26, R8 ;  /* 0x0000001a949c723c */ /* 0x040fea0000001808 */
[----:B------:R-:W4:Y:S01]  /*12170*/  LDSM.16.MT88.4 R8, [R228+0x15800] ;  /* 0x01580000e408783b */ /* 0x000f220000004200 */
[C---:B------:R-:W-:Y:S06]  /*12180*/  HMMA.16816.F32 R36, R148.reuse, R28, R36 ;  /* 0x0000001c9424723c */ /* 0x040fec0000001824 */
[C---:B------:R-:W-:Y:S01]  /*12190*/  HMMA.16816.F32 R40, R148.reuse, R30, R40 ;  /* 0x0000001e9428723c */ /* 0x040fe20000001828 */
[----:B------:R-:W5:Y:S05]  /*121a0*/  LDSM.16.MT88.4 R24, [R226+0x15800] ;  /* 0x01580000e218783b */ /* 0x000f6a0000004200 */
[C---:B------:R-:W-:Y:S03]  /*121b0*/  HMMA.16816.F32 R44, R148.reuse, R32, R44 ;  /* 0x00000020942c723c */ /* 0x040fe6000000182c */
[----:B------:R-:W5:Y:S03]  /*121c0*/  LDSM.16.MT88.4 R28, [R225+0x15800] ;  /* 0x01580000e11c783b */ /* 0x000f660000004200 */
[C---:B------:R-:W-:Y:S05]  /*121d0*/  HMMA.16816.F32 R48, R148.reuse, R34, R48 ;  /* 0x000000229430723c */ /* 0x040fea0000001830 */
[----:B------:R-:W5:Y:S01]  /*121e0*/  LDSM.16.MT88.4 R32, [R224+0x15800] ;  /* 0x01580000e020783b */ /* 0x000f620000004200 */
[C---:B--2---:R-:W-:Y:S06]  /*121f0*/  HMMA.16816.F32 R52, R148.reuse, R152, R52 ;  /* 0x000000989434723c */ /* 0x044fec0000001834 */
[C---:B------:R-:W-:Y:S01]  /*12200*/  HMMA.16816.F32 R56, R148.reuse, R154, R56 ;  /* 0x0000009a9438723c */ /* 0x040fe20000001838 */
[----:B------:R-:W2:Y:S05]  /*12210*/  LDSM.16.MT88.4 R152, [R228+0x17800] ;  /* 0x01780000e498783b */ /* 0x000eaa0000004200 */
[C---:B------:R-:W-:Y:S06]  /*12220*/  HMMA.16816.F32 R60, R148.reuse, R168, R60 ;  /* 0x000000a8943c723c */ /* 0x040fec000000183c */
[C---:B------:R-:W-:Y:S06]  /*12230*/  HMMA.16816.F32 R64, R148.reuse, R170, R64 ;  /* 0x000000aa9440723c */ /* 0x040fec0000001840 */
[C---:B---3--:R-:W-:Y:S06]  /*12240*/  HMMA.16816.F32 R68, R148.reuse, R20, R68 ;  /* 0x000000149444723c */ /* 0x048fec0000001844 */
[C---:B------:R-:W-:Y:S01]  /*12250*/  HMMA.16816.F32 R72, R148.reuse, R22, R72 ;  /* 0x000000169448723c */ /* 0x040fe20000001848 */
[----:B------:R-:W-:Y:S05]  /*12260*/  LDSM.16.MT88.4 R20, [R224+0x17800] ;  /* 0x01780000e014783b */ /* 0x000fea0000004200 */
[C---:B------:R-:W-:Y:S06]  /*12270*/  HMMA.16816.F32 R76, R148.reuse, R172, R76 ;  /* 0x000000ac944c723c */ /* 0x040fec000000184c */
[C---:B------:R-:W-:Y:S06]  /*12280*/  HMMA.16816.F32 R80, R148.reuse, R174, R80 ;  /* 0x000000ae9450723c */ /* 0x040fec0000001850 */
[C---:B-1----:R-:W-:Y:S06]  /*12290*/  HMMA.16816.F32 R84, R148.reuse, R4, R84 ;  /* 0x000000049454723c */ /* 0x042fec0000001854 */
[C---:B------:R-:W-:Y:S01]  /*122a0*/  HMMA.16816.F32 R88, R148.reuse, R6, R88 ;  /* 0x000000069458723c */ /* 0x040fe20000001858 */
[----:B------:R-:W1:Y:S05]  /*122b0*/  LDSM.16.MT88.4 R4, [R226+0x17800] ;  /* 0x01780000e204783b */ /* 0x000e6a0000004200 */
[C---:B----4-:R-:W-:Y:S06]  /*122c0*/  HMMA.16816.F32 R92, R148.reuse, R8, R92 ;  /* 0x00000008945c723c */ /* 0x050fec000000185c */
[C---:B------:R-:W-:Y:S01]  /*122d0*/  HMMA.16816.F32 R96, R148.reuse, R10, R96 ;  /* 0x0000000a9460723c */ /* 0x040fe20000001860 */
[----:B------:R-:W3:Y:S05]  /*122e0*/  LDSM.16.MT88.4 R8, [R225+0x17800] ;  /* 0x01780000e108783b */ /* 0x000eea0000004200 */
[C---:B-----5:R-:W-:Y:S06]  /*122f0*/  HMMA.16816.F32 R100, R148.reuse, R24, R100 ;  /* 0x000000189464723c */ /* 0x060fec0000001864 */
        /* <DEDUP_REMOVED lines=8> */
[C---:B------:R-:W-:Y:S05]  /*12380*/  HMMA.16816.F32 R136, R148.reuse, R6, R136 ;  /* 0x000000069488723c */ /* 0x040fea0000001888 */
[----:B------:R-:W-:Y:S01]  /*12390*/  FADD.FTZ R5, R207, R206 ;  /* 0x000000cecf057221 */ /* 0x000fe20000010000 */
[C---:B---3--:R-:W-:Y:S05]  /*123a0*/  HMMA.16816.F32 R140, R148.reuse, R8, R140 ;  /* 0x00000008948c723c */ /* 0x048fea000000188c */
[----:B------:R-:W-:Y:S01]  /*123b0*/  FADD.FTZ R5, R246, R5 ;  /* 0x00000005f6057221 */ /* 0x000fe20000010000 */
[C---:B------:R-:W-:Y:S05]  /*123c0*/  HMMA.16816.F32 R144, R148.reuse, R10, R144 ;  /* 0x0000000a9490723c */ /* 0x040fea0000001890 */
[----:B------:R-:W-:Y:S01]  /*123d0*/  FADD.FTZ R5, R248, R5 ;  /* 0x00000005f8057221 */ /* 0x000fe20000010000 */
[C---:B------:R-:W-:Y:S05]  /*123e0*/  HMMA.16816.F32 R152, R148.reuse, R20, R12 ;  /* 0x000000149498723c */ /* 0x040fea000000180c */
[----:B------:R-:W-:Y:S01]  /*123f0*/  FADD.FTZ R5, R252, R5 ;  /* 0x00000005fc057221 */ /* 0x000fe20000010000 */
[----:B------:R-:W-:Y:S05]  /*12400*/  HMMA.16816.F32 R148, R148, R22, R16 ;  /* 0x000000169494723c */ /* 0x000fea0000001810 */
[----:B------:R-:W-:Y:S06]  /*12410*/  FADD.FTZ R180, R180, R5 ;  /* 0x00000005b4b47221 */ /* 0x000fec0000010000 */
[----:B------:R-:W-:Y:S04]  /*12420*/  FADD.FTZ R181, R181, R180 ;  /* 0x000000b4b5b57221 */ /* 0x000fe80000010000 */
[----:B------:R-:W-:Y:S04]  /*12430*/  FADD.FTZ R182, R182, R181 ;  /* 0x000000b5b6b67221 */ /* 0x000fe80000010000 */
[----:B------:R-:W-:Y:S01]  /*12440*/  FADD.FTZ R249, R183, R182 ;  /* 0x000000b6b7f97221 */ /* 0x000fe20000010000 */
[----:B------:R-:W-:Y:S06]  /*12450*/  @P1 BRA `(.L_x_2512) ;  /* 0xffffffb400cc1947 */ /* 0x000fec000383ffff */
.L_x_2508:
[----:B------:R-:W1:Y:S01]  /*12460*/  SHFL.BFLY PT, R2, R249, 0x2, 0x1f ;  /* 0x0c401f00f9027f89 */ /* 0x000e6200000e0000 */
[----:B------:R-:W-:Y:S01]  /*12470*/  MOV R4, 0x3f800000 ;  /* 0x3f80000000047802 */ /* 0x000fe20000000f00 */
[----:B------:R-:W2:Y:S01]  /*12480*/  S2UR UR4, SR_CgaCtaId ;  /* 0x00000000000479c3 */ /* 0x000ea20000008800 */
[----:B------:R-:W-:Y:S01]  /*12490*/  MOV R5, 0x3f800000 ;  /* 0x3f80000000057802 */ /* 0x000fe20000000f00 */
[----:B------:R-:W3:Y:S01]  /*124a0*/  SHFL.BFLY PT, R0, R247, 0x2, 0x1f ;  /* 0x0c401f00f7007f89 */ /* 0x000ee200000e0000 */
[----:B------:R-:W-:Y:S01]  /*124b0*/  UMOV UR5, 0x400 ;  /* 0x0000040000057882 */ /* 0x000fe20000000000 */
        /* <DEDUP_REMOVED lines=9> */
[----:B------:R-:W1:Y:S01]  /*12550*/  @P4 MUFU.RCP R4, R2 ;  /* 0x0000000200044308 */ /* 0x000e620000001000 */
[----:B------:R-:W2:Y:S07]  /*12560*/  @P4 LDC R25, c[0x0][0x2e8] ;  /* 0x0000ba00ff194b82 */ /* 0x000eae0000000800 */
[----:B------:R-:W3:Y:S08]  /*12570*/  @P3 MUFU.RCP R5, R0 ;  /* 0x0000000000053308 */ /* 0x000ef00000001000 */
[----:B------:R-:W4:Y:S01]  /*12580*/  @P4 MUFU.LG2 R2, R2 ;  /* 0x0000000200024308 */ /* 0x000f220000000c00 */
        /* <DEDUP_REMOVED lines=64> */
[C---:B---3--:R-:W-:Y:S01]  /*12990*/  FMUL.FTZ R163, R5.reuse, R163 ;  /* 0x000000a305a37220 */ /* 0x048fe20000410000 */
        /* <DEDUP_REMOVED lines=81> */
[----:B------:R-:W-:Y:S02]  /*12eb0*/  ISETP.NE.U32.AND P0, PT, R11, 0x1, PT ;  /* 0x000000010b00780c */ /* 0x000fe40003f05070 */
[----:B------:R-:W-:Y:S02]  /*12ec0*/  LEA R9, R9, R10, 0x1 ;  /* 0x0000000a09097211 */ /* 0x000fe400078e08ff */
[----:B------:R-:W-:Y:S02]  /*12ed0*/  R2P PR, R8, 0x6 ;  /* 0x0000000608007804 */ /* 0x000fe40000000000 */
[----:B------:R-:W-:Y:S01]  /*12ee0*/  LEA R9, R9, UR4, 0x1 ;  /* 0x0000000409097c11 */ /* 0x000fe2000f8e08ff */
[----:B------:R-:W-:Y:S01]  /*12ef0*/  ULDC.U8 UR4, c[0x0][0x3d8] ;  /* 0x0000f60000047ab9 */ /* 0x000fe20000000000 */
[----:B------:R-:W-:-:S02]  /*12f00*/  MOV R8, 0x20 ;  /* 0x0000002000087802 */ /* 0x000fc40000000f00 */
[----:B------:R-:W-:Y:S02]  /*12f10*/  MOV R10, 0x40 ;  /* 0x00000040000a7802 */ /* 0x000fe40000000f00 */
[C---:B------:R-:W-:Y:S02]  /*12f20*/  IADD3 R11, R9.reuse, -0x10, RZ ;  /* 0xfffffff0090b7810 */ /* 0x040fe40007ffe0ff */
[----:B------:R-:W-:Y:S02]  /*12f30*/  SEL R8, R8, 0xffffffe0, !P1 ;  /* 0xffffffe008087807 */ /* 0x000fe40004800000 */
[----:B------:R-:W-:Y:S02]  /*12f40*/  @P0 IADD3 R11, R9, 0x10, RZ ;  /* 0x00000010090b0810 */ /* 0x000fe40007ffe0ff */
[----:B------:R-:W-:Y:S02]  /*12f50*/  F2FP.F16.F32.PACK_AB R160, R161, R160 ;  /* 0x000000a0a1a0723e */ /* 0x000fe400000000ff */
[----:B------:R-:W-:-:S02]  /*12f60*/  F2FP.F16.F32.PACK_AB R162, R163, R162 ;  /* 0x000000a2a3a2723e */ /* 0x000fc400000000ff */
[----:B------:R-:W-:Y:S01]  /*12f70*/  SEL R10, R10, 0xffffffc0, !P2 ;  /* 0xffffffc00a0a7807 */ /* 0x000fe20005000000 */
[----:B------:R-:W-:Y:S01]  /*12f80*/  STS [R9], R160 ;  /* 0x000000a009007388 */ /* 0x000fe20000000800 */
[----:B------:R-:W-:Y:S02]  /*12f90*/  F2FP.F16.F32.PACK_AB R156, R157, R156 ;  /* 0x0000009c9d9c723e */ /* 0x000fe400000000ff */
[----:B------:R-:W-:Y:S01]  /*12fa0*/  F2FP.F16.F32.PACK_AB R158, R159, R158 ;  /* 0x0000009e9f9e723e */ /* 0x000fe200000000ff */
[----:B------:R-:W-:Y:S01]  /*12fb0*/  STS [R9+0x400], R162 ;  /* 0x000400a209007388 */ /* 0x000fe20000000800 */
[----:B------:R-:W-:Y:S02]  /*12fc0*/  F2FP.F16.F32.PACK_AB R36, R37, R36 ;  /* 0x000000242524723e */ /* 0x000fe400000000ff */
[----:B------:R-:W-:Y:S01]  /*12fd0*/  F2FP.F16.F32.PACK_AB R38, R39, R38 ;  /* 0x000000262726723e */ /* 0x000fe200000000ff */
[----:B------:R-:W-:Y:S01]  /*12fe0*/  STS [R11], R156 ;  /* 0x0000009c0b007388 */ /* 0x000fe20000000800 */
[----:B------:R-:W-:-:S02]  /*12ff0*/  IADD3 R13, R9, R8, RZ ;  /* 0x00000008090d7210 */ /* 0x000fc40007ffe0ff */
[----:B------:R-:W-:Y:S01]  /*13000*/  F2FP.F16.F32.PACK_AB R40, R41, R40 ;  /* 0x000000282928723e */ /* 0x000fe200000000ff */
[----:B------:R-:W-:Y:S01]  /*13010*/  STS [R11+0x400], R158 ;  /* 0x0004009e0b007388 */ /* 0x000fe20000000800 */
[----:B------:R-:W-:Y:S02]  /*13020*/  F2FP.F16.F32.PACK_AB R42, R43, R42 ;  /* 0x0000002a2b2a723e */ /* 0x000fe400000000ff */
[----:B------:R-:W-:Y:S01]  /*13030*/  IADD3 R15, R8, R11, RZ ;  /* 0x0000000b080f7210 */ /* 0x000fe20007ffe0ff */
[----:B------:R-:W-:Y:S01]  /*13040*/  STS [R13], R36 ;  /* 0x000000240d007388 */ /* 0x000fe20000000800 */
[----:B------:R-:W-:Y:S01]  /*13050*/  F2FP.F16.F32.PACK_AB R44, R45, R44 ;  /* 0x0000002c2d2c723e */ /* 0x000fe200000000ff */
[----:B------:R-:W3:Y:S01]  /*13060*/  @P3 LDC R8, c[0x0][0x2e8] ;  /* 0x0000ba00ff083b82 */ /* 0x000ee20000000800 */
[----:B------:R-:W-:Y:S01]  /*13070*/  F2FP.F16.F32.PACK_AB R46, R47, R46 ;  /* 0x0000002e2f2e723e */ /* 0x000fe200000000ff */
[----:B------:R-:W-:Y:S01]  /*13080*/  STS [R13+0x400], R38 ;  /* 0x000400260d007388 */ /* 0x000fe20000000800 */
[----:B------:R-:W-:-:S02]  /*13090*/  IADD3 R17, R9, R10, RZ ;  /* 0x0000000a09117210 */ /* 0x000fc40007ffe0ff */
[----:B------:R-:W-:Y:S01]  /*130a0*/  F2FP.F16.F32.PACK_AB R48, R49, R48 ;  /* 0x000000303130723e */ /* 0x000fe200000000ff */
[----:B------:R-:W-:Y:S01]  /*130b0*/  STS [R15], R40 ;  /* 0x000000280f007388 */ /* 0x000fe20000000800 */
[----:B------:R-:W-:Y:S02]  /*130c0*/  F2FP.F16.F32.PACK_AB R50, R51, R50 ;  /* 0x000000323332723e */ /* 0x000fe400000000ff */
[----:B------:R-:W-:Y:S01]  /*130d0*/  IADD3 R19, R10, R11, RZ ;  /* 0x0000000b0a137210 */ /* 0x000fe20007ffe0ff */
        /* <DEDUP_REMOVED lines=10> */
[----:B------:R-:W-:Y:S02]  /*13180*/  F2FP.F16.F32.PACK_AB R60, R61, R60 ;  /* 0x0000003c3d3c723e */ /* 0x000fe400000000ff */
[----:B------:R-:W-:Y:S01]  /*13190*/  F2FP.F16.F32.PACK_AB R62, R63, R62 ;  /* 0x0000003e3f3e723e */ /* 0x000fe200000000ff */
[----:B------:R-:W-:Y:S01]  /*131a0*/  STS [R19+0x400], R50 ;  /* 0x0004003213007388 */ /* 0x000fe20000000800 */
[----:B------:R-:W-:-:S02]  /*131b0*/  F2FP.F16.F32.PACK_AB R64, R65, R64 ;  /* 0x000000404140723e */ /* 0x000fc400000000ff */
[----:B------:R-:W-:Y:S01]  /*131c0*/  F2FP.F16.F32.PACK_AB R66, R67, R66 ;  /* 0x000000424342723e */ /* 0x000fe200000000ff */
        /* <DEDUP_REMOVED lines=67> */
[----:B------:R-:W-:Y:S02]  /*13600*/  ISETP.NE.AND P0, PT, RZ, UR4, PT ;  /* 0x00000004ff007c0c */ /* 0x000fe4000bf05270 */
[----:B------:R-:W-:Y:S01]  /*13610*/  MOV R10, 0x7f800000 ;  /* 0x7f800000000a7802 */ /* 0x000fe20000000f00 */
        /* <DEDUP_REMOVED lines=17> */
[----:B------:R2:W-:Y:S04]  /*13730*/  STS [R13+0x6000], R132 ;  /* 0x006000840d007388 */ /* 0x0005e80000000800 */
[----:B------:R3:W-:Y:S04]  /*13740*/  STS [R13+0x6400], R134 ;  /* 0x006400860d007388 */ /* 0x0007e80000000800 */
[----:B------:R3:W-:Y:S04]  /*13750*/  STS [R15+0x6000], R136 ;  /* 0x006000880f007388 */ /* 0x0007e80000000800 */
[----:B------:R3:W-:Y:S01]  /*13760*/  STS [R15+0x6400], R138 ;  /* 0x0064008a0f007388 */ /* 0x0007e20000000800 */
[----:B-----5:R-:W-:-:S03]  /*13770*/  MOV R9, 0x7f800000 ;  /* 0x7f80000000097802 */ /* 0x020fc60000000f00 */
[----:B------:R3:W-:Y:S04]  /*13780*/  STS [R17+0x6000], R140 ;  /* 0x0060008c11007388 */ /* 0x0007e80000000800 */
[----:B------:R3:W-:Y:S01]  /*13790*/  STS [R17+0x6400], R142 ;  /* 0x0064008e11007388 */ /* 0x0007e20000000800 */
[----:B----4-:R-:W-:Y:S01]  /*137a0*/  @P4 FMUL.FTZ R11, R2, 0.69314718246459960938 ;  /* 0x3f317218020b4820 */ /* 0x010fe20000410000 */
[----:B-1----:R-:W-:Y:S02]  /*137b0*/  @P3 FMUL.FTZ R2, R0, 0.69314718246459960938 ;  /* 0x3f31721800023820 */ /* 0x002fe40000410000 */
[----:B------:R1:W-:Y:S01]  /*137c0*/  STS [R19+0x6000], R144 ;  /* 0x0060009013007388 */ /* 0x0003e20000000800 */
[----:B--2---:R-:W-:Y:S01]  /*137d0*/  @P4 FFMA.FTZ R9, R164, R25, R11 ;  /* 0x00000019a4094223 */ /* 0x004fe2000001000b */
[----:B---3--:R-:W-:-:S02]  /*137e0*/  @P3 FFMA.FTZ R10, R3, R8, R2 ;  /* 0x00000008030a3223 */ /* 0x008fc40000010002 */
[----:B------:R1:W-:Y:S04]  /*137f0*/  STS [R19+0x6400], R146 ;  /* 0x0064009213007388 */ /* 0x0003e80000000800 */
[----:B------:R1:W-:Y:S04]  /*13800*/  STS [R21+0x6000], R152 ;  /* 0x0060009815007388 */ /* 0x0003e80000000800 */
[----:B------:R1:W-:Y:S04]  /*13810*/  STS [R21+0x6400], R154 ;  /* 0x0064009a15007388 */ /* 0x0003e80000000800 */
[----:B------:R1:W-:Y:S04]  /*13820*/  STS [R23+0x6000], R148 ;  /* 0x0060009417007388 */ /* 0x0003e80000000800 */
[----:B------:R1:W-:Y:S01]  /*13830*/  STS [R23+0x6400], R150 ;  /* 0x0064009617007388 */ /* 0x0003e20000000800 */
[----:B------:R-:W-:Y:S05]  /*13840*/  @!P0 BRA `(.L_x_2513) ;  /* 0x0000000000248947 */ /* 0x000fea0003800000 */
[----:B------:R-:W2:Y:S01]  /*13850*/  S2UR UR14, SR_CTAID.Y ;  /* 0x00000000000e79c3 */ /* 0x000ea20000002600 */
[----:B------:R-:W-:Y:S01]  /*13860*/  ULDC UR4, c[0x0][0x2c4] ;  /* 0x0000b10000047ab9 */ /* 0x000fe20000000800 */
[----:B------:R-:W-:Y:S01]  /*13870*/  UISETP.NE.AND UP0, UPT, UR13, -0x1, UPT ;  /* 0xffffffff0d00788c */ /* 0x000fe2000bf05270 */
[----:B------:R-:W-:-:S05]  /*13880*/  ULDC UR9, c[0x0][0x2e4] ;  /* 0x0000b90000097ab9 */ /* 0x000fca0000000800 */
[----:B------:R-:W3:Y:S01]  /*13890*/  S2UR UR8, SR_CTAID.Z ;  /* 0x00000000000879c3 */ /* 0x000ee20000002700 */
[----:B--2---:R-:W-:-:S04]  /*138a0*/  UIMAD UR4, UR14, UR4, URZ ;  /* 0x000000040e0472a4 */ /* 0x004fc8000f8e023f */
[----:B------:R-:W-:-:S04]  /*138b0*/  USEL UR4, UR4, UR13, !UP0 ;  /* 0x0000000d04047287 */ /* 0x000fc8000c000000 */
[----:B---3--:R-:W-:Y:S01]  /*138c0*/  UIMAD UR9, UR8, UR9, UR4 ;  /* 0x00000009080972a4 */ /* 0x008fe2000f8e0204 */
[----:B------:R-:W-:Y:S11]  /*138d0*/  BRA `(.L_x_2514) ;  /* 0x0000000000187947 */ /* 0x000ff60003800000 */
.L_x_2513:
[----:B------:R-:W-:Y:S01]  /*138e0*/  S2UR UR8, SR_CTAID.Z ;  /* 0x00000000000879c3 */ /* 0x000fe20000002700 */
[----:B------:R-:W-:Y:S01]  /*138f0*/  ULDC UR4, c[0x0][0x270] ;  /* 0x00009c0000047ab9 */ /* 0x000fe20000000800 */
[----:B------:R-:W-:-:S06]  /*13900*/  ULDC UR9, c[0x0][0x2c4] ;  /* 0x0000b10000097ab9 */ /* 0x000fcc0000000800 */
[----:B------:R-:W2:Y:S02]  /*13910*/  S2UR UR14, SR_CTAID.Y ;  /* 0x00000000000e79c3 */ /* 0x000ea40000002600 */
[----:B--2---:R-:W-:-:S04]  /*13920*/  UIMAD UR4, UR14, UR4, UR8 ;  /* 0x000000040e0472a4 */ /* 0x004fc8000f8e0208 */
[----:B------:R-:W-:-:S12]  /*13930*/  UIMAD UR9, UR4, UR9, URZ ;  /* 0x00000009040972a4 */ /* 0x000fd8000f8e023f */
.L_x_2514:
[----:B------:R-:W2:Y:S01]  /*13940*/  S2R R3, SR_TID.X ;  /* 0x0000000000037919 */ /* 0x000ea20000002100 */
[----:B------:R-:W-:Y:S01]  /*13950*/  LOP3.LUT R5, R5, 0xffffffe0, RZ, 0xc0, !PT ;  /* 0xffffffe005057812 */ /* 0x000fe200078ec0ff */
[----:B------:R-:W-:Y:S01]  /*13960*/  USHF.R.S32.HI UR11, URZ, 0x1f, UR14 ;  /* 0x0000001f3f0b7899 */ /* 0x000fe2000801140e */
[----:B------:R-:W-:Y:S01]  /*13970*/  SHF.R.S32.HI R11, RZ, 0x1f, R6 ;  /* 0x0000001fff0b7819 */ /* 0x000fe20000011406 */
[----:B------:R-:W-:Y:S01]  /*13980*/  UISETP.NE.AND UP0, UPT, UR13, -0x1, UPT ;  /* 0xffffffff0d00788c */ /* 0x000fe2000bf05270 */
[----:B------:R-:W-:Y:S01]  /*13990*/  BAR.SYNC.DEFER_BLOCKING 0x0 ;  /* 0x0000000000007b1d */ /* 0x000fe20000010000 */
[----:B------:R-:W-:Y:S01]  /*139a0*/  IMAD.IADD R5, R4, 0x1, -R5 ;  /* 0x0000000104057824 */ /* 0x000fe200078e0a05 */
[----:B------:R-:W-:-:S04]  /*139b0*/  LEA.HI R11, R11, R6, RZ, 0x2 ;  /* 0x000000060b0b7211 */ /* 0x000fc800078f10ff */
[----:B------:R-:W-:Y:S01]  /*139c0*/  LOP3.LUT P0, RZ, R5, 0x3, RZ, 0xc0, !PT ;  /* 0x0000000305ff7812 */ /* 0x000fe2000780c0ff */
[----:B------:R-:W-:Y:S01]  /*139d0*/  ULDC.64 UR4, c[0x0][0x290] ;  /* 0x0000a40000047ab9 */ /* 0x000fe20000000a00 */
[----:B------:R-:W-:Y:S01]  /*139e0*/  ULDC.64 UR6, c[0x0][0x298] ;  /* 0x0000a60000067ab9 */ /* 0x000fe20000000a00 */
[----:B------:R-:W-:Y:S01]  /*139f0*/  UIMAD UR11, UR11, UR4, URZ ;  /* 0x000000040b0b72a4 */ /* 0x000fe2000f8e023f */
[----:B------:R-:W-:Y:S01]  /*13a00*/  LOP3.LUT R11, R11, 0xffffffc, RZ, 0xc0, !PT ;  /* 0x0ffffffc0b0b7812 */ /* 0x000fe200078ec0ff */
[----:B------:R-:W-:Y:S01]  /*13a10*/  UIMAD.WIDE.U32 UR16, UR13, UR6, URZ ;  /* 0x000000060d1072a5 */ /* 0x000fe2000f8e003f */
[----:B------:R-:W-:Y:S01]  /*13a20*/  BSSY B0, `(.L_x_2515) ;  /* 0x000001d000007945 */ /* 0x000fe20003800000 */
[----:B------:R-:W-:Y:S02]  /*13a30*/  UIMAD.WIDE.U32 UR18, UR14, UR4, URZ ;  /* 0x000000040e1272a5 */ /* 0x000fe4000f8e003f */
[----:B------:R-:W-:Y:S01]  /*13a40*/  UIMAD UR5, UR14, UR5, UR11 ;  /* 0x000000050e0572a4 */ /* 0x000fe2000f8e020b */
[----:B------:R-:W-:Y:S01]  /*13a50*/  IMAD.IADD R6, R6, 0x1, -R11 ;  /* 0x0000000106067824 */ /* 0x000fe200078e0a0b */
[----:B------:R-:W-:-:S02]  /*13a60*/  UIMAD UR13, UR13, UR7, UR17 ;  /* 0x000000070d0d72a4 */ /* 0x000fc4000f8e0211 */
[----:B------:R-:W-:Y:S02]  /*13a70*/  USEL UR16, UR18, UR16, !UP0 ;  /* 0x0000001012107287 */ /* 0x000fe4000c000000 */
[----:B------:R-:W-:Y:S01]  /*13a80*/  @!UP0 UIADD3 UR13, UR19, UR5, URZ ;  /* 0x00000005130d8290 */ /* 0x000fe2000fffe03f */
[----:B--2---:R-:W-:-:S04]  /*13a90*/  SHF.R.S32.HI R0, RZ, 0x1f, R3 ;  /* 0x0000001fff007819 */ /* 0x004fc80000011403 */
        /* <DEDUP_REMOVED lines=8> */
[----:B------:R-:W2:Y:S01]  /*13b20*/  S2UR UR4, SR_CTAID.X ;  /* 0x00000000000479c3 */ /* 0x000ea20000002500 */
[C---:B------:R-:W-:Y:S01]  /*13b30*/  VIADD R5, R6.reuse, 0x8 ;  /* 0x0000000806057836 */ /* 0x040fe20000000000 */
[----:B------:R-:W-:-:S04]  /*13b40*/  ISETP.GE.AND P2, PT, R6, UR10, PT ;  /* 0x0000000a06007c0c */ /* 0x000fc8000bf46270 */
[----:B------:R-:W-:Y:S01]  /*13b50*/  ISETP.GE.AND P1, PT, R5, UR10, PT ;  /* 0x0000000a05007c0c */ /* 0x000fe2000bf26270 */
[----:B--2---:R-:W-:-:S04]  /*13b60*/  ULEA UR4, UR4, UR9, 0x6 ;  /* 0x0000000904047291 */ /* 0x004fc8000f8e303f */
        /* <DEDUP_REMOVED lines=8> */
.L_x_2516:
[----:B------:R-:W-:Y:S05]  /*13bf0*/  BSYNC B0 ;  /* 0x0000000000007941 */ /* 0x000fea0003800000 */
.L_x_2515:
[----:B------:R-:W3:Y:S01]  /*13c00*/  S2UR UR9, SR_CTAID.X ;  /* 0x00000000000979c3 */ /* 0x000ee20000002500 */
[----:B------:R-:W-:Y:S01]  /*13c10*/  LEA.HI R2, R7, R4, RZ, 0x3 ;  /* 0x0000000407027211 */ /* 0x000fe200078f18ff */
[----:B------:R-:W-:Y:S01]  /*13c20*/  IMAD.U32 R7, RZ, RZ, UR6 ;  /* 0x00000006ff077e24 */ /* 0x000fe2000f8e00ff */
[----:B------:R-:W-:Y:S01]  /*13c30*/  SHF.R.S32.HI R241, RZ, 0x1f, R240 ;  /* 0x0000001ffff17819 */ /* 0x000fe200000114f0 */
[----:B------:R-:W-:Y:S01]  /*13c40*/  USHF.R.S32.HI UR5, URZ, 0x1f, UR8 ;  /* 0x0000001f3f057899 */ /* 0x000fe20008011408 */
[----:B------:R-:W-:Y:S01]  /*13c50*/  SHF.R.S32.HI R2, RZ, 0x3, R2 ;  /* 0x00000003ff027819 */ /* 0x000fe20000011402 */
[----:B-1----:R1:W4:Y:S01]  /*13c60*/  LDS.128 R16, [R238+0x1800] ;  /* 0x00180000ee107984 */ /* 0x0023220000000c00 */
[----:B------:R-:W-:Y:S01]  /*13c70*/  LEA.HI R0, R0, R3, RZ, 0x3 ;  /* 0x0000000300007211 */ /* 0x000fe200078f18ff */
[----:B------:R-:W5:Y:S01]  /*13c80*/  LDC.64 R26, c[0x0][0x2a0] ;  /* 0x0000a800ff1a7b82 */ /* 0x000f620000000a00 */
[----:B------:R-:W-:Y:S01]  /*13c90*/  BSSY B0, `(.L_x_2517) ;  /* 0x000002d000007945 */ /* 0x000fe20003800000 */
[C---:B------:R-:W-:Y:S01]  /*13ca0*/  VIADD R4, R2.reuse, 0x10 ;  /* 0x0000001002047836 */ /* 0x040fe20000000000 */
[----:B------:R1:W1:Y:S01]  /*13cb0*/  LDS.128 R20, [R238] ;  /* 0x00000000ee147984 */ /* 0x0002620000000c00 */
[----:B------:R-:W-:Y:S01]  /*13cc0*/  VIADD R5, R2, 0x20 ;  /* 0x0000002002057836 */ /* 0x000fe20000000000 */
[----:B------:R-:W-:-:S02]  /*13cd0*/  SHF.R.S32.HI R0, RZ, 0x3, R0 ;  /* 0x00000003ff007819 */ /* 0x000fc40000011400 */
[----:B------:R-:W-:Y:S01]  /*13ce0*/  ISETP.GE.AND P2, PT, R4, UR10, PT ;  /* 0x0000000a04007c0c */ /* 0x000fe2000bf46270 */
[----:B------:R-:W-:Y:S01]  /*13cf0*/  VIADD R4, R2, 0x30 ;  /* 0x0000003002047836 */ /* 0x000fe20000000000 */
[----:B------:R-:W-:Y:S01]  /*13d00*/  ISETP.GE.AND P1, PT, R5, UR10, PT ;  /* 0x0000000a05007c0c */ /* 0x000fe2000bf26270 */
[----:B--2---:R2:W1:Y:S01]  /*13d10*/  LDS.128 R12, [R238+0x2000] ;  /* 0x00200000ee0c7984 */ /* 0x0044620000000c00 */
[----:B------:R-:W-:-:S03]  /*13d20*/  SHF.R.S32.HI R0, RZ, 0x1f, R0 ;  /* 0x0000001fff007819 */ /* 0x000fc60000011400 */
[----:B------:R2:W1:Y:S01]  /*13d30*/  LDS.128 R8, [R238+0x4000] ;  /* 0x00400000ee087984 */ /* 0x0004620000000c00 */
[----:B---3--:R-:W-:-:S04]  /*13d40*/  USHF.L.U32 UR9, UR9, 0x6, URZ ;  /* 0x0000000609097899 */ /* 0x008fc8000800063f */
[----:B------:R-:W-:Y:S02]  /*13d50*/  USHF.R.S32.HI UR4, URZ, 0x1f, UR9 ;  /* 0x0000001f3f047899 */ /* 0x000fe40008011409 */
[----:B------:R-:W-:Y:S02]  /*13d60*/  IMAD.WIDE.U32 R6, R7, UR9, R240 ;  /* 0x0000000907067c25 */ /* 0x000fe4000f8e00f0 */
[----:B------:R-:W-:Y:S01]  /*13d70*/  UIMAD UR4, UR4, UR6, URZ ;  /* 0x00000006040472a4 */ /* 0x000fe2000f8e023f */
[----:B------:R-:W-:-:S03]  /*13d80*/  IADD3 R24, P0, R6, UR16, RZ ;  /* 0x0000001006187c10 */ /* 0x000fc6000ff1e0ff */
[----:B------:R-:W-:Y:S01]  /*13d90*/  UIMAD UR4, UR9, UR7, UR4 ;  /* 0x00000007090472a4 */ /* 0x000fe2000f8e0204 */
[----:B-----5:R-:W-:Y:S01]  /*13da0*/  IMAD R6, R26, UR5, RZ ;  /* 0x000000051a067c24 */ /* 0x020fe2000f8e02ff */
[----:B------:R-:W-:-:S03]  /*13db0*/  UIADD3 UR9, -UR9, UR12, URZ ;  /* 0x0000000c09097290 */ /* 0x000fc6000fffe13f */
[----:B------:R-:W-:Y:S02]  /*13dc0*/  IMAD R27, R27, UR8, R6 ;  /* 0x000000081b1b7c24 */ /* 0x000fe4000f8e0206 */
[----:B------:R-:W-:Y:S01]  /*13dd0*/  IMAD.U32 R3, RZ, RZ, UR4 ;  /* 0x00000004ff037e24 */ /* 0x000fe2000f8e00ff */
[----:B------:R-:W-:-:S04]  /*13de0*/  ISETP.GE.AND P3, PT, R2, UR9, PT ;  /* 0x0000000902007c0c */ /* 0x000fc8000bf66270 */
[----:B------:R-:W-:Y:S02]  /*13df0*/  IADD3.X R25, R7, UR13, R3, P0, !PT ;  /* 0x0000000d07197c10 */ /* 0x000fe400087fe403 */
[----:B------:R-:W-:Y:S02]  /*13e00*/  ISETP.GE.AND P0, PT, R4, UR10, PT ;  /* 0x0000000a04007c0c */ /* 0x000fe4000bf06270 */
[----:B------:R2:W3:Y:S01]  /*13e10*/  LDS.128 R4, [R238+0x6000] ;  /* 0x00600000ee047984 */ /* 0x0004e20000000c00 */
[----:B------:R-:W-:-:S04]  /*13e20*/  IMAD.WIDE.U32 R24, R26, UR8, R24 ;  /* 0x000000081a187c25 */ /* 0x000fc8000f8e0018 */
[----:B------:R-:W-:Y:S01]  /*13e30*/  IMAD.IADD R27, R27, 0x1, R25 ;  /* 0x000000011b1b7824 */ /* 0x000fe200078e0219 */
[----:B-1--4-:R-:W-:Y:S06]  /*13e40*/  @P3 BRA `(.L_x_2518) ;  /* 0x0000000000443947 */ /* 0x012fec0003800000 */
[----:B------:R-:W-:Y:S01]  /*13e50*/  IMAD R3, R0, UR6, RZ ;  /* 0x0000000600037c24 */ /* 0x000fe2000f8e02ff */
[----:B------:R-:W-:Y:S01]  /*13e60*/  ULDC.64 UR4, c[0x0][0x280] ;  /* 0x0000a00000047ab9 */ /* 0x000fe20000000a00 */
[----:B------:R-:W-:Y:S01]  /*13e70*/  IMAD.MOV.U32 R26, RZ, RZ, R24 ;  /* 0x000000ffff1a7224 */ /* 0x000fe200078e0018 */
[----:B------:R-:W-:Y:S01]  /*13e80*/  ULDC UR8, c[0x0][0x2d0] ;  /* 0x0000b40000087ab9 */ /* 0x000fe20000000800 */
[----:B------:R-:W-:Y:S01]  /*13e90*/  IMAD R3, R2, UR7, R3 ;  /* 0x0000000702037c24 */ /* 0x000fe2000f8e0203 */
[----:B------:R-:W-:Y:S01]  /*13ea0*/  ISETP.GE.AND P6, PT, R240, UR8, PT ;  /* 0x00000008f0007c0c */ /* 0x000fe2000bfc6270 */
[----:B------:R-:W-:Y:S01]  /*13eb0*/  IMAD.WIDE.U32 R28, R2, UR6, R26 ;  /* 0x00000006021c7c25 */ /* 0x000fe2000f8e001a */
[----:B------:R-:W-:Y:S02]  /*13ec0*/  ISETP.GE.AND P5, PT, R237, UR8, PT ;  /* 0x00000008ed007c0c */ /* 0x000fe4000bfa6270 */
[----:B------:R-:W-:Y:S01]  /*13ed0*/  ISETP.GE.AND P4, PT, R236, UR8, PT ;  /* 0x00000008ec007c0c */ /* 0x000fe2000bf86270 */
[----:B------:R-:W-:Y:S01]  /*13ee0*/  IMAD.IADD R3, R3, 0x1, R29 ;  /* 0x0000000103037824 */ /* 0x000fe200078e021d */
[----:B------:R-:W-:-:S04]  /*13ef0*/  LEA R30, P3, R28, UR4, 0x1 ;  /* 0x000000041c1e7c11 */ /* 0x000fc8000f8608ff */
[----:B------:R-:W-:Y:S02]  /*13f00*/  LEA.HI.X R31, R28, UR5, R3, 0x1, P3 ;  /* 0x000000051c1f7c11 */ /* 0x000fe400098f0c03 */
[----:B------:R-:W-:-:S03]  /*13f10*/  ISETP.GE.AND P3, PT, R235, UR8, PT ;  /* 0x00000008eb007c0c */ /* 0x000fc6000bf66270 */
[----:B------:R1:W-:Y:S04]  /*13f20*/  @!P6 STG.E.128 desc[UR24][R30.64], R20 ;  /* 0x000000141e00e986 */ /* 0x0003e8000c101d18 */
[----:B------:R1:W-:Y:S04]  /*13f30*/  @!P5 STG.E.128 desc[UR24][R30.64+0x80], R12 ;  /* 0x0000800c1e00d986 */ /* 0x0003e8000c101d18 */
[----:B------:R1:W-:Y:S04]  /*13f40*/  @!P4 STG.E.128 desc[UR24][R30.64+0x100], R8 ;  /* 0x000100081e00c986 */ /* 0x0003e8000c101d18 */
[----:B---3--:R1:W-:Y:S02]  /*13f50*/  @!P3 STG.E.128 desc[UR24][R30.64+0x180], R4 ;  /* 0x000180041e00b986 */ /* 0x0083e4000c101d18 */
.L_x_2518:
[----:B------:R-:W-:Y:S05]  /*13f60*/  BSYNC B0 ;  /* 0x0000000000007941 */ /* 0x000fea0003800000 */
.L_x_2517:
        /* <DEDUP_REMOVED lines=17> */
[----:B------:R-:W-:-:S04]  /*14080*/  IMAD R3, R3, UR6, RZ ;  /* 0x0000000603037c24 */ /* 0x000fc8000f8e02ff */
[----:B------:R-:W-:Y:S01]  /*14090*/  IMAD R3, R28, UR7, R3 ;  /* 0x000000071c037c24 */ /* 0x000fe2000f8e0203 */
[----:B------:R-:W-:-:S03]  /*140a0*/  LEA R28, P6, R30, UR4, 0x1 ;  /* 0x000000041e1c7c11 */ /* 0x000fc6000f8c08ff */
[----:B------:R-:W-:-:S05]  /*140b0*/  IMAD.IADD R3, R3, 0x1, R31 ;  /* 0x0000000103037824 */ /* 0x000fca00078e021f */
[----:B------:R-:W-:-:S05]  /*140c0*/  LEA.HI.X R29, R30, UR5, R3, 0x1, P6 ;  /* 0x000000051e1d7c11 */ /* 0x000fca000b0f0c03 */
[----:B----4-:R4:W-:Y:S04]  /*140d0*/  @!P5 STG.E.128 desc[UR24][R28.64], R20 ;  /* 0x000000141c00d986 */ /* 0x0109e8000c101d18 */
[----:B-1----:R4:W-:Y:S04]  /*140e0*/  @!P4 STG.E.128 desc[UR24][R28.64+0x80], R12 ;  /* 0x0000800c1c00c986 */ /* 0x0029e8000c101d18 */
[----:B------:R4:W-:Y:S04]  /*140f0*/  @!P3 STG.E.128 desc[UR24][R28.64+0x100], R8 ;  /* 0x000100081c00b986 */ /* 0x0009e8000c101d18 */
[----:B------:R4:W-:Y:S02]  /*14100*/  @!P2 STG.E.128 desc[UR24][R28.64+0x180], R4 ;  /* 0x000180041c00a986 */ /* 0x0009e4000c101d18 */
.L_x_2520:
[----:B------:R-:W-:Y:S05]  /*14110*/  BSYNC B0 ;  /* 0x0000000000007941 */ /* 0x000fea0003800000 */
.L_x_2519:
        /* <DEDUP_REMOVED lines=22> */
[----:B--2---:R2:W-:Y:S04]  /*14280*/  @!P4 STG.E.128 desc[UR24][R28.64], R20 ;  /* 0x000000141c00c986 */ /* 0x0045e8000c101d18 */
[----:B-1----:R2:W-:Y:S04]  /*14290*/  @!P3 STG.E.128 desc[UR24][R28.64+0x80], R12 ;  /* 0x0000800c1c00b986 */ /* 0x0025e8000c101d18 */
[----:B------:R2:W-:Y:S04]  /*142a0*/  @!P2 STG.E.128 desc[UR24][R28.64+0x100], R8 ;  /* 0x000100081c00a986 */ /* 0x0005e8000c101d18 */
[----:B------:R2:W-:Y:S02]  /*142b0*/  @!P1 STG.E.128 desc[UR24][R28.64+0x180], R4 ;  /* 0x000180041c009986 */ /* 0x0005e4000c101d18 */
.L_x_2522:
[----:B------:R-:W-:Y:S05]  /*142c0*/  BSYNC B0 ;  /* 0x0000000000007941 */ /* 0x000fea0003800000 */
.L_x_2521:
[----:B-12---:R1:W2:Y:S04]  /*142d0*/  LDS.128 R8, [R238+0x3800] ;  /* 0x00380000ee087984 */ /* 0x0062a80000000c00 */
[----:B------:R1:W1:Y:S04]  /*142e0*/  LDS.128 R4, [R238+0x5800] ;  /* 0x00580000ee047984 */ /* 0x0002680000000c00 */
[----:B------:R1:W1:Y:S01]  /*142f0*/  LDS.128 R12, [R238+0x7800] ;  /* 0x00780000ee0c7984 */ /* 0x0002620000000c00 */
[----:B------:R-:W-:Y:S05]  /*14300*/  @P0 EXIT ;  /* 0x000000000000094d */ /* 0x000fea0003800000 */
[----:B------:R-:W-:Y:S01]  /*14310*/  IADD3 R2, P0, R2, 0x30, RZ ;  /* 0x0000003002027810 */ /* 0x000fe20007f1e0ff */
[----:B------:R-:W-:Y:S01]  /*14320*/  IMAD.MOV.U32 R20, RZ, RZ, R24 ;  /* 0x000000ffff147224 */ /* 0x000fe200078e0018 */
[----:B------:R-:W-:Y:S01]  /*14330*/  ULDC.64 UR4, c[0x0][0x280] ;  /* 0x0000a00000047ab9 */ /* 0x000fe20000000a00 */
[----:B------:R-:W-:Y:S01]  /*14340*/  IMAD.MOV.U32 R21, RZ, RZ, R27 ;  /* 0x000000ffff157224 */ /* 0x000fe200078e001b */
[----:B------:R-:W-:Y:S01]  /*14350*/  ULDC UR8, c[0x0][0x2d0] ;  /* 0x0000b40000087ab9 */ /* 0x000fe20000000800 */
[----:B------:R-:W-:Y:S01]  /*14360*/  IMAD.X R3, RZ, RZ, R0, P0 ;  /* 0x000000ffff037224 */ /* 0x000fe200000e0600 */
[----:B------:R-:W-:Y:S01]  /*14370*/  ISETP.GE.AND P3, PT, R240, UR8, PT ;  /* 0x00000008f0007c0c */ /* 0x000fe2000bf66270 */
[----:B------:R-:W-:Y:S01]  /*14380*/  IMAD.WIDE.U32 R20, R2, UR6, R20 ;  /* 0x0000000602147c25 */ /* 0x000fe2000f8e0014 */
[----:B------:R-:W-:Y:S02]  /*14390*/  ISETP.GE.AND P2, PT, R237, UR8, PT ;  /* 0x00000008ed007c0c */ /* 0x000fe4000bf46270 */
[----:B------:R-:W-:Y:S01]  /*143a0*/  ISETP.GE.AND P1, PT, R236, UR8, PT ;  /* 0x00000008ec007c0c */ /* 0x000fe2000bf26270 */
[----:B------:R-:W-:-:S04]  /*143b0*/  IMAD R3, R3, UR6, RZ ;  /* 0x0000000603037c24 */ /* 0x000fc8000f8e02ff */
[----:B------:R-:W-:Y:S01]  /*143c0*/  IMAD R3, R2, UR7, R3 ;  /* 0x0000000702037c24 */ /* 0x000fe2000f8e0203 */
[----:B------:R-:W-:-:S03]  /*143d0*/  LEA R2, P0, R20, UR4, 0x1 ;  /* 0x0000000414027c11 */ /* 0x000fc6000f8008ff */
        /* <DEDUP_REMOVED lines=9> */
.L_x_2523:
        /* <DEDUP_REMOVED lines=9> */
.L_x_4907:


//--------------------- .text._ZN5flash24flash_fwd_splitkv_kernelI23Flash_fwd_kernel_traitsILi256ELi64ELi64ELi4ELb0ELb0EN7cutlass6half_tE19Flash_kernel_traitsILi256ELi64ELi64ELi4ES3_EELb1ELb0ELb1ELb0ELb0ELb1ELb0ELb0EEEvNS_16Flash_fwd_paramsE --------------------------
	.section	.text._ZN5flash24flash_fwd_splitkv_kernelI23Flash_fwd_kernel_traitsILi256ELi64ELi64ELi4ELb0ELb0EN7cutlass6half_tE19Flash_kernel_traitsILi256ELi64ELi64ELi4ES3_EELb1ELb0ELb1ELb0ELb0ELb1ELb0ELb0EEEvNS_16Flash_fwd_paramsE,"ax",@progbits
	.align	128
        .global         _ZN5flash24flash_fwd_splitkv_kernelI23Flash_fwd_kernel_traitsILi256ELi64ELi64ELi4ELb0ELb0EN7cutlass6half_tE19Flash_kernel_traitsILi256ELi64ELi64ELi4ES3_EELb1ELb0ELb1ELb0ELb0ELb1ELb0ELb0EEEvNS_16Flash_fwd_paramsE
        .type           _ZN5flash24flash_fwd_splitkv_kernelI23Flash_fwd_kernel_traitsILi256ELi64ELi64ELi4ELb0ELb0EN7cutlass6half_tE19Flash_kernel_traitsILi256ELi64ELi64ELi4ES3_EELb1ELb0ELb1ELb0ELb0ELb1ELb0ELb0EEEvNS_16Flash_fwd_paramsE,@function
        .size           _ZN5flash24flash_fwd_splitkv_kernelI23Flash_fwd_kernel_traitsILi256ELi64ELi64ELi4ELb0ELb0EN7cutlass6half_tE19Flash_kernel_traitsILi256ELi64ELi64ELi4ES3_EELb1ELb0ELb1ELb0ELb0ELb1ELb0ELb0EEEvNS_16Flash_fwd_paramsE,(.L_x_4908 - _ZN5flash24flash_fwd_splitkv_kernelI23Flash_fwd_kernel_traitsILi256ELi64ELi64ELi4ELb0ELb0EN7cutlass6half_tE19Flash_kernel_traitsILi256ELi64ELi64ELi4ES3_EELb1ELb0ELb1ELb0ELb0ELb1ELb0ELb0EEEvNS_16Flash_fwd_paramsE)
        .other          _ZN5flash24flash_fwd_splitkv_kernelI23Flash_fwd_kernel_traitsILi256ELi64ELi64ELi4ELb0ELb0EN7cutlass6half_tE19Flash_kernel_traitsILi256ELi64ELi64ELi4ES3_EELb1ELb0ELb1ELb0ELb0ELb1ELb0ELb0EEEvNS_16Flash_fwd_paramsE,@"STO_CUDA_ENTRY STV_DEFAULT"
_ZN5flash24flash_fwd_splitkv_kernelI23Flash_fwd_kernel_traitsILi256ELi64ELi64ELi4ELb0ELb0EN7cutlass6half_tE19Flash_kernel_traitsILi256ELi64ELi64ELi4ES3_EELb1ELb0ELb1ELb0ELb0ELb1ELb0ELb0EEEvNS_16Flash_fwd_paramsE:
.text._ZN5flash24flash_fwd_splitkv_kernelI23Flash_fwd_kernel_traitsILi256ELi64ELi64ELi4ELb0ELb0EN7cutlass6half_tE19Flash_kernel_traitsILi256ELi64ELi64ELi4ES3_EELb1ELb0ELb1ELb0ELb0ELb1ELb0ELb0EEEvNS_16Flash_fwd_paramsE:
        /* <DEDUP_REMOVED lines=54> */
.L_x_2524:
[----:B------:R-:W-:Y:S01]  /*0360*/  ULDC UR6, c[0x0][0x2c8] ;  /* 0x0000b20000067ab9 */ /* 0x000fe20000000800 */
.L_x_2525:
        /* <DEDUP_REMOVED lines=49> */
[----:B------:R-:W-:Y:S02]  /*0680*/  UIADD3 UR12, -UR23, UR12, URZ ;  /* 0x0000000c170c7290 */ /* 0x000fe4000fffe13f */
[----:B------:R-:W-:Y:S01]  /*0690*/  LOP3.LUT R0, R10, 0xfffffff8, RZ, 0xc0, !PT ;  /* 0xfffffff80a007812 */ /* 0x000fe200078ec0ff */
[----:B------:R-:W-:Y:S01]  /*06a0*/  UIMAD UR8, UR8, UR6, URZ ;  /* 0x00000006080872a4 */ /* 0x000fe2000f8e023f */
[----:B------:R-:W-:-:S02]  /*06b0*/  SHF.R.S32.HI R10, RZ, 0x3, R10 ;  /* 0x00000003ff0a7819 */ /* 0x000fc4000001140a */
[----:B------:R-:W-:Y:S01]  /*06c0*/  @!UP0 USHF.R.S32.HI UR9, URZ, 0x1f, UR21 ;  /* 0x0000001f3f098899 */ /* 0x000fe20008011415 */
[----:B------:R-:W-:Y:S01]  /*06d0*/  IMAD.IADD R5, R5, 0x1, -R0 ;  /* 0x0000000105057824 */ /* 0x000fe200078e0a00 */
[----:B------:R-:W-:Y:S01]  /*06e0*/  @!UP0 ULDC.64 UR4, c[0x0][0x290] ;  /* 0x0000a40000048ab9 */ /* 0x000fe20000000a00 */
[----:B------:R-:W-:Y:S01]  /*06f0*/  @UP0 UIMAD.WIDE.U32 UR10, UR13, UR6, URZ ;  /* 0x000000060d0a02a5 */ /* 0x000fe2000f8e003f */
[----:B------:R-:W-:Y:S01]  /*0700*/  IMAD.U32 R0, RZ, RZ, UR6 ;  /* 0x00000006ff007e24 */ /* 0x000fe2000f8e00ff */
[----:B------:R-:W-:Y:S01]  /*0710*/  @!UP0 UIMAD UR9, UR9, UR4, URZ ;  /* 0x00000004090982a4 */ /* 0x000fe2000f8e023f */
[C---:B------:R-:W-:Y:S01]  /*0720*/  IMAD.SHL.U32 R18, R5.reuse, 0x8, RZ ;  /* 0x0000000805127824 */ /* 0x040fe200078e00ff */
[----:B------:R-:W-:Y:S01]  /*0730*/  @!UP0 UIMAD.WIDE.U32 UR14, UR21, UR4, URZ ;  /* 0x00000004150e82a5 */ /* 0x000fe2000f8e003f */
[C---:B------:R-:W-:Y:S01]  /*0740*/  ISETP.GE.AND P1, PT, R10.reuse, UR12, PT ;  /* 0x0000000c0a007c0c */ /* 0x040fe2000bf26270 */
[----:B------:R-:W-:Y:S01]  /*0750*/  UIMAD UR8, UR23, UR7, UR8 ;  /* 0x00000007170872a4 */ /* 0x000fe2000f8e0208 */
[----:B------:R-:W-:Y:S01]  /*0760*/  IADD3 R6, R10, 0x10, RZ ;  /* 0x000000100a067810 */ /* 0x000fe20007ffe0ff */
[----:B------:R-:W-:Y:S01]  /*0770*/  @!UP0 UIMAD UR5, UR21, UR5, UR9 ;  /* 0x00000005150582a4 */ /* 0x000fe2000f8e0209 */
[--C-:B------:R-:W-:Y:S01]  /*0780*/  SHF.R.S32.HI R19, RZ, 0x1f, R18.reuse ;  /* 0x0000001fff137819 */ /* 0x100fe20000011412 */
[----:B------:R-:W-:Y:S01]  /*0790*/  @UP0 UIMAD UR13, UR13, UR7, UR11 ;  /* 0x000000070d0d02a4 */ /* 0x000fe2000f8e020b */
[----:B------:R-:W-:Y:S01]  /*07a0*/  ISETP.NE.AND P6, PT, R5, RZ, PT ;  /* 0x000000ff0500720c */ /* 0x000fe20003fc5270 */
[----:B------:R-:W-:Y:S01]  /*07b0*/  @!UP0 UMOV UR10, UR14 ;  /* 0x0000000e000a8c82 */ /* 0x000fe20008000000 */
[----:B------:R-:W-:Y:S01]  /*07c0*/  @!UP0 UIADD3 UR13, UR15, UR5, URZ ;  /* 0x000000050f0d8290 */ /* 0x000fe2000fffe03f */
[----:B------:R-:W-:Y:S01]  /*07d0*/  IMAD.WIDE.U32 R2, R0, UR23, R18 ;  /* 0x0000001700027c25 */ /* 0x000fe2000f8e0012 */
[----:B------:R-:W-:Y:S01]  /*07e0*/  IADD3 R7, R18, 0xc0, RZ ;  /* 0x000000c012077810 */ /* 0x000fe20007ffe0ff */
[----:B------:R-:W-:-:S02]  /*07f0*/  ULDC.64 UR4, c[0x0][0x2a0] ;  /* 0x0000a80000047ab9 */ /* 0x000fc40000000a00 */
[----:B------:R-:W-:Y:S01]  /*0800*/  IMAD.U32 R0, RZ, RZ, UR8 ;  /* 0x00000008ff007e24 */ /* 0x000fe2000f8e00ff */
[----:B------:R-:W-:Y:S01]  /*0810*/  USHF.R.S32.HI UR8, URZ, 0x1f, UR22 ;  /* 0x0000001f3f087899 */ /* 0x000fe20008011416 */
[----:B------:R-:W-:Y:S01]  /*0820*/  IADD3 R2, P0, R2, UR10, RZ ;  /* 0x0000000a02027c10 */ /* 0x000fe2000ff1e0ff */
[----:B------:R-:W-:Y:S02]  /*0830*/  IMAD.U32 R12, RZ, RZ, UR4 ;  /* 0x00000004ff0c7e24 */ /* 0x000fe4000f8e00ff */
[----:B------:R-:W-:Y:S01]  /*0840*/  UIMAD UR8, UR8, UR4, URZ ;  /* 0x00000004080872a4 */ /* 0x000fe2000f8e023f */
[----:B------:R-:W-:Y:S01]  /*0850*/  IADD3.X R3, R3, UR13, R0, P0, !PT ;  /* 0x0000000d03037c10 */ /* 0x000fe200087fe400 */
[----:B------:R-:W-:Y:S01]  /*0860*/  VIADD R5, R10, 0x20 ;  /* 0x000000200a057836 */ /* 0x000fe20000000000 */
[----:B------:R-:W-:Y:S01]  /*0870*/  ULDC UR4, c[0x0][0x270] ;  /* 0x00009c0000047ab9 */ /* 0x000fe20000000800 */
[----:B------:R-:W-:Y:S01]  /*0880*/  UIMAD UR5, UR22, UR5, UR8 ;  /* 0x00000005160572a4 */ /* 0x000fe2000f8e0208 */
[----:B------:R-:W-:Y:S01]  /*0890*/  ISETP.GE.AND P0, PT, R6, UR12, PT ;  /* 0x0000000c06007c0c */ /* 0x000fe2000bf06270 */
[----:B------:R-:W-:Y:S01]  /*08a0*/  IMAD.WIDE.U32 R12, R12, UR22, R2 ;  /* 0x000000160c0c7c25 */ /* 0x000fe2000f8e0002 */
[----:B------:R-:W-:Y:S01]  /*08b0*/  UIMAD UR21, UR21, UR4, UR22 ;  /* 0x00000004151572a4 */ /* 0x000fe2000f8e0216 */
[----:B------:R-:W-:-:S02]  /*08c0*/  SHF.R.S32.HI R3, RZ, 0x1f, R10 ;  /* 0x0000001fff037819 */ /* 0x000fc4000001140a */
[----:B------:R-:W-:Y:S01]  /*08d0*/  ULDC UR4, c[0x0][0x2c4] ;  /* 0x0000b10000047ab9 */ /* 0x000fe20000000800 */
[----:B------:R-:W-:Y:S01]  /*08e0*/  VIADD R17, R13, UR5 ;  /* 0x000000050d117c36 */ /* 0x000fe20008000000 */
[----:B------:R-:W-:Y:S01]  /*08f0*/  UIMAD UR23, UR21, UR4, UR23 ;  /* 0x00000004151772a4 */ /* 0x000fe2000f8e0217 */
[C---:B------:R-:W-:Y:S02]  /*0900*/  VIADD R9, R18.reuse, 0x40 ;  /* 0x0000004012097836 */ /* 0x040fe40000000000 */
[----:B------:R-:W-:Y:S01]  /*0910*/  VIADD R8, R18, 0x80 ;  /* 0x0000008012087836 */ /* 0x000fe20000000000 */
[----:B------:R-:W-:Y:S08]  /*0920*/  @P1 BRA `(.L_x_2528) ;  /* 0x0000000000441947 */ /* 0x000ff00003800000 */
        /* <DEDUP_REMOVED lines=17> */
.L_x_2528:
[----:B------:R-:W-:Y:S05]  /*0a40*/  BSYNC B0 ;  /* 0x0000000000007941 */ /* 0x000fea0003800000 */
.L_x_2527:
        /* <DEDUP_REMOVED lines=24> */
.L_x_2530:
[----:B------:R-:W-:Y:S05]  /*0bd0*/  BSYNC B0 ;  /* 0x0000000000007941 */ /* 0x000fea0003800000 */
.L_x_2529:
        /* <DEDUP_REMOVED lines=23> */
.L_x_2532:
[----:B------:R-:W-:Y:S05]  /*0d50*/  BSYNC B0 ;  /* 0x0000000000007941 */ /* 0x000fea0003800000 */
.L_x_2531:
        /* <DEDUP_REMOVED lines=22> */
.L_x_2534:
[----:B------:R-:W-:Y:S05]  /*0ec0*/  BSYNC B0 ;  /* 0x0000000000007941 */ /* 0x000fea0003800000 */
.L_x_2533:
[C---:B------:R-:W-:Y:S01]  /*0ed0*/  ISETP.GE.OR P2, PT, R10.reuse, UR12, P6 ;  /* 0x0000000c0a007c0c */ /* 0x040fe2000b746670 */
[----:B------:R-:W-:Y:S01]  /*0ee0*/  IMAD.U32 R0, RZ, RZ, UR23 ;  /* 0x00000017ff007e24 */ /* 0x000fe2000f8e00ff */
[----:B------:R-:W-:Y:S01]  /*0ef0*/  ISETP.GE.OR P1, PT, R5, UR12, P6 ;  /* 0x0000000c05007c0c */ /* 0x000fe2000b726670 */
[----:B------:R-:W-:Y:S01]  /*0f00*/  ULDC.64 UR4, c[0x0][0x2b0] ;  /* 0x0000ac0000047ab9 */ /* 0x000fe20000000a00 */
[----:B------:R-:W-:Y:S01]  /*0f10*/  IADD3 R10, P0, R10, UR23, RZ ;  /* 0x000000170a0a7c10 */ /* 0x000fe2000ff1e0ff */
[----:B------:R-:W-:Y:S01]  /*0f20*/  @!P5 IMAD.MOV.U32 R2, RZ, RZ, 0x7f800000 ;  /* 0x7f800000ff02d424 */ /* 0x000fe200078e00ff */
[----:B------:R-:W-:Y:S02]  /*0f30*/  ISETP.GE.OR P6, PT, R4, UR12, P6 ;  /* 0x0000000c04007c0c */ /* 0x000fe4000b7c6670 */
[----:B------:R-:W-:Y:S02]  /*0f40*/  LEA.HI.X.SX32 R3, R0, R3, 0x1, P0 ;  /* 0x0000000300037211 */ /* 0x000fe400000f0eff */
        /* <DEDUP_REMOVED lines=11> */
.L_x_2526:
        /* <DEDUP_REMOVED lines=29> */
.L_x_2535:
        /* <DEDUP_REMOVED lines=35> */
[----:B------:R-:W-:Y:S02]  /*1400*/  IMAD.U32 R2, RZ, RZ, UR4 ;  /* 0x00000004ff027e24 */ /* 0x000fe4000f8e00ff */
[----:B------:R-:W-:Y:S01]  /*1410*/  IMAD.U32 R3, RZ, RZ, UR5 ;  /* 0x00000005ff037e24 */ /* 0x000fe2000f8e00ff */
[----:B-1----:R-:W-:Y:S01]  /*1420*/  IABS R6, R4 ;  /* 0x0000000400067213 */ /* 0x002fe20000000000 */
[----:B------:R-:W1:Y:S01]  /*1430*/  S2R R0, SR_CTAID.Z ;  /* 0x0000000000007919 */ /* 0x000e620000002700 */
[----:B------:R-:W-:Y:S01]  /*1440*/  UIADD3 UR6, -UR6, URZ, URZ ;  /* 0x0000003f06067290 */ /* 0x000fe2000fffe13f */
[----:B------:R-:W-:Y:S01]  /*1450*/  ULDC.64 UR4, c[0x0][0x230] ;  /* 0x00008c0000047ab9 */ /* 0x000fe20000000a00 */
[----:B------:R2:W3:Y:S01]  /*1460*/  LDG.E R2, desc[UR24][R2.64] ;  /* 0x0000001802027981 */ /* 0x0004e2000c1e1900 */
[----:B------:R-:W4:Y:S01]  /*1470*/  I2F.RP R8, R6 ;  /* 0x0000000600087306 */ /* 0x000f220000209400 */
[----:B------:R-:W-:-:S03]  /*1480*/  UIMAD UR27, UR7, UR6, UR27 ;  /* 0x00000006071b72a4 */ /* 0x000fc6000f8e021b */
[----:B------:R-:W-:Y:S01]  /*1490*/  ULDC.64 UR6, c[0x0][0x248] ;  /* 0x0000920000067ab9 */ /* 0x000fe20000000a00 */
[----:B------:R-:W-:-:S03]  /*14a0*/  USHF.R.S32.HI UR26, URZ, 0x1f, UR27 ;  /* 0x0000001f3f1a7899 */ /* 0x000fc6000801141b */
[----:B----4-:R-:W4:Y:S01]  /*14b0*/  MUFU.RCP R8, R8 ;  /* 0x0000000800087308 */ /* 0x010f220000001000 */
[----:B-1----:R-:W-:Y:S02]  /*14c0*/  IABS R0, R0 ;  /* 0x0000000000007213 */ /* 0x002fe40000000000 */
[----:B----4-:R-:W-:-:S05]  /*14d0*/  IADD3 R8, R8, 0xffffffe, RZ ;  /* 0x0ffffffe08087810 */ /* 0x010fca0007ffe0ff */
[----:B------:R-:W2:Y:S02]  /*14e0*/  F2I.FTZ.U32.TRUNC.NTZ R9, R8 ;  /* 0x0000000800097305 */ /* 0x000ea4000021f000 */
[----:B--2---:R-:W-:Y:S02]  /*14f0*/  IMAD.MOV R3, RZ, RZ, -R9 ;  /* 0x000000ffff037224 */ /* 0x004fe400078e0a09 */
        /* <DEDUP_REMOVED lines=12> */
[----:B------:R-:W-:-:S04]  /*15c0*/  LOP3.LUT R0, R4, UR22, RZ, 0x3c, !PT ;  /* 0x0000001604007c12 */ /* 0x000fc8000f8e3cff */
[----:B------:R-:W-:-:S07]  /*15d0*/  ISETP.GE.AND P1, PT, R0, RZ, PT ;  /* 0x000000ff0000720c */ /* 0x000fce0003f26270 */
[----:B------:R-:W-:-:S06]  /*15e0*/  @P3 VIADD R7, R7, 0x1 ;  /* 0x0000000107073836 */ /* 0x000fcc0000000000 */
[----:B------:R-:W-:Y:S01]  /*15f0*/  @!P1 IMAD.MOV R7, RZ, RZ, -R7 ;  /* 0x000000ffff079224 */ /* 0x000fe200078e0a07 */
[----:B------:R-:W-:-:S04]  /*1600*/  @!P2 LOP3.LUT R7, RZ, R4, RZ, 0x33, !PT ;  /* 0x00000004ff07a212 */ /* 0x000fc800078e33ff */
[----:B------:R-:W-:Y:S02]  /*1610*/  SHF.R.S32.HI R4, RZ, 0x1f, R7 ;  /* 0x0000001fff047819 */ /* 0x000fe40000011407 */
[----:B------:R-:W-:Y:S02]  /*1620*/  MOV R20, R7 ;  /* 0x0000000700147202 */ /* 0x000fe40000000f00 */
[----:B---3--:R-:W-:-:S13]  /*1630*/  R2UR UR11, R2 ;  /* 0x00000000020b72ca */ /* 0x008fda00000e0000 */
        /* <DEDUP_REMOVED lines=12> */
[----:B------:R-:W-:Y:S01]  /*1700*/  MOV R8, UR28 ;  /* 0x0000001c00087c02 */ /* 0x000fe20008000f00 */
[----:B------:R-:W-:Y:S01]  /*1710*/  IMAD.U32 R9, RZ, RZ, UR29 ;  /* 0x0000001dff097e24 */ /* 0x000fe2000f8e00ff */
[----:B------:R-:W-:Y:S01]  /*1720*/  UIMAD UR10, UR10, UR4, URZ ;  /* 0x000000040a0a72a4 */ /* 0x000fe2000f8e023f */
[C---:B------:R-:W-:Y:S01]  /*1730*/  IMAD R2, R7.reuse, UR9, R2 ;  /* 0x0000000907027c24 */ /* 0x040fe2000f8e0202 */
[----:B------:R-:W-:Y:S01]  /*1740*/  UIMAD.WIDE.U32 UR28, UR11, UR4, URZ ;  /* 0x000000040b1c72a5 */ /* 0x000fe2000f8e003f */
[----:B------:R-:W-:Y:S01]  /*1750*/  IMAD.U32 R9, RZ, RZ, UR14 ;  /* 0x0000000eff097e24 */ /* 0x000fe2000f8e00ff */
[----:B------:R-:W-:Y:S01]  /*1760*/  UIMAD UR5, UR11, UR5, UR10 ;  /* 0x000000050b0572a4 */ /* 0x000fe2000f8e020a */
[----:B------:R-:W-:-:S03]  /*1770*/  IMAD.WIDE.U32 R8, R7, UR8, R8 ;  /* 0x0000000807087c25 */ /* 0x000fc6000f8e0008 */
[----:B------:R-:W-:Y:S01]  /*1780*/  UIADD3 UR14, UR29, UR5, URZ ;  /* 0x000000051d0e7290 */ /* 0x000fe2000fffe03f */
[----:B------:R-:W-:Y:S01]  /*1790*/  UMOV UR20, UR28 ;  /* 0x0000001c00147c82 */ /* 0x000fe20008000000 */
[----:B------:R-:W-:Y:S01]  /*17a0*/  IMAD.MOV.U32 R34, RZ, RZ, R8 ;  /* 0x000000ffff227224 */ /* 0x000fe200078e0008 */
[----:B------:R-:W-:Y:S01]  /*17b0*/  IADD3 R2, R9, R2, RZ ;  /* 0x0000000209027210 */ /* 0x000fe20007ffe0ff */
[----:B------:R-:W-:Y:S08]  /*17c0*/  BRA `(.L_x_2537) ;  /* 0x0000000400587947 */ /* 0x000ff00003800000 */
.L_x_2536:
        /* <DEDUP_REMOVED lines=48> */
.L_x_2538:
        /* <DEDUP_REMOVED lines=11> */
[----:B------:R-:W-:Y:S01]  /*1b80*/  MOV R8, UR28 ;  /* 0x0000001c00087c02 */ /* 0x000fe20008000f00 */
[----:B------:R-:W-:-:S02]  /*1b90*/  IMAD.U32 R9, RZ, RZ, UR29 ;  /* 0x0000001dff097e24 */ /* 0x000fc4000f8e00ff */
[-C--:B-1----:R-:W-:Y:S01]  /*1ba0*/  IMAD R0, R4, R2.reuse, RZ ;  /* 0x0000000204007224 */ /* 0x082fe200078e02ff */
[----:B------:R-:W-:Y:S01]  /*1bb0*/  MOV R9, UR4 ;  /* 0x0000000400097c02 */ /* 0x000fe20008000f00 */
[----:B------:R-:W-:Y:S02]  /*1bc0*/  @UP0 ULDC.64 UR4, c[0x0][0x250] ;  /* 0x0000940000040ab9 */ /* 0x000fe40000000a00 */
[----:B------:R-:W-:Y:S01]  /*1bd0*/  @UP0 UIMAD.WIDE.U32 UR28, UR10, UR4, URZ ;  /* 0x000000040a1c02a5 */ /* 0x000fe2000f8e003f */
[C---:B------:R-:W-:Y:S02]  /*1be0*/  IMAD R0, R6.reuse, R3, R0 ;  /* 0x0000000306007224 */ /* 0x040fe400078e0200 */
[----:B------:R-:W-:Y:S01]  /*1bf0*/  IMAD.WIDE.U32 R8, R6, R2, R8 ;  /* 0x0000000206087225 */ /* 0x000fe200078e0008 */
[----:B------:R-:W-:-:S03]  /*1c00*/  @UP0 UIMAD UR14, UR10, UR5, UR29 ;  /* 0x000000050a0e02a4 */ /* 0x000fc6000f8e021d */
[----:B------:R-:W-:Y:S01]  /*1c10*/  @UP0 UMOV UR20, UR28 ;  /* 0x0000001c00140c82 */ /* 0x000fe20008000000 */
[----:B------:R-:W-:Y:S01]  /*1c20*/  IMAD.MOV.U32 R34, RZ, RZ, R8 ;  /* 0x000000ffff227224 */ /* 0x000fe200078e0008 */
[----:B------:R-:W-:Y:S01]  /*1c30*/  IADD3 R2, R9, R0, RZ ;  /* 0x0000000009027210 */ /* 0x000fe20007ffe0ff */
[----:B------:R-:W-:Y:S06]  /*1c40*/  @P1 BRA `(.L_x_2537) ;  /* 0x0000000000381947 */ /* 0x000fec0003800000 */
        /* <DEDUP_REMOVED lines=14> */
.L_x_2537:
[----:B------:R-:W-:Y:S01]  /*1d30*/  SHF.R.S32.HI R93, RZ, 0x1f, R5 ;  /* 0x0000001fff5d7819 */ /* 0x000fe20000011405 */
[----:B------:R-:W-:Y:S01]  /*1d40*/  UISETP.NE.AND UP0, UPT, UR13, -0x1, UPT ;  /* 0xffffffff0d00788c */ /* 0x000fe2000bf05270 */
[----:B------:R-:W1:Y:S01]  /*1d50*/  S2R R28, SR_CTAID.X ;  /* 0x00000000001c7919 */ /* 0x000e620000002500 */
[----:B------:R-:W-:Y:S01]  /*1d60*/  ULDC.64 UR8, c[0x0][0x258] ;  /* 0x0000960000087ab9 */ /* 0x000fe20000000a00 */
[CC--:B------:R-:W-:Y:S01]  /*1d70*/  LEA.HI R3, R93.reuse, R5.reuse, RZ, 0x3 ;  /* 0x000000055d037211 */ /* 0x0c0fe200078f18ff */
[----:B------:R-:W-:Y:S01]  /*1d80*/  IMAD.U32 R24, RZ, RZ, UR8 ;  /* 0x00000008ff187e24 */ /* 0x000fe2000f8e00ff */
[----:B------:R-:W-:Y:S01]  /*1d90*/  LEA.HI R18, R93, R5, RZ, 0x4 ;  /* 0x000000055d127211 */ /* 0x000fe200078f20ff */
[----:B------:R-:W-:Y:S01]  /*1da0*/  BSSY B0, `(.L_x_2539) ;  /* 0x0000074000007945 */ /* 0x000fe20003800000 */
[----:B------:R-:W-:Y:S02]  /*1db0*/  SHF.R.S32.HI R22, RZ, 0x3, R3 ;  /* 0x00000003ff167819 */ /* 0x000fe40000011403 */
[----:B------:R-:W-:-:S02]  /*1dc0*/  LOP3.LUT R3, R3, 0xfffffff8, RZ, 0xc0, !PT ;  /* 0xfffffff803037812 */ /* 0x000fc400078ec0ff */
[----:B------:R-:W-:Y:S01]  /*1dd0*/  @UP0 ULDC.64 UR4, c[0x0][0x240] ;  /* 0x0000900000040ab9 */ /* 0x000fe20000000a00 */
[----:B------:R-:W-:Y:S01]  /*1de0*/  IMAD.SHL.U32 R242, R22, 0x40, RZ ;  /* 0x0000004016f27824 */ /* 0x000fe200078e00ff */
[----:B------:R-:W-:Y:S01]  /*1df0*/  @UP0 UIMAD.WIDE.U32 UR30, UR13, UR4, URZ ;  /* 0x000000040d1e02a5 */ /* 0x000fe2000f8e003f */
[----:B------:R-:W-:Y:S01]  /*1e00*/  IMAD.IADD R3, R5, 0x1, -R3 ;  /* 0x0000000105037824 */ /* 0x000fe200078e0a03 */
[----:B------:R-:W-:Y:S01]  /*1e10*/  LOP3.LUT R6, R18, 0xfffffff0, RZ, 0xc0, !PT ;  /* 0xfffffff012067812 */ /* 0x000fe200078ec0ff */
[----:B------:R-:W-:Y:S01]  /*1e20*/  @!UP0 USHF.R.S32.HI UR28, URZ, 0x1f, UR21 ;  /* 0x0000001f3f1c8899 */ /* 0x000fe20008011415 */
[----:B------:R-:W-:Y:S01]  /*1e30*/  LOP3.LUT R242, R242, 0x1c0, RZ, 0xc0, !PT ;  /* 0x000001c0f2f27812 */ /* 0x000fe200078ec0ff */
[----:B------:R-:W-:Y:S01]  /*1e40*/  IMAD.SHL.U32 R244, R3, 0x8, RZ ;  /* 0x0000000803f47824 */ /* 0x000fe200078e00ff */
[----:B------:R-:W-:Y:S01]  /*1e50*/  @UP0 UIMAD UR4, UR13, UR5, UR31 ;  /* 0x000000050d0402a4 */ /* 0x000fe2000f8e021f */
[----:B------:R-:W-:Y:S01]  /*1e60*/  IMAD.IADD R6, R5, 0x1, -R6 ;  /* 0x0000000105067824 */ /* 0x000fe200078e0a06 */
[----:B------:R-:W-:Y:S01]  /*1e70*/  USHF.R.S32.HI UR5, URZ, 0x1f, UR22 ;  /* 0x0000001f3f057899 */ /* 0x000fe20008011416 */
[----:B------:R-:W-:Y:S01]  /*1e80*/  SHF.R.S32.HI R23, RZ, 0x1f, R22 ;  /* 0x0000001fff177819 */ /* 0x000fe20000011416 */
[----:B------:R-:W-:Y:S01]  /*1e90*/  @!UP0 ULDC.64 UR10, c[0x0][0x228] ;  /* 0x00008a00000a8ab9 */ /* 0x000fe20000000a00 */
[----:B------:R-:W-:Y:S01]  /*1ea0*/  LOP3.LUT R0, R242, 0x38, R244, 0xf8, !PT ;  /* 0x00000038f2007812 */ /* 0x000fe200078ef8f4 */
[----:B------:R-:W-:Y:S01]  /*1eb0*/  UIMAD UR29, UR5, UR8, URZ ;  /* 0x00000008051d72a4 */ /* 0x000fe2000f8e023f */
[----:B------:R-:W-:Y:S01]  /*1ec0*/  SHF.R.U32.HI R242, RZ, 0x3, R242 ;  /* 0x00000003fff27819 */ /* 0x000fe200000116f2 */
[----:B------:R-:W-:Y:S01]  /*1ed0*/  @!UP0 UIMAD.WIDE.U32 UR32, UR21, UR10, URZ ;  /* 0x0000000a152082a5 */ /* 0x000fe2000f8e003f */
[----:B------:R-:W-:Y:S01]  /*1ee0*/  SHF.R.S32.HI R15, RZ, 0x1f, R6 ;  /* 0x0000001fff0f7819 */ /* 0x000fe20000011406 */
[----:B------:R-:W-:Y:S01]  /*1ef0*/  @!UP0 UIMAD UR10, UR28, UR10, URZ ;  /* 0x0000000a1c0a82a4 */ /* 0x000fe2000f8e023f */
[----:B------:R-:W-:Y:S01]  /*1f00*/  LOP3.LUT R242, R0, R242, RZ, 0x3c, !PT ;  /* 0x000000f200f27212 */ /* 0x000fe200078e3cff */
[----:B------:R-:W-:Y:S01]  /*1f10*/  UIMAD UR28, UR22, UR9, UR29 ;  /* 0x00000009161c72a4 */ /* 0x000fe2000f8e021d */
[----:B------:R-:W-:Y:S01]  /*1f20*/  LEA.HI R0, R93, R5, RZ, 0x6 ;  /* 0x000000055d007211 */ /* 0x000fe200078f30ff */
[----:B------:R-:W-:Y:S01]  /*1f30*/  @!UP0 UIMAD UR10, UR21, UR11, UR10 ;  /* 0x0000000b150a82a4 */ /* 0x000fe2000f8e020a */
[----:B------:R-:W-:Y:S01]  /*1f40*/  LEA.HI R15, R15, R6, RZ, 0x3 ;  /* 0x000000060f0f7211 */ /* 0x000fe200078f18ff */
[----:B------:R-:W-:Y:S01]  /*1f50*/  UIADD3 UR11, UR15, -0x1, URZ ;  /* 0xffffffff0f0b7890 */ /* 0x000fe2000fffe03f */
[----:B------:R-:W2:Y:S01]  /*1f60*/  S2UR UR29, SR_CgaCtaId ;  /* 0x00000000001d79c3 */ /* 0x000ea20000008800 */
[----:B------:R-:W-:Y:S01]  /*1f70*/  IMAD.SHL.U32 R0, R0, 0x8, RZ ;  /* 0x0000000800007824 */ /* 0x000fe200078e00ff */
[----:B------:R-:W-:Y:S01]  /*1f80*/  IADD3 R8, P2, R244, UR20, RZ ;  /* 0x00000014f4087c10 */ /* 0x000fe2000ff5e0ff */
[----:B------:R-:W-:Y:S01]  /*1f90*/  @!UP0 UIADD3 UR4, UR33, UR10, URZ ;  /* 0x0000000a21048290 */ /* 0x000fe2000fffe03f */
[----:B------:R-:W-:Y:S01]  /*1fa0*/  LOP3.LUT R14, R15, 0xfffffff8, RZ, 0xc0, !PT ;  /* 0xfffffff80f0e7812 */ /* 0x000fe200078ec0ff */
[----:B------:R-:W-:Y:S01]  /*1fb0*/  UIADD3 UR10, -UR23, UR12, URZ ;  /* 0x0000000c170a7290 */ /* 0x000fe2000fffe13f */
[----:B------:R-:W-:Y:S01]  /*1fc0*/  LOP3.LUT R242, R242, 0xfffffe00, R0, 0xf8, !PT ;  /* 0xfffffe00f2f27812 */ /* 0x000fe200078ef800 */
[----:B------:R-:W-:Y:S01]  /*1fd0*/  @!UP0 UMOV UR30, UR32 ;  /* 0x00000020001e8c82 */ /* 0x000fe20008000000 */
[----:B------:R-:W-:Y:S01]  /*1fe0*/  SHF.R.S32.HI R0, RZ, 0x1f, R244 ;  /* 0x0000001fff007819 */ /* 0x000fe200000114f4 */
[----:B------:R-:W-:Y:S01]  /*1ff0*/  IMAD.IADD R14, R6, 0x1, -R14 ;  /* 0x00000001060e7824 */ /* 0x000fe200078e0a0e */
[----:B------:R-:W-:Y:S01]  /*2000*/  IADD3 R6, P1, R244, UR30, RZ ;  /* 0x0000001ef4067c10 */ /* 0x000fe2000ff3e0ff */
[----:B------:R-:W-:Y:S01]  /*2010*/  ULDC.64 UR8, c[0x0][0x268] ;  /* 0x00009a0000087ab9 */ /* 0x000fe20000000a00 */
[----:B------:R-:W-:Y:S01]  /*2020*/  IADD3.X R9, R0, UR14, RZ, P2, !PT ;  /* 0x0000000e00097c10 */ /* 0x000fe200097fe4ff */
[----:B------:R-:W-:Y:S01]  /*2030*/  USHF.L.U32 UR14, UR11, 0x6, URZ ;  /* 0x000000060b0e7899 */ /* 0x000fe2000800063f */
[----:B------:R-:W-:Y:S01]  /*2040*/  IADD3 R34, P3, R244, R34, RZ ;  /* 0x00000022f4227210 */ /* 0x000fe20007f7e0ff */
[----:B------:R-:W-:Y:S01]  /*2050*/  IMAD R4, R4, UR8, RZ ;  /* 0x0000000804047c24 */ /* 0x000fe2000f8e02ff */
[----:B------:R-:W-:Y:S01]  /*2060*/  ISETP.GE.AND P4, PT, R22, UR10, PT ;  /* 0x0000000a16007c0c */ /* 0x000fe2000bf86270 */
[----:B------:R-:W-:Y:S01]  /*2070*/  UIADD3 UR20, -UR14, UR17, URZ ;  /* 0x000000110e147290 */ /* 0x000fe2000fffe13f */
[C---:B------:R-:W-:Y:S01]  /*2080*/  IADD3.X R7, R0.reuse, UR4, RZ, P1, !PT ;  /* 0x0000000400077c10 */ /* 0x040fe20008ffe4ff */
[----:B------:R-:W-:Y:S01]  /*2090*/  IMAD.X R35, R0, 0x1, R2, P3 ;  /* 0x0000000100237824 */ /* 0x000fe200018e0602 */
[C---:B------:R-:W-:Y:S01]  /*20a0*/  IADD3 R170, P1, R22.reuse, UR27, RZ ;  /* 0x0000001b16aa7c10 */ /* 0x040fe2000ff3e0ff */
[----:B------:R-:W-:Y:S01]  /*20b0*/  UMOV UR4, 0x400 ;  /* 0x0000040000047882 */ /* 0x000fe20000000000 */
[----:B------:R-:W-:Y:S01]  /*20c0*/  IMAD.MOV.U32 R2, RZ, RZ, 0x10 ;  /* 0x00000010ff027424 */ /* 0x000fe200078e00ff */
[----:B------:R-:W-:Y:S01]  /*20d0*/  ISETP.GE.AND P3, PT, R22, UR20, PT ;  /* 0x0000001416007c0c */ /* 0x000fe2000bf66270 */
[----:B------:R-:W-:Y:S01]  /*20e0*/  IMAD.WIDE.U32 R24, R24, UR22, R6 ;  /* 0x0000001618187c25 */ /* 0x000fe2000f8e0006 */
[----:B--2---:R-:W-:Y:S01]  /*20f0*/  ULEA UR4, UR29, UR4, 0x18 ;  /* 0x000000041d047291 */ /* 0x004fe2000f8ec03f */
[----:B------:R-:W-:-:S02]  /*2100*/  IADD3.X R13, R23, UR26, RZ, P1, !PT ;  /* 0x0000001a170d7c10 */ /* 0x000fc40008ffe4ff */
[----:B------:R-:W-:Y:S01]  /*2110*/  IMAD.MOV.U32 R0, RZ, RZ, 0x20 ;  /* 0x00000020ff007424 */ /* 0x000fe200078e00ff */
[----:B------:R-:W-:Y:S01]  /*2120*/  R2P PR, R14, 0x6 ;  /* 0x000000060e007804 */ /* 0x000fe20000000000 */
[----:B------:R-:W-:Y:S01]  /*2130*/  IMAD R4, R20, UR9, R4 ;  /* 0x0000000914047c24 */ /* 0x000fe2000f8e0204 */
[----:B------:R-:W-:Y:S01]  /*2140*/  LEA R242, R242, UR4, 0x1 ;  /* 0x00000004f2f27c11 */ /* 0x000fe2000f8e08ff */
[----:B------:R-:W-:Y:S02]  /*2150*/  IMAD.WIDE.U32 R20, R20, UR8, R8 ;  /* 0x0000000814147c25 */ /* 0x000fe4000f8e0008 */
[----:B------:R-:W-:Y:S02]  /*2160*/  SEL R2, R2, 0xfffffff0, !P1 ;  /* 0xfffffff002027807 */ /* 0x000fe40004800000 */
[----:B------:R-:W-:Y:S01]  /*2170*/  VIADD R27, R25, UR28 ;  /* 0x0000001c191b7c36 */ /* 0x000fe20008000000 */
[----:B------:R-:W-:Y:S01]  /*2180*/  SEL R0, R0, 0xffffffe0, !P2 ;  /* 0xffffffe000007807 */ /* 0x000fe20005000000 */
[----:B-1----:R-:W-:-:S04]  /*2190*/  IMAD.WIDE R28, R28, 0x40, R22 ;  /* 0x000000401c1c7825 */ /* 0x002fc800078e0216 */
[C---:B------:R-:W-:Y:S02]  /*21a0*/  VIADD R17, R22.reuse, 0x10 ;  /* 0x0000001016117836 */ /* 0x040fe40000000000 */
[C---:B------:R-:W-:Y:S02]  /*21b0*/  VIADD R16, R22.reuse, 0x20 ;  /* 0x0000002016107836 */ /* 0x040fe40000000000 */
[----:B------:R-:W-:Y:S02]  /*21c0*/  VIADD R12, R22, 0x30 ;  /* 0x00000030160c7836 */ /* 0x000fe40000000000 */
[----:B------:R-:W-:Y:S02]  /*21d0*/  IMAD R30, R23, UR6, RZ ;  /* 0x00000006171e7c24 */ /* 0x000fe4000f8e02ff */
[C---:B------:R-:W-:Y:S02]  /*21e0*/  VIADD R241, R244.reuse, 0x40 ;  /* 0x00000040f4f17836 */ /* 0x040fe40000000000 */
[----:B------:R-:W-:-:S02]  /*21f0*/  VIADD R240, R244, 0x80 ;  /* 0x00000080f4f07836 */ /* 0x000fc40000000000 */
        /* <DEDUP_REMOVED lines=46> */
.L_x_2540:
[----:B------:R-:W-:Y:S05]  /*24e0*/  BSYNC B0 ;  /* 0x0000000000007941 */ /* 0x000fea0003800000 */
.L_x_2539:
        /* <DEDUP_REMOVED lines=58> */
.L_x_2542:
[----:B------:R-:W-:Y:S05]  /*2890*/  BSYNC B0 ;  /* 0x0000000000007941 */ /* 0x000fea0003800000 */
.L_x_2541:
        /* <DEDUP_REMOVED lines=49> */
.L_x_2544:
[----:B------:R-:W-:Y:S05]  /*2bb0*/  BSYNC B0 ;  /* 0x0000000000007941 */ /* 0x000fea0003800000 */
.L_x_2543:
        /* <DEDUP_REMOVED lines=49> */
.L_x_2546:
[----:B------:R-:W-:Y:S05]  /*2ed0*/  BSYNC B0 ;  /* 0x0000000000007941 */ /* 0x000fea0003800000 */
.L_x_2545:
        /* <DEDUP_REMOVED lines=40> */
.L_x_2548:
[----:B------:R-:W-:Y:S05]  /*3160*/  BSYNC B0 ;  /* 0x0000000000007941 */ /* 0x000fea0003800000 */
.L_x_2547:
        /* <DEDUP_REMOVED lines=59> */
.L_x_2550:
[----:B------:R-:W-:Y:S05]  /*3520*/  BSYNC B0 ;  /* 0x0000000000007941 */ /* 0x000fea0003800000 */
.L_x_2549:
[----:B------:R-:W-:Y:S01]  /*3530*/  BSSY B0, `(.L_x_2551) ;  /* 0x0000031000007945 */ /* 0x000fe20003800000 */
[----:B------:R-:W-:Y:S01]  /*3540*/  IMAD R237, R16, 0x200, R237 ;  /* 0x0000020010ed7824 */ /* 0x000fe200078e02ed */
[----:B------:R-:W-:Y:S01]  /*3550*/  ISETP.GE.AND P3, PT, R12, UR20, PT ;  /* 0x000000140c007c0c */ /* 0x000fe2000bf66270 */
[----:B------:R-:W-:Y:S01]  /*3560*/  IMAD.SHL.U32 R14, R14, 0x40, RZ ;  /* 0x000000400e0e7824 */ /* 0x000fe200078e00ff */
[----:B------:R-:W-:Y:S01]  /*3570*/  SHF.L.U32 R16, R16, 0x3, RZ ;  /* 0x0000000310107819 */ /* 0x000fe200000006ff */
[----:B------:R-:W-:Y:S05]  /*3580*/  @P1 BRA `(.L_x_2552) ;  /* 0x0000000000ac1947 */ /* 0x000fea0003800000 */
        /* <DEDUP_REMOVED lines=43> */
.L_x_2552:
[----:B------:R-:W-:Y:S05]  /*3840*/  BSYNC B0 ;  /* 0x0000000000007941 */ /* 0x000fea0003800000 */
.L_x_2551:
        /* <DEDUP_REMOVED lines=45> */
.L_x_2554:
[----:B------:R-:W-:Y:S05]  /*3b20*/  BSYNC B0 ;  /* 0x0000000000007941 */ /* 0x000fea0003800000 */
.L_x_2553:
[----:B------:R-:W-:Y:S01]  /*3b30*/  USHF.R.S32.HI UR26, URZ, 0x1f, UR21 ;  /* 0x0000001f3f1a7899 */ /* 0x000fe20008011415 */
[----:B------:R-:W0:Y:S01]  /*3b40*/  LDGDEPBAR ;  /* 0x00000000000079af */ /* 0x000e220000000000 */
[----:B------:R-:W-:Y:S01]  /*3b50*/  ULDC.64 UR8, c[0x0][0x3d0] ;  /* 0x0000f40000087ab9 */ /* 0x000fe20000000a00 */
[----:B------:R-:W-:Y:S01]  /*3b60*/  UMOV UR30, UR22 ;  /* 0x00000016001e7c82 */ /* 0x000fe20008000000 */
[----:B------:R-:W-:Y:S01]  /*3b70*/  UIMAD UR26, UR26, UR8, URZ ;  /* 0x000000081a1a72a4 */ /* 0x000fe2000f8e023f */
[----:B------:R-:W-:Y:S01]  /*3b80*/  ISETP.NE.AND P2, PT, R11, RZ, PT ;  /* 0x000000ff0b00720c */ /* 0x000fe20003f45270 */
[----:B------:R-:W-:Y:S01]  /*3b90*/  UMOV UR31, UR5 ;  /* 0x00000005001f7c82 */ /* 0x000fe20008000000 */
[----:B------:R-:W-:Y:S01]  /*3ba0*/  LOP3.LUT R14, R14, 0x1c0, RZ, 0xc0, !PT ;  /* 0x000001c00e0e7812 */ /* 0x000fe200078ec0ff */
[----:B------:R-:W-:Y:S01]  /*3bb0*/  UIMAD.WIDE.U32 UR30, UR21, UR8, UR30 ;  /* 0x00000008151e72a5 */ /* 0x000fe2000f8e001e */
[----:B------:R-:W-:Y:S01]  /*3bc0*/  IMAD.IADD R21, R21, 0x1, R4 ;  /* 0x0000000115157824 */ /* 0x000fe200078e0204 */
[----:B------:R-:W-:Y:S01]  /*3bd0*/  UIMAD UR21, UR21, UR9, UR26 ;  /* 0x00000009151572a4 */ /* 0x000fe2000f8e021a */
[----:B------:R-:W-:Y:S01]  /*3be0*/  LOP3.LUT R4, R14, 0x8, R16, 0xf8, !PT ;  /* 0x000000080e047812 */ /* 0x000fe200078ef810 */
[----:B------:R-:W-:Y:S01]  /*3bf0*/  IMAD.SHL.U32 R15, R15, 0x40, RZ ;  /* 0x000000400f0f7824 */ /* 0x000fe200078e00ff */
[----:B------:R-:W-:Y:S01]  /*3c00*/  ULDC.64 UR26, c[0x0][0x3c8] ;  /* 0x0000f200001a7ab9 */ /* 0x000fe20000000a00 */
[----:B------:R-:W-:Y:S01]  /*3c10*/  UIADD3 UR21, UR31, UR21, URZ ;  /* 0x000000151f157290 */ /* 0x000fe2000fffe03f */
[----:B------:R-:W-:Y:S01]  /*3c20*/  SHF.R.U32.HI R14, RZ, 0x3, R14 ;  /* 0x00000003ff0e7819 */ /* 0x000fe2000001160e */
[----:B------:R-:W-:Y:S01]  /*3c30*/  ULEA UR5, UP0, UR30, UR26, 0x2 ;  /* 0x0000001a1e057291 */ /* 0x000fe2000f80103f */
[----:B------:R-:W-:Y:S01]  /*3c40*/  LEA.HI R93, R93, R5, RZ, 0x5 ;  /* 0x000000055d5d7211 */ /* 0x000fe200078f28ff */
[----:B------:R-:W-:Y:S01]  /*3c50*/  ULDC.64 UR8, c[0x0][0x250] ;  /* 0x0000940000087ab9 */ /* 0x000fe20000000a00 */
[----:B------:R-:W-:Y:S01]  /*3c60*/  LOP3.LUT R4, R4, R14, RZ, 0x3c, !PT ;  /* 0x0000000e04047212 */ /* 0x000fe200078e3cff */
[----:B------:R-:W-:Y:S01]  /*3c70*/  ULEA.HI.X UR21, UR30, UR27, UR21, 0x2, UP0 ;  /* 0x0000001b1e157291 */ /* 0x000fe200080f1415 */
[----:B------:R-:W-:Y:S01]  /*3c80*/  IMAD R13, R13, UR8, RZ ;  /* 0x000000080d0d7c24 */ /* 0x000fe2000f8e02ff */
[----:B------:R-:W-:Y:S01]  /*3c90*/  SHF.R.S32.HI R92, RZ, 0x5, R93 ;  /* 0x00000005ff5c7819 */ /* 0x000fe2000001145d */
[----:B-1234-:R-:W-:Y:S01]  /*3ca0*/  IMAD.U32 R6, RZ, RZ, UR5 ;  /* 0x00000005ff067e24 */ /* 0x01efe2000f8e00ff */
[----:B------:R-:W-:Y:S01]  /*3cb0*/  ULDC.64 UR26, c[0x0][0x220] ;  /* 0x00008800001a7ab9 */ /* 0x000fe20000000a00 */
[----:B------:R-:W-:-:S04]  /*3cc0*/  DEPBAR.LE SB0, 0x0 ;  /* 0x000080000000791a */ /* 0x000fc80000000000 */
[----:B------:R-:W-:Y:S01]  /*3cd0*/  IMAD.U32 R7, RZ, RZ, UR21 ;  /* 0x00000015ff077e24 */ /* 0x000fe2000f8e00ff */
[----:B------:R-:W-:Y:S01]  /*3ce0*/  LOP3.LUT R4, R4, 0xfffffe00, R15, 0xf8, !PT ;  /* 0xfffffe0004047812 */ /* 0x000fe200078ef80f */
[C---:B------:R-:W-:Y:S01]  /*3cf0*/  IMAD R168, R170.reuse, UR9, R13 ;  /* 0x00000009aaa87c24 */ /* 0x040fe2000f8e020d */
[----:B------:R-:W-:Y:S01]  /*3d00*/  ULDC UR5, c[0x0][0x2e8] ;  /* 0x0000ba0000057ab9 */ /* 0x000fe20000000800 */
[----:B------:R-:W-:Y:S01]  /*3d10*/  IMAD.WIDE.U32 R170, R170, UR8, R20 ;  /* 0x00000008aaaa7c25 */ /* 0x000fe2000f8e0014 */
[----:B------:R-:W-:Y:S01]  /*3d20*/  USHF.L.U64.HI UR22, UR8, 0x4, UR9 ;  /* 0x0000000408167899 */ /* 0x000fe20008010209 */
[----:B------:R1:W5:Y:S02]  /*3d30*/  LDG.E R7, desc[UR24][R6.64] ;  /* 0x0000001806077981 */ /* 0x000364000c1e1900 */
[----:B------:R-:W-:Y:S01]  /*3d40*/  IMAD.IADD R168, R171, 0x1, R168 ;  /* 0x00000001aba87824 */ /* 0x000fe200078e02a8 */
[----:B------:R-:W-:Y:S01]  /*3d50*/  BAR.SYNC.DEFER_BLOCKING 0x0 ;  /* 0x0000000000007b1d */ /* 0x000fe20000010000 */
[----:B------:R-:W-:Y:S01]  /*3d60*/  LEA R188, P1, R170, UR26, 0x1 ;  /* 0x0000001aaabc7c11 */ /* 0x000fe2000f8208ff */
[----:B------:R-:W-:Y:S01]  /*3d70*/  USHF.L.U32 UR30, UR8, 0x4, URZ ;  /* 0x00000004081e7899 */ /* 0x000fe2000800063f */
[----:B------:R-:W-:-:S03]  /*3d80*/  IMAD R238, R92, 0x400, R4 ;  /* 0x000004005cee7824 */ /* 0x000fc600078e0204 */
[----:B------:R-:W-:Y:S01]  /*3d90*/  BSSY B0, `(.L_x_2555) ;  /* 0x000002a000007945 */ /* 0x000fe20003800000 */
[----:B------:R2:W-:Y:S04]  /*3da0*/  @P2 STS.128 [R242+0x10000], RZ ;  /* 0x010000fff2002388 */ /* 0x0005e80000000c00 */
[----:B------:R2:W-:Y:S04]  /*3db0*/  @P2 STS.128 [R242+0x12000], RZ ;  /* 0x012000fff2002388 */ /* 0x0005e80000000c00 */
[----:B------:R2:W-:Y:S04]  /*3dc0*/  @P2 STS.128 [R242+0x14000], RZ ;  /* 0x014000fff2002388 */ /* 0x0005e80000000c00 */
[----:B------:R2:W-:Y:S01]  /*3dd0*/  @P2 STS.128 [R242+0x16000], RZ ;  /* 0x016000fff2002388 */ /* 0x0005e20000000c00 */
[----:B-1----:R-:W1:Y:S01]  /*3de0*/  MUFU.RCP R6, UR5 ;  /* 0x0000000500067d08 */ /* 0x002e620008001000 */
[----:B------:R-:W-:Y:S01]  /*3df0*/  LEA.HI.X R167, R170, UR27, R168, 0x1, P1 ;  /* 0x0000001baaa77c11 */ /* 0x000fe200088f0ca8 */
[----:B------:R-:W-:Y:S06]  /*3e00*/  @P2 BRA `(.L_x_2556) ;  /* 0x0000000000882947 */ /* 0x000fec0003800000 */
[----:B------:R-:W-:Y:S02]  /*3e10*/  ULDC UR5, c[0x0][0x2d0] ;  /* 0x0000b40000057ab9 */ /* 0x000fe40000000800 */
[----:B------:R-:W-:Y:S02]  /*3e20*/  ISETP.GE.AND P4, PT, R244, UR5, PT ;  /* 0x00000005f4007c0c */ /* 0x000fe4000bf86270 */
[----:B------:R-:W-:Y:S02]  /*3e30*/  ISETP.GE.AND P3, PT, R241, UR5, PT ;  /* 0x00000005f1007c0c */ /* 0x000fe4000bf66270 */
[----:B------:R-:W-:Y:S02]  /*3e40*/  ISETP.GE.AND P2, PT, R240, UR5, PT ;  /* 0x00000005f0007c0c */ /* 0x000fe4000bf46270 */
[----:B------:R-:W-:-:S07]  /*3e50*/  ISETP.GE.AND P1, PT, R239, UR5, PT ;  /* 0x00000005ef007c0c */ /* 0x000fce000bf26270 */
[--C-:B------:R-:W-:Y:S01]  /*3e60*/  @!P4 IMAD.MOV.U32 R8, RZ, RZ, R188.reuse ;  /* 0x000000ffff08c224 */ /* 0x100fe200078e00bc */
[----:B------:R3:W-:Y:S01]  /*3e70*/  @P4 STS.128 [R242+0x10000], RZ ;  /* 0x010000fff2004388 */ /* 0x0007e20000000c00 */
[----:B------:R-:W-:Y:S01]  /*3e80*/  @!P4 IMAD.MOV.U32 R9, RZ, RZ, R167 ;  /* 0x000000ffff09c224 */ /* 0x000fe200078e00a7 */
[----:B------:R-:W-:Y:S01]  /*3e90*/  @!P3 MOV R15, R167 ;  /* 0x000000a7000fb202 */ /* 0x000fe20000000f00 */
        /* <DEDUP_REMOVED lines=11> */
[----:B----4-:R-:W-:Y:S01]  /*3f50*/  @!P2 IMAD.MOV.U32 R8, RZ, RZ, R188 ;  /* 0x000000ffff08a224 */ /* 0x010fe200078e00bc */
[----:B------:R-:W-:-:S05]  /*3f60*/  @!P2 MOV R9, R167 ;  /* 0x000000a70009a202 */ /* 0x000fca0000000f00 */
[----:B------:R-:W-:Y:S01]  /*3f70*/  @!PT LDS RZ, [RZ] ;  /* 0x00000000fffff984 */ /* 0x000fe20000000800 */
[----:B------:R-:W-:Y:S01]  /*3f80*/  @!PT LDS RZ, [RZ] ;  /* 0x00000000fffff984 */ /* 0x000fe20000000800 */
[----:B------:R-:W-:Y:S01]  /*3f90*/  @!PT LDS RZ, [RZ] ;  /* 0x00000000fffff984 */ /* 0x000fe20000000800 */
[----:B------:R3:W-:Y:S04]  /*3fa0*/  @!P2 LDGSTS.E.BYPASS.LTC128B.128 [R242+0x14000], desc[UR24][R8.64+0x100] ;  /* 0x1400010008f2afae */ /* 0x0007e8000b901d58 */
[----:B------:R3:W-:Y:S01]  /*3fb0*/  @P1 STS.128 [R242+0x16000], RZ ;  /* 0x016000fff2001388 */ /* 0x0007e20000000c00 */
[----:B------:R-:W-:Y:S05]  /*3fc0*/  @P1 BRA `(.L_x_2556) ;  /* 0x0000000000181947 */ /* 0x000fea0003800000 */
[----:B---3--:R-:W-:Y:S02]  /*3fd0*/  MOV R8, R188 ;  /* 0x000000bc00087202 */ /* 0x008fe40000000f00 */
[----:B------:R-:W-:-:S05]  /*3fe0*/  MOV R9, R167 ;  /* 0x000000a700097202 */ /* 0x000fca0000000f00 */
[----:B------:R-:W-:Y:S01]  /*3ff0*/  @!PT LDS RZ, [RZ] ;  /* 0x00000000fffff984 */ /* 0x000fe20000000800 */
[----:B------:R-:W-:Y:S01]  /*4000*/  @!PT LDS RZ, [RZ] ;  /* 0x00000000fffff984 */ /* 0x000fe20000000800 */
[----:B------:R-:W-:Y:S01]  /*4010*/  @!PT LDS RZ, [RZ] ;  /* 0x00000000fffff984 */ /* 0x000fe20000000800 */
[----:B------:R4:W-:Y:S02]  /*4020*/  LDGSTS.E.BYPASS.LTC128B.128 [R242+0x16000], desc[UR24][R8.64+0x180] ;  /* 0x1600018008f27fae */ /* 0x0009e4000b901d58 */
.L_x_2556:
[----:B------:R-:W-:Y:S05]  /*4030*/  BSYNC B0 ;  /* 0x0000000000007941 */ /* 0x000fea0003800000 */
.L_x_2555:
        /* <DEDUP_REMOVED lines=8> */
[----:B------:R-:W-:Y:S01]  /*40c0*/  IMAD.U32 R10, RZ, RZ, UR30 ;  /* 0x0000001eff0a7e24 */ /* 0x000fe2000f8e00ff */
[----:B------:R-:W-:Y:S01]  /*40d0*/  ISETP.GE.AND P4, PT, R241, UR5, PT ;  /* 0x00000005f1007c0c */ /* 0x000fe2000bf86270 */
[----:B---3--:R-:W-:Y:S01]  /*40e0*/  IMAD.U32 R14, RZ, RZ, UR30 ;  /* 0x0000001eff0e7e24 */ /* 0x008fe2000f8e00ff */
[----:B------:R-:W-:Y:S01]  /*40f0*/  ISETP.GE.AND P5, PT, R244, UR5, PT ;  /* 0x00000005f4007c0c */ /* 0x000fe2000bfa6270 */
[----:B----4-:R-:W-:Y:S01]  /*4100*/  IMAD.U32 R9, RZ, RZ, UR30 ;  /* 0x0000001eff097e24 */ /* 0x010fe2000f8e00ff */
        /* <DEDUP_REMOVED lines=28> */
[----:B---3--:R-:W-:Y:S01]  /*42d0*/  IMAD.U32 R10, RZ, RZ, UR30 ;  /* 0x0000001eff0a7e24 */ /* 0x008fe2000f8e00ff */
        /* <DEDUP_REMOVED lines=8> */
.L_x_2558:
[----:B------:R-:W-:Y:S05]  /*4360*/  BSYNC B0 ;  /* 0x0000000000007941 */ /* 0x000fea0003800000 */
.L_x_2557:
        /* <DEDUP_REMOVED lines=10> */
[----:B---34-:R-:W-:Y:S01]  /*4410*/  IMAD.U32 R8, RZ, RZ, UR8 ;  /* 0x00000008ff087e24 */ /* 0x018fe2000f8e00ff */
[----:B------:R-:W-:Y:S01]  /*4420*/  ISETP.GE.AND P5, PT, R241, UR5, PT ;  /* 0x00000005f1007c0c */ /* 0x000fe2000bfa6270 */
[----:B------:R-:W-:Y:S01]  /*4430*/  IMAD.U32 R10, RZ, RZ, UR8 ;  /* 0x00000008ff0a7e24 */ /* 0x000fe2000f8e00ff */
        /* <DEDUP_REMOVED lines=29> */
[----:B---3--:R-:W-:-:S04]  /*4610*/  LEA R10, P2, R8, R188, 0x1 ;  /* 0x000000bc080a7211 */ /* 0x008fc800078408ff */
[----:B------:R-:W-:-:S05]  /*4620*/  LEA.HI.X R11, R8, R167, R9, 0x1, P2 ;  /* 0x000000a7080b7211 */ /* 0x000fca00010f0c09 */
[----:B------:R-:W-:Y:S01]  /*4630*/  @!PT LDS RZ, [RZ] ;  /* 0x00000000fffff984 */ /* 0x000fe20000000800 */
[----:B------:R-:W-:Y:S01]  /*4640*/  @!PT LDS RZ, [RZ] ;  /* 0x00000000fffff984 */ /* 0x000fe20000000800 */
[----:B------:R-:W-:Y:S01]  /*4650*/  @!PT LDS RZ, [RZ] ;  /* 0x00000000fffff984 */ /* 0x000fe20000000800 */
[----:B------:R3:W-:Y:S04]  /*4660*/  LDGSTS.E.BYPASS.LTC128B.128 [R242+0x17000], desc[UR24][R10.64+0x180] ;  /* 0x170001800af27fae */ /* 0x0007e8000b901d58 */
.L_x_2560:
[----:B------:R-:W-:Y:S05]  /*4670*/  BSYNC B0 ;  /* 0x0000000000007941 */ /* 0x000fea0003800000 */
.L_x_2559:
[----:B------:R1:W-:Y:S01]  /*4680*/  @P1 STS.128 [R242+0x11800], RZ ;  /* 0x011800fff2001388 */ /* 0x0003e20000000c00 */
[----:B------:R-:W-:Y:S03]  /*4690*/  BSSY B0, `(.L_x_2561) ;  /* 0x000003a000007945 */ /* 0x000fe60003800000 */
[----:B------:R1:W-:Y:S04]  /*46a0*/  @P1 STS.128 [R242+0x13800], RZ ;  /* 0x013800fff2001388 */ /* 0x0003e80000000c00 */
[----:B------:R1:W-:Y:S04]  /*46b0*/  @P1 STS.128 [R242+0x15800], RZ ;  /* 0x015800fff2001388 */ /* 0x0003e80000000c00 */
[----:B------:R1:W-:Y:S01]  /*46c0*/  @P1 STS.128 [R242+0x17800], RZ ;  /* 0x017800fff2001388 */ /* 0x0003e20000000c00 */
[----:B------:R-:W-:Y:S05]  /*46d0*/  @P1 BRA `(.L_x_2562) ;  /* 0x0000000000d41947 */ /* 0x000fea0003800000 */
[----:B------:R-:W-:Y:S01]  /*46e0*/  ULDC UR21, c[0x0][0x2d0] ;  /* 0x0000b40000157ab9 */ /* 0x000fe20000000800 */
[----:B---3--:R-:W-:Y:S01]  /*46f0*/  IMAD.U32 R10, RZ, RZ, UR8 ;  /* 0x00000008ff0a7e24 */ /* 0x008fe2000f8e00ff */
[----:B------:R-:W-:Y:S02]  /*4700*/  ISETP.GE.AND P4, PT, R244, UR21, PT ;  /* 0x00000015f4007c0c */ /* 0x000fe4000bf86270 */
[----:B------:R-:W-:Y:S02]  /*4710*/  ISETP.GE.AND P3, PT, R241, UR21, PT ;  /* 0x00000015f1007c0c */ /* 0x000fe4000bf66270 */
[----:B------:R-:W-:Y:S02]  /*4720*/  ISETP.GE.AND P2, PT, R240, UR21, PT ;  /* 0x00000015f0007c0c */ /* 0x000fe4000bf46270 */
[----:B------:R-:W-:-:S07]  /*4730*/  ISETP.GE.AND P1, PT, R239, UR21, PT ;  /* 0x00000015ef007c0c */ /* 0x000fce000bf26270 */
[-C--:B----4-:R-:W-:Y:S01]  /*4740*/  @!P4 MOV R9, R167.reuse ;  /* 0x000000a70009c202 */ /* 0x090fe20000000f00 */
[--C-:B------:R-:W-:Y:S01]  /*4750*/  @!P4 IMAD.MOV.U32 R8, RZ, RZ, R188.reuse ;  /* 0x000000ffff08c224 */ /* 0x100fe200078e00bc */
[-C--:B------:R-:W-:Y:S01]  /*4760*/  @!P3 MOV R13, R167.reuse ;  /* 0x000000a7000db202 */ /* 0x080fe20000000f00 */
[----:B------:R-:W-:Y:S01]  /*4770*/  VOTEU.ALL UP2, P4 ;  /* 0x00000000003f7886 */ /* 0x000fe20002040000 */
[----:B------:R-:W-:Y:S01]  /*4780*/  @!P3 IMAD.MOV.U32 R12, RZ, RZ, R188 ;  /* 0x000000ffff0cb224 */ /* 0x000fe200078e00bc */
[----:B------:R-:W-:Y:S01]  /*4790*/  VOTEU.ALL UP1, P3 ;  /* 0x00000000003f7886 */ /* 0x000fe20001820000 */
[----:B------:R-:W-:Y:S01]  /*47a0*/  @!P4 IMAD.WIDE.U32 R10, R10, 0x60, R8 ;  /* 0x000000600a0ac825 */ /* 0x000fe200078e0008 */
[----:B------:R-:W-:Y:S01]  /*47b0*/  VOTEU.ALL UP0, P2 ;  /* 0x00000000003f7886 */ /* 0x000fe20001000000 */
[----:B------:R-:W-:Y:S01]  /*47c0*/  MOV R8, UR8 ;  /* 0x0000000800087c02 */ /* 0x000fe20008000f00 */
[----:B------:R-:W-:Y:S01]  /*47d0*/  @!UP2 UIMAD UR31, UR9, 0x60, URZ ;  /* 0x00000060091fa8a4 */ /* 0x000fe2000f8e023f */
[----:B------:R-:W-:Y:S01]  /*47e0*/  IMAD.U32 R9, RZ, RZ, UR8 ;  /* 0x00000008ff097e24 */ /* 0x000fe2000f8e00ff */
[----:B------:R-:W-:Y:S01]  /*47f0*/  @!UP1 UIMAD UR20, UR9, 0x60, URZ ;  /* 0x00000060091498a4 */ /* 0x000fe2000f8e023f */
[----:B------:R3:W-:Y:S01]  /*4800*/  @P4 STS.128 [R242+0x11800], RZ ;  /* 0x011800fff2004388 */ /* 0x0007e20000000c00 */
[----:B------:R-:W-:Y:S01]  /*4810*/  @!UP0 UIMAD UR5, UR9, 0x60, URZ ;  /* 0x00000060090588a4 */ /* 0x000fe2000f8e023f */
[----:B------:R-:W-:Y:S01]  /*4820*/  @!P3 IMAD.WIDE.U32 R14, R9, 0x60, R12 ;  /* 0x00000060090eb825 */ /* 0x000fe200078e000c */
[----:B------:R-:W-:-:S03]  /*4830*/  @!P2 MOV R13, R167 ;  /* 0x000000a7000da202 */ /* 0x000fc60000000f00 */
[----:B------:R-:W-:Y:S01]  /*4840*/  @!P2 IMAD.MOV.U32 R12, RZ, RZ, R188 ;  /* 0x000000ffff0ca224 */ /* 0x000fe200078e00bc */
[----:B------:R-:W-:Y:S01]  /*4850*/  @!P3 IADD3 R15, R15, UR20, RZ ;  /* 0x000000140f0fbc10 */ /* 0x000fe2000fffe0ff */
[----:B------:R-:W-:Y:S02]  /*4860*/  @!P4 VIADD R11, R11, UR31 ;  /* 0x0000001f0b0bcc36 */ /* 0x000fe40008000000 */
[----:B------:R-:W-:-:S03]  /*4870*/  @!P2 IMAD.WIDE.U32 R8, R8, 0x60, R12 ;  /* 0x000000600808a825 */ /* 0x000fc600078e000c */
[----:B------:R-:W-:Y:S01]  /*4880*/  @!PT LDS RZ, [RZ] ;  /* 0x00000000fffff984 */ /* 0x000fe20000000800 */
[----:B------:R-:W-:Y:S01]  /*4890*/  @!PT LDS RZ, [RZ] ;  /* 0x00000000fffff984 */ /* 0x000fe20000000800 */
[----:B------:R-:W-:Y:S01]  /*48a0*/  @!PT LDS RZ, [RZ] ;  /* 0x00000000fffff984 */ /* 0x000fe20000000800 */
[----:B------:R3:W-:Y:S02]  /*48b0*/  @!P4 LDGSTS.E.BYPASS.LTC128B.128 [R242+0x11800], desc[UR24][R10.64] ;  /* 0x118000000af2cfae */ /* 0x0007e4000b901d58 */
[----:B------:R-:W-:Y:S02]  /*48c0*/  @!P2 IADD3 R9, R9, UR5, RZ ;  /* 0x000000050909ac10 */ /* 0x000fe4000fffe0ff */
        /* <DEDUP_REMOVED lines=12> */
[----:B---3--:R-:W-:Y:S01]  /*4990*/  MOV R8, UR8 ;  /* 0x0000000800087c02 */ /* 0x008fe20008000f00 */
[----:B------:R-:W-:Y:S01]  /*49a0*/  UIMAD UR5, UR9, 0x60, URZ ;  /* 0x00000060090578a4 */ /* 0x000fe2000f8e023f */
[----:B------:R-:W-:Y:S02]  /*49b0*/  MOV R10, R188 ;  /* 0x000000bc000a7202 */ /* 0x000fe40000000f00 */
[----:B------:R-:W-:-:S03]  /*49c0*/  MOV R11, R167 ;  /* 0x000000a7000b7202 */ /* 0x000fc60000000f00 */
[----:B------:R-:W-:-:S05]  /*49d0*/  IMAD.WIDE.U32 R8, R8, 0x60, R10 ;  /* 0x0000006008087825 */ /* 0x000fca00078e000a */
[----:B------:R-:W-:-:S05]  /*49e0*/  IADD3 R9, R9, UR5, RZ ;  /* 0x0000000509097c10 */ /* 0x000fca000fffe0ff */
[----:B------:R-:W-:Y:S01]  /*49f0*/  @!PT LDS RZ, [RZ] ;  /* 0x00000000fffff984 */ /* 0x000fe20000000800 */
[----:B------:R-:W-:Y:S01]  /*4a00*/  @!PT LDS RZ, [RZ] ;  /* 0x00000000fffff984 */ /* 0x000fe20000000800 */
[----:B------:R-:W-:Y:S01]  /*4a10*/  @!PT LDS RZ, [RZ] ;  /* 0x00000000fffff984 */ /* 0x000fe20000000800 */
[----:B------:R3:W-:Y:S02]  /*4a20*/  LDGSTS.E.BYPASS.LTC128B.128 [R242+0x17800], desc[UR24][R8.64+0x180] ;  /* 0x1780018008f27fae */ /* 0x0007e4000b901d58 */
.L_x_2562:
[----:B------:R-:W-:Y:S05]  /*4a30*/  BSYNC B0 ;  /* 0x0000000000007941 */ /* 0x000fea0003800000 */
.L_x_2561:
[----:B------:R-:W-:Y:S01]  /*4a40*/  LDSM.16.M88.4 R24, [R238] ;  /* 0x00000000ee18783b */ /* 0x000fe20000000200 */
[----:B------:R-:W-:Y:S01]  /*4a50*/  R2P PR, R3, 0x6 ;  /* 0x0000000603007804 */ /* 0x000fe20000000000 */
[C---:B------:R-:W-:Y:S01]  /*4a60*/  VIADD R3, R237.reuse, 0x8000 ;  /* 0x00008000ed037836 */ /* 0x040fe20000000000 */
[----:B------:R-:W-:Y:S01]  /*4a70*/  ULDC UR31, c[0x0][0x39c] ;  /* 0x0000e700001f7ab9 */ /* 0x000fe20000000800 */
[----:B------:R-:W2:Y:S01]  /*4a80*/  LDSM.16.M88.4 R28, [R237+0x8000] ;  /* 0x00800000ed1c783b */ /* 0x000ea20000000200 */
[----:B------:R-:W-:Y:S01]  /*4a90*/  VIADD R235, R237, 0x8020 ;  /* 0x00008020edeb7836 */ /* 0x000fe20000000000 */
[----:B------:R-:W-:Y:S01]  /*4aa0*/  LOP3.LUT R93, R93, 0xffffffe0, RZ, 0xc0, !PT ;  /* 0xffffffe05d5d7812 */ /* 0x000fe200078ec0ff */
[--C-:B------:R-:W-:Y:S01]  /*4ab0*/  IMAD R236, R2, 0x2, R238.reuse ;  /* 0x0000000202ec7824 */ /* 0x100fe200078e02ee */
[----:B------:R-:W2:Y:S01]  /*4ac0*/  LDSM.16.M88.4 R52, [R237+0x8800] ;  /* 0x00880000ed34783b */ /* 0x000ea20000000200 */
[C---:B------:R-:W-:Y:S01]  /*4ad0*/  IMAD R234, R0.reuse, 0x2, R238 ;  /* 0x0000000200ea7824 */ /* 0x040fe200078e02ee */
[----:B------:R-:W-:Y:S01]  /*4ae0*/  IADD3 R93, -R93, R5, RZ ;  /* 0x000000055d5d7210 */ /* 0x000fe20007ffe1ff */
[----:B------:R-:W-:Y:S01]  /*4af0*/  IMAD R233, R0, 0x2, R236 ;  /* 0x0000000200e97824 */ /* 0x000fe200078e02ec */
[----:B------:R-:W-:Y:S01]  /*4b00*/  LDSM.16.M88.4 R60, [R236] ;  /* 0x00000000ec3c783b */ /* 0x000fe20000000200 */
[----:B------:R-:W-:-:S02]  /*4b10*/  IMAD.U32 R204, RZ, RZ, UR17 ;  /* 0x00000011ffcc7e24 */ /* 0x000fc4000f8e00ff */
[----:B-1---5:R-:W-:Y:S01]  /*4b20*/  FMUL.FTZ R7, R7, R6 ;  /* 0x0000000607077220 */ /* 0x022fe20000410000 */
[----:B------:R-:W-:Y:S01]  /*4b30*/  @P1 VIADD R235, R3, 0xffffffe0 ;  /* 0xffffffe003eb1836 */ /* 0x000fe20000000000 */
[----:B------:R-:W1:Y:S01]  /*4b40*/  LDSM.16.M88.4 R44, [R237+0x9000] ;  /* 0x00900000ed2c783b */ /* 0x000e620000000200 */
[----:B------:R-:W-:Y:S01]  /*4b50*/  MOV R3, 0x40 ;  /* 0x0000004000037802 */ /* 0x000fe20000000f00 */
[----:B------:R-:W-:Y:S01]  /*4b60*/  IMAD.SHL.U32 R243, R5, 0x2, RZ ;  /* 0x0000000205f37824 */ /* 0x000fe200078e00ff */
[----:B------:R-:W-:Y:S01]  /*4b70*/  R2UR UR5, R7 ;  /* 0x00000000070572ca */ /* 0x000fe200000e0000 */
[----:B------:R-:W1:Y:S01]  /*4b80*/  LDSM.16.M88.4 R68, [R235] ;  /* 0x00000000eb44783b */ /* 0x000e620000000200 */
[----:B------:R-:W-:Y:S01]  /*4b90*/  SEL R3, R3, 0xffffffc0, !P2 ;  /* 0xffffffc003037807 */ /* 0x000fe20005000000 */
[----:B------:R-:W-:Y:S01]  /*4ba0*/  UISETP.GE.AND UP0, UPT, UR15, 0x2, UPT ;  /* 0x000000020f00788c */ /* 0x000fe2000bf06270 */
[----:B------:R-:W-:Y:S01]  /*4bb0*/  LOP3.LUT R243, R243, 0x6, RZ, 0xc0, !PT ;  /* 0x00000006f3f37812 */ /* 0x000fe200078ec0ff */
[----:B------:R-:W-:Y:S01]  /*4bc0*/  LDSM.16.M88.4 R76, [R234] ;  /* 0x00000000ea4c783b */ /* 0x000fe20000000200 */
[----:B------:R-:W-:Y:S01]  /*4bd0*/  IADD3 R227, R235, 0x800, RZ ;  /* 0x00000800ebe37810 */ /* 0x000fe20007ffe0ff */
[----:B------:R-:W-:Y:S01]  /*4be0*/  IMAD.IADD R231, R237, 0x1, R3 ;  /* 0x00000001ede77824 */ /* 0x000fe200078e0203 */
[----:B------:R-:W-:Y:S01]  /*4bf0*/  IADD3 R222, R235, 0x2800, RZ ;  /* 0x00002800ebde7810 */ /* 0x000fe20007ffe0ff */
[----:B------:R-:W-:Y:S01]  /*4c00*/  LDSM.16.M88.4 R64, [R237+0x9800] ;  /* 0x00980000ed40783b */ /* 0x000fe20000000200 */
[----:B------:R-:W-:Y:S01]  /*4c10*/  IMAD.IADD R224, R3, 0x1, R235 ;  /* 0x0000000103e07824 */ /* 0x000fe200078e02eb */
[C---:B------:R-:W-:Y:S01]  /*4c20*/  IADD3 R218, R235.reuse, 0x4800, RZ ;  /* 0x00004800ebda7810 */ /* 0x040fe20007ffe0ff */
[C---:B------:R-:W-:Y:S01]  /*4c30*/  VIADD R226, R235.reuse, 0x1000 ;  /* 0x00001000ebe27836 */ /* 0x040fe20000000000 */
[----:B------:R-:W1:Y:S01]  /*4c40*/  LDSM.16.M88.4 R88, [R231+0x8000] ;  /* 0x00800000e758783b */ /* 0x000e620000000200 */
[C---:B------:R-:W-:Y:S01]  /*4c50*/  VIADD R225, R235.reuse, 0x1800 ;  /* 0x00001800ebe17836 */ /* 0x040fe20000000000 */
[C---:B------:R-:W-:Y:S01]  /*4c60*/  IADD3 R214, R235.reuse, 0x6800, RZ ;  /* 0x00006800ebd67810 */ /* 0x040fe20007ffe0ff */
[C---:B------:R-:W-:Y:S01]  /*4c70*/  VIADD R223, R235.reuse, 0x2000 ;  /* 0x00002000ebdf7836 */ /* 0x040fe20000000000 */
[----:B------:R-:W1:Y:S01]  /*4c80*/  LDSM.16.M88.4 R36, [R235+0x800] ;  /* 0x00080000eb24783b */ /* 0x000e620000000200 */
[----:B------:R-:W-:-:S02]  /*4c90*/  VIADD R221, R235, 0x3000 ;  /* 0x00003000ebdd7836 */ /* 0x000fc40000000000 */
[C---:B------:R-:W-:Y:S01]  /*4ca0*/  VIADD R220, R235.reuse, 0x3800 ;  /* 0x00003800ebdc7836 */ /* 0x040fe20000000000 */
[----:B---34-:R-:W3:Y:S01]  /*4cb0*/  LDSM.16.M88.4 R8, [R235+0x1000] ;  /* 0x00100000eb08783b */ /* 0x018ee20000000200 */
[C---:B------:R-:W-:Y:S02]  /*4cc0*/  VIADD R219, R235.reuse, 0x4000 ;  /* 0x00004000ebdb7836 */ /* 0x040fe40000000000 */
[C---:B------:R-:W-:Y:S01]  /*4cd0*/  VIADD R217, R235.reuse, 0x5000 ;  /* 0x00005000ebd97836 */ /* 0x040fe20000000000 */
[C---:B--2---:R-:W-:Y:S01]  /*4ce0*/  HMMA.16816.F32 R16, R24.reuse, R28, RZ ;  /* 0x0000001c1810723c */ /* 0x044fe200000018ff */
[----:B------:R-:W-:Y:S01]  /*4cf0*/  LDSM.16.M88.4 R32, [R233] ;  /* 0x00000000e920783b */ /* 0x000fe20000000200 */
[C---:B------:R-:W-:Y:S02]  /*4d00*/  VIADD R216, R235.reuse, 0x5800 ;  /* 0x00005800ebd87836 */ /* 0x040fe40000000000 */
[C---:B------:R-:W-:Y:S01]  /*4d10*/  VIADD R215, R235.reuse, 0x6000 ;  /* 0x00006000ebd77836 */ /* 0x040fe20000000000 */
[----:B------:R-:W2:Y:S01]  /*4d20*/  LDSM.16.M88.4 R84, [R224] ;  /* 0x00000000e054783b */ /* 0x000ea20000000200 */
[----:B------:R-:W-:Y:S01]  /*4d30*/  HMMA.16816.F32 R28, R24, R30, RZ ;  /* 0x0000001e181c723c */ /* 0x000fe200000018ff */
[----:B------:R-:W-:-:S02]  /*4d40*/  VIADD R213, R235, 0x7000 ;  /* 0x00007000ebd57836 */ /* 0x000fc40000000000 */
[----:B------:R-:W4:Y:S01]  /*4d50*/  LDSM.16.M88.4 R72, [R235+0x1800] ;  /* 0x00180000eb48783b */ /* 0x000f220000000200 */
[----:B------:R-:W-:Y:S02]  /*4d60*/  VIADD R212, R235, 0x7800 ;  /* 0x00007800ebd47836 */ /* 0x000fe40000000000 */
[C---:B------:R-:W-:Y:S01]  /*4d70*/  HMMA.16816.F32 R56, R24.reuse, R52, RZ ;  /* 0x000000341838723c */ /* 0x040fe200000018ff */
[----:B------:R-:W4:Y:S04]  /*4d80*/  LDSM.16.M88.4 R20, [R231+0x8800] ;  /* 0x00880000e714783b */ /* 0x000f280000000200 */
[----:B------:R-:W4:Y:S01]  /*4d90*/  LDSM.16.M88.4 R12, [R231+0x9000] ;  /* 0x00900000e70c783b */ /* 0x000f220000000200 */
[----:B-1----:R-:W-:Y:S03]  /*4da0*/  HMMA.16816.F32 R48, R24, R44, RZ ;  /* 0x0000002c1830723c */ /* 0x002fe600000018ff */
[----:B------:R-:W-:Y:S03]  /*4db0*/  LDSM.16.M88.4 R80, [R237+0xa000] ;  /* 0x00a00000ed50783b */ /* 0x000fe60000000200 */
[C---:B------:R-:W-:Y:S01]  /*4dc0*/  HMMA.16816.F32 R16, R60.reuse, R68, R16 ;  /* 0x000000443c10723c */ /* 0x040fe20000001810 */
[----:B------:R-:W0:Y:S05]  /*4dd0*/  LDGDEPBAR ;  /* 0x00000000000079af */ /* 0x000e2a0000000000 */
[----:B------:R-:W-:Y:S01]  /*4de0*/  HMMA.16816.F32 R28, R60, R70, R28 ;  /* 0x000000463c1c723c */ /* 0x000fe2000000181c */
[----:B------:R-:W-:Y:S05]  /*4df0*/  LDSM.16.M88.4 R68, [R231+0x9800] ;  /* 0x00980000e744783b */ /* 0x000fea0000000200 */
[C---:B------:R-:W-:Y:S06]  /*4e00*/  HMMA.16816.F32 R52, R24.reuse, R54, RZ ;  /* 0x000000361834723c */ /* 0x040fec00000018ff */
[----:B------:R-:W-:Y:S06]  /*4e10*/  HMMA.16816.F32 R44, R24, R46, RZ ;  /* 0x0000002e182c723c */ /* 0x000fec00000018ff */
[C---:B------:R-:W-:Y:S06]  /*4e20*/  HMMA.16816.F32 R16, R76.reuse, R88, R16 ;  /* 0x000000584c10723c */ /* 0x040fec0000001810 */
[----:B------:R-:W-:Y:S01]  /*4e30*/  HMMA.16816.F32 R28, R76, R90, R28 ;  /* 0x0000005a4c1c723c */ /* 0x000fe2000000181c */
[----:B------:R-:W-:Y:S05]  /*4e40*/  LDSM.16.M88.4 R88, [R235+0x2000] ;  /* 0x00200000eb58783b */ /* 0x000fea0000000200 */
[C---:B------:R-:W-:Y:S06]  /*4e50*/  HMMA.16816.F32 R40, R24.reuse, R64, RZ ;  /* 0x000000401828723c */ /* 0x040fec00000018ff */
[----:B------:R-:W-:Y:S01]  /*4e60*/  HMMA.16816.F32 R24, R24, R66, RZ ;  /* 0x000000421818723c */ /* 0x000fe200000018ff */
[----:B------:R-:W1:Y:S05]  /*4e70*/  LDSM.16.M88.4 R64, [R238+0x2000] ;  /* 0x00200000ee40783b */ /* 0x000e6a0000000200 */
[C---:B------:R-:W-:Y:S06]  /*4e80*/  HMMA.16816.F32 R56, R60.reuse, R36, R56 ;  /* 0x000000243c38723c */ /* 0x040fec0000001838 */
[C---:B------:R-:W-:Y:S01]  /*4e90*/  HMMA.16816.F32 R52, R60.reuse, R38, R52 ;  /* 0x000000263c34723c */ /* 0x040fe20000001834 */
[----:B------:R-:W1:Y:S05]  /*4ea0*/  LDSM.16.M88.4 R36, [R224+0x800] ;  /* 0x00080000e024783b */ /* 0x000e6a0000000200 */
[C---:B---3--:R-:W-:Y:S06]  /*4eb0*/  HMMA.16816.F32 R48, R60.reuse, R8, R48 ;  /* 0x000000083c30723c */ /* 0x048fec0000001830 */
[----:B------:R-:W-:Y:S01]  /*4ec0*/  HMMA.16816.F32 R44, R60, R10, R44 ;  /* 0x0000000a3c2c723c */ /* 0x000fe2000000182c */
[----:B------:R-:W3:Y:S05]  /*4ed0*/  LDSM.16.M88.4 R8, [R224+0x1000] ;  /* 0x00100000e008783b */ /* 0x000eea0000000200 */
[C---:B--2---:R-:W-:Y:S06]  /*4ee0*/  HMMA.16816.F32 R16, R32.reuse, R84, R16 ;  /* 0x000000542010723c */ /* 0x044fec0000001810 */
[----:B------:R-:W-:Y:S01]  /*4ef0*/  HMMA.16816.F32 R28, R32, R86, R28 ;  /* 0x00000056201c723c */ /* 0x000fe2000000181c */
[----:B------:R-:W-:Y:S05]  /*4f00*/  LDSM.16.M88.4 R84, [R231+0xa000] ;  /* 0x00a00000e754783b */ /* 0x000fea0000000200 */
[C---:B----4-:R-:W-:Y:S06]  /*4f10*/  HMMA.16816.F32 R40, R60.reuse, R72, R40 ;  /* 0x000000483c28723c */ /* 0x050fec0000001828 */
[----:B------:R-:W-:Y:S01]  /*4f20*/  HMMA.16816.F32 R60, R60, R74, R24 ;  /* 0x0000004a3c3c723c */ /* 0x000fe20000001818 */
[----:B------:R-:W2:Y:S04]  /*4f30*/  LDSM.16.M88.4 R24, [R236+0x2000] ;  /* 0x00200000ec18783b */ /* 0x000ea80000000200 */
[----:B------:R-:W4:Y:S01]  /*4f40*/  LDSM.16.M88.4 R72, [R224+0x1800] ;  /* 0x00180000e048783b */ /* 0x000f220000000200 */
[C---:B------:R-:W-:Y:S06]  /*4f50*/  HMMA.16816.F32 R56, R76.reuse, R20, R56 ;  /* 0x000000144c38723c */ /* 0x040fec0000001838 */
[C---:B------:R-:W-:Y:S01]  /*4f60*/  HMMA.16816.F32 R52, R76.reuse, R22, R52 ;  /* 0x000000164c34723c */ /* 0x040fe20000001834 */
[----:B------:R-:W4:Y:S05]  /*4f70*/  LDSM.16.M88.4 R20, [R237+0xa800] ;  /* 0x00a80000ed14783b */ /* 0x000f2a0000000200 */
[C---:B------:R-:W-:Y:S06]  /*4f80*/  HMMA.16816.F32 R48, R76.reuse, R12, R48 ;  /* 0x0000000c4c30723c */ /* 0x040fec0000001830 */
[----:B------:R-:W-:Y:S01]  /*4f90*/  HMMA.16816.F32 R44, R76, R14, R44 ;  /* 0x0000000e4c2c723c */ /* 0x000fe2000000182c */
[----:B------:R-:W4:Y:S05]  /*4fa0*/  LDSM.16.M88.4 R12, [R237+0xb000] ;  /* 0x00b00000ed0c783b */ /* 0x000f2a0000000200 */
[C---:B-1----:R-:W-:Y:S06]  /*4fb0*/  HMMA.16816.F32 R16, R64.reuse, R80, R16 ;  /* 0x000000504010723c */ /* 0x042fec0000001810 */
[----:B------:R-:W-:Y:S01]  /*4fc0*/  HMMA.16816.F32 R28, R64, R82, R28 ;  /* 0x00000052401c723c */ /* 0x000fe2000000181c */
[----:B------:R-:W-:Y:S05]  /*4fd0*/  LDSM.16.M88.4 R80, [R224+0x2000] ;  /* 0x00200000e050783b */ /* 0x000fea0000000200 */
[C---:B------:R-:W-:Y:S06]  /*4fe0*/  HMMA.16816.F32 R40, R76.reuse, R68, R40 ;  /* 0x000000444c28723c */ /* 0x040fec0000001828 */
[----:B------:R-:W-:Y:S01]  /*4ff0*/  HMMA.16816.F32 R76, R76, R70, R60 ;  /* 0x000000464c4c723c */ /* 0x000fe2000000183c */
[----:B------:R-:W1:Y:S04]  /*5000*/  LDSM.16.M88.4 R60, [R234+0x2000] ;  /* 0x00200000ea3c783b */ /* 0x000e680000000200 */
[----:B------:R-:W1:Y:S01]  /*5010*/  LDSM.16.M88.4 R68, [R237+0xb800] ;  /* 0x00b80000ed44783b */ /* 0x000e620000000200 */
[C---:B------:R-:W-:Y:S06]  /*5020*/  HMMA.16816.F32 R56, R32.reuse, R36, R56 ;  /* 0x000000242038723c */ /* 0x040fec0000001838 */
[C---:B------:R-:W-:Y:S01]  /*5030*/  HMMA.16816.F32 R52, R32.reuse, R38, R52 ;  /* 0x000000262034723c */ /* 0x040fe20000001834 */
[----:B------:R-:W-:Y:S05]  /*5040*/  LDSM.16.M88.4 R36, [R235+0x3000] ;  /* 0x00300000eb24783b */ /* 0x000fea0000000200 */
        /* <DEDUP_REMOVED lines=26> */
[C---:B------:R-:W-:Y:S06]  /*51f0*/  HMMA.16816.F32 R48, R24.reuse, R36, R48 ;  /* 0x000000241830723c */ /* 0x040fec0000001830 */
        /* <DEDUP_REMOVED lines=50> */
[----:B------:R-:W-:Y:S05]  /*5520*/  LDSM.16.M88.4 R8, [R231+0xd000] ;  /* 0x00d00000e708783b */ /* 0x000fea0000000200 */
[C---:B------:R-:W-:Y:S06]  /*5530*/  HMMA.16816.F32 R48, R24.reuse, R36, R48 ;  /* 0x000000241830723c */ /* 0x040fec0000001830 */
[----:B------:R-:W-:Y:S01]  /*5540*/  HMMA.16816.F32 R44, R24, R38, R44 ;  /* 0x00000026182c723c */ /* 0x000fe2000000182c */
[----:B------:R-:W1:Y:S05]  /*5550*/  LDSM.16.M88.4 R36, [R238+0x6000] ;  /* 0x00600000ee24783b */ /* 0x000e6a0000000200 */
[C---:B--2---:R-:W-:Y:S06]  /*5560*/  HMMA.16816.F32 R16, R72.reuse, R12, R16 ;  /* 0x0000000c4810723c */ /* 0x044fec0000001810 */
        /* <DEDUP_REMOVED lines=8> */
[----:B------:R-:W2:Y:S05]  /*55f0*/  LDSM.16.M88.4 R20, [R235+0x6000] ;  /* 0x00600000eb14783b */ /* 0x000eaa0000000200 */
[C---:B-1----:R-:W-:Y:S06]  /*5600*/  HMMA.16816.F32 R16, R36.reuse, R88, R16 ;  /* 0x000000582410723c */ /* 0x042fec0000001810 */
[----:B------:R-:W-:Y:S01]  /*5610*/  HMMA.16816.F32 R28, R36, R90, R28 ;  /* 0x0000005a241c723c */ /* 0x000fe2000000181c */
[----:B------:R-:W-:Y:S05]  /*5620*/  LDSM.16.M88.4 R88, [R237+0xf800] ;  /* 0x00f80000ed58783b */ /* 0x000fea0000000200 */
[C---:B------:R-:W-:Y:S06]  /*5630*/  HMMA.16816.F32 R48, R80.reuse, R8, R48 ;  /* 0x000000085030723c */ /* 0x040fec0000001830 */
[C---:B------:R-:W-:Y:S01]  /*5640*/  HMMA.16816.F32 R44, R80.reuse, R10, R44 ;  /* 0x0000000a502c723c */ /* 0x040fe2000000182c */
[----:B------:R-:W1:Y:S05]  /*5650*/  LDSM.16.M88.4 R8, [R231+0xe000] ;  /* 0x00e00000e708783b */ /* 0x000e6a0000000200 */
[C---:B------:R-:W-:Y:S06]  /*5660*/  HMMA.16816.F32 R40, R80.reuse, R84, R40 ;  /* 0x000000545028723c */ /* 0x040fec0000001828 */
[----:B------:R-:W-:Y:S01]  /*5670*/  HMMA.16816.F32 R76, R80, R86, R76 ;  /* 0x00000056504c723c */ /* 0x000fe2000000184c */
[----:B------:R-:W-:Y:S05]  /*5680*/  LDSM.16.M88.4 R80, [R233+0x6000] ;  /* 0x00600000e950783b */ /* 0x000fea0000000200 */
[C---:B------:R-:W-:Y:S06]  /*5690*/  HMMA.16816.F32 R56, R72.reuse, R68, R56 ;  /* 0x000000444838723c */ /* 0x040fec0000001838 */
[----:B------:R-:W-:Y:S01]  /*56a0*/  HMMA.16816.F32 R52, R72, R70, R52 ;  /* 0x000000464834723c */ /* 0x000fe20000001834 */
[----:B------:R-:W3:Y:S05]  /*56b0*/  LDSM.16.M88.4 R68, [R237+0xf000] ;  /* 0x00f00000ed44783b */ /* 0x000eea0000000200 */
[C---:B--2---:R-:W-:Y:S06]  /*56c0*/  HMMA.16816.F32 R16, R24.reuse, R20, R16 ;  /* 0x000000141810723c */ /* 0x044fec0000001810 */
[----:B------:R-:W-:Y:S01]  /*56d0*/  HMMA.16816.F32 R28, R24, R22, R28 ;  /* 0x00000016181c723c */ /* 0x000fe2000000181c */
[----:B------:R-:W2:Y:S05]  /*56e0*/  LDSM.16.M88.4 R20, [R235+0x7000] ;  /* 0x00700000eb14783b */ /* 0x000eaa0000000200 */
[C---:B------:R-:W-:Y:S06]  /*56f0*/  HMMA.16816.F32 R48, R72.reuse, R64, R48 ;  /* 0x000000404830723c */ /* 0x040fec0000001830 */
[C---:B------:R-:W-:Y:S01]  /*5700*/  HMMA.16816.F32 R64, R72.reuse, R66, R44 ;  /* 0x000000424840723c */ /* 0x040fe2000000182c */
[----:B------:R-:W4:Y:S05]  /*5710*/  LDSM.16.M88.4 R44, [R235+0x6800] ;  /* 0x00680000eb2c783b */ /* 0x000f2a0000000200 */
[C---:B------:R-:W-:Y:S01]  /*5720*/  HMMA.16816.F32 R84, R72.reuse, R60, R40 ;  /* 0x0000003c4854723c */ /* 0x040fe20000001828 */
[----:B------:R-:W-:Y:S05]  /*5730*/  LDSM.16.M88.4 R40, [R224+0x6000] ;  /* 0x00600000e028783b */ /* 0x000fea0000000200 */
[----:B------:R-:W-:Y:S01]  /*5740*/  HMMA.16816.F32 R76, R72, R62, R76 ;  /* 0x0000003e484c723c */ /* 0x000fe2000000184c */
[----:B------:R-:W-:Y:S05]  /*5750*/  LDSM.16.M88.4 R60, [R231+0xe800] ;  /* 0x00e80000e73c783b */ /* 0x000fea0000000200 */
[C---:B-1----:R-:W-:Y:S06]  /*5760*/  HMMA.16816.F32 R16, R12.reuse, R8, R16 ;  /* 0x000000080c10723c */ /* 0x042fec0000001810 */
[----:B------:R-:W-:Y:S01]  /*5770*/  HMMA.16816.F32 R28, R12, R10, R28 ;  /* 0x0000000a0c1c723c */ /* 0x000fe2000000181c */
[----:B------:R-:W1:Y:S05]  /*5780*/  LDSM.16.M88.4 R8, [R235+0x7800] ;  /* 0x00780000eb08783b */ /* 0x000e6a0000000200 */
[C---:B---3--:R-:W-:Y:S06]  /*5790*/  HMMA.16816.F32 R64, R36.reuse, R70, R64 ;  /* 0x000000462440723c */ /* 0x048fec0000001840 */
[C---:B------:R-:W-:Y:S06]  /*57a0*/  HMMA.16816.F32 R56, R36.reuse, R32, R56 ;  /* 0x000000202438723c */ /* 0x040fec0000001838 */
[C---:B------:R-:W-:Y:S01]  /*57b0*/  HMMA.16816.F32 R52, R36.reuse, R34, R52 ;  /* 0x000000222434723c */ /* 0x040fe20000001834 */
[----:B------:R-:W-:Y:S05]  /*57c0*/  LDSM.16.M88.4 R32, [R224+0x6800] ;  /* 0x00680000e020783b */ /* 0x000fea0000000200 */
[C---:B------:R-:W-:Y:S06]  /*57d0*/  HMMA.16816.F32 R48, R36.reuse, R68, R48 ;  /* 0x000000442430723c */ /* 0x040fec0000001830 */
[C---:B------:R-:W-:Y:S06]  /*57e0*/  HMMA.16816.F32 R84, R36.reuse, R88, R84 ;  /* 0x000000582454723c */ /* 0x040fec0000001854 */
[----:B------:R-:W-:Y:S01]  /*57f0*/  HMMA.16816.F32 R76, R36, R90, R76 ;  /* 0x0000005a244c723c */ /* 0x000fe2000000184c */
[----:B------:R-:W3:Y:S05]  /*5800*/  LDSM.16.M88.4 R36, [R231+0xf000] ;  /* 0x00f00000e724783b */ /* 0x000eea0000000200 */
[C---:B--2---:R-:W-:Y:S06]  /*5810*/  HMMA.16816.F32 R64, R24.reuse, R22, R64 ;  /* 0x000000161840723c */ /* 0x044fec0000001840 */
[C---:B----4-:R-:W-:Y:S06]  /*5820*/  HMMA.16816.F32 R56, R24.reuse, R44, R56 ;  /* 0x0000002c1838723c */ /* 0x050fec0000001838 */
[C---:B-1----:R-:W-:Y:S06]  /*5830*/  HMMA.16816.F32 R84, R24.reuse, R8, R84 ;  /* 0x000000081854723c */ /* 0x042fec0000001854 */
[----:B------:R-:W-:Y:S01]  /*5840*/  HMMA.16816.F32 R76, R24, R10, R76 ;  /* 0x0000000a184c723c */ /* 0x000fe2000000184c */
[----:B------:R-:W1:Y:S05]  /*5850*/  LDSM.16.M88.4 R8, [R224+0x7000] ;  /* 0x00700000e008783b */ /* 0x000e6a0000000200 */
[----:B------:R-:W-:Y:S06]  /*5860*/  HMMA.16816.F32 R16, R80, R40, R16 ;  /* 0x000000285010723c */ /* 0x000fec0000001810 */
[----:B------:R-:W-:Y:S06]  /*5870*/  HMMA.16816.F32 R52, R24, R46, R52 ;  /* 0x0000002e1834723c */ /* 0x000fec0000001834 */
[----:B------:R-:W-:Y:S01]  /*5880*/  HMMA.16816.F32 R28, R80, R42, R28 ;  /* 0x0000002a501c723c */ /* 0x000fe2000000181c */
[----:B------:R-:W2:Y:S05]  /*5890*/  LDSM.16.M88.4 R40, [R231+0xf800] ;  /* 0x00f80000e728783b */ /* 0x000eaa0000000200 */
[----:B---3--:R-:W-:Y:S06]  /*58a0*/  HMMA.16816.F32 R64, R12, R38, R64 ;  /* 0x000000260c40723c */ /* 0x008fec0000001840 */
[----:B------:R-:W-:Y:S01]  /*58b0*/  HMMA.16816.F32 R48, R24, R20, R48 ;  /* 0x000000141830723c */ /* 0x000fe20000001830 */
[----:B------:R-:W-:Y:S01]  /*58c0*/  FMUL.FTZ R17, R17, UR31 ;  /* 0x0000001f11117c20 */ /* 0x000fe20008410000 */
[----:B------:R-:W-:Y:S01]  /*58d0*/  FMUL.FTZ R18, R18, UR31 ;  /* 0x0000001f12127c20 */ /* 0x000fe20008410000 */
[----:B------:R-:W-:Y:S01]  /*58e0*/  FMUL.FTZ R19, R19, UR31 ;  /* 0x0000001f13137c20 */ /* 0x000fe20008410000 */
[----:B------:R-:W-:Y:S01]  /*58f0*/  FMUL.FTZ R3, R16, UR31 ;  /* 0x0000001f10037c20 */ /* 0x000fe20008410000 */
[----:B------:R-:W3:Y:S01]  /*5900*/  MUFU.TANH R21, R17 ;  /* 0x0000001100157308 */ /* 0x000ee20000002400 */
[C---:B------:R-:W-:Y:S06]  /*5910*/  HMMA.16816.F32 R56, R12.reuse, R60, R56 ;  /* 0x0000003c0c38723c */ /* 0x040fec0000001838 */
[----:B------:R-:W-:Y:S01]  /*5920*/  HMMA.16816.F32 R52, R12, R62, R52 ;  /* 0x0000003e0c34723c */ /* 0x000fe20000001834 */
[----:B------:R-:W-:Y:S01]  /*5930*/  MUFU.TANH R20, R18 ;  /* 0x0000001200147308 */ /* 0x000fe20000002400 */
[----:B------:R-:W-:Y:S01]  /*5940*/  FMUL.FTZ R23, R28, UR31 ;  /* 0x0000001f1c177c20 */ /* 0x000fe20008410000 */
[----:B------:R-:W-:Y:S01]  /*5950*/  FMUL.FTZ R25, R30, UR31 ;  /* 0x0000001f1e197c20 */ /* 0x000fe20008410000 */
[----:B------:R-:W-:Y:S01]  /*5960*/  FMUL.FTZ R24, R29, UR31 ;  /* 0x0000001f1d187c20 */ /* 0x000fe20008410000 */
[----:B------:R-:W-:Y:S01]  /*5970*/  FMUL.FTZ R27, R31, UR31 ;  /* 0x0000001f1f1b7c20 */ /* 0x000fe20008410000 */
[----:B-1----:R-:W-:Y:S03]  /*5980*/  HMMA.16816.F32 R64, R80, R10, R64 ;  /* 0x0000000a5040723c */ /* 0x002fe60000001840 */
[----:B------:R1:W4:Y:S03]  /*5990*/  MUFU.TANH R22, R19 ;  /* 0x0000001300167308 */ /* 0x0003260000002400 */
[----:B------:R-:W-:Y:S01]  /*59a0*/  HMMA.16816.F32 R48, R12, R36, R48 ;  /* 0x000000240c30723c */ /* 0x000fe20000001830 */
[----:B------:R-:W-:-:S04]  /*59b0*/  SHF.R.S32.HI R10, RZ, 0x1f, R93 ;  /* 0x0000001fff0a7819 */ /* 0x000fc8000001145d */
[----:B------:R-:W-:Y:S01]  /*59c0*/  LEA.HI R93, R10, R93, RZ, 0x2 ;  /* 0x0000005d0a5d7211 */ /* 0x000fe200078f10ff */
[----:B------:R-:W-:Y:S01]  /*59d0*/  HMMA.16816.F32 R56, R80, R32, R56 ;  /* 0x000000205038723c */ /* 0x000fe20000001838 */
[----:B------:R-:W-:Y:S01]  /*59e0*/  LEA R10, R92, UR23, 0x4 ;  /* 0x000000175c0a7c11 */ /* 0x000fe2000f8e20ff */
[----:B------:R-:W4:Y:S01]  /*59f0*/  MUFU.TANH R23, R23 ;  /* 0x0000001700177308 */ /* 0x000f220000002400 */
[----:B------:R-:W-:-:S03]  /*5a00*/  SHF.R.S32.HI R93, RZ, 0x2, R93 ;  /* 0x00000002ff5d7819 */ /* 0x000fc6000001145d */
[----:B--2---:R-:W-:Y:S01]  /*5a10*/  HMMA.16816.F32 R76, R12, R42, R76 ;  /* 0x0000002a0c4c723c */ /* 0x004fe2000000184c */
[----:B------:R-:W-:Y:S01]  /*5a20*/  IADD3 R10, R10, 0x1, R93 ;  /* 0x000000010a0a7810 */ /* 0x000fe20007ffe05d */
[----:B-1----:R-:W1:Y:S01]  /*5a30*/  LDSM.16.M88.4 R16, [R224+0x7800] ;  /* 0x00780000e010783b */ /* 0x002e620000000200 */
[----:B------:R-:W-:-:S04]  /*5a40*/  DEPBAR.LE SB0, 0x0 ;  /* 0x000080000000791a */ /* 0x000fc80000000000 */
[----:B------:R-:W-:Y:S01]  /*5a50*/  HMMA.16816.F32 R84, R12, R40, R84 ;  /* 0x000000280c54723c */ /* 0x000fe20000001854 */
[----:B------:R-:W-:Y:S01]  /*5a60*/  IADD3 R205, R204, -UR12, R10 ;  /* 0x8000000ccccd7c10 */ /* 0x000fe2000fffe00a */
[----:B------:R-:W2:Y:S01]  /*5a70*/  MUFU.TANH R25, R25 ;  /* 0x0000001900197308 */ /* 0x000ea20000002400 */
[----:B------:R-:W-:Y:S01]  /*5a80*/  FMUL.FTZ R64, R64, UR31 ;  /* 0x0000001f40407c20 */ /* 0x000fe20008410000 */
[----:B------:R-:W-:Y:S01]  /*5a90*/  FMUL.FTZ R66, R66, UR31 ;  /* 0x0000001f42427c20 */ /* 0x000fe20008410000 */
[----:B------:R-:W-:Y:S01]  /*5aa0*/  FMUL.FTZ R65, R65, UR31 ;  /* 0x0000001f41417c20 */ /* 0x000fe20008410000 */
[C---:B------:R-:W-:Y:S01]  /*5ab0*/  HMMA.16816.F32 R52, R80.reuse, R34, R52 ;  /* 0x000000225034723c */ /* 0x040fe20000001834 */
[----:B------:R-:W-:Y:S02]  /*5ac0*/  VIADD R205, R205, UR16 ;  /* 0x00000010cdcd7c36 */ /* 0x000fe40008000000 */
[----:B------:R-:W-:Y:S01]  /*5ad0*/  FMUL.FTZ R67, R67, UR31 ;  /* 0x0000001f43437c20 */ /* 0x000fe20008410000 */
[----:B------:R-:W-:Y:S01]  /*5ae0*/  VIADD R14, R243, UR14 ;  /* 0x0000000ef30e7c36 */ /* 0x000fe20008000000 */
[----:B------:R-:W2:Y:S01]  /*5af0*/  MUFU.TANH R24, R24 ;  /* 0x0000001800187308 */ /* 0x000ea20000002400 */
[----:B------:R-:W-:Y:S01]  /*5b00*/  FMUL.FTZ R28, R56, UR31 ;  /* 0x0000001f381c7c20 */ /* 0x000fe20008410000 */
[----:B------:R-:W-:Y:S01]  /*5b10*/  HMMA.16816.F32 R48, R80, R8, R48 ;  /* 0x000000085030723c */ /* 0x000fe20000001830 */
[----:B------:R-:W-:Y:S01]  /*5b20*/  VIADDMNMX R204, R205, 0x8, R204, PT ;  /* 0x00000008cdcc7846 */ /* 0x000fe200038001cc */
[----:B------:R-:W-:Y:S01]  /*5b30*/  FMUL.FTZ R12, R57, UR31 ;  /* 0x0000001f390c7c20 */ /* 0x000fe20008410000 */
[C---:B------:R-:W-:Y:S01]  /*5b40*/  IADD3 R7, R14.reuse, 0x1, RZ ;  /* 0x000000010e077810 */ /* 0x040fe20007ffe0ff */
[----:B------:R-:W-:Y:S01]  /*5b50*/  VIADD R11, R14, 0x8 ;  /* 0x000000080e0b7836 */ /* 0x000fe20000000000 */
[----:B------:R-:W-:Y:S01]  /*5b60*/  VIMNMX R205, R205, UR17, PT ;  /* 0x00000011cdcd7c48 */ /* 0x000fe2000bfe0100 */
[----:B------:R-:W2:Y:S01]  /*5b70*/  MUFU.TANH R28, R28 ;  /* 0x0000001c001c7308 */ /* 0x000ea20000002400 */
[----:B------:R-:W-:Y:S01]  /*5b80*/  FMUL.FTZ R8, R58, UR31 ;  /* 0x0000001f3a087c20 */ /* 0x000fe20008410000 */
[----:B------:R-:W-:Y:S01]  /*5b90*/  ISETP.GE.AND P2, PT, R7, R204, PT ;  /* 0x000000cc0700720c */ /* 0x000fe20003f46270 */
[----:B------:R-:W-:Y:S01]  /*5ba0*/  FMUL.FTZ R9, R59, UR31 ;  /* 0x0000001f3b097c20 */ /* 0x000fe20008410000 */
[----:B------:R-:W-:Y:S01]  /*5bb0*/  ISETP.GE.AND P5, PT, R7, R205, PT ;  /* 0x000000cd0700720c */ /* 0x000fe20003fa6270 */
[----:B------:R-:W-:Y:S01]  /*5bc0*/  VIADD R13, R14, 0x9 ;  /* 0x000000090e0d7836 */ /* 0x000fe20000000000 */
[----:B------:R-:W-:-:S02]  /*5bd0*/  I2FP.F32.S32 R7, R7 ;  /* 0x0000000700077245 */ /* 0x000fc40000201400 */
[----:B------:R-:W2:Y:S01]  /*5be0*/  MUFU.TANH R8, R8 ;  /* 0x0000000800087308 */ /* 0x000ea20000002400 */
[----:B------:R-:W-:Y:S02]  /*5bf0*/  ISETP.GE.AND P6, PT, R11, R205, PT ;  /* 0x000000cd0b00720c */ /* 0x000fe40003fc6270 */
[C---:B---3--:R-:W-:Y:S01]  /*5c00*/  FFMA.FTZ R26, R7.reuse, UR5, R21 ;  /* 0x00000005071a7c23 */ /* 0x048fe20008010015 */
[----:B----4-:R-:W-:Y:S01]  /*5c10*/  FFMA.FTZ R22, R7, UR5, R22 ;  /* 0x0000000507167c23 */ /* 0x010fe20008010016 */
[----:B------:R-:W-:Y:S01]  /*5c20*/  FMUL.FTZ R6, R52, UR31 ;  /* 0x0000001f34067c20 */ /* 0x000fe20008410000 */
[----:B------:R-:W-:Y:S01]  /*5c30*/  FMUL.FTZ R53, R53, UR31 ;  /* 0x0000001f35357c20 */ /* 0x000fe20008410000 */
[----:B------:R-:W-:Y:S01]  /*5c40*/  FMUL.FTZ R54, R54, UR31 ;  /* 0x0000001f36367c20 */ /* 0x000fe20008410000 */
[----:B------:R-:W3:Y:S01]  /*5c50*/  MUFU.TANH R27, R27 ;  /* 0x0000001b001b7308 */ /* 0x000ee20000002400 */
[C---:B-1----:R-:W-:Y:S01]  /*5c60*/  HMMA.16816.F32 R76, R80.reuse, R18, R76 ;  /* 0x00000012504c723c */ /* 0x042fe2000000184c */
[----:B------:R-:W-:Y:S01]  /*5c70*/  I2FP.F32.S32 R21, R11 ;  /* 0x0000000b00157245 */ /* 0x000fe20000201400 */
[----:B------:R-:W-:Y:S01]  /*5c80*/  FMUL.FTZ R15, R48, UR31 ;  /* 0x0000001f300f7c20 */ /* 0x000fe20008410000 */
[----:B------:R-:W-:Y:S01]  /*5c90*/  FSEL R26, R26, -INF , !P5 ;  /* 0xff8000001a1a7808 */ /* 0x000fe20006800000 */
[----:B------:R-:W-:Y:S01]  /*5ca0*/  FMUL.FTZ R50, R50, UR31 ;  /* 0x0000001f32327c20 */ /* 0x000fe20008410000 */
[----:B------:R-:W-:Y:S01]  /*5cb0*/  FSEL R22, R22, -INF , !P2 ;  /* 0xff80000016167808 */ /* 0x000fe20005000000 */
[----:B------:R-:W-:Y:S01]  /*5cc0*/  HMMA.16816.F32 R84, R80, R16, R84 ;  /* 0x000000105054723c */ /* 0x000fe20000001854 */
[C---:B------:R-:W-:Y:S01]  /*5cd0*/  VIADD R18, R14.reuse, 0x10 ;  /* 0x000000100e127836 */ /* 0x040fe20000000000 */
[----:B------:R-:W1:Y:S01]  /*5ce0*/  MUFU.TANH R12, R12 ;  /* 0x0000000c000c7308 */ /* 0x000e620000002400 */
[CC--:B------:R-:W-:Y:S01]  /*5cf0*/  ISETP.GE.AND P1, PT, R13.reuse, R205.reuse, PT ;  /* 0x000000cd0d00720c */ /* 0x0c0fe20003f26270 */
[----:B------:R-:W-:Y:S01]  /*5d00*/  VIADD R19, R14, 0x11 ;  /* 0x000000110e137836 */ /* 0x000fe20000000000 */
[-C--:B------:R-:W-:Y:S01]  /*5d10*/  ISETP.GE.AND P3, PT, R13, R204.reuse, PT ;  /* 0x000000cc0d00720c */ /* 0x080fe20003f66270 */
[----:B------:R-:W-:Y:S01]  /*5d20*/  FMUL.FTZ R51, R51, UR31 ;  /* 0x0000001f33337c20 */ /* 0x000fe20008410000 */
[----:B------:R-:W-:Y:S01]  /*5d30*/  FMUL.FTZ R16, R55, UR31 ;  /* 0x0000001f37107c20 */ /* 0x000fe20008410000 */
[C---:B------:R-:W-:Y:S01]  /*5d40*/  ISETP.GE.AND P5, PT, R18.reuse, R205, PT ;  /* 0x000000cd1200720c */ /* 0x040fe20003fa6270 */
[----:B------:R-:W-:Y:S01]  /*5d50*/  FMUL.FTZ R17, R49, UR31 ;  /* 0x0000001f31117c20 */ /* 0x000fe20008410000 */
[----:B------:R-:W4:Y:S01]  /*5d60*/  MUFU.TANH R9, R9 ;  /* 0x0000000900097308 */ /* 0x000f220000002400 */
[----:B------:R-:W-:-:S02]  /*5d70*/  ISETP.GE.AND P2, PT, R18, R204, PT ;  /* 0x000000cc1200720c */ /* 0x000fc40003f46270 */
[----:B------:R-:W-:Y:S02]  /*5d80*/  I2FP.F32.S32 R13, R13 ;  /* 0x0000000d000d7245 */ /* 0x000fe40000201400 */
[----:B------:R-:W-:Y:S02]  /*5d90*/  I2FP.F32.S32 R18, R18 ;  /* 0x0000001200127245 */ /* 0x000fe40000201400 */
[-C--:B------:R-:W-:Y:S01]  /*5da0*/  ISETP.GE.AND P4, PT, R11, R204.reuse, PT ;  /* 0x000000cc0b00720c */ /* 0x080fe20003f86270 */
[----:B------:R-:W4:Y:S01]  /*5db0*/  MUFU.TANH R5, R53 ;  /* 0x0000003500057308 */ /* 0x000f220000002400 */
[C---:B------:R-:W-:Y:S01]  /*5dc0*/  FFMA.FTZ R11, R21.reuse, UR5, R23 ;  /* 0x00000005150b7c23 */ /* 0x040fe20008010017 */
[----:B--2---:R-:W-:Y:S01]  /*5dd0*/  FFMA.FTZ R21, R21, UR5, R25 ;  /* 0x0000000515157c23 */ /* 0x004fe20008010019 */
[C---:B------:R-:W-:Y:S01]  /*5de0*/  FFMA.FTZ R23, R13.reuse, UR5, R24 ;  /* 0x000000050d177c23 */ /* 0x040fe20008010018 */
[C---:B------:R-:W-:Y:S01]  /*5df0*/  FFMA.FTZ R7, R18.reuse, UR5, R28 ;  /* 0x0000000512077c23 */ /* 0x040fe2000801001c */
[----:B------:R-:W-:Y:S01]  /*5e00*/  FFMA.FTZ R8, R18, UR5, R8 ;  /* 0x0000000512087c23 */ /* 0x000fe20008010008 */
[----:B---3--:R-:W-:Y:S01]  /*5e10*/  FFMA.FTZ R13, R13, UR5, R27 ;  /* 0x000000050d0d7c23 */ /* 0x008fe2000801001b */
[C---:B------:R-:W-:Y:S01]  /*5e20*/  VIADD R18, R14.reuse, 0x19 ;  /* 0x000000190e127836 */ /* 0x040fe20000000000 */
[----:B------:R-:W-:Y:S01]  /*5e30*/  MUFU.TANH R6, R6 ;  /* 0x0000000600067308 */ /* 0x000fe20000002400 */
[----:B------:R-:W-:Y:S01]  /*5e40*/  IADD3 R25, R14, 0x18, RZ ;  /* 0x000000180e197810 */ /* 0x000fe20007ffe0ff */
[----:B------:R-:W-:Y:S01]  /*5e50*/  FMUL.FTZ R84, R84, UR31 ;  /* 0x0000001f54547c20 */ /* 0x000fe20008410000 */
[----:B------:R-:W-:Y:S01]  /*5e60*/  FSEL R24, R11, -INF , !P6 ;  /* 0xff8000000b187808 */ /* 0x000fe20007000000 */
[----:B------:R-:W-:Y:S01]  /*5e70*/  FMUL.FTZ R86, R86, UR31 ;  /* 0x0000001f56567c20 */ /* 0x000fe20008410000 */
[----:B------:R-:W-:Y:S01]  /*5e80*/  FSEL R21, R21, -INF , !P4 ;  /* 0xff80000015157808 */ /* 0x000fe20006000000 */
[----:B------:R-:W-:Y:S01]  /*5e90*/  FMUL.FTZ R76, R76, UR31 ;  /* 0x0000001f4c4c7c20 */ /* 0x000fe20008410000 */
[C---:B------:R-:W-:Y:S01]  /*5ea0*/  ISETP.GE.AND P6, PT, R19.reuse, R205, PT ;  /* 0x000000cd1300720c */ /* 0x040fe20003fc6270 */
[----:B------:R-:W2:Y:S01]  /*5eb0*/  MUFU.TANH R10, R54 ;  /* 0x00000036000a7308 */ /* 0x000ea20000002400 */
[----:B------:R-:W-:Y:S01]  /*5ec0*/  ISETP.GE.AND P4, PT, R19, R204, PT ;  /* 0x000000cc1300720c */ /* 0x000fe20003f86270 */
[----:B------:R-:W-:Y:S01]  /*5ed0*/  FMUL.FTZ R85, R85, UR31 ;  /* 0x0000001f55557c20 */ /* 0x000fe20008410000 */
[----:B------:R-:W-:Y:S01]  /*5ee0*/  I2FP.F32.S32 R19, R19 ;  /* 0x0000001300137245 */ /* 0x000fe20000201400 */
[----:B------:R-:W-:Y:S01]  /*5ef0*/  FMUL.FTZ R87, R87, UR31 ;  /* 0x0000001f57577c20 */ /* 0x000fe20008410000 */
[----:B------:R-:W-:Y:S01]  /*5f00*/  FSEL R11, R8, -INF , !P2 ;  /* 0xff800000080b7808 */ /* 0x000fe20005000000 */
[----:B------:R-:W-:Y:S01]  /*5f10*/  FMUL.FTZ R78, R78, UR31 ;  /* 0x0000001f4e4e7c20 */ /* 0x000fe20008410000 */
[----:B------:R-:W-:Y:S01]  /*5f20*/  FSEL R23, R23, -INF , !P1 ;  /* 0xff80000017177808 */ /* 0x000fe20004800000 */
[----:B------:R-:W3:Y:S01]  /*5f30*/  MUFU.TANH R16, R16 ;  /* 0x0000001000107308 */ /* 0x000ee20000002400 */
[----:B------:R-:W-:Y:S01]  /*5f40*/  FSEL R13, R13, -INF , !P3 ;  /* 0xff8000000d0d7808 */ /* 0x000fe20005800000 */
[C---:B-1----:R-:W-:Y:S01]  /*5f50*/  FFMA.FTZ R27, R19.reuse, UR5, R12 ;  /* 0x00000005131b7c23 */ /* 0x042fe2000801000c */
[----:B------:R-:W-:Y:S01]  /*5f60*/  I2FP.F32.S32 R8, R18 ;  /* 0x0000001200087245 */ /* 0x000fe20000201400 */
[----:B----4-:R-:W-:Y:S01]  /*5f70*/  FFMA.FTZ R19, R19, UR5, R9 ;  /* 0x0000000513137c23 */ /* 0x010fe20008010009 */
[----:B------:R-:W-:Y:S01]  /*5f80*/  ISETP.GE.AND P1, PT, R25, R205, PT ;  /* 0x000000cd1900720c */ /* 0x000fe20003f26270 */
[----:B------:R-:W-:Y:S01]  /*5f90*/  FMUL.FTZ R79, R79, UR31 ;  /* 0x0000001f4f4f7c20 */ /* 0x000fe20008410000 */
[-C--:B------:R-:W-:Y:S01]  /*5fa0*/  ISETP.GE.AND P3, PT, R25, R204.reuse, PT ;  /* 0x000000cc1900720c */ /* 0x080fe20003f66270 */
[----:B------:R-:W1:Y:S01]  /*5fb0*/  MUFU.TANH R15, R15 ;  /* 0x0000000f000f7308 */ /* 0x000e620000002400 */
[----:B------:R-:W-:Y:S01]  /*5fc0*/  I2FP.F32.S32 R25, R25 ;  /* 0x0000001900197245 */ /* 0x000fe20000201400 */
[----:B------:R-:W-:Y:S01]  /*5fd0*/  FFMA.FTZ R12, R8, UR5, R5 ;  /* 0x00000005080c7c23 */ /* 0x000fe20008010005 */
[----:B------:R-:W-:Y:S01]  /*5fe0*/  FSEL R7, R7, -INF , !P5 ;  /* 0xff80000007077808 */ /* 0x000fe20006800000 */
[----:B------:R-:W-:Y:S01]  /*5ff0*/  VIADD R5, R14, 0x20 ;  /* 0x000000200e057836 */ /* 0x000fe20000000000 */
[CC--:B------:R-:W-:Y:S01]  /*6000*/  ISETP.GE.AND P5, PT, R18.reuse, R205.reuse, PT ;  /* 0x000000cd1200720c */ /* 0x0c0fe20003fa6270 */
[C---:B--2---:R-:W-:Y:S01]  /*6010*/  FFMA.FTZ R9, R25.reuse, UR5, R10 ;  /* 0x0000000519097c23 */ /* 0x044fe2000801000a */
[----:B------:R-:W-:Y:S01]  /*6020*/  ISETP.GE.AND P2, PT, R18, R204, PT ;  /* 0x000000cc1200720c */ /* 0x000fe20003f46270 */
[----:B------:R-:W-:Y:S01]  /*6030*/  MUFU.TANH R17, R17 ;  /* 0x0000001100117308 */ /* 0x000fe20000002400 */
[----:B------:R-:W-:Y:S01]  /*6040*/  FFMA.FTZ R18, R25, UR5, R6 ;  /* 0x0000000519127c23 */ /* 0x000fe20008010006 */
[----:B---3--:R-:W-:Y:S01]  /*6050*/  FFMA.FTZ R8, R8, UR5, R16 ;  /* 0x0000000508087c23 */ /* 0x008fe20008010010 */
[C---:B------:R-:W-:Y:S01]  /*6060*/  VIADD R25, R14.reuse, 0x21 ;  /* 0x000000210e197836 */ /* 0x040fe20000000000 */
[----:B------:R-:W-:Y:S01]  /*6070*/  FSEL R6, R27, -INF , !P6 ;  /* 0xff8000001b067808 */ /* 0x000fe20007000000 */
[----:B------:R-:W-:Y:S01]  /*6080*/  VIADD R16, R14, 0x28 ;  /* 0x000000280e107836 */ /* 0x000fe20000000000 */
[----:B------:R-:W-:Y:S01]  /*6090*/  FSEL R10, R19, -INF , !P4 ;  /* 0xff800000130a7808 */ /* 0x000fe20006000000 */
[----:B------:R-:W-:Y:S01]  /*60a0*/  FMUL.FTZ R77, R77, UR31 ;  /* 0x0000001f4d4d7c20 */ /* 0x000fe20008410000 */
[----:B------:R-:W2:Y:S01]  /*60b0*/  MUFU.TANH R50, R50 ;  /* 0x0000003200327308 */ /* 0x000ea20000002400 */
[----:B------:R-:W-:-:S02]  /*60c0*/  ISETP.GE.AND P6, PT, R5, R205, PT ;  /* 0x000000cd0500720c */ /* 0x000fc40003fc6270 */
[----:B------:R-:W-:Y:S02]  /*60d0*/  ISETP.GE.AND P4, PT, R5, R204, PT ;  /* 0x000000cc0500720c */ /* 0x000fe40003f86270 */
[----:B------:R-:W-:Y:S02]  /*60e0*/  I2FP.F32.S32 R19, R5 ;  /* 0x0000000500137245 */ /* 0x000fe40000201400 */
[----:B------:R-:W-:Y:S01]  /*60f0*/  FSEL R5, R18, -INF , !P1 ;  /* 0xff80000012057808 */ /* 0x000fe20004800000 */
[----:B------:R-:W3:Y:S01]  /*6100*/  MUFU.TANH R51, R51 ;  /* 0x0000003300337308 */ /* 0x000ee20000002400 */
[----:B------:R-:W-:Y:S01]  /*6110*/  FSEL R12, R12, -INF , !P5 ;  /* 0xff8000000c0c7808 */ /* 0x000fe20006800000 */
[----:B-1----:R-:W-:Y:S01]  /*6120*/  FFMA.FTZ R185, R19, UR5, R15 ;  /* 0x0000000513b97c23 */ /* 0x002fe2000801000f */
[----:B------:R-:W-:Y:S01]  /*6130*/  FSEL R8, R8, -INF , !P2 ;  /* 0xff80000008087808 */ /* 0x000fe20005000000 */
[----:B------:R-:W-:Y:S01]  /*6140*/  VIADD R15, R14, 0x31 ;  /* 0x000000310e0f7836 */ /* 0x000fe20000000000 */
[----:B------:R-:W-:-:S02]  /*6150*/  I2FP.F32.S32 R18, R25 ;  /* 0x0000001900127245 */ /* 0x000fc40000201400 */
[CC--:B------:R-:W-:Y:S01]  /*6160*/  ISETP.GE.AND P5, PT, R16.reuse, R205.reuse, PT ;  /* 0x000000cd1000720c */ /* 0x0c0fe20003fa6270 */
[----:B------:R-:W1:Y:S01]  /*6170*/  MUFU.TANH R64, R64 ;  /* 0x0000004000407308 */ /* 0x000e620000002400 */
[----:B------:R-:W-:Y:S01]  /*6180*/  ISETP.GE.AND P2, PT, R16, R204, PT ;  /* 0x000000cc1000720c */ /* 0x000fe20003f46270 */
[----:B--2---:R-:W-:Y:S01]  /*6190*/  FFMA.FTZ R50, R19, UR5, R50 ;  /* 0x0000000513327c23 */ /* 0x004fe20008010032 */
[----:B------:R-:W-:Y:S01]  /*61a0*/  I2FP.F32.S32 R16, R16 ;  /* 0x0000001000107245 */ /* 0x000fe20000201400 */
[----:B------:R-:W-:Y:S01]  /*61b0*/  FFMA.FTZ R186, R18, UR5, R17 ;  /* 0x0000000512ba7c23 */ /* 0x000fe20008010011 */
[----:B------:R-:W-:Y:S01]  /*61c0*/  FSEL R9, R9, -INF , !P3 ;  /* 0xff80000009097808 */ /* 0x000fe20005800000 */
[----:B------:R-:W-:Y:S01]  /*61d0*/  VIADD R17, R14, 0x30 ;  /* 0x000000300e117836 */ /* 0x000fe20000000000 */
[C---:B------:R-:W-:Y:S01]  /*61e0*/  ISETP.GE.AND P1, PT, R25.reuse, R205, PT ;  /* 0x000000cd1900720c */ /* 0x040fe20003f26270 */
[----:B------:R-:W2:Y:S01]  /*61f0*/  MUFU.TANH R66, R66 ;  /* 0x0000004200427308 */ /* 0x000ea20000002400 */
[----:B---3--:R-:W-:Y:S01]  /*6200*/  FFMA.FTZ R51, R18, UR5, R51 ;  /* 0x0000000512337c23 */ /* 0x008fe20008010033 */
[----:B------:R-:W-:-:S02]  /*6210*/  ISETP.GE.AND P3, PT, R25, R204, PT ;  /* 0x000000cc1900720c */ /* 0x000fc40003f66270 */
[----:B------:R-:W-:Y:S02]  /*6220*/  FSEL R185, R185, -INF , !P6 ;  /* 0xff800000b9b97808 */ /* 0x000fe40007000000 */
[----:B------:R-:W-:Y:S02]  /*6230*/  FSEL R190, R50, -INF , !P4 ;  /* 0xff80000032be7808 */ /* 0x000fe40006000000 */
[----:B------:R-:W3:Y:S01]  /*6240*/  MUFU.TANH R65, R65 ;  /* 0x0000004100417308 */ /* 0x000ee20000002400 */
[----:B-1----:R-:W-:Y:S01]  /*6250*/  FFMA.FTZ R64, R16, UR5, R64 ;  /* 0x0000000510407c23 */ /* 0x002fe20008010040 */
[----:B------:R-:W-:Y:S02]  /*6260*/  FSEL R186, R186, -INF , !P1 ;  /* 0xff800000baba7808 */ /* 0x000fe40004800000 */
[----:B------:R-:W-:Y:S02]  /*6270*/  FSEL R193, R51, -INF , !P3 ;  /* 0xff80000033c17808 */ /* 0x000fe40005800000 */
[----:B------:R-:W-:-:S02]  /*6280*/  ISETP.GE.AND P1, PT, R17, R205, PT ;  /* 0x000000cd1100720c */ /* 0x000fc40003f26270 */
[----:B------:R-:W1:Y:S01]  /*6290*/  MUFU.TANH R67, R67 ;  /* 0x0000004300437308 */ /* 0x000e620000002400 */
[----:B--2---:R-:W-:Y:S01]  /*62a0*/  FFMA.FTZ R66, R16, UR5, R66 ;  /* 0x0000000510427c23 */ /* 0x004fe20008010042 */
[----:B------:R-:W-:Y:S02]  /*62b0*/  IADD3 R16, R14, 0x29, RZ ;  /* 0x000000290e107810 */ /* 0x000fe40007ffe0ff */
[-C--:B------:R-:W-:Y:S02]  /*62c0*/  ISETP.GE.AND P3, PT, R17, R204.reuse, PT ;  /* 0x000000cc1100720c */ /* 0x080fe40003f66270 */
[C---:B------:R-:W-:Y:S02]  /*62d0*/  ISETP.GE.AND P6, PT, R16.reuse, R205, PT ;  /* 0x000000cd1000720c */ /* 0x040fe40003fc6270 */
[----:B------:R-:W2:Y:S01]  /*62e0*/  MUFU.TANH R84, R84 ;  /* 0x0000005400547308 */ /* 0x000ea20000002400 */
[----:B------:R-:W-:Y:S02]  /*62f0*/  ISETP.GE.AND P4, PT, R16, R204, PT ;  /* 0x000000cc1000720c */ /* 0x000fe40003f86270 */
[----:B------:R-:W-:-:S02]  /*6300*/  I2FP.F32.S32 R16, R16 ;  /* 0x0000001000107245 */ /* 0x000fc40000201400 */
[----:B------:R-:W-:Y:S02]  /*6310*/  I2FP.F32.S32 R17, R17 ;  /* 0x0000001100117245 */ /* 0x000fe40000201400 */
[----:B------:R-:W-:Y:S01]  /*6320*/  FSEL R187, R64, -INF , !P5 ;  /* 0xff80000040bb7808 */ /* 0x000fe20006800000 */
[----:B------:R-:W4:Y:S01]  /*6330*/  MUFU.TANH R86, R86 ;  /* 0x0000005600567308 */ /* 0x000f220000002400 */
[C---:B---3--:R-:W-:Y:S01]  /*6340*/  FFMA.FTZ R65, R16.reuse, UR5, R65 ;  /* 0x0000000510417c23 */ /* 0x048fe20008010041 */
[----:B-1----:R-:W-:Y:S01]  /*6350*/  FFMA.FTZ R67, R16, UR5, R67 ;  /* 0x0000000510437c23 */ /* 0x002fe20008010043 */
[----:B------:R-:W-:Y:S01]  /*6360*/  VIADD R16, R14, 0x38 ;  /* 0x000000380e107836 */ /* 0x000fe20000000000 */
[----:B------:R-:W-:Y:S02]  /*6370*/  FSEL R194, R66, -INF , !P2 ;  /* 0xff80000042c27808 */ /* 0x000fe40005000000 */
[----:B------:R-:W-:Y:S02]  /*6380*/  ISETP.GE.AND P5, PT, R15, R205, PT ;  /* 0x000000cd0f00720c */ /* 0x000fe40003fa6270 */
[----:B------:R-:W1:Y:S01]  /*6390*/  MUFU.TANH R76, R76 ;  /* 0x0000004c004c7308 */ /* 0x000e620000002400 */
[----:B--2---:R-:W-:Y:S01]  /*63a0*/  FFMA.FTZ R84, R17, UR5, R84 ;  /* 0x0000000511547c23 */ /* 0x004fe20008010054 */
[----:B------:R-:W-:-:S02]  /*63b0*/  ISETP.GE.AND P2, PT, R15, R204, PT ;  /* 0x000000cc0f00720c */ /* 0x000fc40003f46270 */
[----:B------:R-:W-:Y:S02]  /*63c0*/  I2FP.F32.S32 R15, R15 ;  /* 0x0000000f000f7245 */ /* 0x000fe40000201400 */
[----:B------:R-:W-:Y:S02]  /*63d0*/  FSEL R199, R84, -INF , !P1 ;  /* 0xff80000054c77808 */ /* 0x000fe40004800000 */
[----:B------:R-:W2:Y:S01]  /*63e0*/  MUFU.TANH R85, R85 ;  /* 0x0000005500557308 */ /* 0x000ea20000002400 */
[----:B----4-:R-:W-:Y:S01]  /*63f0*/  FFMA.FTZ R33, R17, UR5, R86 ;  /* 0x0000000511217c23 */ /* 0x010fe20008010056 */
[----:B------:R-:W-:Y:S02]  /*6400*/  ISETP.GE.AND P1, PT, R16, R205, PT ;  /* 0x000000cd1000720c */ /* 0x000fe40003f26270 */
[----:B------:R-:W-:Y:S02]  /*6410*/  FSEL R189, R65, -INF , !P6 ;  /* 0xff80000041bd7808 */ /* 0x000fe40007000000 */
[----:B------:R-:W-:-:S02]  /*6420*/  FSEL R33, R33, -INF , !P3 ;  /* 0xff80000021217808 */ /* 0x000fc40005800000 */
[----:B------:R-:W3:Y:S01]  /*6430*/  MUFU.TANH R87, R87 ;  /* 0x0000005700577308 */ /* 0x000ee20000002400 */
[----:B------:R-:W-:Y:S02]  /*6440*/  ISETP.GE.AND P3, PT, R16, R204, PT ;  /* 0x000000cc1000720c */ /* 0x000fe40003f66270 */
[----:B------:R-:W-:Y:S02]  /*6450*/  I2FP.F32.S32 R16, R16 ;  /* 0x0000001000107245 */ /* 0x000fe40000201400 */
[----:B------:R-:W-:Y:S02]  /*6460*/  FSEL R196, R67, -INF , !P4 ;  /* 0xff80000043c47808 */ /* 0x000fe40006000000 */
[----:B------:R-:W-:Y:S01]  /*6470*/  ISETP.GE.AND P6, PT, R14, R205, PT ;  /* 0x000000cd0e00720c */ /* 0x000fe20003fc6270 */
[----:B------:R-:W4:Y:S01]  /*6480*/  MUFU.TANH R3, R3 ;  /* 0x0000000300037308 */ /* 0x000f220000002400 */
[----:B-1----:R-:W-:Y:S01]  /*6490*/  FFMA.FTZ R76, R16, UR5, R76 ;  /* 0x00000005104c7c23 */ /* 0x002fe2000801004c */
[----:B--2---:R-:W-:Y:S01]  /*64a0*/  FFMA.FTZ R85, R15, UR5, R85 ;  /* 0x000000050f557c23 */ /* 0x004fe20008010055 */
[----:B------:R-:W-:Y:S01]  /*64b0*/  BAR.SYNC.DEFER_BLOCKING 0x0 ;  /* 0x0000000000007b1d */ /* 0x000fe20000010000 */
[----:B------:R-:W-:-:S02]  /*64c0*/  ISETP.GE.AND P4, PT, R14, R204, PT ;  /* 0x000000cc0e00720c */ /* 0x000fc40003f86270 */
[----:B------:R-:W-:Y:S02]  /*64d0*/  FSEL R197, R76, -INF , !P1 ;  /* 0xff8000004cc57808 */ /* 0x000fe40004800000 */
[----:B------:R-:W-:Y:S01]  /*64e0*/  PLOP3.LUT P1, PT, PT, PT, UP0, 0x80, 0x0 ;  /* 0x000000000000781c */ /* 0x000fe20003f2f008 */
[----:B------:R-:W1:Y:S01]  /*64f0*/  MUFU.TANH R34, R77 ;  /* 0x0000004d00227308 */ /* 0x000e620000002400 */
[----:B---3--:R-:W-:Y:S01]  /*6500*/  FFMA.FTZ R32, R15, UR5, R87 ;  /* 0x000000050f207c23 */ /* 0x008fe20008010057 */
[----:B------:R-:W-:Y:S01]  /*6510*/  I2FP.F32.S32 R15, R14 ;  /* 0x0000000e000f7245 */ /* 0x000fe20000201400 */
[----:B------:R-:W-:Y:S01]  /*6520*/  VIADD R14, R14, 0x39 ;  /* 0x000000390e0e7836 */ /* 0x000fe20000000000 */
[----:B------:R-:W-:Y:S02]  /*6530*/  FSEL R198, R85, -INF , !P5 ;  /* 0xff80000055c67808 */ /* 0x000fe40006800000 */
[----:B------:R-:W-:Y:S01]  /*6540*/  FSEL R32, R32, -INF , !P2 ;  /* 0xff80000020207808 */ /* 0x000fe20005000000 */
[C---:B------:R-:W-:Y:S01]  /*6550*/  FFMA.FTZ R20, R15.reuse, UR5, R20 ;  /* 0x000000050f147c23 */ /* 0x040fe20008010014 */
[----:B------:R-:W2:Y:S01]  /*6560*/  MUFU.TANH R78, R78 ;  /* 0x0000004e004e7308 */ /* 0x000ea20000002400 */
[C---:B------:R-:W-:Y:S01]  /*6570*/  ISETP.GE.AND P5, PT, R14.reuse, R205, PT ;  /* 0x000000cd0e00720c */ /* 0x040fe20003fa6270 */
[----:B----4-:R-:W-:Y:S01]  /*6580*/  FFMA.FTZ R3, R15, UR5, R3 ;  /* 0x000000050f037c23 */ /* 0x010fe20008010003 */
[----:B------:R-:W-:-:S02]  /*6590*/  ISETP.GE.AND P2, PT, R14, R204, PT ;  /* 0x000000cc0e00720c */ /* 0x000fc40003f46270 */
[----:B------:R-:W-:Y:S02]  /*65a0*/  I2FP.F32.S32 R14, R14 ;  /* 0x0000000e000e7245 */ /* 0x000fe40000201400 */
[----:B------:R-:W-:Y:S01]  /*65b0*/  FSEL R3, R3, -INF , !P6 ;  /* 0xff80000003037808 */ /* 0x000fe20007000000 */
[----:B------:R-:W3:Y:S01]  /*65c0*/  MUFU.TANH R79, R79 ;  /* 0x0000004f004f7308 */ /* 0x000ee20000002400 */
[----:B------:R-:W-:Y:S01]  /*65d0*/  FSEL R20, R20, -INF , !P4 ;  /* 0xff80000014147808 */ /* 0x000fe20006000000 */
[----:B-1----:R-:W-:-:S05]  /*65e0*/  FFMA.FTZ R34, R14, UR5, R34 ;  /* 0x000000050e227c23 */ /* 0x002fca0008010022 */
[----:B------:R-:W-:Y:S01]  /*65f0*/  FSEL R34, R34, -INF , !P5 ;  /* 0xff80000022227808 */ /* 0x000fe20006800000 */
[----:B--2---:R-:W-:-:S05]  /*6600*/  FFMA.FTZ R195, R16, UR5, R78 ;  /* 0x0000000510c37c23 */ /* 0x004fca000801004e */
[----:B------:R-:W-:Y:S01]  /*6610*/  FSEL R195, R195, -INF , !P3 ;  /* 0xff800000c3c37808 */ /* 0x000fe20005800000 */
[----:B---3--:R-:W-:-:S05]  /*6620*/  FFMA.FTZ R191, R14, UR5, R79 ;  /* 0x000000050ebf7c23 */ /* 0x008fca000801004f */
        /* <DEDUP_REMOVED lines=30> */
[----:B------:R-:W-:Y:S01]  /*6810*/  UIADD3 UR23, -UR35, URZ, URZ ;  /* 0x0000003f23177290 */ /* 0x000fe2000fffe13f */
[----:B------:R-:W-:Y:S02]  /*6820*/  UMOV UR33, UR37 ;  /* 0x0000002500217c82 */ /* 0x000fe40008000000 */
        /* <DEDUP_REMOVED lines=15> */
[----:B------:R-:W-:Y:S02]  /*6920*/  @!UP1 UIADD3 UR35, -UR35, URZ, URZ ;  /* 0x0000003f23239290 */ /* 0x000fe4000fffe13f */
[----:B------:R-:W-:-:S02]  /*6930*/  @!UP0 UIADD3 UR33, -UR33, URZ, URZ ;  /* 0x0000003f21218290 */ /* 0x000fc4000fffe13f */
        /* <DEDUP_REMOVED lines=18> */
[----:B-1----:R-:W-:Y:S01]  /*6a60*/  IMAD.U32 R17, RZ, RZ, UR21 ;  /* 0x00000015ff117e24 */ /* 0x002fe2000f8e00ff */
[----:B------:R-:W-:-:S04]  /*6a70*/  MOV R16, UR20 ;  /* 0x0000001400107c02 */ /* 0x000fc80008000f00 */
        /* <DEDUP_REMOVED lines=9> */
.L_x_2564:
[----:B------:R-:W-:-:S04]  /*6b10*/  ULEA UR14, -UR6, URZ, 0x6 ;  /* 0x0000003f060e7291 */ /* 0x000fc8000f8e313f */
[----:B------:R-:W-:Y:S02]  /*6b20*/  USHF.R.S32.HI UR16, URZ, 0x1f, UR14 ;  /* 0x0000001f3f107899 */ /* 0x000fe4000801140e */
[----:B------:R-:W-:-:S04]  /*6b30*/  MOV R27, UR14 ;  /* 0x0000000e001b7c02 */ /* 0x000fc80008000f00 */
[----:B------:R-:W-:-:S07]  /*6b40*/  MOV R25, UR16 ;  /* 0x0000001000197c02 */ /* 0x000fce0008000f00 */
.L_x_2565:
        /* <DEDUP_REMOVED lines=45> */
[----:B------:R-:W5:Y:S02]  /*6e20*/  @!P4 LDC.64 R18, c[0x0][0x218] ;  /* 0x00008600ff12cb82 */ /* 0x000f640000000a00 */
        /* <DEDUP_REMOVED lines=109> */
[C---:B--2---:R-:W-:Y:S01]  /*7500*/  @!P4 LEA R14, P2, R16.reuse, R14, 0x1 ;  /* 0x0000000e100ec211 */ /* 0x044fe200078408ff */
        /* <DEDUP_REMOVED lines=17> */
.L_x_2567:
[----:B------:R-:W-:Y:S05]  /*7620*/  BSYNC B0 ;  /* 0x0000000000007941 */ /* 0x000fea0003800000 */
.L_x_2566:
[----:B------:R-:W0:Y:S01]  /*7630*/  LDGDEPBAR ;  /* 0x00000000000079af */ /* 0x000e220000000000 */
[----:B------:R-:W-:-:S04]  /*7640*/  IADD3 R166, P2, R27, R166, RZ ;  /* 0x000000a61ba67210 */ /* 0x000fc80007f5e0ff */
[----:B------:R-:W-:-:S09]  /*7650*/  IADD3.X R165, R25, R165, RZ, P2, !PT ;  /* 0x000000a519a57210 */ /* 0x000fd200017fe4ff */
.L_x_2563:
        /* <DEDUP_REMOVED lines=53> */
[C---:B------:R-:W-:Y:S01]  /*79b0*/  FSETP.NEU.FTZ.AND P2, PT, R164.reuse, -INF , PT ;  /* 0xff800000a400780b */ /* 0x040fe20003f5d000 */
[----:B------:R-:W-:Y:S02]  /*79c0*/  FMUL.FTZ R35, R164, UR23 ;  /* 0x00000017a4237c20 */ /* 0x000fe40008410000 */
[----:B------:R-:W1:Y:S03]  /*79d0*/  LDSM.16.MT88.4 R88, [R229+0x14000] ;  /* 0x01400000e558783b */ /* 0x000e660000004200 */
[----:B------:R-:W-:Y:S01]  /*79e0*/  FSEL R35, R35, RZ, P2 ;  /* 0x000000ff23237208 */ /* 0x000fe20001000000 */
[----:B------:R-:W1:Y:S04]  /*79f0*/  LDSM.16.MT88.4 R96, [R228+0x14000] ;  /* 0x01400000e460783b */ /* 0x000e680000004200 */
[--C-:B------:R-:W-:Y:S01]  /*7a00*/  FFMA.FTZ R183, R3, UR23, -R35.reuse ;  /* 0x0000001703b77c23 */ /* 0x100fe20008010823 */
[----:B--2---:R-:W-:Y:S01]  /*7a10*/  FMNMX.FTZ R3, R15, R14, !PT ;  /* 0x0000000e0f037209 */ /* 0x004fe20007810000 */
[--C-:B------:R-:W-:Y:S01]  /*7a20*/  FFMA.FTZ R182, R26, UR23, -R35.reuse ;  /* 0x000000171ab67c23 */ /* 0x100fe20008010823 */
[--C-:B------:R-:W-:Y:S01]  /*7a30*/  FFMA.FTZ R181, R24, UR23, -R35.reuse ;  /* 0x0000001718b57c23 */ /* 0x100fe20008010823 */
[--C-:B------:R-:W-:Y:S01]  /*7a40*/  FFMA.FTZ R177, R23, UR23, -R35.reuse ;  /* 0x0000001717b17c23 */ /* 0x100fe20008010823 */
[C---:B------:R-:W-:Y:S01]  /*7a50*/  FSETP.NEU.FTZ.AND P2, PT, R3.reuse, -INF , PT ;  /* 0xff8000000300780b */ /* 0x040fe20003f5d000 */
[----:B------:R-:W-:Y:S01]  /*7a60*/  FMUL.FTZ R192, R3, UR23 ;  /* 0x0000001703c07c20 */ /* 0x000fe20008410000 */
[----:B------:R-:W2:Y:S01]  /*7a70*/  LDSM.16.MT88.4 R104, [R232+0x16000] ;  /* 0x01600000e868783b */ /* 0x000ea20000004200 */
[--C-:B------:R-:W-:Y:S01]  /*7a80*/  FFMA.FTZ R176, R7, UR23, -R35.reuse ;  /* 0x0000001707b07c23 */ /* 0x100fe20008010823 */
[--C-:B------:R-:W-:Y:S01]  /*7a90*/  FFMA.FTZ R175, R6, UR23, -R35.reuse ;  /* 0x0000001706af7c23 */ /* 0x100fe20008010823 */
[--C-:B------:R-:W-:Y:S01]  /*7aa0*/  FFMA.FTZ R173, R5, UR23, -R35.reuse ;  /* 0x0000001705ad7c23 */ /* 0x100fe20008010823 */
[----:B------:R-:W-:Y:S01]  /*7ab0*/  FSEL R192, R192, RZ, P2 ;  /* 0x000000ffc0c07208 */ /* 0x000fe20001000000 */
[----:B------:R-:W2:Y:S01]  /*7ac0*/  LDSM.16.MT88.4 R112, [R230+0x16000] ;  /* 0x01600000e670783b */ /* 0x000ea20000004200 */
[----:B------:R-:W-:Y:S01]  /*7ad0*/  MUFU.EX2 R183, R183 ;  /* 0x000000b700b77308 */ /* 0x000fe20000000800 */
[--C-:B------:R-:W-:Y:S01]  /*7ae0*/  FFMA.FTZ R2, R12, UR23, -R35.reuse ;  /* 0x000000170c027c23 */ /* 0x100fe20008010823 */
[--C-:B------:R-:W-:Y:S01]  /*7af0*/  FFMA.FTZ R185, R185, UR23, -R35.reuse ;  /* 0x00000017b9b97c23 */ /* 0x100fe20008010823 */
[--C-:B------:R-:W-:Y:S01]  /*7b00*/  FFMA.FTZ R180, R20, UR23, -R192.reuse ;  /* 0x0000001714b47c23 */ /* 0x100fe200080108c0 */
        /* <DEDUP_REMOVED lines=23> */
[----:B------:R-:W3:Y:S01]  /*7c80*/  LDSM.16.MT88.4 R16, [R228+0x10800] ;  /* 0x01080000e410783b */ /* 0x000ee20000004200 */
        /* <DEDUP_REMOVED lines=11> */
[----:B------:R-:W-:Y:S01]  /*7d40*/  LDSM.16.MT88.4 R32, [R232+0x11800] ;  /* 0x01180000e820783b */ /* 0x000fe20000004200 */
[----:B------:R-:W5:Y:S01]  /*7d50*/  MUFU.EX2 R184, R184 ;  /* 0x000000b800b87308 */ /* 0x000f620000000800 */
[----:B----4-:R-:W-:Y:S01]  /*7d60*/  F2FP.F16.F32.PACK_AB R130, R177, R181 ;  /* 0x000000b5b182723e */ /* 0x010fe200000000ff */
[----:B------:R-:W-:Y:S01]  /*7d70*/  FADD.FTZ R182, R183, R182 ;  /* 0x000000b6b7b67221 */ /* 0x000fe20000010000 */
[----:B------:R-:W-:-:S03]  /*7d80*/  LEA R249, P2, R166, UR16, 0x1 ;  /* 0x00000010a6f97c11 */ /* 0x000fc6000f8408ff */
[----:B------:R-:W-:Y:S01]  /*7d90*/  FADD.FTZ R181, R181, R182 ;  /* 0x000000b6b5b57221 */ /* 0x000fe20000010000 */
[----:B------:R-:W-:Y:S01]  /*7da0*/  LEA.HI.X R248, R166, UR17, R165, 0x1, P2 ;  /* 0x00000011a6f87c11 */ /* 0x000fe200090f0ca5 */
[----:B------:R-:W4:Y:S02]  /*7db0*/  MUFU.EX2 R178, R178 ;  /* 0x000000b200b27308 */ /* 0x000f240000000800 */
[----:B------:R-:W-:-:S06]  /*7dc0*/  FADD.FTZ R181, R177, R181 ;  /* 0x000000b5b1b57221 */ /* 0x000fcc0000010000 */
[----:B------:R-:W1:Y:S01]  /*7dd0*/  MUFU.EX2 R179, R179 ;  /* 0x000000b300b37308 */ /* 0x000e620000000800 */
[----:B-----5:R-:W-:Y:S01]  /*7de0*/  F2FP.F16.F32.PACK_AB R129, R184, R180 ;  /* 0x000000b4b881723e */ /* 0x020fe200000000ff */
[----:B------:R-:W-:-:S06]  /*7df0*/  FADD.FTZ R180, R180, R184 ;  /* 0x000000b8b4b47221 */ /* 0x000fcc0000010000 */
[----:B------:R-:W5:Y:S01]  /*7e00*/  MUFU.EX2 R176, R176 ;  /* 0x000000b000b07308 */ /* 0x000f620000000800 */
[----:B----4-:R-:W-:-:S07]  /*7e10*/  FADD.FTZ R180, R178, R180 ;  /* 0x000000b4b2b47221 */ /* 0x010fce0000010000 */
[----:B------:R-:W-:Y:S01]  /*7e20*/  MUFU.EX2 R175, R175 ;  /* 0x000000af00af7308 */ /* 0x000fe20000000800 */
[C---:B-1----:R-:W-:Y:S01]  /*7e30*/  F2FP.F16.F32.PACK_AB R131, R179.reuse, R178 ;  /* 0x000000b2b383723e */ /* 0x042fe200000000ff */
[----:B------:R-:W-:-:S06]  /*7e40*/  FADD.FTZ R179, R179, R180 ;  /* 0x000000b4b3b37221 */ /* 0x000fcc0000010000 */
[----:B------:R-:W-:Y:S01]  /*7e50*/  HMMA.16816.F32 R36, R128, R40, RZ ;  /* 0x000000288024723c */ /* 0x000fe200000018ff */
[----:B------:R-:W-:Y:S01]  /*7e60*/  MUFU.EX2 R173, R173 ;  /* 0x000000ad00ad7308 */ /* 0x000fe20000000800 */
[----:B-----5:R-:W-:-:S04]  /*7e70*/  FADD.FTZ R181, R176, R181 ;  /* 0x000000b5b0b57221 */ /* 0x020fc80000010000 */
[C---:B------:R-:W-:Y:S03]  /*7e80*/  HMMA.16816.F32 R44, R128.reuse, R48, RZ ;  /* 0x00000030802c723c */ /* 0x040fe600000018ff */
[----:B------:R-:W-:Y:S03]  /*7e90*/  MUFU.EX2 R2, R2 ;  /* 0x0000000200027308 */ /* 0x000fe60000000800 */
[C---:B------:R-:W-:Y:S05]  /*7ea0*/  HMMA.16816.F32 R40, R128.reuse, R42, RZ ;  /* 0x0000002a8028723c */ /* 0x040fea00000018ff */
[----:B------:R-:W1:Y:S01]  /*7eb0*/  MUFU.EX2 R174, R174 ;  /* 0x000000ae00ae7308 */ /* 0x000e620000000800 */
[C---:B------:R-:W-:Y:S06]  /*7ec0*/  HMMA.16816.F32 R48, R128.reuse, R50, RZ ;  /* 0x000000328030723c */ /* 0x040fec00000018ff */
[C---:B------:R-:W-:Y:S01]  /*7ed0*/  HMMA.16816.F32 R160, R128.reuse, R156, RZ ;  /* 0x0000009c80a0723c */ /* 0x040fe200000018ff */
[----:B------:R-:W4:Y:S05]  /*7ee0*/  MUFU.EX2 R172, R172 ;  /* 0x000000ac00ac7308 */ /* 0x000f2a0000000800 */
[----:B------:R-:W-:Y:S03]  /*7ef0*/  HMMA.16816.F32 R152, R128, R148, RZ ;  /* 0x000000948098723c */ /* 0x000fe600000018ff */
[----:B------:R-:W-:Y:S01]  /*7f00*/  MUFU.EX2 R169, R169 ;  /* 0x000000a900a97308 */ /* 0x000fe20000000800 */
[----:B-1----:R-:W-:-:S02]  /*7f10*/  FADD.FTZ R179, R174, R179 ;  /* 0x000000b3aeb37221 */ /* 0x002fc40000010000 */
[C---:B------:R-:W-:Y:S05]  /*7f20*/  HMMA.16816.F32 R144, R128.reuse, R140, RZ ;  /* 0x0000008c8090723c */ /* 0x040fea00000018ff */
[----:B------:R-:W1:Y:S01]  /*7f30*/  MUFU.EX2 R0, R0 ;  /* 0x0000000000007308 */ /* 0x000e620000000800 */
[----:B------:R-:W-:Y:S01]  /*7f40*/  HMMA.16816.F32 R136, R128, R132, RZ ;  /* 0x000000848088723c */ /* 0x000fe200000018ff */
[----:B----4-:R-:W-:-:S05]  /*7f50*/  FADD.FTZ R179, R172, R179 ;  /* 0x000000b3acb37221 */ /* 0x010fca0000010000 */
        /* <DEDUP_REMOVED lines=10> */
[----:B------:R-:W4:Y:S03]  /*8000*/  MUFU.EX2 R190, R190 ;  /* 0x000000be00be7308 */ /* 0x000f260000000800 */
[C---:B--2---:R-:W-:Y:S05]  /*8010*/  HMMA.16816.F32 R100, R128.reuse, R104, RZ ;  /* 0x000000688064723c */ /* 0x044fea00000018ff */
[----:B------:R-:W2:Y:S01]  /*8020*/  MUFU.EX2 R193, R193 ;  /* 0x000000c100c17308 */ /* 0x000ea20000000800 */
        /* <DEDUP_REMOVED lines=27> */
[C---:B------:R-:W-:Y:S01]  /*81e0*/  F2FP.F16.F32.PACK_AB R4, R175.reuse, R176 ;  /* 0x000000b0af04723e */ /* 0x040fe200000000ff */
[----:B------:R-:W-:Y:S01]  /*81f0*/  FADD.FTZ R175, R175, R181 ;  /* 0x000000b5afaf7221 */ /* 0x000fe20000010000 */
[----:B------:R-:W-:-:S03]  /*8200*/  F2FP.F16.F32.PACK_AB R5, R172, R174 ;  /* 0x000000aeac05723e */ /* 0x000fc600000000ff */
[----:B------:R-:W-:Y:S01]  /*8210*/  FADD.FTZ R175, R173, R175 ;  /* 0x000000afadaf7221 */ /* 0x000fe20000010000 */
[----:B------:R-:W-:Y:S02]  /*8220*/  F2FP.F16.F32.PACK_AB R6, R2, R173 ;  /* 0x000000ad0206723e */ /* 0x000fe400000000ff */
[----:B-1----:R-:W-:Y:S01]  /*8230*/  F2FP.F16.F32.PACK_AB R7, R0, R169 ;  /* 0x000000a90007723e */ /* 0x002fe200000000ff */
[----:B------:R-:W-:Y:S01]  /*8240*/  FADD.FTZ R169, R169, R179 ;  /* 0x000000b3a9a97221 */ /* 0x000fe20000010000 */
[----:B------:R-:W-:-:S03]  /*8250*/  FADD.FTZ R175, R2, R175 ;  /* 0x000000af02af7221 */ /* 0x000fc60000010000 */
[----:B------:R-:W-:Y:S02]  /*8260*/  FADD.FTZ R169, R0, R169 ;  /* 0x000000a900a97221 */ /* 0x000fe40000010000 */
[----:B------:R-:W-:Y:S02]  /*8270*/  HMMA.16816.F32 R36, R4, R12, R36 ;  /* 0x0000000c0424723c */ /* 0x000fe40000001824 */
[----:B----4-:R-:W-:-:S04]  /*8280*/  FADD.FTZ R169, R190, R169 ;  /* 0x000000a9bea97221 */ /* 0x010fc80000010000 */
[C---:B------:R-:W-:Y:S01]  /*8290*/  HMMA.16816.F32 R40, R4.reuse, R14, R40 ;  /* 0x0000000e0428723c */ /* 0x040fe20000001828 */
[----:B------:R-:W1:Y:S05]  /*82a0*/  LDSM.16.MT88.4 R12, [R229+0x14800] ;  /* 0x01480000e50c783b */ /* 0x000e6a0000004200 */
[C---:B------:R-:W-:Y:S06]  /*82b0*/  HMMA.16816.F32 R44, R4.reuse, R8, R44 ;  /* 0x00000008042c723c */ /* 0x040fec000000182c */
[C---:B------:R-:W-:Y:S01]  /*82c0*/  HMMA.16816.F32 R48, R4.reuse, R10, R48 ;  /* 0x0000000a0430723c */ /* 0x040fe20000001830 */
[----:B------:R-:W4:Y:S05]  /*82d0*/  LDSM.16.MT88.4 R8, [R228+0x14800] ;  /* 0x01480000e408783b */ /* 0x000f2a0000004200 */
        /* <DEDUP_REMOVED lines=39> */
[C---:B---3--:R-:W-:Y:S06]  /*8550*/  HMMA.16816.F32 R108, R4.reuse, R16, R108 ;  /* 0x00000010046c723c */ /* 0x048fec000000186c */
[----:B------:R-:W-:Y:S01]  /*8560*/  HMMA.16816.F32 R112, R4, R18, R112 ;  /* 0x000000120470723c */ /* 0x000fe20000001870 */
[----:B------:R-:W3:Y:S06]  /*8570*/  LDSM.16.MT88.4 R16, [R229+0x11000] ;  /* 0x01100000e510783b */ /* 0x000eec0000004200 */
        /* <DEDUP_REMOVED lines=20> */
[----:B------:R-:W-:-:S04]  /*86c0*/  FADD.FTZ R193, R195, R193 ;  /* 0x000000c1c3c17221 */ /* 0x000fc80000010000 */
        /* <DEDUP_REMOVED lines=44> */
[----:B------:R-:W-:-:S02]  /*8990*/  F2FP.F16.F32.PACK_AB R4, R198, R199 ;  /* 0x000000c7c604723e */ /* 0x000fc400000000ff */
[----:B------:R-:W-:Y:S02]  /*89a0*/  F2FP.F16.F32.PACK_AB R5, R201, R200 ;  /* 0x000000c8c905723e */ /* 0x000fe400000000ff */
[C---:B------:R-:W-:Y:S01]  /*89b0*/  F2FP.F16.F32.PACK_AB R6, R251.reuse, R197 ;  /* 0x000000c5fb06723e */ /* 0x040fe200000000ff */
[----:B------:R-:W-:Y:S01]  /*89c0*/  FADD.FTZ R251, R251, R189 ;  /* 0x000000bdfbfb7221 */ /* 0x000fe20000010000 */
[C---:B------:R-:W-:Y:S01]  /*89d0*/  F2FP.F16.F32.PACK_AB R7, R250.reuse, R195 ;  /* 0x000000c3fa07723e */ /* 0x040fe200000000ff */
[----:B------:R-:W-:-:S06]  /*89e0*/  FADD.FTZ R250, R250, R193 ;  /* 0x000000c1fafa7221 */ /* 0x000fcc0000010000 */
        /* <DEDUP_REMOVED lines=37> */
[C---:B-1----:R-:W-:Y:S06]  /*8c40*/  HMMA.16816.F32 R116, R4.reuse, R12, R116 ;  /* 0x0000000c0474723c */ /* 0x042fec0000001874 */
[C---:B------:R-:W-:Y:S06]  /*8c50*/  HMMA.16816.F32 R120, R4.reuse, R14, R120 ;  /* 0x0000000e0478723c */ /* 0x040fec0000001878 */
[C---:B----4-:R-:W-:Y:S06]  /*8c60*/  HMMA.16816.F32 R124, R4.reuse, R8, R124 ;  /* 0x00000008047c723c */ /* 0x050fec000000187c */
        /* <DEDUP_REMOVED lines=58> */
[----:B------:R-:W-:Y:S01]  /*9010*/  IMAD.U32 R6, RZ, RZ, UR20 ;  /* 0x00000014ff067e24 */ /* 0x000fe2000f8e00ff */
[----:B------:R-:W-:Y:S01]  /*9020*/  MOV R7, UR21 ;  /* 0x0000001500077c02 */ /* 0x000fe20008000f00 */
[----:B------:R-:W-:Y:S01]  /*9030*/  IMAD.U32 R4, RZ, RZ, UR32 ;  /* 0x00000020ff047e24 */ /* 0x000fe2000f8e00ff */
[----:B------:R-:W-:Y:S01]  /*9040*/  UIADD3 UR4, UR37, -UR4, URZ ;  /* 0x8000000425047290 */ /* 0x000fe2000fffe03f */
[----:B------:R-:W-:Y:S01]  /*9050*/  IMAD.U32 R5, RZ, RZ, UR33 ;  /* 0x00000021ff057e24 */ /* 0x000fe2000f8e00ff */
[----:B------:R-:W-:Y:S01]  /*9060*/  ULDC.64 UR20, c[0x0][0x238] ;  /* 0x00008e0000147ab9 */ /* 0x000fe20000000a00 */
[----:B------:R1:W2:Y:S04]  /*9070*/  LDG.E R2, desc[UR24][R6.64] ;  /* 0x0000001806027981 */ /* 0x0002a8000c1e1900 */
        /* <DEDUP_REMOVED lines=17> */
.L_x_2569:
[----:B------:R-:W-:-:S04]  /*9190*/  ULEA UR4, -UR8, URZ, 0x6 ;  /* 0x0000003f08047291 */ /* 0x000fc8000f8e313f */
[----:B------:R-:W-:Y:S02]  /*91a0*/  USHF.R.S32.HI UR9, URZ, 0x1f, UR4 ;  /* 0x0000001f3f097899 */ /* 0x000fe40008011404 */
[----:B------:R-:W-:-:S04]  /*91b0*/  MOV R6, UR4 ;  /* 0x0000000400067c02 */ /* 0x000fc80008000f00 */
[----:B------:R-:W-:-:S07]  /*91c0*/  MOV R5, UR9 ;  /* 0x0000000900057c02 */ /* 0x000fce0008000f00 */
.L_x_2570:
        /* <DEDUP_REMOVED lines=10> */
[C---:B------:R-:W-:Y:S01]  /*9270*/  @!P5 IMAD.X R0, R5.reuse, 0x1, R168, P1 ;  /* 0x000000010500d824 */ /* 0x040fe200008e06a8 */
        /* <DEDUP_REMOVED lines=13> */
[C---:B------:R-:W-:Y:S01]  /*9350*/  @!P3 IMAD.X R0, R5.reuse, 0x1, R168, P1 ;  /* 0x000000010500b824 */ /* 0x040fe200008e06a8 */
[C---:B------:R-:W-:Y:S01]  /*9360*/  @!P3 LEA R12, P1, R2.reuse, UR26, 0x1 ;  /* 0x0000001a020cbc11 */ /* 0x040fe2000f8208ff */
        /* <DEDUP_REMOVED lines=8> */
[C---:B------:R-:W-:Y:S01]  /*93f0*/  @!P6 LEA R22, P2, R6.reuse, R188, 0x1 ;  /* 0x000000bc0616e211 */ /* 0x040fe200078408ff */
        /* <DEDUP_REMOVED lines=12> */
[----:B------:R1:W-:Y:S01]  /*94c0*/  @!P3 LDGSTS.E.BYPASS.LTC128B.128 [R242+0x16000], desc[UR24][R12.64+0x180] ;  /* 0x160001800cf2bfae */ /* 0x0003e2000b901d58 */
[----:B------:R-:W-:-:S02]  /*94d0*/  @!P5 LEA.HI.X R21, R2, UR27, R0, 0x1, P2 ;  /* 0x0000001b0215dc11 */ /* 0x000fc400090f0c00 */
[----:B------:R-:W-:Y:S01]  /*94e0*/  @!P4 LEA R10, P2, R4, UR26, 0x1 ;  /* 0x0000001a040acc11 */ /* 0x000fe2000f8408ff */
[C---:B------:R-:W-:Y:S01]  /*94f0*/  @!P4 IMAD.X R0, R5.reuse, 0x1, R168, P1 ;  /* 0x000000010500c824 */ /* 0x040fe200008e06a8 */
        /* <DEDUP_REMOVED lines=19> */
[C---:B------:R-:W-:Y:S01]  /*9630*/  @!P5 IMAD.X R0, R5.reuse, 0x1, R168, P1 ;  /* 0x000000010500d824 */ /* 0x040fe200008e06a8 */
[----:B------:R-:W-:Y:S01]  /*9640*/  @!P6 LEA.HI.X R19, R6, R167, R5, 0x1, P2 ;  /* 0x000000a70613e211 */ /* 0x000fe200010f0c05 */
[----:B------:R-:W-:Y:S01]  /*9650*/  @P4 STS.128 [R242+0x14800], RZ ;  /* 0x014800fff2004388 */ /* 0x000fe20000000c00 */
[----:B------:R-:W-:Y:S02]  /*9660*/  @!P5 LEA R16, P2, R2, UR26, 0x1 ;  /* 0x0000001a0210dc11 */ /* 0x000fe4000f8408ff */
[-C--:B------:R-:W-:Y:S01]  /*9670*/  @!P4 IADD3 R4, P1, R6, R170.reuse, RZ ;  /* 0x000000aa0604c210 */ /* 0x080fe20007f3e0ff */
[----:B------:R-:W-:Y:S01]  /*9680*/  @!PT LDS RZ, [RZ] ;  /* 0x00000000fffff984 */ /* 0x000fe20000000800 */
[----:B------:R-:W-:Y:S01]  /*9690*/  @!PT LDS RZ, [RZ] ;  /* 0x00000000fffff984 */ /* 0x000fe20000000800 */
[----:B------:R-:W-:Y:S01]  /*96a0*/  @!PT LDS RZ, [RZ] ;  /* 0x00000000fffff984 */ /* 0x000fe20000000800 */
[----:B------:R-:W-:Y:S01]  /*96b0*/  @!P4 LDGSTS.E.BYPASS.LTC128B.128 [R242+0x14800], desc[UR24][R10.64+0x100] ;  /* 0x148001000af2cfae */ /* 0x000fe2000b901d58 */
[----:B------:R-:W-:Y:S02]  /*96c0*/  @!P5 LEA.HI.X R17, R2, UR27, R0, 0x1, P2 ;  /* 0x0000001b0211dc11 */ /* 0x000fe400090f0c00 */
[----:B------:R-:W-:Y:S01]  /*96d0*/  @!P4 LEA R26, P2, R4, UR26, 0x1 ;  /* 0x0000001a041acc11 */ /* 0x000fe2000f8408ff */
[C---:B------:R-:W-:Y:S01]  /*96e0*/  @!P4 IMAD.X R2, R5.reuse, 0x1, R168, P1 ;  /* 0x000000010502c824 */ /* 0x040fe200008e06a8 */
[----:B------:R-:W-:Y:S01]  /*96f0*/  @!P3 IADD3 R0, P1, R6, R170, RZ ;  /* 0x000000aa0600b210 */ /* 0x000fe20007f3e0ff */
[----:B------:R-:W-:Y:S03]  /*9700*/  @P3 STS.128 [R242+0x16800], RZ ;  /* 0x016800fff2003388 */ /* 0x000fe60000000c00 */
[----:B------:R-:W-:Y:S01]  /*9710*/  @!P4 LEA.HI.X R27, R4, UR27, R2, 0x1, P2 ;  /* 0x0000001b041bcc11 */ /* 0x000fe200090f0c02 */
[----:B------:R-:W-:Y:S01]  /*9720*/  @!P3 IMAD.X R2, R5, 0x1, R168, P1 ;  /* 0x000000010502b824 */ /* 0x000fe200008e06a8 */
[----:B------:R-:W-:Y:S01]  /*9730*/  IADD3 R6, P2, R6, UR30, RZ ;  /* 0x0000001e06067c10 */ /* 0x000fe2000ff5e0ff */
[----:B------:R-:W-:Y:S01]  /*9740*/  @!PT LDS RZ, [RZ] ;  /* 0x00000000fffff984 */ /* 0x000fe20000000800 */
[----:B------:R-:W-:Y:S01]  /*9750*/  @!PT LDS RZ, [RZ] ;  /* 0x00000000fffff984 */ /* 0x000fe20000000800 */
[----:B------:R-:W-:Y:S01]  /*9760*/  @!PT LDS RZ, [RZ] ;  /* 0x00000000fffff984 */ /* 0x000fe20000000800 */
[----:B------:R-:W-:Y:S01]  /*9770*/  @!P3 LDGSTS.E.BYPASS.LTC128B.128 [R242+0x16800], desc[UR24][R8.64+0x180] ;  /* 0x1680018008f2bfae */ /* 0x000fe2000b901d58 */
[----:B------:R-:W-:-:S02]  /*9780*/  @!P3 LEA R28, P1, R0, UR26, 0x1 ;  /* 0x0000001a001cbc11 */ /* 0x000fc4000f8208ff */
[----:B------:R-:W-:Y:S01]  /*9790*/  IADD3.X R5, R5, UR22, RZ, P2, !PT ;  /* 0x0000001605057c10 */ /* 0x000fe200097fe4ff */
[----:B------:R-:W-:Y:S01]  /*97a0*/  @P6 STS.128 [R242+0x11000], RZ ;  /* 0x011000fff2006388 */ /* 0x000fe20000000c00 */
[----:B------:R-:W-:Y:S02]  /*97b0*/  @!P6 LEA R30, P2, R6, R188, 0x1 ;  /* 0x000000bc061ee211 */ /* 0x000fe400078408ff */
[----:B------:R-:W-:Y:S01]  /*97c0*/  @!P3 LEA.HI.X R29, R0, UR27, R2, 0x1, P1 ;  /* 0x0000001b001dbc11 */ /* 0x000fe200088f0c02 */
[----:B------:R-:W-:Y:S01]  /*97d0*/  @!PT LDS RZ, [RZ] ;  /* 0x00000000fffff984 */ /* 0x000fe20000000800 */
[----:B------:R-:W-:Y:S01]  /*97e0*/  @!PT LDS RZ, [RZ] ;  /* 0x00000000fffff984 */ /* 0x000fe20000000800 */
[----:B------:R-:W-:Y:S01]  /*97f0*/  @!PT LDS RZ, [RZ] ;  /* 0x00000000fffff984 */ /* 0x000fe20000000800 */
[----:B------:R-:W-:Y:S01]  /*9800*/  @!P6 LDGSTS.E.BYPASS.LTC128B.128 [R242+0x11000], desc[UR24][R18.64] ;  /* 0x1100000012f2efae */ /* 0x000fe2000b901d58 */
[C---:B------:R-:W-:Y:S02]  /*9810*/  @!P6 LEA.HI.X R31, R6.reuse, R167, R5, 0x1, P2 ;  /* 0x000000a7061fe211 */ /* 0x040fe400010f0c05 */
[CC--:B------:R-:W-:Y:S01]  /*9820*/  @!P5 IADD3 R0, P1, R6.reuse, R170.reuse, RZ ;  /* 0x000000aa0600d210 */ /* 0x0c0fe20007f3e0ff */
[----:B------:R-:W-:Y:S01]  /*9830*/  @P5 STS.128 [R242+0x13000], RZ ;  /* 0x013000fff2005388 */ /* 0x000fe20000000c00 */
[----:B------:R-:W-:-:S03]  /*9840*/  @!P4 IADD3 R2, P2, R6, R170, RZ ;  /* 0x000000aa0602c210 */ /* 0x000fc60007f5e0ff */
[C-C-:B------:R-:W-:Y:S01]  /*9850*/  @!P5 IMAD.X R4, R5.reuse, 0x1, R168.reuse, P1 ;  /* 0x000000010504d824 */ /* 0x140fe200008e06a8 */
[----:B------:R-:W-:Y:S01]  /*9860*/  @!P3 IADD3 R6, P1, R6, R170, RZ ;  /* 0x000000aa0606b210 */ /* 0x000fe20007f3e0ff */
[C-C-:B------:R-:W-:Y:S01]  /*9870*/  @!P4 IMAD.X R7, R5.reuse, 0x1, R168.reuse, P2 ;  /* 0x000000010507c824 */ /* 0x140fe200010e06a8 */
[C---:B------:R-:W-:Y:S01]  /*9880*/  @!P5 LEA R32, P2, R0.reuse, UR26, 0x1 ;  /* 0x0000001a0020dc11 */ /* 0x040fe2000f8408ff */
[----:B------:R-:W-:Y:S01]  /*9890*/  @!PT LDS RZ, [RZ] ;  /* 0x00000000fffff984 */ /* 0x000fe20000000800 */
[----:B------:R-:W-:Y:S01]  /*98a0*/  @!PT LDS RZ, [RZ] ;  /* 0x00000000fffff984 */ /* 0x000fe20000000800 */
[----:B------:R-:W-:Y:S01]  /*98b0*/  @!PT LDS RZ, [RZ] ;  /* 0x00000000fffff984 */ /* 0x000fe20000000800 */
[----:B------:R-:W-:Y:S02]  /*98c0*/  @!P5 LDGSTS.E.BYPASS.LTC128B.128 [R242+0x13000], desc[UR24][R16.64+0x80] ;  /* 0x1300008010f2dfae */ /* 0x000fe4000b901d58 */
[----:B------:R-:W-:Y:S01]  /*98d0*/  @!P3 IMAD.X R5, R5, 0x1, R168, P1 ;  /* 0x000000010505b824 */ /* 0x000fe200008e06a8 */
[----:B------:R-:W-:Y:S01]  /*98e0*/  @!P5 LEA.HI.X R33, R0, UR27, R4, 0x1, P2 ;  /* 0x0000001b0021dc11 */ /* 0x000fe200090f0c04 */
[----:B------:R-:W-:Y:S01]  /*98f0*/  @P4 STS.128 [R242+0x15000], RZ ;  /* 0x015000fff2004388 */ /* 0x000fe20000000c00 */
[----:B------:R-:W-:Y:S02]  /*9900*/  @!P4 LEA R34, P2, R2, UR26, 0x1 ;  /* 0x0000001a0222cc11 */ /* 0x000fe4000f8408ff */
[----:B------:R-:W-:Y:S01]  /*9910*/  @!P3 LEA R4, P1, R6, UR26, 0x1 ;  /* 0x0000001a0604bc11 */ /* 0x000fe2000f8208ff */
[----:B------:R-:W-:Y:S01]  /*9920*/  @!PT LDS RZ, [RZ] ;  /* 0x00000000fffff984 */ /* 0x000fe20000000800 */
[----:B------:R-:W-:Y:S01]  /*9930*/  @!PT LDS RZ, [RZ] ;  /* 0x00000000fffff984 */ /* 0x000fe20000000800 */
[----:B------:R-:W-:Y:S01]  /*9940*/  @!PT LDS RZ, [RZ] ;  /* 0x00000000fffff984 */ /* 0x000fe20000000800 */
[----:B------:R-:W-:Y:S01]  /*9950*/  @!P4 LDGSTS.E.BYPASS.LTC128B.128 [R242+0x15000], desc[UR24][R26.64+0x100] ;  /* 0x150001001af2cfae */ /* 0x000fe2000b901d58 */
[----:B------:R-:W-:-:S02]  /*9960*/  @!P4 LEA.HI.X R35, R2, UR27, R7, 0x1, P2 ;  /* 0x0000001b0223cc11 */ /* 0x000fc400090f0c07 */
[----:B------:R-:W-:Y:S01]  /*9970*/  @!P3 LEA.HI.X R5, R6, UR27, R5, 0x1, P1 ;  /* 0x0000001b0605bc11 */ /* 0x000fe200088f0c05 */
        /* <DEDUP_REMOVED lines=28> */
[----:B------:R-:W4:Y:S04]  /*9b40*/  LDSM.16.M88.4 R184, [R237+0x9000] ;  /* 0x00900000edb8783b */ /* 0x000f280000000200 */
[----:B------:R-:W5:Y:S04]  /*9b50*/  LDSM.16.M88.4 R192, [R237+0x9800] ;  /* 0x00980000edc0783b */ /* 0x000f680000000200 */
[----:B------:R-:W-:Y:S04]  /*9b60*/  LDSM.16.M88.4 R8, [R236] ;  /* 0x00000000ec08783b */ /* 0x000fe80000000200 */
[----:B------:R-:W5:Y:S04]  /*9b70*/  LDSM.16.M88.4 R172, [R235] ;  /* 0x00000000ebac783b */ /* 0x000f680000000200 */
[----:B------:R-:W5:Y:S04]  /*9b80*/  LDSM.16.M88.4 R24, [R227] ;  /* 0x00000000e318783b */ /* 0x000f680000000200 */
[----:B------:R-:W5:Y:S04]  /*9b90*/  LDSM.16.M88.4 R168, [R226] ;  /* 0x00000000e2a8783b */ /* 0x000f680000000200 */
[----:B------:R-:W5:Y:S04]  /*9ba0*/  LDSM.16.M88.4 R20, [R225] ;  /* 0x00000000e114783b */ /* 0x000f680000000200 */
[----:B---3--:R-:W-:Y:S01]  /*9bb0*/  LDSM.16.M88.4 R4, [R234] ;  /* 0x00000000ea04783b */ /* 0x008fe20000000200 */
[C---:B-1----:R-:W-:Y:S03]  /*9bc0*/  HMMA.16816.F32 R16, R176.reuse, R12, RZ ;  /* 0x0000000cb010723c */ /* 0x042fe600000018ff */
[----:B------:R-:W1:Y:S04]  /*9bd0*/  LDSM.16.M88.4 R196, [R231+0x8000] ;  /* 0x00800000e7c4783b */ /* 0x000e680000000200 */
[----:B------:R-:W-:Y:S01]  /*9be0*/  LDSM.16.M88.4 R200, [R213] ;  /* 0x00000000d5c8783b */ /* 0x000fe20000000200 */
[C---:B------:R-:W-:Y:S03]  /*9bf0*/  HMMA.16816.F32 R12, R176.reuse, R14, RZ ;  /* 0x0000000eb00c723c */ /* 0x040fe600000018ff */
[----:B------:R-:W0:Y:S03]  /*9c00*/  LDGDEPBAR ;  /* 0x00000000000079af */ /* 0x000e260000000000 */
[C---:B--2---:R-:W-:Y:S06]  /*9c10*/  HMMA.16816.F32 R32, R176.reuse, R28, RZ ;  /* 0x0000001cb020723c */ /* 0x044fec00000018ff */
[C---:B------:R-:W-:Y:S06]  /*9c20*/  HMMA.16816.F32 R28, R176.reuse, R30, RZ ;  /* 0x0000001eb01c723c */ /* 0x040fec00000018ff */
[C---:B----4-:R-:W-:Y:S06]  /*9c30*/  HMMA.16816.F32 R188, R176.reuse, R184, RZ ;  /* 0x000000b8b0bc723c */ /* 0x050fec00000018ff */
[C---:B------:R-:W-:Y:S06]  /*9c40*/  HMMA.16816.F32 R184, R176.reuse, R186, RZ ;  /* 0x000000bab0b8723c */ /* 0x040fec00000018ff */
[C---:B-----5:R-:W-:Y:S06]  /*9c50*/  HMMA.16816.F32 R180, R176.reuse, R192, RZ ;  /* 0x000000c0b0b4723c */ /* 0x060fec00000018ff */
[----:B------:R-:W-:Y:S01]  /*9c60*/  HMMA.16816.F32 R176, R176, R194, RZ ;  /* 0x000000c2b0b0723c */ /* 0x000fe200000018ff */
[----:B------:R-:W2:Y:S05]  /*9c70*/  LDSM.16.M88.4 R192, [R231+0x8800] ;  /* 0x00880000e7c0783b */ /* 0x000eaa0000000200 */
        /* <DEDUP_REMOVED lines=24> */
[----:B------:R-:W-:Y:S04]  /*9e00*/  LDSM.16.M88.4 R4, [R238+0x2000] ;  /* 0x00200000ee04783b */ /* 0x000fe80000000200 */
[----:B------:R-:W3:Y:S01]  /*9e10*/  LDSM.16.M88.4 R24, [R237+0xa000] ;  /* 0x00a00000ed18783b */ /* 0x000ee20000000200 */
[C---:B-----5:R-:W-:Y:S06]  /*9e20*/  HMMA.16816.F32 R16, R168.reuse, R20, R16 ;  /* 0x00000014a810723c */ /* 0x060fec0000001810 */
[C---:B------:R-:W-:Y:S01]  /*9e30*/  HMMA.16816.F32 R12, R168.reuse, R22, R12 ;  /* 0x00000016a80c723c */ /* 0x040fe2000000180c */
[----:B------:R-:W4:Y:S05]  /*9e40*/  LDSM.16.M88.4 R20, [R237+0xb000] ;  /* 0x00b00000ed14783b */ /* 0x000f2a0000000200 */
[C---:B------:R-:W-:Y:S06]  /*9e50*/  HMMA.16816.F32 R32, R168.reuse, R8, R32 ;  /* 0x00000008a820723c */ /* 0x040fec0000001820 */
[C---:B------:R-:W-:Y:S01]  /*9e60*/  HMMA.16816.F32 R28, R168.reuse, R10, R28 ;  /* 0x0000000aa81c723c */ /* 0x040fe2000000181c */
[----:B------:R-:W5:Y:S05]  /*9e70*/  LDSM.16.M88.4 R8, [R237+0xb800] ;  /* 0x00b80000ed08783b */ /* 0x000f6a0000000200 */
[C---:B-1----:R-:W-:Y:S06]  /*9e80*/  HMMA.16816.F32 R188, R168.reuse, R196, R188 ;  /* 0x000000c4a8bc723c */ /* 0x042fec00000018bc */
[C---:B------:R-:W-:Y:S01]  /*9e90*/  HMMA.16816.F32 R184, R168.reuse, R198, R184 ;  /* 0x000000c6a8b8723c */ /* 0x040fe200000018b8 */
[----:B------:R-:W-:Y:S05]  /*9ea0*/  LDSM.16.M88.4 R196, [R221] ;  /* 0x00000000ddc4783b */ /* 0x000fea0000000200 */
[C---:B--2---:R-:W-:Y:S06]  /*9eb0*/  HMMA.16816.F32 R180, R168.reuse, R172, R180 ;  /* 0x000000aca8b4723c */ /* 0x044fec00000018b4 */
[----:B------:R-:W-:Y:S01]  /*9ec0*/  HMMA.16816.F32 R176, R168, R174, R176 ;  /* 0x000000aea8b0723c */ /* 0x000fe200000018b0 */
[----:B------:R-:W-:Y:S04]  /*9ed0*/  LDSM.16.M88.4 R172, [R236+0x2000] ;  /* 0x00200000ecac783b */ /* 0x000fe80000000200 */
[----:B------:R-:W1:Y:S01]  /*9ee0*/  LDSM.16.M88.4 R168, [R223] ;  /* 0x00000000dfa8783b */ /* 0x000e620000000200 */
[C---:B---3--:R-:W-:Y:S06]  /*9ef0*/  HMMA.16816.F32 R16, R4.reuse, R24, R16 ;  /* 0x000000180410723c */ /* 0x048fec0000001810 */
[C---:B------:R-:W-:Y:S01]  /*9f00*/  HMMA.16816.F32 R12, R4.reuse, R26, R12 ;  /* 0x0000001a040c723c */ /* 0x040fe2000000180c */
[----:B------:R-:W2:Y:S05]  /*9f10*/  LDSM.16.M88.4 R24, [R222] ;  /* 0x00000000de18783b */ /* 0x000eaa0000000200 */
[C---:B------:R-:W-:Y:S06]  /*9f20*/  HMMA.16816.F32 R32, R4.reuse, R192, R32 ;  /* 0x000000c00420723c */ /* 0x040fec0000001820 */
[C---:B------:R-:W-:Y:S01]  /*9f30*/  HMMA.16816.F32 R28, R4.reuse, R194, R28 ;  /* 0x000000c2041c723c */ /* 0x040fe2000000181c */
[----:B------:R-:W3:Y:S05]  /*9f40*/  LDSM.16.M88.4 R192, [R220] ;  /* 0x00000000dcc0783b */ /* 0x000eea0000000200 */
[C---:B----4-:R-:W-:Y:S06]  /*9f50*/  HMMA.16816.F32 R188, R4.reuse, R20, R188 ;  /* 0x0000001404bc723c */ /* 0x050fec00000018bc */
[C---:B------:R-:W-:Y:S01]  /*9f60*/  HMMA.16816.F32 R184, R4.reuse, R22, R184 ;  /* 0x0000001604b8723c */ /* 0x040fe200000018b8 */
[----:B------:R-:W-:Y:S05]  /*9f70*/  LDSM.16.M88.4 R20, [R231+0xa800] ;  /* 0x00a80000e714783b */ /* 0x000fea0000000200 */
[C---:B-----5:R-:W-:Y:S06]  /*9f80*/  HMMA.16816.F32 R180, R4.reuse, R8, R180 ;  /* 0x0000000804b4723c */ /* 0x060fec00000018b4 */
[----:B------:R-:W-:Y:S01]  /*9f90*/  HMMA.16816.F32 R176, R4, R10, R176 ;  /* 0x0000000a04b0723c */ /* 0x000fe200000018b0 */
[----:B------:R-:W-:Y:S04]  /*9fa0*/  LDSM.16.M88.4 R8, [R234+0x2000] ;  /* 0x00200000ea08783b */ /* 0x000fe80000000200 */
[----:B------:R-:W4:Y:S01]  /*9fb0*/  LDSM.16.M88.4 R4, [R231+0xa000] ;  /* 0x00a00000e704783b */ /* 0x000f220000000200 */
        /* <DEDUP_REMOVED lines=12> */
[----:B------:R-:W-:Y:S01]  /*a080*/  LDSM.16.M88.4 R172, [R224+0x3000] ;  /* 0x00300000e0ac783b */ /* 0x000fe20000000200 */
[C---:B----4-:R-:W-:Y:S06]  /*a090*/  HMMA.16816.F32 R16, R8.reuse, R4, R16 ;  /* 0x000000040810723c */ /* 0x050fec0000001810 */
[C---:B------:R-:W-:Y:S01]  /*a0a0*/  HMMA.16816.F32 R12, R8.reuse, R6, R12 ;  /* 0x00000006080c723c */ /* 0x040fe2000000180c */
[----:B------:R-:W3:Y:S05]  /*a0b0*/  LDSM.16.M88.4 R4, [R233+0x2000] ;  /* 0x00200000e904783b */ /* 0x000eea0000000200 */
[C---:B------:R-:W-:Y:S06]  /*a0c0*/  HMMA.16816.F32 R32, R8.reuse, R20, R32 ;  /* 0x000000140820723c */ /* 0x040fec0000001820 */
[C---:B------:R-:W-:Y:S01]  /*a0d0*/  HMMA.16816.F32 R28, R8.reuse, R22, R28 ;  /* 0x00000016081c723c */ /* 0x040fe2000000181c */
[----:B------:R-:W4:Y:S05]  /*a0e0*/  LDSM.16.M88.4 R20, [R224+0x3800] ;  /* 0x00380000e014783b */ /* 0x000f2a0000000200 */
[C---:B-1----:R-:W-:Y:S06]  /*a0f0*/  HMMA.16816.F32 R188, R8.reuse, R168, R188 ;  /* 0x000000a808bc723c */ /* 0x042fec00000018bc */
        /* <DEDUP_REMOVED lines=14> */
[----:B------:R-:W5:Y:S05]  /*a1e0*/  LDSM.16.M88.4 R172, [R237+0xd800] ;  /* 0x00d80000edac783b */ /* 0x000f6a0000000200 */
[C---:B----4-:R-:W-:Y:S06]  /*a1f0*/  HMMA.16816.F32 R180, R4.reuse, R20, R180 ;  /* 0x0000001404b4723c */ /* 0x050fec00000018b4 */
[----:B------:R-:W-:Y:S01]  /*a200*/  HMMA.16816.F32 R176, R4, R22, R176 ;  /* 0x0000001604b0723c */ /* 0x000fe200000018b0 */
[----:B------:R-:W-:Y:S04]  /*a210*/  LDSM.16.M88.4 R4, [R236+0x4000] ;  /* 0x00400000ec04783b */ /* 0x000fe80000000200 */
[----:B------:R-:W4:Y:S01]  /*a220*/  LDSM.16.M88.4 R20, [R219] ;  /* 0x00000000db14783b */ /* 0x000f220000000200 */
        /* <DEDUP_REMOVED lines=12> */
[----:B------:R-:W5:Y:S01]  /*a2f0*/  LDSM.16.M88.4 R24, [R231+0xc800] ;  /* 0x00c80000e718783b */ /* 0x000f620000000200 */
        /* <DEDUP_REMOVED lines=15> */
[----:B------:R-:W-:Y:S05]  /*a3f0*/  LDSM.16.M88.4 R196, [R238+0x6000] ;  /* 0x00600000eec4783b */ /* 0x000fea0000000200 */
[C---:B-----5:R-:W-:Y:S06]  /*a400*/  HMMA.16816.F32 R32, R172.reuse, R24, R32 ;  /* 0x00000018ac20723c */ /* 0x060fec0000001820 */
[C---:B------:R-:W-:Y:S01]  /*a410*/  HMMA.16816.F32 R28, R172.reuse, R26, R28 ;  /* 0x0000001aac1c723c */ /* 0x040fe2000000181c */
[----:B------:R-:W-:Y:S05]  /*a420*/  LDSM.16.M88.4 R24, [R224+0x5000] ;  /* 0x00500000e018783b */ /* 0x000fea0000000200 */
[C---:B----4-:R-:W-:Y:S06]  /*a430*/  HMMA.16816.F32 R188, R172.reuse, R20, R188 ;  /* 0x00000014acbc723c */ /* 0x050fec00000018bc */
[----:B------:R-:W-:Y:S01]  /*a440*/  HMMA.16816.F32 R184, R172, R22, R184 ;  /* 0x00000016acb8723c */ /* 0x000fe200000018b8 */
[----:B------:R-:W3:Y:S05]  /*a450*/  LDSM.16.M88.4 R20, [R237+0xe000] ;  /* 0x00e00000ed14783b */ /* 0x000eea0000000200 */
[C---:B-1----:R-:W-:Y:S06]  /*a460*/  HMMA.16816.F32 R16, R168.reuse, R8, R16 ;  /* 0x00000008a810723c */ /* 0x042fec0000001810 */
[----:B------:R-:W-:Y:S01]  /*a470*/  HMMA.16816.F32 R12, R168, R10, R12 ;  /* 0x0000000aa80c723c */ /* 0x000fe2000000180c */
[----:B------:R-:W-:Y:S05]  /*a480*/  LDSM.16.M88.4 R8, [R237+0xe800] ;  /* 0x00e80000ed08783b */ /* 0x000fea0000000200 */
[C---:B------:R-:W-:Y:S06]  /*a490*/  HMMA.16816.F32 R180, R172.reuse, R192, R180 ;  /* 0x000000c0acb4723c */ /* 0x040fec00000018b4 */
[----:B------:R-:W-:Y:S01]  /*a4a0*/  HMMA.16816.F32 R176, R172, R194, R176 ;  /* 0x000000c2acb0723c */ /* 0x000fe200000018b0 */
[----:B------:R-:W1:Y:S04]  /*a4b0*/  LDSM.16.M88.4 R192, [R224+0x5800] ;  /* 0x00580000e0c0783b */ /* 0x000e680000000200 */
[----:B------:R-:W-:Y:S01]  /*a4c0*/  LDSM.16.M88.4 R172, [R236+0x6000] ;  /* 0x00600000ecac783b */ /* 0x000fe20000000200 */
[C---:B--2---:R-:W-:Y:S06]  /*a4d0*/  HMMA.16816.F32 R32, R168.reuse, R4, R32 ;  /* 0x00000004a820723c */ /* 0x044fec0000001820 */
[----:B------:R-:W-:Y:S01]  /*a4e0*/  HMMA.16816.F32 R28, R168, R6, R28 ;  /* 0x00000006a81c723c */ /* 0x000fe2000000181c */
[----:B------:R-:W2:Y:S05]  /*a4f0*/  LDSM.16.M88.4 R4, [R215] ;  /* 0x00000000d704783b */ /* 0x000eaa0000000200 */
[C---:B---3--:R-:W-:Y:S06]  /*a500*/  HMMA.16816.F32 R16, R196.reuse, R20, R16 ;  /* 0x00000014c410723c */ /* 0x048fec0000001810 */
[----:B------:R-:W-:Y:S01]  /*a510*/  HMMA.16816.F32 R12, R196, R22, R12 ;  /* 0x00000016c40c723c */ /* 0x000fe2000000180c */
[----:B------:R-:W-:Y:S05]  /*a520*/  LDSM.16.M88.4 R20, [R231+0xe000] ;  /* 0x00e00000e714783b */ /* 0x000fea0000000200 */
[C---:B------:R-:W-:Y:S06]  /*a530*/  HMMA.16816.F32 R188, R168.reuse, R24, R188 ;  /* 0x00000018a8bc723c */ /* 0x040fec00000018bc */
[C---:B------:R-:W-:Y:S01]  /*a540*/  HMMA.16816.F32 R184, R168.reuse, R26, R184 ;  /* 0x0000001aa8b8723c */ /* 0x040fe200000018b8 */
[----:B------:R-:W3:Y:S05]  /*a550*/  LDSM.16.M88.4 R24, [R234+0x6000] ;  /* 0x00600000ea18783b */ /* 0x000eea0000000200 */
[C---:B-1----:R-:W-:Y:S06]  /*a560*/  HMMA.16816.F32 R180, R168.reuse, R192, R180 ;  /* 0x000000c0a8b4723c */ /* 0x042fec00000018b4 */
[----:B------:R-:W-:Y:S01]  /*a570*/  HMMA.16816.F32 R176, R168, R194, R176 ;  /* 0x000000c2a8b0723c */ /* 0x000fe200000018b0 */
[----:B------:R-:W1:Y:S04]  /*a580*/  LDSM.16.M88.4 R168, [R214] ;  /* 0x00000000d6a8783b */ /* 0x000e680000000200 */
[----:B------:R-:W4:Y:S01]  /*a590*/  LDSM.16.M88.4 R192, [R237+0xf000] ;  /* 0x00f00000edc0783b */ /* 0x000f220000000200 */
[C---:B--2---:R-:W-:Y:S06]  /*a5a0*/  HMMA.16816.F32 R16, R172.reuse, R4, R16 ;  /* 0x00000004ac10723c */ /* 0x044fec0000001810 */
[----:B------:R-:W-:Y:S01]  /*a5b0*/  HMMA.16816.F32 R12, R172, R6, R12 ;  /* 0x00000006ac0c723c */ /* 0x000fe2000000180c */
[----:B------:R-:W-:Y:S05]  /*a5c0*/  LDSM.16.M88.4 R4, [R224+0x6000] ;  /* 0x00600000e004783b */ /* 0x000fea0000000200 */
[C---:B------:R-:W-:Y:S06]  /*a5d0*/  HMMA.16816.F32 R32, R196.reuse, R8, R32 ;  /* 0x00000008c420723c */ /* 0x040fec0000001820 */
[----:B------:R-:W-:Y:S01]  /*a5e0*/  HMMA.16816.F32 R28, R196, R10, R28 ;  /* 0x0000000ac41c723c */ /* 0x000fe2000000181c */
[----:B------:R-:W2:Y:S05]  /*a5f0*/  LDSM.16.M88.4 R8, [R233+0x6000] ;  /* 0x00600000e908783b */ /* 0x000eaa0000000200 */
[C---:B---3--:R-:W-:Y:S06]  /*a600*/  HMMA.16816.F32 R16, R24.reuse, R20, R16 ;  /* 0x000000141810723c */ /* 0x048fec0000001810 */
[----:B------:R-:W-:Y:S01]  /*a610*/  HMMA.16816.F32 R12, R24, R22, R12 ;  /* 0x00000016180c723c */ /* 0x000fe2000000180c */
[----:B------:R-:W3:Y:S05]  /*a620*/  LDSM.16.M88.4 R20, [R231+0xe800] ;  /* 0x00e80000e714783b */ /* 0x000eea0000000200 */
[C---:B-1----:R-:W-:Y:S06]  /*a630*/  HMMA.16816.F32 R32, R172.reuse, R168, R32 ;  /* 0x000000a8ac20723c */ /* 0x042fec0000001820 */
[----:B------:R-:W-:Y:S01]  /*a640*/  HMMA.16816.F32 R168, R172, R170, R28 ;  /* 0x000000aaaca8723c */ /* 0x000fe2000000181c */
[----:B------:R-:W1:Y:S05]  /*a650*/  LDSM.16.M88.4 R28, [R224+0x6800] ;  /* 0x00680000e01c783b */ /* 0x000e6a0000000200 */
[C---:B----4-:R-:W-:Y:S06]  /*a660*/  HMMA.16816.F32 R188, R196.reuse, R192, R188 ;  /* 0x000000c0c4bc723c */ /* 0x050fec00000018bc */
[----:B------:R-:W-:Y:S01]  /*a670*/  HMMA.16816.F32 R184, R196, R194, R184 ;  /* 0x000000c2c4b8723c */ /* 0x000fe200000018b8 */
[----:B------:R-:W-:Y:S05]  /*a680*/  LDSM.16.M88.4 R192, [R224+0x7000] ;  /* 0x00700000e0c0783b */ /* 0x000fea0000000200 */
[C---:B--2---:R-:W-:Y:S06]  /*a690*/  HMMA.16816.F32 R12, R8.reuse, R6, R12 ;  /* 0x00000006080c723c */ /* 0x044fec000000180c */
[----:B------:R-:W-:Y:S01]  /*a6a0*/  HMMA.16816.F32 R16, R8, R4, R16 ;  /* 0x000000040810723c */ /* 0x000fe20000001810 */
[----:B------:R-:W2:Y:S05]  /*a6b0*/  LDSM.16.M88.4 R4, [R231+0xf000] ;  /* 0x00f00000e704783b */ /* 0x000eaa0000000200 */
[C---:B---3--:R-:W-:Y:S06]  /*a6c0*/  HMMA.16816.F32 R32, R24.reuse, R20, R32 ;  /* 0x000000141820723c */ /* 0x048fec0000001820 */
[----:B------:R-:W-:Y:S01]  /*a6d0*/  HMMA.16816.F32 R168, R24, R22, R168 ;  /* 0x0000001618a8723c */ /* 0x000fe200000018a8 */
[----:B------:R-:W3:Y:S05]  /*a6e0*/  LDSM.16.M88.4 R20, [R237+0xf800] ;  /* 0x00f80000ed14783b */ /* 0x000eea0000000200 */
[----:B------:R-:W-:Y:S01]  /*a6f0*/  FMUL.FTZ R12, R12, UR31 ;  /* 0x0000001f0c0c7c20 */ /* 0x000fe20008410000 */
[----:B------:R-:W-:Y:S01]  /*a700*/  FMUL.FTZ R13, R13, UR31 ;  /* 0x0000001f0d0d7c20 */ /* 0x000fe20008410000 */
[----:B------:R-:W-:Y:S01]  /*a710*/  FMUL.FTZ R14, R14, UR31 ;  /* 0x0000001f0e0e7c20 */ /* 0x000fe20008410000 */
[----:B------:R-:W-:Y:S01]  /*a720*/  FMUL.FTZ R15, R15, UR31 ;  /* 0x0000001f0f0f7c20 */ /* 0x000fe20008410000 */
[C---:B------:R-:W-:Y:S02]  /*a730*/  HMMA.16816.F32 R188, R172.reuse, R200, R188 ;  /* 0x000000c8acbc723c */ /* 0x040fe400000018bc */
[----:B------:R-:W-:Y:S01]  /*a740*/  FMUL.FTZ R0, R16, UR31 ;  /* 0x0000001f10007c20 */ /* 0x000fe20008410000 */
[----:B------:R-:W-:Y:S01]  /*a750*/  FMUL.FTZ R2, R17, UR31 ;  /* 0x0000001f11027c20 */ /* 0x000fe20008410000 */
[----:B------:R-:W-:Y:S01]  /*a760*/  FMUL.FTZ R16, R19, UR31 ;  /* 0x0000001f13107c20 */ /* 0x000fe20008410000 */
[----:B------:R-:W-:Y:S01]  /*a770*/  MUFU.TANH R17, R12 ;  /* 0x0000000c00117308 */ /* 0x000fe20000002400 */
[----:B------:R-:W-:Y:S01]  /*a780*/  HMMA.16816.F32 R184, R172, R202, R184 ;  /* 0x000000caacb8723c */ /* 0x000fe200000018b8 */
[----:B------:R-:W-:-:S05]  /*a790*/  FMUL.FTZ R18, R18, UR31 ;  /* 0x0000001f12127c20 */ /* 0x000fca0008410000 */
[C---:B-1----:R-:W-:Y:S01]  /*a7a0*/  HMMA.16816.F32 R32, R8.reuse, R28, R32 ;  /* 0x0000001c0820723c */ /* 0x042fe20000001820 */
[----:B------:R-:W1:Y:S05]  /*a7b0*/  MUFU.TANH R19, R13 ;  /* 0x0000000d00137308 */ /* 0x000e6a0000002400 */
[----:B------:R-:W-:Y:S03]  /*a7c0*/  HMMA.16816.F32 R168, R8, R30, R168 ;  /* 0x0000001e08a8723c */ /* 0x000fe600000018a8 */
[----:B------:R-:W-:Y:S03]  /*a7d0*/  MUFU.TANH R167, R14 ;  /* 0x0000000e00a77308 */ /* 0x000fe60000002400 */
[C---:B--2---:R-:W-:Y:S05]  /*a7e0*/  HMMA.16816.F32 R188, R24.reuse, R4, R188 ;  /* 0x0000000418bc723c */ /* 0x044fea00000018bc */
[----:B------:R2:W-:Y:S01]  /*a7f0*/  MUFU.TANH R28, R15 ;  /* 0x0000000f001c7308 */ /* 0x0005e20000002400 */
[----:B------:R-:W-:Y:S01]  /*a800*/  HMMA.16816.F32 R184, R24, R6, R184 ;  /* 0x0000000618b8723c */ /* 0x000fe200000018b8 */
[----:B------:R-:W-:Y:S05]  /*a810*/  LDSM.16.M88.4 R4, [R231+0xf800] ;  /* 0x00f80000e704783b */ /* 0x000fea0000000200 */
[----:B---3--:R-:W-:Y:S01]  /*a820*/  HMMA.16816.F32 R180, R196, R20, R180 ;  /* 0x00000014c4b4723c */ /* 0x008fe200000018b4 */
[----:B------:R-:W-:Y:S01]  /*a830*/  MUFU.TANH R2, R2 ;  /* 0x0000000200027308 */ /* 0x000fe20000002400 */
[----:B------:R-:W-:Y:S01]  /*a840*/  FMUL.FTZ R29, R32, UR31 ;  /* 0x0000001f201d7c20 */ /* 0x000fe20008410000 */
[----:B------:R-:W-:-:S03]  /*a850*/  FMUL.FTZ R30, R33, UR31 ;  /* 0x0000001f211e7c20 */ /* 0x000fc60008410000 */
[----:B------:R-:W-:Y:S01]  /*a860*/  HMMA.16816.F32 R176, R196, R22, R176 ;  /* 0x00000016c4b0723c */ /* 0x000fe200000018b0 */
[----:B------:R-:W-:Y:S02]  /*a870*/  IMAD.U32 R20, RZ, RZ, UR11 ;  /* 0x0000000bff147e24 */ /* 0x000fe4000f8e00ff */
[----:B------:R-:W-:Y:S01]  /*a880*/  FMUL.FTZ R21, R34, UR31 ;  /* 0x0000001f22157c20 */ /* 0x000fe20008410000 */
[----:B------:R-:W-:Y:S01]  /*a890*/  MUFU.TANH R16, R16 ;  /* 0x0000001000107308 */ /* 0x000fe20000002400 */
[----:B--2---:R-:W2:Y:S01]  /*a8a0*/  LDSM.16.M88.4 R12, [R212] ;  /* 0x00000000d40c783b */ /* 0x004ea20000000200 */
[----:B------:R-:W-:Y:S01]  /*a8b0*/  IMAD R20, R20, 0x40, R243 ;  /* 0x0000004014147824 */ /* 0x000fe200078e02f3 */
[----:B------:R-:W-:Y:S01]  /*a8c0*/  HMMA.16816.F32 R188, R8, R192, R188 ;  /* 0x000000c008bc723c */ /* 0x000fe200000018bc */
[----:B------:R-:W-:Y:S01]  /*a8d0*/  FMUL.FTZ R22, R35, UR31 ;  /* 0x0000001f23167c20 */ /* 0x000fe20008410000 */
[----:B------:R-:W-:Y:S01]  /*a8e0*/  FMUL.FTZ R23, R168, UR31 ;  /* 0x0000001fa8177c20 */ /* 0x000fe20008410000 */
[----:B------:R-:W-:-:S02]  /*a8f0*/  VIADD R31, R20, 0x1 ;  /* 0x00000001141f7836 */ /* 0x000fc40000000000 */
[----:B------:R-:W-:Y:S01]  /*a900*/  FMUL.FTZ R32, R169, UR31 ;  /* 0x0000001fa9207c20 */ /* 0x000fe20008410000 */
[----:B------:R-:W-:Y:S01]  /*a910*/  VIADD R35, R20, 0x9 ;  /* 0x0000000914237836 */ /* 0x000fe20000000000 */
[----:B------:R-:W-:Y:S01]  /*a920*/  MUFU.TANH R21, R21 ;  /* 0x0000001500157308 */ /* 0x000fe20000002400 */
[----:B------:R-:W-:Y:S01]  /*a930*/  FMUL.FTZ R33, R170, UR31 ;  /* 0x0000001faa217c20 */ /* 0x000fe20008410000 */
[C---:B------:R-:W-:Y:S01]  /*a940*/  ISETP.GE.AND P1, PT, R31.reuse, R205, PT ;  /* 0x000000cd1f00720c */ /* 0x040fe20003f26270 */
[----:B------:R-:W-:Y:S01]  /*a950*/  VIADD R169, R20, 0x10 ;  /* 0x0000001014a97836 */ /* 0x000fe20000000000 */
[----:B------:R-:W-:Y:S01]  /*a960*/  ISETP.GE.AND P2, PT, R31, R204, PT ;  /* 0x000000cc1f00720c */ /* 0x000fe20003f46270 */
[----:B------:R-:W-:Y:S01]  /*a970*/  HMMA.16816.F32 R184, R8, R194, R184 ;  /* 0x000000c208b8723c */ /* 0x000fe200000018b8 */
[----:B------:R-:W-:Y:S01]  /*a980*/  I2FP.F32.S32 R168, R35 ;  /* 0x0000002300a87245 */ /* 0x000fe20000201400 */
[----:B------:R-:W-:Y:S01]  /*a990*/  FMUL.FTZ R34, R171, UR31 ;  /* 0x0000001fab227c20 */ /* 0x000fe20008410000 */
[----:B------:R-:W3:Y:S01]  /*a9a0*/  MUFU.TANH R29, R29 ;  /* 0x0000001d001d7308 */ /* 0x000ee20000002400 */
[----:B------:R-:W-:-:S02]  /*a9b0*/  I2FP.F32.S32 R170, R169 ;  /* 0x000000a900aa7245 */ /* 0x000fc40000201400 */
[----:B-1----:R-:W-:-:S05]  /*a9c0*/  FFMA.FTZ R19, R168, UR5, R19 ;  /* 0x00000005a8137c23 */ /* 0x002fca0008010013 */
[----:B------:R-:W1:Y:S01]  /*a9d0*/  MUFU.TANH R30, R30 ;  /* 0x0000001e001e7308 */ /* 0x000e620000002400 */
[----:B------:R-:W-:Y:S01]  /*a9e0*/  FMUL.FTZ R188, R188, UR31 ;  /* 0x0000001fbcbc7c20 */ /* 0x000fe20008410000 */
[----:B------:R-:W-:Y:S01]  /*a9f0*/  FMUL.FTZ R190, R190, UR31 ;  /* 0x0000001fbebe7c20 */ /* 0x000fe20008410000 */
[----:B------:R-:W-:-:S05]  /*aa00*/  FMUL.FTZ R189, R189, UR31 ;  /* 0x0000001fbdbd7c20 */ /* 0x000fca0008410000 */
[----:B------:R-:W4:Y:S01]  /*aa10*/  MUFU.TANH R22, R22 ;  /* 0x0000001600167308 */ /* 0x000f220000002400 */
[----:B---3--:R-:W-:-:S04]  /*aa20*/  FFMA.FTZ R29, R170, UR5, R29 ;  /* 0x00000005aa1d7c23 */ /* 0x008fc8000801001d */
[----:B------:R-:W-:Y:S01]  /*aa30*/  FMUL.FTZ R184, R184, UR31 ;  /* 0x0000001fb8b87c20 */ /* 0x000fe20008410000 */
[----:B------:R-:W-:Y:S01]  /*aa40*/  FMUL.FTZ R185, R185, UR31 ;  /* 0x0000001fb9b97c20 */ /* 0x000fe20008410000 */
[----:B------:R-:W-:Y:S01]  /*aa50*/  FMUL.FTZ R187, R187, UR31 ;  /* 0x0000001fbbbb7c20 */ /* 0x000fe20008410000 */
[C---:B--2---:R-:W-:Y:S01]  /*aa60*/  HMMA.16816.F32 R180, R172.reuse, R12, R180 ;  /* 0x0000000cacb4723c */ /* 0x044fe200000018b4 */
[----:B------:R-:W2:Y:S05]  /*aa70*/  MUFU.TANH R23, R23 ;  /* 0x0000001700177308 */ /* 0x000eaa0000002400 */
[----:B------:R-:W-:Y:S01]  /*aa80*/  HMMA.16816.F32 R176, R172, R14, R176 ;  /* 0x0000000eacb0723c */ /* 0x000fe200000018b0 */
[----:B------:R-:W-:Y:S01]  /*aa90*/  I2FP.F32.S32 R12, R31 ;  /* 0x0000001f000c7245 */ /* 0x000fe20000201400 */
[----:B------:R-:W-:Y:S01]  /*aaa0*/  VIADD R13, R20, 0x8 ;  /* 0x00000008140d7836 */ /* 0x000fe20000000000 */
[----:B------:R-:W3:Y:S03]  /*aab0*/  MUFU.TANH R33, R33 ;  /* 0x0000002100217308 */ /* 0x000ee60000002400 */
[C---:B------:R-:W-:Y:S01]  /*aac0*/  FFMA.FTZ R2, R12.reuse, UR5, R2 ;  /* 0x000000050c027c23 */ /* 0x040fe20008010002 */
[----:B------:R-:W-:Y:S01]  /*aad0*/  FFMA.FTZ R14, R12, UR5, R16 ;  /* 0x000000050c0e7c23 */ /* 0x000fe20008010010 */
[----:B------:R-:W-:-:S03]  /*aae0*/  I2FP.F32.S32 R12, R13 ;  /* 0x0000000d000c7245 */ /* 0x000fc60000201400 */
[----:B------:R-:W-:Y:S01]  /*aaf0*/  FSEL R16, R2, -INF , !P1 ;  /* 0xff80000002107808 */ /* 0x000fe20004800000 */
[----:B------:R-:W5:Y:S01]  /*ab00*/  MUFU.TANH R32, R32 ;  /* 0x0000002000207308 */ /* 0x000f620000002400 */
[----:B------:R-:W-:Y:S01]  /*ab10*/  FSEL R2, R14, -INF , !P2 ;  /* 0xff8000000e027808 */ /* 0x000fe20005000000 */
[C---:B------:R-:W-:Y:S01]  /*ab20*/  FFMA.FTZ R31, R12.reuse, UR5, R17 ;  /* 0x000000050c1f7c23 */ /* 0x040fe20008010011 */
[C---:B------:R-:W-:Y:S01]  /*ab30*/  ISETP.GE.AND P1, PT, R13.reuse, R205, PT ;  /* 0x000000cd0d00720c */ /* 0x040fe20003f26270 */
[----:B------:R-:W-:Y:S01]  /*ab40*/  FFMA.FTZ R17, R12, UR5, R167 ;  /* 0x000000050c117c23 */ /* 0x000fe200080100a7 */
[----:B------:R-:W-:Y:S01]  /*ab50*/  ISETP.GE.AND P2, PT, R13, R204, PT ;  /* 0x000000cc0d00720c */ /* 0x000fe20003f46270 */
[----:B------:R-:W-:Y:S01]  /*ab60*/  HMMA.16816.F32 R180, R24, R4, R180 ;  /* 0x0000000418b4723c */ /* 0x000fe200000018b4 */
[----:B------:R-:W5:Y:S01]  /*ab70*/  LDSM.16.M88.4 R12, [R224+0x7800] ;  /* 0x00780000e00c783b */ /* 0x000f620000000200 */
[----:B------:R-:W-:Y:S01]  /*ab80*/  FSEL R31, R31, -INF , !P1 ;  /* 0xff8000001f1f7808 */ /* 0x000fe20004800000 */
[----:B------:R-:W5:Y:S01]  /*ab90*/  MUFU.TANH R34, R34 ;  /* 0x0000002200227308 */ /* 0x000f620000002400 */
[----:B------:R-:W-:Y:S01]  /*aba0*/  FSEL R17, R17, -INF , !P2 ;  /* 0xff80000011117808 */ /* 0x000fe20005000000 */
[----:B------:R-:W-:-:S04]  /*abb0*/  DEPBAR.LE SB0, 0x0 ;  /* 0x000080000000791a */ /* 0x000fc80000000000 */
[----:B------:R-:W-:Y:S01]  /*abc0*/  FFMA.FTZ R4, R168, UR5, R28 ;  /* 0x00000005a8047c23 */ /* 0x000fe2000801001c */
[CC--:B------:R-:W-:Y:S01]  /*abd0*/  ISETP.GE.AND P1, PT, R35.reuse, R205.reuse, PT ;  /* 0x000000cd2300720c */ /* 0x0c0fe20003f26270 */
[----:B------:R-:W-:Y:S01]  /*abe0*/  FFMA.FTZ R28, R170, UR5, R21 ;  /* 0x00000005aa1c7c23 */ /* 0x000fe20008010015 */
[-C--:B------:R-:W-:Y:S01]  /*abf0*/  ISETP.GE.AND P2, PT, R35, R204.reuse, PT ;  /* 0x000000cc2300720c */ /* 0x080fe20003f46270 */
[----:B------:R-:W-:Y:S01]  /*ac00*/  HMMA.16816.F32 R176, R24, R6, R176 ;  /* 0x0000000618b0723c */ /* 0x000fe200000018b0 */
[----:B------:R-:W-:Y:S01]  /*ac10*/  FSEL R5, R19, -INF , !P1 ;  /* 0xff80000013057808 */ /* 0x000fe20004800000 */
[----:B------:R-:W-:Y:S01]  /*ac20*/  FMUL.FTZ R19, R191, UR31 ;  /* 0x0000001fbf137c20 */ /* 0x000fe20008410000 */
[----:B------:R-:W-:Y:S01]  /*ac30*/  FSEL R4, R4, -INF , !P2 ;  /* 0xff80000004047808 */ /* 0x000fe20005000000 */
[----:B------:R2:W5:Y:S01]  /*ac40*/  MUFU.TANH R167, R188 ;  /* 0x000000bc00a77308 */ /* 0x0005620000002400 */
[C---:B------:R-:W-:Y:S02]  /*ac50*/  ISETP.GE.AND P1, PT, R169.reuse, R205, PT ;  /* 0x000000cda900720c */ /* 0x040fe40003f26270 */
[----:B------:R-:W-:Y:S01]  /*ac60*/  ISETP.GE.AND P2, PT, R169, R204, PT ;  /* 0x000000cca900720c */ /* 0x000fe20003f46270 */
[C---:B------:R-:W-:Y:S01]  /*ac70*/  VIADD R169, R20.reuse, 0x11 ;  /* 0x0000001114a97836 */ /* 0x040fe20000000000 */
[----:B------:R-:W-:Y:S01]  /*ac80*/  FSEL R29, R29, -INF , !P1 ;  /* 0xff8000001d1d7808 */ /* 0x000fe20004800000 */
[----:B------:R-:W-:Y:S01]  /*ac90*/  VIADD R7, R20, 0x18 ;  /* 0x0000001814077836 */ /* 0x000fe20000000000 */
[----:B------:R-:W-:Y:S01]  /*aca0*/  FSEL R28, R28, -INF , !P2 ;  /* 0xff8000001c1c7808 */ /* 0x000fe20005000000 */
[----:B------:R-:W5:Y:S01]  /*acb0*/  MUFU.TANH R168, R190 ;  /* 0x000000be00a87308 */ /* 0x000f620000002400 */
[----:B------:R-:W-:-:S02]  /*acc0*/  I2FP.F32.S32 R21, R169 ;  /* 0x000000a900157245 */ /* 0x000fc40000201400 */
[C---:B------:R-:W-:Y:S02]  /*acd0*/  ISETP.GE.AND P1, PT, R169.reuse, R205, PT ;  /* 0x000000cda900720c */ /* 0x040fe40003f26270 */
[-C--:B------:R-:W-:Y:S01]  /*ace0*/  ISETP.GE.AND P2, PT, R169, R204.reuse, PT ;  /* 0x000000cca900720c */ /* 0x080fe20003f46270 */
[C---:B-1----:R-:W-:Y:S01]  /*acf0*/  FFMA.FTZ R30, R21.reuse, UR5, R30 ;  /* 0x00000005151e7c23 */ /* 0x042fe2000801001e */
[----:B----4-:R-:W-:Y:S01]  /*ad00*/  FFMA.FTZ R22, R21, UR5, R22 ;  /* 0x0000000515167c23 */ /* 0x010fe20008010016 */
[----:B------:R-:W-:Y:S01]  /*ad10*/  I2FP.F32.S32 R21, R7 ;  /* 0x0000000700157245 */ /* 0x000fe20000201400 */
[----:B------:R-:W1:Y:S01]  /*ad20*/  MUFU.TANH R35, R189 ;  /* 0x000000bd00237308 */ /* 0x000e620000002400 */
[----:B--2---:R-:W-:Y:S01]  /*ad30*/  IMAD.MOV.U32 R188, RZ, RZ, R206 ;  /* 0x000000ffffbc7224 */ /* 0x004fe200078e00ce */
[----:B------:R-:W-:Y:S02]  /*ad40*/  FSEL R27, R30, -INF , !P1 ;  /* 0xff8000001e1b7808 */ /* 0x000fe40004800000 */
[C---:B------:R-:W-:Y:S01]  /*ad50*/  FFMA.FTZ R23, R21.reuse, UR5, R23 ;  /* 0x0000000515177c23 */ /* 0x040fe20008010017 */
[----:B---3--:R-:W-:Y:S01]  /*ad60*/  FFMA.FTZ R33, R21, UR5, R33 ;  /* 0x0000000515217c23 */ /* 0x008fe20008010021 */
[----:B------:R-:W-:Y:S01]  /*ad70*/  FSEL R24, R22, -INF , !P2 ;  /* 0xff80000016187808 */ /* 0x000fe20005000000 */
[----:B-----5:R-:W-:Y:S01]  /*ad80*/  HMMA.16816.F32 R180, R8, R12, R180 ;  /* 0x0000000c08b4723c */ /* 0x020fe200000018b4 */
[----:B------:R-:W2:Y:S01]  /*ad90*/  MUFU.TANH R19, R19 ;  /* 0x0000001300137308 */ /* 0x000ea20000002400 */
[C---:B------:R-:W-:Y:S01]  /*ada0*/  ISETP.GE.AND P1, PT, R7.reuse, R205, PT ;  /* 0x000000cd0700720c */ /* 0x040fe20003f26270 */
[----:B------:R-:W-:Y:S01]  /*adb0*/  VIADD R22, R20, 0x20 ;  /* 0x0000002014167836 */ /* 0x000fe20000000000 */
[----:B------:R-:W-:-:S02]  /*adc0*/  ISETP.GE.AND P2, PT, R7, R204, PT ;  /* 0x000000cc0700720c */ /* 0x000fc40003f46270 */
[----:B------:R-:W-:Y:S01]  /*add0*/  FSEL R26, R23, -INF , !P1 ;  /* 0xff800000171a7808 */ /* 0x000fe20004800000 */
[----:B------:R-:W-:Y:S01]  /*ade0*/  VIADD R13, R20, 0x19 ;  /* 0x00000019140d7836 */ /* 0x000fe20000000000 */
[----:B------:R-:W-:Y:S01]  /*adf0*/  FSEL R33, R33, -INF , !P2 ;  /* 0xff80000021217808 */ /* 0x000fe20005000000 */
[----:B------:R-:W3:Y:S01]  /*ae00*/  MUFU.TANH R6, R184 ;  /* 0x000000b800067308 */ /* 0x000ee20000002400 */
[----:B------:R-:W-:Y:S01]  /*ae10*/  FMUL.FTZ R12, R186, UR31 ;  /* 0x0000001fba0c7c20 */ /* 0x000fe20008410000 */
[C---:B------:R-:W-:Y:S01]  /*ae20*/  VIADD R23, R20.reuse, 0x21 ;  /* 0x0000002114177836 */ /* 0x040fe20000000000 */
[----:B------:R-:W-:Y:S01]  /*ae30*/  I2FP.F32.S32 R21, R13 ;  /* 0x0000000d00157245 */ /* 0x000fe20000201400 */
[----:B------:R-:W-:Y:S01]  /*ae40*/  HMMA.16816.F32 R176, R8, R14, R176 ;  /* 0x0000000e08b0723c */ /* 0x000fe200000018b0 */
[CC--:B------:R-:W-:Y:S02]  /*ae50*/  ISETP.GE.AND P1, PT, R13.reuse, R205.reuse, PT ;  /* 0x000000cd0d00720c */ /* 0x0c0fe40003f26270 */
[----:B------:R-:W-:Y:S01]  /*ae60*/  ISETP.GE.AND P2, PT, R13, R204, PT ;  /* 0x000000cc0d00720c */ /* 0x000fe20003f46270 */
[C---:B------:R-:W-:Y:S01]  /*ae70*/  FFMA.FTZ R25, R21.reuse, UR5, R32 ;  /* 0x0000000515197c23 */ /* 0x040fe20008010020 */
[----:B------:R-:W-:Y:S01]  /*ae80*/  FFMA.FTZ R32, R21, UR5, R34 ;  /* 0x0000000515207c23 */ /* 0x000fe20008010022 */
[----:B------:R-:W-:Y:S01]  /*ae90*/  I2FP.F32.S32 R13, R22 ;  /* 0x00000016000d7245 */ /* 0x000fe20000201400 */
[----:B------:R-:W-:Y:S01]  /*aea0*/  MUFU.TANH R7, R185 ;  /* 0x000000b900077308 */ /* 0x000fe20000002400 */
[C---:B------:R-:W-:Y:S01]  /*aeb0*/  VIADD R11, R20.reuse, 0x28 ;  /* 0x00000028140b7836 */ /* 0x040fe20000000000 */
[----:B------:R-:W-:Y:S01]  /*aec0*/  FSEL R25, R25, -INF , !P1 ;  /* 0xff80000019197808 */ /* 0x000fe20004800000 */
[----:B------:R-:W-:Y:S01]  /*aed0*/  VIADD R9, R20, 0x29 ;  /* 0x0000002914097836 */ /* 0x000fe20000000000 */
[----:B------:R-:W-:Y:S01]  /*aee0*/  FSEL R32, R32, -INF , !P2 ;  /* 0xff80000020207808 */ /* 0x000fe20005000000 */
[C---:B------:R-:W-:Y:S01]  /*aef0*/  FFMA.FTZ R167, R13.reuse, UR5, R167 ;  /* 0x000000050da77c23 */ /* 0x040fe200080100a7 */
[C---:B------:R-:W-:Y:S01]  /*af00*/  ISETP.GE.AND P1, PT, R22.reuse, R205, PT ;  /* 0x000000cd1600720c */ /* 0x040fe20003f26270 */
[----:B------:R-:W-:Y:S01]  /*af10*/  FFMA.FTZ R198, R13, UR5, R168 ;  /* 0x000000050dc67c23 */ /* 0x000fe200080100a8 */
[-C--:B------:R-:W-:Y:S01]  /*af20*/  ISETP.GE.AND P2, PT, R22, R204.reuse, PT ;  /* 0x000000cc1600720c */ /* 0x080fe20003f46270 */
[----:B------:R-:W4:Y:S01]  /*af30*/  MUFU.TANH R12, R12 ;  /* 0x0000000c000c7308 */ /* 0x000f220000002400 */
[----:B------:R-:W-:Y:S01]  /*af40*/  I2FP.F32.S32 R22, R23 ;  /* 0x0000001700167245 */ /* 0x000fe20000201400 */
[----:B------:R-:W-:Y:S01]  /*af50*/  FMUL.FTZ R13, R180, UR31 ;  /* 0x0000001fb40d7c20 */ /* 0x000fe20008410000 */
[----:B------:R-:W-:Y:S01]  /*af60*/  FSEL R168, R167, -INF , !P1 ;  /* 0xff800000a7a87808 */ /* 0x000fe20004800000 */
[----:B------:R-:W-:Y:S01]  /*af70*/  FMUL.FTZ R10, R182, UR31 ;  /* 0x0000001fb60a7c20 */ /* 0x000fe20008410000 */
[----:B------:R-:W-:Y:S01]  /*af80*/  FSEL R198, R198, -INF , !P2 ;  /* 0xff800000c6c67808 */ /* 0x000fe20005000000 */
[C---:B-1----:R-:W-:Y:S01]  /*af90*/  FFMA.FTZ R35, R22.reuse, UR5, R35 ;  /* 0x0000000516237c23 */ /* 0x042fe20008010023 */
[----:B--2---:R-:W-:Y:S01]  /*afa0*/  FFMA.FTZ R19, R22, UR5, R19 ;  /* 0x0000000516137c23 */ /* 0x004fe20008010013 */
[----:B------:R-:W1:Y:S01]  /*afb0*/  MUFU.TANH R21, R187 ;  /* 0x000000bb00157308 */ /* 0x000e620000002400 */
[----:B------:R-:W-:Y:S01]  /*afc0*/  ISETP.GE.AND P1, PT, R23, R205, PT ;  /* 0x000000cd1700720c */ /* 0x000fe20003f26270 */
[----:B------:R-:W-:Y:S01]  /*afd0*/  FMUL.FTZ R183, R183, UR31 ;  /* 0x0000001fb7b77c20 */ /* 0x000fe20008410000 */
[-C--:B------:R-:W-:Y:S01]  /*afe0*/  ISETP.GE.AND P2, PT, R23, R204.reuse, PT ;  /* 0x000000cc1700720c */ /* 0x080fe20003f46270 */
[----:B------:R-:W-:Y:S01]  /*aff0*/  FMUL.FTZ R8, R181, UR31 ;  /* 0x0000001fb5087c20 */ /* 0x000fe20008410000 */
[----:B------:R-:W-:Y:S01]  /*b000*/  I2FP.F32.S32 R14, R11 ;  /* 0x0000000b000e7245 */ /* 0x000fe20000201400 */
[----:B------:R-:W-:Y:S01]  /*b010*/  FMUL.FTZ R176, R176, UR31 ;  /* 0x0000001fb0b07c20 */ /* 0x000fe20008410000 */
[----:B------:R-:W-:Y:S01]  /*b020*/  FSEL R169, R35, -INF , !P1 ;  /* 0xff80000023a97808 */ /* 0x000fe20004800000 */
[----:B------:R-:W2:Y:S01]  /*b030*/  MUFU.TANH R13, R13 ;  /* 0x0000000d000d7308 */ /* 0x000ea20000002400 */
[----:B------:R-:W-:Y:S01]  /*b040*/  FSEL R200, R19, -INF , !P2 ;  /* 0xff80000013c87808 */ /* 0x000fe20005000000 */
[C---:B---3--:R-:W-:Y:S01]  /*b050*/  FFMA.FTZ R6, R14.reuse, UR5, R6 ;  /* 0x000000050e067c23 */ /* 0x048fe20008010006 */
[C---:B------:R-:W-:Y:S01]  /*b060*/  ISETP.GE.AND P1, PT, R11.reuse, R205, PT ;  /* 0x000000cd0b00720c */ /* 0x040fe20003f26270 */
[----:B----4-:R-:W-:Y:S01]  /*b070*/  FFMA.FTZ R12, R14, UR5, R12 ;  /* 0x000000050e0c7c23 */ /* 0x010fe2000801000c */
[----:B------:R-:W-:Y:S01]  /*b080*/  ISETP.GE.AND P2, PT, R11, R204, PT ;  /* 0x000000cc0b00720c */ /* 0x000fe20003f46270 */
[----:B------:R-:W-:Y:S01]  /*b090*/  FMUL.FTZ R177, R177, UR31 ;  /* 0x0000001fb1b17c20 */ /* 0x000fe20008410000 */
[----:B------:R-:W-:Y:S01]  /*b0a0*/  I2FP.F32.S32 R11, R9 ;  /* 0x00000009000b7245 */ /* 0x000fe20000201400 */
[----:B------:R-:W3:Y:S01]  /*b0b0*/  MUFU.TANH R10, R10 ;  /* 0x0000000a000a7308 */ /* 0x000ee20000002400 */
[----:B------:R-:W-:Y:S01]  /*b0c0*/  FSEL R202, R6, -INF , !P1 ;  /* 0xff80000006ca7808 */ /* 0x000fe20004800000 */
[----:B------:R-:W-:Y:S01]  /*b0d0*/  IMAD.MOV.U32 R167, RZ, RZ, R207 ;  /* 0x000000ffffa77224 */ /* 0x000fe200078e00cf */
[----:B------:R-:W-:Y:S01]  /*b0e0*/  FSEL R199, R12, -INF , !P2 ;  /* 0xff8000000cc77808 */ /* 0x000fe20005000000 */
[----:B------:R-:W-:Y:S01]  /*b0f0*/  FFMA.FTZ R201, R11, UR5, R7 ;  /* 0x000000050bc97c23 */ /* 0x000fe20008010007 */
[----:B------:R-:W-:-:S02]  /*b100*/  VIADD R7, R20, 0x30 ;  /* 0x0000003014077836 */ /* 0x000fc40000000000 */
[----:B-1----:R-:W-:Y:S01]  /*b110*/  FFMA.FTZ R21, R11, UR5, R21 ;  /* 0x000000050b157c23 */ /* 0x002fe20008010015 */
[C---:B------:R-:W-:Y:S01]  /*b120*/  ISETP.GE.AND P1, PT, R9.reuse, R205, PT ;  /* 0x000000cd0900720c */ /* 0x040fe20003f26270 */
[----:B------:R-:W1:Y:S01]  /*b130*/  MUFU.TANH R6, R183 ;  /* 0x000000b700067308 */ /* 0x000e620000002400 */
[----:B------:R-:W-:Y:S01]  /*b140*/  BAR.SYNC.DEFER_BLOCKING 0x0 ;  /* 0x0000000000007b1d */ /* 0x000fe20000010000 */
[-C--:B------:R-:W-:Y:S01]  /*b150*/  ISETP.GE.AND P2, PT, R9, R204.reuse, PT ;  /* 0x000000cc0900720c */ /* 0x080fe20003f46270 */
[----:B------:R-:W-:Y:S01]  /*b160*/  FMUL.FTZ R11, R178, UR31 ;  /* 0x0000001fb20b7c20 */ /* 0x000fe20008410000 */
[----:B------:R-:W-:Y:S01]  /*b170*/  I2FP.F32.S32 R182, R7 ;  /* 0x0000000700b67245 */ /* 0x000fe20000201400 */
[----:B------:R-:W-:Y:S01]  /*b180*/  VIADD R9, R20, 0x31 ;  /* 0x0000003114097836 */ /* 0x000fe20000000000 */
[----:B------:R-:W-:Y:S02]  /*b190*/  FSEL R201, R201, -INF , !P1 ;  /* 0xff800000c9c97808 */ /* 0x000fe40004800000 */
[----:B------:R-:W4:Y:S01]  /*b1a0*/  MUFU.TANH R8, R8 ;  /* 0x0000000800087308 */ /* 0x000f220000002400 */
[----:B------:R-:W-:Y:S01]  /*b1b0*/  FSEL R197, R21, -INF , !P2 ;  /* 0xff80000015c57808 */ /* 0x000fe20005000000 */
[C---:B--2---:R-:W-:Y:S01]  /*b1c0*/  FFMA.FTZ R13, R182.reuse, UR5, R13 ;  /* 0x00000005b60d7c23 */ /* 0x044fe2000801000d */
[C---:B------:R-:W-:Y:S01]  /*b1d0*/  ISETP.GE.AND P1, PT, R7.reuse, R205, PT ;  /* 0x000000cd0700720c */ /* 0x040fe20003f26270 */
[----:B---3--:R-:W-:Y:S01]  /*b1e0*/  FFMA.FTZ R182, R182, UR5, R10 ;  /* 0x00000005b6b67c23 */ /* 0x008fe2000801000a */
[----:B------:R-:W-:Y:S01]  /*b1f0*/  ISETP.GE.AND P2, PT, R7, R204, PT ;  /* 0x000000cc0700720c */ /* 0x000fe20003f46270 */
[----:B------:R-:W-:Y:S01]  /*b200*/  VIADD R10, R20, 0x38 ;  /* 0x00000038140a7836 */ /* 0x000fe20000000000 */
[----:B------:R-:W-:Y:S01]  /*b210*/  I2FP.F32.S32 R12, R9 ;  /* 0x00000009000c7245 */ /* 0x000fe20000201400 */
[----:B------:R-:W2:Y:S01]  /*b220*/  MUFU.TANH R7, R176 ;  /* 0x000000b000077308 */ /* 0x000ea20000002400 */
[----:B------:R-:W-:-:S02]  /*b230*/  FSEL R182, R182, -INF , !P2 ;  /* 0xff800000b6b67808 */ /* 0x000fc40005000000 */
[----:B------:R-:W-:Y:S01]  /*b240*/  ISETP.GE.AND P2, PT, R9, R204, PT ;  /* 0x000000cc0900720c */ /* 0x000fe20003f46270 */
[----:B-1----:R-:W-:Y:S01]  /*b250*/  FFMA.FTZ R6, R12, UR5, R6 ;  /* 0x000000050c067c23 */ /* 0x002fe20008010006 */
[----:B------:R-:W-:Y:S02]  /*b260*/  FSEL R187, R13, -INF , !P1 ;  /* 0xff8000000dbb7808 */ /* 0x000fe40004800000 */
[----:B------:R-:W-:Y:S01]  /*b270*/  ISETP.GE.AND P1, PT, R9, R205, PT ;  /* 0x000000cd0900720c */ /* 0x000fe20003f26270 */
[----:B------:R-:W1:Y:S01]  /*b280*/  MUFU.TANH R11, R11 ;  /* 0x0000000b000b7308 */ /* 0x000e620000002400 */
[----:B------:R-:W-:Y:S01]  /*b290*/  FSEL R181, R6, -INF , !P2 ;  /* 0xff80000006b57808 */ /* 0x000fe20005000000 */
[----:B----4-:R-:W-:Y:S01]  /*b2a0*/  FFMA.FTZ R8, R12, UR5, R8 ;  /* 0x000000050c087c23 */ /* 0x010fe20008010008 */
[----:B------:R-:W-:Y:S02]  /*b2b0*/  I2FP.F32.S32 R9, R10 ;  /* 0x0000000a00097245 */ /* 0x000fe40000201400 */
[----:B------:R-:W-:-:S02]  /*b2c0*/  ISETP.GE.AND P2, PT, R10, R204, PT ;  /* 0x000000cc0a00720c */ /* 0x000fc40003f46270 */
[----:B------:R-:W-:Y:S01]  /*b2d0*/  FSEL R185, R8, -INF , !P1 ;  /* 0xff80000008b97808 */ /* 0x000fe20004800000 */
[----:B------:R-:W3:Y:S01]  /*b2e0*/  MUFU.TANH R0, R0 ;  /* 0x0000000000007308 */ /* 0x000ee20000002400 */
[----:B--2---:R-:W-:Y:S01]  /*b2f0*/  FFMA.FTZ R7, R9, UR5, R7 ;  /* 0x0000000509077c23 */ /* 0x004fe20008010007 */
[-C--:B------:R-:W-:Y:S01]  /*b300*/  ISETP.GE.AND P1, PT, R10, R205.reuse, PT ;  /* 0x000000cd0a00720c */ /* 0x080fe20003f26270 */
[----:B------:R-:W-:Y:S01]  /*b310*/  FMUL.FTZ R8, R179, UR31 ;  /* 0x0000001fb3087c20 */ /* 0x000fe20008410000 */
[----:B------:R-:W-:Y:S02]  /*b320*/  I2FP.F32.S32 R10, R20 ;  /* 0x00000014000a7245 */ /* 0x000fe40000201400 */
[----:B------:R-:W-:Y:S02]  /*b330*/  FSEL R183, R7, -INF , !P1 ;  /* 0xff80000007b77808 */ /* 0x000fe40004800000 */
[----:B------:R-:W2:Y:S01]  /*b340*/  MUFU.TANH R6, R177 ;  /* 0x000000b100067308 */ /* 0x000ea20000002400 */
[----:B-1----:R-:W-:Y:S01]  /*b350*/  FFMA.FTZ R11, R9, UR5, R11 ;  /* 0x00000005090b7c23 */ /* 0x002fe2000801000b */
[C---:B------:R-:W-:Y:S01]  /*b360*/  VIADD R9, R20.reuse, 0x39 ;  /* 0x0000003914097836 */ /* 0x040fe20000000000 */
[----:B------:R-:W-:-:S03]  /*b370*/  ISETP.GE.AND P1, PT, R20, R205, PT ;  /* 0x000000cd1400720c */ /* 0x000fc60003f26270 */
[----:B------:R-:W-:Y:S02]  /*b380*/  FSEL R179, R11, -INF , !P2 ;  /* 0xff8000000bb37808 */ /* 0x000fe40005000000 */
[----:B------:R-:W1:Y:S01]  /*b390*/  MUFU.TANH R18, R18 ;  /* 0x0000001200127308 */ /* 0x000e620000002400 */
[----:B------:R-:W-:Y:S01]  /*b3a0*/  I2FP.F32.S32 R7, R9 ;  /* 0x0000000900077245 */ /* 0x000fe20000201400 */
[----:B---3--:R-:W-:Y:S01]  /*b3b0*/  FFMA.FTZ R0, R10, UR5, R0 ;  /* 0x000000050a007c23 */ /* 0x008fe20008010000 */
[----:B------:R-:W-:-:S05]  /*b3c0*/  ISETP.GE.AND P2, PT, R20, R204, PT ;  /* 0x000000cc1400720c */ /* 0x000fca0003f46270 */
[----:B------:R-:W3:Y:S01]  /*b3d0*/  MUFU.TANH R8, R8 ;  /* 0x0000000800087308 */ /* 0x000ee20000002400 */
[----:B--2---:R-:W-:Y:S01]  /*b3e0*/  FFMA.FTZ R184, R7, UR5, R6 ;  /* 0x0000000507b87c23 */ /* 0x004fe20008010006 */
[----:B------:R-:W-:Y:S02]  /*b3f0*/  FSEL R6, R0, -INF , !P1 ;  /* 0xff80000000067808 */ /* 0x000fe40004800000 */
[----:B------:R-:W-:-:S04]  /*b400*/  ISETP.GE.AND P1, PT, R9, R205, PT ;  /* 0x000000cd0900720c */ /* 0x000fc80003f26270 */
[----:B------:R-:W-:Y:S01]  /*b410*/  FSEL R184, R184, -INF , !P1 ;  /* 0xff800000b8b87808 */ /* 0x000fe20004800000 */
[----:B-1----:R-:W-:Y:S01]  /*b420*/  FFMA.FTZ R18, R10, UR5, R18 ;  /* 0x000000050a127c23 */ /* 0x002fe20008010012 */
[----:B------:R-:W-:-:S04]  /*b430*/  PLOP3.LUT P1, PT, PT, PT, UP0, 0x80, 0x0 ;  /* 0x000000000000781c */ /* 0x000fc80003f2f008 */
[----:B------:R-:W-:Y:S02]  /*b440*/  FSEL R0, R18, -INF , !P2 ;  /* 0xff80000012007808 */ /* 0x000fe40005000000 */
[----:B------:R-:W-:Y:S01]  /*b450*/  ISETP.GE.AND P2, PT, R9, R204, PT ;  /* 0x000000cc0900720c */ /* 0x000fe20003f46270 */
[----:B---3--:R-:W-:-:S05]  /*b460*/  FFMA.FTZ R8, R7, UR5, R8 ;  /* 0x0000000507087c23 */ /* 0x008fca0008010008 */
[----:B------:R-:W-:Y:S01]  /*b470*/  FSEL R178, R8, -INF , !P2 ;  /* 0xff80000008b27808 */ /* 0x000fe20005000000 */
[----:B------:R-:W-:Y:S06]  /*b480*/  @!P1 BRA `(.L_x_2571) ;  /* 0x0000000c00b09947 */ /* 0x000fec0003800000 */
        /* <DEDUP_REMOVED lines=74> */
.L_x_2572:
[----:B------:R-:W-:-:S04]  /*b930*/  ULEA UR20, -UR6, URZ, 0x6 ;  /* 0x0000003f06147291 */ /* 0x000fc8000f8e313f */
[----:B------:R-:W-:-:S12]  /*b940*/  USHF.R.S32.HI UR14, URZ, 0x1f, UR20 ;  /* 0x0000001f3f0e7899 */ /* 0x000fd80008011414 */
.L_x_2573:
[C---:B------:R-:W-:Y:S01]  /*b950*/  @!P5 IADD3 R8, P1, R166.reuse, UR20, RZ ;  /* 0x00000014a608dc10 */ /* 0x040fe2000ff3e0ff */
[----:B------:R-:W-:Y:S01]  /*b960*/  UIADD3 UR4, UP1, UP0, UR29, UR20, UR29 ;  /* 0x000000141d047290 */ /* 0x000fe2000f83e01d */
[----:B------:R-:W-:Y:S01]  /*b970*/  @!P4 IADD3 R10, P2, R166, UR20, RZ ;  /* 0x00000014a60acc10 */ /* 0x000fe2000ff5e0ff */
[----:B------:R1:W-:Y:S01]  /*b980*/  @P6 STS.128 [R242+0x8000], RZ ;  /* 0x008000fff2006388 */ /* 0x0003e20000000c00 */
[----:B------:R-:W-:Y:S01]  /*b990*/  @!P5 IADD3.X R7, R165, UR14, RZ, P1, !PT ;  /* 0x0000000ea507dc10 */ /* 0x000fe20008ffe4ff */
[----:B------:R-:W-:Y:S01]  /*b9a0*/  UIADD3.X UR9, UR28, UR14, UR28, UP1, UP0 ;  /* 0x0000000e1c097290 */ /* 0x000fe20008fe041c */
[C---:B------:R-:W-:Y:S01]  /*b9b0*/  @!P5 LEA R174, P1, R8.reuse, UR16, 0x1 ;  /* 0x0000001008aedc11 */ /* 0x040fe2000f8208ff */
[----:B------:R-:W-:Y:S01]  /*b9c0*/  UIADD3 UR7, UP1, UR29, UR4, URZ ;  /* 0x000000041d077290 */ /* 0x000fe2000ff3e03f */
[----:B------:R-:W-:Y:S01]  /*b9d0*/  BSSY B0, `(.L_x_2574) ;  /* 0x0000092000007945 */ /* 0x000fe20003800000 */
[----:B------:R-:W-:Y:S01]  /*b9e0*/  VOTEU.ALL UP0, P6 ;  /* 0x00000000003f7886 */ /* 0x000fe20003000000 */
[----:B------:R-:W-:-:S02]  /*b9f0*/  @!P5 LEA.HI.X R175, R8, UR17, R7, 0x1, P1 ;  /* 0x0000001108afdc11 */ /* 0x000fc400088f0c07 */
[----:B------:R-:W-:Y:S02]  /*ba00*/  @!P3 IADD3 R9, P1, R166, UR20, RZ ;  /* 0x00000014a609bc10 */ /* 0x000fe4000ff3e0ff */
[C---:B------:R-:W-:Y:S01]  /*ba10*/  @!P4 IADD3.X R8, R165.reuse, UR14, RZ, P2, !PT ;  /* 0x0000000ea508cc10 */ /* 0x040fe200097fe4ff */
[----:B------:R-:W-:Y:S01]  /*ba20*/  @!UP0 UIADD3 UR21, UP2, UR29, UR20, URZ ;  /* 0x000000141d158290 */ /* 0x000fe2000ff5e03f */
[C---:B------:R-:W-:Y:S02]  /*ba30*/  @!P4 LEA R22, P2, R10.reuse, UR16, 0x1 ;  /* 0x000000100a16cc11 */ /* 0x040fe4000f8408ff */
[----:B------:R-:W-:Y:S01]  /*ba40*/  @!P3 IADD3.X R7, R165, UR14, RZ, P1, !PT ;  /* 0x0000000ea507bc10 */ /* 0x000fe20008ffe4ff */
[----:B------:R-:W-:Y:S01]  /*ba50*/  @!UP0 UIADD3.X UR15, UR28, UR14, URZ, UP2, !UPT ;  /* 0x0000000e1c0f8290 */ /* 0x000fe200097fe43f */
[----:B------:R-:W-:Y:S01]  /*ba60*/  @!P4 LEA.HI.X R23, R10, UR17, R8, 0x1, P2 ;  /* 0x000000110a17cc11 */ /* 0x000fe200090f0c08 */
[----:B------:R-:W-:Y:S01]  /*ba70*/  IMAD.U32 R8, RZ, RZ, UR20 ;  /* 0x00000014ff087e24 */ /* 0x000fe2000f8e00ff */
[----:B------:R-:W-:-:S04]  /*ba80*/  @!P3 LEA R20, P1, R9, UR16, 0x1 ;  /* 0x000000100914bc11 */ /* 0x000fc8000f8208ff */
[----:B------:R-:W-:Y:S01]  /*ba90*/  @!P3 LEA.HI.X R21, R9, UR17, R7, 0x1, P1 ;  /* 0x000000110915bc11 */ /* 0x000fe200088f0c07 */
[----:B------:R-:W-:Y:S01]  /*baa0*/  IMAD.U32 R7, RZ, RZ, UR14 ;  /* 0x0000000eff077e24 */ /* 0x000fe2000f8e00ff */
[----:B------:R-:W-:Y:S01]  /*bab0*/  @!P5 IADD3 R11, P2, P1, R166, UR29, R8 ;  /* 0x0000001da60bdc10 */ /* 0x000fe2000f95e008 */
[----:B------:R-:W-:-:S03]  /*bac0*/  IMAD.U32 R9, RZ, RZ, UR14 ;  /* 0x0000000eff097e24 */ /* 0x000fc6000f8e00ff */
[----:B------:R-:W-:Y:S02]  /*bad0*/  @!P5 IADD3.X R10, R165, UR28, R7, P2, P1 ;  /* 0x0000001ca50adc10 */ /* 0x000fe400097e2407 */
[C---:B------:R-:W-:Y:S02]  /*bae0*/  @!P5 LEA R172, P1, R11.reuse, UR16, 0x1 ;  /* 0x000000100bacdc11 */ /* 0x040fe4000f8208ff */
[C---:B------:R-:W-:Y:S02]  /*baf0*/  @!P6 LEA R176, P2, R8.reuse, R249, 0x1 ;  /* 0x000000f908b0e211 */ /* 0x040fe400078408ff */
[----:B------:R-:W-:Y:S01]  /*bb00*/  @!P5 LEA.HI.X R173, R11, UR17, R10, 0x1, P1 ;  /* 0x000000110baddc11 */ /* 0x000fe200088f0c0a */
[----:B------:R-:W-:Y:S01]  /*bb10*/  IMAD.U32 R10, RZ, RZ, UR4 ;  /* 0x00000004ff0a7e24 */ /* 0x000fe2000f8e00ff */
        /* <DEDUP_REMOVED lines=24> */
[----:B------:R-:W-:Y:S02]  /*bca0*/  @!P6 LEA.HI.X R171, R10, R248, R9, 0x1, P2 ;  /* 0x000000f80aabe211 */ /* 0x000fe400010f0c09 */
        /* <DEDUP_REMOVED lines=11> */
[----:B------:R-:W-:Y:S01]  /*bd60*/  @!P5 LEA.HI.X R35, R9, UR17, R7, 0x1, P2 ;  /* 0x000000110923dc11 */ /* 0x000fe200090f0c07 */
[----:B------:R-:W-:Y:S01]  /*bd70*/  IMAD.U32 R9, RZ, RZ, UR21 ;  /* 0x00000015ff097e24 */ /* 0x000fe2000f8e00ff */
[----:B------:R-:W-:Y:S02]  /*bd80*/  @!P4 IADD3.X R7, R165, UR9, RZ, P1, !PT ;  /* 0x00000009a507cc10 */ /* 0x000fe40008ffe4ff */
[----:B------:R-:W-:Y:S02]  /*bd90*/  @!P4 LEA R12, P2, R8, UR16, 0x1 ;  /* 0x00000010080ccc11 */ /* 0x000fe4000f8408ff */
[----:B------:R-:W-:Y:S01]  /*bda0*/  @!P3 IADD3 R11, P1, R166, UR4, RZ ;  /* 0x00000004a60bbc10 */ /* 0x000fe2000ff3e0ff */
[----:B------:R-:W-:Y:S01]  /*bdb0*/  UIADD3.X UR4, UR28, UR9, URZ, UP1, !UPT ;  /* 0x000000091c047290 */ /* 0x000fe20008ffe43f */
[----:B------:R-:W-:Y:S01]  /*bdc0*/  @!P4 LEA.HI.X R13, R8, UR17, R7, 0x1, P2 ;  /* 0x00000011080dcc11 */ /* 0x000fe200090f0c07 */
[----:B------:R-:W-:Y:S01]  /*bdd0*/  IMAD.U32 R8, RZ, RZ, UR15 ;  /* 0x0000000fff087e24 */ /* 0x000fe2000f8e00ff */
[----:B------:R-:W-:Y:S01]  /*bde0*/  @!P6 LEA R192, P2, R9, R249, 0x1 ;  /* 0x000000f909c0e211 */ /* 0x000fe200078408ff */
[----:B------:R-:W-:Y:S01]  /*bdf0*/  IMAD.U32 R7, RZ, RZ, UR7 ;  /* 0x00000007ff077e24 */ /* 0x000fe2000f8e00ff */
[----:B------:R-:W-:-:S02]  /*be00*/  @!P3 IADD3.X R10, R165, UR9, RZ, P1, !PT ;  /* 0x00000009a50abc10 */ /* 0x000fc40008ffe4ff */
[----:B------:R-:W-:Y:S02]  /*be10*/  @!P3 LEA R190, P1, R11, UR16, 0x1 ;  /* 0x000000100bbebc11 */ /* 0x000fe4000f8208ff */
[-C--:B------:R-:W-:Y:S01]  /*be20*/  @!P6 LEA.HI.X R193, R9, R248.reuse, R8, 0x1, P2 ;  /* 0x000000f809c1e211 */ /* 0x080fe200010f0c08 */
[----:B------:R-:W-:Y:S01]  /*be30*/  IMAD.U32 R8, RZ, RZ, UR4 ;  /* 0x00000004ff087e24 */ /* 0x000fe2000f8e00ff */
[----:B------:R-:W-:Y:S02]  /*be40*/  @!P3 LEA.HI.X R191, R11, UR17, R10, 0x1, P1 ;  /* 0x000000110bbfbc11 */ /* 0x000fe400088f0c0a */
[C---:B------:R-:W-:Y:S01]  /*be50*/  @!P6 LEA R10, P2, R7.reuse, R249, 0x1 ;  /* 0x000000f9070ae211 */ /* 0x040fe200078408ff */
[----:B------:R-:W-:Y:S01]  /*be60*/  @!PT LDS RZ, [RZ] ;  /* 0x00000000fffff984 */ /* 0x000fe20000000800 */
[----:B------:R-:W-:Y:S01]  /*be70*/  @!PT LDS RZ, [RZ] ;  /* 0x00000000fffff984 */ /* 0x000fe20000000800 */
[----:B------:R-:W-:Y:S01]  /*be80*/  @!PT LDS RZ, [RZ] ;  /* 0x00000000fffff984 */ /* 0x000fe20000000800 */
[----:B------:R1:W-:Y:S01]  /*be90*/  @!P6 LDGSTS.E.BYPASS.LTC128B.128 [R242+0x8800], desc[UR24][R192.64] ;  /* 0x08800000c0f2efae */ /* 0x0003e2000b901d58 */
[----:B------:R-:W-:Y:S02]  /*bea0*/  @!P5 IADD3 R9, P1, R166, UR7, RZ ;  /* 0x00000007a609dc10 */ /* 0x000fe4000ff3e0ff */
[----:B------:R-:W-:Y:S01]  /*beb0*/  @!P6 LEA.HI.X R11, R7, R248, R8, 0x1, P2 ;  /* 0x000000f8070be211 */ /* 0x000fe200010f0c08 */
[----:B------:R1:W-:Y:S01]  /*bec0*/  @P5 STS.128 [R242+0xa800], RZ ;  /* 0x00a800fff2005388 */ /* 0x0003e20000000c00 */
[----:B------:R-:W-:-:S02]  /*bed0*/  @!P5 IADD3.X R8, R165, UR4, RZ, P1, !PT ;  /* 0x00000004a508dc10 */ /* 0x000fc40008ffe4ff */
[C---:B------:R-:W-:Y:S01]  /*bee0*/  @!P5 LEA R194, P2, R9.reuse, UR16, 0x1 ;  /* 0x0000001009c2dc11 */ /* 0x040fe2000f8408ff */
[----:B------:R-:W-:Y:S01]  /*bef0*/  @!PT LDS RZ, [RZ] ;  /* 0x00000000fffff984 */ /* 0x000fe20000000800 */
[----:B------:R-:W-:Y:S01]  /*bf00*/  @!PT LDS RZ, [RZ] ;  /* 0x00000000fffff984 */ /* 0x000fe20000000800 */
[----:B------:R-:W-:Y:S01]  /*bf10*/  @!PT LDS RZ, [RZ] ;  /* 0x00000000fffff984 */ /* 0x000fe20000000800 */
[----:B------:R1:W-:Y:S01]  /*bf20*/  @!P5 LDGSTS.E.BYPASS.LTC128B.128 [R242+0xa800], desc[UR24][R172.64+0x80] ;  /* 0x0a800080acf2dfae */ /* 0x0003e2000b901d58 */
[----:B------:R-:W-:Y:S02]  /*bf30*/  @!P4 IADD3 R7, P1, R166, UR7, RZ ;  /* 0x00000007a607cc10 */ /* 0x000fe4000ff3e0ff */
[----:B------:R-:W-:Y:S01]  /*bf40*/  @!P5 LEA.HI.X R195, R9, UR17, R8, 0x1, P2 ;  /* 0x0000001109c3dc11 */ /* 0x000fe200090f0c08 */
[----:B------:R1:W-:Y:S01]  /*bf50*/  @P4 STS.128 [R242+0xc800], RZ ;  /* 0x00c800fff2004388 */ /* 0x0003e20000000c00 */
[----:B------:R-:W-:Y:S02]  /*bf60*/  @!P4 IADD3.X R8, R165, UR4, RZ, P1, !PT ;  /* 0x00000004a508cc10 */ /* 0x000fe40008ffe4ff */
[C---:B------:R-:W-:Y:S01]  /*bf70*/  @!P4 LEA R204, P1, R7.reuse, UR16, 0x1 ;  /* 0x0000001007cccc11 */ /* 0x040fe2000f8208ff */
[----:B------:R-:W-:Y:S01]  /*bf80*/  @!PT LDS RZ, [RZ] ;  /* 0x00000000fffff984 */ /* 0x000fe20000000800 */
[----:B------:R-:W-:Y:S01]  /*bf90*/  @!PT LDS RZ, [RZ] ;  /* 0x00000000fffff984 */ /* 0x000fe20000000800 */
[----:B------:R-:W-:Y:S01]  /*bfa0*/  @!PT LDS RZ, [RZ] ;  /* 0x00000000fffff984 */ /* 0x000fe20000000800 */
[----:B------:R1:W-:Y:S03]  /*bfb0*/  @!P4 LDGSTS.E.BYPASS.LTC128B.128 [R242+0xc800], desc[UR24][R18.64+0x100] ;  /* 0x0c80010012f2cfae */ /* 0x0003e6000b901d58 */
[----:B------:R-:W-:Y:S01]  /*bfc0*/  @!P4 LEA.HI.X R205, R7, UR17, R8, 0x1, P1 ;  /* 0x0000001107cdcc11 */ /* 0x000fe200088f0c08 */
        /* <DEDUP_REMOVED lines=44> */
[----:B------:R-:W-:-:S04]  /*c290*/  LEA R8, P1, R166, UR16, 0x1 ;  /* 0x00000010a6087c11 */ /* 0x000fc8000f8208ff */
[----:B------:R-:W-:-:S05]  /*c2a0*/  LEA.HI.X R9, R166, UR17, R165, 0x1, P1 ;  /* 0x00000011a6097c11 */ /* 0x000fca00088f0ca5 */
[----:B------:R-:W-:Y:S01]  /*c2b0*/  @!PT LDS RZ, [RZ] ;  /* 0x00000000fffff984 */ /* 0x000fe20000000800 */
[----:B------:R-:W-:Y:S01]  /*c2c0*/  @!PT LDS RZ, [RZ] ;  /* 0x00000000fffff984 */ /* 0x000fe20000000800 */
[----:B------:R-:W-:Y:S01]  /*c2d0*/  @!PT LDS RZ, [RZ] ;  /* 0x00000000fffff984 */ /* 0x000fe20000000800 */
[----:B------:R2:W-:Y:S04]  /*c2e0*/  LDGSTS.E.BYPASS.LTC128B.128 [R242+0xf800], desc[UR24][R8.64+0x180] ;  /* 0x0f80018008f27fae */ /* 0x0005e8000b901d58 */
.L_x_2575:
[----:B------:R-:W-:Y:S05]  /*c2f0*/  BSYNC B0 ;  /* 0x0000000000007941 */ /* 0x000fea0003800000 */
.L_x_2574:
[----:B------:R-:W0:Y:S01]  /*c300*/  LDGDEPBAR ;  /* 0x00000000000079af */ /* 0x000e220000000000 */
[----:B--2---:R-:W-:Y:S02]  /*c310*/  IMAD.U32 R8, RZ, RZ, UR20 ;  /* 0x00000014ff087e24 */ /* 0x004fe4000f8e00ff */
[----:B------:R-:W-:-:S03]  /*c320*/  IMAD.U32 R7, RZ, RZ, UR14 ;  /* 0x0000000eff077e24 */ /* 0x000fc6000f8e00ff */
[----:B------:R-:W-:-:S04]  /*c330*/  LEA R249, P1, R8, R249, 0x1 ;  /* 0x000000f908f97211 */ /* 0x000fc800078208ff */
[----:B------:R-:W-:-:S09]  /*c340*/  LEA.HI.X R248, R8, R248, R7, 0x1, P1 ;  /* 0x000000f808f87211 */ /* 0x000fd200008f0c07 */
.L_x_2571:
        /* <DEDUP_REMOVED lines=40> */
[----:B-1----:R-:W-:-:S03]  /*c5d0*/  FMNMX.FTZ R176, R8, R176, !PT ;  /* 0x000000b008b07209 */ /* 0x002fc60007810000 */
[----:B------:R-:W1:Y:S01]  /*c5e0*/  LDSM.16.MT88.4 R8, [R230+0x10000] ;  /* 0x01000000e608783b */ /* 0x000e620000004200 */
[C---:B------:R-:W-:Y:S01]  /*c5f0*/  FSETP.NEU.FTZ.AND P2, PT, R176.reuse, -INF , PT ;  /* 0xff800000b000780b */ /* 0x040fe20003f5d000 */
[----:B------:R-:W-:Y:S01]  /*c600*/  FMUL.FTZ R186, R176, UR23 ;  /* 0x00000017b0ba7c20 */ /* 0x000fe20008410000 */
[----:B--2---:R-:W-:-:S04]  /*c610*/  FMNMX.FTZ R175, R7, R175, !PT ;  /* 0x000000af07af7209 */ /* 0x004fc80007810000 */
[----:B------:R-:W-:Y:S01]  /*c620*/  FSEL R186, R186, RZ, P2 ;  /* 0x000000ffbaba7208 */ /* 0x000fe20001000000 */
[C---:B------:R-:W-:Y:S01]  /*c630*/  FMUL.FTZ R180, R175.reuse, UR23 ;  /* 0x00000017afb47c20 */ /* 0x040fe20008410000 */
[----:B------:R-:W-:-:S03]  /*c640*/  FSETP.NEU.FTZ.AND P1, PT, R175, -INF , PT ;  /* 0xff800000af00780b */ /* 0x000fc60003f3d000 */
[--C-:B------:R-:W-:Y:S01]  /*c650*/  FFMA.FTZ R166, R5, UR23, -R186.reuse ;  /* 0x0000001705a67c23 */ /* 0x100fe200080108ba */
[----:B------:R-:W-:Y:S01]  /*c660*/  FSEL R5, R176, RZ, P2 ;  /* 0x000000ffb0057208 */ /* 0x000fe20001000000 */
[--C-:B------:R-:W-:Y:S01]  /*c670*/  FFMA.FTZ R174, R6, UR23, -R186.reuse ;  /* 0x0000001706ae7c23 */ /* 0x100fe200080108ba */
[----:B------:R-:W-:Y:S01]  /*c680*/  FSEL R180, R180, RZ, P1 ;  /* 0x000000ffb4b47208 */ /* 0x000fe20000800000 */
[--C-:B------:R-:W-:Y:S01]  /*c690*/  FFMA.FTZ R173, R16, UR23, -R186.reuse ;  /* 0x0000001710ad7c23 */ /* 0x100fe200080108ba */
[----:B------:R-:W-:Y:S01]  /*c6a0*/  FFMA.FTZ R172, R31, UR23, -R186 ;  /* 0x000000171fac7c23 */ /* 0x000fe200080108ba */
[----:B------:R-:W-:Y:S01]  /*c6b0*/  FADD.FTZ R5, R164, -R5 ;  /* 0x80000005a4057221 */ /* 0x000fe20000010000 */
[----:B------:R-:W-:Y:S01]  /*c6c0*/  MUFU.EX2 R166, R166 ;  /* 0x000000a600a67308 */ /* 0x000fe20000000800 */
[--C-:B------:R-:W-:Y:S01]  /*c6d0*/  FFMA.FTZ R164, R4, UR23, -R180.reuse ;  /* 0x0000001704a47c23 */ /* 0x100fe200080108b4 */
[----:B------:R-:W-:Y:S01]  /*c6e0*/  FSEL R4, R175, RZ, P1 ;  /* 0x000000ffaf047208 */ /* 0x000fe20000800000 */
[--C-:B------:R-:W-:Y:S01]  /*c6f0*/  FFMA.FTZ R165, R0, UR23, -R180.reuse ;  /* 0x0000001700a57c23 */ /* 0x100fe200080108b4 */
[--C-:B------:R-:W-:Y:S01]  /*c700*/  FFMA.FTZ R2, R2, UR23, -R180.reuse ;  /* 0x0000001702027c23 */ /* 0x100fe200080108b4 */
[----:B------:R-:W-:Y:S01]  /*c710*/  FFMA.FTZ R0, R17, UR23, -R180 ;  /* 0x0000001711007c23 */ /* 0x000fe200080108b4 */
[----:B------:R-:W-:Y:S01]  /*c720*/  FMUL.FTZ R5, R5, UR23 ;  /* 0x0000001705057c20 */ /* 0x000fe20008410000 */
[----:B------:R-:W-:Y:S01]  /*c730*/  FADD.FTZ R4, R3, -R4 ;  /* 0x8000000403047221 */ /* 0x000fe20000010000 */
[----:B------:R-:W-:Y:S01]  /*c740*/  MUFU.EX2 R174, R174 ;  /* 0x000000ae00ae7308 */ /* 0x000fe20000000800 */
[----:B------:R-:W2:Y:S01]  /*c750*/  LDSM.16.MT88.4 R16, [R229+0x10000] ;  /* 0x01000000e510783b */ /* 0x000ea20000004200 */
[--C-:B------:R-:W-:Y:S01]  /*c760*/  FFMA.FTZ R190, R27, UR23, -R186.reuse ;  /* 0x000000171bbe7c23 */ /* 0x100fe200080108ba */
[----:B------:R-:W-:Y:S01]  /*c770*/  FMUL.FTZ R3, R4, UR23 ;  /* 0x0000001704037c20 */ /* 0x000fe20008410000 */
[--C-:B------:R-:W-:Y:S01]  /*c780*/  FFMA.FTZ R191, R26, UR23, -R186.reuse ;  /* 0x000000171abf7c23 */ /* 0x100fe200080108ba */
[----:B------:R-:W-:Y:S01]  /*c790*/  FFMA.FTZ R192, R25, UR23, -R186 ;  /* 0x0000001719c07c23 */ /* 0x000fe200080108ba */
[----:B------:R-:W-:Y:S01]  /*c7a0*/  FFMA.FTZ R195, R24, UR23, -R180 ;  /* 0x0000001718c37c23 */ /* 0x000fe200080108b4 */
[----:B------:R-:W-:Y:S01]  /*c7b0*/  FFMA.FTZ R189, R29, UR23, -R186 ;  /* 0x000000171dbd7c23 */ /* 0x000fe200080108ba */
[----:B------:R-:W3:Y:S01]  /*c7c0*/  MUFU.EX2 R173, R173 ;  /* 0x000000ad00ad7308 */ /* 0x000ee20000000800 */
[----:B------:R-:W-:Y:S01]  /*c7d0*/  LDSM.16.MT88.4 R24, [R230+0x10800] ;  /* 0x01080000e618783b */ /* 0x000fe20000004200 */
[--C-:B------:R-:W-:Y:S01]  /*c7e0*/  FFMA.FTZ R193, R28, UR23, -R180.reuse ;  /* 0x000000171cc17c23 */ /* 0x100fe200080108b4 */
[--C-:B------:R-:W-:Y:S01]  /*c7f0*/  FFMA.FTZ R194, R33, UR23, -R180.reuse ;  /* 0x0000001721c27c23 */ /* 0x100fe200080108b4 */
[----:B------:R-:W-:Y:S01]  /*c800*/  FFMA.FTZ R196, R32, UR23, -R180 ;  /* 0x0000001720c47c23 */ /* 0x000fe200080108b4 */
[----:B------:R-:W-:Y:S01]  /*c810*/  LDSM.16.MT88.4 R28, [R232+0x10800] ;  /* 0x01080000e81c783b */ /* 0x000fe20000004200 */
[--C-:B------:R-:W-:Y:S01]  /*c820*/  FFMA.FTZ R203, R168, UR23, -R186.reuse ;  /* 0x00000017a8cb7c23 */ /* 0x100fe200080108ba */
[--C-:B------:R-:W-:Y:S01]  /*c830*/  FFMA.FTZ R204, R169, UR23, -R186.reuse ;  /* 0x00000017a9cc7c23 */ /* 0x100fe200080108ba */
[----:B------:R-:W4:Y:S01]  /*c840*/  MUFU.EX2 R172, R172 ;  /* 0x000000ac00ac7308 */ /* 0x000f220000000800 */
[----:B------:R-:W-:Y:S01]  /*c850*/  LDSM.16.MT88.4 R32, [R229+0x12800] ;  /* 0x01280000e520783b */ /* 0x000fe20000004200 */
[--C-:B------:R-:W-:Y:S01]  /*c860*/  FFMA.FTZ R202, R202, UR23, -R186.reuse ;  /* 0x00000017caca7c23 */ /* 0x100fe200080108ba */
[----:B------:R-:W-:Y:S01]  /*c870*/  FFMA.FTZ R201, R201, UR23, -R186 ;  /* 0x00000017c9c97c23 */ /* 0x000fe200080108ba */
[--C-:B------:R-:W-:Y:S01]  /*c880*/  FFMA.FTZ R198, R198, UR23, -R180.reuse ;  /* 0x00000017c6c67c23 */ /* 0x100fe200080108b4 */
[----:B------:R-:W-:Y:S01]  /*c890*/  LDSM.16.MT88.4 R168, [R229+0x16800] ;  /* 0x01680000e5a8783b */ /* 0x000fe20000004200 */
[--C-:B------:R-:W-:Y:S01]  /*c8a0*/  FFMA.FTZ R200, R200, UR23, -R180.reuse ;  /* 0x00000017c8c87c23 */ /* 0x100fe200080108b4 */
[--C-:B------:R-:W-:Y:S01]  /*c8b0*/  FFMA.FTZ R199, R199, UR23, -R180.reuse ;  /* 0x00000017c7c77c23 */ /* 0x100fe200080108b4 */
[----:B------:R-:W-:Y:S01]  /*c8c0*/  MUFU.EX2 R165, R165 ;  /* 0x000000a500a57308 */ /* 0x000fe20000000800 */
[----:B---3--:R-:W-:Y:S01]  /*c8d0*/  F2FP.F16.F32.PACK_AB R4, R173, R174 ;  /* 0x000000aead04723e */ /* 0x008fe200000000ff */
[----:B------:R-:W-:Y:S01]  /*c8e0*/  FFMA.FTZ R197, R197, UR23, -R180 ;  /* 0x00000017c5c57c23 */ /* 0x000fe200080108b4 */
[--C-:B------:R-:W-:Y:S01]  /*c8f0*/  FFMA.FTZ R187, R187, UR23, -R186.reuse ;  /* 0x00000017bbbb7c23 */ /* 0x100fe200080108ba */
[--C-:B------:R-:W-:Y:S01]  /*c900*/  FFMA.FTZ R185, R185, UR23, -R186.reuse ;  /* 0x00000017b9b97c23 */ /* 0x100fe200080108ba */
[--C-:B------:R-:W-:Y:S01]  /*c910*/  FFMA.FTZ R183, R183, UR23, -R186.reuse ;  /* 0x00000017b7b77c23 */ /* 0x100fe200080108ba */
[----:B------:R-:W-:Y:S01]  /*c920*/  FFMA.FTZ R184, R184, UR23, -R186 ;  /* 0x00000017b8b87c23 */ /* 0x000fe200080108ba */
[--C-:B------:R-:W-:Y:S01]  /*c930*/  FFMA.FTZ R182, R182, UR23, -R180.reuse ;  /* 0x00000017b6b67c23 */ /* 0x100fe200080108b4 */
[----:B------:R-:W-:Y:S01]  /*c940*/  MUFU.EX2 R2, R2 ;  /* 0x0000000200027308 */ /* 0x000fe20000000800 */
[----:B----4-:R-:W-:Y:S01]  /*c950*/  F2FP.F16.F32.PACK_AB R6, R166, R172 ;  /* 0x000000aca606723e */ /* 0x010fe200000000ff */
[--C-:B------:R-:W-:Y:S01]  /*c960*/  FFMA.FTZ R181, R181, UR23, -R180.reuse ;  /* 0x00000017b5b57c23 */ /* 0x100fe200080108b4 */
[--C-:B------:R-:W-:Y:S01]  /*c970*/  FFMA.FTZ R179, R179, UR23, -R180.reuse ;  /* 0x00000017b3b37c23 */ /* 0x100fe200080108b4 */
[----:B------:R-:W-:-:S04]  /*c980*/  FFMA.FTZ R178, R178, UR23, -R180 ;  /* 0x00000017b2b27c23 */ /* 0x000fc800080108b4 */
[----:B------:R-:W-:Y:S08]  /*c990*/  MUFU.EX2 R0, R0 ;  /* 0x0000000000007308 */ /* 0x000ff00000000800 */
[----:B------:R-:W3:Y:S08]  /*c9a0*/  MUFU.EX2 R164, R164 ;  /* 0x000000a400a47308 */ /* 0x000ef00000000800 */
[----:B------:R4:W5:Y:S08]  /*c9b0*/  MUFU.EX2 R177, R5 ;  /* 0x0000000500b17308 */ /* 0x0009700000000800 */
[----:B------:R-:W1:Y:S01]  /*c9c0*/  MUFU.EX2 R3, R3 ;  /* 0x0000000300037308 */ /* 0x000e620000000800 */
[----:B---3--:R-:W-:-:S07]  /*c9d0*/  F2FP.F16.F32.PACK_AB R7, R164, R0 ;  /* 0x00000000a407723e */ /* 0x008fce00000000ff */
[----:B------:R-:W3:Y:S01]  /*c9e0*/  MUFU.EX2 R189, R189 ;  /* 0x000000bd00bd7308 */ /* 0x000ee20000000800 */
[----:B----4-:R-:W-:Y:S01]  /*c9f0*/  F2FP.F16.F32.PACK_AB R5, R2, R165 ;  /* 0x000000a50205723e */ /* 0x010fe200000000ff */
[-C--:B-----5:R-:W-:Y:S01]  /*ca00*/  FMUL.FTZ R160, R160, R177.reuse ;  /* 0x000000b1a0a07220 */ /* 0x0a0fe20000410000 */
[-C--:B------:R-:W-:Y:S01]  /*ca10*/  FMUL.FTZ R161, R161, R177.reuse ;  /* 0x000000b1a1a17220 */ /* 0x080fe20000410000 */
[-C--:B------:R-:W-:Y:S01]  /*ca20*/  FMUL.FTZ R156, R156, R177.reuse ;  /* 0x000000b19c9c7220 */ /* 0x080fe20000410000 */
[-C--:B------:R-:W-:Y:S01]  /*ca30*/  FMUL.FTZ R157, R157, R177.reuse ;  /* 0x000000b19d9d7220 */ /* 0x080fe20000410000 */
[-C--:B------:R-:W-:Y:S01]  /*ca40*/  FMUL.FTZ R152, R152, R177.reuse ;  /* 0x000000b198987220 */ /* 0x080fe20000410000 */
[-C--:B------:R-:W-:Y:S01]  /*ca50*/  FMUL.FTZ R153, R153, R177.reuse ;  /* 0x000000b199997220 */ /* 0x080fe20000410000 */
[----:B------:R-:W-:Y:S01]  /*ca60*/  FMUL.FTZ R148, R148, R177 ;  /* 0x000000b194947220 */ /* 0x000fe20000410000 */
[-C--:B-1----:R-:W-:Y:S01]  /*ca70*/  FMUL.FTZ R162, R162, R3.reuse ;  /* 0x00000003a2a27220 */ /* 0x082fe20000410000 */
[-C--:B------:R-:W-:Y:S01]  /*ca80*/  FMUL.FTZ R163, R163, R3.reuse ;  /* 0x00000003a3a37220 */ /* 0x080fe20000410000 */
[-C--:B------:R-:W-:Y:S01]  /*ca90*/  FMUL.FTZ R158, R158, R3.reuse ;  /* 0x000000039e9e7220 */ /* 0x080fe20000410000 */
[----:B------:R-:W-:Y:S01]  /*caa0*/  FMUL.FTZ R159, R159, R3 ;  /* 0x000000039f9f7220 */ /* 0x000fe20000410000 */
[----:B------:R-:W-:Y:S01]  /*cab0*/  FMUL.FTZ R149, R149, R177 ;  /* 0x000000b195957220 */ /* 0x000fe20000410000 */
[-C--:B------:R-:W-:Y:S01]  /*cac0*/  FMUL.FTZ R154, R154, R3.reuse ;  /* 0x000000039a9a7220 */ /* 0x080fe20000410000 */
[-C--:B------:R-:W-:Y:S01]  /*cad0*/  FMUL.FTZ R155, R155, R3.reuse ;  /* 0x000000039b9b7220 */ /* 0x080fe20000410000 */
        /* <DEDUP_REMOVED lines=9> */
[----:B------:R-:W1:Y:S01]  /*cb70*/  LDSM.16.MT88.4 R12, [R228+0x10000] ;  /* 0x01000000e40c783b */ /* 0x000e620000004200 */
[-C--:B------:R-:W-:Y:S01]  /*cb80*/  FMUL.FTZ R147, R147, R3.reuse ;  /* 0x0000000393937220 */ /* 0x080fe20000410000 */
[-C--:B------:R-:W-:Y:S01]  /*cb90*/  FMUL.FTZ R142, R142, R3.reuse ;  /* 0x000000038e8e7220 */ /* 0x080fe20000410000 */
[----:B------:R-:W-:Y:S01]  /*cba0*/  FMUL.FTZ R143, R143, R3 ;  /* 0x000000038f8f7220 */ /* 0x000fe20000410000 */
[-C--:B------:R-:W-:Y:S01]  /*cbb0*/  FMUL.FTZ R136, R136, R177.reuse ;  /* 0x000000b188887220 */ /* 0x080fe20000410000 */
[C---:B------:R-:W-:Y:S01]  /*cbc0*/  HMMA.16816.F32 R152, R4.reuse, R8, R152 ;  /* 0x000000080498723c */ /* 0x040fe20000001898 */
[-C--:B------:R-:W-:Y:S01]  /*cbd0*/  FMUL.FTZ R137, R137, R177.reuse ;  /* 0x000000b189897220 */ /* 0x080fe20000410000 */
[-C--:B------:R-:W-:Y:S01]  /*cbe0*/  FMUL.FTZ R132, R132, R177.reuse ;  /* 0x000000b184847220 */ /* 0x080fe20000410000 */
[----:B------:R-:W-:Y:S01]  /*cbf0*/  FMUL.FTZ R133, R133, R177 ;  /* 0x000000b185857220 */ /* 0x000fe20000410000 */
[-C--:B------:R-:W-:Y:S01]  /*cc00*/  FMUL.FTZ R138, R138, R3.reuse ;  /* 0x000000038a8a7220 */ /* 0x080fe20000410000 */
[-C--:B------:R-:W-:Y:S01]  /*cc10*/  FMUL.FTZ R139, R139, R3.reuse ;  /* 0x000000038b8b7220 */ /* 0x080fe20000410000 */
[C---:B------:R-:W-:Y:S01]  /*cc20*/  HMMA.16816.F32 R148, R4.reuse, R10, R148 ;  /* 0x0000000a0494723c */ /* 0x040fe20000001894 */
[----:B------:R-:W4:Y:S01]  /*cc30*/  LDSM.16.MT88.4 R8, [R232+0x12000] ;  /* 0x01200000e808783b */ /* 0x000f220000004200 */
[-C--:B------:R-:W-:Y:S01]  /*cc40*/  FMUL.FTZ R134, R134, R3.reuse ;  /* 0x0000000386867220 */ /* 0x080fe20000410000 */
[----:B------:R-:W-:Y:S01]  /*cc50*/  FMUL.FTZ R135, R135, R3 ;  /* 0x0000000387877220 */ /* 0x000fe20000410000 */
[-C--:B------:R-:W-:Y:S01]  /*cc60*/  FMUL.FTZ R36, R36, R177.reuse ;  /* 0x000000b124247220 */ /* 0x080fe20000410000 */
[-C--:B------:R-:W-:Y:S01]  /*cc70*/  FMUL.FTZ R37, R37, R177.reuse ;  /* 0x000000b125257220 */ /* 0x080fe20000410000 */
[-C--:B------:R-:W-:Y:S01]  /*cc80*/  FMUL.FTZ R40, R40, R177.reuse ;  /* 0x000000b128287220 */ /* 0x080fe20000410000 */
[----:B------:R-:W-:Y:S01]  /*cc90*/  FMUL.FTZ R41, R41, R177 ;  /* 0x000000b129297220 */ /* 0x000fe20000410000 */
[-C--:B------:R-:W-:Y:S01]  /*cca0*/  FMUL.FTZ R38, R38, R3.reuse ;  /* 0x0000000326267220 */ /* 0x080fe20000410000 */
[-C--:B------:R-:W-:Y:S01]  /*ccb0*/  FMUL.FTZ R39, R39, R3.reuse ;  /* 0x0000000327277220 */ /* 0x080fe20000410000 */
[-C--:B------:R-:W-:Y:S01]  /*ccc0*/  FMUL.FTZ R42, R42, R3.reuse ;  /* 0x000000032a2a7220 */ /* 0x080fe20000410000 */
[----:B------:R-:W-:Y:S01]  /*ccd0*/  FMUL.FTZ R43, R43, R3 ;  /* 0x000000032b2b7220 */ /* 0x000fe20000410000 */
[C---:B--2---:R-:W-:Y:S01]  /*cce0*/  HMMA.16816.F32 R144, R4.reuse, R16, R144 ;  /* 0x000000100490723c */ /* 0x044fe20000001890 */
[-C--:B------:R-:W-:Y:S01]  /*ccf0*/  FMUL.FTZ R44, R44, R177.reuse ;  /* 0x000000b12c2c7220 */ /* 0x080fe20000410000 */
[-C--:B------:R-:W-:Y:S01]  /*cd00*/  FMUL.FTZ R45, R45, R177.reuse ;  /* 0x000000b12d2d7220 */ /* 0x080fe20000410000 */
[-C--:B------:R-:W-:Y:S01]  /*cd10*/  FMUL.FTZ R48, R48, R177.reuse ;  /* 0x000000b130307220 */ /* 0x080fe20000410000 */
[----:B------:R-:W-:Y:S01]  /*cd20*/  FMUL.FTZ R49, R49, R177 ;  /* 0x000000b131317220 */ /* 0x000fe20000410000 */
[-C--:B------:R-:W-:Y:S01]  /*cd30*/  FMUL.FTZ R46, R46, R3.reuse ;  /* 0x000000032e2e7220 */ /* 0x080fe20000410000 */
[C---:B------:R-:W-:Y:S01]  /*cd40*/  HMMA.16816.F32 R140, R4.reuse, R18, R140 ;  /* 0x00000012048c723c */ /* 0x040fe2000000188c */
[----:B------:R-:W2:Y:S01]  /*cd50*/  LDSM.16.MT88.4 R16, [R230+0x12000] ;  /* 0x01200000e610783b */ /* 0x000ea20000004200 */
[-C--:B------:R-:W-:Y:S01]  /*cd60*/  FMUL.FTZ R47, R47, R3.reuse ;  /* 0x000000032f2f7220 */ /* 0x080fe20000410000 */
        /* <DEDUP_REMOVED lines=8> */
[C---:B-1----:R-:W-:Y:S01]  /*cdf0*/  HMMA.16816.F32 R136, R4.reuse, R12, R136 ;  /* 0x0000000c0488723c */ /* 0x042fe20000001888 */
[-C--:B------:R-:W-:Y:S01]  /*ce00*/  FMUL.FTZ R58, R58, R3.reuse ;  /* 0x000000033a3a7220 */ /* 0x080fe20000410000 */
[----:B------:R-:W-:Y:S01]  /*ce10*/  FMUL.FTZ R59, R59, R3 ;  /* 0x000000033b3b7220 */ /* 0x000fe20000410000 */
[-C--:B------:R-:W-:Y:S01]  /*ce20*/  FMUL.FTZ R60, R60, R177.reuse ;  /* 0x000000b13c3c7220 */ /* 0x080fe20000410000 */
[-C--:B------:R-:W-:Y:S01]  /*ce30*/  FMUL.FTZ R61, R61, R177.reuse ;  /* 0x000000b13d3d7220 */ /* 0x080fe20000410000 */
[-C--:B------:R-:W-:Y:S01]  /*ce40*/  FMUL.FTZ R64, R64, R177.reuse ;  /* 0x000000b140407220 */ /* 0x080fe20000410000 */
[C---:B------:R-:W-:Y:S01]  /*ce50*/  HMMA.16816.F32 R132, R4.reuse, R14, R132 ;  /* 0x0000000e0484723c */ /* 0x040fe20000001884 */
[----:B------:R-:W1:Y:S01]  /*ce60*/  LDSM.16.MT88.4 R12, [R229+0x12000] ;  /* 0x01200000e50c783b */ /* 0x000e620000004200 */
[----:B------:R-:W-:Y:S01]  /*ce70*/  FMUL.FTZ R65, R65, R177 ;  /* 0x000000b141417220 */ /* 0x000fe20000410000 */
[-C--:B------:R-:W-:Y:S01]  /*ce80*/  FMUL.FTZ R62, R62, R3.reuse ;  /* 0x000000033e3e7220 */ /* 0x080fe20000410000 */
[-C--:B------:R-:W-:Y:S01]  /*ce90*/  FMUL.FTZ R63, R63, R3.reuse ;  /* 0x000000033f3f7220 */ /* 0x080fe20000410000 */
[-C--:B------:R-:W-:Y:S01]  /*cea0*/  FMUL.FTZ R66, R66, R3.reuse ;  /* 0x0000000342427220 */ /* 0x080fe20000410000 */
[C---:B----4-:R-:W-:Y:S01]  /*ceb0*/  HMMA.16816.F32 R36, R4.reuse, R8, R36 ;  /* 0x000000080424723c */ /* 0x050fe20000001824 */
        /* <DEDUP_REMOVED lines=29> */
[----:B------:R-:W-:Y:S01]  /*d090*/  FMUL.FTZ R91, R91, R3 ;  /* 0x000000035b5b7220 */ /* 0x000fe20000410000 */
[-C--:B------:R-:W-:Y:S01]  /*d0a0*/  FMUL.FTZ R100, R100, R177.reuse ;  /* 0x000000b164647220 */ /* 0x080fe20000410000 */
[----:B------:R-:W-:Y:S01]  /*d0b0*/  FMUL.FTZ R101, R101, R177 ;  /* 0x000000b165657220 */ /* 0x000fe20000410000 */
[-C--:B------:R-:W-:Y:S01]  /*d0c0*/  FMUL.FTZ R102, R102, R3.reuse ;  /* 0x0000000366667220 */ /* 0x080fe20000410000 */
[----:B------:R-:W-:Y:S01]  /*d0d0*/  FMUL.FTZ R103, R103, R3 ;  /* 0x0000000367677220 */ /* 0x000fe20000410000 */
[C---:B-1----:R-:W-:Y:S01]  /*d0e0*/  HMMA.16816.F32 R52, R4.reuse, R12, R52 ;  /* 0x0000000c0434723c */ /* 0x042fe20000001834 */
[-C--:B------:R-:W-:Y:S01]  /*d0f0*/  FMUL.FTZ R104, R104, R177.reuse ;  /* 0x000000b168687220 */ /* 0x080fe20000410000 */
[----:B------:R-:W-:Y:S01]  /*d100*/  FMUL.FTZ R105, R105, R177 ;  /* 0x000000b169697220 */ /* 0x000fe20000410000 */
[-C--:B------:R-:W-:Y:S01]  /*d110*/  FMUL.FTZ R106, R106, R3.reuse ;  /* 0x000000036a6a7220 */ /* 0x080fe20000410000 */
[----:B------:R-:W-:Y:S01]  /*d120*/  FMUL.FTZ R107, R107, R3 ;  /* 0x000000036b6b7220 */ /* 0x000fe20000410000 */
[-C--:B------:R-:W-:Y:S01]  /*d130*/  FMUL.FTZ R92, R92, R177.reuse ;  /* 0x000000b15c5c7220 */ /* 0x080fe20000410000 */
[C---:B------:R-:W-:Y:S01]  /*d140*/  HMMA.16816.F32 R56, R4.reuse, R14, R56 ;  /* 0x0000000e0438723c */ /* 0x040fe20000001838 */
[----:B------:R-:W1:Y:S01]  /*d150*/  LDSM.16.MT88.4 R12, [R230+0x14000] ;  /* 0x01400000e60c783b */ /* 0x000e620000004200 */
        /* <DEDUP_REMOVED lines=16> */
[C---:B------:R-:W-:Y:S01]  /*d260*/  HMMA.16816.F32 R100, R4.reuse, R20, R100 ;  /* 0x000000140464723c */ /* 0x040fe20000001864 */
[-C--:B------:R-:W-:Y:S01]  /*d270*/  FMUL.FTZ R114, R114, R3.reuse ;  /* 0x0000000372727220 */ /* 0x080fe20000410000 */
[----:B------:R-:W-:Y:S01]  /*d280*/  FMUL.FTZ R115, R115, R3 ;  /* 0x0000000373737220 */ /* 0x000fe20000410000 */
[-C--:B------:R-:W-:Y:S01]  /*d290*/  FMUL.FTZ R116, R116, R177.reuse ;  /* 0x000000b174747220 */ /* 0x080fe20000410000 */
[----:B------:R-:W-:Y:S01]  /*d2a0*/  FMUL.FTZ R117, R117, R177 ;  /* 0x000000b175757220 */ /* 0x000fe20000410000 */
        /* <DEDUP_REMOVED lines=9> */
[-C--:B------:R-:W-:Y:S01]  /*d340*/  FMUL.FTZ R124, R124, R177.reuse ;  /* 0x000000b17c7c7220 */ /* 0x080fe20000410000 */
[-C--:B------:R-:W-:Y:S01]  /*d350*/  FMUL.FTZ R125, R125, R177.reuse ;  /* 0x000000b17d7d7220 */ /* 0x080fe20000410000 */
[-C--:B------:R-:W-:Y:S01]  /*d360*/  FMUL.FTZ R128, R128, R177.reuse ;  /* 0x000000b180807220 */ /* 0x080fe20000410000 */
[----:B------:R-:W-:Y:S01]  /*d370*/  FMUL.FTZ R129, R129, R177 ;  /* 0x000000b181817220 */ /* 0x000fe20000410000 */
[C---:B------:R-:W-:Y:S01]  /*d380*/  HMMA.16816.F32 R104, R4.reuse, R22, R104 ;  /* 0x000000160468723c */ /* 0x040fe20000001868 */
[----:B------:R-:W5:Y:S01]  /*d390*/  LDSM.16.MT88.4 R20, [R228+0x16000] ;  /* 0x01600000e414783b */ /* 0x000f620000004200 */
[-C--:B------:R-:W-:Y:S01]  /*d3a0*/  FMUL.FTZ R126, R126, R3.reuse ;  /* 0x000000037e7e7220 */ /* 0x080fe20000410000 */
[-C--:B------:R-:W-:Y:S01]  /*d3b0*/  FMUL.FTZ R127, R127, R3.reuse ;  /* 0x000000037f7f7220 */ /* 0x080fe20000410000 */
[-C--:B------:R-:W-:Y:S01]  /*d3c0*/  FMUL.FTZ R130, R130, R3.reuse ;  /* 0x0000000382827220 */ /* 0x080fe20000410000 */
[----:B------:R-:W-:Y:S01]  /*d3d0*/  FMUL.FTZ R131, R131, R3 ;  /* 0x0000000383837220 */ /* 0x000fe20000410000 */
        /* <DEDUP_REMOVED lines=18> */
[----:B---3--:R-:W-:Y:S01]  /*d500*/  FADD.FTZ R174, R189, R174 ;  /* 0x000000aebdae7221 */ /* 0x008fe20000010000 */
[----:B------:R-:W3:Y:S01]  /*d510*/  MUFU.EX2 R193, R193 ;  /* 0x000000c100c17308 */ /* 0x000ee20000000800 */
[C---:B--2---:R-:W-:Y:S07]  /*d520*/  HMMA.16816.F32 R92, R4.reuse, R16, R92 ;  /* 0x00000010045c723c */ /* 0x044fee000000185c */
[----:B------:R-:W2:Y:S01]  /*d530*/  MUFU.EX2 R195, R195 ;  /* 0x000000c300c37308 */ /* 0x000ea20000000800 */
[C---:B------:R-:W-:Y:S01]  /*d540*/  HMMA.16816.F32 R96, R4.reuse, R18, R96 ;  /* 0x000000120460723c */ /* 0x040fe20000001860 */
[----:B------:R-:W2:Y:S05]  /*d550*/  LDSM.16.MT88.4 R16, [R229+0x10800] ;  /* 0x01080000e510783b */ /* 0x000eaa0000004200 */
[----:B-----5:R-:W-:Y:S01]  /*d560*/  HMMA.16816.F32 R124, R4, R20, R124 ;  /* 0x00000014047c723c */ /* 0x020fe2000000187c */
[----:B------:R-:W-:Y:S01]  /*d570*/  MUFU.EX2 R194, R194 ;  /* 0x000000c200c27308 */ /* 0x000fe20000000800 */
[----:B---3--:R-:W-:-:S04]  /*d580*/  FADD.FTZ R3, R193, R3 ;  /* 0x00000003c1037221 */ /* 0x008fc80000010000 */
[C---:B-1----:R-:W-:Y:S03]  /*d590*/  HMMA.16816.F32 R108, R4.reuse, R12, R108 ;  /* 0x0000000c046c723c */ /* 0x042fe6000000186c */
[----:B------:R-:W1:Y:S03]  /*d5a0*/  MUFU.EX2 R196, R196 ;  /* 0x000000c400c47308 */ /* 0x000e660000000800 */
[C---:B------:R-:W-:Y:S01]  /*d5b0*/  HMMA.16816.F32 R112, R4.reuse, R14, R112 ;  /* 0x0000000e0470723c */ /* 0x040fe20000001870 */
[----:B------:R-:W3:Y:S04]  /*d5c0*/  LDSM.16.MT88.4 R12, [R228+0x10800] ;  /* 0x01080000e40c783b */ /* 0x000ee80000004200 */
[----:B------:R-:W5:Y:S01]  /*d5d0*/  MUFU.EX2 R203, R203 ;  /* 0x000000cb00cb7308 */ /* 0x000f620000000800 */
[C---:B----4-:R-:W-:Y:S06]  /*d5e0*/  HMMA.16816.F32 R116, R4.reuse, R8, R116 ;  /* 0x000000080474723c */ /* 0x050fec0000001874 */
[C---:B------:R-:W-:Y:S01]  /*d5f0*/  HMMA.16816.F32 R120, R4.reuse, R10, R120 ;  /* 0x0000000a0478723c */ /* 0x040fe20000001878 */
[----:B------:R-:W4:Y:S01]  /*d600*/  LDSM.16.MT88.4 R8, [R232+0x12800] ;  /* 0x01280000e808783b */ /* 0x000f220000004200 */
[----:B------:R-:W-:Y:S04]  /*d610*/  MUFU.EX2 R204, R204 ;  /* 0x000000cc00cc7308 */ /* 0x000fe80000000800 */
[----:B------:R-:W-:Y:S01]  /*d620*/  HMMA.16816.F32 R128, R4, R22, R128 ;  /* 0x000000160480723c */ /* 0x000fe20000001880 */
[----:B------:R-:W4:Y:S03]  /*d630*/  LDSM.16.MT88.4 R20, [R230+0x12800] ;  /* 0x01280000e614783b */ /* 0x000f260000004200 */
[----:B------:R-:W-:Y:S03]  /*d640*/  MUFU.EX2 R202, R202 ;  /* 0x000000ca00ca7308 */ /* 0x000fe60000000800 */
[C---:B------:R-:W-:Y:S01]  /*d650*/  F2FP.F16.F32.PACK_AB R4, R190.reuse, R189 ;  /* 0x000000bdbe04723e */ /* 0x040fe200000000ff */
[----:B------:R-:W-:Y:S01]  /*d660*/  FADD.FTZ R190, R190, R174 ;  /* 0x000000aebebe7221 */ /* 0x000fe20000010000 */
[C---:B--2---:R-:W-:Y:S01]  /*d670*/  F2FP.F16.F32.PACK_AB R5, R195.reuse, R193 ;  /* 0x000000c1c305723e */ /* 0x044fe200000000ff */
[----:B------:R-:W-:Y:S01]  /*d680*/  FADD.FTZ R195, R195, R3 ;  /* 0x00000003c3c37221 */ /* 0x000fe20000010000 */
[----:B------:R-:W-:Y:S01]  /*d690*/  F2FP.F16.F32.PACK_AB R6, R192, R191 ;  /* 0x000000bfc006723e */ /* 0x000fe200000000ff */
[----:B------:R-:W-:Y:S01]  /*d6a0*/  MUFU.EX2 R201, R201 ;  /* 0x000000c900c97308 */ /* 0x000fe20000000800 */
[----:B-1----:R-:W-:Y:S01]  /*d6b0*/  F2FP.F16.F32.PACK_AB R7, R196, R194 ;  /* 0x000000c2c407723e */ /* 0x002fe200000000ff */
[----:B------:R-:W-:Y:S01]  /*d6c0*/  FADD.FTZ R190, R191, R190 ;  /* 0x000000bebfbe7221 */ /* 0x000fe20000010000 */
[----:B------:R-:W-:Y:S01]  /*d6d0*/  FADD.FTZ R195, R194, R195 ;  /* 0x000000c3c2c37221 */ /* 0x000fe20000010000 */
[----:B------:R-:W-:-:S02]  /*d6e0*/  MOV R3, R175 ;  /* 0x000000af00037202 */ /* 0x000fc40000000f00 */
[----:B------:R-:W-:Y:S01]  /*d6f0*/  FADD.FTZ R192, R192, R190 ;  /* 0x000000bec0c07221 */ /* 0x000fe20000010000 */
[----:B------:R-:W-:Y:S01]  /*d700*/  FADD.FTZ R196, R196, R195 ;  /* 0x000000c3c4c47221 */ /* 0x000fe20000010000 */
[----:B------:R-:W-:Y:S01]  /*d710*/  HMMA.16816.F32 R152, R4, R24, R152 ;  /* 0x000000180498723c */ /* 0x000fe20000001898 */
[----:B------:R-:W1:Y:S01]  /*d720*/  MUFU.EX2 R198, R198 ;  /* 0x000000c600c67308 */ /* 0x000e620000000800 */
[----:B-----5:R-:W-:-:S04]  /*d730*/  FADD.FTZ R192, R203, R192 ;  /* 0x000000c0cbc07221 */ /* 0x020fc80000010000 */
[C---:B------:R-:W-:Y:S01]  /*d740*/  HMMA.16816.F32 R148, R4.reuse, R26, R148 ;  /* 0x0000001a0494723c */ /* 0x040fe20000001894 */
[----:B------:R-:W2:Y:S02]  /*d750*/  LDSM.16.MT88.4 R24, [R232+0x14800] ;  /* 0x01480000e818783b */ /* 0x000ea40000004200 */
[----:B------:R-:W5:Y:S03]  /*d760*/  MUFU.EX2 R200, R200 ;  /* 0x000000c800c87308 */ /* 0x000f660000000800 */
[C---:B------:R-:W-:Y:S05]  /*d770*/  HMMA.16816.F32 R144, R4.reuse, R16, R144 ;  /* 0x000000100490723c */ /* 0x040fea0000001890 */
[----:B------:R-:W-:Y:S01]  /*d780*/  MUFU.EX2 R199, R199 ;  /* 0x000000c700c77308 */ /* 0x000fe20000000800 */
[----:B------:R-:W-:Y:S01]  /*d790*/  HMMA.16816.F32 R140, R4, R18, R140 ;  /* 0x00000012048c723c */ /* 0x000fe2000000188c */
[----:B------:R-:W5:Y:S01]  /*d7a0*/  LDSM.16.MT88.4 R16, [R230+0x14800] ;  /* 0x01480000e610783b */ /* 0x000f620000004200 */
[----:B-1----:R-:W-:-:S04]  /*d7b0*/  FADD.FTZ R196, R198, R196 ;  /* 0x000000c4c6c47221 */ /* 0x002fc80000010000 */
[C---:B---3--:R-:W-:Y:S01]  /*d7c0*/  HMMA.16816.F32 R136, R4.reuse, R12, R136 ;  /* 0x0000000c0488723c */ /* 0x048fe20000001888 */
[----:B------:R-:W1:Y:S05]  /*d7d0*/  MUFU.EX2 R197, R197 ;  /* 0x000000c500c57308 */ /* 0x000e6a0000000800 */
[C---:B------:R-:W-:Y:S01]  /*d7e0*/  HMMA.16816.F32 R132, R4.reuse, R14, R132 ;  /* 0x0000000e0484723c */ /* 0x040fe20000001884 */
[----:B------:R-:W3:Y:S02]  /*d7f0*/  LDSM.16.MT88.4 R12, [R229+0x14800] ;  /* 0x01480000e50c783b */ /* 0x000ee40000004200 */
[----:B------:R-:W1:Y:S03]  /*d800*/  MUFU.EX2 R187, R187 ;  /* 0x000000bb00bb7308 */ /* 0x000e660000000800 */
[C---:B----4-:R-:W-:Y:S05]  /*d810*/  HMMA.16816.F32 R36, R4.reuse, R8, R36 ;  /* 0x000000080424723c */ /* 0x050fea0000001824 */
[----:B------:R-:W-:Y:S01]  /*d820*/  MUFU.EX2 R185, R185 ;  /* 0x000000b900b97308 */ /* 0x000fe20000000800 */
[C---:B------:R-:W-:Y:S01]  /*d830*/  HMMA.16816.F32 R40, R4.reuse, R10, R40 ;  /* 0x0000000a0428723c */ /* 0x040fe20000001828 */
[----:B------:R-:W4:Y:S05]  /*d840*/  LDSM.16.MT88.4 R8, [R228+0x14800] ;  /* 0x01480000e408783b */ /* 0x000f2a0000004200 */
[C---:B------:R-:W-:Y:S01]  /*d850*/  HMMA.16816.F32 R44, R4.reuse, R20, R44 ;  /* 0x00000014042c723c */ /* 0x040fe2000000182c */
[----:B------:R-:W-:Y:S05]  /*d860*/  MUFU.EX2 R183, R183 ;  /* 0x000000b700b77308 */ /* 0x000fea0000000800 */
[C---:B------:R-:W-:Y:S01]  /*d870*/  HMMA.16816.F32 R48, R4.reuse, R22, R48 ;  /* 0x000000160430723c */ /* 0x040fe20000001830 */
[----:B------:R-:W1:Y:S02]  /*d880*/  LDSM.16.MT88.4 R20, [R232+0x16800] ;  /* 0x01680000e814783b */ /* 0x000e640000004200 */
[----:B------:R-:W-:Y:S03]  /*d890*/  MUFU.EX2 R184, R184 ;  /* 0x000000b800b87308 */ /* 0x000fe60000000800 */
[C---:B------:R-:W-:Y:S05]  /*d8a0*/  HMMA.16816.F32 R160, R4.reuse, R28, R160 ;  /* 0x0000001c04a0723c */ /* 0x040fea00000018a0 */
[----:B------:R-:W1:Y:S01]  /*d8b0*/  MUFU.EX2 R182, R182 ;  /* 0x000000b600b67308 */ /* 0x000e620000000800 */
[C---:B------:R-:W-:Y:S01]  /*d8c0*/  HMMA.16816.F32 R156, R4.reuse, R30, R156 ;  /* 0x0000001e049c723c */ /* 0x040fe2000000189c */
[----:B------:R-:W1:Y:S05]  /*d8d0*/  LDSM.16.MT88.4 R28, [R228+0x12800] ;  /* 0x01280000e41c783b */ /* 0x000e6a0000004200 */
[C---:B------:R-:W-:Y:S01]  /*d8e0*/  HMMA.16816.F32 R52, R4.reuse, R32, R52 ;  /* 0x000000200434723c */ /* 0x040fe20000001834 */
[----:B------:R-:W1:Y:S05]  /*d8f0*/  MUFU.EX2 R181, R181 ;  /* 0x000000b500b57308 */ /* 0x000e6a0000000800 */
[C---:B------:R-:W-:Y:S01]  /*d900*/  HMMA.16816.F32 R56, R4.reuse, R34, R56 ;  /* 0x000000220438723c */ /* 0x040fe20000001838 */
[----:B------:R-:W-:Y:S02]  /*d910*/  LDSM.16.MT88.4 R32, [R228+0x16800] ;  /* 0x01680000e420783b */ /* 0x000fe40000004200 */
[----:B------:R-:W1:Y:S03]  /*d920*/  MUFU.EX2 R179, R179 ;  /* 0x000000b300b37308 */ /* 0x000e660000000800 */
[C---:B--2---:R-:W-:Y:S05]  /*d930*/  HMMA.16816.F32 R68, R4.reuse, R24, R68 ;  /* 0x000000180444723c */ /* 0x044fea0000001844 */
[----:B------:R-:W2:Y:S01]  /*d940*/  MUFU.EX2 R178, R178 ;  /* 0x000000b200b27308 */ /* 0x000ea20000000800 */
        /* <DEDUP_REMOVED lines=17> */
[C---:B--2---:R-:W-:Y:S06]  /*da60*/  HMMA.16816.F32 R108, R4.reuse, R24, R108 ;  /* 0x00000018046c723c */ /* 0x044fec000000186c */
[C---:B------:R-:W-:Y:S01]  /*da70*/  HMMA.16816.F32 R112, R4.reuse, R26, R112 ;  /* 0x0000001a0470723c */ /* 0x040fe20000001870 */
[----:B------:R-:W2:Y:S05]  /*da80*/  LDSM.16.MT88.4 R24, [R229+0x11000] ;  /* 0x01100000e518783b */ /* 0x000eaa0000004200 */
[C---:B------:R-:W-:Y:S06]  /*da90*/  HMMA.16816.F32 R116, R4.reuse, R168, R116 ;  /* 0x000000a80474723c */ /* 0x040fec0000001874 */
[C---:B------:R-:W-:Y:S01]  /*daa0*/  HMMA.16816.F32 R120, R4.reuse, R170, R120 ;  /* 0x000000aa0478723c */ /* 0x040fe20000001878 */
[----:B------:R-:W-:Y:S05]  /*dab0*/  LDSM.16.MT88.4 R168, [R232+0x15800] ;  /* 0x01580000e8a8783b */ /* 0x000fea0000004200 */
[C---:B------:R-:W-:Y:S06]  /*dac0*/  HMMA.16816.F32 R124, R4.reuse, R32, R124 ;  /* 0x00000020047c723c */ /* 0x040fec000000187c */
        /* <DEDUP_REMOVED lines=14> */
[----:B------:R-:W-:-:S03]  /*dbb0*/  FADD.FTZ R197, R182, R197 ;  /* 0x000000c5b6c57221 */ /* 0x000fc60000010000 */
[----:B------:R-:W-:Y:S01]  /*dbc0*/  FADD.FTZ R201, R185, R201 ;  /* 0x000000c9b9c97221 */ /* 0x000fe20000010000 */
[----:B------:R-:W-:Y:S01]  /*dbd0*/  HMMA.16816.F32 R156, R4, R18, R156 ;  /* 0x00000012049c723c */ /* 0x000fe2000000189c */
[----:B------:R-:W5:Y:S01]  /*dbe0*/  LDSM.16.MT88.4 R16, [R229+0x13000] ;  /* 0x01300000e510783b */ /* 0x000f620000004200 */
        /* <DEDUP_REMOVED lines=48> */
[----:B------:R-:W-:Y:S01]  /*def0*/  HMMA.16816.F32 R128, R4, R10, R128 ;  /* 0x0000000a0480723c */ /* 0x000fe20000001880 */
[----:B------:R-:W4:Y:S06]  /*df00*/  LDSM.16.MT88.4 R8, [R229+0x13800] ;  /* 0x01380000e508783b */ /* 0x000f2c0000004200 */
[----:B------:R-:W-:-:S02]  /*df10*/  F2FP.F16.F32.PACK_AB R4, R185, R187 ;  /* 0x000000bbb904723e */ /* 0x000fc400000000ff */
[----:B------:R-:W-:Y:S02]  /*df20*/  F2FP.F16.F32.PACK_AB R5, R181, R182 ;  /* 0x000000b6b505723e */ /* 0x000fe400000000ff */
[----:B------:R-:W-:Y:S02]  /*df30*/  F2FP.F16.F32.PACK_AB R6, R184, R183 ;  /* 0x000000b7b806723e */ /* 0x000fe400000000ff */
[----:B------:R-:W-:-:S07]  /*df40*/  F2FP.F16.F32.PACK_AB R7, R178, R179 ;  /* 0x000000b3b207723e */ /* 0x000fce00000000ff */
        /* <DEDUP_REMOVED lines=32> */
[C---:B-----5:R-:W-:Y:S06]  /*e150*/  HMMA.16816.F32 R100, R4.reuse, R16, R100 ;  /* 0x000000100464723c */ /* 0x060fec0000001864 */
[C---:B------:R-:W-:Y:S06]  /*e160*/  HMMA.16816.F32 R104, R4.reuse, R18, R104 ;  /* 0x000000120468723c */ /* 0x040fec0000001868 */
[C---:B---3--:R-:W-:Y:S06]  /*e170*/  HMMA.16816.F32 R108, R4.reuse, R12, R108 ;  /* 0x0000000c046c723c */ /* 0x048fec000000186c */
[C---:B------:R-:W-:Y:S06]  /*e180*/  HMMA.16816.F32 R112, R4.reuse, R14, R112 ;  /* 0x0000000e0470723c */ /* 0x040fec0000001870 */
[C---:B----4-:R-:W-:Y:S06]  /*e190*/  HMMA.16816.F32 R116, R4.reuse, R8, R116 ;  /* 0x000000080474723c */ /* 0x050fec0000001874 */
[C---:B------:R-:W-:Y:S06]  /*e1a0*/  HMMA.16816.F32 R120, R4.reuse, R10, R120 ;  /* 0x0000000a0478723c */ /* 0x040fec0000001878 */
[C---:B-1----:R-:W-:Y:S06]  /*e1b0*/  HMMA.16816.F32 R124, R4.reuse, R20, R124 ;  /* 0x00000014047c723c */ /* 0x042fec000000187c */
[----:B------:R-:W-:-:S15]  /*e1c0*/  HMMA.16816.F32 R128, R4, R22, R128 ;  /* 0x000000160480723c */ /* 0x000fde0000001880 */
[----:B------:R-:W-:-:S09]  /*e1d0*/  NOP ;  /* 0x0000000000007918 */ /* 0x000fd20000000000 */
.L_x_2568:
        /* <DEDUP_REMOVED lines=13> */
[----:B------:R-:W-:Y:S01]  /*e2b0*/  IMAD.U32 R247, RZ, RZ, UR14 ;  /* 0x0000000efff77e24 */ /* 0x000fe2000f8e00ff */
[----:B------:R-:W-:Y:S01]  /*e2c0*/  R2UR UR17, R2 ;  /* 0x00000000021172ca */ /* 0x000fe200000e0000 */
[----:B------:R-:W-:Y:S01]  /*e2d0*/  ULDC UR27, c[0x0][0x2d0] ;  /* 0x0000b400001b7ab9 */ /* 0x000fe20000000800 */
        /* <DEDUP_REMOVED lines=18> */
[----:B------:R-:W-:Y:S02]  /*e400*/  MOV R2, R3 ;  /* 0x0000000300027202 */ /* 0x000fe40000000f00 */
[----:B--2---:R-:W-:Y:S01]  /*e410*/  R2UR UR7, R0 ;  /* 0x00000000000772ca */ /* 0x004fe200000e0000 */
[----:B------:R-:W-:-:S08]  /*e420*/  IMAD.MOV.U32 R0, RZ, RZ, R164 ;  /* 0x000000ffff007224 */ /* 0x000fd000078e00a4 */
        /* <DEDUP_REMOVED lines=12> */
.L_x_2580:
        /* <DEDUP_REMOVED lines=53> */
[----:B------:R-:W-:Y:S02]  /*e840*/  R2UR UR38, R8 ;  /* 0x00000000082672ca */ /* 0x000fe400000e0000 */
[----:B------:R-:W-:Y:S03]  /*e850*/  R2UR UR39, R9 ;  /* 0x00000000092772ca */ /* 0x000fe600000e0000 */
[----:B------:R-:W-:Y:S04]  /*e860*/  IMAD.U32 R4, RZ, RZ, UR36 ;  /* 0x00000024ff047e24 */ /* 0x000fe8000f8e00ff */
[----:B------:R-:W-:Y:S04]  /*e870*/  IMAD.U32 R5, RZ, RZ, UR37 ;  /* 0x00000025ff057e24 */ /* 0x000fe8000f8e00ff */
[----:B------:R-:W-:Y:S01]  /*e880*/  MOV R6, UR38 ;  /* 0x0000002600067c02 */ /* 0x000fe20008000f00 */
[----:B------:R1:W2:Y:S01]  /*e890*/  LDG.E R3, desc[UR24][R4.64] ;  /* 0x0000001804037981 */ /* 0x0002a2000c1e1900 */
[----:B------:R-:W-:Y:S01]  /*e8a0*/  IMAD.U32 R7, RZ, RZ, UR39 ;  /* 0x00000027ff077e24 */ /* 0x000fe2000f8e00ff */
[----:B------:R-:W-:Y:S04]  /*e8b0*/  UIADD3 UR38, UR43, -UR41, URZ ;  /* 0x800000292b267290 */ /* 0x000fe8000fffe03f */
[----:B------:R-:W2:Y:S01]  /*e8c0*/  LDG.E R6, desc[UR24][R6.64] ;  /* 0x0000001806067981 */ /* 0x000ea2000c1e1900 */
[----:B------:R-:W-:Y:S04]  /*e8d0*/  UIMAD UR38, UR38, UR20, -0x40 ;  /* 0xffffffc0262674a4 */ /* 0x000fe8000f8e0214 */
[----:B------:R-:W-:Y:S02]  /*e8e0*/  USHF.R.S32.HI UR36, URZ, 0x1f, UR38 ;  /* 0x0000001f3f247899 */ /* 0x000fe40008011426 */
[----:B------:R-:W-:Y:S02]  /*e8f0*/  UIMAD UR35, UR14, UR38, URZ ;  /* 0x000000260e2372a4 */ /* 0x000fe4000f8e023f */
[----:B------:R-:W-:Y:S02]  /*e900*/  UIMAD.WIDE.U32 UR38, UR15, UR38, URZ ;  /* 0x000000260f2672a5 */ /* 0x000fe4000f8e003f */
[----:B------:R-:W-:Y:S03]  /*e910*/  UIMAD UR35, UR36, UR15, UR35 ;  /* 0x0000000f242372a4 */ /* 0x000fe6000f8e0223 */
[----:B------:R-:W-:Y:S01]  /*e920*/  UMOV UR36, UR15 ;  /* 0x0000000f00247c82 */ /* 0x000fe20008000000 */
[----:B------:R-:W-:Y:S01]  /*e930*/  IMAD.U32 R9, RZ, RZ, UR39 ;  /* 0x00000027ff097e24 */ /* 0x000fe2000f8e00ff */
[----:B------:R-:W-:Y:S01]  /*e940*/  UIADD3 UR35, UR39, UR35, URZ ;  /* 0x0000002327237290 */ /* 0x000fe2000fffe03f */
[----:B------:R-:W-:Y:S01]  /*e950*/  MOV R8, UR38 ;  /* 0x0000002600087c02 */ /* 0x000fe20008000f00 */
[----:B-1----:R-:W1:Y:S04]  /*e960*/  LDC.64 R4, c[0x0][0x238] ;  /* 0x00008e00ff047b82 */ /* 0x002e680000000a00 */
[----:B------:R-:W-:Y:S01]  /*e970*/  IMAD.U32 R9, RZ, RZ, UR35 ;  /* 0x00000023ff097e24 */ /* 0x000fe2000f8e00ff */
[----:B------:R-:W-:Y:S01]  /*e980*/  UMOV UR35, UR14 ;  /* 0x0000000e00237c82 */ /* 0x000fe20008000000 */
[----:B--2---:R-:W-:Y:S04]  /*e990*/  IMAD.IADD R6, R6, 0x1, -R3 ;  /* 0x0000000106067824 */ /* 0x004fe800078e0a03 */
[CC--:B-1----:R-:W-:Y:S01]  /*e9a0*/  IMAD.WIDE.U32 R8, R6.reuse, R4.reuse, R8 ;  /* 0x0000000406087225 */ /* 0x0c2fe200078e0008 */
[----:B------:R-:W-:Y:S05]  /*e9b0*/  SHF.R.S32.HI R3, RZ, 0x1f, R6 ;  /* 0x0000001fff037819 */ /* 0x000fea0000011406 */
[----:B------:R-:W-:Y:S01]  /*e9c0*/  IMAD R3, R3, R4, RZ ;  /* 0x0000000403037224 */ /* 0x000fe200078e02ff */
[----:B------:R-:W-:Y:S03]  /*e9d0*/  MOV R4, R8 ;  /* 0x0000000800047202 */ /* 0x000fe60000000f00 */
[----:B------:R-:W-:Y:S04]  /*e9e0*/  IMAD R3, R6, R5, R3 ;  /* 0x0000000506037224 */ /* 0x000fe800078e0203 */
[----:B------:R-:W-:Y:S07]  /*e9f0*/  IMAD.IADD R3, R9, 0x1, R3 ;  /* 0x0000000109037824 */ /* 0x000fee00078e0203 */
.L_x_2577:
[C---:B------:R-:W-:Y:S01]  /*ea00*/  IADD3 R7, P2, R4.reuse, UR30, RZ ;  /* 0x0000001e04077c10 */ /* 0x040fe2000ff5e0ff */
[----:B------:R-:W-:Y:S01]  /*ea10*/  @P6 STS.128 [R242+0x10000], RZ ;  /* 0x010000fff2006388 */ /* 0x000fe20000000c00 */
[CC--:B------:R-:W-:Y:S01]  /*ea20*/  LEA R196, P1, R4.reuse, R188.reuse, 0x1 ;  /* 0x000000bc04c47211 */ /* 0x0c0fe200078208ff */
[----:B------:R-:W-:Y:S01]  /*ea30*/  UISETP.GE.AND UP2, UPT, UR11, 0x2, UPT ;  /* 0x000000020b00788c */ /* 0x000fe2000bf46270 */
[----:B------:R-:W-:Y:S02]  /*ea40*/  ISETP.GE.AND P3, PT, R239, UR27, PT ;  /* 0x0000001bef007c0c */ /* 0x000fe4000bf66270 */
[----:B------:R-:W-:Y:S02]  /*ea50*/  IADD3.X R6, R3, UR22, RZ, P2, !PT ;  /* 0x0000001603067c10 */ /* 0x000fe400097fe4ff */
[-C--:B------:R-:W-:Y:S02]  /*ea60*/  LEA.HI.X R197, R4, R167.reuse, R3, 0x1, P1 ;  /* 0x000000a704c57211 */ /* 0x080fe400008f0c03 */
[C---:B------:R-:W-:Y:S02]  /*ea70*/  IADD3 R5, P2, R7.reuse, UR30, RZ ;  /* 0x0000001e07057c10 */ /* 0x040fe4000ff5e0ff */
[CC--:B------:R-:W-:Y:S01]  /*ea80*/  @!P6 LEA R14, P1, R7.reuse, R188.reuse, 0x1 ;  /* 0x000000bc070ee211 */ /* 0x0c0fe200078208ff */
        /* <DEDUP_REMOVED lines=8> */
[CC--:B------:R-:W-:Y:S02]  /*eb10*/  @!P4 LEA R10, P1, R7.reuse, R188.reuse, 0x1 ;  /* 0x000000bc070ac211 */ /* 0x0c0fe400078208ff */
[CCC-:B------:R-:W-:Y:S02]  /*eb20*/  @!P5 LEA.HI.X R13, R7.reuse, R167.reuse, R6.reuse, 0x1, P2 ;  /* 0x000000a7070dd211 */ /* 0x1c0fe400010f0c06 */
[CC--:B------:R-:W-:Y:S02]  /*eb30*/  @!P3 LEA R8, P2, R7.reuse, R188.reuse, 0x1 ;  /* 0x000000bc0708b211 */ /* 0x0c0fe400078408ff */
[-CC-:B------:R-:W-:Y:S02]  /*eb40*/  @!P4 LEA.HI.X R11, R7, R167.reuse, R6.reuse, 0x1, P1 ;  /* 0x000000a7070bc211 */ /* 0x180fe400008f0c06 */
[----:B------:R-:W-:Y:S02]  /*eb50*/  IADD3 R3, P1, R5, UR30, RZ ;  /* 0x0000001e05037c10 */ /* 0x000fe4000ff3e0ff */
[-C--:B------:R-:W-:Y:S01]  /*eb60*/  @!P3 LEA.HI.X R9, R7, R167.reuse, R6, 0x1, P2 ;  /* 0x000000a70709b211 */ /* 0x080fe200010f0c06 */
[--C-:B------:R-:W-:Y:S01]  /*eb70*/  @!P5 IMAD.MOV.U32 R7, RZ, RZ, R197.reuse ;  /* 0x000000ffff07d224 */ /* 0x100fe200078e00c5 */
[----:B------:R-:W-:Y:S02]  /*eb80*/  IADD3.X R6, R4, UR22, RZ, P1, !PT ;  /* 0x0000001604067c10 */ /* 0x000fe40008ffe4ff */
[CC--:B------:R-:W-:Y:S02]  /*eb90*/  @!P6 LEA R24, P2, R5.reuse, R188.reuse, 0x1 ;  /* 0x000000bc0518e211 */ /* 0x0c0fe400078408ff */
[CC--:B------:R-:W-:Y:S02]  /*eba0*/  @!P5 LEA R20, P1, R5.reuse, R188.reuse, 0x1 ;  /* 0x000000bc0514d211 */ /* 0x0c0fe400078208ff */
[CCC-:B------:R-:W-:Y:S02]  /*ebb0*/  @!P6 LEA.HI.X R25, R5.reuse, R167.reuse, R4.reuse, 0x1, P2 ;  /* 0x000000a70519e211 */ /* 0x1c0fe400010f0c04 */
[CCC-:B------:R-:W-:Y:S02]  /*ebc0*/  @!P5 LEA.HI.X R21, R5.reuse, R167.reuse, R4.reuse, 0x1, P1 ;  /* 0x000000a70515d211 */ /* 0x1c0fe400008f0c04 */
[CC--:B------:R-:W-:Y:S02]  /*ebd0*/  @!P4 LEA R18, P2, R5.reuse, R188.reuse, 0x1 ;  /* 0x000000bc0512c211 */ /* 0x0c0fe400078408ff */
[CC--:B------:R-:W-:Y:S02]  /*ebe0*/  @!P3 LEA R16, P1, R5.reuse, R188.reuse, 0x1 ;  /* 0x000000bc0510b211 */ /* 0x0c0fe400078208ff */
[CCC-:B------:R-:W-:Y:S02]  /*ebf0*/  @!P4 LEA.HI.X R19, R5.reuse, R167.reuse, R4.reuse, 0x1, P2 ;  /* 0x000000a70513c211 */ /* 0x1c0fe400010f0c04 */
[-C--:B------:R-:W-:Y:S02]  /*ec00*/  @!P3 LEA.HI.X R17, R5, R167.reuse, R4, 0x1, P1 ;  /* 0x000000a70511b211 */ /* 0x080fe400008f0c04 */
[CC--:B------:R-:W-:Y:S02]  /*ec10*/  @!P6 LEA R22, P2, R3.reuse, R188.reuse, 0x1 ;  /* 0x000000bc0316e211 */ /* 0x0c0fe400078408ff */
[CC--:B------:R-:W-:Y:S02]  /*ec20*/  @!P5 LEA R26, P1, R3.reuse, R188.reuse, 0x1 ;  /* 0x000000bc031ad211 */ /* 0x0c0fe400078208ff */
[CCC-:B------:R-:W-:Y:S02]  /*ec30*/  @!P6 LEA.HI.X R23, R3.reuse, R167.reuse, R6.reuse, 0x1, P2 ;  /* 0x000000a70317e211 */ /* 0x1c0fe400010f0c06 */
[CCC-:B------:R-:W-:Y:S02]  /*ec40*/  @!P5 LEA.HI.X R27, R3.reuse, R167.reuse, R6.reuse, 0x1, P1 ;  /* 0x000000a7031bd211 */ /* 0x1c0fe400008f0c06 */
[CC--:B------:R-:W-:Y:S02]  /*ec50*/  @!P4 LEA R4, P2, R3.reuse, R188.reuse, 0x1 ;  /* 0x000000bc0304c211 */ /* 0x0c0fe400078408ff */
[C---:B------:R-:W-:Y:S02]  /*ec60*/  @!P3 LEA R28, P1, R3.reuse, R188, 0x1 ;  /* 0x000000bc031cb211 */ /* 0x040fe400078208ff */
[CCC-:B------:R-:W-:Y:S02]  /*ec70*/  @!P4 LEA.HI.X R5, R3.reuse, R167.reuse, R6.reuse, 0x1, P2 ;  /* 0x000000a70305c211 */ /* 0x1c0fe400010f0c06 */
[----:B------:R-:W-:Y:S01]  /*ec80*/  @!P3 LEA.HI.X R29, R3, R167, R6, 0x1, P1 ;  /* 0x000000a7031db211 */ /* 0x000fe200008f0c06 */
[----:B------:R-:W-:Y:S01]  /*ec90*/  @!P5 IMAD.MOV.U32 R6, RZ, RZ, R196 ;  /* 0x000000ffff06d224 */ /* 0x000fe200078e00c4 */
[----:B------:R-:W-:Y:S04]  /*eca0*/  PLOP3.LUT P1, PT, PT, PT, UP2, 0x80, 0x0 ;  /* 0x000000000000781c */ /* 0x000fe80003f2f028 */
[----:B------:R-:W-:Y:S01]  /*ecb0*/  @!PT LDS RZ, [RZ] ;  /* 0x00000000fffff984 */ /* 0x000fe20000000800 */
[----:B------:R-:W-:Y:S01]  /*ecc0*/  @!PT LDS RZ, [RZ] ;  /* 0x00000000fffff984 */ /* 0x000fe20000000800 */
[----:B------:R-:W-:Y:S01]  /*ecd0*/  @!PT LDS RZ, [RZ] ;  /* 0x00000000fffff984 */ /* 0x000fe20000000800 */
[----:B------:R1:W-:Y:S04]  /*ece0*/  @!P5 LDGSTS.E.BYPASS.LTC128B.128 [R242+0x12000], desc[UR24][R6.64+0x80] ;  /* 0x1200008006f2dfae */ /* 0x0003e8000b901d58 */
[----:B------:R-:W-:Y:S01]  /*ecf0*/  @P4 STS.128 [R242+0x14000], RZ ;  /* 0x014000fff2004388 */ /* 0x000fe20000000c00 */
[-C--:B-1----:R-:W-:Y:S01]  /*ed00*/  @!P4 MOV R6, R196.reuse ;  /* 0x000000c40006c202 */ /* 0x082fe20000000f00 */
[--C-:B------:R-:W-:Y:S05]  /*ed10*/  @!P4 IMAD.MOV.U32 R7, RZ, RZ, R197.reuse ;  /* 0x000000ffff07c224 */ /* 0x100fea00078e00c5 */
        /* <DEDUP_REMOVED lines=72> */
[----:B-1----:R-:W4:Y:S04]  /*f1a0*/  LDSM.16.M88.4 R8, [R237+0x8000] ;  /* 0x00800000ed08783b */ /* 0x002f280000000200 */
[----:B--2---:R-:W1:Y:S04]  /*f1b0*/  LDSM.16.M88.4 R16, [R237+0x8800] ;  /* 0x00880000ed10783b */ /* 0x004e680000000200 */
[----:B---3--:R-:W2:Y:S04]  /*f1c0*/  LDSM.16.M88.4 R24, [R237+0x9000] ;  /* 0x00900000ed18783b */ /* 0x008ea80000000200 */
[----:B------:R-:W5:Y:S04]  /*f1d0*/  LDSM.16.M88.4 R164, [R237+0x9800] ;  /* 0x00980000eda4783b */ /* 0x000f680000000200 */
[----:B------:R-:W0:Y:S04]  /*f1e0*/  LDGDEPBAR ;  /* 0x00000000000079af */ /* 0x000e280000000000 */
[----:B------:R-:W-:Y:S04]  /*f1f0*/  LDSM.16.M88.4 R168, [R236] ;  /* 0x00000000eca8783b */ /* 0x000fe80000000200 */
[----:B------:R-:W3:Y:S04]  /*f200*/  LDSM.16.M88.4 R172, [R235] ;  /* 0x00000000ebac783b */ /* 0x000ee80000000200 */
[----:B------:R-:W3:Y:S04]  /*f210*/  LDSM.16.M88.4 R176, [R227] ;  /* 0x00000000e3b0783b */ /* 0x000ee80000000200 */
[----:B------:R-:W3:Y:S04]  /*f220*/  LDSM.16.M88.4 R180, [R226] ;  /* 0x00000000e2b4783b */ /* 0x000ee80000000200 */
[----:B------:R-:W3:Y:S01]  /*f230*/  LDSM.16.M88.4 R184, [R225] ;  /* 0x00000000e1b8783b */ /* 0x000ee20000000200 */
[C---:B----4-:R-:W-:Y:S03]  /*f240*/  HMMA.16816.F32 R4, R32.reuse, R8, RZ ;  /* 0x000000082004723c */ /* 0x050fe600000018ff */
[----:B------:R-:W-:Y:S04]  /*f250*/  LDSM.16.M88.4 R188, [R234] ;  /* 0x00000000eabc783b */ /* 0x000fe80000000200 */
[----:B------:R-:W4:Y:S01]  /*f260*/  LDSM.16.M88.4 R192, [R231+0x8000] ;  /* 0x00800000e7c0783b */ /* 0x000f220000000200 */
[C---:B------:R-:W-:Y:S03]  /*f270*/  HMMA.16816.F32 R8, R32.reuse, R10, RZ ;  /* 0x0000000a2008723c */ /* 0x040fe600000018ff */
[----:B------:R-:W-:Y:S03]  /*f280*/  LDSM.16.M88.4 R200, [R231+0x9800] ;  /* 0x00980000e7c8783b */ /* 0x000fe60000000200 */
[C---:B-1----:R-:W-:Y:S01]  /*f290*/  HMMA.16816.F32 R12, R32.reuse, R16, RZ ;  /* 0x00000010200c723c */ /* 0x042fe200000018ff */
[----:B------:R-:W-:Y:S04]  /*f2a0*/  LDSM.16.M88.4 R204, [R233] ;  /* 0x00000000e9cc783b */ /* 0x000fe80000000200 */
[----:B------:R-:W-:Y:S01]  /*f2b0*/  LDSM.16.M88.4 R208, [R224] ;  /* 0x00000000e0d0783b */ /* 0x000fe20000000200 */
[C---:B------:R-:W-:Y:S06]  /*f2c0*/  HMMA.16816.F32 R16, R32.reuse, R18, RZ ;  /* 0x000000122010723c */ /* 0x040fec00000018ff */
[C---:B--2---:R-:W-:Y:S06]  /*f2d0*/  HMMA.16816.F32 R20, R32.reuse, R24, RZ ;  /* 0x000000182014723c */ /* 0x044fec00000018ff */
[C---:B------:R-:W-:Y:S06]  /*f2e0*/  HMMA.16816.F32 R24, R32.reuse, R26, RZ ;  /* 0x0000001a2018723c */ /* 0x040fec00000018ff */
[C---:B-----5:R-:W-:Y:S06]  /*f2f0*/  HMMA.16816.F32 R28, R32.reuse, R164, RZ ;  /* 0x000000a4201c723c */ /* 0x060fec00000018ff */
[----:B------:R-:W-:Y:S01]  /*f300*/  HMMA.16816.F32 R32, R32, R166, RZ ;  /* 0x000000a62020723c */ /* 0x000fe200000018ff */
[----:B------:R-:W1:Y:S05]  /*f310*/  LDSM.16.M88.4 R164, [R231+0x8800] ;  /* 0x00880000e7a4783b */ /* 0x000e6a0000000200 */
[C---:B---3--:R-:W-:Y:S06]  /*f320*/  HMMA.16816.F32 R4, R168.reuse, R172, R4 ;  /* 0x000000aca804723c */ /* 0x048fec0000001804 */
[C---:B------:R-:W-:Y:S05]  /*f330*/  HMMA.16816.F32 R8, R168.reuse, R174, R8 ;  /* 0x000000aea808723c */ /* 0x040fea0000001808 */
[----:B------:R-:W-:Y:S01]  /*f340*/  MOV R172, R196 ;  /* 0x000000c400ac7202 */ /* 0x000fe20000000f00 */
[C---:B------:R-:W-:Y:S05]  /*f350*/  HMMA.16816.F32 R12, R168.reuse, R176, R12 ;  /* 0x000000b0a80c723c */ /* 0x040fea000000180c */
[----:B------:R-:W-:Y:S01]  /*f360*/  IMAD.MOV.U32 R173, RZ, RZ, R197 ;  /* 0x000000ffffad7224 */ /* 0x000fe200078e00c5 */
[C---:B------:R-:W-:Y:S01]  /*f370*/  HMMA.16816.F32 R16, R168.reuse, R178, R16 ;  /* 0x000000b2a810723c */ /* 0x040fe20000001810 */
[----:B------:R-:W2:Y:S04]  /*f380*/  LDSM.16.M88.4 R196, [R231+0x9000] ;  /* 0x00900000e7c4783b */ /* 0x000ea80000000200 */
[----:B------:R-:W-:Y:S01]  /*f390*/  LDSM.16.M88.4 R176, [R224+0x1800] ;  /* 0x00180000e0b0783b */ /* 0x000fe20000000200 */
[C---:B------:R-:W-:Y:S06]  /*f3a0*/  HMMA.16816.F32 R20, R168.reuse, R180, R20 ;  /* 0x000000b4a814723c */ /* 0x040fec0000001814 */
[C---:B------:R-:W-:Y:S01]  /*f3b0*/  HMMA.16816.F32 R24, R168.reuse, R182, R24 ;  /* 0x000000b6a818723c */ /* 0x040fe20000001818 */
[----:B------:R-:W-:Y:S05]  /*f3c0*/  LDSM.16.M88.4 R180, [R238+0x2000] ;  /* 0x00200000eeb4783b */ /* 0x000fea0000000200 */
[C---:B------:R-:W-:Y:S06]  /*f3d0*/  HMMA.16816.F32 R28, R168.reuse, R184, R28 ;  /* 0x000000b8a81c723c */ /* 0x040fec000000181c */
[----:B------:R-:W-:Y:S01]  /*f3e0*/  HMMA.16816.F32 R32, R168, R186, R32 ;  /* 0x000000baa820723c */ /* 0x000fe20000001820 */
[----:B------:R-:W3:Y:S04]  /*f3f0*/  LDSM.16.M88.4 R168, [R224+0x800] ;  /* 0x00080000e0a8783b */ /* 0x000ee80000000200 */
[----:B------:R-:W-:Y:S01]  /*f400*/  LDSM.16.M88.4 R184, [R237+0xa000] ;  /* 0x00a00000edb8783b */ /* 0x000fe20000000200 */
[C---:B----4-:R-:W-:Y:S06]  /*f410*/  HMMA.16816.F32 R4, R188.reuse, R192, R4 ;  /* 0x000000c0bc04723c */ /* 0x050fec0000001804 */
[C---:B------:R-:W-:Y:S05]  /*f420*/  HMMA.16816.F32 R8, R188.reuse, R194, R8 ;  /* 0x000000c2bc08723c */ /* 0x040fea0000001808 */
[----:B------:R-:W-:Y:S01]  /*f430*/  MOV R192, R172 ;  /* 0x000000ac00c07202 */ /* 0x000fe20000000f00 */
[C---:B-1----:R-:W-:Y:S05]  /*f440*/  HMMA.16816.F32 R12, R188.reuse, R164, R12 ;  /* 0x000000a4bc0c723c */ /* 0x042fea000000180c */
[----:B------:R-:W-:Y:S01]  /*f450*/  IMAD.MOV.U32 R193, RZ, RZ, R173 ;  /* 0x000000ffffc17224 */ /* 0x000fe200078e00ad */
[C---:B------:R-:W-:Y:S01]  /*f460*/  HMMA.16816.F32 R16, R188.reuse, R166, R16 ;  /* 0x000000a6bc10723c */ /* 0x040fe20000001810 */
[----:B------:R-:W1:Y:S04]  /*f470*/  LDSM.16.M88.4 R172, [R224+0x1000] ;  /* 0x00100000e0ac783b */ /* 0x000e680000000200 */
[----:B------:R-:W4:Y:S01]  /*f480*/  LDSM.16.M88.4 R164, [R237+0xa800] ;  /* 0x00a80000eda4783b */ /* 0x000f220000000200 */
[C---:B--2---:R-:W-:Y:S06]  /*f490*/  HMMA.16816.F32 R20, R188.reuse, R196, R20 ;  /* 0x000000c4bc14723c */ /* 0x044fec0000001814 */
[C---:B------:R-:W-:Y:S01]  /*f4a0*/  HMMA.16816.F32 R24, R188.reuse, R198, R24 ;  /* 0x000000c6bc18723c */ /* 0x040fe20000001818 */
[----:B------:R-:W-:Y:S05]  /*f4b0*/  LDSM.16.M88.4 R196, [R236+0x2000] ;  /* 0x00200000ecc4783b */ /* 0x000fea0000000200 */
[C---:B------:R-:W-:Y:S06]  /*f4c0*/  HMMA.16816.F32 R28, R188.reuse, R200, R28 ;  /* 0x000000c8bc1c723c */ /* 0x040fec000000181c */
[----:B------:R-:W-:Y:S01]  /*f4d0*/  HMMA.16816.F32 R32, R188, R202, R32 ;  /* 0x000000cabc20723c */ /* 0x000fe20000001820 */
[----:B------:R-:W2:Y:S04]  /*f4e0*/  LDSM.16.M88.4 R188, [R237+0xb000] ;  /* 0x00b00000edbc783b */ /* 0x000ea80000000200 */
[----:B------:R-:W-:Y:S01]  /*f4f0*/  LDSM.16.M88.4 R200, [R223] ;  /* 0x00000000dfc8783b */ /* 0x000fe20000000200 */
[C---:B------:R-:W-:Y:S06]  /*f500*/  HMMA.16816.F32 R4, R204.reuse, R208, R4 ;  /* 0x000000d0cc04723c */ /* 0x040fec0000001804 */
[C---:B------:R-:W-:Y:S05]  /*f510*/  HMMA.16816.F32 R8, R204.reuse, R210, R8 ;  /* 0x000000d2cc08723c */ /* 0x040fea0000001808 */
[----:B------:R-:W-:Y:S01]  /*f520*/  MOV R208, R192 ;  /* 0x000000c000d07202 */ /* 0x000fe20000000f00 */
[C---:B---3--:R-:W-:Y:S05]  /*f530*/  HMMA.16816.F32 R12, R204.reuse, R168, R12 ;  /* 0x000000a8cc0c723c */ /* 0x048fea000000180c */
[----:B------:R-:W-:Y:S01]  /*f540*/  IMAD.MOV.U32 R209, RZ, RZ, R193 ;  /* 0x000000ffffd17224 */ /* 0x000fe200078e00c1 */
[C---:B------:R-:W-:Y:S01]  /*f550*/  HMMA.16816.F32 R16, R204.reuse, R170, R16 ;  /* 0x000000aacc10723c */ /* 0x040fe20000001810 */
[----:B------:R-:W3:Y:S04]  /*f560*/  LDSM.16.M88.4 R192, [R237+0xb800] ;  /* 0x00b80000edc0783b */ /* 0x000ee80000000200 */
[----:B------:R-:W5:Y:S01]  /*f570*/  LDSM.16.M88.4 R168, [R222] ;  /* 0x00000000dea8783b */ /* 0x000f620000000200 */
[C---:B-1----:R-:W-:Y:S06]  /*f580*/  HMMA.16816.F32 R20, R204.reuse, R172, R20 ;  /* 0x000000accc14723c */ /* 0x042fec0000001814 */
[C---:B------:R-:W-:Y:S01]  /*f590*/  HMMA.16816.F32 R24, R204.reuse, R174, R24 ;  /* 0x000000aecc18723c */ /* 0x040fe20000001818 */
[----:B------:R-:W1:Y:S05]  /*f5a0*/  LDSM.16.M88.4 R172, [R221] ;  /* 0x00000000ddac783b */ /* 0x000e6a0000000200 */
[C---:B------:R-:W-:Y:S06]  /*f5b0*/  HMMA.16816.F32 R28, R204.reuse, R176, R28 ;  /* 0x000000b0cc1c723c */ /* 0x040fec000000181c */
[----:B------:R-:W-:Y:S01]  /*f5c0*/  HMMA.16816.F32 R32, R204, R178, R32 ;  /* 0x000000b2cc20723c */ /* 0x000fe20000001820 */
[----:B------:R-:W1:Y:S04]  /*f5d0*/  LDSM.16.M88.4 R176, [R220] ;  /* 0x00000000dcb0783b */ /* 0x000e680000000200 */
[----:B------:R-:W-:Y:S01]  /*f5e0*/  LDSM.16.M88.4 R204, [R234+0x2000] ;  /* 0x00200000eacc783b */ /* 0x000fe20000000200 */
[C---:B------:R-:W-:Y:S06]  /*f5f0*/  HMMA.16816.F32 R4, R180.reuse, R184, R4 ;  /* 0x000000b8b404723c */ /* 0x040fec0000001804 */
[C---:B------:R-:W-:Y:S05]  /*f600*/  HMMA.16816.F32 R8, R180.reuse, R186, R8 ;  /* 0x000000bab408723c */ /* 0x040fea0000001808 */
[----:B------:R-:W-:Y:S01]  /*f610*/  MOV R184, R208 ;  /* 0x000000d000b87202 */ /* 0x000fe20000000f00 */
[C---:B----4-:R-:W-:Y:S05]  /*f620*/  HMMA.16816.F32 R12, R180.reuse, R164, R12 ;  /* 0x000000a4b40c723c */ /* 0x050fea000000180c */
[----:B------:R-:W-:Y:S01]  /*f630*/  IMAD.MOV.U32 R185, RZ, RZ, R209 ;  /* 0x000000ffffb97224 */ /* 0x000fe200078e00d1 */
[C---:B------:R-:W-:Y:S01]  /*f640*/  HMMA.16816.F32 R16, R180.reuse, R166, R16 ;  /* 0x000000a6b410723c */ /* 0x040fe20000001810 */
[----:B------:R-:W4:Y:S04]  /*f650*/  LDSM.16.M88.4 R208, [R231+0xa000] ;  /* 0x00a00000e7d0783b */ /* 0x000f280000000200 */
[----:B------:R-:W4:Y:S01]  /*f660*/  LDSM.16.M88.4 R164, [R231+0xa800] ;  /* 0x00a80000e7a4783b */ /* 0x000f220000000200 */
[C---:B--2---:R-:W-:Y:S06]  /*f670*/  HMMA.16816.F32 R20, R180.reuse, R188, R20 ;  /* 0x000000bcb414723c */ /* 0x044fec0000001814 */
[C---:B------:R-:W-:Y:S01]  /*f680*/  HMMA.16816.F32 R24, R180.reuse, R190, R24 ;  /* 0x000000beb418723c */ /* 0x040fe20000001818 */
[----:B------:R-:W-:Y:S05]  /*f690*/  LDSM.16.M88.4 R188, [R233+0x2000] ;  /* 0x00200000e9bc783b */ /* 0x000fea0000000200 */
[C---:B---3--:R-:W-:Y:S06]  /*f6a0*/  HMMA.16816.F32 R28, R180.reuse, R192, R28 ;  /* 0x000000c0b41c723c */ /* 0x048fec000000181c */
[----:B------:R-:W-:Y:S01]  /*f6b0*/  HMMA.16816.F32 R32, R180, R194, R32 ;  /* 0x000000c2b420723c */ /* 0x000fe20000001820 */
[----:B------:R-:W2:Y:S04]  /*f6c0*/  LDSM.16.M88.4 R180, [R231+0xb000] ;  /* 0x00b00000e7b4783b */ /* 0x000ea80000000200 */
[----:B------:R-:W-:Y:S01]  /*f6d0*/  LDSM.16.M88.4 R192, [R224+0x2000] ;  /* 0x00200000e0c0783b */ /* 0x000fe20000000200 */
[C---:B------:R-:W-:Y:S06]  /*f6e0*/  HMMA.16816.F32 R4, R196.reuse, R200, R4 ;  /* 0x000000c8c404723c */ /* 0x040fec0000001804 */
[C---:B------:R-:W-:Y:S05]  /*f6f0*/  HMMA.16816.F32 R8, R196.reuse, R202, R8 ;  /* 0x000000cac408723c */ /* 0x040fea0000001808 */
[----:B------:R-:W-:Y:S01]  /*f700*/  MOV R200, R184 ;  /* 0x000000b800c87202 */ /* 0x000fe20000000f00 */
[C---:B-----5:R-:W-:Y:S05]  /*f710*/  HMMA.16816.F32 R12, R196.reuse, R168, R12 ;  /* 0x000000a8c40c723c */ /* 0x060fea000000180c */
[----:B------:R-:W-:Y:S01]  /*f720*/  IMAD.MOV.U32 R201, RZ, RZ, R185 ;  /* 0x000000ffffc97224 */ /* 0x000fe200078e00b9 */
[C---:B------:R-:W-:Y:S01]  /*f730*/  HMMA.16816.F32 R16, R196.reuse, R170, R16 ;  /* 0x000000aac410723c */ /* 0x040fe20000001810 */
[----:B------:R-:W3:Y:S04]  /*f740*/  LDSM.16.M88.4 R184, [R231+0xb800] ;  /* 0x00b80000e7b8783b */ /* 0x000ee80000000200 */
[----:B------:R-:W5:Y:S01]  /*f750*/  LDSM.16.M88.4 R168, [R224+0x2800] ;  /* 0x00280000e0a8783b */ /* 0x000f620000000200 */
[C---:B-1----:R-:W-:Y:S06]  /*f760*/  HMMA.16816.F32 R20, R196.reuse, R172, R20 ;  /* 0x000000acc414723c */ /* 0x042fec0000001814 */
[C---:B------:R-:W-:Y:S01]  /*f770*/  HMMA.16816.F32 R24, R196.reuse, R174, R24 ;  /* 0x000000aec418723c */ /* 0x040fe20000001818 */
[----:B------:R-:W1:Y:S05]  /*f780*/  LDSM.16.M88.4 R172, [R224+0x3000] ;  /* 0x00300000e0ac783b */ /* 0x000e6a0000000200 */
[C---:B------:R-:W-:Y:S06]  /*f790*/  HMMA.16816.F32 R28, R196.reuse, R176, R28 ;  /* 0x000000b0c41c723c */ /* 0x040fec000000181c */
[----:B------:R-:W-:Y:S01]  /*f7a0*/  HMMA.16816.F32 R32, R196, R178, R32 ;  /* 0x000000b2c420723c */ /* 0x000fe20000001820 */
[----:B------:R-:W1:Y:S04]  /*f7b0*/  LDSM.16.M88.4 R176, [R224+0x3800] ;  /* 0x00380000e0b0783b */ /* 0x000e680000000200 */
[----:B------:R-:W-:Y:S01]  /*f7c0*/  LDSM.16.M88.4 R196, [R238+0x4000] ;  /* 0x00400000eec4783b */ /* 0x000fe20000000200 */
[C---:B----4-:R-:W-:Y:S06]  /*f7d0*/  HMMA.16816.F32 R4, R204.reuse, R208, R4 ;  /* 0x000000d0cc04723c */ /* 0x050fec0000001804 */
[C---:B------:R-:W-:Y:S05]  /*f7e0*/  HMMA.16816.F32 R8, R204.reuse, R210, R8 ;  /* 0x000000d2cc08723c */ /* 0x040fea0000001808 */
[----:B------:R-:W-:Y:S01]  /*f7f0*/  MOV R208, R200 ;  /* 0x000000c800d07202 */ /* 0x000fe20000000f00 */
[C---:B------:R-:W-:Y:S05]  /*f800*/  HMMA.16816.F32 R12, R204.reuse, R164, R12 ;  /* 0x000000a4cc0c723c */ /* 0x040fea000000180c */
[----:B------:R-:W-:Y:S01]  /*f810*/  IMAD.MOV.U32 R209, RZ, RZ, R201 ;  /* 0x000000ffffd17224 */ /* 0x000fe200078e00c9 */
[C---:B------:R-:W-:Y:S01]  /*f820*/  HMMA.16816.F32 R16, R204.reuse, R166, R16 ;  /* 0x000000a6cc10723c */ /* 0x040fe20000001810 */
[----:B------:R-:W4:Y:S04]  /*f830*/  LDSM.16.M88.4 R200, [R237+0xc000] ;  /* 0x00c00000edc8783b */ /* 0x000f280000000200 */
[----:B------:R-:W4:Y:S01]  /*f840*/  LDSM.16.M88.4 R164, [R237+0xc800] ;  /* 0x00c80000eda4783b */ /* 0x000f220000000200 */
[C---:B--2---:R-:W-:Y:S06]  /*f850*/  HMMA.16816.F32 R20, R204.reuse, R180, R20 ;  /* 0x000000b4cc14723c */ /* 0x044fec0000001814 */
[C---:B------:R-:W-:Y:S01]  /*f860*/  HMMA.16816.F32 R24, R204.reuse, R182, R24 ;  /* 0x000000b6cc18723c */ /* 0x040fe20000001818 */
[----:B------:R-:W2:Y:S05]  /*f870*/  LDSM.16.M88.4 R180, [R237+0xd000] ;  /* 0x00d00000edb4783b */ /* 0x000eaa0000000200 */
[C---:B---3--:R-:W-:Y:S06]  /*f880*/  HMMA.16816.F32 R28, R204.reuse, R184, R28 ;  /* 0x000000b8cc1c723c */ /* 0x048fec000000181c */
[----:B------:R-:W-:Y:S01]  /*f890*/  HMMA.16816.F32 R32, R204, R186, R32 ;  /* 0x000000bacc20723c */ /* 0x000fe20000001820 */
[----:B------:R-:W3:Y:S04]  /*f8a0*/  LDSM.16.M88.4 R184, [R237+0xd800] ;  /* 0x00d80000edb8783b */ /* 0x000ee80000000200 */
[----:B------:R-:W-:Y:S01]  /*f8b0*/  LDSM.16.M88.4 R204, [R236+0x4000] ;  /* 0x00400000eccc783b */ /* 0x000fe20000000200 */
[C---:B------:R-:W-:Y:S06]  /*f8c0*/  HMMA.16816.F32 R4, R188.reuse, R192, R4 ;  /* 0x000000c0bc04723c */ /* 0x040fec0000001804 */
[C---:B------:R-:W-:Y:S05]  /*f8d0*/  HMMA.16816.F32 R8, R188.reuse, R194, R8 ;  /* 0x000000c2bc08723c */ /* 0x040fea0000001808 */
[----:B------:R-:W-:Y:S01]  /*f8e0*/  MOV R192, R208 ;  /* 0x000000d000c07202 */ /* 0x000fe20000000f00 */
[C---:B-----5:R-:W-:Y:S05]  /*f8f0*/  HMMA.16816.F32 R12, R188.reuse, R168, R12 ;  /* 0x000000a8bc0c723c */ /* 0x060fea000000180c */
[----:B------:R-:W-:Y:S01]  /*f900*/  IMAD.MOV.U32 R193, RZ, RZ, R209 ;  /* 0x000000ffffc17224 */ /* 0x000fe200078e00d1 */
[C---:B------:R-:W-:Y:S01]  /*f910*/  HMMA.16816.F32 R16, R188.reuse, R170, R16 ;  /* 0x000000aabc10723c */ /* 0x040fe20000001810 */
[----:B------:R-:W5:Y:S04]  /*f920*/  LDSM.16.M88.4 R208, [R219] ;  /* 0x00000000dbd0783b */ /* 0x000f680000000200 */
        /* <DEDUP_REMOVED lines=23> */
[C---:B-----5:R-:W-:Y:S06]  /*faa0*/  HMMA.16816.F32 R4, R204.reuse, R208, R4 ;  /* 0x000000d0cc04723c */ /* 0x060fec0000001804 */
[C---:B------:R-:W-:Y:S05]  /*fab0*/  HMMA.16816.F32 R8, R204.reuse, R210, R8 ;  /* 0x000000d2cc08723c */ /* 0x040fea0000001808 */
[----:B------:R-:W-:Y:S01]  /*fac0*/  MOV R208, R200 ;  /* 0x000000c800d07202 */ /* 0x000fe20000000f00 */
[C---:B------:R-:W-:Y:S05]  /*fad0*/  HMMA.16816.F32 R12, R204.reuse, R168, R12 ;  /* 0x000000a8cc0c723c */ /* 0x040fea000000180c */
[----:B------:R-:W-:Y:S01]  /*fae0*/  IMAD.MOV.U32 R209, RZ, RZ, R201 ;  /* 0x000000ffffd17224 */ /* 0x000fe200078e00c9 */
[C---:B------:R-:W-:Y:S01]  /*faf0*/  HMMA.16816.F32 R16, R204.reuse, R170, R16 ;  /* 0x000000aacc10723c */ /* 0x040fe20000001810 */
[----:B------:R-:W5:Y:S04]  /*fb00*/  LDSM.16.M88.4 R200, [R224+0x4000] ;  /* 0x00400000e0c8783b */ /* 0x000f680000000200 */
        /* <DEDUP_REMOVED lines=56> */
[----:B------:R-:W-:Y:S01]  /*fe90*/  IMAD.MOV.U32 R193, RZ, RZ, R209 ;  /* 0x000000ffffc17224 */ /* 0x000fe200078e00d1 */
[C---:B------:R-:W-:Y:S01]  /*fea0*/  HMMA.16816.F32 R12, R188.reuse, R168, R12 ;  /* 0x000000a8bc0c723c */ /* 0x040fe2000000180c */
[----:B------:R-:W5:Y:S03]  /*feb0*/  LDSM.16.M88.4 R208, [R224+0x6000] ;  /* 0x00600000e0d0783b */ /* 0x000f660000000200 */
[----:B------:R-:W-:Y:S01]  /*fec0*/  MOV R194, R192 ;  /* 0x000000c000c27202 */ /* 0x000fe20000000f00 */
[----:B------:R-:W-:Y:S01]  /*fed0*/  IMAD.MOV.U32 R195, RZ, RZ, R193 ;  /* 0x000000ffffc37224 */ /* 0x000fe200078e00c1 */
[C---:B------:R-:W-:Y:S06]  /*fee0*/  HMMA.16816.F32 R16, R188.reuse, R170, R16 ;  /* 0x000000aabc10723c */ /* 0x040fec0000001810 */
[C---:B-1----:R-:W-:Y:S06]  /*fef0*/  HMMA.16816.F32 R20, R188.reuse, R172, R20 ;  /* 0x000000acbc14723c */ /* 0x042fec0000001814 */
[C---:B------:R-:W-:Y:S06]  /*ff00*/  HMMA.16816.F32 R24, R188.reuse, R174, R24 ;  /* 0x000000aebc18723c */ /* 0x040fec0000001818 */
[C---:B------:R-:W-:Y:S06]  /*ff10*/  HMMA.16816.F32 R28, R188.reuse, R176, R28 ;  /* 0x000000b0bc1c723c */ /* 0x040fec000000181c */
[----:B------:R-:W-:Y:S06]  /*ff20*/  HMMA.16816.F32 R32, R188, R178, R32 ;  /* 0x000000b2bc20723c */ /* 0x000fec0000001820 */
[C---:B----4-:R-:W-:Y:S05]  /*ff30*/  HMMA.16816.F32 R4, R196.reuse, R200, R4 ;  /* 0x000000c8c404723c */ /* 0x050fea0000001804 */
[----:B------:R-:W-:Y:S01]  /*ff40*/  MOV R188, R194 ;  /* 0x000000c200bc7202 */ /* 0x000fe20000000f00 */
[C---:B------:R-:W-:Y:S06]  /*ff50*/  HMMA.16816.F32 R8, R196.reuse, R202, R8 ;  /* 0x000000cac408723c */ /* 0x040fec0000001808 */
[C---:B------:R-:W-:Y:S06]  /*ff60*/  HMMA.16816.F32 R12, R196.reuse, R164, R12 ;  /* 0x000000a4c40c723c */ /* 0x040fec000000180c */
[C---:B------:R-:W-:Y:S01]  /*ff70*/  HMMA.16816.F32 R16, R196.reuse, R166, R16 ;  /* 0x000000a6c410723c */ /* 0x040fe20000001810 */
[----:B------:R-:W1:Y:S05]  /*ff80*/  LDSM.16.M88.4 R164, [R224+0x6800] ;  /* 0x00680000e0a4783b */ /* 0x000e6a0000000200 */
[C---:B--2---:R-:W-:Y:S06]  /*ff90*/  HMMA.16816.F32 R20, R196.reuse, R180, R20 ;  /* 0x000000b4c414723c */ /* 0x044fec0000001814 */
[C---:B------:R-:W-:Y:S06]  /*ffa0*/  HMMA.16816.F32 R24, R196.reuse, R182, R24 ;  /* 0x000000b6c418723c */ /* 0x040fec0000001818 */
[C---:B---3--:R-:W-:Y:S06]  /*ffb0*/  HMMA.16816.F32 R28, R196.reuse, R184, R28 ;  /* 0x000000b8c41c723c */ /* 0x048fec000000181c */
[----:B------:R-:W-:Y:S06]  /*ffc0*/  HMMA.16816.F32 R32, R196, R186, R32 ;  /* 0x000000bac420723c */ /* 0x000fec0000001820 */
[C---:B-----5:R-:W-:Y:S06]  /*ffd0*/  HMMA.16816.F32 R4, R204.reuse, R208, R4 ;  /* 0x000000d0cc04723c */ /* 0x060fec0000001804 */
        /* <DEDUP_REMOVED lines=11> */
[----:B------:R-:W-:Y:S01]  /*10090*/  FMUL.FTZ R11, R11, UR26 ;  /* 0x0000001a0b0b7c20 */ /* 0x000fe20008410000 */
[----:B------:R-:W-:Y:S04]  /*100a0*/  IMAD.MOV.U32 R167, RZ, RZ, R195 ;  /* 0x000000ffffa77224 */ /* 0x000fe800078e00c3 */
[----:B------:R-:W2:Y:S01]  /*100b0*/  MUFU.TANH R185, R6 ;  /* 0x0000000600b97308 */ /* 0x000ea20000002400 */
[----:B------:R-:W-:Y:S01]  /*100c0*/  FMUL.FTZ R12, R12, UR26 ;  /* 0x0000001a0c0c7c20 */ /* 0x000fe20008410000 */
[----:B------:R-:W-:Y:S01]  /*100d0*/  FMUL.FTZ R13, R13, UR26 ;  /* 0x0000001a0d0d7c20 */ /* 0x000fe20008410000 */
[----:B------:R-:W-:Y:S01]  /*100e0*/  FMUL.FTZ R14, R14, UR26 ;  /* 0x0000001a0e0e7c20 */ /* 0x000fe20008410000 */
[----:B------:R-:W-:Y:S01]  /*100f0*/  FMUL.FTZ R15, R15, UR26 ;  /* 0x0000001a0f0f7c20 */ /* 0x000fe20008410000 */
[----:B------:R-:W-:Y:S01]  /*10100*/  FMUL.FTZ R16, R16, UR26 ;  /* 0x0000001a10107c20 */ /* 0x000fe20008410000 */
[----:B------:R-:W-:Y:S04]  /*10110*/  FMUL.FTZ R17, R17, UR26 ;  /* 0x0000001a11117c20 */ /* 0x000fe80008410000 */
[----:B------:R3:W4:Y:S01]  /*10120*/  MUFU.TANH R164, R7 ;  /* 0x0000000700a47308 */ /* 0x0007220000002400 */
[----:B------:R-:W-:Y:S01]  /*10130*/  FMUL.FTZ R18, R18, UR26 ;  /* 0x0000001a12127c20 */ /* 0x000fe20008410000 */
[----:B------:R-:W-:Y:S08]  /*10140*/  FMUL.FTZ R19, R19, UR26 ;  /* 0x0000001a13137c20 */ /* 0x000ff00008410000 */
[----:B------:R-:W1:Y:S10]  /*10150*/  MUFU.TANH R189, R8 ;  /* 0x0000000800bd7308 */ /* 0x000e740000002400 */
[----:B------:R-:W1:Y:S01]  /*10160*/  MUFU.TANH R190, R9 ;  /* 0x0000000900be7308 */ /* 0x000e620000002400 */
[----:B---3--:R-:W3:Y:S09]  /*10170*/  LDSM.16.M88.4 R4, [R224+0x7000] ;  /* 0x00700000e004783b */ /* 0x008ef20000000200 */
[----:B------:R-:W1:Y:S10]  /*10180*/  MUFU.TANH R191, R10 ;  /* 0x0000000a00bf7308 */ /* 0x000e740000002400 */
[----:B------:R5:W1:Y:S10]  /*10190*/  MUFU.TANH R192, R11 ;  /* 0x0000000b00c07308 */ /* 0x000a740000002400 */
[----:B------:R2:W1:Y:S10]  /*101a0*/  MUFU.TANH R171, R12 ;  /* 0x0000000c00ab7308 */ /* 0x0004740000002400 */
[----:B------:R-:W1:Y:S01]  /*101b0*/  MUFU.TANH R170, R13 ;  /* 0x0000000d00aa7308 */ /* 0x000e620000002400 */
[----:B-----5:R-:W5:Y:S01]  /*101c0*/  LDSM.16.M88.4 R8, [R224+0x7800] ;  /* 0x00780000e008783b */ /* 0x020f620000000200 */
[----:B------:R-:W-:Y:S08]  /*101d0*/  DEPBAR.LE SB0, 0x0 ;  /* 0x000080000000791a */ /* 0x000ff00000000000 */
[----:B------:R4:W1:Y:S01]  /*101e0*/  MUFU.TANH R175, R14 ;  /* 0x0000000e00af7308 */ /* 0x0008620000002400 */
[----:B------:R-:W-:Y:S01]  /*101f0*/  BAR.SYNC.DEFER_BLOCKING 0x0 ;  /* 0x0000000000007b1d */ /* 0x000fe20000010000 */
[C---:B---3--:R-:W-:Y:S08]  /*10200*/  HMMA.16816.F32 R20, R204.reuse, R4, R20 ;  /* 0x00000004cc14723c */ /* 0x048ff00000001814 */
[----:B------:R-:W3:Y:S01]  /*10210*/  MUFU.TANH R3, R3 ;  /* 0x0000000300037308 */ /* 0x000ee20000002400 */
[C---:B------:R-:W-:Y:S09]  /*10220*/  HMMA.16816.F32 R24, R204.reuse, R6, R24 ;  /* 0x00000006cc18723c */ /* 0x040ff20000001818 */
[----:B------:R1:W1:Y:S10]  /*10230*/  MUFU.TANH R174, R15 ;  /* 0x0000000f00ae7308 */ /* 0x0002740000002400 */
[----:B------:R1:W1:Y:S01]  /*10240*/  MUFU.TANH R169, R16 ;  /* 0x0000001000a97308 */ /* 0x0002620000002400 */
[----:B--2---:R-:W-:Y:S01]  /*10250*/  FMUL.FTZ R12, R23, UR26 ;  /* 0x0000001a170c7c20 */ /* 0x004fe20008410000 */
[----:B------:R-:W-:Y:S01]  /*10260*/  FMUL.FTZ R20, R20, UR26 ;  /* 0x0000001a14147c20 */ /* 0x000fe20008410000 */
[----:B------:R-:W-:Y:S01]  /*10270*/  FMUL.FTZ R21, R21, UR26 ;  /* 0x0000001a15157c20 */ /* 0x000fe20008410000 */
[----:B------:R-:W-:Y:S06]  /*10280*/  FMUL.FTZ R22, R22, UR26 ;  /* 0x0000001a16167c20 */ /* 0x000fec0008410000 */
[----:B------:R2:W1:Y:S01]  /*10290*/  MUFU.TANH R168, R17 ;  /* 0x0000001100a87308 */ /* 0x0004620000002400 */
[C---:B-----5:R-:W-:Y:S03]  /*102a0*/  HMMA.16816.F32 R28, R204.reuse, R8, R28 ;  /* 0x00000008cc1c723c */ /* 0x060fe6000000181c */
[----:B----4-:R-:W-:Y:S01]  /*102b0*/  FMUL.FTZ R14, R26, UR26 ;  /* 0x0000001a1a0e7c20 */ /* 0x010fe20008410000 */
[----:B------:R-:W-:Y:S01]  /*102c0*/  FMUL.FTZ R13, R27, UR26 ;  /* 0x0000001a1b0d7c20 */ /* 0x000fe20008410000 */
[----:B------:R-:W-:Y:S01]  /*102d0*/  FMUL.FTZ R24, R24, UR26 ;  /* 0x0000001a18187c20 */ /* 0x000fe20008410000 */
[----:B------:R-:W-:Y:S03]  /*102e0*/  HMMA.16816.F32 R32, R204, R10, R32 ;  /* 0x0000000acc20723c */ /* 0x000fe60000001820 */
[----:B------:R2:W4:Y:S02]  /*102f0*/  MUFU.TANH R173, R18 ;  /* 0x0000001200ad7308 */ /* 0x0005240000002400 */
        /* <DEDUP_REMOVED lines=13> */
[----:B------:R-:W1:Y:S10]  /*103d0*/  MUFU.TANH R12, R12 ;  /* 0x0000000c000c7308 */ /* 0x000e740000002400 */
[----:B------:R2:W1:Y:S10]  /*103e0*/  MUFU.TANH R177, R24 ;  /* 0x0000001800b17308 */ /* 0x0004740000002400 */
[----:B------:R2:W1:Y:S10]  /*103f0*/  MUFU.TANH R176, R25 ;  /* 0x0000001900b07308 */ /* 0x0004740000002400 */
[----:B------:R-:W1:Y:S10]  /*10400*/  MUFU.TANH R14, R14 ;  /* 0x0000000e000e7308 */ /* 0x000e740000002400 */
        /* <DEDUP_REMOVED lines=9> */
[----:B---34-:R-:W-:Y:S05]  /*104a0*/  @!P1 BRA `(.L_x_2578) ;  /* 0x0000000c00089947 */ /* 0x018fea0003800000 */
        /* <DEDUP_REMOVED lines=20> */
[----:B------:R-:W-:Y:S03]  /*105f0*/  UMOV UR39, UR45 ;  /* 0x0000002d00277c82 */ /* 0x000fe60008000000 */
[----:B------:R-:W-:Y:S02]  /*10600*/  UIMAD UR38, UR16, UR37, UR38 ;  /* 0x00000025102672a4 */ /* 0x000fe4000f8e0226 */
        /* <DEDUP_REMOVED lines=19> */
[----:B------:R-:W-:Y:S01]  /*10740*/  LEA R8, P1, R5, UR18, 0x2 ;  /* 0x0000001205087c11 */ /* 0x000fe2000f8210ff */
[----:B------:R-:W-:Y:S02]  /*10750*/  UIADD3 UR38, UR41, -UR39, URZ ;  /* 0x8000002729267290 */ /* 0x000fe4000fffe03f */
[----:B------:R-:W-:Y:S01]  /*10760*/  IMAD.U32 R7, RZ, RZ, UR39 ;  /* 0x00000027ff077e24 */ /* 0x000fe2000f8e00ff */
[----:B------:R-:W-:Y:S01]  /*10770*/  LEA.HI.X.SX32 R9, R4, UR19, 0x2, P1 ;  /* 0x0000001304097c11 */ /* 0x000fe200088f16ff */
[----:B------:R-:W-:Y:S01]  /*10780*/  IMAD.U32 R6, RZ, RZ, UR39 ;  /* 0x00000027ff067e24 */ /* 0x000fe2000f8e00ff */
[----:B------:R-:W-:Y:S01]  /*10790*/  R2UR UR14, R8 ;  /* 0x00000000080e72ca */ /* 0x000fe200000e0000 */
[----:B------:R-:W-:Y:S01]  /*107a0*/  UIMAD UR38, UR38, UR20, -0x40 ;  /* 0xffffffc0262674a4 */ /* 0x000fe2000f8e0214 */
[----:B------:R-:W-:Y:S02]  /*107b0*/  R2UR UR15, R9 ;  /* 0x00000000090f72ca */ /* 0x000fe400000e0000 */
[----:B------:R-:W-:Y:S04]  /*107c0*/  LEA R10, P2, R7, UR18, 0x2 ;  /* 0x00000012070a7c11 */ /* 0x000fe8000f8410ff */
[----:B------:R-:W-:Y:S02]  /*107d0*/  LEA.HI.X.SX32 R11, R6, UR19, 0x2, P2 ;  /* 0x00000013060b7c11 */ /* 0x000fe400090f16ff */
[----:B------:R-:W-:Y:S02]  /*107e0*/  R2UR UR42, R10 ;  /* 0x000000000a2a72ca */ /* 0x000fe400000e0000 */
[----:B------:R-:W-:Y:S01]  /*107f0*/  R2UR UR43, R11 ;  /* 0x000000000b2b72ca */ /* 0x000fe200000e0000 */
[----:B------:R-:W-:Y:S01]  /*10800*/  IMAD.U32 R6, RZ, RZ, UR14 ;  /* 0x0000000eff067e24 */ /* 0x000fe2000f8e00ff */
[----:B------:R-:W-:Y:S01]  /*10810*/  UIMAD UR14, UR9, UR38, URZ ;  /* 0x00000026090e72a4 */ /* 0x000fe2000f8e023f */
[----:B------:R-:W-:Y:S01]  /*10820*/  IMAD.U32 R7, RZ, RZ, UR15 ;  /* 0x0000000fff077e24 */ /* 0x000fe2000f8e00ff */
[----:B------:R-:W-:Y:S02]  /*10830*/  USHF.R.S32.HI UR15, URZ, 0x1f, UR38 ;  /* 0x0000001f3f0f7899 */ /* 0x000fe40008011426 */
[----:B------:R-:W-:Y:S02]  /*10840*/  UIMAD.WIDE.U32 UR38, UR8, UR38, URZ ;  /* 0x00000026082672a5 */ /* 0x000fe4000f8e003f */
[----:B------:R-:W3:Y:S01]  /*10850*/  LDG.E R6, desc[UR24][R6.64] ;  /* 0x0000001806067981 */ /* 0x000ee2000c1e1900 */
[----:B------:R-:W-:Y:S02]  /*10860*/  UIMAD UR14, UR15, UR8, UR14 ;  /* 0x000000080f0e72a4 */ /* 0x000fe4000f8e020e */
[----:B------:R-:W-:Y:S01]  /*10870*/  MOV R4, UR42 ;  /* 0x0000002a00047c02 */ /* 0x000fe20008000f00 */
[----:B------:R-:W-:Y:S01]  /*10880*/  IMAD.U32 R9, RZ, RZ, UR39 ;  /* 0x00000027ff097e24 */ /* 0x000fe2000f8e00ff */
[----:B------:R-:W-:Y:S01]  /*10890*/  UIADD3 UR14, UR39, UR14, URZ ;  /* 0x0000000e270e7290 */ /* 0x000fe2000fffe03f */
[----:B------:R-:W-:Y:S01]  /*108a0*/  IMAD.U32 R5, RZ, RZ, UR43 ;  /* 0x0000002bff057e24 */ /* 0x000fe2000f8e00ff */
[----:B------:R-:W-:Y:S01]  /*108b0*/  MOV R8, UR38 ;  /* 0x0000002600087c02 */ /* 0x000fe20008000f00 */
[----:B------:R-:W-:Y:S03]  /*108c0*/  UMOV UR15, UR9 ;  /* 0x00000009000f7c82 */ /* 0x000fe60008000000 */
[----:B------:R-:W-:Y:S01]  /*108d0*/  IMAD.U32 R9, RZ, RZ, UR14 ;  /* 0x0000000eff097e24 */ /* 0x000fe2000f8e00ff */
[----:B------:R-:W-:Y:S01]  /*108e0*/  UMOV UR14, UR8 ;  /* 0x00000008000e7c82 */ /* 0x000fe20008000000 */
[----:B------:R4:W3:Y:S02]  /*108f0*/  LDG.E R7, desc[UR24][R4.64] ;  /* 0x0000001804077981 */ /* 0x0008e4000c1e1900 */
[----:B----4-:R-:W4:Y:S01]  /*10900*/  LDC.64 R4, c[0x0][0x230] ;  /* 0x00008c00ff047b82 */ /* 0x010f220000000a00 */
[----:B---3--:R-:W-:Y:S04]  /*10910*/  IMAD.IADD R7, R7, 0x1, -R6 ;  /* 0x0000000107077824 */ /* 0x008fe800078e0a06 */
[CC--:B----4-:R-:W-:Y:S01]  /*10920*/  IMAD.WIDE.U32 R8, R7.reuse, R4.reuse, R8 ;  /* 0x0000000407087225 */ /* 0x0d0fe200078e0008 */
[----:B------:R-:W-:Y:S05]  /*10930*/  SHF.R.S32.HI R6, RZ, 0x1f, R7 ;  /* 0x0000001fff067819 */ /* 0x000fea0000011407 */
[----:B------:R-:W-:Y:S04]  /*10940*/  IMAD R6, R6, R4, RZ ;  /* 0x0000000406067224 */ /* 0x000fe800078e02ff */
[----:B------:R-:W-:Y:S01]  /*10950*/  IMAD R6, R7, R5, R6 ;  /* 0x0000000507067224 */ /* 0x000fe200078e0206 */
[----:B------:R-:W-:Y:S03]  /*10960*/  MOV R5, R8 ;  /* 0x0000000800057202 */ /* 0x000fe60000000f00 */
[----:B------:R-:W-:Y:S07]  /*10970*/  IMAD.IADD R4, R9, 0x1, R6 ;  /* 0x0000000109047824 */ /* 0x000fee00078e0206 */
.L_x_2579:
[----:B------:R3:W-:Y:S01]  /*10980*/  @P6 STS.128 [R242+0x8000], RZ ;  /* 0x008000fff2006388 */ /* 0x0007e20000000c00 */
[CC--:B--2---:R-:W-:Y:S01]  /*10990*/  LEA R22, P1, R5.reuse, R249.reuse, 0x1 ;  /* 0x000000f905167211 */ /* 0x0c4fe200078208ff */
[----:B------:R-:W-:Y:S01]  /*109a0*/  UMOV UR8, UR14 ;  /* 0x0000000e00087c82 */ /* 0x000fe20008000000 */
[C---:B------:R-:W-:Y:S01]  /*109b0*/  IADD3 R8, P2, R5.reuse, UR29, RZ ;  /* 0x0000001d05087c10 */ /* 0x040fe2000ff5e0ff */
[----:B------:R-:W-:Y:S01]  /*109c0*/  UMOV UR9, UR15 ;  /* 0x0000000f00097c82 */ /* 0x000fe20008000000 */
[-C--:B------:R-:W-:Y:S02]  /*109d0*/  LEA.HI.X R23, R5, R248.reuse, R4, 0x1, P1 ;  /* 0x000000f805177211 */ /* 0x080fe400008f0c04 */
[-C--:B------:R-:W-:Y:S02]  /*109e0*/  @!P6 LEA R20, P1, R8, R249.reuse, 0x1 ;  /* 0x000000f90814e211 */ /* 0x080fe400078208ff */
        /* <DEDUP_REMOVED lines=8> */
[CC--:B-1----:R-:W-:Y:S02]  /*10a70*/  @!P4 LEA R16, P1, R8.reuse, R249.reuse, 0x1 ;  /* 0x000000f90810c211 */ /* 0x0c2fe400078208ff */
        /* <DEDUP_REMOVED lines=33> */
[-C--:B------:R-:W-:Y:S01]  /*10c90*/  @!P3 LEA R8, P1, R6, R249.reuse, 0x1 ;  /* 0x000000f90608b211 */ /* 0x080fe200078208ff */
[----:B------:R3:W-:Y:S01]  /*10ca0*/  @P5 STS.128 [R242+0xa800], RZ ;  /* 0x00a800fff2005388 */ /* 0x0007e20000000c00 */
[-C--:B------:R-:W-:Y:S02]  /*10cb0*/  @!P6 LEA R28, P2, R4, R249.reuse, 0x1 ;  /* 0x000000f9041ce211 */ /* 0x080fe400078408ff */
        /* <DEDUP_REMOVED lines=65> */
.L_x_2578:
[----:B------:R-:W-:Y:S01]  /*110d0*/  UIADD3 UR37, UR11, -0x1, URZ ;  /* 0xffffffff0b257890 */ /* 0x000fe2000fffe03f */
[----:B--23--:R-:W-:Y:S01]  /*110e0*/  LDSM.16.MT88.4 R20, [R230+0x10000] ;  /* 0x01000000e614783b */ /* 0x00cfe20000004200 */
[----:B------:R-:W-:Y:S01]  /*110f0*/  UISETP.GT.AND UP2, UPT, UR11, 0x1, UPT ;  /* 0x000000010b00788c */ /* 0x000fe2000bf44270 */
[----:B------:R-:W-:Y:S01]  /*11100*/  UMOV UR15, UR36 ;  /* 0x00000024000f7c82 */ /* 0x000fe20008000000 */
[----:B------:R-:W-:Y:S02]  /*11110*/  UMOV UR14, UR35 ;  /* 0x00000023000e7c82 */ /* 0x000fe40008000000 */
[----:B------:R-:W-:Y:S01]  /*11120*/  MOV R4, UR37 ;  /* 0x0000002500047c02 */ /* 0x000fe20008000f00 */
[----:B------:R-:W-:Y:S02]  /*11130*/  UMOV UR11, UR37 ;  /* 0x00000025000b7c82 */ /* 0x000fe40008000000 */
[----:B------:R-:W-:Y:S01]  /*11140*/  LDSM.16.MT88.4 R28, [R229+0x10000] ;  /* 0x01000000e51c783b */ /* 0x000fe20000004200 */
[----:B------:R-:W-:Y:S04]  /*11150*/  LEA R4, R4, R243, 0x6 ;  /* 0x000000f304047211 */ /* 0x000fe800078e30ff */
[C---:B-1----:R-:W-:Y:S02]  /*11160*/  IADD3 R15, R4.reuse, 0x10, RZ ;  /* 0x00000010040f7810 */ /* 0x042fe40007ffe0ff */
[----:B------:R-:W-:Y:S02]  /*11170*/  I2FP.F32.S32 R8, R4 ;  /* 0x0000000400087245 */ /* 0x000fe40000201400 */
[----:B------:R-:W-:Y:S02]  /*11180*/  I2FP.F32.S32 R15, R15 ;  /* 0x0000000f000f7245 */ /* 0x000fe40000201400 */
[----:B------:R-:W-:Y:S01]  /*11190*/  IADD3 R5, R4, 0x1, RZ ;  /* 0x0000000104057810 */ /* 0x000fe20007ffe0ff */
[C---:B------:R-:W-:Y:S01]  /*111a0*/  FFMA.FTZ R9, R8.reuse, UR5, R185 ;  /* 0x0000000508097c23 */ /* 0x040fe200080100b9 */
[----:B------:R-:W-:Y:S01]  /*111b0*/  FFMA.FTZ R8, R8, UR5, R3 ;  /* 0x0000000508087c23 */ /* 0x000fe20008010003 */
[C---:B------:R-:W-:Y:S01]  /*111c0*/  IADD3 R3, R4.reuse, 0x18, RZ ;  /* 0x0000001804037810 */ /* 0x040fe20007ffe0ff */
[C---:B------:R-:W-:Y:S01]  /*111d0*/  FFMA.FTZ R175, R15.reuse, UR5, R175 ;  /* 0x000000050faf7c23 */ /* 0x040fe200080100af */
[----:B------:R-:W-:Y:S01]  /*111e0*/  FFMA.FTZ R171, R15, UR5, R171 ;  /* 0x000000050fab7c23 */ /* 0x000fe200080100ab */
[C---:B------:R-:W-:Y:S02]  /*111f0*/  IADD3 R15, R4.reuse, 0x19, RZ ;  /* 0x00000019040f7810 */ /* 0x040fe40007ffe0ff */
[----:B------:R-:W-:Y:S02]  /*11200*/  I2FP.F32.S32 R3, R3 ;  /* 0x0000000300037245 */ /* 0x000fe40000201400 */
[----:B------:R-:W-:Y:S02]  /*11210*/  I2FP.F32.S32 R15, R15 ;  /* 0x0000000f000f7245 */ /* 0x000fe40000201400 */
[----:B------:R-:W-:Y:S01]  /*11220*/  I2FP.F32.S32 R5, R5 ;  /* 0x0000000500057245 */ /* 0x000fe20000201400 */
[C---:B------:R-:W-:Y:S01]  /*11230*/  FFMA.FTZ R173, R3.reuse, UR5, R173 ;  /* 0x0000000503ad7c23 */ /* 0x040fe200080100ad */
[C---:B------:R-:W-:Y:S01]  /*11240*/  IADD3 R6, R4.reuse, 0x8, RZ ;  /* 0x0000000804067810 */ /* 0x040fe20007ffe0ff */
[----:B------:R-:W-:Y:S01]  /*11250*/  FFMA.FTZ R169, R3, UR5, R169 ;  /* 0x0000000503a97c23 */ /* 0x000fe200080100a9 */
[C---:B------:R-:W-:Y:S01]  /*11260*/  IADD3 R3, R4.reuse, 0x21, RZ ;  /* 0x0000002104037810 */ /* 0x040fe20007ffe0ff */
[C---:B------:R-:W-:Y:S01]  /*11270*/  FFMA.FTZ R172, R15.reuse, UR5, R172 ;  /* 0x000000050fac7c23 */ /* 0x040fe200080100ac */
[C---:B------:R-:W-:Y:S01]  /*11280*/  IADD3 R7, R4.reuse, 0x9, RZ ;  /* 0x0000000904077810 */ /* 0x040fe20007ffe0ff */
[----:B------:R-:W-:Y:S01]  /*11290*/  FFMA.FTZ R168, R15, UR5, R168 ;  /* 0x000000050fa87c23 */ /* 0x000fe200080100a8 */
[----:B------:R-:W-:Y:S01]  /*112a0*/  I2FP.F32.S32 R6, R6 ;  /* 0x0000000600067245 */ /* 0x000fe20000201400 */
[C---:B------:R-:W-:Y:S01]  /*112b0*/  FFMA.FTZ R10, R5.reuse, UR5, R164 ;  /* 0x00000005050a7c23 */ /* 0x040fe200080100a4 */
[----:B------:R-:W-:Y:S01]  /*112c0*/  IADD3 R11, R4, 0x11, RZ ;  /* 0x00000011040b7810 */ /* 0x000fe20007ffe0ff */
[----:B------:R-:W-:Y:S01]  /*112d0*/  FFMA.FTZ R5, R5, UR5, R183 ;  /* 0x0000000505057c23 */ /* 0x000fe200080100b7 */
[----:B------:R-:W-:Y:S01]  /*112e0*/  FMNMX.FTZ R15, R9, R2, !PT ;  /* 0x00000002090f7209 */ /* 0x000fe20007810000 */
[C---:B------:R-:W-:Y:S01]  /*112f0*/  FFMA.FTZ R191, R6.reuse, UR5, R191 ;  /* 0x0000000506bf7c23 */ /* 0x040fe200080100bf */
[----:B------:R-:W-:Y:S01]  /*11300*/  I2FP.F32.S32 R3, R3 ;  /* 0x0000000300037245 */ /* 0x000fe20000201400 */
[----:B------:R-:W-:Y:S01]  /*11310*/  FFMA.FTZ R6, R6, UR5, R189 ;  /* 0x0000000506067c23 */ /* 0x000fe200080100bd */
[----:B------:R-:W-:Y:S02]  /*11320*/  I2FP.F32.S32 R7, R7 ;  /* 0x0000000700077245 */ /* 0x000fe40000201400 */
[----:B------:R-:W-:Y:S01]  /*11330*/  I2FP.F32.S32 R11, R11 ;  /* 0x0000000b000b7245 */ /* 0x000fe20000201400 */
[----:B------:R-:W-:Y:S01]  /*11340*/  FFMA.FTZ R207, R3, UR5, R12 ;  /* 0x0000000503cf7c23 */ /* 0x000fe2000801000c */
[----:B------:R-:W-:Y:S01]  /*11350*/  FMNMX.FTZ R15, R10, R15, !PT ;  /* 0x0000000f0a0f7209 */ /* 0x000fe20007810000 */
[----:B------:R-:W-:Y:S01]  /*11360*/  FFMA.FTZ R192, R7, UR5, R192 ;  /* 0x0000000507c07c23 */ /* 0x000fe200080100c0 */
[----:B------:R-:W-:Y:S01]  /*11370*/  FMNMX.FTZ R16, R8, R0, !PT ;  /* 0x0000000008107209 */ /* 0x000fe20007810000 */
[C---:B------:R-:W-:Y:S01]  /*11380*/  FFMA.FTZ R174, R11.reuse, UR5, R174 ;  /* 0x000000050bae7c23 */ /* 0x040fe200080100ae */
[----:B------:R-:W-:Y:S01]  /*11390*/  FFMA.FTZ R170, R11, UR5, R170 ;  /* 0x000000050baa7c23 */ /* 0x000fe200080100aa */
[----:B------:R-:W-:Y:S01]  /*113a0*/  FMNMX.FTZ R12, R191, R15, !PT ;  /* 0x0000000fbf0c7209 */ /* 0x000fe20007810000 */
[----:B------:R-:W-:Y:S01]  /*113b0*/  FFMA.FTZ R7, R7, UR5, R190 ;  /* 0x0000000507077c23 */ /* 0x000fe200080100be */
[----:B------:R-:W-:Y:S01]  /*113c0*/  IADD3 R11, R4, 0x20, RZ ;  /* 0x00000020040b7810 */ /* 0x000fe20007ffe0ff */
[----:B------:R-:W-:Y:S01]  /*113d0*/  FFMA.FTZ R178, R3, UR5, R178 ;  /* 0x0000000503b27c23 */ /* 0x000fe200080100b2 */
[----:B------:R-:W-:Y:S02]  /*113e0*/  FMNMX.FTZ R16, R5, R16, !PT ;  /* 0x0000001005107209 */ /* 0x000fe40007810000 */
[----:B------:R-:W-:Y:S02]  /*113f0*/  FMNMX.FTZ R12, R192, R12, !PT ;  /* 0x0000000cc00c7209 */ /* 0x000fe40007810000 */
[----:B------:R-:W-:Y:S02]  /*11400*/  I2FP.F32.S32 R11, R11 ;  /* 0x0000000b000b7245 */ /* 0x000fe40000201400 */
[----:B------:R-:W-:Y:S02]  /*11410*/  FMNMX.FTZ R15, R6, R16, !PT ;  /* 0x00000010060f7209 */ /* 0x000fe40007810000 */
[C---:B------:R-:W-:Y:S01]  /*11420*/  IADD3 R3, R4.reuse, 0x28, RZ ;  /* 0x0000002804037810 */ /* 0x040fe20007ffe0ff */
[----:B------:R-:W-:Y:S01]  /*11430*/  FFMA.FTZ R179, R11, UR5, R179 ;  /* 0x000000050bb37c23 */ /* 0x000fe200080100b3 */
[----:B------:R-:W-:Y:S01]  /*11440*/  FMNMX.FTZ R12, R175, R12, !PT ;  /* 0x0000000caf0c7209 */ /* 0x000fe20007810000 */
[----:B------:R-:W-:Y:S01]  /*11450*/  FFMA.FTZ R208, R11, UR5, R208 ;  /* 0x000000050bd07c23 */ /* 0x000fe200080100d0 */
[----:B------:R-:W-:Y:S02]  /*11460*/  FMNMX.FTZ R15, R7, R15, !PT ;  /* 0x0000000f070f7209 */ /* 0x000fe40007810000 */
[----:B------:R-:W-:Y:S02]  /*11470*/  I2FP.F32.S32 R16, R3 ;  /* 0x0000000300107245 */ /* 0x000fe40000201400 */
[----:B------:R-:W-:Y:S02]  /*11480*/  IADD3 R11, R4, 0x29, RZ ;  /* 0x00000029040b7810 */ /* 0x000fe40007ffe0ff */
[----:B------:R-:W-:Y:S01]  /*11490*/  FMNMX.FTZ R12, R174, R12, !PT ;  /* 0x0000000cae0c7209 */ /* 0x000fe20007810000 */
[C---:B------:R-:W-:Y:S01]  /*114a0*/  FFMA.FTZ R206, R16.reuse, UR5, R14 ;  /* 0x0000000510ce7c23 */ /* 0x040fe2000801000e */
[----:B------:R-:W-:Y:S01]  /*114b0*/  FMNMX.FTZ R15, R171, R15, !PT ;  /* 0x0000000fab0f7209 */ /* 0x000fe20007810000 */
[----:B------:R-:W-:Y:S01]  /*114c0*/  FFMA.FTZ R177, R16, UR5, R177 ;  /* 0x0000000510b17c23 */ /* 0x000fe200080100b1 */
[----:B------:R-:W-:Y:S02]  /*114d0*/  I2FP.F32.S32 R11, R11 ;  /* 0x0000000b000b7245 */ /* 0x000fe40000201400 */
[----:B------:R-:W-:Y:S02]  /*114e0*/  FMNMX.FTZ R12, R173, R12, !PT ;  /* 0x0000000cad0c7209 */ /* 0x000fe40007810000 */
[----:B------:R-:W-:Y:S01]  /*114f0*/  FMNMX.FTZ R14, R170, R15, !PT ;  /* 0x0000000faa0e7209 */ /* 0x000fe20007810000 */
[C---:B------:R-:W-:Y:S01]  /*11500*/  FFMA.FTZ R205, R11.reuse, UR5, R13 ;  /* 0x000000050bcd7c23 */ /* 0x040fe2000801000d */
[----:B------:R-:W-:Y:S01]  /*11510*/  IADD3 R3, R4, 0x30, RZ ;  /* 0x0000003004037810 */ /* 0x000fe20007ffe0ff */
[----:B------:R-:W-:Y:S01]  /*11520*/  FFMA.FTZ R176, R11, UR5, R176 ;  /* 0x000000050bb07c23 */ /* 0x000fe200080100b0 */
[----:B------:R-:W-:Y:S02]  /*11530*/  FMNMX.FTZ R12, R172, R12, !PT ;  /* 0x0000000cac0c7209 */ /* 0x000fe40007810000 */
[----:B------:R-:W-:Y:S02]  /*11540*/  FMNMX.FTZ R13, R169, R14, !PT ;  /* 0x0000000ea90d7209 */ /* 0x000fe40007810000 */
[----:B------:R-:W-:Y:S02]  /*11550*/  I2FP.F32.S32 R3, R3 ;  /* 0x0000000300037245 */ /* 0x000fe40000201400 */
[----:B------:R-:W-:Y:S02]  /*11560*/  FMNMX.FTZ R11, R208, R12, !PT ;  /* 0x0000000cd00b7209 */ /* 0x000fe40007810000 */
[----:B------:R-:W-:Y:S01]  /*11570*/  FMNMX.FTZ R13, R168, R13, !PT ;  /* 0x0000000da80d7209 */ /* 0x000fe20007810000 */
[C---:B------:R-:W-:Y:S01]  /*11580*/  FFMA.FTZ R187, R3.reuse, UR5, R187 ;  /* 0x0000000503bb7c23 */ /* 0x040fe200080100bb */
[----:B------:R-:W-:Y:S01]  /*11590*/  FFMA.FTZ R184, R3, UR5, R184 ;  /* 0x0000000503b87c23 */ /* 0x000fe200080100b8 */
[----:B------:R-:W-:Y:S02]  /*115a0*/  FMNMX.FTZ R3, R207, R11, !PT ;  /* 0x0000000bcf037209 */ /* 0x000fe40007810000 */
[----:B------:R-:W-:Y:S02]  /*115b0*/  FMNMX.FTZ R12, R179, R13, !PT ;  /* 0x0000000db30c7209 */ /* 0x000fe40007810000 */
[----:B------:R-:W-:Y:S02]  /*115c0*/  IADD3 R14, R4, 0x31, RZ ;  /* 0x00000031040e7810 */ /* 0x000fe40007ffe0ff */
[----:B------:R-:W-:Y:S02]  /*115d0*/  FMNMX.FTZ R3, R206, R3, !PT ;  /* 0x00000003ce037209 */ /* 0x000fe40007810000 */
[----:B------:R-:W-:Y:S02]  /*115e0*/  FMNMX.FTZ R12, R178, R12, !PT ;  /* 0x0000000cb20c7209 */ /* 0x000fe40007810000 */
[----:B------:R-:W-:Y:S02]  /*115f0*/  I2FP.F32.S32 R13, R14 ;  /* 0x0000000e000d7245 */ /* 0x000fe40000201400 */
[C---:B------:R-:W-:Y:S02]  /*11600*/  IADD3 R11, R4.reuse, 0x38, RZ ;  /* 0x00000038040b7810 */ /* 0x040fe40007ffe0ff */
[----:B------:R-:W-:Y:S01]  /*11610*/  FMNMX.FTZ R3, R205, R3, !PT ;  /* 0x00000003cd037209 */ /* 0x000fe20007810000 */
[----:B------:R-:W-:Y:S01]  /*11620*/  FFMA.FTZ R186, R13, UR5, R186 ;  /* 0x000000050dba7c23 */ /* 0x000fe200080100ba */
[----:B------:R-:W-:Y:S01]  /*11630*/  FMNMX.FTZ R12, R177, R12, !PT ;  /* 0x0000000cb10c7209 */ /* 0x000fe20007810000 */
[----:B------:R-:W-:Y:S01]  /*11640*/  FFMA.FTZ R182, R13, UR5, R182 ;  /* 0x000000050db67c23 */ /* 0x000fe200080100b6 */
        /* <DEDUP_REMOVED lines=9> */
[----:B------:R-:W-:Y:S01]  /*116e0*/  FFMA.FTZ R165, R4, UR5, R165 ;  /* 0x0000000504a57c23 */ /* 0x000fe200080100a5 */
[----:B------:R-:W-:Y:S01]  /*116f0*/  FMNMX.FTZ R3, R166, R3, !PT ;  /* 0x00000003a6037209 */ /* 0x000fe20007810000 */
[----:B------:R-:W-:Y:S01]  /*11700*/  FFMA.FTZ R180, R4, UR5, R180 ;  /* 0x0000000504b47c23 */ /* 0x000fe200080100b4 */
        /* <DEDUP_REMOVED lines=8> */
[----:B------:R-:W-:Y:S08]  /*11790*/  LDSM.16.MT88.4 R12, [R232+0x10000] ;  /* 0x01000000e80c783b */ /* 0x000ff00000004200 */
[----:B------:R-:W1:Y:S08]  /*117a0*/  SHFL.BFLY PT, R3, R4, 0x1, 0x1f ;  /* 0x0c201f0004037f89 */ /* 0x000e7000000e0000 */
[----:B------:R-:W2:Y:S01]  /*117b0*/  SHFL.BFLY PT, R164, R11, 0x1, 0x1f ;  /* 0x0c201f000ba47f89 */ /* 0x000ea200000e0000 */
[----:B-1----:R-:W-:Y:S02]  /*117c0*/  FMNMX.FTZ R3, R4, R3, !PT ;  /* 0x0000000304037209 */ /* 0x002fe40007810000 */
[----:B--2---:R-:W-:Y:S03]  /*117d0*/  FMNMX.FTZ R164, R11, R164, !PT ;  /* 0x000000a40ba47209 */ /* 0x004fe60007810000 */
[C---:B------:R-:W-:Y:S01]  /*117e0*/  FMUL.FTZ R185, R3.reuse, UR4 ;  /* 0x0000000403b97c20 */ /* 0x040fe20008410000 */
[C---:B------:R-:W-:Y:S01]  /*117f0*/  FSETP.NEU.FTZ.AND P1, PT, R3.reuse, -INF , PT ;  /* 0xff8000000300780b */ /* 0x040fe20003f3d000 */
[----:B------:R-:W-:Y:S01]  /*11800*/  FADD.FTZ R2, -R3, R2 ;  /* 0x0000000203027221 */ /* 0x000fe20000010100 */
[C---:B------:R-:W-:Y:S02]  /*11810*/  FMUL.FTZ R183, R164.reuse, UR4 ;  /* 0x00000004a4b77c20 */ /* 0x040fe40008410000 */
[----:B------:R-:W-:Y:S01]  /*11820*/  FSEL R185, R185, RZ, P1 ;  /* 0x000000ffb9b97208 */ /* 0x000fe20000800000 */
[C---:B------:R-:W-:Y:S01]  /*11830*/  FADD.FTZ R4, -R164.reuse, R0 ;  /* 0x00000000a4047221 */ /* 0x040fe20000010100 */
[----:B------:R-:W-:Y:S01]  /*11840*/  FSETP.NEU.FTZ.AND P1, PT, R164, -INF , PT ;  /* 0xff800000a400780b */ /* 0x000fe20003f3d000 */
[----:B------:R-:W-:Y:S02]  /*11850*/  FMUL.FTZ R0, R2, UR4 ;  /* 0x0000000402007c20 */ /* 0x000fe40008410000 */
[--C-:B------:R-:W-:Y:S01]  /*11860*/  FFMA.FTZ R190, R191, UR4, -R185.reuse ;  /* 0x00000004bfbe7c23 */ /* 0x100fe200080108b9 */
[----:B------:R-:W-:Y:S01]  /*11870*/  FSEL R183, R183, RZ, P1 ;  /* 0x000000ffb7b77208 */ /* 0x000fe20000800000 */
[--C-:B------:R-:W-:Y:S01]  /*11880*/  FFMA.FTZ R189, R192, UR4, -R185.reuse ;  /* 0x00000004c0bd7c23 */ /* 0x100fe200080108b9 */
[----:B------:R-:W-:Y:S01]  /*11890*/  FMUL.FTZ R2, R4, UR4 ;  /* 0x0000000404027c20 */ /* 0x000fe20008410000 */
[--C-:B------:R-:W-:Y:S01]  /*118a0*/  FFMA.FTZ R195, R9, UR4, -R185.reuse ;  /* 0x0000000409c37c23 */ /* 0x100fe200080108b9 */
[----:B------:R-:W-:Y:S01]  /*118b0*/  FFMA.FTZ R194, R10, UR4, -R185 ;  /* 0x000000040ac27c23 */ /* 0x000fe200080108b9 */
[--C-:B------:R-:W-:Y:S01]  /*118c0*/  FFMA.FTZ R196, R8, UR4, -R183.reuse ;  /* 0x0000000408c47c23 */ /* 0x100fe200080108b7 */
[--C-:B------:R-:W-:Y:S01]  /*118d0*/  FFMA.FTZ R193, R5, UR4, -R183.reuse ;  /* 0x0000000405c17c23 */ /* 0x100fe200080108b7 */
[--C-:B------:R-:W-:Y:S01]  /*118e0*/  FFMA.FTZ R192, R6, UR4, -R183.reuse ;  /* 0x0000000406c07c23 */ /* 0x100fe200080108b7 */
[----:B------:R-:W-:Y:S01]  /*118f0*/  FFMA.FTZ R191, R7, UR4, -R183 ;  /* 0x0000000407bf7c23 */ /* 0x000fe200080108b7 */
[----:B------:R-:W1:Y:S01]  /*11900*/  MUFU.EX2 R0, R0 ;  /* 0x0000000000007308 */ /* 0x000e620000000800 */
[--C-:B------:R-:W-:Y:S01]  /*11910*/  FFMA.FTZ R197, R175, UR4, -R185.reuse ;  /* 0x00000004afc57c23 */ /* 0x100fe200080108b9 */
[--C-:B------:R-:W-:Y:S01]  /*11920*/  FFMA.FTZ R198, R174, UR4, -R185.reuse ;  /* 0x00000004aec67c23 */ /* 0x100fe200080108b9 */
[--C-:B------:R-:W-:Y:S01]  /*11930*/  FFMA.FTZ R199, R173, UR4, -R185.reuse ;  /* 0x00000004adc77c23 */ /* 0x100fe200080108b9 */
[----:B------:R-:W-:Y:S01]  /*11940*/  FFMA.FTZ R200, R172, UR4, -R185 ;  /* 0x00000004acc87c23 */ /* 0x000fe200080108b9 */
[--C-:B------:R-:W-:Y:S01]  /*11950*/  FFMA.FTZ R201, R171, UR4, -R183.reuse ;  /* 0x00000004abc97c23 */ /* 0x100fe200080108b7 */
[----:B------:R-:W-:Y:S01]  /*11960*/  LDSM.16.MT88.4 R172, [R232+0x14800] ;  /* 0x01480000e8ac783b */ /* 0x000fe20000004200 */
[--C-:B------:R-:W-:Y:S03]  /*11970*/  FFMA.FTZ R202, R170, UR4, -R183.reuse ;  /* 0x00000004aaca7c23 */ /* 0x100fe600080108b7 */
[----:B------:R-:W2:Y:S01]  /*11980*/  MUFU.EX2 R2, R2 ;  /* 0x0000000200027308 */ /* 0x000ea20000000800 */
[--C-:B------:R-:W-:Y:S01]  /*11990*/  FFMA.FTZ R204, R169, UR4, -R183.reuse ;  /* 0x00000004a9cc7c23 */ /* 0x100fe200080108b7 */
[--C-:B------:R-:W-:Y:S01]  /*119a0*/  FFMA.FTZ R203, R168, UR4, -R183.reuse ;  /* 0x00000004a8cb7c23 */ /* 0x100fe200080108b7 */
[--C-:B------:R-:W-:Y:S01]  /*119b0*/  FFMA.FTZ R209, R179, UR4, -R183.reuse ;  /* 0x00000004b3d17c23 */ /* 0x100fe200080108b7 */
[--C-:B------:R-:W-:Y:S01]  /*119c0*/  FFMA.FTZ R210, R178, UR4, -R183.reuse ;  /* 0x00000004b2d27c23 */ /* 0x100fe200080108b7 */
[--C-:B------:R-:W-:Y:S01]  /*119d0*/  FFMA.FTZ R211, R177, UR4, -R183.reuse ;  /* 0x00000004b1d37c23 */ /* 0x100fe200080108b7 */
[----:B------:R-:W-:Y:S01]  /*119e0*/  LDSM.16.MT88.4 R168, [R229+0x12800] ;  /* 0x01280000e5a8783b */ /* 0x000fe20000004200 */
[----:B------:R-:W-:Y:S03]  /*119f0*/  FFMA.FTZ R252, R176, UR4, -R183 ;  /* 0x00000004b0fc7c23 */ /* 0x000fe600080108b7 */
[----:B------:R-:W-:Y:S01]  /*11a00*/  MUFU.EX2 R195, R195 ;  /* 0x000000c300c37308 */ /* 0x000fe20000000800 */
[C---:B-1----:R-:W-:Y:S01]  /*11a10*/  FMUL.FTZ R6, R0.reuse, R162 ;  /* 0x000000a200067220 */ /* 0x042fe20000410000 */
        /* <DEDUP_REMOVED lines=12> */
[----:B------:R-:W-:Y:S01]  /*11ae0*/  FMUL.FTZ R17, R2, R149 ;  /* 0x0000009502117220 */ /* 0x000fe20000410000 */
        /* <DEDUP_REMOVED lines=8> */
[----:B------:R-:W3:Y:S03]  /*11b70*/  LDSM.16.MT88.4 R148, [R232+0x12000] ;  /* 0x01200000e894783b */ /* 0x000ee60000004200 */
[----:B------:R-:W4:Y:S01]  /*11b80*/  MUFU.EX2 R189, R189 ;  /* 0x000000bd00bd7308 */ /* 0x000f220000000800 */
[----:B-1----:R-:W-:Y:S01]  /*11b90*/  F2FP.F16.F32.PACK_AB R161, R194, R195 ;  /* 0x000000c3c2a1723e */ /* 0x002fe200000000ff */
[----:B------:R-:W-:Y:S01]  /*11ba0*/  FMUL.FTZ R33, R2, R133 ;  /* 0x0000008502217220 */ /* 0x000fe20000410000 */
[C---:B------:R-:W-:Y:S01]  /*11bb0*/  FMUL.FTZ R38, R0.reuse, R38 ;  /* 0x0000002600267220 */ /* 0x040fe20000410000 */
[----:B------:R-:W-:Y:S01]  /*11bc0*/  FMUL.FTZ R39, R0, R39 ;  /* 0x0000002700277220 */ /* 0x000fe20000410000 */
[C---:B------:R-:W-:Y:S01]  /*11bd0*/  FMUL.FTZ R36, R2.reuse, R36 ;  /* 0x0000002402247220 */ /* 0x040fe20000410000 */
[----:B------:R-:W-:Y:S01]  /*11be0*/  FMUL.FTZ R37, R2, R37 ;  /* 0x0000002502257220 */ /* 0x000fe20000410000 */
[----:B------:R-:W1:Y:S03]  /*11bf0*/  LDSM.16.MT88.4 R140, [R230+0x12000] ;  /* 0x01200000e68c783b */ /* 0x000e660000004200 */
[----:B------:R-:W-:Y:S01]  /*11c00*/  MUFU.EX2 R196, R196 ;  /* 0x000000c400c47308 */ /* 0x000fe20000000800 */
[C---:B------:R-:W-:Y:S01]  /*11c10*/  FMUL.FTZ R42, R0.reuse, R42 ;  /* 0x0000002a002a7220 */ /* 0x040fe20000410000 */
[----:B------:R-:W-:Y:S01]  /*11c20*/  FMUL.FTZ R43, R0, R43 ;  /* 0x0000002b002b7220 */ /* 0x000fe20000410000 */
[C---:B------:R-:W-:Y:S01]  /*11c30*/  FMUL.FTZ R40, R2.reuse, R40 ;  /* 0x0000002802287220 */ /* 0x040fe20000410000 */
[----:B------:R-:W-:Y:S01]  /*11c40*/  FMUL.FTZ R41, R2, R41 ;  /* 0x0000002902297220 */ /* 0x000fe20000410000 */
[C---:B------:R-:W-:Y:S01]  /*11c50*/  FMUL.FTZ R46, R0.reuse, R46 ;  /* 0x0000002e002e7220 */ /* 0x040fe20000410000 */
[----:B------:R-:W-:Y:S01]  /*11c60*/  FMUL.FTZ R47, R0, R47 ;  /* 0x0000002f002f7220 */ /* 0x000fe20000410000 */
        /* <DEDUP_REMOVED lines=20> */
[----:B------:R-:W-:Y:S01]  /*11db0*/  LDSM.16.MT88.4 R176, [R230+0x15000] ;  /* 0x01500000e6b0783b */ /* 0x000fe20000004200 */
[--C-:B------:R-:W-:Y:S01]  /*11dc0*/  FFMA.FTZ R187, R187, UR4, -R185.reuse ;  /* 0x00000004bbbb7c23 */ /* 0x100fe200080108b9 */
[----:B------:R-:W-:Y:S01]  /*11dd0*/  FFMA.FTZ R186, R186, UR4, -R185 ;  /* 0x00000004baba7c23 */ /* 0x000fe200080108b9 */
[--C-:B------:R-:W-:Y:S01]  /*11de0*/  FFMA.FTZ R184, R184, UR4, -R183.reuse ;  /* 0x00000004b8b87c23 */ /* 0x100fe200080108b7 */
[--C-:B------:R-:W-:Y:S01]  /*11df0*/  FFMA.FTZ R182, R182, UR4, -R183.reuse ;  /* 0x00000004b6b67c23 */ /* 0x100fe200080108b7 */
        /* <DEDUP_REMOVED lines=9> */
[----:B----4-:R-:W-:Y:S01]  /*11e90*/  F2FP.F16.F32.PACK_AB R162, R191, R192 ;  /* 0x000000c0bfa2723e */ /* 0x010fe200000000ff */
[----:B------:R-:W-:Y:S01]  /*11ea0*/  FMUL.FTZ R65, R2, R65 ;  /* 0x0000004102417220 */ /* 0x000fe20000410000 */
[C---:B------:R-:W-:Y:S01]  /*11eb0*/  FMUL.FTZ R70, R0.reuse, R70 ;  /* 0x0000004600467220 */ /* 0x040fe20000410000 */
[----:B------:R-:W-:Y:S01]  /*11ec0*/  FMUL.FTZ R71, R0, R71 ;  /* 0x0000004700477220 */ /* 0x000fe20000410000 */
[C---:B------:R-:W-:Y:S01]  /*11ed0*/  FMUL.FTZ R68, R2.reuse, R68 ;  /* 0x0000004402447220 */ /* 0x040fe20000410000 */
[----:B------:R-:W-:Y:S01]  /*11ee0*/  FMUL.FTZ R69, R2, R69 ;  /* 0x0000004502457220 */ /* 0x000fe20000410000 */
[C---:B------:R-:W-:Y:S01]  /*11ef0*/  FMUL.FTZ R74, R0.reuse, R74 ;  /* 0x0000004a004a7220 */ /* 0x040fe20000410000 */
[C---:B------:R-:W-:Y:S01]  /*11f00*/  HMMA.16816.F32 R4, R160.reuse, R12, R4 ;  /* 0x0000000ca004723c */ /* 0x040fe20000001804 */
[----:B------:R-:W-:Y:S01]  /*11f10*/  MUFU.EX2 R197, R197 ;  /* 0x000000c500c57308 */ /* 0x000fe20000000800 */
[----:B------:R-:W-:Y:S03]  /*11f20*/  PLOP3.LUT P1, PT, PT, PT, UP2, 0x80, 0x0 ;  /* 0x000000000000781c */ /* 0x000fe60003f2f028 */
[----:B------:R-:W-:Y:S01]  /*11f30*/  FMUL.FTZ R75, R0, R75 ;  /* 0x0000004b004b7220 */ /* 0x000fe20000410000 */
[C---:B------:R-:W-:Y:S05]  /*11f40*/  HMMA.16816.F32 R8, R160.reuse, R14, R8 ;  /* 0x0000000ea008723c */ /* 0x040fea0000001808 */
[----:B------:R-:W-:Y:S01]  /*11f50*/  MUFU.EX2 R198, R198 ;  /* 0x000000c600c67308 */ /* 0x000fe20000000800 */
        /* <DEDUP_REMOVED lines=15> */
[----:B------:R-:W-:Y:S01]  /*12050*/  MUFU.EX2 R200, R200 ;  /* 0x000000c800c87308 */ /* 0x000fe20000000800 */
[C---:B------:R-:W-:Y:S01]  /*12060*/  FMUL.FTZ R20, R2.reuse, R144 ;  /* 0x0000009002147220 */ /* 0x040fe20000410000 */
[----:B------:R-:W-:Y:S01]  /*12070*/  FMUL.FTZ R21, R2, R145 ;  /* 0x0000009102157220 */ /* 0x000fe20000410000 */
[C---:B------:R-:W-:Y:S03]  /*12080*/  FMUL.FTZ R22, R0.reuse, R146 ;  /* 0x0000009200167220 */ /* 0x040fe60000410000 */
[C---:B------:R-:W-:Y:S02]  /*12090*/  FMUL.FTZ R23, R0.reuse, R147 ;  /* 0x0000009300177220 */ /* 0x040fe40000410000 */
[----:B------:R-:W-:Y:S01]  /*120a0*/  LDSM.16.MT88.4 R144, [R229+0x10800] ;  /* 0x01080000e590783b */ /* 0x000fe20000004200 */
[----:B------:R-:W-:Y:S01]  /*120b0*/  FMUL.FTZ R83, R0, R83 ;  /* 0x0000005300537220 */ /* 0x000fe20000410000 */
[C---:B------:R-:W-:Y:S01]  /*120c0*/  FMUL.FTZ R80, R2.reuse, R80 ;  /* 0x0000005002507220 */ /* 0x040fe20000410000 */
[----:B------:R-:W-:Y:S01]  /*120d0*/  FMUL.FTZ R81, R2, R81 ;  /* 0x0000005102517220 */ /* 0x000fe20000410000 */
[C---:B------:R-:W-:Y:S01]  /*120e0*/  FMUL.FTZ R86, R0.reuse, R86 ;  /* 0x0000005600567220 */ /* 0x040fe20000410000 */
[C---:B------:R-:W-:Y:S01]  /*120f0*/  HMMA.16816.F32 R20, R160.reuse, R28, R20 ;  /* 0x0000001ca014723c */ /* 0x040fe20000001814 */
[----:B------:R-:W2:Y:S02]  /*12100*/  MUFU.EX2 R201, R201 ;  /* 0x000000c900c97308 */ /* 0x000ea40000000800 */
[----:B------:R-:W-:Y:S01]  /*12110*/  FMUL.FTZ R87, R0, R87 ;  /* 0x0000005700577220 */ /* 0x000fe20000410000 */
[C---:B------:R-:W-:Y:S01]  /*12120*/  FMUL.FTZ R84, R2.reuse, R84 ;  /* 0x0000005402547220 */ /* 0x040fe20000410000 */
[C---:B------:R-:W-:Y:S01]  /*12130*/  FMUL.FTZ R85, R2.reuse, R85 ;  /* 0x0000005502557220 */ /* 0x040fe20000410000 */
[C---:B------:R-:W-:Y:S05]  /*12140*/  HMMA.16816.F32 R24, R160.reuse, R30, R24 ;  /* 0x0000001ea018723c */ /* 0x040fea0000001818 */
[----:B------:R-:W4:Y:S01]  /*12150*/  MUFU.EX2 R202, R202 ;  /* 0x000000ca00ca7308 */ /* 0x000f220000000800 */
[C---:B------:R-:W-:Y:S01]  /*12160*/  FMUL.FTZ R28, R2.reuse, R136 ;  /* 0x00000088021c7220 */ /* 0x040fe20000410000 */
[----:B------:R-:W-:Y:S01]  /*12170*/  FMUL.FTZ R29, R2, R137 ;  /* 0x00000089021d7220 */ /* 0x000fe20000410000 */
[C---:B------:R-:W-:Y:S03]  /*12180*/  FMUL.FTZ R30, R0.reuse, R138 ;  /* 0x0000008a001e7220 */ /* 0x040fe60000410000 */
[C---:B------:R-:W-:Y:S02]  /*12190*/  FMUL.FTZ R31, R0.reuse, R139 ;  /* 0x0000008b001f7220 */ /* 0x040fe40000410000 */
[----:B------:R-:W2:Y:S01]  /*121a0*/  LDSM.16.MT88.4 R136, [R228+0x12000] ;  /* 0x01200000e488783b */ /* 0x000ea20000004200 */
        /* <DEDUP_REMOVED lines=9> */
[C---:B------:R-:W-:Y:S01]  /*12240*/  HMMA.16816.F32 R32, R160.reuse, R158, R32 ;  /* 0x0000009ea020723c */ /* 0x040fe20000001820 */
[----:B------:R-:W-:Y:S04]  /*12250*/  LDSM.16.MT88.4 R156, [R230+0x12800] ;  /* 0x01280000e69c783b */ /* 0x000fe80000004200 */
[----:B------:R-:W4:Y:S01]  /*12260*/  MUFU.EX2 R203, R203 ;  /* 0x000000cb00cb7308 */ /* 0x000f220000000800 */
[----:B------:R-:W-:Y:S01]  /*12270*/  FMUL.FTZ R93, R2, R93 ;  /* 0x0000005d025d7220 */ /* 0x000fe20000410000 */
[C---:B---3--:R-:W-:Y:S04]  /*12280*/  HMMA.16816.F32 R36, R160.reuse, R148, R36 ;  /* 0x00000094a024723c */ /* 0x048fe80000001824 */
[C---:B------:R-:W-:Y:S02]  /*12290*/  FMUL.FTZ R98, R0.reuse, R98 ;  /* 0x0000006200627220 */ /* 0x040fe40000410000 */
[C---:B------:R-:W-:Y:S01]  /*122a0*/  HMMA.16816.F32 R40, R160.reuse, R150, R40 ;  /* 0x00000096a028723c */ /* 0x040fe20000001828 */
[----:B------:R-:W-:Y:S01]  /*122b0*/  LDSM.16.MT88.4 R148, [R228+0x10800] ;  /* 0x01080000e494783b */ /* 0x000fe20000004200 */
[----:B------:R-:W3:Y:S03]  /*122c0*/  MUFU.EX2 R209, R209 ;  /* 0x000000d100d17308 */ /* 0x000ee60000000800 */
[----:B------:R-:W-:Y:S01]  /*122d0*/  FMUL.FTZ R99, R0, R99 ;  /* 0x0000006300637220 */ /* 0x000fe20000410000 */
[C---:B-1----:R-:W-:Y:S06]  /*122e0*/  HMMA.16816.F32 R44, R160.reuse, R140, R44 ;  /* 0x0000008ca02c723c */ /* 0x042fec000000182c */
[----:B------:R-:W-:Y:S01]  /*122f0*/  MUFU.EX2 R210, R210 ;  /* 0x000000d200d27308 */ /* 0x000fe20000000800 */
[C---:B------:R-:W-:Y:S01]  /*12300*/  FMUL.FTZ R96, R2.reuse, R96 ;  /* 0x0000006002607220 */ /* 0x040fe20000410000 */
[C---:B------:R-:W-:Y:S01]  /*12310*/  HMMA.16816.F32 R48, R160.reuse, R142, R48 ;  /* 0x0000008ea030723c */ /* 0x040fe20000001830 */
[----:B------:R-:W1:Y:S02]  /*12320*/  LDSM.16.MT88.4 R140, [R232+0x14000] ;  /* 0x01400000e88c783b */ /* 0x000e640000004200 */
[----:B------:R-:W-:Y:S03]  /*12330*/  FMUL.FTZ R97, R2, R97 ;  /* 0x0000006102617220 */ /* 0x000fe60000410000 */
[C---:B-----5:R-:W-:Y:S02]  /*12340*/  HMMA.16816.F32 R52, R160.reuse, R132, R52 ;  /* 0x00000084a034723c */ /* 0x060fe40000001834 */
[----:B------:R-:W-:Y:S03]  /*12350*/  MUFU.EX2 R211, R211 ;  /* 0x000000d300d37308 */ /* 0x000fe60000000800 */
[C---:B------:R-:W-:Y:S01]  /*12360*/  FMUL.FTZ R102, R0.reuse, R102 ;  /* 0x0000006600667220 */ /* 0x040fe20000410000 */
[C---:B------:R-:W-:Y:S01]  /*12370*/  HMMA.16816.F32 R56, R160.reuse, R134, R56 ;  /* 0x00000086a038723c */ /* 0x040fe20000001838 */
[----:B------:R-:W5:Y:S05]  /*12380*/  LDSM.16.MT88.4 R132, [R230+0x14000] ;  /* 0x01400000e684783b */ /* 0x000f6a0000004200 */
[----:B------:R-:W-:Y:S01]  /*12390*/  MUFU.EX2 R252, R252 ;  /* 0x000000fc00fc7308 */ /* 0x000fe20000000800 */
[----:B------:R-:W-:Y:S01]  /*123a0*/  FMUL.FTZ R103, R0, R103 ;  /* 0x0000006700677220 */ /* 0x000fe20000410000 */
[C---:B--2---:R-:W-:Y:S03]  /*123b0*/  HMMA.16816.F32 R60, R160.reuse, R136, R60 ;  /* 0x00000088a03c723c */ /* 0x044fe6000000183c */
[C---:B------:R-:W-:Y:S03]  /*123c0*/  FMUL.FTZ R100, R2.reuse, R100 ;  /* 0x0000006402647220 */ /* 0x040fe60000410000 */
        /* <DEDUP_REMOVED lines=19> */
[C---:B-----5:R-:W-:Y:S05]  /*12500*/  HMMA.16816.F32 R76, R160.reuse, R132, R76 ;  /* 0x00000084a04c723c */ /* 0x060fea000000184c */
[----:B------:R-:W-:Y:S01]  /*12510*/  FMUL.FTZ R119, R0, R119 ;  /* 0x0000007700777220 */ /* 0x000fe20000410000 */
[C---:B------:R-:W-:Y:S01]  /*12520*/  HMMA.16816.F32 R80, R160.reuse, R134, R80 ;  /* 0x00000086a050723c */ /* 0x040fe20000001850 */
[----:B------:R-:W5:Y:S04]  /*12530*/  LDSM.16.MT88.4 R132, [R232+0x16000] ;  /* 0x01600000e884783b */ /* 0x000f680000004200 */
        /* <DEDUP_REMOVED lines=18> */
[--C-:B------:R-:W-:Y:S01]  /*12660*/  FFMA.FTZ R208, R208, UR4, -R185.reuse ;  /* 0x00000004d0d07c23 */ /* 0x100fe200080108b9 */
[C---:B------:R-:W-:Y:S01]  /*12670*/  HMMA.16816.F32 R96, R160.reuse, R142, R96 ;  /* 0x0000008ea060723c */ /* 0x040fe20000001860 */
[----:B------:R-:W1:Y:S04]  /*12680*/  LDSM.16.MT88.4 R140, [R229+0x16000] ;  /* 0x01600000e58c783b */ /* 0x000e680000004200 */
[--C-:B------:R-:W-:Y:S01]  /*12690*/  FFMA.FTZ R207, R207, UR4, -R185.reuse ;  /* 0x00000004cfcf7c23 */ /* 0x100fe200080108b9 */
[C---:B-----5:R-:W-:Y:S01]  /*126a0*/  HMMA.16816.F32 R100, R160.reuse, R132, R100 ;  /* 0x00000084a064723c */ /* 0x060fe20000001864 */
[----:B------:R-:W-:Y:S04]  /*126b0*/  MUFU.EX2 R208, R208 ;  /* 0x000000d000d07308 */ /* 0x000fe80000000800 */
[--C-:B------:R-:W-:Y:S01]  /*126c0*/  FFMA.FTZ R206, R206, UR4, -R185.reuse ;  /* 0x00000004cece7c23 */ /* 0x100fe200080108b9 */
[C---:B------:R-:W-:Y:S01]  /*126d0*/  HMMA.16816.F32 R104, R160.reuse, R134, R104 ;  /* 0x00000086a068723c */ /* 0x040fe20000001868 */
[----:B------:R-:W5:Y:S04]  /*126e0*/  LDSM.16.MT88.4 R132, [R228+0x16000] ;  /* 0x01600000e484783b */ /* 0x000f680000004200 */
[----:B------:R-:W3:Y:S01]  /*126f0*/  MUFU.EX2 R207, R207 ;  /* 0x000000cf00cf7308 */ /* 0x000ee20000000800 */
[--C-:B------:R-:W-:Y:S01]  /*12700*/  FFMA.FTZ R205, R205, UR4, -R185.reuse ;  /* 0x00000004cdcd7c23 */ /* 0x100fe200080108b9 */
[C---:B--2---:R-:W-:Y:S04]  /*12710*/  HMMA.16816.F32 R108, R160.reuse, R136, R108 ;  /* 0x00000088a06c723c */ /* 0x044fe8000000186c */
[--C-:B------:R-:W-:Y:S02]  /*12720*/  FFMA.FTZ R166, R166, UR4, -R185.reuse ;  /* 0x00000004a6a67c23 */ /* 0x100fe400080108b9 */
[C---:B------:R-:W-:Y:S01]  /*12730*/  HMMA.16816.F32 R112, R160.reuse, R138, R112 ;  /* 0x0000008aa070723c */ /* 0x040fe20000001870 */
[----:B------:R-:W2:Y:S01]  /*12740*/  LDSM.16.MT88.4 R136, [R232+0x10800] ;  /* 0x01080000e888783b */ /* 0x000ea20000004200 */
[----:B------:R-:W-:Y:S03]  /*12750*/  MUFU.EX2 R206, R206 ;  /* 0x000000ce00ce7308 */ /* 0x000fe60000000800 */
[----:B------:R-:W-:Y:S01]  /*12760*/  FFMA.FTZ R185, R165, UR4, -R185 ;  /* 0x00000004a5b97c23 */ /* 0x000fe200080108b9 */
[----:B------:R-:W-:Y:S01]  /*12770*/  FFMA.FTZ R196, R2, R251, R196 ;  /* 0x000000fb02c47223 */ /* 0x000fe200000100c4 */
[----:B------:R-:W-:Y:S01]  /*12780*/  FFMA.FTZ R195, R0, R250, R195 ;  /* 0x000000fa00c37223 */ /* 0x000fe200000100c3 */
[----:B------:R-:W-:Y:S04]  /*12790*/  MOV R2, R3 ;  /* 0x0000000300027202 */ /* 0x000fe80000000f00 */
[----:B------:R-:W-:Y:S01]  /*127a0*/  MUFU.EX2 R165, R185 ;  /* 0x000000b900a57308 */ /* 0x000fe20000000800 */
[----:B------:R-:W-:Y:S01]  /*127b0*/  FADD.FTZ R196, R193, R196 ;  /* 0x000000c4c1c47221 */ /* 0x000fe20000010000 */
[----:B------:R-:W-:Y:S03]  /*127c0*/  FADD.FTZ R195, R194, R195 ;  /* 0x000000c3c2c37221 */ /* 0x000fe60000010000 */
[----:B------:R-:W-:Y:S01]  /*127d0*/  FADD.FTZ R196, R192, R196 ;  /* 0x000000c4c0c47221 */ /* 0x000fe20000010000 */
[----:B------:R-:W-:Y:S01]  /*127e0*/  FADD.FTZ R190, R190, R195 ;  /* 0x000000c3bebe7221 */ /* 0x000fe20000010000 */
[C---:B-1----:R-:W-:Y:S03]  /*127f0*/  HMMA.16816.F32 R116, R160.reuse, R140, R116 ;  /* 0x0000008ca074723c */ /* 0x042fe60000001874 */
[----:B------:R-:W1:Y:S01]  /*12800*/  MUFU.EX2 R205, R205 ;  /* 0x000000cd00cd7308 */ /* 0x000e620000000800 */
[----:B------:R-:W-:Y:S01]  /*12810*/  FADD.FTZ R191, R191, R196 ;  /* 0x000000c4bfbf7221 */ /* 0x000fe20000010000 */
[----:B------:R-:W-:Y:S01]  /*12820*/  FADD.FTZ R190, R189, R190 ;  /* 0x000000bebdbe7221 */ /* 0x000fe20000010000 */
[C---:B------:R-:W-:Y:S01]  /*12830*/  HMMA.16816.F32 R120, R160.reuse, R142, R120 ;  /* 0x0000008ea078723c */ /* 0x040fe20000001878 */
[----:B------:R-:W1:Y:S06]  /*12840*/  LDSM.16.MT88.4 R140, [R230+0x10800] ;  /* 0x01080000e68c783b */ /* 0x000e6c0000004200 */
[----:B------:R-:W-:Y:S01]  /*12850*/  MUFU.EX2 R166, R166 ;  /* 0x000000a600a67308 */ /* 0x000fe20000000800 */
[----:B------:R-:W-:Y:S01]  /*12860*/  FADD.FTZ R191, R201, R191 ;  /* 0x000000bfc9bf7221 */ /* 0x000fe20000010000 */
[C---:B-----5:R-:W-:Y:S03]  /*12870*/  HMMA.16816.F32 R124, R160.reuse, R132, R124 ;  /* 0x00000084a07c723c */ /* 0x060fe6000000187c */
[----:B------:R-:W-:Y:S03]  /*12880*/  FADD.FTZ R190, R197, R190 ;  /* 0x000000bec5be7221 */ /* 0x000fe60000010000 */
[----:B------:R-:W-:Y:S01]  /*12890*/  HMMA.16816.F32 R128, R160, R134, R128 ;  /* 0x00000086a080723c */ /* 0x000fe20000001880 */
[----:B------:R-:W5:Y:S04]  /*128a0*/  LDSM.16.MT88.4 R160, [R228+0x12800] ;  /* 0x01280000e4a0783b */ /* 0x000f680000004200 */
[----:B------:R-:W-:Y:S01]  /*128b0*/  F2FP.F16.F32.PACK_AB R133, R198, R197 ;  /* 0x000000c5c685723e */ /* 0x000fe200000000ff */
[----:B----4-:R-:W-:Y:S01]  /*128c0*/  FADD.FTZ R191, R202, R191 ;  /* 0x000000bfcabf7221 */ /* 0x010fe20000010000 */
[----:B------:R-:W-:Y:S01]  /*128d0*/  F2FP.F16.F32.PACK_AB R135, R200, R199 ;  /* 0x000000c7c887723e */ /* 0x000fe200000000ff */
[----:B------:R-:W-:Y:S03]  /*128e0*/  FADD.FTZ R198, R198, R190 ;  /* 0x000000bec6c67221 */ /* 0x000fe60000010000 */
[----:B------:R-:W-:Y:S01]  /*128f0*/  F2FP.F16.F32.PACK_AB R132, R202, R201 ;  /* 0x000000c9ca84723e */ /* 0x000fe200000000ff */
[----:B------:R-:W-:Y:S01]  /*12900*/  FADD.FTZ R198, R199, R198 ;  /* 0x000000c6c7c67221 */ /* 0x000fe20000010000 */
[C---:B------:R-:W-:Y:S01]  /*12910*/  F2FP.F16.F32.PACK_AB R134, R203.reuse, R204 ;  /* 0x000000cccb86723e */ /* 0x040fe200000000ff */
[----:B------:R-:W-:Y:S02]  /*12920*/  FADD.FTZ R204, R204, R191 ;  /* 0x000000bfcccc7221 */ /* 0x000fe40000010000 */
[----:B------:R-:W-:Y:S02]  /*12930*/  FADD.FTZ R198, R200, R198 ;  /* 0x000000c6c8c67221 */ /* 0x000fe40000010000 */
[----:B------:R-:W-:Y:S02]  /*12940*/  FADD.FTZ R204, R203, R204 ;  /* 0x000000cccbcc7221 */ /* 0x000fe40000010000 */
[C---:B--2---:R-:W-:Y:S05]  /*12950*/  HMMA.16816.F32 R4, R132.reuse, R136, R4 ;  /* 0x000000888404723c */ /* 0x044fea0000001804 */
[----:B---3--:R-:W-:Y:S01]  /*12960*/  FADD.FTZ R204, R209, R204 ;  /* 0x000000ccd1cc7221 */ /* 0x008fe20000010000 */
[C---:B------:R-:W-:Y:S01]  /*12970*/  HMMA.16816.F32 R8, R132.reuse, R138, R8 ;  /* 0x0000008a8408723c */ /* 0x040fe20000001808 */
[----:B------:R-:W2:Y:S05]  /*12980*/  LDSM.16.MT88.4 R136, [R230+0x14800] ;  /* 0x01480000e688783b */ /* 0x000eaa0000004200 */
[C---:B-1----:R-:W-:Y:S06]  /*12990*/  HMMA.16816.F32 R12, R132.reuse, R140, R12 ;  /* 0x0000008c840c723c */ /* 0x042fec000000180c */
        /* <DEDUP_REMOVED lines=45> */
[----:B------:R-:W-:Y:S03]  /*12c70*/  FADD.FTZ R208, R208, R198 ;  /* 0x000000c6d0d07221 */ /* 0x000fe60000010000 */
[----:B------:R-:W-:Y:S01]  /*12c80*/  F2FP.F16.F32.PACK_AB R135, R205, R206 ;  /* 0x000000cecd87723e */ /* 0x000fe200000000ff */
[----:B------:R-:W-:Y:S01]  /*12c90*/  FADD.FTZ R208, R207, R208 ;  /* 0x000000d0cfd07221 */ /* 0x000fe20000010000 */
[C---:B------:R-:W-:Y:S01]  /*12ca0*/  F2FP.F16.F32.PACK_AB R132, R210.reuse, R209 ;  /* 0x000000d1d284723e */ /* 0x040fe200000000ff */
[----:B------:R-:W-:Y:S01]  /*12cb0*/  FADD.FTZ R210, R210, R204 ;  /* 0x000000ccd2d27221 */ /* 0x000fe20000010000 */
[----:B------:R-:W-:Y:S01]  /*12cc0*/  F2FP.F16.F32.PACK_AB R134, R252, R211 ;  /* 0x000000d3fc86723e */ /* 0x000fe200000000ff */
[----:B------:R-:W-:Y:S02]  /*12cd0*/  FADD.FTZ R208, R206, R208 ;  /* 0x000000d0ced07221 */ /* 0x000fe40000010000 */
[----:B------:R-:W-:Y:S02]  /*12ce0*/  FADD.FTZ R210, R211, R210 ;  /* 0x000000d2d3d27221 */ /* 0x000fe40000010000 */
[----:B------:R-:W-:Y:S02]  /*12cf0*/  FADD.FTZ R205, R205, R208 ;  /* 0x000000d0cdcd7221 */ /* 0x000fe40000010000 */
[C---:B---3--:R-:W-:Y:S03]  /*12d00*/  HMMA.16816.F32 R4, R132.reuse, R144, R4 ;  /* 0x000000908404723c */ /* 0x048fe60000001804 */
[----:B------:R-:W-:Y:S03]  /*12d10*/  FADD.FTZ R0, R252, R210 ;  /* 0x000000d2fc007221 */ /* 0x000fe60000010000 */
        /* <DEDUP_REMOVED lines=11> */
[C---:B------:R-:W-:Y:S01]  /*12dd0*/  HMMA.16816.F32 R36, R132.reuse, R160, R36 ;  /* 0x000000a08424723c */ /* 0x040fe20000001824 */
[----:B------:R-:W-:Y:S05]  /*12de0*/  MUFU.EX2 R161, R187 ;  /* 0x000000bb00a17308 */ /* 0x000fea0000000800 */
[C---:B------:R-:W-:Y:S05]  /*12df0*/  HMMA.16816.F32 R40, R132.reuse, R162, R40 ;  /* 0x000000a28428723c */ /* 0x040fea0000001828 */
[----:B------:R-:W5:Y:S01]  /*12e00*/  MUFU.EX2 R163, R186 ;  /* 0x000000ba00a37308 */ /* 0x000f620000000800 */
[C---:B------:R-:W-:Y:S09]  /*12e10*/  HMMA.16816.F32 R44, R132.reuse, R168, R44 ;  /* 0x000000a8842c723c */ /* 0x040ff2000000182c */
[----:B------:R1:W-:Y:S01]  /*12e20*/  MUFU.EX2 R160, R184 ;  /* 0x000000b800a07308 */ /* 0x0003e20000000800 */
[C---:B------:R-:W-:Y:S06]  /*12e30*/  HMMA.16816.F32 R48, R132.reuse, R170, R48 ;  /* 0x000000aa8430723c */ /* 0x040fec0000001830 */
[C---:B--2---:R-:W-:Y:S03]  /*12e40*/  HMMA.16816.F32 R52, R132.reuse, R136, R52 ;  /* 0x000000888434723c */ /* 0x044fe60000001834 */
[----:B------:R-:W2:Y:S02]  /*12e50*/  MUFU.EX2 R162, R182 ;  /* 0x000000b600a27308 */ /* 0x000ea40000000800 */
[----:B-----5:R-:W-:Y:S01]  /*12e60*/  F2FP.F16.F32.PACK_AB R169, R163, R161 ;  /* 0x000000a1a3a9723e */ /* 0x020fe200000000ff */
[C---:B------:R-:W-:Y:S01]  /*12e70*/  HMMA.16816.F32 R56, R132.reuse, R138, R56 ;  /* 0x0000008a8438723c */ /* 0x040fe20000001838 */
[----:B------:R-:W5:Y:S04]  /*12e80*/  LDSM.16.MT88.4 R136, [R232+0x17000] ;  /* 0x01700000e888783b */ /* 0x000f680000004200 */
[----:B------:R-:W-:Y:S01]  /*12e90*/  F2FP.F16.F32.PACK_AB R171, R165, R166 ;  /* 0x000000a6a5ab723e */ /* 0x000fe200000000ff */
[C---:B------:R-:W-:Y:S03]  /*12ea0*/  HMMA.16816.F32 R60, R132.reuse, R172, R60 ;  /* 0x000000ac843c723c */ /* 0x040fe6000000183c */
[----:B-1----:R-:W-:Y:S03]  /*12eb0*/  LDSM.16.MT88.4 R184, [R229+0x13800] ;  /* 0x01380000e5b8783b */ /* 0x002fe60000004200 */
[C---:B------:R-:W-:Y:S05]  /*12ec0*/  HMMA.16816.F32 R64, R132.reuse, R174, R64 ;  /* 0x000000ae8440723c */ /* 0x040fea0000001840 */
[----:B------:R-:W-:Y:S01]  /*12ed0*/  LDSM.16.MT88.4 R172, [R228+0x11800] ;  /* 0x01180000e4ac783b */ /* 0x000fe20000004200 */
[C---:B------:R-:W-:Y:S05]  /*12ee0*/  HMMA.16816.F32 R68, R132.reuse, R140, R68 ;  /* 0x0000008c8444723c */ /* 0x040fea0000001844 */
[----:B--2---:R-:W-:Y:S01]  /*12ef0*/  F2FP.F16.F32.PACK_AB R168, R162, R160 ;  /* 0x000000a0a2a8723e */ /* 0x004fe200000000ff */
[C---:B------:R-:W-:Y:S01]  /*12f00*/  HMMA.16816.F32 R72, R132.reuse, R142, R72 ;  /* 0x0000008e8448723c */ /* 0x040fe20000001848 */
[----:B------:R-:W1:Y:S05]  /*12f10*/  LDSM.16.MT88.4 R140, [R230+0x17000] ;  /* 0x01700000e68c783b */ /* 0x000e6a0000004200 */
[C---:B------:R-:W-:Y:S06]  /*12f20*/  HMMA.16816.F32 R76, R132.reuse, R176, R76 ;  /* 0x000000b0844c723c */ /* 0x040fec000000184c */
[C---:B------:R-:W-:Y:S01]  /*12f30*/  HMMA.16816.F32 R80, R132.reuse, R178, R80 ;  /* 0x000000b28450723c */ /* 0x040fe20000001850 */
[----:B------:R-:W-:Y:S05]  /*12f40*/  LDSM.16.MT88.4 R176, [R232+0x13800] ;  /* 0x01380000e8b0783b */ /* 0x000fea0000004200 */
[C---:B---3--:R-:W-:Y:S06]  /*12f50*/  HMMA.16816.F32 R84, R132.reuse, R144, R84 ;  /* 0x000000908454723c */ /* 0x048fec0000001854 */
[C---:B------:R-:W-:Y:S01]  /*12f60*/  HMMA.16816.F32 R88, R132.reuse, R146, R88 ;  /* 0x000000928458723c */ /* 0x040fe20000001858 */
[----:B------:R-:W2:Y:S05]  /*12f70*/  LDSM.16.MT88.4 R144, [R228+0x17000] ;  /* 0x01700000e490783b */ /* 0x000eaa0000004200 */
[C---:B----4-:R-:W-:Y:S06]  /*12f80*/  HMMA.16816.F32 R92, R132.reuse, R148, R92 ;  /* 0x00000094845c723c */ /* 0x050fec000000185c */
[C---:B------:R-:W-:Y:S01]  /*12f90*/  HMMA.16816.F32 R96, R132.reuse, R150, R96 ;  /* 0x000000968460723c */ /* 0x040fe20000001860 */
[----:B------:R-:W3:Y:S05]  /*12fa0*/  LDSM.16.MT88.4 R148, [R230+0x11800] ;  /* 0x01180000e694783b */ /* 0x000eea0000004200 */
[C---:B-----5:R-:W-:Y:S01]  /*12fb0*/  HMMA.16816.F32 R100, R132.reuse, R136, R100 ;  /* 0x000000888464723c */ /* 0x060fe20000001864 */
[----:B------:R-:W-:Y:S05]  /*12fc0*/  MUFU.EX2 R137, R181 ;  /* 0x000000b500897308 */ /* 0x000fea0000000800 */
[C---:B------:R-:W-:Y:S05]  /*12fd0*/  HMMA.16816.F32 R104, R132.reuse, R138, R104 ;  /* 0x0000008a8468723c */ /* 0x040fea0000001868 */
[----:B------:R4:W5:Y:S01]  /*12fe0*/  MUFU.EX2 R136, R183 ;  /* 0x000000b700887308 */ /* 0x0009620000000800 */
[C---:B-1----:R-:W-:Y:S06]  /*12ff0*/  HMMA.16816.F32 R108, R132.reuse, R140, R108 ;  /* 0x0000008c846c723c */ /* 0x042fec000000186c */
[C---:B------:R-:W-:Y:S01]  /*13000*/  HMMA.16816.F32 R112, R132.reuse, R142, R112 ;  /* 0x0000008e8470723c */ /* 0x040fe20000001870 */
[----:B------:R-:W1:Y:S05]  /*13010*/  LDSM.16.MT88.4 R140, [R229+0x11800] ;  /* 0x01180000e58c783b */ /* 0x000e6a0000004200 */
[C---:B------:R-:W-:Y:S03]  /*13020*/  HMMA.16816.F32 R116, R132.reuse, R152, R116 ;  /* 0x000000988474723c */ /* 0x040fe60000001874 */
[----:B----4-:R-:W4:Y:S02]  /*13030*/  LDSM.16.MT88.4 R180, [R230+0x13800] ;  /* 0x01380000e6b4783b */ /* 0x010f240000004200 */
[----:B-----5:R-:W-:Y:S01]  /*13040*/  F2FP.F16.F32.PACK_AB R170, R136, R137 ;  /* 0x0000008988aa723e */ /* 0x020fe200000000ff */
[C---:B------:R-:W-:Y:S06]  /*13050*/  HMMA.16816.F32 R120, R132.reuse, R154, R120 ;  /* 0x0000009a8478723c */ /* 0x040fec0000001878 */
[C---:B--2---:R-:W-:Y:S06]  /*13060*/  HMMA.16816.F32 R124, R132.reuse, R144, R124 ;  /* 0x00000090847c723c */ /* 0x044fec000000187c */
        /* <DEDUP_REMOVED lines=8> */
[----:B------:R-:W5:Y:S03]  /*130f0*/  LDSM.16.MT88.4 R8, [R232+0x15800] ;  /* 0x01580000e808783b */ /* 0x000f660000004200 */
[C---:B---3--:R-:W-:Y:S05]  /*13100*/  HMMA.16816.F32 R152, R168.reuse, R148, R12 ;  /* 0x00000094a898723c */ /* 0x048fea000000180c */
[----:B------:R-:W3:Y:S01]  /*13110*/  LDSM.16.MT88.4 R12, [R230+0x15800] ;  /* 0x01580000e60c783b */ /* 0x000ee20000004200 */
[C---:B------:R-:W-:Y:S06]  /*13120*/  HMMA.16816.F32 R148, R168.reuse, R150, R16 ;  /* 0x00000096a894723c */ /* 0x040fec0000001810 */
[C---:B-1----:R-:W-:Y:S01]  /*13130*/  HMMA.16816.F32 R144, R168.reuse, R140, R20 ;  /* 0x0000008ca890723c */ /* 0x042fe20000001814 */
[----:B------:R-:W1:Y:S05]  /*13140*/  LDSM.16.MT88.4 R16, [R229+0x15800] ;  /* 0x01580000e510783b */ /* 0x000e6a0000004200 */
[C---:B------:R-:W-:Y:S03]  /*13150*/  HMMA.16816.F32 R140, R168.reuse, R142, R24 ;  /* 0x0000008ea88c723c */ /* 0x040fe60000001818 */
[----:B------:R-:W1:Y:S04]  /*13160*/  LDSM.16.MT88.4 R20, [R228+0x15800] ;  /* 0x01580000e414783b */ /* 0x000e680000004200 */
[----:B------:R-:W-:Y:S04]  /*13170*/  MOV R26, R136 ;  /* 0x00000088001a7202 */ /* 0x000fe80000000f00 */
[----:B------:R-:W-:Y:S02]  /*13180*/  MOV R27, R137 ;  /* 0x00000089001b7202 */ /* 0x000fe40000000f00 */
[C---:B------:R-:W-:Y:S07]  /*13190*/  HMMA.16816.F32 R136, R168.reuse, R172, R28 ;  /* 0x000000aca888723c */ /* 0x040fee000000181c */
[----:B------:R-:W-:Y:S04]  /*131a0*/  MOV R29, R132 ;  /* 0x00000084001d7202 */ /* 0x000fe80000000f00 */
[----:B------:R-:W-:Y:S02]  /*131b0*/  MOV R28, R133 ;  /* 0x00000085001c7202 */ /* 0x000fe40000000f00 */
[----:B------:R-:W-:Y:S02]  /*131c0*/  MOV R173, R134 ;  /* 0x0000008600ad7202 */ /* 0x000fe40000000f00 */
[----:B------:R-:W-:Y:S02]  /*131d0*/  MOV R172, R135 ;  /* 0x0000008700ac7202 */ /* 0x000fe40000000f00 */
[C---:B------:R-:W-:Y:S03]  /*131e0*/  HMMA.16816.F32 R132, R168.reuse, R174, R32 ;  /* 0x000000aea884723c */ /* 0x040fe60000001820 */
[----:B------:R-:W-:Y:S01]  /*131f0*/  MOV R31, R26 ;  /* 0x0000001a001f7202 */ /* 0x000fe20000000f00 */
[----:B------:R-:W-:Y:S01]  /*13200*/  FADD.FTZ R0, R173, R0 ;  /* 0x00000000ad007221 */ /* 0x000fe20000010000 */
[----:B------:R-:W-:Y:S01]  /*13210*/  MOV R30, R27 ;  /* 0x0000001b001e7202 */ /* 0x000fe20000000f00 */
[C---:B------:R-:W-:Y:S01]  /*13220*/  HMMA.16816.F32 R36, R168.reuse, R176, R36 ;  /* 0x000000b0a824723c */ /* 0x040fe20000001824 */
[----:B------:R-:W1:Y:S04]  /*13230*/  LDSM.16.MT88.4 R24, [R232+0x17800] ;  /* 0x01780000e818783b */ /* 0x000e680000004200 */
[----:B------:R-:W-:Y:S01]  /*13240*/  FADD.FTZ R205, R172, R205 ;  /* 0x000000cdaccd7221 */ /* 0x000fe20000010000 */
[C---:B------:R-:W-:Y:S05]  /*13250*/  HMMA.16816.F32 R40, R168.reuse, R178, R40 ;  /* 0x000000b2a828723c */ /* 0x040fea0000001828 */
[----:B------:R-:W-:Y:S01]  /*13260*/  FADD.FTZ R0, R29, R0 ;  /* 0x000000001d007221 */ /* 0x000fe20000010000 */
[C---:B----4-:R-:W-:Y:S05]  /*13270*/  HMMA.16816.F32 R44, R168.reuse, R180, R44 ;  /* 0x000000b4a82c723c */ /* 0x050fea000000182c */
[----:B------:R-:W-:Y:S01]  /*13280*/  FADD.FTZ R205, R28, R205 ;  /* 0x000000cd1ccd7221 */ /* 0x000fe20000010000 */
[C---:B------:R-:W-:Y:S05]  /*13290*/  HMMA.16816.F32 R48, R168.reuse, R182, R48 ;  /* 0x000000b6a830723c */ /* 0x040fea0000001830 */
[----:B------:R-:W-:Y:S01]  /*132a0*/  FADD.FTZ R0, R30, R0 ;  /* 0x000000001e007221 */ /* 0x000fe20000010000 */
[C---:B------:R-:W-:Y:S05]  /*132b0*/  HMMA.16816.F32 R52, R168.reuse, R184, R52 ;  /* 0x000000b8a834723c */ /* 0x040fea0000001834 */
[----:B------:R-:W-:Y:S01]  /*132c0*/  FADD.FTZ R205, R166, R205 ;  /* 0x000000cda6cd7221 */ /* 0x000fe20000010000 */
[C---:B------:R-:W-:Y:S05]  /*132d0*/  HMMA.16816.F32 R56, R168.reuse, R186, R56 ;  /* 0x000000baa838723c */ /* 0x040fea0000001838 */
[----:B------:R-:W-:Y:S01]  /*132e0*/  FADD.FTZ R251, R31, R0 ;  /* 0x000000001ffb7221 */ /* 0x000fe20000010000 */
[C---:B--2---:R-:W-:Y:S05]  /*132f0*/  HMMA.16816.F32 R60, R168.reuse, R4, R60 ;  /* 0x00000004a83c723c */ /* 0x044fea000000183c */
[----:B------:R-:W-:Y:S01]  /*13300*/  MOV R0, R164 ;  /* 0x000000a400007202 */ /* 0x000fe20000000f00 */
[C---:B------:R-:W-:Y:S01]  /*13310*/  HMMA.16816.F32 R64, R168.reuse, R6, R64 ;  /* 0x00000006a840723c */ /* 0x040fe20000001840 */
[----:B------:R-:W2:Y:S04]  /*13320*/  LDSM.16.MT88.4 R4, [R230+0x17800] ;  /* 0x01780000e604783b */ /* 0x000ea80000004200 */
[----:B------:R-:W-:Y:S01]  /*13330*/  FADD.FTZ R250, R165, R205 ;  /* 0x000000cda5fa7221 */ /* 0x000fe20000010000 */
[C---:B-----5:R-:W-:Y:S06]  /*13340*/  HMMA.16816.F32 R68, R168.reuse, R8, R68 ;  /* 0x00000008a844723c */ /* 0x060fec0000001844 */
        /* <DEDUP_REMOVED lines=9> */
[C---:B------:R-:W-:Y:S06]  /*133e0*/  HMMA.16816.F32 R100, R168.reuse, R24, R100 ;  /* 0x00000018a864723c */ /* 0x040fec0000001864 */
[C---:B------:R-:W-:Y:S06]  /*133f0*/  HMMA.16816.F32 R104, R168.reuse, R26, R104 ;  /* 0x0000001aa868723c */ /* 0x040fec0000001868 */
[C---:B--2---:R-:W-:Y:S06]  /*13400*/  HMMA.16816.F32 R108, R168.reuse, R4, R108 ;  /* 0x00000004a86c723c */ /* 0x044fec000000186c */
[C---:B------:R-:W-:Y:S06]  /*13410*/  HMMA.16816.F32 R112, R168.reuse, R6, R112 ;  /* 0x00000006a870723c */ /* 0x040fec0000001870 */
[C---:B----4-:R-:W-:Y:S06]  /*13420*/  HMMA.16816.F32 R116, R168.reuse, R8, R116 ;  /* 0x00000008a874723c */ /* 0x050fec0000001874 */
[C---:B------:R-:W-:Y:S06]  /*13430*/  HMMA.16816.F32 R120, R168.reuse, R10, R120 ;  /* 0x0000000aa878723c */ /* 0x040fec0000001878 */
[C---:B---3--:R-:W-:Y:S06]  /*13440*/  HMMA.16816.F32 R124, R168.reuse, R12, R124 ;  /* 0x0000000ca87c723c */ /* 0x048fec000000187c */
[----:B------:R-:W-:Y:S01]  /*13450*/  HMMA.16816.F32 R128, R168, R14, R128 ;  /* 0x0000000ea880723c */ /* 0x000fe20000001880 */
[----:B------:R-:W-:Y:S11]  /*13460*/  @!UPT UIADD3 URZ, URZ, URZ, URZ ;  /* 0x0000003f3f3ff290 */ /* 0x000ff6000fffe03f */
[----:B------:R-:W-:Y:S01]  /*13470*/  @!UPT UIADD3 URZ, URZ, URZ, URZ ;  /* 0x0000003f3f3ff290 */ /* 0x000fe2000fffe03f */
[----:B------:R-:W-:Y:S11]  /*13480*/  @P1 BRA `(.L_x_2580) ;  /* 0xffffffb000181947 */ /* 0x000ff6000383ffff */
.L_x_2576:
[----:B------:R-:W1:Y:S01]  /*13490*/  SHFL.BFLY PT, R2, R251, 0x2, 0x1f ;  /* 0x0c401f00fb027f89 */ /* 0x000e6200000e0000 */
[----:B------:R-:W2:Y:S01]  /*134a0*/  S2UR UR4, SR_CgaCtaId ;  /* 0x00000000000479c3 */ /* 0x000ea20000008800 */
[----:B------:R-:W-:Y:S01]  /*134b0*/  MOV R4, 0x3f800000 ;  /* 0x3f80000000047802 */ /* 0x000fe20000000f00 */
[----:B------:R-:W-:Y:S01]  /*134c0*/  UMOV UR5, 0x400 ;  /* 0x0000040000057882 */ /* 0x000fe20000000000 */
[----:B------:R-:W3:Y:S01]  /*134d0*/  SHFL.BFLY PT, R0, R250, 0x2, 0x1f ;  /* 0x0c401f00fa007f89 */ /* 0x000ee200000e0000 */
[----:B------:R-:W-:Y:S01]  /*134e0*/  MOV R5, 0x3f800000 ;  /* 0x3f80000000057802 */ /* 0x000fe20000000f00 */
[----:B------:R-:W4:Y:S01]  /*134f0*/  S2R R6, SR_TID.X ;  /* 0x0000000000067919 */ /* 0x000f220000002100 */
[----:B-1----:R-:W-:Y:S01]  /*13500*/  FADD.FTZ R251, R2, R251 ;  /* 0x000000fb02fb7221 */ /* 0x002fe20000010000 */
[----:B--2---:R-:W-:Y:S01]  /*13510*/  ULEA UR4, UR4, UR5, 0x18 ;  /* 0x0000000504047291 */ /* 0x004fe2000f8ec03f */
[----:B---3--:R-:W-:-:S03]  /*13520*/  FADD.FTZ R250, R0, R250 ;  /* 0x000000fa00fa7221 */ /* 0x008fc60000010000 */
[----:B------:R-:W1:Y:S04]  /*13530*/  SHFL.BFLY PT, R2, R251, 0x1, 0x1f ;  /* 0x0c201f00fb027f89 */ /* 0x000e6800000e0000 */
[----:B------:R-:W2:Y:S01]  /*13540*/  SHFL.BFLY PT, R0, R250, 0x1, 0x1f ;  /* 0x0c201f00fa007f89 */ /* 0x000ea200000e0000 */
[----:B----4-:R-:W-:-:S04]  /*13550*/  SHF.R.S32.HI R7, RZ, 0x1f, R6 ;  /* 0x0000001fff077819 */ /* 0x010fc80000011406 */
[----:B------:R-:W-:-:S04]  /*13560*/  LEA.HI R8, R7, R6, RZ, 0x2 ;  /* 0x0000000607087211 */ /* 0x000fc800078f10ff */
[--C-:B------:R-:W-:Y:S02]  /*13570*/  SHF.R.S32.HI R10, RZ, 0x2, R8.reuse ;  /* 0x00000002ff0a7819 */ /* 0x100fe40000011408 */
[----:B------:R-:W-:Y:S02]  /*13580*/  SHF.R.S32.HI R9, RZ, 0x1f, R8 ;  /* 0x0000001fff097819 */ /* 0x000fe40000011408 */
[----:B------:R-:W-:Y:S01]  /*13590*/  LOP3.LUT R8, R8, 0x3ffffffc, RZ, 0xc0, !PT ;  /* 0x3ffffffc08087812 */ /* 0x000fe200078ec0ff */
[----:B-1----:R-:W-:Y:S01]  /*135a0*/  FADD.FTZ R2, R251, R2 ;  /* 0x00000002fb027221 */ /* 0x002fe20000010000 */
[----:B------:R-:W-:Y:S02]  /*135b0*/  LEA.HI R9, R9, R10, RZ, 0x3 ;  /* 0x0000000a09097211 */ /* 0x000fe400078f18ff */
[----:B------:R-:W-:Y:S01]  /*135c0*/  IADD3 R8, -R8, R6, RZ ;  /* 0x0000000608087210 */ /* 0x000fe20007ffe1ff */
[----:B--2---:R-:W-:Y:S01]  /*135d0*/  FADD.FTZ R0, R250, R0 ;  /* 0x00000000fa007221 */ /* 0x004fe20000010000 */
[----:B------:R-:W-:-:S02]  /*135e0*/  FSETP.NE.FTZ.AND P4, PT, R2, RZ, PT ;  /* 0x000000ff0200720b */ /* 0x000fc40003f95000 */
[----:B------:R-:W-:Y:S02]  /*135f0*/  LOP3.LUT R9, R9, 0xfffffff8, RZ, 0xc0, !PT ;  /* 0xfffffff809097812 */ /* 0x000fe400078ec0ff */
[----:B------:R-:W-:Y:S02]  /*13600*/  FSETP.NE.FTZ.AND P3, PT, R0, RZ, PT ;  /* 0x000000ff0000720b */ /* 0x000fe40003f75000 */
[----:B------:R-:W-:Y:S02]  /*13610*/  IADD3 R9, R10, -R9, RZ ;  /* 0x800000090a097210 */ /* 0x000fe40007ffe0ff */
[----:B------:R-:W-:Y:S02]  /*13620*/  LEA.HI R10, R7, R6, RZ, 0x5 ;  /* 0x00000006070a7211 */ /* 0x000fe400078f28ff */
[----:B------:R-:W-:Y:S02]  /*13630*/  SHF.L.U32 R12, R9, 0x6, RZ ;  /* 0x00000006090c7819 */ /* 0x000fe400000006ff */
[----:B------:R-:W-:Y:S01]  /*13640*/  SHF.R.S32.HI R11, RZ, 0x5, R10 ;  /* 0x00000005ff0b7819 */ /* 0x000fe2000001140a */
[----:B------:R-:W1:Y:S01]  /*13650*/  @P4 MUFU.RCP R4, R2 ;  /* 0x0000000200044308 */ /* 0x000e620000001000 */
[----:B------:R-:W-:-:S02]  /*13660*/  LOP3.LUT R12, R12, 0x1c0, RZ, 0xc0, !PT ;  /* 0x000001c00c0c7812 */ /* 0x000fc400078ec0ff */
[----:B------:R-:W-:Y:S02]  /*13670*/  LOP3.LUT R13, R9, 0x1, RZ, 0xc0, !PT ;  /* 0x00000001090d7812 */ /* 0x000fe400078ec0ff */
[----:B------:R-:W-:Y:S02]  /*13680*/  LEA R8, R11, R8, 0x9 ;  /* 0x000000080b087211 */ /* 0x000fe400078e48ff */
[----:B------:R-:W-:Y:S01]  /*13690*/  LEA.HI R12, R12, R12, RZ, 0x1d ;  /* 0x0000000c0c0c7211 */ /* 0x000fe200078fe8ff */
[----:B------:R-:W2:Y:S01]  /*136a0*/  @P3 MUFU.RCP R5, R0 ;  /* 0x0000000000053308 */ /* 0x000ea20000001000 */
[----:B------:R-:W-:Y:S02]  /*136b0*/  ISETP.NE.U32.AND P0, PT, R13, 0x1, PT ;  /* 0x000000010d00780c */ /* 0x000fe40003f05070 */
[----:B------:R-:W-:Y:S02]  /*136c0*/  LEA R8, R8, R12, 0x1 ;  /* 0x0000000c08087211 */ /* 0x000fe400078e08ff */
[----:B------:R-:W-:-:S02]  /*136d0*/  R2P PR, R9, 0x6 ;  /* 0x0000000609007804 */ /* 0x000fc40000000000 */
[----:B------:R-:W-:Y:S01]  /*136e0*/  LEA R8, R8, UR4, 0x1 ;  /* 0x0000000408087c11 */ /* 0x000fe2000f8e08ff */
[----:B------:R-:W3:Y:S01]  /*136f0*/  @P4 MUFU.LG2 R2, R2 ;  /* 0x0000000200024308 */ /* 0x000ee20000000c00 */
[----:B------:R-:W-:Y:S01]  /*13700*/  MOV R9, 0x20 ;  /* 0x0000002000097802 */ /* 0x000fe20000000f00 */
[C---:B-1----:R-:W-:Y:S01]  /*13710*/  FMUL.FTZ R160, R4.reuse, R160 ;  /* 0x000000a004a07220 */ /* 0x042fe20000410000 */
[C---:B------:R-:W-:Y:S01]  /*13720*/  FMUL.FTZ R161, R4.reuse, R161 ;  /* 0x000000a104a17220 */ /* 0x040fe20000410000 */
[C---:B------:R-:W-:Y:S01]  /*13730*/  FMUL.FTZ R156, R4.reuse, R156 ;  /* 0x0000009c049c7220 */ /* 0x040fe20000410000 */
[C---:B------:R-:W-:Y:S01]  /*13740*/  FMUL.FTZ R157, R4.reuse, R157 ;  /* 0x0000009d049d7220 */ /* 0x040fe20000410000 */
[----:B------:R-:W-:Y:S01]  /*13750*/  MOV R13, 0x40 ;  /* 0x00000040000d7802 */ /* 0x000fe20000000f00 */
        /* <DEDUP_REMOVED lines=26> */
[C---:B------:R-:W-:Y:S01]  /*13900*/  FMUL.FTZ R137, R4.reuse, R137 ;  /* 0x0000008904897220 */ /* 0x040fe20000410000 */
        /* <DEDUP_REMOVED lines=172> */
[----:B------:R-:W1:Y:S01]  /*143d0*/  @P3 MUFU.LG2 R0, R0 ;  /* 0x0000000000003308 */ /* 0x000e620000000c00 */
[----:B------:R-:W-:Y:S01]  /*143e0*/  F2FP.F16.F32.PACK_AB R96, R97, R96 ;  /* 0x000000606160723e */ /* 0x000fe200000000ff */
[----:B------:R-:W-:Y:S01]  /*143f0*/  STS [R12+0x4400], R74 ;  /* 0x0044004a0c007388 */ /* 0x000fe20000000800 */
[----:B------:R-:W-:Y:S01]  /*14400*/  F2FP.F16.F32.PACK_AB R98, R99, R98 ;  /* 0x000000626362723e */ /* 0x000fe200000000ff */
[----:B------:R-:W-:Y:S01]  /*14410*/  ULDC.U8 UR4, c[0x0][0x3d8] ;  /* 0x0000f60000047ab9 */ /* 0x000fe20000000000 */
[----:B------:R-:W-:Y:S01]  /*14420*/  F2FP.F16.F32.PACK_AB R100, R101, R100 ;  /* 0x000000646564723e */ /* 0x000fe200000000ff */
[----:B------:R-:W-:Y:S01]  /*14430*/  STS [R14+0x4000], R76 ;  /* 0x0040004c0e007388 */ /* 0x000fe20000000800 */
[----:B------:R-:W-:Y:S01]  /*14440*/  F2FP.F16.F32.PACK_AB R102, R103, R102 ;  /* 0x000000666766723e */ /* 0x000fe200000000ff */
[C---:B------:R-:W-:Y:S01]  /*14450*/  FMUL.FTZ R116, R4.reuse, R116 ;  /* 0x0000007404747220 */ /* 0x040fe20000410000 */
[----:B------:R-:W-:Y:S01]  /*14460*/  F2FP.F16.F32.PACK_AB R104, R105, R104 ;  /* 0x000000686968723e */ /* 0x000fe200000000ff */
[----:B------:R-:W-:Y:S01]  /*14470*/  STS [R14+0x4400], R78 ;  /* 0x0044004e0e007388 */ /* 0x000fe20000000800 */
[----:B------:R-:W-:Y:S01]  /*14480*/  F2FP.F16.F32.PACK_AB R106, R107, R106 ;  /* 0x0000006a6b6a723e */ /* 0x000fe200000000ff */
[C---:B------:R-:W-:Y:S01]  /*14490*/  FMUL.FTZ R117, R4.reuse, R117 ;  /* 0x0000007504757220 */ /* 0x040fe20000410000 */
[----:B------:R-:W-:Y:S01]  /*144a0*/  F2FP.F16.F32.PACK_AB R108, R109, R108 ;  /* 0x0000006c6d6c723e */ /* 0x000fe200000000ff */
[----:B------:R-:W-:Y:S01]  /*144b0*/  STS [R9+0x4000], R80 ;  /* 0x0040005009007388 */ /* 0x000fe20000000800 */
[----:B------:R-:W-:Y:S01]  /*144c0*/  F2FP.F16.F32.PACK_AB R110, R111, R110 ;  /* 0x0000006e6f6e723e */ /* 0x000fe200000000ff */
[----:B------:R-:W-:Y:S01]  /*144d0*/  FMUL.FTZ R119, R5, R119 ;  /* 0x0000007705777220 */ /* 0x000fe20000410000 */
[----:B------:R-:W-:Y:S01]  /*144e0*/  F2FP.F16.F32.PACK_AB R112, R113, R112 ;  /* 0x000000707170723e */ /* 0x000fe200000000ff */
[----:B------:R-:W-:Y:S01]  /*144f0*/  STS [R9+0x4400], R82 ;  /* 0x0044005209007388 */ /* 0x000fe20000000800 */
[----:B------:R-:W-:Y:S01]  /*14500*/  F2FP.F16.F32.PACK_AB R114, R115, R114 ;  /* 0x000000727372723e */ /* 0x000fe200000000ff */
[C---:B------:R-:W-:Y:S01]  /*14510*/  FMUL.FTZ R118, R5.reuse, R118 ;  /* 0x0000007605767220 */ /* 0x040fe20000410000 */
[----:B------:R-:W-:Y:S01]  /*14520*/  ISETP.NE.AND P0, PT, RZ, UR4, PT ;  /* 0x00000004ff007c0c */ /* 0x000fe2000bf05270 */
[----:B------:R-:W-:Y:S01]  /*14530*/  STS [R15+0x4000], R84 ;  /* 0x004000540f007388 */ /* 0x000fe20000000800 */
[C---:B------:R-:W-:Y:S01]  /*14540*/  FMUL.FTZ R120, R4.reuse, R120 ;  /* 0x0000007804787220 */ /* 0x040fe20000410000 */
[C---:B------:R-:W-:Y:S01]  /*14550*/  FMUL.FTZ R121, R4.reuse, R121 ;  /* 0x0000007904797220 */ /* 0x040fe20000410000 */
[C---:B------:R-:W-:Y:S01]  /*14560*/  FMUL.FTZ R123, R5.reuse, R123 ;  /* 0x0000007b057b7220 */ /* 0x040fe20000410000 */
        /* <DEDUP_REMOVED lines=10> */
[----:B------:R-:W-:Y:S01]  /*14610*/  FMUL.FTZ R4, R4, R129 ;  /* 0x0000008104047220 */ /* 0x000fe20000410000 */
[----:B------:R-:W-:Y:S01]  /*14620*/  FMUL.FTZ R5, R5, R130 ;  /* 0x0000008205057220 */ /* 0x000fe20000410000 */
[----:B------:R-:W-:Y:S01]  /*14630*/  STS [R17+0x4000], R92 ;  /* 0x0040005c11007388 */ /* 0x000fe20000000800 */
[----:B------:R-:W-:Y:S01]  /*14640*/  F2FP.F16.F32.PACK_AB R116, R117, R116 ;  /* 0x000000747574723e */ /* 0x000fe200000000ff */
[----:B---3--:R-:W-:Y:S01]  /*14650*/  @P4 FMUL.FTZ R2, R2, 0.69314718246459960938 ;  /* 0x3f31721802024820 */ /* 0x008fe20000410000 */
[----:B------:R-:W-:Y:S01]  /*14660*/  F2FP.F16.F32.PACK_AB R118, R119, R118 ;  /* 0x000000767776723e */ /* 0x000fe200000000ff */
[----:B------:R-:W-:Y:S01]  /*14670*/  STS [R17+0x4400], R94 ;  /* 0x0044005e11007388 */ /* 0x000fe20000000800 */
[----:B------:R-:W-:Y:S01]  /*14680*/  F2FP.F16.F32.PACK_AB R120, R121, R120 ;  /* 0x000000787978723e */ /* 0x000fe200000000ff */
[----:B-1----:R-:W-:Y:S01]  /*14690*/  @P3 FMUL.FTZ R0, R0, 0.69314718246459960938 ;  /* 0x3f31721800003820 */ /* 0x002fe20000410000 */
[----:B------:R-:W-:Y:S01]  /*146a0*/  F2FP.F16.F32.PACK_AB R122, R123, R122 ;  /* 0x0000007a7b7a723e */ /* 0x000fe200000000ff */
[----:B------:R-:W-:Y:S01]  /*146b0*/  STS [R13+0x4000], R96 ;  /* 0x004000600d007388 */ /* 0x000fe20000000800 */
[----:B------:R-:W-:-:S02]  /*146c0*/  F2FP.F16.F32.PACK_AB R124, R125, R124 ;  /* 0x0000007c7d7c723e */ /* 0x000fc400000000ff */
[----:B------:R-:W-:Y:S01]  /*146d0*/  F2FP.F16.F32.PACK_AB R126, R127, R126 ;  /* 0x0000007e7f7e723e */ /* 0x000fe200000000ff */
[----:B------:R-:W-:Y:S01]  /*146e0*/  STS [R13+0x4400], R98 ;  /* 0x004400620d007388 */ /* 0x000fe20000000800 */
[----:B------:R-:W-:Y:S02]  /*146f0*/  F2FP.F16.F32.PACK_AB R4, R4, R128 ;  /* 0x000000800404723e */ /* 0x000fe400000000ff */
[----:B------:R-:W-:Y:S01]  /*14700*/  F2FP.F16.F32.PACK_AB R5, R131, R5 ;  /* 0x000000058305723e */ /* 0x000fe200000000ff */
        /* <DEDUP_REMOVED lines=8> */
[----:B-1----:R-:W1:Y:S03]  /*14790*/  @P3 LDC R8, c[0x0][0x2e8] ;  /* 0x0000ba00ff083b82 */ /* 0x002e660000000800 */
[----:B------:R-:W-:Y:S04]  /*147a0*/  STS [R15+0x6000], R116 ;  /* 0x006000740f007388 */ /* 0x000fe80000000800 */
[----:B------:R-:W-:Y:S04]  /*147b0*/  STS [R15+0x6400], R118 ;  /* 0x006400760f007388 */ /* 0x000fe80000000800 */
[----:B------:R-:W-:Y:S04]  /*147c0*/  STS [R16+0x6000], R120 ;  /* 0x0060007810007388 */ /* 0x000fe80000000800 */
[----:B------:R-:W-:Y:S04]  /*147d0*/  STS [R16+0x6400], R122 ;  /* 0x0064007a10007388 */ /* 0x000fe80000000800 */
[----:B------:R-:W-:Y:S04]  /*147e0*/  STS [R17+0x6000], R124 ;  /* 0x0060007c11007388 */ /* 0x000fe80000000800 */
[----:B------:R-:W-:Y:S01]  /*147f0*/  STS [R17+0x6400], R126 ;  /* 0x0064007e11007388 */ /* 0x000fe20000000800 */
[----:B--2---:R-:W2:Y:S03]  /*14800*/  @P4 LDC R9, c[0x0][0x2e8] ;  /* 0x0000ba00ff094b82 */ /* 0x004ea60000000800 */
[----:B------:R3:W-:Y:S04]  /*14810*/  STS [R13+0x6000], R4 ;  /* 0x006000040d007388 */ /* 0x0007e80000000800 */
[----:B------:R4:W-:Y:S01]  /*14820*/  STS [R13+0x6400], R5 ;  /* 0x006400050d007388 */ /* 0x0009e20000000800 */
[----:B---3--:R-:W-:Y:S01]  /*14830*/  MOV R4, 0x7f800000 ;  /* 0x7f80000000047802 */ /* 0x008fe20000000f00 */
[----:B--2---:R-:W-:Y:S01]  /*14840*/  @P4 FFMA.FTZ R4, R164, R9, R2 ;  /* 0x00000009a4044223 */ /* 0x004fe20000010002 */
[----:B----4-:R-:W-:Y:S01]  /*14850*/  MOV R5, 0x7f800000 ;  /* 0x7f80000000057802 */ /* 0x010fe20000000f00 */
[----:B-1----:R-:W-:Y:S01]  /*14860*/  @P3 FFMA.FTZ R5, R3, R8, R0 ;  /* 0x0000000803053223 */ /* 0x002fe20000010000 */
[----:B------:R-:W-:Y:S06]  /*14870*/  @!P0 BRA `(.L_x_2581) ;  /* 0x0000000000248947 */ /* 0x000fec0003800000 */
[----:B------:R-:W1:Y:S01]  /*14880*/  S2UR UR14, SR_CTAID.Y ;  /* 0x00000000000e79c3 */ /* 0x000e620000002600 */
[----:B------:R-:W-:Y:S01]  /*14890*/  ULDC UR4, c[0x0][0x2c4] ;  /* 0x0000b10000047ab9 */ /* 0x000fe20000000800 */
[----:B------:R-:W-:Y:S01]  /*148a0*/  UISETP.NE.AND UP0, UPT, UR13, -0x1, UPT ;  /* 0xffffffff0d00788c */ /* 0x000fe2000bf05270 */
[----:B------:R-:W-:-:S05]  /*148b0*/  ULDC UR9, c[0x0][0x2e4] ;  /* 0x0000b90000097ab9 */ /* 0x000fca0000000800 */
[----:B------:R-:W2:Y:S01]  /*148c0*/  S2UR UR8, SR_CTAID.Z ;  /* 0x00000000000879c3 */ /* 0x000ea20000002700 */
[----:B-1----:R-:W-:-:S04]  /*148d0*/  UIMAD UR4, UR14, UR4, URZ ;  /* 0x000000040e0472a4 */ /* 0x002fc8000f8e023f */
[----:B------:R-:W-:-:S04]  /*148e0*/  USEL UR4, UR4, UR13, !UP0 ;  /* 0x0000000d04047287 */ /* 0x000fc8000c000000 */
[----:B--2---:R-:W-:Y:S01]  /*148f0*/  UIMAD UR9, UR8, UR9, UR4 ;  /* 0x00000009080972a4 */ /* 0x004fe2000f8e0204 */
[----:B------:R-:W-:Y:S11]  /*14900*/  BRA `(.L_x_2582) ;  /* 0x0000000000187947 */ /* 0x000ff60003800000 */
.L_x_2581:
[----:B------:R-:W-:Y:S01]  /*14910*/  S2UR UR8, SR_CTAID.Z ;  /* 0x00000000000879c3 */ /* 0x000fe20000002700 */
[----:B------:R-:W-:Y:S01]  /*14920*/  ULDC UR4, c[0x0][0x270] ;  /* 0x00009c0000047ab9 */ /* 0x000fe20000000800 */
[----:B------:R-:W-:-:S06]  /*14930*/  ULDC UR9, c[0x0][0x2c4] ;  /* 0x0000b10000097ab9 */ /* 0x000fcc0000000800 */
[----:B------:R-:W1:Y:S02]  /*14940*/  S2UR UR14, SR_CTAID.Y ;  /* 0x00000000000e79c3 */ /* 0x000e640000002600 */
[----:B-1----:R-:W-:-:S04]  /*14950*/  UIMAD UR4, UR14, UR4, UR8 ;  /* 0x000000040e0472a4 */ /* 0x002fc8000f8e0208 */
[----:B------:R-:W-:-:S12]  /*14960*/  UIMAD UR9, UR4, UR9, URZ ;  /* 0x00000009040972a4 */ /* 0x000fd8000f8e023f */
.L_x_2582:
[----:B------:R-:W1:Y:S01]  /*14970*/  S2R R3, SR_TID.X ;  /* 0x0000000000037919 */ /* 0x000e620000002100 */
        /* <DEDUP_REMOVED lines=42> */
.L_x_2584:
[----:B------:R-:W-:Y:S05]  /*14c20*/  BSYNC B0 ;  /* 0x0000000000007941 */ /* 0x000fea0003800000 */
.L_x_2583:
[----:B------:R-:W2:Y:S01]  /*14c30*/  S2UR UR9, SR_CTAID.X ;  /* 0x00000000000979c3 */ /* 0x000ea20000002500 */
[----:B------:R-:W-:Y:S01]  /*14c40*/  LEA.HI R2, R7, R6, RZ, 0x3 ;  /* 0x0000000607027211 */ /* 0x000fe200078f18ff */
[----:B------:R-:W-:Y:S01]  /*14c50*/  IMAD.U32 R6, RZ, RZ, UR6 ;  /* 0x00000006ff067e24 */ /* 0x000fe2000f8e00ff */
[----:B------:R-:W-:Y:S01]  /*14c60*/  SHF.R.S32.HI R245, RZ, 0x1f, R244 ;  /* 0x0000001ffff57819 */ /* 0x000fe200000114f4 */
[----:B------:R-:W-:Y:S01]  /*14c70*/  USHF.R.S32.HI UR5, URZ, 0x1f, UR8 ;  /* 0x0000001f3f057899 */ /* 0x000fe20008011408 */
[----:B------:R-:W-:Y:S01]  /*14c80*/  SHF.R.S32.HI R2, RZ, 0x3, R2 ;  /* 0x00000003ff027819 */ /* 0x000fe20000011402 */
[----:B------:R3:W4:Y:S01]  /*14c90*/  LDS.128 R16, [R242+0x1800] ;  /* 0x00180000f2107984 */ /* 0x0007220000000c00 */
[----:B------:R-:W-:Y:S01]  /*14ca0*/  LEA.HI R0, R0, R3, RZ, 0x3 ;  /* 0x0000000300007211 */ /* 0x000fe200078f18ff */
[----:B------:R-:W5:Y:S01]  /*14cb0*/  LDC.64 R24, c[0x0][0x2a0] ;  /* 0x0000a800ff187b82 */ /* 0x000f620000000a00 */
[----:B------:R-:W-:Y:S01]  /*14cc0*/  BSSY B0, `(.L_x_2585) ;  /* 0x000002d000007945 */ /* 0x000fe20003800000 */
[C---:B-1----:R-:W-:Y:S01]  /*14cd0*/  VIADD R4, R2.reuse, 0x10 ;  /* 0x0000001002047836 */ /* 0x042fe20000000000 */
[----:B------:R3:W1:Y:S01]  /*14ce0*/  LDS.128 R20, [R242] ;  /* 0x00000000f2147984 */ /* 0x0006620000000c00 */
[----:B------:R-:W-:Y:S01]  /*14cf0*/  VIADD R5, R2, 0x20 ;  /* 0x0000002002057836 */ /* 0x000fe20000000000 */
[----:B------:R-:W-:-:S02]  /*14d00*/  SHF.R.S32.HI R0, RZ, 0x3, R0 ;  /* 0x00000003ff007819 */ /* 0x000fc40000011400 */
[----:B------:R-:W-:Y:S01]  /*14d10*/  ISETP.GE.AND P2, PT, R4, UR10, PT ;  /* 0x0000000a04007c0c */ /* 0x000fe2000bf46270 */
[----:B------:R-:W-:Y:S01]  /*14d20*/  VIADD R4, R2, 0x30 ;  /* 0x0000003002047836 */ /* 0x000fe20000000000 */
[----:B------:R-:W-:Y:S01]  /*14d30*/  ISETP.GE.AND P1, PT, R5, UR10, PT ;  /* 0x0000000a05007c0c */ /* 0x000fe2000bf26270 */
[----:B------:R3:W1:Y:S01]  /*14d40*/  LDS.128 R12, [R242+0x2000] ;  /* 0x00200000f20c7984 */ /* 0x0006620000000c00 */
[----:B------:R-:W-:-:S03]  /*14d50*/  SHF.R.S32.HI R0, RZ, 0x1f, R0 ;  /* 0x0000001fff007819 */ /* 0x000fc60000011400 */
[----:B------:R3:W1:Y:S01]  /*14d60*/  LDS.128 R8, [R242+0x4000] ;  /* 0x00400000f2087984 */ /* 0x0006620000000c00 */
[----:B--2---:R-:W-:-:S04]  /*14d70*/  USHF.L.U32 UR9, UR9, 0x6, URZ ;  /* 0x0000000609097899 */ /* 0x004fc8000800063f */
[----:B------:R-:W-:Y:S02]  /*14d80*/  USHF.R.S32.HI UR4, URZ, 0x1f, UR9 ;  /* 0x0000001f3f047899 */ /* 0x000fe40008011409 */
[----:B------:R-:W-:Y:S02]  /*14d90*/  IMAD.WIDE.U32 R6, R6, UR9, R244 ;  /* 0x0000000906067c25 */ /* 0x000fe4000f8e00f4 */
[----:B------:R-:W-:Y:S02]  /*14da0*/  UIMAD UR4, UR4, UR6, URZ ;  /* 0x00000006040472a4 */ /* 0x000fe4000f8e023f */
[----:B-----5:R-:W-:Y:S01]  /*14db0*/  IMAD R26, R24, UR5, RZ ;  /* 0x00000005181a7c24 */ /* 0x020fe2000f8e02ff */
[----:B------:R-:W-:Y:S01]  /*14dc0*/  IADD3 R6, P0, R6, UR16, RZ ;  /* 0x0000001006067c10 */ /* 0x000fe2000ff1e0ff */
[----:B------:R-:W-:Y:S02]  /*14dd0*/  UIMAD UR4, UR9, UR7, UR4 ;  /* 0x00000007090472a4 */ /* 0x000fe4000f8e0204 */
[----:B------:R-:W-:Y:S01]  /*14de0*/  IMAD R26, R25, UR8, R26 ;  /* 0x00000008191a7c24 */ /* 0x000fe2000f8e021a */
[----:B------:R-:W-:-:S03]  /*14df0*/  UIADD3 UR9, -UR9, UR12, URZ ;  /* 0x0000000c09097290 */ /* 0x000fc6000fffe13f */
[----:B------:R-:W-:-:S03]  /*14e00*/  IMAD.U32 R3, RZ, RZ, UR4 ;  /* 0x00000004ff037e24 */ /* 0x000fc6000f8e00ff */
[----:B------:R-:W-:Y:S02]  /*14e10*/  ISETP.GE.AND P3, PT, R2, UR9, PT ;  /* 0x0000000902007c0c */ /* 0x000fe4000bf66270 */
[----:B------:R-:W-:Y:S02]  /*14e20*/  IADD3.X R7, R7, UR13, R3, P0, !PT ;  /* 0x0000000d07077c10 */ /* 0x000fe400087fe403 */
[----:B------:R-:W-:Y:S01]  /*14e30*/  ISETP.GE.AND P0, PT, R4, UR10, PT ;  /* 0x0000000a04007c0c */ /* 0x000fe2000bf06270 */
[----:B------:R-:W-:-:S03]  /*14e40*/  IMAD.WIDE.U32 R24, R24, UR8, R6 ;  /* 0x0000000818187c25 */ /* 0x000fc6000f8e0006 */
[----:B------:R3:W2:Y:S01]  /*14e50*/  LDS.128 R4, [R242+0x6000] ;  /* 0x00600000f2047984 */ /* 0x0006a20000000c00 */
[----:B------:R-:W-:-:S04]  /*14e60*/  IMAD.IADD R27, R26, 0x1, R25 ;  /* 0x000000011a1b7824 */ /* 0x000fc800078e0219 */
[----:B-1--4-:R-:W-:Y:S05]  /*14e70*/  @P3 BRA `(.L_x_2586) ;  /* 0x0000000000443947 */ /* 0x012fea0003800000 */
        /* <DEDUP_REMOVED lines=16> */
[----:B--2---:R1:W-:Y:S02]  /*14f80*/  @!P3 STG.E.128 desc[UR24][R30.64+0x180], R4 ;  /* 0x000180041e00b986 */ /* 0x0043e4000c101d18 */
.L_x_2586:
[----:B------:R-:W-:Y:S05]  /*14f90*/  BSYNC B0 ;  /* 0x0000000000007941 */ /* 0x000fea0003800000 */
.L_x_2585:
[----:B-1----:R1:W4:Y:S01]  /*14fa0*/  LDS.128 R20, [R242+0x800] ;  /* 0x00080000f2147984 */ /* 0x0023220000000c00 */
[----:B------:R-:W-:Y:S03]  /*14fb0*/  BSSY B0, `(.L_x_2587) ;  /* 0x0000019000007945 */ /* 0x000fe60003800000 */
[----:B------:R1:W1:Y:S04]  /*14fc0*/  LDS.128 R12, [R242+0x2800] ;  /* 0x00280000f20c7984 */ /* 0x0002680000000c00 */
[----:B------:R1:W1:Y:S04]  /*14fd0*/  LDS.128 R8, [R242+0x4800] ;  /* 0x00480000f2087984 */ /* 0x0002680000000c00 */
[----:B--2---:R2:W1:Y:S01]  /*14fe0*/  LDS.128 R4, [R242+0x6800] ;  /* 0x00680000f2047984 */ /* 0x0044620000000c00 */
        /* <DEDUP_REMOVED lines=21> */
.L_x_2588:
[----:B------:R-:W-:Y:S05]  /*15140*/  BSYNC B0 ;  /* 0x0000000000007941 */ /* 0x000fea0003800000 */
.L_x_2587:
        /* <DEDUP_REMOVED lines=26> */
.L_x_2590:
[----:B------:R-:W-:Y:S05]  /*152f0*/  BSYNC B0 ;  /* 0x0000000000007941 */ /* 0x000fea0003800000 */
.L_x_2589:
        /* <DEDUP_REMOVED lines=26> */
.L_x_2591:
        /* <DEDUP_REMOVED lines=14> */
.L_x_4908:


//--------------------- .text._ZN5flash24flash_fwd_splitkv_kernelI23Flash_fwd_kernel_traitsILi256ELi64ELi64ELi4ELb0ELb0EN7cutlass6half_tE19Flash_kernel_traitsILi256ELi64ELi64ELi4ES3_EELb1ELb0ELb0ELb0ELb1ELb0ELb0ELb1EEEvNS_16Flash_fwd_paramsE --------------------------
	.section	.text._ZN5flash24flash_fwd_splitkv_kernelI23Flash_fwd_kernel_traitsILi256ELi64ELi64ELi4ELb0ELb0EN7cutlass6half_tE19Flash_kernel_traitsILi256ELi64ELi64ELi4ES3_EELb1ELb0ELb0ELb0ELb1ELb0ELb0ELb1EEEvNS_16Flash_fwd_paramsE,"ax",@progbits
	.align	128
        .global         _ZN5flash24flash_fwd_splitkv_kernelI23Flash_fwd_kernel_traitsILi256ELi64ELi64ELi4ELb0ELb0EN7cutlass6half_tE19Flash_kernel_traitsILi256ELi64ELi64ELi4ES3_EELb1ELb0ELb0ELb0ELb1ELb0ELb0ELb1EEEvNS_16Flash_fwd_paramsE
        .type           _ZN5flash24flash_fwd_splitkv_kernelI23Flash_fwd_kernel_traitsILi256ELi64ELi64ELi4ELb0ELb0EN7cutlass6half_tE19Flash_kernel_traitsILi256ELi64ELi64ELi4ES3_EELb1ELb0ELb0ELb0ELb1ELb0ELb0ELb1EEEvNS_16Flash_fwd_paramsE,@function
        .size           _ZN5flash24flash_fwd_splitkv_kernelI23Flash_fwd_kernel_traitsILi256ELi64ELi64ELi4ELb0ELb0EN7cutlass6half_tE19Flash_kernel_traitsILi256ELi64ELi64ELi4ES3_EELb1ELb0ELb0ELb0ELb1ELb0ELb0ELb1EEEvNS_16Flash_fwd_paramsE,(.L_x_4909 - _ZN5flash24flash_fwd_splitkv_kernelI23Flash_fwd_kernel_traitsILi256ELi64ELi64ELi4ELb0ELb0EN7cutlass6half_tE19Flash_kernel_traitsILi256ELi64ELi64ELi4ES3_EELb1ELb0ELb0ELb0ELb1ELb0ELb0ELb1EEEvNS_16Flash_fwd_paramsE)
        .other          _ZN5flash24flash_fwd_splitkv_kernelI23Flash_fwd_kernel_traitsILi256ELi64ELi64ELi4ELb0ELb0EN7cutlass6half_tE19Flash_kernel_traitsILi256ELi64ELi64ELi4ES3_EELb1ELb0ELb0ELb0ELb1ELb0ELb0ELb1EEEvNS_16Flash_fwd_paramsE,@"STO_CUDA_ENTRY STV_DEFAULT"
_ZN5flash24flash_fwd_splitkv_kernelI23Flash_fwd_kernel_traitsILi256ELi64ELi64ELi4ELb0ELb0EN7cutlass6half_tE19Flash_kernel_traitsILi256ELi64ELi64ELi4ES3_EELb1ELb0ELb0ELb0ELb1ELb0ELb0ELb1EEEvNS_16Flash_fwd_paramsE:
.text._ZN5flash24flash_fwd_splitkv_kernelI23Flash_fwd_kernel_traitsILi256ELi64ELi64ELi4ELb0ELb0EN7cutlass6half_tE19Flash_kernel_traitsILi256ELi64ELi64ELi4ES3_EELb1ELb0ELb0ELb0ELb1ELb0ELb0ELb1EEEvNS_16Flash_fwd_paramsE:
[----:B------:R-:W-:Y:S08]  /*0000*/  LDC R1, c[0x0][0x28] ;  /* 0x00000a00ff017b82 */ /* 0x000ff00000000800 */
[----:B------:R-:W1:Y:S01]  /*0010*/  LDC.64 R2, c[0x0][0x2f0] ;  /* 0x0000bc00ff027b82 */ /* 0x000e620000000a00 */
[----:B------:R-:W2:Y:S01]  /*0020*/  S2R R13, SR_CTAID.Y ;  /* 0x00000000000d7919 */ /* 0x000ea20000002600 */
[----:B------:R-:W-:Y:S01]  /*0030*/  IMAD.MOV.U32 R236, RZ, RZ, -0x1 ;  /* 0xffffffffffec7424 */ /* 0x000fe200078e00ff */
[----:B------:R-:W-:Y:S01]  /*0040*/  ULDC.64 UR6, c[0x0][0x208] ;  /* 0x0000820000067ab9 */ /* 0x000fe20000000a00 */
[----:B------:R-:W-:-:S04]  /*0050*/  ULDC.64 UR8, c[0x0][0x300] ;  /* 0x0000c00000087ab9 */ /* 0x000fc80000000a00 */
[----:B------:R-:W2:Y:S08]  /*0060*/  LDC.64 R4, c[0x0][0x2f0] ;  /* 0x0000bc00ff047b82 */ /* 0x000eb00000000a00 */
[----:B------:R-:W3:Y:S01]  /*0070*/  LDC.U8 R0, c[0x0][0x3c2] ;  /* 0x0000f080ff007b82 */ /* 0x000ee20000000000 */
[----:B-1----:R-:W-:-:S07]  /*0080*/  ISETP.NE.U32.AND P0, PT, R2, RZ, PT ;  /* 0x000000ff0200720c */ /* 0x002fce0003f05070 */
[----:B------:R-:W1:Y:S01]  /*0090*/  LDC.64 R144, c[0x0][0x300] ;  /* 0x0000c000ff907b82 */ /* 0x000e620000000a00 */
[----:B------:R-:W-:-:S07]  /*00a0*/  ISETP.NE.AND.EX P0, PT, R3, RZ, PT, P0 ;  /* 0x000000ff0300720c */ /* 0x000fce0003f05300 */
[----:B------:R-:W4:Y:S01]  /*00b0*/  LDC.64 R2, c[0x0][0x2f8] ;  /* 0x0000be00ff027b82 */ /* 0x000f220000000a00 */
[----:B--2---:R-:W-:-:S05]  /*00c0*/  IMAD.WIDE R6, R13, 0x4, R4 ;  /* 0x000000040d067825 */ /* 0x004fca00078e0204 */
[----:B------:R-:W2:Y:S02]  /*00d0*/  @P0 LDG.E R236, desc[UR6][R6.64] ;  /* 0x0000000606ec0981 */ /* 0x000ea4000c1e1900 */
[----:B------:R-:W1:Y:S02]  /*00e0*/  LDC.64 R4, c[0x0][0x2f8] ;  /* 0x0000be00ff047b82 */ /* 0x000e640000000a00 */
[----:B------:R1:W2:Y:S01]  /*00f0*/  @P0 LDG.E R235, desc[UR6][R6.64+0x4] ;  /* 0x0000040606eb0981 */ /* 0x0002a2000c1e1900 */
[----:B---3--:R-:W-:Y:S02]  /*0100*/  ISETP.NE.AND P1, PT, R0, RZ, PT ;  /* 0x000000ff0000720c */ /* 0x008fe40003f25270 */
[----:B------:R-:W-:-:S04]  /*0110*/  ISETP.NE.U32.AND P5, PT, RZ, UR8, PT ;  /* 0x00000008ff007c0c */ /* 0x000fc8000bfa5070 */
[----:B------:R-:W-:Y:S02]  /*0120*/  ISETP.NE.AND.EX P5, PT, RZ, UR9, PT, P5 ;  /* 0x00000009ff007c0c */ /* 0x000fe4000bfa5350 */
[----:B----4-:R-:W-:-:S04]  /*0130*/  ISETP.EQ.U32.AND P2, PT, R2, RZ, PT ;  /* 0x000000ff0200720c */ /* 0x010fc80003f42070 */
[----:B------:R-:W-:Y:S01]  /*0140*/  ISETP.EQ.OR.EX P2, PT, R3, RZ, !P1, P2 ;  /* 0x000000ff0300720c */ /* 0x000fe20004f42720 */
[----:B------:R-:W-:Y:S02]  /*0150*/  IMAD.MOV.U32 R15, RZ, RZ, -0x1 ;  /* 0xffffffffff0f7424 */ /* 0x000fe400078e00ff */
[----:B------:R-:W-:Y:S02]  /*0160*/  IMAD.MOV.U32 R12, RZ, RZ, RZ ;  /* 0x000000ffff0c7224 */ /* 0x000fe400078e00ff */
[----:B-1----:R-:W-:-:S04]  /*0170*/  IMAD.WIDE R4, R13, 0x4, R4 ;  /* 0x000000040d047825 */ /* 0x002fc800078e0204 */
[----:B------:R-:W-:-:S04]  /*0180*/  IMAD.WIDE R144, R13, 0x4, R144 ;  /* 0x000000040d907825 */ /* 0x000fc800078e0290 */
[----:B------:R1:W5:Y:S04]  /*0190*/  @!P2 LDG.E R15, desc[UR6][R4.64] ;  /* 0x00000006040fa981 */ /* 0x000368000c1e1900 */
[----:B------:R1:W5:Y:S01]  /*01a0*/  @P5 LDG.E R12, desc[UR6][R144.64] ;  /* 0x00000006900c5981 */ /* 0x000362000c1e1900 */
[----:B------:R-:W3:Y:S01]  /*01b0*/  S2R R23, SR_CTAID.X ;  /* 0x0000000000177919 */ /* 0x000ee20000002500 */
[----:B------:R-:W4:Y:S01]  /*01c0*/  S2R R142, SR_CTAID.Z ;  /* 0x00000000008e7919 */ /* 0x000f220000002700 */
[----:B------:R-:W1:Y:S01]  /*01d0*/  S2R R60, SR_TID.X ;  /* 0x00000000003c7919 */ /* 0x000e620000002100 */
[--C-:B------:R-:W-:Y:S01]  /*01e0*/  SHF.R.S32.HI R7, RZ, 0x1f, R13.reuse ;  /* 0x0000001fff077819 */ /* 0x100fe2000001140d */
[----:B------:R-:W-:Y:S02]  /*01f0*/  IMAD.MOV.U32 R9, RZ, RZ, R13 ;  /* 0x000000ffff097224 */ /* 0x000fe400078e000d */
[----:B--2---:R-:W-:-:S06]  /*0200*/  @P0 IMAD.IADD R235, R235, 0x1, -R236 ;  /* 0x00000001ebeb0824 */ /* 0x004fcc00078e0aec */
[----:B------:R-:W2:Y:S01]  /*0210*/  @!P0 LDC R235, c[0x0][0x2c4] ;  /* 0x0000b100ffeb8b82 */ /* 0x000ea20000000800 */
[----:B------:R-:W-:-:S04]  /*0220*/  ISETP.NE.U32.AND P0, PT, R2, RZ, PT ;  /* 0x000000ff0200720c */ /* 0x000fc80003f05070 */
[----:B------:R-:W-:-:S13]  /*0230*/  ISETP.NE.AND.EX P0, PT, R3, RZ, PT, P0 ;  /* 0x000000ff0300720c */ /* 0x000fda0003f05300 */
[----:B-1-34-:R-:W-:Y:S05]  /*0240*/  @!P0 BRA `(.L_x_2592) ;  /* 0x0000000000108947 */ /* 0x01afea0003800000 */
[----:B------:R-:W3:Y:S02]  /*0250*/  @P1 LDG.E R0, desc[UR6][R4.64+0x4] ;  /* 0x0000040604001981 */ /* 0x000ee4000c1e1900 */
[----:B---3-5:R-:W-:-:S06]  /*0260*/  @P1 IADD3 R71, R0, -R15, RZ ;  /* 0x8000000f00471210 */ /* 0x028fcc0007ffe0ff */
[----:B------:R3:W5:Y:S01]  /*0270*/  @!P1 LDG.E R71, desc[UR6][R4.64] ;  /* 0x0000000604479981 */ /* 0x000762000c1e1900 */
[----:B------:R-:W-:Y:S05]  /*0280*/  BRA `(.L_x_2593) ;  /* 0x0000000000047947 */ /* 0x000fea0003800000 */
.L_x_2592:
[----:B------:R-:W1:Y:S02]  /*0290*/  LDC R71, c[0x0][0x2c8] ;  /* 0x0000b200ff477b82 */ /* 0x000e640000000800 */
.L_x_2593:
[----:B------:R-:W4:Y:S02]  /*02a0*/  LDC.64 R2, c[0x0][0x308] ;  /* 0x0000c200ff027b82 */ /* 0x000f240000000a00 */
[----:B----4-:R-:W-:-:S04]  /*02b0*/  ISETP.NE.U32.AND P1, PT, R2, RZ, PT ;  /* 0x000000ff0200720c */ /* 0x010fc80003f25070 */
[----:B------:R-:W-:-:S13]  /*02c0*/  ISETP.NE.AND.EX P1, PT, R3, RZ, PT, P1 ;  /* 0x000000ff0300720c */ /* 0x000fda0003f25310 */
[----:B------:R-:W3:Y:S01]  /*02d0*/  @P1 LDC.64 R2, c[0x0][0x308] ;  /* 0x0000c200ff021b82 */ /* 0x000ee20000000a00 */
[----:B------:R-:W-:-:S07]  /*02e0*/  IMAD.SHL.U32 R64, R23, 0x40, RZ ;  /* 0x0000004017407824 */ /* 0x000fce00078e00ff */
[----:B------:R-:W4:Y:S01]  /*02f0*/  @!P1 LDC R0, c[0x0][0x2cc] ;  /* 0x0000b300ff009b82 */ /* 0x000f220000000800 */
[----:B---3--:R-:W-:-:S07]  /*0300*/  @P1 IMAD.WIDE R4, R13, 0x4, R2 ;  /* 0x000000040d041825 */ /* 0x008fce00078e0202 */
[----:B------:R-:W3:Y:S01]  /*0310*/  @!P1 LDC.64 R2, c[0x0][0x318] ;  /* 0x0000c600ff029b82 */ /* 0x000ee20000000a00 */
[----:B------:R1:W5:Y:S01]  /*0320*/  @P1 LDG.E R11, desc[UR6][R4.64] ;  /* 0x00000006040b1981 */ /* 0x000362000c1e1900 */
[----:B--2---:R-:W-:-:S13]  /*0330*/  ISETP.GT.AND P0, PT, R235, R64, PT ;  /* 0x00000040eb00720c */ /* 0x004fda0003f04270 */
[----:B----4-:R-:W-:Y:S05]  /*0340*/  @!P0 EXIT ;  /* 0x000000000000894d */ /* 0x010fea0003800000 */
[----:B-1----:R-:W1:Y:S01]  /*0350*/  LDC R5, c[0x0][0x398] ;  /* 0x0000e600ff057b82 */ /* 0x002e620000000800 */
[----:B---3--:R-:W-:Y:S01]  /*0360*/  @!P1 ISETP.NE.U32.AND P0, PT, R2, RZ, PT ;  /* 0x000000ff0200920c */ /* 0x008fe20003f05070 */
[--C-:B-----5:R-:W-:Y:S01]  /*0370*/  IMAD.IADD R71, R71, 0x1, -R12.reuse ;  /* 0x0000000147477824 */ /* 0x120fe200078e0a0c */
[----:B------:R-:W-:Y:S01]  /*0380*/  ULDC UR5, c[0x0][0x2c8] ;  /* 0x0000b20000057ab9 */ /* 0x000fe20000000800 */
[----:B------:R-:W-:Y:S01]  /*0390*/  @P1 IMAD.IADD R66, R11, 0x1, -R12 ;  /* 0x000000010b421824 */ /* 0x000fe200078e0a0c */
[----:B------:R-:W-:Y:S01]  /*03a0*/  @!P1 ISETP.NE.AND.EX P0, PT, R3, RZ, PT, P0 ;  /* 0x000000ff0300920c */ /* 0x000fe20003f05300 */
[----:B------:R-:W-:Y:S01]  /*03b0*/  UIADD3 UR5, UR5, 0x3f, URZ ;  /* 0x0000003f05057890 */ /* 0x000fe2000fffe03f */
[----:B------:R-:W-:Y:S02]  /*03c0*/  IADD3 R2, -R235, 0x7f, R64 ;  /* 0x0000007feb027810 */ /* 0x000fe40007ffe140 */
[----:B------:R-:W-:Y:S01]  /*03d0*/  @!P1 SEL R0, R0, RZ, P0 ;  /* 0x000000ff00009207 */ /* 0x000fe20000000000 */
[----:B------:R-:W-:-:S04]  /*03e0*/  USHF.R.S32.HI UR4, URZ, 0x1f, UR5 ;  /* 0x0000001f3f047899 */ /* 0x000fc80008011405 */
[----:B------:R-:W-:Y:S01]  /*03f0*/  @!P1 IMAD.IADD R66, R71, 0x1, R0 ;  /* 0x0000000147429824 */ /* 0x000fe200078e0200 */
[----:B------:R-:W-:-:S03]  /*0400*/  ULEA.HI UR4, UR4, UR5, URZ, 0x6 ;  /* 0x0000000504047291 */ /* 0x000fc6000f8f303f */
[----:B------:R-:W-:Y:S01]  /*0410*/  VIADD R0, R66, 0x3f ;  /* 0x0000003f42007836 */ /* 0x000fe20000000000 */
[----:B------:R-:W-:-:S04]  /*0420*/  USHF.R.S32.HI UR4, URZ, 0x6, UR4 ;  /* 0x000000063f047899 */ /* 0x000fc80008011404 */
[----:B------:R-:W-:Y:S02]  /*0430*/  SHF.R.S32.HI R3, RZ, 0x1f, R0 ;  /* 0x0000001fff037819 */ /* 0x000fe40000011400 */
[----:B-1----:R-:W-:Y:S02]  /*0440*/  IADD3 R5, R2, R5, R66 ;  /* 0x0000000502057210 */ /* 0x002fe40007ffe042 */
[----:B------:R-:W-:Y:S02]  /*0450*/  LEA.HI R3, R3, R0, RZ, 0x6 ;  /* 0x0000000003037211 */ /* 0x000fe400078f30ff */
[----:B------:R-:W-:Y:S02]  /*0460*/  SHF.R.S32.HI R2, RZ, 0x1f, R5 ;  /* 0x0000001fff027819 */ /* 0x000fe40000011405 */
[----:B------:R-:W-:Y:S02]  /*0470*/  SHF.R.S32.HI R3, RZ, 0x6, R3 ;  /* 0x00000006ff037819 */ /* 0x000fe40000011403 */
[----:B------:R-:W-:-:S04]  /*0480*/  LEA.HI R2, R2, R5, RZ, 0x6 ;  /* 0x0000000502027211 */ /* 0x000fc800078f30ff */
[----:B------:R-:W-:-:S04]  /*0490*/  SHF.R.S32.HI R2, RZ, 0x6, R2 ;  /* 0x00000006ff027819 */ /* 0x000fc80000011402 */
[----:B------:R-:W-:-:S04]  /*04a0*/  VIMNMX3 R166, R3, UR4, R2, PT ;  /* 0x0000000403a67c0f */ /* 0x000fc8000b800102 */
[----:B------:R-:W-:-:S13]  /*04b0*/  ISETP.GT.AND P0, PT, R166, RZ, PT ;  /* 0x000000ffa600720c */ /* 0x000fda0003f04270 */
[----:B------:R-:W-:Y:S05]  /*04c0*/  @P0 BRA `(.L_x_2594) ;  /* 0x0000000800080947 */ /* 0x000fea0003800000 */
[----:B------:R-:W-:Y:S01]  /*04d0*/  ISETP.NE.AND P0, PT, R236, -0x1, PT ;  /* 0xffffffffec00780c */ /* 0x000fe20003f05270 */
[----:B------:R-:W1:Y:S01]  /*04e0*/  LDC.64 R4, c[0x0][0x298] ;  /* 0x0000a600ff047b82 */ /* 0x000e620000000a00 */
[----:B------:R-:W-:Y:S01]  /*04f0*/  SHF.R.S32.HI R9, RZ, 0x1f, R60 ;  /* 0x0000001fff097819 */ /* 0x000fe2000001143c */
[----:B------:R-:W-:Y:S01]  /*0500*/  IMAD.IADD R235, R235, 0x1, -R64 ;  /* 0x00000001ebeb7824 */ /* 0x000fe200078e0a40 */
[----:B------:R-:W-:Y:S01]  /*0510*/  ULDC.64 UR4, c[0x0][0x2a0] ;  /* 0x0000a80000047ab9 */ /* 0x000fe20000000a00 */
[----:B------:R-:W-:Y:S01]  /*0520*/  ULDC UR8, c[0x0][0x270] ;  /* 0x00009c0000087ab9 */ /* 0x000fe20000000800 */
[----:B------:R-:W-:Y:S01]  /*0530*/  LEA.HI R0, R9, R60, RZ, 0x3 ;  /* 0x0000003c09007211 */ /* 0x000fe200078f18ff */
[----:B------:R-:W-:Y:S01]  /*0540*/  BSSY B0, `(.L_x_2595) ;  /* 0x0000033000007945 */ /* 0x000fe20003800000 */
[----:B------:R-:W-:Y:S02]  /*0550*/  LOP3.LUT P6, RZ, R60, 0x7, RZ, 0xc0, !PT ;  /* 0x000000073cff7812 */ /* 0x000fe400078cc0ff */
[----:B------:R-:W-:-:S02]  /*0560*/  LOP3.LUT R9, R0, 0x1ffffff8, RZ, 0xc0, !PT ;  /* 0x1ffffff800097812 */ /* 0x000fc400078ec0ff */
[----:B------:R-:W-:Y:S01]  /*0570*/  SHF.R.S32.HI R0, RZ, 0x3, R0 ;  /* 0x00000003ff007819 */ /* 0x000fe20000011400 */
[----:B------:R-:W2:Y:S02]  /*0580*/  @!P0 LDC.64 R2, c[0x0][0x290] ;  /* 0x0000a400ff028b82 */ /* 0x000ea40000000a00 */
[----:B------:R-:W-:Y:S01]  /*0590*/  IMAD.IADD R9, R60, 0x1, -R9 ;  /* 0x000000013c097824 */ /* 0x000fe200078e0a09 */
[----:B------:R-:W-:-:S03]  /*05a0*/  ISETP.GE.OR P5, PT, R0, R235, P6 ;  /* 0x000000eb0000720c */ /* 0x000fc600037a6670 */
[----:B------:R-:W-:-:S05]  /*05b0*/  IMAD.SHL.U32 R8, R9, 0x8, RZ ;  /* 0x0000000809087824 */ /* 0x000fca00078e00ff */
[----:B------:R-:W-:Y:S01]  /*05c0*/  SHF.R.S32.HI R9, RZ, 0x1f, R8 ;  /* 0x0000001fff097819 */ /* 0x000fe20000011408 */
[----:B-1----:R-:W-:-:S04]  /*05d0*/  @P0 IMAD.WIDE.U32 R10, R236, R4, RZ ;  /* 0x00000004ec0a0225 */ /* 0x002fc800078e00ff */
[----:B------:R-:W-:-:S04]  /*05e0*/  IMAD.WIDE.U32 R8, R64, R4, R8 ;  /* 0x0000000440087225 */ /* 0x000fc800078e0008 */
[----:B------:R-:W-:Y:S02]  /*05f0*/  @P0 IMAD R236, R236, R5, R11 ;  /* 0x00000005ecec0224 */ /* 0x000fe400078e020b */
[-C--:B--2---:R-:W-:Y:S01]  /*0600*/  @!P0 IMAD R6, R7, R2.reuse, RZ ;  /* 0x0000000207068224 */ /* 0x084fe200078e02ff */
[----:B------:R-:W-:Y:S01]  /*0610*/  SHF.R.S32.HI R7, RZ, 0x1f, R64 ;  /* 0x0000001fff077819 */ /* 0x000fe20000011440 */
[----:B------:R-:W-:-:S04]  /*0620*/  @!P0 IMAD.WIDE.U32 R14, R13, R2, RZ ;  /* 0x000000020d0e8225 */ /* 0x000fc800078e00ff */
[----:B------:R-:W-:Y:S01]  /*0630*/  @!P0 IMAD R3, R13, R3, R6 ;  /* 0x000000030d038224 */ /* 0x000fe200078e0206 */
[----:B------:R-:W-:Y:S01]  /*0640*/  IADD3 R6, R0, 0x10, RZ ;  /* 0x0000001000067810 */ /* 0x000fe20007ffe0ff */
[----:B------:R-:W-:Y:S02]  /*0650*/  @!P0 IMAD.MOV.U32 R10, RZ, RZ, R14 ;  /* 0x000000ffff0a8224 */ /* 0x000fe400078e000e */
[----:B------:R-:W-:Y:S01]  /*0660*/  IMAD R7, R7, R4, RZ ;  /* 0x0000000407077224 */ /* 0x000fe200078e02ff */
[----:B------:R-:W-:Y:S01]  /*0670*/  @!P0 IADD3 R236, R15, R3, RZ ;  /* 0x000000030fec8210 */ /* 0x000fe20007ffe0ff */
[--C-:B------:R-:W-:Y:S01]  /*0680*/  IMAD R13, R13, UR8, R142.reuse ;  /* 0x000000080d0d7c24 */ /* 0x100fe2000f8e028e */
[----:B------:R-:W-:Y:S01]  /*0690*/  IADD3 R10, P0, R10, R8, RZ ;  /* 0x000000080a0a7210 */ /* 0x000fe20007f1e0ff */
[----:B------:R-:W-:Y:S01]  /*06a0*/  IMAD R7, R64, R5, R7 ;  /* 0x0000000540077224 */ /* 0x000fe200078e0207 */
[----:B------:R-:W-:Y:S01]  /*06b0*/  SHF.R.S32.HI R3, RZ, 0x1f, R142 ;  /* 0x0000001fff037819 */ /* 0x000fe2000001148e */
[----:B------:R-:W-:Y:S01]  /*06c0*/  VIADD R2, R0, 0x20 ;  /* 0x0000002000027836 */ /* 0x000fe20000000000 */
[----:B------:R-:W-:-:S02]  /*06d0*/  ISETP.GE.AND P2, PT, R6, R235, PT ;  /* 0x000000eb0600720c */ /* 0x000fc40003f46270 */
[----:B------:R-:W-:Y:S01]  /*06e0*/  IADD3.X R11, R236, R9, R7, P0, !PT ;  /* 0x00000009ec0b7210 */ /* 0x000fe200007fe407 */
[----:B------:R-:W-:Y:S01]  /*06f0*/  IMAD R3, R3, UR4, RZ ;  /* 0x0000000403037c24 */ /* 0x000fe2000f8e02ff */
[-C--:B------:R-:W-:Y:S02]  /*0700*/  ISETP.GE.AND P0, PT, R0, R235.reuse, PT ;  /* 0x000000eb0000720c */ /* 0x080fe40003f06270 */
[-C--:B------:R-:W-:Y:S01]  /*0710*/  ISETP.GE.OR P4, PT, R6, R235.reuse, P6 ;  /* 0x000000eb0600720c */ /* 0x080fe20003786670 */
[----:B------:R-:W-:Y:S01]  /*0720*/  IMAD R15, R142, UR5, R3 ;  /* 0x000000058e0f7c24 */ /* 0x000fe2000f8e0203 */
[-C--:B------:R-:W-:Y:S01]  /*0730*/  ISETP.GE.AND P1, PT, R2, R235.reuse, PT ;  /* 0x000000eb0200720c */ /* 0x080fe20003f26270 */
[----:B------:R-:W-:Y:S01]  /*0740*/  IMAD.WIDE.U32 R142, R142, UR4, R10 ;  /* 0x000000048e8e7c25 */ /* 0x000fe2000f8e000a */
[----:B------:R-:W-:Y:S01]  /*0750*/  ULDC UR4, c[0x0][0x2c4] ;  /* 0x0000b10000047ab9 */ /* 0x000fe20000000800 */
[----:B------:R-:W-:Y:S02]  /*0760*/  ISETP.GE.OR P3, PT, R2, R235, P6 ;  /* 0x000000eb0200720c */ /* 0x000fe40003766670 */
[----:B------:R-:W-:Y:S01]  /*0770*/  IMAD R3, R13, UR4, R64 ;  /* 0x000000040d037c24 */ /* 0x000fe2000f8e0240 */
[----:B------:R-:W-:-:S02]  /*0780*/  SHF.R.S32.HI R8, RZ, 0x1f, R0 ;  /* 0x0000001fff087819 */ /* 0x000fc40000011400 */
[----:B------:R-:W-:Y:S01]  /*0790*/  IADD3 R15, R143, R15, RZ ;  /* 0x0000000f8f0f7210 */ /* 0x000fe20007ffe0ff */
[----:B------:R-:W-:Y:S07]  /*07a0*/  @P0 BRA `(.L_x_2596) ;  /* 0x0000000000300947 */ /* 0x000fee0003800000 */
        /* <DEDUP_REMOVED lines=8> */
[----:B------:R1:W-:Y:S04]  /*0830*/  STG.E.128 desc[UR6][R10.64], RZ ;  /* 0x000000ff0a007986 */ /* 0x0003e8000c101d06 */
[----:B------:R1:W-:Y:S04]  /*0840*/  STG.E.128 desc[UR6][R10.64+0x80], RZ ;  /* 0x000080ff0a007986 */ /* 0x0003e8000c101d06 */
[----:B------:R1:W-:Y:S04]  /*0850*/  STG.E.128 desc[UR6][R10.64+0x100], RZ ;  /* 0x000100ff0a007986 */ /* 0x0003e8000c101d06 */
[----:B------:R1:W-:Y:S02]  /*0860*/  STG.E.128 desc[UR6][R10.64+0x180], RZ ;  /* 0x000180ff0a007986 */ /* 0x0003e4000c101d06 */
.L_x_2596:
[----:B------:R-:W-:Y:S05]  /*0870*/  BSYNC B0 ;  /* 0x0000000000007941 */ /* 0x000fea0003800000 */
.L_x_2595:
[----:B------:R-:W-:Y:S01]  /*0880*/  BSSY B0, `(.L_x_2597) ;  /* 0x0000013000007945 */ /* 0x000fe20003800000 */
[----:B------:R-:W-:Y:S02]  /*0890*/  IADD3 R6, P0, R3, R0, RZ ;  /* 0x0000000003067210 */ /* 0x000fe40007f1e0ff */
[----:B-1----:R-:W-:Y:S01]  /*08a0*/  IADD3 R10, R0, 0x30, RZ ;  /* 0x00000030000a7810 */ /* 0x002fe20007ffe0ff */
[----:B------:R-:W-:Y:S05]  /*08b0*/  @P2 BRA `(.L_x_2598) ;  /* 0x00000000003c2947 */ /* 0x000fea0003800000 */
        /* <DEDUP_REMOVED lines=11> */
[----:B------:R1:W-:Y:S04]  /*0970*/  STG.E.128 desc[UR6][R16.64], RZ ;  /* 0x000000ff10007986 */ /* 0x0003e8000c101d06 */
[----:B------:R1:W-:Y:S04]  /*0980*/  STG.E.128 desc[UR6][R16.64+0x80], RZ ;  /* 0x000080ff10007986 */ /* 0x0003e8000c101d06 */
[----:B------:R1:W-:Y:S04]  /*0990*/  STG.E.128 desc[UR6][R16.64+0x100], RZ ;  /* 0x000100ff10007986 */ /* 0x0003e8000c101d06 */
[----:B------:R1:W-:Y:S02]  /*09a0*/  STG.E.128 desc[UR6][R16.64+0x180], RZ ;  /* 0x000180ff10007986 */ /* 0x0003e4000c101d06 */
.L_x_2598:
[----:B------:R-:W-:Y:S05]  /*09b0*/  BSYNC B0 ;  /* 0x0000000000007941 */ /* 0x000fea0003800000 */
.L_x_2597:
[----:B------:R-:W-:Y:S01]  /*09c0*/  BSSY B0, `(.L_x_2599) ;  /* 0x0000012000007945 */ /* 0x000fe20003800000 */
[----:B------:R-:W-:-:S03]  /*09d0*/  ISETP.GE.AND P2, PT, R10, R235, PT ;  /* 0x000000eb0a00720c */ /* 0x000fc60003f46270 */
[----:B------:R-:W-:Y:S10]  /*09e0*/  @P1 BRA `(.L_x_2600) ;  /* 0x00000000003c1947 */ /* 0x000ff40003800000 */
[----:B------:R-:W-:Y:S01]  /*09f0*/  IADD3 R7, P1, R0, 0x20, RZ ;  /* 0x0000002000077810 */ /* 0x000fe20007f3e0ff */
[----:B------:R-:W-:Y:S01]  /*0a00*/  IMAD.MOV.U32 R12, RZ, RZ, R142 ;  /* 0x000000ffff0c7224 */ /* 0x000fe200078e008e */
[----:B------:R-:W-:Y:S01]  /*0a10*/  MOV R13, R15 ;  /* 0x0000000f000d7202 */ /* 0x000fe20000000f00 */
[----:B------:R-:W-:Y:S02]  /*0a20*/  ULDC.64 UR4, c[0x0][0x280] ;  /* 0x0000a00000047ab9 */ /* 0x000fe40000000a00 */
[----:B------:R-:W-:Y:S02]  /*0a30*/  IMAD.X R9, RZ, RZ, R8, P1 ;  /* 0x000000ffff097224 */ /* 0x000fe400008e0608 */
[----:B------:R-:W-:-:S04]  /*0a40*/  IMAD.WIDE.U32 R12, R7, R4, R12 ;  /* 0x00000004070c7225 */ /* 0x000fc800078e000c */
[----:B------:R-:W-:Y:S01]  /*0a50*/  IMAD R2, R9, R4, RZ ;  /* 0x0000000409027224 */ /* 0x000fe200078e02ff */
[----:B-1----:R-:W-:-:S03]  /*0a60*/  LEA R16, P1, R12, UR4, 0x1 ;  /* 0x000000040c107c11 */ /* 0x002fc6000f8208ff */
[----:B------:R-:W-:-:S05]  /*0a70*/  IMAD R2, R7, R5, R2 ;  /* 0x0000000507027224 */ /* 0x000fca00078e0202 */
[----:B------:R-:W-:-:S04]  /*0a80*/  IADD3 R7, R13, R2, RZ ;  /* 0x000000020d077210 */ /* 0x000fc80007ffe0ff */
[----:B------:R-:W-:-:S05]  /*0a90*/  LEA.HI.X R17, R12, UR5, R7, 0x1, P1 ;  /* 0x000000050c117c11 */ /* 0x000fca00088f0c07 */
[----:B------:R2:W-:Y:S04]  /*0aa0*/  STG.E.128 desc[UR6][R16.64], RZ ;  /* 0x000000ff10007986 */ /* 0x0005e8000c101d06 */
[----:B------:R2:W-:Y:S04]  /*0ab0*/  STG.E.128 desc[UR6][R16.64+0x80], RZ ;  /* 0x000080ff10007986 */ /* 0x0005e8000c101d06 */
[----:B------:R2:W-:Y:S04]  /*0ac0*/  STG.E.128 desc[UR6][R16.64+0x100], RZ ;  /* 0x000100ff10007986 */ /* 0x0005e8000c101d06 */
[----:B------:R2:W-:Y:S02]  /*0ad0*/  STG.E.128 desc[UR6][R16.64+0x180], RZ ;  /* 0x000180ff10007986 */ /* 0x0005e4000c101d06 */
.L_x_2600:
[----:B------:R-:W-:Y:S05]  /*0ae0*/  BSYNC B0 ;  /* 0x0000000000007941 */ /* 0x000fea0003800000 */
.L_x_2599:
[----:B------:R-:W-:Y:S04]  /*0af0*/  BSSY B0, `(.L_x_2601) ;  /* 0x0000010000007945 */ /* 0x000fe80003800000 */
[----:B------:R-:W-:Y:S05]  /*0b00*/  @P2 BRA `(.L_x_2602) ;  /* 0x0000000000382947 */ /* 0x000fea0003800000 */
[----:B------:R-:W-:Y:S01]  /*0b10*/  IADD3 R7, P1, R0, 0x30, RZ ;  /* 0x0000003000077810 */ /* 0x000fe20007f3e0ff */
[----:B------:R-:W-:Y:S01]  /*0b20*/  ULDC.64 UR4, c[0x0][0x280] ;  /* 0x0000a00000047ab9 */ /* 0x000fe20000000a00 */
[----:B------:R-:W-:Y:S02]  /*0b30*/  MOV R14, R142 ;  /* 0x0000008e000e7202 */ /* 0x000fe40000000f00 */
[----:B------:R-:W-:-:S03]  /*0b40*/  IADD3.X R9, RZ, R8, RZ, P1, !PT ;  /* 0x00000008ff097210 */ /* 0x000fc60000ffe4ff */
        /* <DEDUP_REMOVED lines=10> */
.L_x_2602:
[----:B------:R-:W-:Y:S05]  /*0bf0*/  BSYNC B0 ;  /* 0x0000000000007941 */ /* 0x000fea0003800000 */
.L_x_2601:
[----:B------:R-:W-:Y:S01]  /*0c00*/  ISETP.GE.OR P6, PT, R10, R235, P6 ;  /* 0x000000eb0a00720c */ /* 0x000fe200037c6670 */
[----:B------:R-:W-:Y:S01]  /*0c10*/  ULDC.64 UR4, c[0x0][0x2b0] ;  /* 0x0000ac0000047ab9 */ /* 0x000fe20000000a00 */
[----:B------:R-:W-:Y:S01]  /*0c20*/  LEA.HI.X.SX32 R3, R3, R8, 0x1, P0 ;  /* 0x0000000803037211 */ /* 0x000fe200000f0eff */
[----:B------:R-:W-:Y:S01]  /*0c30*/  @!P5 IMAD.MOV.U32 R9, RZ, RZ, 0x7f800000 ;  /* 0x7f800000ff09d424 */ /* 0x000fe200078e00ff */
[C---:B------:R-:W-:Y:S01]  /*0c40*/  LEA R2, P0, R6.reuse, UR4, 0x2 ;  /* 0x0000000406027c11 */ /* 0x040fe2000f8010ff */
[----:B------:R-:W-:Y:S02]  /*0c50*/  @!P4 IMAD.MOV.U32 R7, RZ, RZ, 0x7f800000 ;  /* 0x7f800000ff07c424 */ /* 0x000fe400078e00ff */
[----:B---3--:R-:W-:Y:S01]  /*0c60*/  @!P3 IMAD.MOV.U32 R5, RZ, RZ, 0x7f800000 ;  /* 0x7f800000ff05b424 */ /* 0x008fe200078e00ff */
[----:B------:R-:W-:-:S05]  /*0c70*/  LEA.HI.X R3, R6, UR5, R3, 0x2, P0 ;  /* 0x0000000506037c11 */ /* 0x000fca00080f1403 */
[----:B------:R3:W-:Y:S04]  /*0c80*/  @!P5 STG.E desc[UR6][R2.64], R9 ;  /* 0x000000090200d986 */ /* 0x0007e8000c101906 */
[----:B------:R3:W-:Y:S04]  /*0c90*/  @!P4 STG.E desc[UR6][R2.64+0x40], R7 ;  /* 0x000040070200c986 */ /* 0x0007e8000c101906 */
[----:B------:R3:W-:Y:S01]  /*0ca0*/  @!P3 STG.E desc[UR6][R2.64+0x80], R5 ;  /* 0x000080050200b986 */ /* 0x0007e2000c101906 */
[----:B------:R-:W-:Y:S05]  /*0cb0*/  @P6 EXIT ;  /* 0x000000000000694d */ /* 0x000fea0003800000 */
[----:B---3--:R-:W-:-:S05]  /*0cc0*/  MOV R5, 0x7f800000 ;  /* 0x7f80000000057802 */ /* 0x008fca0000000f00 */
[----:B------:R-:W-:Y:S01]  /*0cd0*/  STG.E desc[UR6][R2.64+0xc0], R5 ;  /* 0x0000c00502007986 */ /* 0x000fe2000c101906 */
[----:B------:R-:W-:Y:S05]  /*0ce0*/  EXIT ;  /* 0x000000000000794d */ /* 0x000fea0003800000 */
.L_x_2594:
[----:B------:R-:W1:Y:S01]  /*0cf0*/  LDC.64 R2, c[0x0][0x368] ;  /* 0x0000da00ff027b82 */ /* 0x000e620000000a00 */
[----:B------:R-:W-:Y:S01]  /*0d00*/  ULDC.64 UR4, c[0x0][0x370] ;  /* 0x0000dc0000047ab9 */ /* 0x000fe20000000a00 */
[----:B-1----:R-:W-:-:S04]  /*0d10*/  ISETP.NE.U32.AND P0, PT, R2, RZ, PT ;  /* 0x000000ff0200720c */ /* 0x002fc80003f05070 */
[----:B------:R-:W-:-:S13]  /*0d20*/  ISETP.NE.AND.EX P0, PT, R3, RZ, PT, P0 ;  /* 0x000000ff0300720c */ /* 0x000fda0003f05300 */
[----:B------:R-:W1:Y:S02]  /*0d30*/  @P0 LDC.64 R2, c[0x0][0x368] ;  /* 0x0000da00ff020b82 */ /* 0x000e640000000a00 */
[----:B-1----:R-:W-:-:S05]  /*0d40*/  @P0 IMAD.WIDE R2, R13, 0x4, R2 ;  /* 0x000000040d020825 */ /* 0x002fca00078e0202 */
[----:B------:R1:W5:Y:S01]  /*0d50*/  @P0 LDG.E R13, desc[UR6][R2.64] ;  /* 0x00000006020d0981 */ /* 0x000362000c1e1900 */
[----:B------:R-:W-:Y:S02]  /*0d60*/  ISETP.NE.U32.AND P0, PT, RZ, UR4, PT ;  /* 0x00000004ff007c0c */ /* 0x000fe4000bf05070 */
[----:B------:R-:W-:Y:S02]  /*0d70*/  CS2R R238, SRZ ;  /* 0x0000000000ee7805 */ /* 0x000fe4000001ff00 */
[----:B------:R-:W-:Y:S02]  /*0d80*/  PLOP3.LUT P3, PT, PT, PT, PT, 0x8, 0x0 ;  /* 0x000000000000781c */ /* 0x000fe40003f6e170 */
[----:B------:R-:W-:-:S13]  /*0d90*/  ISETP.NE.AND.EX P0, PT, RZ, UR5, PT, P0 ;  /* 0x00000005ff007c0c */ /* 0x000fda000bf05300 */
[----:B------:R-:W-:Y:S05]  /*0da0*/  @!P0 BRA `(.L_x_2603) ;  /* 0x0000000000288947 */ /* 0x000fea0003800000 */
[----:B-1----:R-:W1:Y:S02]  /*0db0*/  LDC.64 R2, c[0x0][0x378] ;  /* 0x0000de00ff027b82 */ /* 0x002e640000000a00 */
[-C--:B-1----:R-:W-:Y:S02]  /*0dc0*/  IMAD R0, R7, R2.reuse, RZ ;  /* 0x0000000207007224 */ /* 0x082fe400078e02ff */
[----:B------:R-:W-:-:S04]  /*0dd0*/  IMAD.WIDE.U32 R4, R9, R2, RZ ;  /* 0x0000000209047225 */ /* 0x000fc800078e00ff */
[----:B------:R-:W-:Y:S01]  /*0de0*/  IMAD R3, R9, R3, R0 ;  /* 0x0000000309037224 */ /* 0x000fe200078e0200 */
[----:B------:R-:W-:-:S03]  /*0df0*/  LEA R238, P0, R4, UR4, 0x2 ;  /* 0x0000000404ee7c11 */ /* 0x000fc6000f8010ff */
[----:B------:R-:W-:Y:S01]  /*0e00*/  IMAD.IADD R3, R5, 0x1, R3 ;  /* 0x0000000105037824 */ /* 0x000fe200078e0203 */
[----:B------:R-:W-:-:S04]  /*0e10*/  ISETP.NE.U32.AND P3, PT, R238, RZ, PT ;  /* 0x000000ffee00720c */ /* 0x000fc80003f65070 */
[----:B------:R-:W-:-:S04]  /*0e20*/  SHF.L.U64.HI R3, R4, 0x2, R3 ;  /* 0x0000000204037819 */ /* 0x000fc80000010203 */
[----:B------:R-:W-:-:S04]  /*0e30*/  IADD3.X R239, R3, UR5, RZ, P0, !PT ;  /* 0x0000000503ef7c10 */ /* 0x000fc800087fe4ff */
[----:B------:R-:W-:-:S13]  /*0e40*/  ISETP.NE.AND.EX P3, PT, R239, RZ, PT, P3 ;  /* 0x000000ffef00720c */ /* 0x000fda0003f65330 */
.L_x_2603:
[----:B------:R-:W-:Y:S05]  /*0e50*/  @!P3 BRA `(.L_x_2604) ;  /* 0x000000040044b947 */ /* 0x000fea0003800000 */
[----:B-----5:R-:W2:Y:S01]  /*0e60*/  LDC R13, c[0x0][0x380] ;  /* 0x0000e000ff0d7b82 */ /* 0x020ea20000000800 */
[----:B------:R-:W-:Y:S01]  /*0e70*/  LEA R0, R166, 0xffffffc0, 0x6 ;  /* 0xffffffc0a6007811 */ /* 0x000fe200078e30ff */
[----:B------:R-:W-:-:S06]  /*0e80*/  ULDC.64 UR4, c[0x0][0x230] ;  /* 0x00008c0000047ab9 */ /* 0x000fcc0000000a00 */
[----:B------:R-:W3:Y:S01]  /*0e90*/  LDC.64 R148, c[0x0][0x248] ;  /* 0x00009200ff947b82 */ /* 0x000ee20000000a00 */
[----:B--2---:R-:W-:-:S04]  /*0ea0*/  IABS R4, R13 ;  /* 0x0000000d00047213 */ /* 0x004fc80000000000 */
[----:B------:R-:W2:Y:S08]  /*0eb0*/  I2F.RP R5, R4 ;  /* 0x0000000400057306 */ /* 0x000eb00000209400 */
[----:B--2---:R-:W2:Y:S02]  /*0ec0*/  MUFU.RCP R10, R5 ;  /* 0x00000005000a7308 */ /* 0x004ea40000001000 */
[----:B--2---:R-:W-:-:S06]  /*0ed0*/  IADD3 R10, R10, 0xffffffe, RZ ;  /* 0x0ffffffe0a0a7810 */ /* 0x004fcc0007ffe0ff */
[----:B------:R-:W1:Y:S02]  /*0ee0*/  F2I.FTZ.U32.TRUNC.NTZ R11, R10 ;  /* 0x0000000a000b7305 */ /* 0x000e64000021f000 */
[----:B-1----:R-:W-:Y:S01]  /*0ef0*/  IMAD.MOV R3, RZ, RZ, -R11 ;  /* 0x000000ffff037224 */ /* 0x002fe200078e0a0b */
[----:B------:R-:W-:-:S03]  /*0f00*/  MOV R10, RZ ;  /* 0x000000ff000a7202 */ /* 0x000fc60000000f00 */
[----:B------:R-:W-:Y:S01]  /*0f10*/  IMAD R2, R3, R4, RZ ;  /* 0x0000000403027224 */ /* 0x000fe200078e02ff */
[----:B------:R-:W-:-:S03]  /*0f20*/  IABS R3, R0 ;  /* 0x0000000000037213 */ /* 0x000fc60000000000 */
[----:B------:R-:W-:-:S06]  /*0f30*/  IMAD.HI.U32 R2, R11, R2, R10 ;  /* 0x000000020b027227 */ /* 0x000fcc00078e000a */
[----:B------:R-:W-:-:S04]  /*0f40*/  IMAD.HI.U32 R21, R2, R3, RZ ;  /* 0x0000000302157227 */ /* 0x000fc800078e00ff */
[----:B------:R-:W-:-:S04]  /*0f50*/  IMAD.MOV R2, RZ, RZ, -R21 ;  /* 0x000000ffff027224 */ /* 0x000fc800078e0a15 */
[----:B------:R-:W-:Y:S01]  /*0f60*/  IMAD R3, R4, R2, R3 ;  /* 0x0000000204037224 */ /* 0x000fe200078e0203 */
[----:B------:R-:W-:-:S04]  /*0f70*/  LOP3.LUT R2, R0, R13, RZ, 0x3c, !PT ;  /* 0x0000000d00027212 */ /* 0x000fc800078e3cff */
[----:B------:R-:W-:Y:S02]  /*0f80*/  ISETP.GT.U32.AND P1, PT, R4, R3, PT ;  /* 0x000000030400720c */ /* 0x000fe40003f24070 */
[----:B------:R-:W-:-:S11]  /*0f90*/  ISETP.GE.AND P0, PT, R2, RZ, PT ;  /* 0x000000ff0200720c */ /* 0x000fd60003f06270 */
[-C--:B------:R-:W-:Y:S01]  /*0fa0*/  @!P1 IADD3 R3, R3, -R4.reuse, RZ ;  /* 0x8000000403039210 */ /* 0x080fe20007ffe0ff */
[----:B------:R-:W-:Y:S01]  /*0fb0*/  @!P1 VIADD R21, R21, 0x1 ;  /* 0x0000000115159836 */ /* 0x000fe20000000000 */
[----:B------:R-:W-:Y:S02]  /*0fc0*/  ISETP.NE.AND P1, PT, R13, RZ, PT ;  /* 0x000000ff0d00720c */ /* 0x000fe40003f25270 */
[----:B------:R-:W-:Y:S02]  /*0fd0*/  ISETP.GE.U32.AND P2, PT, R3, R4, PT ;  /* 0x000000040300720c */ /* 0x000fe40003f46070 */
[----:B------:R-:W1:Y:S11]  /*0fe0*/  LDC R3, c[0x0][0x278] ;  /* 0x00009e00ff037b82 */ /* 0x000e760000000800 */
[----:B------:R-:W-:-:S05]  /*0ff0*/  @P2 IADD3 R21, R21, 0x1, RZ ;  /* 0x0000000115152810 */ /* 0x000fca0007ffe0ff */
[----:B------:R-:W-:Y:S01]  /*1000*/  @!P0 IMAD.MOV R21, RZ, RZ, -R21 ;  /* 0x000000ffff158224 */ /* 0x000fe200078e0a15 */
[----:B------:R-:W-:-:S05]  /*1010*/  @!P1 LOP3.LUT R21, RZ, R13, RZ, 0x33, !PT ;  /* 0x0000000dff159212 */ /* 0x000fca00078e33ff */
[----:B------:R-:W-:-:S05]  /*1020*/  IMAD.WIDE R14, R21, 0x4, R238 ;  /* 0x00000004150e7825 */ /* 0x000fca00078e02ee */
[----:B------:R-:W2:Y:S01]  /*1030*/  LDG.E R6, desc[UR6][R14.64] ;  /* 0x000000060e067981 */ /* 0x000ea2000c1e1900 */
[----:B-1----:R-:W-:Y:S01]  /*1040*/  IABS R4, R3 ;  /* 0x0000000300047213 */ /* 0x002fe20000000000 */
[----:B------:R-:W-:-:S03]  /*1050*/  IMAD.MOV R21, RZ, RZ, -R21 ;  /* 0x000000ffff157224 */ /* 0x000fc600078e0a15 */
[----:B------:R-:W1:Y:S01]  /*1060*/  I2F.RP R12, R4 ;  /* 0x00000004000c7306 */ /* 0x000e620000209400 */
[----:B------:R-:W-:-:S05]  /*1070*/  IMAD R21, R13, R21, R0 ;  /* 0x000000150d157224 */ /* 0x000fca00078e0200 */
[----:B------:R-:W-:Y:S02]  /*1080*/  SHF.R.S32.HI R19, RZ, 0x1f, R21 ;  /* 0x0000001fff137819 */ /* 0x000fe40000011415 */
[----:B-1----:R-:W1:Y:S02]  /*1090*/  MUFU.RCP R10, R12 ;  /* 0x0000000c000a7308 */ /* 0x002e640000001000 */
[----:B-1----:R-:W-:-:S06]  /*10a0*/  IADD3 R10, R10, 0xffffffe, RZ ;  /* 0x0ffffffe0a0a7810 */ /* 0x002fcc0007ffe0ff */
[----:B------:R-:W1:Y:S02]  /*10b0*/  F2I.FTZ.U32.TRUNC.NTZ R11, R10 ;  /* 0x0000000a000b7305 */ /* 0x000e64000021f000 */
[----:B-1----:R-:W-:Y:S01]  /*10c0*/  IMAD.MOV R2, RZ, RZ, -R11 ;  /* 0x000000ffff027224 */ /* 0x002fe200078e0a0b */
[----:B------:R-:W-:-:S03]  /*10d0*/  MOV R10, RZ ;  /* 0x000000ff000a7202 */ /* 0x000fc60000000f00 */
[----:B------:R-:W-:Y:S01]  /*10e0*/  IMAD R5, R2, R4, RZ ;  /* 0x0000000402057224 */ /* 0x000fe200078e02ff */
[----:B------:R-:W-:-:S03]  /*10f0*/  IABS R2, R142 ;  /* 0x0000008e00027213 */ /* 0x000fc60000000000 */
[----:B------:R-:W-:-:S04]  /*1100*/  IMAD.HI.U32 R5, R11, R5, R10 ;  /* 0x000000050b057227 */ /* 0x000fc800078e000a */
[----:B------:R-:W-:-:S04]  /*1110*/  IMAD.MOV.U32 R8, RZ, RZ, R2 ;  /* 0x000000ffff087224 */ /* 0x000fc800078e0002 */
[----:B------:R-:W-:-:S05]  /*1120*/  IMAD.HI.U32 R2, R5, R8, RZ ;  /* 0x0000000805027227 */ /* 0x000fca00078e00ff */
[----:B------:R-:W-:-:S05]  /*1130*/  IADD3 R5, -R2, RZ, RZ ;  /* 0x000000ff02057210 */ /* 0x000fca0007ffe1ff */
[----:B------:R-:W-:-:S05]  /*1140*/  IMAD R5, R4, R5, R8 ;  /* 0x0000000504057224 */ /* 0x000fca00078e0208 */
[----:B------:R-:W-:-:S13]  /*1150*/  ISETP.GT.U32.AND P1, PT, R4, R5, PT ;  /* 0x000000050400720c */ /* 0x000fda0003f24070 */
[----:B------:R-:W-:Y:S01]  /*1160*/  @!P1 IMAD.IADD R5, R5, 0x1, -R4 ;  /* 0x0000000105059824 */ /* 0x000fe200078e0a04 */
[----:B------:R-:W-:Y:S02]  /*1170*/  @!P1 IADD3 R2, R2, 0x1, RZ ;  /* 0x0000000102029810 */ /* 0x000fe40007ffe0ff */
[----:B------:R-:W-:Y:S02]  /*1180*/  ISETP.NE.AND P1, PT, R3, RZ, PT ;  /* 0x000000ff0300720c */ /* 0x000fe40003f25270 */
[----:B------:R-:W-:Y:S02]  /*1190*/  ISETP.GE.U32.AND P2, PT, R5, R4, PT ;  /* 0x000000040500720c */ /* 0x000fe40003f46070 */
[----:B------:R-:W-:-:S04]  /*11a0*/  LOP3.LUT R4, R142, R3, RZ, 0x3c, !PT ;  /* 0x000000038e047212 */ /* 0x000fc800078e3cff */
[----:B------:R-:W-:Y:S02]  /*11b0*/  ISETP.GE.AND P0, PT, R4, RZ, PT ;  /* 0x000000ff0400720c */ /* 0x000fe40003f06270 */
[----:B------:R-:W1:Y:S05]  /*11c0*/  LDC.64 R4, c[0x0][0x238] ;  /* 0x00008e00ff047b82 */ /* 0x000e6a0000000a00 */
[----:B------:R-:W-:-:S06]  /*11d0*/  @P2 IADD3 R2, R2, 0x1, RZ ;  /* 0x0000000102022810 */ /* 0x000fcc0007ffe0ff */
[----:B------:R-:W-:Y:S01]  /*11e0*/  @!P0 IMAD.MOV R2, RZ, RZ, -R2 ;  /* 0x000000ffff028224 */ /* 0x000fe200078e0a02 */
[----:B------:R-:W-:-:S04]  /*11f0*/  @!P1 LOP3.LUT R2, RZ, R3, RZ, 0x33, !PT ;  /* 0x00000003ff029212 */ /* 0x000fc800078e33ff */
[----:B------:R-:W-:Y:S02]  /*1200*/  SHF.R.S32.HI R3, RZ, 0x1f, R2 ;  /* 0x0000001fff037819 */ /* 0x000fe40000011402 */
[----:B--2---:R-:W-:Y:S01]  /*1210*/  SHF.R.S32.HI R11, RZ, 0x1f, R6 ;  /* 0x0000001fff0b7819 */ /* 0x004fe20000011406 */
[----:B------:R-:W-:-:S04]  /*1220*/  IMAD.WIDE.U32 R12, R6, UR4, RZ ;  /* 0x00000004060c7c25 */ /* 0x000fc8000f8e00ff */
[C---:B------:R-:W-:Y:S02]  /*1230*/  IMAD R15, R11.reuse, UR4, RZ ;  /* 0x000000040b0f7c24 */ /* 0x040fe4000f8e02ff */
[-C--:B-1----:R-:W-:Y:S02]  /*1240*/  IMAD R11, R11, R4.reuse, RZ ;  /* 0x000000040b0b7224 */ /* 0x082fe400078e02ff */
[C---:B------:R-:W-:Y:S01]  /*1250*/  IMAD R8, R6.reuse, UR5, R15 ;  /* 0x0000000506087c24 */ /* 0x040fe2000f8e020f */
[----:B------:R-:W-:Y:S01]  /*1260*/  ULDC.64 UR4, c[0x0][0x260] ;  /* 0x0000980000047ab9 */ /* 0x000fe20000000a00 */
[C---:B------:R-:W-:Y:S02]  /*1270*/  IMAD R5, R6.reuse, R5, R11 ;  /* 0x0000000506057224 */ /* 0x040fe400078e020b */
[----:B------:R-:W-:Y:S01]  /*1280*/  IMAD.WIDE.U32 R10, R6, R4, RZ ;  /* 0x00000004060a7225 */ /* 0x000fe200078e00ff */
[----:B------:R-:W-:-:S03]  /*1290*/  IADD3 R13, R13, R8, RZ ;  /* 0x000000080d0d7210 */ /* 0x000fc60007ffe0ff */
[-C--:B---3--:R-:W-:Y:S02]  /*12a0*/  IMAD R8, R19, R148.reuse, RZ ;  /* 0x0000009413087224 */ /* 0x088fe400078e02ff */
[----:B------:R-:W-:-:S04]  /*12b0*/  IMAD.WIDE.U32 R12, R21, R148, R12 ;  /* 0x00000094150c7225 */ /* 0x000fc800078e000c */
[----:B------:R-:W-:Y:S01]  /*12c0*/  IMAD R8, R21, R149, R8 ;  /* 0x0000009515087224 */ /* 0x000fe200078e0208 */
[----:B------:R-:W-:Y:S01]  /*12d0*/  MOV R14, R12 ;  /* 0x0000000c000e7202 */ /* 0x000fe20000000f00 */
[----:B------:R-:W-:Y:S02]  /*12e0*/  IMAD.IADD R27, R11, 0x1, R5 ;  /* 0x000000010b1b7824 */ /* 0x000fe400078e0205 */
[----:B------:R-:W-:Y:S01]  /*12f0*/  IMAD.IADD R15, R13, 0x1, R8 ;  /* 0x000000010d0f7824 */ /* 0x000fe200078e0208 */
[----:B------:R-:W-:Y:S01]  /*1300*/  MOV R8, R10 ;  /* 0x0000000a00087202 */ /* 0x000fe20000000f00 */
[----:B------:R-:W-:Y:S02]  /*1310*/  IMAD R13, R3, UR4, RZ ;  /* 0x00000004030d7c24 */ /* 0x000fe4000f8e02ff */
[----:B------:R-:W-:-:S04]  /*1320*/  IMAD.WIDE.U32 R14, R2, UR4, R14 ;  /* 0x00000004020e7c25 */ /* 0x000fc8000f8e000e */
[----:B------:R-:W-:Y:S01]  /*1330*/  IMAD R13, R2, UR5, R13 ;  /* 0x00000005020d7c24 */ /* 0x000fe2000f8e020d */
[----:B------:R-:W-:-:S04]  /*1340*/  MOV R6, R14 ;  /* 0x0000000e00067202 */ /* 0x000fc80000000f00 */
[----:B------:R-:W-:Y:S01]  /*1350*/  IADD3 R15, R15, R13, RZ ;  /* 0x0000000d0f0f7210 */ /* 0x000fe20007ffe0ff */
[----:B------:R-:W-:Y:S06]  /*1360*/  BRA `(.L_x_2605) ;  /* 0x0000000400487947 */ /* 0x000fec0003800000 */
.L_x_2604:
[----:B------:R-:W1:Y:S01]  /*1370*/  LDC R17, c[0x0][0x278] ;  /* 0x00009e00ff117b82 */ /* 0x000e620000000800 */
[----:B------:R-:W-:-:S13]  /*1380*/  ISETP.NE.AND P4, PT, R15, -0x1, PT ;  /* 0xffffffff0f00780c */ /* 0x000fda0003f85270 */
[----:B------:R-:W2:Y:S01]  /*1390*/  @P4 LDC.64 R148, c[0x0][0x248] ;  /* 0x00009200ff944b82 */ /* 0x000ea20000000a00 */
[----:B------:R-:W-:-:S07]  /*13a0*/  @P4 IMAD.IADD R20, R12, 0x1, R15 ;  /* 0x000000010c144824 */ /* 0x000fce00078e020f */
[----:B------:R-:W3:Y:S01]  /*13b0*/  @P4 LDC.64 R10, c[0x0][0x250] ;  /* 0x00009400ff0a4b82 */ /* 0x000ee20000000a00 */
[----:B-1----:R-:W-:-:S04]  /*13c0*/  IABS R3, R17 ;  /* 0x0000001100037213 */ /* 0x002fc80000000000 */
[----:B------:R-:W1:Y:S08]  /*13d0*/  I2F.RP R6, R3 ;  /* 0x0000000300067306 */ /* 0x000e700000209400 */
[----:B-1----:R-:W1:Y:S02]  /*13e0*/  MUFU.RCP R4, R6 ;  /* 0x0000000600047308 */ /* 0x002e640000001000 */
[----:B-1----:R-:W-:-:S06]  /*13f0*/  VIADD R4, R4, 0xffffffe ;  /* 0x0ffffffe04047836 */ /* 0x002fcc0000000000 */
[----:B------:R-:W1:Y:S02]  /*1400*/  F2I.FTZ.U32.TRUNC.NTZ R5, R4 ;  /* 0x0000000400057305 */ /* 0x000e64000021f000 */
[----:B-1----:R-:W-:Y:S01]  /*1410*/  IMAD.MOV R0, RZ, RZ, -R5 ;  /* 0x000000ffff007224 */ /* 0x002fe200078e0a05 */
[----:B------:R-:W-:-:S03]  /*1420*/  MOV R4, RZ ;  /* 0x000000ff00047202 */ /* 0x000fc60000000f00 */
[----:B------:R-:W-:Y:S01]  /*1430*/  IMAD R2, R0, R3, RZ ;  /* 0x0000000300027224 */ /* 0x000fe200078e02ff */
[----:B------:R-:W-:-:S03]  /*1440*/  IABS R0, R142 ;  /* 0x0000008e00007213 */ /* 0x000fc60000000000 */
[----:B------:R-:W-:-:S04]  /*1450*/  IMAD.HI.U32 R5, R5, R2, R4 ;  /* 0x0000000205057227 */ /* 0x000fc800078e0004 */
[----:B------:R-:W-:-:S04]  /*1460*/  IMAD.MOV.U32 R2, RZ, RZ, R0 ;  /* 0x000000ffff027224 */ /* 0x000fc800078e0000 */
[----:B------:R-:W-:Y:S02]  /*1470*/  IMAD.HI.U32 R14, R5, R2, RZ ;  /* 0x00000002050e7227 */ /* 0x000fe400078e00ff */
[----:B------:R-:W1:Y:S02]  /*1480*/  LDC.64 R4, c[0x0][0x260] ;  /* 0x00009800ff047b82 */ /* 0x000e640000000a00 */
[----:B------:R-:W-:-:S04]  /*1490*/  IMAD.MOV R0, RZ, RZ, -R14 ;  /* 0x000000ffff007224 */ /* 0x000fc800078e0a0e */
[----:B------:R-:W-:-:S05]  /*14a0*/  IMAD R0, R3, R0, R2 ;  /* 0x0000000003007224 */ /* 0x000fca00078e0202 */
[----:B------:R-:W-:-:S13]  /*14b0*/  ISETP.GT.U32.AND P0, PT, R3, R0, PT ;  /* 0x000000000300720c */ /* 0x000fda0003f04070 */
[-C--:B------:R-:W-:Y:S02]  /*14c0*/  @!P0 IADD3 R0, R0, -R3.reuse, RZ ;  /* 0x8000000300008210 */ /* 0x080fe40007ffe0ff */
[----:B------:R-:W-:Y:S02]  /*14d0*/  @!P0 IADD3 R14, R14, 0x1, RZ ;  /* 0x000000010e0e8810 */ /* 0x000fe40007ffe0ff */
[----:B------:R-:W-:Y:S01]  /*14e0*/  ISETP.GE.U32.AND P2, PT, R0, R3, PT ;  /* 0x000000030000720c */ /* 0x000fe20003f46070 */
[----:B--2---:R-:W-:Y:S01]  /*14f0*/  @P4 IMAD R3, R20, R149, RZ ;  /* 0x0000009514034224 */ /* 0x004fe200078e02ff */
[----:B------:R-:W-:Y:S01]  /*1500*/  LOP3.LUT R0, R142, R17, RZ, 0x3c, !PT ;  /* 0x000000118e007212 */ /* 0x000fe200078e3cff */
[----:B------:R-:W-:Y:S01]  /*1510*/  @P4 IMAD.WIDE.U32 R20, R20, R148, RZ ;  /* 0x0000009414144225 */ /* 0x000fe200078e00ff */
[----:B------:R-:W-:Y:S02]  /*1520*/  ISETP.NE.AND P0, PT, R17, RZ, PT ;  /* 0x000000ff1100720c */ /* 0x000fe40003f05270 */
[----:B------:R-:W-:-:S02]  /*1530*/  ISETP.GE.AND P1, PT, R0, RZ, PT ;  /* 0x000000ff0000720c */ /* 0x000fc40003f26270 */
[----:B------:R-:W-:Y:S02]  /*1540*/  LEA R0, R166, 0xffffffc0, 0x6 ;  /* 0xffffffc0a6007811 */ /* 0x000fe400078e30ff */
[----:B------:R-:W-:Y:S02]  /*1550*/  @P4 IADD3 R3, R21, R3, RZ ;  /* 0x0000000315034210 */ /* 0x000fe40007ffe0ff */
[----:B------:R-:W-:Y:S01]  /*1560*/  SHF.R.S32.HI R19, RZ, 0x1f, R0 ;  /* 0x0000001fff137819 */ /* 0x000fe20000011400 */
[----:B------:R-:W-:Y:S01]  /*1570*/  @P2 VIADD R14, R14, 0x1 ;  /* 0x000000010e0e2836 */ /* 0x000fe20000000000 */
[----:B------:R-:W-:-:S05]  /*1580*/  @P4 MOV R6, R20 ;  /* 0x0000001400064202 */ /* 0x000fca0000000f00 */
[----:B------:R-:W-:Y:S01]  /*1590*/  @!P1 IMAD.MOV R14, RZ, RZ, -R14 ;  /* 0x000000ffff0e9224 */ /* 0x000fe200078e0a0e */
[----:B-1-3--:R-:W-:Y:S06]  /*15a0*/  @P4 BRA `(.L_x_2606) ;  /* 0x0000000000344947 */ /* 0x00afec0003800000 */
[----:B------:R-:W1:Y:S01]  /*15b0*/  LDC.64 R148, c[0x0][0x248] ;  /* 0x00009200ff947b82 */ /* 0x000e620000000a00 */
[----:B------:R-:W-:-:S07]  /*15c0*/  SHF.R.S32.HI R21, RZ, 0x1f, R12 ;  /* 0x0000001fff157819 */ /* 0x000fce000001140c */
[----:B------:R-:W2:Y:S01]  /*15d0*/  LDC.64 R2, c[0x0][0x230] ;  /* 0x00008c00ff027b82 */ /* 0x000ea20000000a00 */
[-C--:B-1----:R-:W-:Y:S01]  /*15e0*/  IMAD R8, R21, R148.reuse, RZ ;  /* 0x0000009415087224 */ /* 0x082fe200078e02ff */
[----:B-----5:R-:W-:Y:S01]  /*15f0*/  SHF.R.S32.HI R21, RZ, 0x1f, R13 ;  /* 0x0000001fff157819 */ /* 0x020fe2000001140d */
[----:B------:R-:W-:-:S04]  /*1600*/  IMAD.WIDE.U32 R24, R12, R148, RZ ;  /* 0x000000940c187225 */ /* 0x000fc800078e00ff */
[----:B------:R-:W-:Y:S02]  /*1610*/  IMAD R8, R12, R149, R8 ;  /* 0x000000950c087224 */ /* 0x000fe400078e0208 */
[----:B--2---:R-:W-:-:S03]  /*1620*/  IMAD R6, R21, R2, RZ ;  /* 0x0000000215067224 */ /* 0x004fc600078e02ff */
[----:B------:R-:W-:Y:S01]  /*1630*/  IADD3 R25, R25, R8, RZ ;  /* 0x0000000819197210 */ /* 0x000fe20007ffe0ff */
[C---:B------:R-:W-:Y:S02]  /*1640*/  IMAD R3, R13.reuse, R3, R6 ;  /* 0x000000030d037224 */ /* 0x040fe400078e0206 */
[----:B------:R-:W-:-:S05]  /*1650*/  IMAD.WIDE.U32 R24, R13, R2, R24 ;  /* 0x000000020d187225 */ /* 0x000fca00078e0018 */
[----:B------:R-:W-:Y:S02]  /*1660*/  IADD3 R3, R25, R3, RZ ;  /* 0x0000000319037210 */ /* 0x000fe40007ffe0ff */
[----:B------:R-:W-:-:S07]  /*1670*/  MOV R6, R24 ;  /* 0x0000001800067202 */ /* 0x000fce0000000f00 */
.L_x_2606:
[----:B------:R-:W-:Y:S01]  /*1680*/  @!P0 LOP3.LUT R14, RZ, R17, RZ, 0x33, !PT ;  /* 0x00000011ff0e8212 */ /* 0x000fe200078e33ff */
[----:B------:R-:W-:Y:S01]  /*1690*/  IMAD R2, R19, R148, RZ ;  /* 0x0000009413027224 */ /* 0x000fe200078e02ff */
[----:B------:R-:W-:Y:S02]  /*16a0*/  MOV R16, R6 ;  /* 0x0000000600107202 */ /* 0x000fe40000000f00 */
[----:B------:R-:W-:Y:S01]  /*16b0*/  MOV R17, R3 ;  /* 0x0000000300117202 */ /* 0x000fe20000000f00 */
[-C--:B------:R-:W-:Y:S01]  /*16c0*/  IMAD R2, R149, R0.reuse, R2 ;  /* 0x0000000095027224 */ /* 0x080fe200078e0202 */
[----:B------:R-:W-:Y:S02]  /*16d0*/  SHF.R.S32.HI R3, RZ, 0x1f, R14 ;  /* 0x0000001fff037819 */ /* 0x000fe4000001140e */
[----:B------:R-:W-:Y:S01]  /*16e0*/  @P4 IADD3 R15, R12, R15, RZ ;  /* 0x0000000f0c0f4210 */ /* 0x000fe20007ffe0ff */
[----:B------:R-:W-:-:S04]  /*16f0*/  IMAD.WIDE.U32 R16, R148, R0, R16 ;  /* 0x0000000094107225 */ /* 0x000fc800078e0010 */
[----:B------:R-:W-:Y:S01]  /*1700*/  @P4 IMAD.WIDE.U32 R20, R15, R10, RZ ;  /* 0x0000000a0f144225 */ /* 0x000fe200078e00ff */
[----:B------:R-:W-:-:S03]  /*1710*/  IADD3 R17, R17, R2, RZ ;  /* 0x0000000211117210 */ /* 0x000fc60007ffe0ff */
[----:B------:R-:W-:Y:S01]  /*1720*/  IMAD R2, R3, R4, RZ ;  /* 0x0000000403027224 */ /* 0x000fe200078e02ff */
[----:B------:R-:W-:Y:S01]  /*1730*/  @P4 MOV R8, R20 ;  /* 0x0000001400084202 */ /* 0x000fe20000000f00 */
[----:B------:R-:W-:-:S04]  /*1740*/  IMAD.WIDE.U32 R16, R14, R4, R16 ;  /* 0x000000040e107225 */ /* 0x000fc800078e0010 */
[----:B------:R-:W-:Y:S01]  /*1750*/  IMAD R2, R14, R5, R2 ;  /* 0x000000050e027224 */ /* 0x000fe200078e0202 */
[----:B------:R-:W-:Y:S01]  /*1760*/  MOV R6, R16 ;  /* 0x0000001000067202 */ /* 0x000fe20000000f00 */
[----:B------:R-:W-:Y:S01]  /*1770*/  @P4 IMAD R27, R15, R11, R21 ;  /* 0x0000000b0f1b4224 */ /* 0x000fe200078e0215 */
[----:B------:R-:W-:Y:S02]  /*1780*/  MOV R21, R0 ;  /* 0x0000000000157202 */ /* 0x000fe40000000f00 */
[----:B------:R-:W-:Y:S02]  /*1790*/  IADD3 R15, R17, R2, RZ ;  /* 0x00000002110f7210 */ /* 0x000fe40007ffe0ff */
[----:B------:R-:W-:Y:S01]  /*17a0*/  MOV R2, R14 ;  /* 0x0000000e00027202 */ /* 0x000fe20000000f00 */
[----:B------:R-:W-:Y:S06]  /*17b0*/  @P4 BRA `(.L_x_2605) ;  /* 0x0000000000344947 */ /* 0x000fec0003800000 */
        /* <DEDUP_REMOVED lines=13> */
.L_x_2605:
[----:B------:R1:W5:Y:S01]  /*1890*/  @P5 LDG.E R11, desc[UR6][R144.64] ;  /* 0x00000006900b5981 */ /* 0x000362000c1e1900 */
[----:B------:R-:W-:Y:S01]  /*18a0*/  ISETP.NE.AND P0, PT, R236, -0x1, PT ;  /* 0xffffffffec00780c */ /* 0x000fe20003f05270 */
[----:B------:R-:W2:Y:S01]  /*18b0*/  LDC.64 R4, c[0x0][0x240] ;  /* 0x00009000ff047b82 */ /* 0x000ea20000000a00 */
[----:B------:R-:W-:Y:S01]  /*18c0*/  SHF.R.S32.HI R17, RZ, 0x1f, R60 ;  /* 0x0000001fff117819 */ /* 0x000fe2000001143c */
[----:B------:R-:W-:Y:S01]  /*18d0*/  ULDC.64 UR4, c[0x0][0x268] ;  /* 0x00009a0000047ab9 */ /* 0x000fe20000000a00 */
[----:B------:R-:W-:Y:S01]  /*18e0*/  SHF.R.S32.HI R70, RZ, 0x1f, R71 ;  /* 0x0000001fff467819 */ /* 0x000fe20000011447 */
[----:B------:R-:W-:Y:S01]  /*18f0*/  IMAD.MOV.U32 R55, RZ, RZ, 0x10 ;  /* 0x00000010ff377424 */ /* 0x000fe200078e00ff */
[CC--:B------:R-:W-:Y:S01]  /*1900*/  LEA.HI R63, R17.reuse, R60.reuse, RZ, 0x3 ;  /* 0x0000003c113f7211 */ /* 0x0c0fe200078f18ff */
[----:B------:R-:W-:Y:S01]  /*1910*/  IMAD.SHL.U32 R54, R148, 0x10, RZ ;  /* 0x0000001094367824 */ /* 0x000fe200078e00ff */
[----:B------:R-:W-:Y:S01]  /*1920*/  LEA.HI R135, R17, R60, RZ, 0x4 ;  /* 0x0000003c11877211 */ /* 0x000fe200078f20ff */
[----:B------:R-:W3:Y:S01]  /*1930*/  LDC R132, c[0x0][0x2e0] ;  /* 0x0000b800ff847b82 */ /* 0x000ee20000000800 */
[----:B------:R-:W-:-:S02]  /*1940*/  SHF.R.S32.HI R140, RZ, 0x3, R63 ;  /* 0x00000003ff8c7819 */ /* 0x000fc4000001143f */
[----:B------:R-:W-:Y:S02]  /*1950*/  LOP3.LUT R63, R63, 0xfffffff8, RZ, 0xc0, !PT ;  /* 0xfffffff83f3f7812 */ /* 0x000fe400078ec0ff */
[--C-:B------:R-:W-:Y:S01]  /*1960*/  SHF.R.S32.HI R141, RZ, 0x1f, R140.reuse ;  /* 0x0000001fff8d7819 */ /* 0x100fe2000001148c */
[----:B------:R-:W-:Y:S01]  /*1970*/  IMAD.SHL.U32 R29, R140, 0x40, RZ ;  /* 0x000000408c1d7824 */ /* 0x000fe200078e00ff */
[----:B------:R-:W-:Y:S01]  /*1980*/  LEA.HI R70, R70, R71, RZ, 0x6 ;  /* 0x0000004746467211 */ /* 0x000fe200078f30ff */
[----:B-----5:R-:W4:Y:S01]  /*1990*/  @!P0 LDC.64 R12, c[0x0][0x228] ;  /* 0x00008a00ff0c8b82 */ /* 0x020f220000000a00 */
[----:B------:R-:W-:Y:S01]  /*19a0*/  IMAD.IADD R63, R60, 0x1, -R63 ;  /* 0x000000013c3f7824 */ /* 0x000fe200078e0a3f */
[----:B------:R-:W-:Y:S01]  /*19b0*/  MOV R53, 0x20 ;  /* 0x0000002000357802 */ /* 0x000fe20000000f00 */
[----:B------:R-:W-:Y:S01]  /*19c0*/  IMAD.WIDE R22, R23, 0x40, R140 ;  /* 0x0000004017167825 */ /* 0x000fe200078e028c */
[----:B------:R-:W-:Y:S02]  /*19d0*/  LOP3.LUT R29, R29, 0x1c0, RZ, 0xc0, !PT ;  /* 0x000001c01d1d7812 */ /* 0x000fe400078ec0ff */
[----:B------:R-:W-:Y:S01]  /*19e0*/  SHF.R.S32.HI R70, RZ, 0x6, R70 ;  /* 0x00000006ff467819 */ /* 0x000fe20000011446 */
[----:B------:R-:W-:Y:S01]  /*19f0*/  IMAD.SHL.U32 R24, R63, 0x8, RZ ;  /* 0x000000083f187824 */ /* 0x000fe200078e00ff */
[----:B------:R-:W-:Y:S01]  /*1a00*/  SHF.R.U32.HI R136, RZ, 0x3, R29 ;  /* 0x00000003ff887819 */ /* 0x000fe2000001161d */
[----:B------:R-:W1:Y:S01]  /*1a10*/  LDC.64 R146, c[0x0][0x250] ;  /* 0x00009400ff927b82 */ /* 0x000e620000000a00 */
[----:B------:R-:W-:-:S02]  /*1a20*/  VIMNMX R70, RZ, R70, !PT ;  /* 0x00000046ff467248 */ /* 0x000fc40007fe0100 */
[----:B------:R-:W-:Y:S01]  /*1a30*/  LOP3.LUT R25, R29, 0x38, R24, 0xf8, !PT ;  /* 0x000000381d197812 */ /* 0x000fe200078ef818 */
[C---:B--2---:R-:W-:Y:S01]  /*1a40*/  @P0 IMAD.WIDE.U32 R28, R236.reuse, R4, RZ ;  /* 0x00000004ec1c0225 */ /* 0x044fe200078e00ff */
[----:B------:R-:W-:Y:S02]  /*1a50*/  LEA.HI R62, R17, R60, RZ, 0x5 ;  /* 0x0000003c113e7211 */ /* 0x000fe400078f28ff */
[----:B------:R-:W-:Y:S01]  /*1a60*/  LOP3.LUT R136, R25, R136, RZ, 0x3c, !PT ;  /* 0x0000008819887212 */ /* 0x000fe200078e3cff */
[----:B------:R-:W-:Y:S01]  /*1a70*/  @P0 IMAD.MOV.U32 R10, RZ, RZ, R28 ;  /* 0x000000ffff0a0224 */ /* 0x000fe200078e001c */
[----:B------:R-:W-:Y:S01]  /*1a80*/  LEA.HI R25, R17, R60, RZ, 0x6 ;  /* 0x0000003c11197211 */ /* 0x000fe200078f30ff */
[----:B------:R-:W-:Y:S01]  /*1a90*/  @P0 IMAD R29, R236, R5, R29 ;  /* 0x00000005ec1d0224 */ /* 0x000fe200078e021d */
[----:B---3--:R-:W-:Y:S02]  /*1aa0*/  LEA.HI R132, R132, R132, RZ, 0x1 ;  /* 0x0000008484847211 */ /* 0x008fe400078f08ff */
[----:B------:R-:W-:Y:S01]  /*1ab0*/  SHF.L.U32 R25, R25, 0x3, RZ ;  /* 0x0000000319197819 */ /* 0x000fe200000006ff */
[----:B----4-:R-:W-:Y:S01]  /*1ac0*/  @!P0 IMAD.WIDE.U32 R30, R9, R12, RZ ;  /* 0x0000000c091e8225 */ /* 0x010fe200078e00ff */
[----:B------:R-:W-:-:S02]  /*1ad0*/  SHF.R.S32.HI R133, RZ, 0x1, R132 ;  /* 0x00000001ff857819 */ /* 0x000fc40000011484 */
[----:B------:R-:W-:Y:S01]  /*1ae0*/  LOP3.LUT R136, R136, 0xfffffe00, R25, 0xf8, !PT ;  /* 0xfffffe0088887812 */ /* 0x000fe200078ef819 */
[----:B------:R-:W-:Y:S01]  /*1af0*/  @!P0 IMAD.MOV.U32 R10, RZ, RZ, R30 ;  /* 0x000000ffff0a8224 */ /* 0x000fe200078e001e */
[----:B------:R-:W-:Y:S01]  /*1b00*/  SHF.R.S32.HI R25, RZ, 0x1f, R24 ;  /* 0x0000001fff197819 */ /* 0x000fe20000011418 */
[----:B------:R-:W-:Y:S01]  /*1b10*/  @!P0 IMAD R14, R7, R12, RZ ;  /* 0x0000000c070e8224 */ /* 0x000fe200078e02ff */
[----:B------:R-:W-:Y:S01]  /*1b20*/  SHF.L.U64.HI R61, R148, 0x4, R149 ;  /* 0x00000004943d7819 */ /* 0x000fe20000010295 */
[----:B------:R-:W-:Y:S01]  /*1b30*/  IMAD.SHL.U32 R131, R133, 0x10, RZ ;  /* 0x0000001085837824 */ /* 0x000fe200078e00ff */
[----:B------:R-:W-:Y:S01]  /*1b40*/  IADD3 R28, P1, R24, R10, RZ ;  /* 0x0000000a181c7210 */ /* 0x000fe20007f3e0ff */
[----:B------:R-:W-:Y:S01]  /*1b50*/  @!P0 IMAD R13, R9, R13, R14 ;  /* 0x0000000d090d8224 */ /* 0x000fe200078e020e */
[----:B-1----:R-:W-:Y:S01]  /*1b60*/  SHF.L.U64.HI R168, R146, 0x4, R147 ;  /* 0x0000000492a87819 */ /* 0x002fe20000010293 */
[----:B------:R-:W-:Y:S01]  /*1b70*/  IMAD R10, R23, R4, RZ ;  /* 0x00000004170a7224 */ /* 0x000fe200078e02ff */
[----:B------:R-:W-:Y:S01]  /*1b80*/  LOP3.LUT R23, R135, 0xfffffff0, RZ, 0xc0, !PT ;  /* 0xfffffff087177812 */ /* 0x000fe200078ec0ff */
[----:B------:R-:W-:Y:S01]  /*1b90*/  @!P0 IMAD.IADD R29, R31, 0x1, R13 ;  /* 0x000000011f1d8824 */ /* 0x000fe200078e020d */
[----:B------:R-:W-:Y:S01]  /*1ba0*/  IADD3 R26, P0, R24, R8, RZ ;  /* 0x00000008181a7210 */ /* 0x000fe20007f1e0ff */
[----:B------:R-:W-:Y:S01]  /*1bb0*/  IMAD R13, R3, UR4, RZ ;  /* 0x00000004030d7c24 */ /* 0x000fe2000f8e02ff */
[----:B------:R-:W-:Y:S01]  /*1bc0*/  IADD3 R134, -R23, R60, RZ ;  /* 0x0000003c17867210 */ /* 0x000fe20007ffe1ff */
[C---:B------:R-:W-:Y:S01]  /*1bd0*/  IMAD.X R29, R25.reuse, 0x1, R29, P1 ;  /* 0x00000001191d7824 */ /* 0x040fe200008e061d */
[----:B------:R-:W-:Y:S01]  /*1be0*/  SHF.R.S32.HI R62, RZ, 0x5, R62 ;  /* 0x00000005ff3e7819 */ /* 0x000fe2000001143e */
[----:B------:R-:W-:Y:S01]  /*1bf0*/  IMAD.X R27, R25, 0x1, R27, P0 ;  /* 0x00000001191b7824 */ /* 0x000fe200000e061b */
[----:B------:R-:W-:Y:S01]  /*1c00*/  SHF.R.S32.HI R65, RZ, 0x1f, R134 ;  /* 0x0000001fff417819 */ /* 0x000fe20000011486 */
[----:B------:R-:W-:Y:S01]  /*1c10*/  IMAD R20, R2, UR5, R13 ;  /* 0x0000000502147c24 */ /* 0x000fe2000f8e020d */
[----:B------:R-:W-:Y:S01]  /*1c20*/  IADD3 R170, P0, R140, R21, RZ ;  /* 0x000000158caa7210 */ /* 0x000fe20007f1e0ff */
[C---:B------:R-:W-:Y:S01]  /*1c30*/  IMAD R5, R22.reuse, R5, R10 ;  /* 0x0000000516057224 */ /* 0x040fe200078e020a */
[----:B------:R-:W-:Y:S01]  /*1c40*/  LEA.HI R65, R65, R134, RZ, 0x3 ;  /* 0x0000008641417211 */ /* 0x000fe200078f18ff */
[----:B------:R-:W-:Y:S01]  /*1c50*/  IMAD.WIDE.U32 R22, R22, R4, R28 ;  /* 0x0000000416167225 */ /* 0x000fe200078e001c */
[----:B------:R-:W-:-:S02]  /*1c60*/  SHF.R.S32.HI R4, RZ, 0x1f, R142 ;  /* 0x0000001fff047819 */ /* 0x000fc4000001148e */
[----:B------:R-:W-:Y:S01]  /*1c70*/  LOP3.LUT R13, R65, 0xfffffff8, RZ, 0xc0, !PT ;  /* 0xfffffff8410d7812 */ /* 0x000fe200078ec0ff */
[----:B------:R-:W-:Y:S01]  /*1c80*/  IMAD.X R19, R141, 0x1, R19, P0 ;  /* 0x000000018d137824 */ /* 0x000fe200000e0613 */
[----:B------:R-:W-:Y:S01]  /*1c90*/  IADD3 R138, P0, R24, R6, RZ ;  /* 0x00000006188a7210 */ /* 0x000fe20007f1e0ff */
[----:B------:R-:W-:Y:S01]  /*1ca0*/  IMAD.WIDE.U32 R26, R2, UR4, R26 ;  /* 0x00000004021a7c25 */ /* 0x000fe2000f8e001a */
[----:B------:R-:W-:Y:S01]  /*1cb0*/  ULDC.64 UR4, c[0x0][0x258] ;  /* 0x0000960000047ab9 */ /* 0x000fe20000000a00 */
[----:B------:R-:W-:Y:S02]  /*1cc0*/  IADD3 R23, R23, R5, RZ ;  /* 0x0000000517177210 */ /* 0x000fe40007ffe0ff */
[----:B------:R-:W-:Y:S01]  /*1cd0*/  IMAD.X R139, R25, 0x1, R15, P0 ;  /* 0x00000001198b7824 */ /* 0x000fe200000e060f */
[----:B------:R-:W-:Y:S01]  /*1ce0*/  ISETP.GT.AND P0, PT, R166, R70, PT ;  /* 0x00000046a600720c */ /* 0x000fe20003f04270 */
[----:B------:R-:W-:Y:S01]  /*1cf0*/  IMAD.IADD R134, R134, 0x1, -R13 ;  /* 0x0000000186867824 */ /* 0x000fe200078e0a0d */
[----:B------:R-:W-:Y:S01]  /*1d00*/  SHF.L.U32 R13, R63, 0x2, RZ ;  /* 0x000000023f0d7819 */ /* 0x000fe200000006ff */
[----:B------:R-:W-:-:S02]  /*1d10*/  IMAD.IADD R21, R27, 0x1, R20 ;  /* 0x000000011b157824 */ /* 0x000fc400078e0214 */
[----:B------:R-:W-:Y:S01]  /*1d20*/  IMAD R137, R4, UR4, RZ ;  /* 0x0000000404897c24 */ /* 0x000fe2000f8e02ff */
[----:B------:R-:W-:Y:S01]  /*1d30*/  R2P PR, R134, 0x6 ;  /* 0x0000000686007804 */ /* 0x000fe20000000000 */
[----:B------:R-:W-:Y:S02]  /*1d40*/  IMAD R19, R19, R146, RZ ;  /* 0x0000009213137224 */ /* 0x000fe400078e02ff */
[----:B------:R-:W-:Y:S02]  /*1d50*/  IMAD R5, R141, R148, RZ ;  /* 0x000000948d057224 */ /* 0x000fe400078e02ff */
[----:B------:R-:W-:Y:S01]  /*1d60*/  IMAD R130, R140, R133, R13 ;  /* 0x000000858c827224 */ /* 0x000fe200078e020d */
[----:B------:R-:W-:Y:S01]  /*1d70*/  SEL R55, R55, 0xfffffff0, !P1 ;  /* 0xfffffff037377807 */ /* 0x000fe20004800000 */
[----:B------:R-:W-:Y:S01]  /*1d80*/  IMAD.MOV.U32 R20, RZ, RZ, R26 ;  /* 0x000000ffff147224 */ /* 0x000fe200078e001a */
[----:B------:R-:W-:Y:S01]  /*1d90*/  SEL R53, R53, 0xffffffe0, !P2 ;  /* 0xffffffe035357807 */ /* 0x000fe20005000000 */
[----:B------:R-:W-:Y:S01]  /*1da0*/  IMAD R137, R142, UR5, R137 ;  /* 0x000000058e897c24 */ /* 0x000fe2000f8e0289 */
[----:B------:R-:W-:Y:S01]  /*1db0*/  SHF.R.S32.HI R117, RZ, 0x1f, R130 ;  /* 0x0000001fff757819 */ /* 0x000fe20000011482 */
[----:B------:R-:W-:-:S02]  /*1dc0*/  IMAD R165, R170, R147, R19 ;  /* 0x00000093aaa57224 */ /* 0x000fc400078e0213 */
[C---:B------:R-:W-:Y:S02]  /*1dd0*/  IMAD R5, R140.reuse, R149, R5 ;  /* 0x000000958c057224 */ /* 0x040fe400078e0205 */
[----:B------:R-:W-:Y:S02]  /*1de0*/  IMAD.IADD R128, R13, 0x1, R130 ;  /* 0x000000010d807824 */ /* 0x000fe400078e0282 */
[----:B------:R-:W-:-:S03]  /*1df0*/  IMAD.WIDE.U32 R138, R140, R148, R138 ;  /* 0x000000948c8a7225 */ /* 0x000fc600078e008a */
[----:B------:R-:W-:Y:S01]  /*1e00*/  SHF.R.S32.HI R116, RZ, 0x1f, R128 ;  /* 0x0000001fff747819 */ /* 0x000fe20000011480 */
[----:B------:R-:W-:Y:S01]  /*1e10*/  IMAD.WIDE.U32 R142, R142, UR4, R22 ;  /* 0x000000048e8e7c25 */ /* 0x000fe2000f8e0016 */
[----:B------:R-:W-:-:S03]  /*1e20*/  IADD3 R52, R139, R5, RZ ;  /* 0x000000058b347210 */ /* 0x000fc60007ffe0ff */
[----:B------:R-:W-:-:S04]  /*1e30*/  IMAD.WIDE.U32 R170, R170, R146, R20 ;  /* 0x00000092aaaa7225 */ /* 0x000fc800078e0014 */
[----:B------:R-:W-:Y:S02]  /*1e40*/  IMAD.SHL.U32 R167, R146, 0x10, RZ ;  /* 0x0000001092a77824 */ /* 0x000fe400078e00ff */
[----:B------:R-:W-:Y:S02]  /*1e50*/  IMAD.IADD R137, R143, 0x1, R137 ;  /* 0x000000018f897824 */ /* 0x000fe400078e0289 */
[----:B------:R-:W-:Y:S02]  /*1e60*/  IMAD.IADD R165, R171, 0x1, R165 ;  /* 0x00000001aba57824 */ /* 0x000fe400078e02a5 */
[----:B------:R-:W-:Y:S01]  /*1e70*/  @!P5 IMAD.MOV.U32 R11, RZ, RZ, RZ ;  /* 0x000000ffff0bd224 */ /* 0x000fe200078e00ff */
[----:B------:R-:W-:Y:S06]  /*1e80*/  @!P0 BRA `(.L_x_2607) ;  /* 0x000000ac00a88947 */ /* 0x000fec0003800000 */
[----:B------:R-:W1:Y:S01]  /*1e90*/  LDC.64 R76, c[0x0][0x338] ;  /* 0x0000ce00ff4c7b82 */ /* 0x000e620000000a00 */
[----:B------:R-:W-:Y:S01]  /*1ea0*/  ULDC.64 UR10, c[0x0][0x330] ;  /* 0x0000cc00000a7ab9 */ /* 0x000fe20000000a00 */
[----:B------:R-:W-:Y:S01]  /*1eb0*/  SHF.R.S32.HI R5, RZ, 0x1f, R0 ;  /* 0x0000001fff057819 */ /* 0x000fe20000011400 */
[----:B------:R-:W-:Y:S01]  /*1ec0*/  ULDC.64 UR4, c[0x0][0x328] ;  /* 0x0000ca0000047ab9 */ /* 0x000fe20000000a00 */
[--C-:B------:R-:W-:Y:S01]  /*1ed0*/  SHF.R.S32.HI R8, RZ, 0x1f, R71.reuse ;  /* 0x0000001fff087819 */ /* 0x100fe20000011447 */
[C---:B------:R-:W-:Y:S01]  /*1ee0*/  IMAD R4, R7.reuse, UR10, RZ ;  /* 0x0000000a07047c24 */ /* 0x040fe2000f8e02ff */
[----:B------:R-:W-:Y:S01]  /*1ef0*/  IADD3 R6, P1, P0, R0, R140, -R71 ;  /* 0x0000008c00067210 */ /* 0x000fe2000783e847 */
[----:B------:R-:W-:Y:S01]  /*1f00*/  IMAD R10, R7, UR4, RZ ;  /* 0x00000004070a7c24 */ /* 0x000fe2000f8e02ff */
[----:B------:R-:W-:Y:S01]  /*1f10*/  IADD3 R0, R11, R0, RZ ;  /* 0x000000000b007210 */ /* 0x000fe20007ffe0ff */
[----:B------:R-:W-:Y:S01]  /*1f20*/  IMAD.WIDE.U32 R12, R9, UR10, R24 ;  /* 0x0000000a090c7c25 */ /* 0x000fe2000f8e0018 */
[----:B------:R-:W-:Y:S01]  /*1f30*/  IADD3.X R5, R5, R141, ~R8, P1, P0 ;  /* 0x0000008d05057210 */ /* 0x000fe20000fe0c08 */
[----:B------:R-:W-:Y:S01]  /*1f40*/  ULDC.64 UR12, c[0x0][0x350] ;  /* 0x0000d400000c7ab9 */ /* 0x000fe20000000a00 */
[----:B------:R-:W2:Y:S01]  /*1f50*/  LDC R72, c[0x0][0x340] ;  /* 0x0000d000ff487b82 */ /* 0x000ea20000000800 */
[C---:B------:R-:W-:Y:S01]  /*1f60*/  IMAD R4, R9.reuse, UR11, R4 ;  /* 0x0000000b09047c24 */ /* 0x040fe2000f8e0204 */
[----:B------:R-:W-:Y:S01]  /*1f70*/  ULDC.64 UR10, c[0x0][0x348] ;  /* 0x0000d200000a7ab9 */ /* 0x000fe20000000a00 */
[----:B------:R-:W-:Y:S01]  /*1f80*/  IMAD.WIDE.U32 R14, R9, UR4, R24 ;  /* 0x00000004090e7c25 */ /* 0x000fe2000f8e0018 */
[----:B------:R-:W-:Y:S01]  /*1f90*/  SHF.L.U32 R129, R133, 0x5, RZ ;  /* 0x0000000585817819 */ /* 0x000fe200000006ff */
[----:B------:R-:W-:Y:S01]  /*1fa0*/  ULDC.U8 UR22, c[0x0][0x3c3] ;  /* 0x0000f0c000167ab9 */ /* 0x000fe20000000000 */
[----:B------:R-:W-:Y:S01]  /*1fb0*/  IADD3 R67, R140, 0x30, RZ ;  /* 0x000000308c437810 */ /* 0x000fe20007ffe0ff */
[----:B------:R-:W-:Y:S01]  /*1fc0*/  IMAD R10, R9, UR5, R10 ;  /* 0x00000005090a7c24 */ /* 0x000fe2000f8e020a */
[----:B------:R-:W-:Y:S01]  /*1fd0*/  ULDC.64 UR4, c[0x0][0x340] ;  /* 0x0000d00000047ab9 */ /* 0x000fe20000000a00 */
[----:B------:R-:W-:Y:S01]  /*1fe0*/  IMAD.IADD R13, R13, 0x1, R4 ;  /* 0x000000010d0d7824 */ /* 0x000fe200078e0204 */
[----:B------:R-:W-:Y:S01]  /*1ff0*/  USHF.L.U32 UR14, UR4, 0x5, URZ ;  /* 0x00000005040e7899 */ /* 0x000fe2000800063f */
[----:B------:R-:W-:Y:S01]  /*2000*/  IMAD R7, R5, UR4, RZ ;  /* 0x0000000405077c24 */ /* 0x000fe2000f8e02ff */
[----:B------:R-:W-:Y:S01]  /*2010*/  USHF.L.U64.HI UR15, UR4, 0x4, UR5 ;  /* 0x00000004040f7899 */ /* 0x000fe20008010205 */
[----:B------:R-:W-:Y:S01]  /*2020*/  IMAD.IADD R15, R15, 0x1, R10 ;  /* 0x000000010f0f7824 */ /* 0x000fe200078e020a */
[----:B------:R-:W-:Y:S01]  /*2030*/  USHF.L.U32 UR20, UR4, 0x4, URZ ;  /* 0x0000000404147899 */ /* 0x000fe2000800063f */
[-C--:B-1----:R-:W-:Y:S01]  /*2040*/  IMAD R4, R5, R76.reuse, RZ ;  /* 0x0000004c05047224 */ /* 0x082fe200078e02ff */
[----:B------:R-:W-:Y:S01]  /*2050*/  UIMAD.WIDE.U32 UR18, UR4, 0x60, URZ ;  /* 0x00000060041278a5 */ /* 0x000fe2000f8e003f */
[----:B------:R-:W-:Y:S01]  /*2060*/  IMAD R7, R6, UR5, R7 ;  /* 0x0000000506077c24 */ /* 0x000fe2000f8e0207 */
[----:B------:R-:W-:Y:S01]  /*2070*/  SHF.L.U32 R74, R76, 0x4, RZ ;  /* 0x000000044c4a7819 */ /* 0x000fe200000006ff */
[----:B------:R-:W-:Y:S01]  /*2080*/  IMAD.WIDE.U32 R12, R6, UR4, R12 ;  /* 0x00000004060c7c25 */ /* 0x000fe2000f8e000c */
[C-C-:B------:R-:W-:Y:S01]  /*2090*/  SHF.L.U64.HI R73, R76.reuse, 0x4, R77.reuse ;  /* 0x000000044c497819 */ /* 0x140fe2000001024d */
[----:B------:R-:W-:Y:S01]  /*20a0*/  USHF.L.U64.HI UR23, UR20, 0x1, UR15 ;  /* 0x0000000114177899 */ /* 0x000fe2000801020f */
[----:B------:R-:W-:Y:S01]  /*20b0*/  SHF.L.U64.HI R75, R76, 0x5, R77 ;  /* 0x000000054c4b7819 */ /* 0x000fe2000001024d */
[C---:B------:R-:W-:Y:S01]  /*20c0*/  IMAD R4, R6.reuse, R77, R4 ;  /* 0x0000004d06047224 */ /* 0x040fe200078e0204 */
[----:B------:R-:W-:Y:S01]  /*20d0*/  SHF.R.S32.HI R115, RZ, 0x1f, R131 ;  /* 0x0000001fff737819 */ /* 0x000fe20000011483 */
[----:B------:R-:W-:Y:S01]  /*20e0*/  IMAD.WIDE.U32 R8, R6, R76, R14 ;  /* 0x0000004c06087225 */ /* 0x000fe200078e000e */
[----:B------:R-:W-:Y:S01]  /*20f0*/  MOV R17, R166 ;  /* 0x000000a600117202 */ /* 0x000fe20000000f00 */
[----:B------:R-:W-:Y:S01]  /*2100*/  USHF.L.U32 UR25, UR14, 0x1, URZ ;  /* 0x000000010e197899 */ /* 0x000fe2000800063f */
[----:B------:R-:W-:Y:S01]  /*2110*/  SHF.R.S32.HI R114, RZ, 0x1f, R129 ;  /* 0x0000001fff727819 */ /* 0x000fe20000011481 */
[----:B------:R-:W-:Y:S01]  /*2120*/  IMAD.IADD R13, R13, 0x1, R7 ;  /* 0x000000010d0d7824 */ /* 0x000fe200078e0207 */
[----:B--2---:R-:W-:Y:S01]  /*2130*/  LEA R72, -R72, RZ, 0x6 ;  /* 0x000000ff48487211 */ /* 0x004fe200078e31ff */
[----:B------:R-:W-:Y:S01]  /*2140*/  IMAD.SHL.U32 R90, R147, 0x20, RZ ;  /* 0x00000020935a7824 */ /* 0x000fe200078e00ff */
[----:B------:R-:W-:Y:S01]  /*2150*/  ULDC UR21, c[0x0][0x2e0] ;  /* 0x0000b80000157ab9 */ /* 0x000fe20000000800 */
[----:B------:R-:W-:Y:S01]  /*2160*/  IMAD.WIDE.U32 R6, R146, 0x20, RZ ;  /* 0x0000002092067825 */ /* 0x000fe200078e00ff */
[----:B------:R-:W-:Y:S01]  /*2170*/  ULDC.64 UR16, c[0x0][0x250] ;  /* 0x0000940000107ab9 */ /* 0x000fe20000000a00 */
[----:B------:R-:W-:-:S02]  /*2180*/  USHF.L.U32 UR20, UR20, 0x1, URZ ;  /* 0x0000000114147899 */ /* 0x000fc4000800063f */
[C---:B------:R-:W-:Y:S02]  /*2190*/  IMAD R97, R3.reuse, UR12, RZ ;  /* 0x0000000c03617c24 */ /* 0x040fe4000f8e02ff */
[----:B------:R-:W-:Y:S02]  /*21a0*/  IMAD R99, R3, UR10, RZ ;  /* 0x0000000a03637c24 */ /* 0x000fe4000f8e02ff */
[----:B------:R-:W-:Y:S02]  /*21b0*/  IMAD.IADD R9, R9, 0x1, R4 ;  /* 0x0000000109097824 */ /* 0x000fe400078e0204 */
[----:B------:R-:W-:Y:S02]  /*21c0*/  IMAD.IADD R90, R7, 0x1, R90 ;  /* 0x00000001075a7824 */ /* 0x000fe400078e025a */
[----:B------:R-:W-:Y:S02]  /*21d0*/  IMAD R7, R133, R0, RZ ;  /* 0x0000000085077224 */ /* 0x000fe400078e02ff */
[----:B------:R-:W-:Y:S01]  /*21e0*/  IMAD R97, R2, UR13, R97 ;  /* 0x0000000d02617c24 */ /* 0x000fe2000f8e0261 */
[----:B------:R-:W-:Y:S01]  /*21f0*/  SHF.L.U64.HI R90, R6, 0x1, R90 ;  /* 0x00000001065a7819 */ /* 0x000fe2000001025a */
[----:B------:R-:W-:Y:S01]  /*2200*/  IMAD.WIDE.U32 R4, R2, UR12, R12 ;  /* 0x0000000c02047c25 */ /* 0x000fe2000f8e000c */
[----:B------:R-:W-:Y:S01]  /*2210*/  ULDC.64 UR12, c[0x0][0x320] ;  /* 0x0000c800000c7ab9 */ /* 0x000fe20000000a00 */
[----:B------:R-:W-:-:S02]  /*2220*/  SHF.R.S32.HI R57, RZ, 0x1f, R7 ;  /* 0x0000001fff397819 */ /* 0x000fc40000011407 */
[----:B------:R-:W-:Y:S01]  /*2230*/  IMAD R99, R2, UR11, R99 ;  /* 0x0000000b02637c24 */ /* 0x000fe2000f8e0263 */
[-C--:B------:R-:W-:Y:S01]  /*2240*/  IADD3 R102, P2, R128, R7.reuse, RZ ;  /* 0x0000000780667210 */ /* 0x080fe20007f5e0ff */
[----:B------:R-:W-:Y:S01]  /*2250*/  IMAD.WIDE.U32 R2, R2, UR10, R8 ;  /* 0x0000000a02027c25 */ /* 0x000fe2000f8e0008 */
[----:B------:R-:W-:Y:S01]  /*2260*/  ULDC.64 UR10, c[0x0][0x318] ;  /* 0x0000c600000a7ab9 */ /* 0x000fe20000000a00 */
[----:B------:R-:W-:Y:S02]  /*2270*/  IADD3 R56, P4, R130, R7, RZ ;  /* 0x0000000782387210 */ /* 0x000fe40007f9e0ff */
[----:B------:R-:W-:Y:S01]  /*2280*/  IMAD.IADD R99, R3, 0x1, R99 ;  /* 0x0000000103637824 */ /* 0x000fe200078e0263 */
[----:B------:R-:W-:Y:S01]  /*2290*/  IADD3 R97, R5, R97, RZ ;  /* 0x0000006105617210 */ /* 0x000fe20007ffe0ff */
[C---:B------:R-:W-:Y:S01]  /*22a0*/  VIADD R126, R131.reuse, 0x40 ;  /* 0x00000040837e7836 */ /* 0x040fe20000000000 */
[----:B------:R-:W-:Y:S01]  /*22b0*/  LEA R96, P1, R4, UR12, 0x1 ;  /* 0x0000000c04607c11 */ /* 0x000fe2000f8208ff */
[----:B------:R-:W-:Y:S01]  /*22c0*/  UIMAD UR12, UR5, 0x60, URZ ;  /* 0x00000060050c78a4 */ /* 0x000fe2000f8e023f */
[----:B------:R-:W-:Y:S01]  /*22d0*/  LEA R98, P0, R2, UR10, 0x1 ;  /* 0x0000000a02627c11 */ /* 0x000fe2000f8008ff */
[----:B------:R-:W-:Y:S01]  /*22e0*/  VIADD R125, R131, 0x80 ;  /* 0x00000080837d7836 */ /* 0x000fe20000000000 */
[----:B------:R-:W-:Y:S01]  /*22f0*/  IADD3.X R103, R116, R57, RZ, P2, !PT ;  /* 0x0000003974677210 */ /* 0x000fe200017fe4ff */
[----:B------:R-:W-:Y:S01]  /*2300*/  IMAD.X R57, R117, 0x1, R57, P4 ;  /* 0x0000000175397824 */ /* 0x000fe200020e0639 */
[----:B------:R-:W-:Y:S01]  /*2310*/  LEA.HI.X R97, R4, UR13, R97, 0x1, P1 ;  /* 0x0000000d04617c11 */ /* 0x000fe200088f0c61 */
[----:B------:R-:W-:Y:S01]  /*2320*/  USHF.L.U64.HI UR13, UR4, 0x5, UR5 ;  /* 0x00000005040d7899 */ /* 0x000fe20008010205 */
[----:B------:R-:W-:Y:S01]  /*2330*/  LEA.HI.X R99, R2, UR11, R99, 0x1, P0 ;  /* 0x0000000b02637c11 */ /* 0x000fe200080f0c63 */
[----:B------:R-:W-:Y:S01]  /*2340*/  ULDC.64 UR10, c[0x0][0x218] ;  /* 0x00008600000a7ab9 */ /* 0x000fe20000000a00 */
[----:B------:R-:W-:Y:S01]  /*2350*/  ULDC.64 UR4, c[0x0][0x220] ;  /* 0x0000880000047ab9 */ /* 0x000fe20000000a00 */
[----:B------:R-:W-:Y:S01]  /*2360*/  LEA R150, P1, R138, UR10, 0x1 ;  /* 0x0000000a8a967c11 */ /* 0x000fe2000f8208ff */
[C---:B------:R-:W-:Y:S01]  /*2370*/  VIADD R123, R131.reuse, 0xc0 ;  /* 0x000000c0837b7836 */ /* 0x040fe20000000000 */
[----:B------:R-:W-:Y:S01]  /*2380*/  LEA R94, P0, R170, UR4, 0x1 ;  /* 0x00000004aa5e7c11 */ /* 0x000fe2000f8008ff */
[C---:B------:R-:W-:Y:S01]  /*2390*/  IMAD.IADD R122, R131.reuse, 0x1, R125 ;  /* 0x00000001837a7824 */ /* 0x040fe200078e027d */
[C---:B------:R-:W-:Y:S01]  /*23a0*/  SHF.L.U64.HI R57, R56.reuse, 0x1, R57 ;  /* 0x0000000138397819 */ /* 0x040fe20000010239 */
[----:B------:R-:W-:Y:S01]  /*23b0*/  IMAD.SHL.U32 R56, R56, 0x2, RZ ;  /* 0x0000000238387824 */ /* 0x000fe200078e00ff */
[----:B------:R-:W-:Y:S01]  /*23c0*/  LEA.HI.X R151, R138, UR11, R52, 0x1, P1 ;  /* 0x0000000b8a977c11 */ /* 0x000fe200088f0c34 */
[----:B------:R-:W-:Y:S01]  /*23d0*/  ULDC.64 UR10, c[0x0][0x360] ;  /* 0x0000d800000a7ab9 */ /* 0x000fe20000000a00 */
[----:B------:R-:W-:Y:S01]  /*23e0*/  LEA.HI.X R93, R170, UR5, R165, 0x1, P0 ;  /* 0x00000005aa5d7c11 */ /* 0x000fe200080f0ca5 */
[----:B------:R-:W-:Y:S01]  /*23f0*/  ULDC.64 UR4, c[0x0][0x358] ;  /* 0x0000d60000047ab9 */ /* 0x000fe20000000a00 */
[C---:B------:R-:W-:Y:S01]  /*2400*/  IADD3 R26, P1, R56.reuse, UR10, RZ ;  /* 0x0000000a381a7c10 */ /* 0x040fe2000ff3e0ff */
[----:B------:R-:W-:Y:S01]  /*2410*/  IMAD.IADD R120, R131, 0x1, R123 ;  /* 0x0000000183787824 */ /* 0x000fe200078e027b */
[----:B------:R-:W-:Y:S01]  /*2420*/  IADD3 R56, P0, R56, UR4, RZ ;  /* 0x0000000438387c10 */ /* 0x000fe2000ff1e0ff */
[----:B------:R-:W-:Y:S01]  /*2430*/  IMAD.SHL.U32 R3, R149, 0x20, RZ ;  /* 0x0000002095037824 */ /* 0x000fe200078e00ff */
[C---:B------:R-:W-:Y:S01]  /*2440*/  SHF.L.U64.HI R103, R102.reuse, 0x1, R103 ;  /* 0x0000000166677819 */ /* 0x040fe20000010267 */
[----:B------:R-:W-:Y:S01]  /*2450*/  IMAD.SHL.U32 R102, R102, 0x2, RZ ;  /* 0x0000000266667824 */ /* 0x000fe200078e00ff */
[----:B------:R-:W-:Y:S01]  /*2460*/  IADD3.X R27, R57, UR11, RZ, P1, !PT ;  /* 0x0000000b391b7c10 */ /* 0x000fe20008ffe4ff */
[----:B------:R-:W-:Y:S01]  /*2470*/  IMAD R5, R147, 0x60, RZ ;  /* 0x0000006093057824 */ /* 0x000fe200078e02ff */
[----:B------:R-:W-:Y:S01]  /*2480*/  IADD3.X R57, R57, UR5, RZ, P0, !PT ;  /* 0x0000000539397c10 */ /* 0x000fe200087fe4ff */
[----:B------:R-:W-:Y:S01]  /*2490*/  IMAD R127, R133, 0x30, RZ ;  /* 0x00000030857f7824 */ /* 0x000fe200078e02ff */
[----:B------:R-:W-:Y:S01]  /*24a0*/  IADD3 R83, P0, R74, R74, RZ ;  /* 0x0000004a4a537210 */ /* 0x000fe20007f1e0ff */
[----:B------:R-:W-:Y:S01]  /*24b0*/  IMAD.IADD R119, R131, 0x1, R122 ;  /* 0x0000000183777824 */ /* 0x000fe200078e027a */
[----:B------:R-:W-:Y:S01]  /*24c0*/  IADD3 R100, P4, R102, UR10, RZ ;  /* 0x0000000a66647c10 */ /* 0x000fe2000ff9e0ff */
[----:B------:R-:W-:Y:S01]  /*24d0*/  IMAD.WIDE.U32 R148, R148, 0x20, RZ ;  /* 0x0000002094947825 */ /* 0x000fe200078e00ff */
[----:B------:R-:W-:Y:S01]  /*24e0*/  IADD3 R102, P2, R102, UR4, RZ ;  /* 0x0000000466667c10 */ /* 0x000fe2000ff5e0ff */
[----:B------:R-:W-:Y:S01]  /*24f0*/  USHF.L.U64.HI UR24, UR14, 0x1, UR13 ;  /* 0x000000010e187899 */ /* 0x000fe2000801020d */
[----:B------:R-:W-:Y:S01]  /*2500*/  IADD3.X R101, R103, UR11, RZ, P4, !PT ;  /* 0x0000000b67657c10 */ /* 0x000fe2000a7fe4ff */
[----:B------:R-:W-:Y:S01]  /*2510*/  IMAD.X R82, R73, 0x1, R73, P0 ;  /* 0x0000000149527824 */ /* 0x000fe200000e0649 */
[----:B------:R-:W-:Y:S01]  /*2520*/  IADD3 R79, P0, R83, 0x40, RZ ;  /* 0x00000040534f7810 */ /* 0x000fe20007f1e0ff */
[----:B------:R-:W-:Y:S01]  /*2530*/  IMAD.WIDE.U32 R146, R146, 0x60, RZ ;  /* 0x0000006092927825 */ /* 0x000fe200078e00ff */
[----:B------:R-:W-:Y:S01]  /*2540*/  IADD3 R124, R131, R126, RZ ;  /* 0x0000007e837c7210 */ /* 0x000fe20007ffe0ff */
[----:B------:R-:W-:Y:S01]  /*2550*/  UIADD3 UR27, UR19, UR12, URZ ;  /* 0x0000000c131b7290 */ /* 0x000fe2000fffe03f */
[C---:B------:R-:W-:Y:S01]  /*2560*/  IADD3 R81, P5, R83.reuse, 0x80, RZ ;  /* 0x0000008053517810 */ /* 0x040fe20007fbe0ff */
[----:B------:R-:W-:Y:S01]  /*2570*/  IMAD.X R78, RZ, RZ, R82, P0 ;  /* 0x000000ffff4e7224 */ /* 0x000fe200000e0652 */
[----:B------:R-:W-:Y:S01]  /*2580*/  IADD3 R83, P4, R83, 0xc0, RZ ;  /* 0x000000c053537810 */ /* 0x000fe20007f9e0ff */
[----:B------:R-:W-:Y:S01]  /*2590*/  IMAD.IADD R121, R131, 0x1, R124 ;  /* 0x0000000183797824 */ /* 0x000fe200078e027c */
[----:B------:R-:W-:Y:S01]  /*25a0*/  IADD3.X R103, R103, UR5, RZ, P2, !PT ;  /* 0x0000000567677c10 */ /* 0x000fe200097fe4ff */
[----:B------:R-:W-:Y:S01]  /*25b0*/  IMAD.SHL.U32 R91, R6, 0x2, RZ ;  /* 0x00000002065b7824 */ /* 0x000fe200078e00ff */
[-C--:B------:R-:W-:Y:S01]  /*25c0*/  IADD3 R85, P2, R79, R74.reuse, RZ ;  /* 0x0000004a4f557210 */ /* 0x080fe20007f5e0ff */
[----:B------:R-:W-:Y:S01]  /*25d0*/  IMAD.SHL.U32 R76, R76, 0x20, RZ ;  /* 0x000000204c4c7824 */ /* 0x000fe200078e00ff */
[----:B------:R-:W-:Y:S01]  /*25e0*/  IADD3 R89, P0, R83, R74, RZ ;  /* 0x0000004a53597210 */ /* 0x000fe20007f1e0ff */
[C---:B------:R-:W-:Y:S01]  /*25f0*/  VIADD R69, R140.reuse, 0x10 ;  /* 0x000000108c457836 */ /* 0x040fe20000000000 */
[----:B------:R-:W-:Y:S01]  /*2600*/  IADD3.X R80, RZ, R82, RZ, P5, !PT ;  /* 0x00000052ff507210 */ /* 0x000fe20002ffe4ff */
[----:B------:R-:W-:Y:S01]  /*2610*/  IMAD.X R82, RZ, RZ, R82, P4 ;  /* 0x000000ffff527224 */ /* 0x000fe200020e0652 */
[----:B------:R-:W-:Y:S01]  /*2620*/  IADD3 R118, R131, R120, RZ ;  /* 0x0000007883767210 */ /* 0x000fe20007ffe0ff */
[----:B------:R-:W-:Y:S01]  /*2630*/  VIADD R68, R140, 0x20 ;  /* 0x000000208c447836 */ /* 0x000fe20000000000 */
[----:B------:R-:W-:Y:S01]  /*2640*/  IADD3 R87, P1, R81, R74, RZ ;  /* 0x0000004a51577210 */ /* 0x000fe20007f3e0ff */
[C---:B------:R-:W-:Y:S01]  /*2650*/  VIADD R20, R24.reuse, 0x40 ;  /* 0x0000004018147836 */ /* 0x040fe20000000000 */
[----:B------:R-:W-:Y:S01]  /*2660*/  SHF.R.S32.HI R113, RZ, 0x1f, R126 ;  /* 0x0000001fff717819 */ /* 0x000fe2000001147e */
[C---:B------:R-:W-:Y:S01]  /*2670*/  VIADD R19, R24.reuse, 0x80 ;  /* 0x0000008018137836 */ /* 0x040fe20000000000 */
[----:B------:R-:W-:Y:S01]  /*2680*/  SHF.R.S32.HI R112, RZ, 0x1f, R127 ;  /* 0x0000001fff707819 */ /* 0x000fe2000001147f */
[----:B------:R-:W-:Y:S01]  /*2690*/  VIADD R18, R24, 0xc0 ;  /* 0x000000c018127836 */ /* 0x000fe20000000000 */
[----:B------:R-:W-:Y:S01]  /*26a0*/  SHF.R.S32.HI R111, RZ, 0x1f, R125 ;  /* 0x0000001fff6f7819 */ /* 0x000fe2000001147d */
[----:B------:R-:W-:Y:S01]  /*26b0*/  IMAD.IADD R77, R149, 0x1, R3 ;  /* 0x00000001954d7824 */ /* 0x000fe200078e0203 */
[----:B------:R-:W-:Y:S01]  /*26c0*/  SHF.R.S32.HI R109, RZ, 0x1f, R123 ;  /* 0x0000001fff6d7819 */ /* 0x000fe2000001147b */
[----:B------:R-:W-:Y:S01]  /*26d0*/  IMAD.IADD R92, R147, 0x1, R5 ;  /* 0x00000001935c7824 */ /* 0x000fe200078e0205 */
[----:B------:R-:W-:Y:S01]  /*26e0*/  SHF.R.S32.HI R110, RZ, 0x1f, R124 ;  /* 0x0000001fff6e7819 */ /* 0x000fe2000001147c */
[--C-:B------:R-:W-:Y:S01]  /*26f0*/  IMAD.X R84, R78, 0x1, R73.reuse, P2 ;  /* 0x000000014e547824 */ /* 0x100fe200010e0649 */
[----:B------:R-:W-:Y:S01]  /*2700*/  SHF.R.S32.HI R108, RZ, 0x1f, R122 ;  /* 0x0000001fff6c7819 */ /* 0x000fe2000001147a */
[----:B------:R-:W-:Y:S01]  /*2710*/  IMAD.X R88, R82, 0x1, R73, P0 ;  /* 0x0000000152587824 */ /* 0x000fe200000e0649 */
[----:B------:R-:W-:Y:S01]  /*2720*/  SHF.R.S32.HI R106, RZ, 0x1f, R120 ;  /* 0x0000001fff6a7819 */ /* 0x000fe20000011478 */
[----:B------:R-:W-:Y:S01]  /*2730*/  ULDC UR4, c[0x0][0x2e0] ;  /* 0x0000b80000047ab9 */ /* 0x000fe20000000800 */
[----:B------:R-:W-:Y:S01]  /*2740*/  SHF.R.S32.HI R107, RZ, 0x1f, R121 ;  /* 0x0000001fff6b7819 */ /* 0x000fe20000011479 */
[----:B------:R-:W-:Y:S01]  /*2750*/  ULDC UR5, c[0x0][0x2e0] ;  /* 0x0000b80000057ab9 */ /* 0x000fe20000000800 */
[----:B------:R-:W-:Y:S01]  /*2760*/  SHF.R.S32.HI R105, RZ, 0x1f, R119 ;  /* 0x0000001fff697819 */ /* 0x000fe20000011477 */
[----:B------:R-:W-:Y:S01]  /*2770*/  ULDC.64 UR10, c[0x0][0x248] ;  /* 0x00009200000a7ab9 */ /* 0x000fe20000000a00 */
[----:B------:R-:W-:Y:S01]  /*2780*/  SHF.R.S32.HI R104, RZ, 0x1f, R118 ;  /* 0x0000001fff687819 */ /* 0x000fe20000011476 */
[----:B------:R-:W-:Y:S01]  /*2790*/  ULDC.64 UR12, c[0x0][0x230] ;  /* 0x00008c00000c7ab9 */ /* 0x000fe20000000a00 */
[----:B------:R-:W-:Y:S01]  /*27a0*/  IADD3.X R86, R80, R73, RZ, P1, !PT ;  /* 0x0000004950567210 */ /* 0x000fe20000ffe4ff */
[----:B------:R-:W-:-:S06]  /*27b0*/  ULDC.64 UR14, c[0x0][0x238] ;  /* 0x00008e00000e7ab9 */ /* 0x000fcc0000000a00 */
.L_x_2661:
[----:B------:R-:W-:Y:S04]  /*27c0*/  IMAD.SHL.U32 R22, R17, 0x40, RZ ;  /* 0x0000004011167824 */ /* 0x000fe800078e00ff */
[----:B------:R-:W-:Y:S04]  /*27d0*/  VIADD R21, R22, 0xffffffc0 ;  /* 0xffffffc016157836 */ /* 0x000fe80000000000 */
[--C-:B------:R-:W-:Y:S02]  /*27e0*/  IMAD.IADD R49, R66, 0x1, -R21.reuse ;  /* 0x0000000142317824 */ /* 0x100fe400078e0a15 */
[----:B------:R-:W-:Y:S03]  /*27f0*/  IMAD.IADD R48, R71, 0x1, -R21 ;  /* 0x0000000147307824 */ /* 0x000fe600078e0a15 */
[CC--:B------:R-:W-:Y:S02]  /*2800*/  ISETP.GE.AND P0, PT, R140.reuse, R49.reuse, PT ;  /* 0x000000318c00720c */ /* 0x0c0fe40003f06270 */
[CC--:B------:R-:W-:Y:S02]  /*2810*/  ISETP.GE.AND P5, PT, R69.reuse, R49.reuse, PT ;  /* 0x000000314500720c */ /* 0x0c0fe40003fa6270 */
[-C--:B------:R-:W-:Y:S02]  /*2820*/  ISETP.GE.AND P0, PT, R140, R48.reuse, !P0 ;  /* 0x000000308c00720c */ /* 0x080fe40004706270 */
[-C--:B------:R-:W-:Y:S02]  /*2830*/  ISETP.GE.AND P5, PT, R69, R48.reuse, !P5 ;  /* 0x000000304500720c */ /* 0x080fe40006fa6270 */
[C---:B------:R-:W-:Y:S04]  /*2840*/  ISETP.GE.AND P2, PT, R68.reuse, R49, PT ;  /* 0x000000314400720c */ /* 0x040fe80003f46270 */
[----:B------:R-:W-:Y:S05]  /*2850*/  ISETP.GE.AND P2, PT, R68, R48, !P2 ;  /* 0x000000304400720c */ /* 0x000fea0005746270 */
[----:B------:R-:W2:Y:S01]  /*2860*/  @P0 LDG.E.128 R12, desc[UR6][R96.64] ;  /* 0x00000006600c0981 */ /* 0x000ea2000c1e1d00 */
[----:B------:R-:W-:Y:S01]  /*2870*/  @P0 IMAD.MOV.U32 R95, RZ, RZ, R93 ;  /* 0x000000ffff5f0224 */ /* 0x000fe200078e005d */
[C---:B------:R-:W-:Y:S04]  /*2880*/  @P5 IADD3 R2, P1, R96.reuse, UR20, RZ ;  /* 0x0000001460025c10 */ /* 0x040fe8000ff3e0ff */
[----:B------:R-:W-:Y:S02]  /*2890*/  @P5 IADD3.X R3, R97, UR23, RZ, P1, !PT ;  /* 0x0000001761035c10 */ /* 0x000fe40008ffe4ff */
[C---:B------:R-:W-:Y:S04]  /*28a0*/  @P5 LEA R36, P1, R167.reuse, R94, 0x1 ;  /* 0x0000005ea7245211 */ /* 0x040fe800078208ff */
[----:B------:R-:W-:Y:S02]  /*28b0*/  @P5 LEA.HI.X R37, R167, R93, R168, 0x1, P1 ;  /* 0x0000005da7255211 */ /* 0x000fe400008f0ca8 */
[----:B------:R-:W-:Y:S04]  /*28c0*/  @P2 IADD3 R38, P1, R96, UR25, RZ ;  /* 0x0000001960262c10 */ /* 0x000fe8000ff3e0ff */
[----:B------:R-:W-:Y:S02]  /*28d0*/  @P2 IADD3.X R39, R97, UR24, RZ, P1, !PT ;  /* 0x0000001861272c10 */ /* 0x000fe40008ffe4ff */
[----:B------:R-:W-:Y:S05]  /*28e0*/  @P2 IADD3 R40, P1, R94, R91, RZ ;  /* 0x0000005b5e282210 */ /* 0x000fea0007f3e0ff */
[----:B------:R-:W-:Y:S01]  /*28f0*/  @P2 IMAD.X R41, R93, 0x1, R90, P1 ;  /* 0x000000015d292824 */ /* 0x000fe200008e065a */
[C---:B------:R-:W-:Y:S04]  /*2900*/  ISETP.GE.AND P1, PT, R67.reuse, R49, PT ;  /* 0x000000314300720c */ /* 0x040fe80003f26270 */
[----:B------:R-:W-:Y:S01]  /*2910*/  ISETP.GE.AND P1, PT, R67, R48, !P1 ;  /* 0x000000304300720c */ /* 0x000fe20004f26270 */
[----:B--2---:R1:W-:Y:S04]  /*2920*/  @P0 STG.E.128 desc[UR6][R94.64], R12 ;  /* 0x0000000c5e000986 */ /* 0x0043e8000c101d06 */
[----:B------:R-:W2:Y:S04]  /*2930*/  @P0 LDG.E.128 R8, desc[UR6][R96.64+0x80] ;  /* 0x0000800660080981 */ /* 0x000ea8000c1e1d00 */
[----:B--2---:R2:W-:Y:S04]  /*2940*/  @P0 STG.E.128 desc[UR6][R94.64+0x80], R8 ;  /* 0x000080085e000986 */ /* 0x0045e8000c101d06 */
[----:B------:R-:W3:Y:S04]  /*2950*/  @P0 LDG.E.128 R4, desc[UR6][R96.64+0x100] ;  /* 0x0001000660040981 */ /* 0x000ee8000c1e1d00 */
[----:B---3--:R3:W-:Y:S04]  /*2960*/  @P0 STG.E.128 desc[UR6][R94.64+0x100], R4 ;  /* 0x000100045e000986 */ /* 0x0087e8000c101d06 */
[----:B------:R-:W4:Y:S04]  /*2970*/  @P0 LDG.E.128 R32, desc[UR6][R96.64+0x180] ;  /* 0x0001800660200981 */ /* 0x000f28000c1e1d00 */
[----:B----4-:R-:W-:Y:S04]  /*2980*/  @P0 STG.E.128 desc[UR6][R94.64+0x180], R32 ;  /* 0x000180205e000986 */ /* 0x010fe8000c101d06 */
[----:B-1----:R-:W4:Y:S04]  /*2990*/  @P5 LDG.E.128 R12, desc[UR6][R2.64] ;  /* 0x00000006020c5981 */ /* 0x002f28000c1e1d00 */
[----:B----4-:R1:W-:Y:S04]  /*29a0*/  @P5 STG.E.128 desc[UR6][R36.64], R12 ;  /* 0x0000000c24005986 */ /* 0x0103e8000c101d06 */
[----:B--2---:R-:W2:Y:S04]  /*29b0*/  @P5 LDG.E.128 R8, desc[UR6][R2.64+0x80] ;  /* 0x0000800602085981 */ /* 0x004ea8000c1e1d00 */
[----:B--2---:R2:W-:Y:S04]  /*29c0*/  @P5 STG.E.128 desc[UR6][R36.64+0x80], R8 ;  /* 0x0000800824005986 */ /* 0x0045e8000c101d06 */
[----:B---3--:R-:W3:Y:S04]  /*29d0*/  @P5 LDG.E.128 R4, desc[UR6][R2.64+0x100] ;  /* 0x0001000602045981 */ /* 0x008ee8000c1e1d00 */
[----:B---3--:R3:W-:Y:S04]  /*29e0*/  @P5 STG.E.128 desc[UR6][R36.64+0x100], R4 ;  /* 0x0001000424005986 */ /* 0x0087e8000c101d06 */
[----:B------:R4:W5:Y:S02]  /*29f0*/  @P5 LDG.E.128 R28, desc[UR6][R2.64+0x180] ;  /* 0x00018006021c5981 */ /* 0x000964000c1e1d00 */
[----:B----4-:R-:W-:Y:S04]  /*2a00*/  @P1 IADD3 R2, P4, R96, UR18, RZ ;  /* 0x0000001260021c10 */ /* 0x010fe8000ff9e0ff */
[----:B------:R-:W-:Y:S01]  /*2a10*/  @P1 IADD3.X R3, R97, UR27, RZ, P4, !PT ;  /* 0x0000001b61031c10 */ /* 0x000fe2000a7fe4ff */
[----:B-----5:R4:W-:Y:S04]  /*2a20*/  @P5 STG.E.128 desc[UR6][R36.64+0x180], R28 ;  /* 0x0001801c24005986 */ /* 0x0209e8000c101d06 */
[----:B-1----:R-:W5:Y:S04]  /*2a30*/  @P2 LDG.E.128 R12, desc[UR6][R38.64] ;  /* 0x00000006260c2981 */ /* 0x002f68000c1e1d00 */
[----:B-----5:R1:W-:Y:S04]  /*2a40*/  @P2 STG.E.128 desc[UR6][R40.64], R12 ;  /* 0x0000000c28002986 */ /* 0x0203e8000c101d06 */
[----:B--2---:R-:W2:Y:S04]  /*2a50*/  @P2 LDG.E.128 R8, desc[UR6][R38.64+0x80] ;  /* 0x0000800626082981 */ /* 0x004ea8000c1e1d00 */
[----:B--2---:R2:W-:Y:S04]  /*2a60*/  @P2 STG.E.128 desc[UR6][R40.64+0x80], R8 ;  /* 0x0000800828002986 */ /* 0x0045e8000c101d06 */
[----:B---3--:R-:W3:Y:S04]  /*2a70*/  @P2 LDG.E.128 R4, desc[UR6][R38.64+0x100] ;  /* 0x0001000626042981 */ /* 0x008ee8000c1e1d00 */
[----:B---3--:R3:W-:Y:S04]  /*2a80*/  @P2 STG.E.128 desc[UR6][R40.64+0x100], R4 ;  /* 0x0001000428002986 */ /* 0x0087e8000c101d06 */
[----:B------:R-:W5:Y:S04]  /*2a90*/  @P2 LDG.E.128 R32, desc[UR6][R38.64+0x180] ;  /* 0x0001800626202981 */ /* 0x000f68000c1e1d00 */
[----:B-----5:R1:W-:Y:S01]  /*2aa0*/  @P2 STG.E.128 desc[UR6][R40.64+0x180], R32 ;  /* 0x0001802028002986 */ /* 0x0203e2000c101d06 */
[----:B----4-:R-:W-:Y:S03]  /*2ab0*/  @P1 IADD3 R36, P2, R94, R146, RZ ;  /* 0x000000925e241210 */ /* 0x010fe60007f5e0ff */
[----:B------:R-:W4:Y:S02]  /*2ac0*/  @P1 LDG.E.128 R28, desc[UR6][R2.64] ;  /* 0x00000006021c1981 */ /* 0x000f24000c1e1d00 */
[----:B------:R-:W-:Y:S01]  /*2ad0*/  @P1 IMAD.X R37, R93, 0x1, R92, P2 ;  /* 0x000000015d251824 */ /* 0x000fe200010e065c */
[----:B------:R-:W-:Y:S04]  /*2ae0*/  ISETP.NE.AND P2, PT, RZ, UR4, PT ;  /* 0x00000004ff007c0c */ /* 0x000fe8000bf45270 */
[----:B----4-:R4:W-:Y:S04]  /*2af0*/  @P1 STG.E.128 desc[UR6][R36.64], R28 ;  /* 0x0000001c24001986 */ /* 0x0109e8000c101d06 */
[----:B-1----:R-:W5:Y:S04]  /*2b00*/  @P1 LDG.E.128 R12, desc[UR6][R2.64+0x80] ;  /* 0x00008006020c1981 */ /* 0x002f68000c1e1d00 */
[----:B-----5:R4:W-:Y:S04]  /*2b10*/  @P1 STG.E.128 desc[UR6][R36.64+0x80], R12 ;  /* 0x0000800c24001986 */ /* 0x0209e8000c101d06 */
[----:B--2---:R-:W2:Y:S04]  /*2b20*/  @P1 LDG.E.128 R8, desc[UR6][R2.64+0x100] ;  /* 0x0001000602081981 */ /* 0x004ea8000c1e1d00 */
[----:B--2---:R4:W-:Y:S04]  /*2b30*/  @P1 STG.E.128 desc[UR6][R36.64+0x100], R8 ;  /* 0x0001000824001986 */ /* 0x0049e8000c101d06 */
[----:B---3--:R-:W2:Y:S04]  /*2b40*/  @P1 LDG.E.128 R4, desc[UR6][R2.64+0x180] ;  /* 0x0001800602041981 */ /* 0x008ea8000c1e1d00 */
[----:B--2---:R4:W-:Y:S01]  /*2b50*/  @P1 STG.E.128 desc[UR6][R36.64+0x180], R4 ;  /* 0x0001800424001986 */ /* 0x0049e2000c101d06 */
[C---:B------:R-:W-:Y:S04]  /*2b60*/  LEA R96, P1, R72.reuse, R96, 0x1 ;  /* 0x0000006048607211 */ /* 0x040fe800078208ff */
[----:B------:R-:W-:Y:S01]  /*2b70*/  LEA.HI.X.SX32 R97, R72, R97, 0x1, P1 ;  /* 0x0000006148617211 */ /* 0x000fe200008f0eff */
[----:B------:R-:W-:Y:S08]  /*2b80*/  @!P2 BRA `(.L_x_2608) ;  /* 0x000000980018a947 */ /* 0x000ff00003800000 */
[----:B------:R-:W-:Y:S11]  /*2b90*/  ISETP.NE.AND P1, PT, RZ, UR22, PT ;  /* 0x00000016ff007c0c */ /* 0x000ff6000bf25270 */
[----:B------:R-:W-:Y:S02]  /*2ba0*/  @!UPT UIADD3 URZ, URZ, URZ, URZ ;  /* 0x0000003f3f3ff290 */ /* 0x000fe4000fffe03f */
[----:B------:R-:W-:Y:S05]  /*2bb0*/  @!P1 BRA `(.L_x_2609) ;  /* 0x0000003400689947 */ /* 0x000fea0003800000 */
[----:B------:R-:W1:Y:S01]  /*2bc0*/  LDC R50, c[0x0][0x2e0] ;  /* 0x0000b800ff327b82 */ /* 0x000e620000000800 */
[----:B------:R-:W-:Y:S01]  /*2bd0*/  ISETP.GE.AND P4, PT, R68, R49, PT ;  /* 0x000000314400720c */ /* 0x000fe20003f86270 */
[----:B------:R-:W-:Y:S04]  /*2be0*/  BSSY B0, `(.L_x_2610) ;  /* 0x00000c6000007945 */ /* 0x000fe80003800000 */
[----:B------:R-:W-:Y:S08]  /*2bf0*/  @!P0 BRA `(.L_x_2611) ;  /* 0x0000000c00108947 */ /* 0x000ff00003800000 */
[----:B------:R-:W-:Y:S01]  /*2c00*/  ISETP.GE.AND P0, PT, R24, UR4, PT ;  /* 0x0000000418007c0c */ /* 0x000fe2000bf06270 */
[----:B----4-:R-:W2:Y:S01]  /*2c10*/  LDG.E.128 R36, desc[UR6][R98.64] ;  /* 0x0000000662247981 */ /* 0x010ea2000c1e1d00 */
[----:B------:R-:W-:Y:S11]  /*2c20*/  ISETP.GE.AND P1, PT, R20, UR4, PT ;  /* 0x0000000414007c0c */ /* 0x000ff6000bf26270 */
[----:B------:R-:W3:Y:S06]  /*2c30*/  @!P0 LDG.E.64 R28, desc[UR6][R26.64] ;  /* 0x000000061a1c8981 */ /* 0x000eec000c1e1b00 */
[----:B------:R-:W4:Y:S01]  /*2c40*/  @!P0 LDG.E.64 R44, desc[UR6][R56.64] ;  /* 0x00000006382c8981 */ /* 0x000f22000c1e1b00 */
[--C-:B---3--:R-:W-:Y:S01]  /*2c50*/  @!P0 HADD2.F32 R32, -RZ, R28.reuse.H0_H0 ;  /* 0x2000001cff208230 */ /* 0x108fe20000004100 */
[----:B--2---:R-:W-:Y:S01]  /*2c60*/  @!P0 MOV R23, R36 ;  /* 0x0000002400178202 */ /* 0x004fe20000000f00 */
[----:B------:R-:W-:Y:S01]  /*2c70*/  @!P0 HADD2.F32 R30, -RZ, R28.H1_H1 ;  /* 0x3000001cff1e8230 */ /* 0x000fe20000004100 */
[----:B------:R-:W-:Y:S02]  /*2c80*/  @!P0 MOV R33, R37 ;  /* 0x0000002500218202 */ /* 0x000fe40000000f00 */
[----:B------:R-:W-:Y:S01]  /*2c90*/  @!P0 MOV R28, R39 ;  /* 0x00000027001c8202 */ /* 0x000fe20000000f00 */
[--C-:B------:R-:W-:Y:S02]  /*2ca0*/  @!P0 HADD2.F32 R41, -RZ, R23.reuse.H1_H1 ;  /* 0x30000017ff298230 */ /* 0x100fe40000004100 */
[----:B------:R-:W-:Y:S02]  /*2cb0*/  @!P0 HADD2.F32 R31, -RZ, R23.H0_H0 ;  /* 0x20000017ff1f8230 */ /* 0x000fe40000004100 */
[----:B----4-:R-:W-:Y:S02]  /*2cc0*/  @!P0 HADD2.F32 R42, -RZ, R44.H0_H0 ;  /* 0x2000002cff2a8230 */ /* 0x010fe40000004100 */
[-C--:B------:R-:W-:Y:S01]  /*2cd0*/  @!P0 FMUL.FTZ R51, R41, R32.reuse ;  /* 0x0000002029338220 */ /* 0x080fe20000410000 */
[--C-:B------:R-:W-:Y:S02]  /*2ce0*/  @!P0 HADD2.F32 R43, -RZ, R45.reuse.H0_H0 ;  /* 0x2000002dff2b8230 */ /* 0x100fe40000004100 */
[C---:B------:R-:W-:Y:S01]  /*2cf0*/  @!P0 FMUL.FTZ R0, R31.reuse, R32 ;  /* 0x000000201f008220 */ /* 0x040fe20000410000 */
[----:B------:R-:W-:Y:S01]  /*2d00*/  @!P0 HADD2.F32 R47, -RZ, R45.H1_H1 ;  /* 0x3000002dff2f8230 */ /* 0x000fe20000004100 */
[----:B------:R-:W-:Y:S01]  /*2d10*/  @!P0 MOV R32, R38 ;  /* 0x0000002600208202 */ /* 0x000fe20000000f00 */
[----:B------:R-:W-:Y:S02]  /*2d20*/  @!P0 HADD2.F32 R23, -RZ, R29.H0_H0 ;  /* 0x2000001dff178230 */ /* 0x000fe40000004100 */
[-C--:B------:R-:W-:Y:S01]  /*2d30*/  @!P0 FFMA.FTZ R51, R31, R42.reuse, -R51 ;  /* 0x0000002a1f338223 */ /* 0x080fe20000010833 */
[----:B------:R-:W-:Y:S02]  /*2d40*/  @!P0 HADD2.F32 R31, -RZ, R33.H0_H0 ;  /* 0x20000021ff1f8230 */ /* 0x000fe40000004100 */
[----:B------:R-:W-:Y:S01]  /*2d50*/  @!P0 FFMA.FTZ R0, R41, R42, R0 ;  /* 0x0000002a29008223 */ /* 0x000fe20000010000 */
[--C-:B------:R-:W-:Y:S02]  /*2d60*/  @!P0 HADD2.F32 R42, -RZ, R32.reuse.H1_H1 ;  /* 0x30000020ff2a8230 */ /* 0x100fe40000004100 */
[----:B------:R-:W-:Y:S02]  /*2d70*/  @!P0 HADD2.F32 R32, -RZ, R32.H0_H0 ;  /* 0x20000020ff208230 */ /* 0x000fe40000004100 */
[-C--:B------:R-:W-:Y:S01]  /*2d80*/  @!P0 FMUL.FTZ R2, R31, R30.reuse ;  /* 0x0000001e1f028220 */ /* 0x080fe20000410000 */
[--C-:B------:R-:W-:Y:S02]  /*2d90*/  @!P0 HADD2.F32 R45, -RZ, R28.reuse.H1_H1 ;  /* 0x3000001cff2d8230 */ /* 0x100fe40000004100 */
[-C--:B------:R-:W-:Y:S01]  /*2da0*/  @!P0 FMUL.FTZ R58, R42, R23.reuse ;  /* 0x000000172a3a8220 */ /* 0x080fe20000410000 */
[----:B------:R-:W-:Y:S02]  /*2db0*/  @!P0 HADD2.F32 R29, -RZ, R29.H1_H1 ;  /* 0x3000001dff1d8230 */ /* 0x000fe40000004100 */
[C---:B------:R-:W-:Y:S01]  /*2dc0*/  @!P0 FMUL.FTZ R3, R32.reuse, R23 ;  /* 0x0000001720038220 */ /* 0x040fe20000410000 */
[----:B------:R-:W-:Y:S02]  /*2dd0*/  @!P0 HADD2.F32 R41, -RZ, R33.H1_H1 ;  /* 0x30000021ff298230 */ /* 0x000fe40000004100 */
[----:B------:R-:W-:Y:S01]  /*2de0*/  @!P0 FFMA.FTZ R58, R32, R43, -R58 ;  /* 0x0000002b203a8223 */ /* 0x000fe2000001083a */
[----:B------:R-:W-:Y:S02]  /*2df0*/  @!P0 HADD2.F32 R28, -RZ, R28.H0_H0 ;  /* 0x2000001cff1c8230 */ /* 0x000fe40000004100 */
[----:B------:R-:W-:Y:S01]  /*2e00*/  @!P0 FMUL.FTZ R95, R45, R29 ;  /* 0x0000001d2d5f8220 */ /* 0x000fe20000410000 */
[----:B------:R-:W-:Y:S02]  /*2e10*/  @!P0 HADD2.F32 R44, -RZ, R44.H1_H1 ;  /* 0x3000002cff2c8230 */ /* 0x000fe40000004100 */
[C---:B------:R-:W-:Y:S01]  /*2e20*/  @!P0 FMUL.FTZ R59, R41.reuse, R30 ;  /* 0x0000001e293b8220 */ /* 0x040fe20000410000 */
[----:B------:R-:W-:Y:S01]  /*2e30*/  @!P0 F2FP.F16.F32.PACK_AB R51, R0, R51 ;  /* 0x000000330033823e */ /* 0x000fe200000000ff */
[C---:B------:R-:W-:Y:S01]  /*2e40*/  @!P0 FMUL.FTZ R4, R28.reuse, R29 ;  /* 0x0000001d1c048220 */ /* 0x040fe20000410000 */
[----:B------:R-:W-:Y:S01]  /*2e50*/  @!P0 FFMA.FTZ R95, R28, R47, -R95 ;  /* 0x0000002f1c5f8223 */ /* 0x000fe2000001085f */
[-C--:B------:R-:W-:Y:S01]  /*2e60*/  @!P0 FFMA.FTZ R2, R41, R44.reuse, R2 ;  /* 0x0000002c29028223 */ /* 0x080fe20000010002 */
[----:B------:R-:W-:Y:S01]  /*2e70*/  @!P0 FFMA.FTZ R3, R42, R43, R3 ;  /* 0x0000002b2a038223 */ /* 0x000fe20000010003 */
[----:B------:R-:W-:Y:S01]  /*2e80*/  @!P0 FFMA.FTZ R4, R45, R47, R4 ;  /* 0x0000002f2d048223 */ /* 0x000fe20000010004 */
[----:B------:R-:W-:Y:S01]  /*2e90*/  @!P0 FFMA.FTZ R59, R31, R44, -R59 ;  /* 0x0000002c1f3b8223 */ /* 0x000fe2000001083b */
[----:B------:R-:W-:Y:S02]  /*2ea0*/  @!P0 MOV R36, R51 ;  /* 0x0000003300248202 */ /* 0x000fe40000000f00 */
[----:B------:R-:W-:Y:S02]  /*2eb0*/  @!P0 F2FP.F16.F32.PACK_AB R58, R3, R58 ;  /* 0x0000003a033a823e */ /* 0x000fe400000000ff */
[----:B------:R-:W-:Y:S02]  /*2ec0*/  @!P0 F2FP.F16.F32.PACK_AB R152, R2, R59 ;  /* 0x0000003b0298823e */ /* 0x000fe400000000ff */
[----:B------:R-:W-:Y:S02]  /*2ed0*/  @!P0 F2FP.F16.F32.PACK_AB R95, R4, R95 ;  /* 0x0000005f045f823e */ /* 0x000fe400000000ff */
[----:B------:R-:W-:Y:S02]  /*2ee0*/  @!P0 MOV R37, R152 ;  /* 0x0000009800258202 */ /* 0x000fe40000000f00 */
[----:B------:R-:W-:Y:S02]  /*2ef0*/  @!P0 MOV R38, R58 ;  /* 0x0000003a00268202 */ /* 0x000fe40000000f00 */
[----:B------:R-:W-:Y:S02]  /*2f00*/  @!P0 MOV R39, R95 ;  /* 0x0000005f00278202 */ /* 0x000fe40000000f00 */
[----:B------:R-:W-:Y:S03]  /*2f10*/  ISETP.GE.AND P0, PT, R19, UR4, PT ;  /* 0x0000000413007c0c */ /* 0x000fe6000bf06270 */
[----:B------:R2:W-:Y:S08]  /*2f20*/  STG.E.128 desc[UR6][R150.64], R36 ;  /* 0x0000002496007986 */ /* 0x0005f0000c101d06 */
[----:B------:R-:W3:Y:S08]  /*2f30*/  LDG.E.128 R32, desc[UR6][R98.64+0x80] ;  /* 0x0000800662207981 */ /* 0x000ef0000c1e1d00 */
[----:B------:R-:W4:Y:S06]  /*2f40*/  @!P1 LDG.E.64 R28, desc[UR6][R26.64+0x40] ;  /* 0x000040061a1c9981 */ /* 0x000f2c000c1e1b00 */
[----:B------:R-:W5:Y:S01]  /*2f50*/  @!P1 LDG.E.64 R46, desc[UR6][R56.64+0x40] ;  /* 0x00004006382e9981 */ /* 0x000f62000c1e1b00 */
[----:B---3--:R-:W-:Y:S02]  /*2f60*/  @!P1 MOV R23, R32 ;  /* 0x0000002000179202 */ /* 0x008fe40000000f00 */
[----:B--2---:R-:W-:Y:S02]  /*2f70*/  @!P1 MOV R37, R33 ;  /* 0x0000002100259202 */ /* 0x004fe40000000f00 */
[----:B------:R-:W-:Y:S01]  /*2f80*/  @!P1 MOV R36, R34 ;  /* 0x0000002200249202 */ /* 0x000fe20000000f00 */
[--C-:B------:R-:W-:Y:S02]  /*2f90*/  @!P1 HADD2.F32 R42, -RZ, R23.reuse.H1_H1 ;  /* 0x30000017ff2a9230 */ /* 0x100fe40000004100 */
[----:B------:R-:W-:Y:S02]  /*2fa0*/  @!P1 HADD2.F32 R31, -RZ, R23.H0_H0 ;  /* 0x20000017ff1f9230 */ /* 0x000fe40000004100 */
[--C-:B----4-:R-:W-:Y:S02]  /*2fb0*/  @!P1 HADD2.F32 R40, -RZ, R28.reuse.H0_H0 ;  /* 0x2000001cff289230 */ /* 0x110fe40000004100 */
[----:B------:R-:W-:Y:S01]  /*2fc0*/  @!P1 HADD2.F32 R30, -RZ, R28.H1_H1 ;  /* 0x3000001cff1e9230 */ /* 0x000fe20000004100 */
[----:B------:R-:W-:Y:S01]  /*2fd0*/  @!P1 MOV R28, R35 ;  /* 0x00000023001c9202 */ /* 0x000fe20000000f00 */
[--C-:B------:R-:W-:Y:S02]  /*2fe0*/  @!P1 HADD2.F32 R23, -RZ, R29.reuse.H0_H0 ;  /* 0x2000001dff179230 */ /* 0x100fe40000004100 */
[CC--:B------:R-:W-:Y:S01]  /*2ff0*/  @!P1 FMUL.FTZ R58, R42.reuse, R40.reuse ;  /* 0x000000282a3a9220 */ /* 0x0c0fe20000410000 */
[----:B-----5:R-:W-:Y:S02]  /*3000*/  @!P1 HADD2.F32 R44, -RZ, R46.H0_H0 ;  /* 0x2000002eff2c9230 */ /* 0x020fe40000004100 */
[C---:B------:R-:W-:Y:S01]  /*3010*/  @!P1 FMUL.FTZ R5, R31.reuse, R40 ;  /* 0x000000281f059220 */ /* 0x040fe20000410000 */
[----:B------:R-:W-:Y:S02]  /*3020*/  @!P1 HADD2.F32 R45, -RZ, R28.H1_H1 ;  /* 0x3000001cff2d9230 */ /* 0x000fe40000004100 */
[----:B------:R-:W-:Y:S02]  /*3030*/  @!P1 HADD2.F32 R29, -RZ, R29.H1_H1 ;  /* 0x3000001dff1d9230 */ /* 0x000fe40000004100 */
[-C--:B------:R-:W-:Y:S01]  /*3040*/  @!P1 FFMA.FTZ R58, R31, R44.reuse, -R58 ;  /* 0x0000002c1f3a9223 */ /* 0x080fe2000001083a */
[--C-:B------:R-:W-:Y:S02]  /*3050*/  @!P1 HADD2.F32 R31, -RZ, R37.reuse.H0_H0 ;  /* 0x20000025ff1f9230 */ /* 0x100fe40000004100 */
[----:B------:R-:W-:Y:S01]  /*3060*/  @!P1 FFMA.FTZ R5, R42, R44, R5 ;  /* 0x0000002c2a059223 */ /* 0x000fe20000010005 */
[--C-:B------:R-:W-:Y:S02]  /*3070*/  @!P1 HADD2.F32 R42, -RZ, R36.reuse.H1_H1 ;  /* 0x30000024ff2a9230 */ /* 0x100fe40000004100 */
[----:B------:R-:W-:Y:S01]  /*3080*/  @!P1 FMUL.FTZ R59, R45, R29 ;  /* 0x0000001d2d3b9220 */ /* 0x000fe20000410000 */
[----:B------:R-:W-:Y:S02]  /*3090*/  @!P1 HADD2.F32 R36, -RZ, R36.H0_H0 ;  /* 0x20000024ff249230 */ /* 0x000fe40000004100 */
[-C--:B------:R-:W-:Y:S01]  /*30a0*/  @!P1 FMUL.FTZ R6, R31, R30.reuse ;  /* 0x0000001e1f069220 */ /* 0x080fe20000410000 */
[----:B------:R-:W-:Y:S02]  /*30b0*/  @!P1 HADD2.F32 R41, -RZ, R37.H1_H1 ;  /* 0x30000025ff299230 */ /* 0x000fe40000004100 */
[-C--:B------:R-:W-:Y:S01]  /*30c0*/  @!P1 FMUL.FTZ R152, R42, R23.reuse ;  /* 0x000000172a989220 */ /* 0x080fe20000410000 */
[----:B------:R-:W-:Y:S02]  /*30d0*/  @!P1 HADD2.F32 R28, -RZ, R28.H0_H0 ;  /* 0x2000001cff1c9230 */ /* 0x000fe40000004100 */
[----:B------:R-:W-:Y:S01]  /*30e0*/  @!P1 FMUL.FTZ R7, R36, R23 ;  /* 0x0000001724079220 */ /* 0x000fe20000410000 */
[----:B------:R-:W-:Y:S02]  /*30f0*/  @!P1 HADD2.F32 R46, -RZ, R46.H1_H1 ;  /* 0x3000002eff2e9230 */ /* 0x000fe40000004100 */
[----:B------:R-:W-:Y:S01]  /*3100*/  @!P1 FMUL.FTZ R51, R41, R30 ;  /* 0x0000001e29339220 */ /* 0x000fe20000410000 */
[--C-:B------:R-:W-:Y:S01]  /*3110*/  @!P1 HADD2.F32 R43, -RZ, R47.reuse.H0_H0 ;  /* 0x2000002fff2b9230 */ /* 0x100fe20000004100 */
[----:B------:R-:W-:Y:S01]  /*3120*/  @!P1 F2FP.F16.F32.PACK_AB R58, R5, R58 ;  /* 0x0000003a053a923e */ /* 0x000fe200000000ff */
[----:B------:R-:W-:Y:S02]  /*3130*/  @!P1 HADD2.F32 R47, -RZ, R47.H1_H1 ;  /* 0x3000002fff2f9230 */ /* 0x000fe40000004100 */
[----:B------:R-:W-:Y:S01]  /*3140*/  @!P1 FMUL.FTZ R8, R28, R29 ;  /* 0x0000001d1c089220 */ /* 0x000fe20000410000 */
[-C--:B------:R-:W-:Y:S01]  /*3150*/  @!P1 FFMA.FTZ R6, R41, R46.reuse, R6 ;  /* 0x0000002e29069223 */ /* 0x080fe20000010006 */
[-C--:B------:R-:W-:Y:S01]  /*3160*/  @!P1 FFMA.FTZ R7, R42, R43.reuse, R7 ;  /* 0x0000002b2a079223 */ /* 0x080fe20000010007 */
[----:B------:R-:W-:Y:S01]  /*3170*/  @!P1 FFMA.FTZ R51, R31, R46, -R51 ;  /* 0x0000002e1f339223 */ /* 0x000fe20000010833 */
[----:B------:R-:W-:Y:S01]  /*3180*/  @!P1 FFMA.FTZ R152, R36, R43, -R152 ;  /* 0x0000002b24989223 */ /* 0x000fe20000010898 */
[-C--:B------:R-:W-:Y:S01]  /*3190*/  @!P1 FFMA.FTZ R59, R28, R47.reuse, -R59 ;  /* 0x0000002f1c3b9223 */ /* 0x080fe2000001083b */
[----:B------:R-:W-:Y:S01]  /*31a0*/  @!P1 FFMA.FTZ R8, R45, R47, R8 ;  /* 0x0000002f2d089223 */ /* 0x000fe20000010008 */
        /* <DEDUP_REMOVED lines=32> */
[----:B------:R-:W-:Y:S01]  /*33b0*/  @!P0 FMUL.FTZ R10, R31, R30 ;  /* 0x0000001e1f0a8220 */ /* 0x000fe20000410000 */
[----:B------:R-:W-:Y:S01]  /*33c0*/  @!P0 HADD2.F32 R41, -RZ, R33.H1_H1 ;  /* 0x30000021ff298230 */ /* 0x000fe20000004100 */
[----:B------:R-:W-:Y:S01]  /*33d0*/  @!P0 F2FP.F16.F32.PACK_AB R58, R9, R58 ;  /* 0x0000003a093a823e */ /* 0x000fe200000000ff */
[----:B------:R-:W-:Y:S02]  /*33e0*/  @!P0 HADD2.F32 R28, -RZ, R28.H0_H0 ;  /* 0x2000001cff1c8230 */ /* 0x000fe40000004100 */
[----:B------:R-:W-:Y:S01]  /*33f0*/  @!P0 FMUL.FTZ R11, R32, R23 ;  /* 0x00000017200b8220 */ /* 0x000fe20000410000 */
[----:B------:R-:W-:Y:S01]  /*3400*/  @!P0 HADD2.F32 R46, -RZ, R46.H1_H1 ;  /* 0x3000002eff2e8230 */ /* 0x000fe20000004100 */
[----:B------:R-:W-:Y:S01]  /*3410*/  @!P0 MOV R36, R58 ;  /* 0x0000003a00248202 */ /* 0x000fe20000000f00 */
[--C-:B------:R-:W-:Y:S02]  /*3420*/  @!P0 HADD2.F32 R43, -RZ, R47.reuse.H0_H0 ;  /* 0x2000002fff2b8230 */ /* 0x100fe40000004100 */
[----:B------:R-:W-:Y:S01]  /*3430*/  @!P0 FMUL.FTZ R12, R28, R29 ;  /* 0x0000001d1c0c8220 */ /* 0x000fe20000410000 */
[----:B------:R-:W-:Y:S02]  /*3440*/  @!P0 HADD2.F32 R47, -RZ, R47.H1_H1 ;  /* 0x3000002fff2f8230 */ /* 0x000fe40000004100 */
[C---:B------:R-:W-:Y:S01]  /*3450*/  @!P0 FMUL.FTZ R51, R41.reuse, R30 ;  /* 0x0000001e29338220 */ /* 0x040fe20000410000 */
[C---:B------:R-:W-:Y:S01]  /*3460*/  @!P0 FMUL.FTZ R152, R42.reuse, R23 ;  /* 0x000000172a988220 */ /* 0x040fe20000410000 */
[-C--:B------:R-:W-:Y:S01]  /*3470*/  @!P0 FFMA.FTZ R10, R41, R46.reuse, R10 ;  /* 0x0000002e290a8223 */ /* 0x080fe2000001000a */
[-C--:B------:R-:W-:Y:S01]  /*3480*/  @!P0 FFMA.FTZ R11, R42, R43.reuse, R11 ;  /* 0x0000002b2a0b8223 */ /* 0x080fe2000001000b */
[----:B------:R-:W-:Y:S01]  /*3490*/  @!P0 FFMA.FTZ R51, R31, R46, -R51 ;  /* 0x0000002e1f338223 */ /* 0x000fe20000010833 */
[----:B------:R-:W-:Y:S01]  /*34a0*/  @!P0 FFMA.FTZ R152, R32, R43, -R152 ;  /* 0x0000002b20988223 */ /* 0x000fe20000010898 */
[-C--:B------:R-:W-:Y:S01]  /*34b0*/  @!P0 FFMA.FTZ R59, R28, R47.reuse, -R59 ;  /* 0x0000002f1c3b8223 */ /* 0x080fe2000001083b */
[----:B------:R-:W-:Y:S02]  /*34c0*/  @!P0 FFMA.FTZ R12, R45, R47, R12 ;  /* 0x0000002f2d0c8223 */ /* 0x000fe4000001000c */
[----:B------:R-:W-:Y:S02]  /*34d0*/  @!P0 F2FP.F16.F32.PACK_AB R51, R10, R51 ;  /* 0x000000330a33823e */ /* 0x000fe400000000ff */
[----:B------:R-:W-:Y:S02]  /*34e0*/  @!P0 F2FP.F16.F32.PACK_AB R152, R11, R152 ;  /* 0x000000980b98823e */ /* 0x000fe400000000ff */
[----:B------:R-:W-:Y:S02]  /*34f0*/  @!P0 F2FP.F16.F32.PACK_AB R59, R12, R59 ;  /* 0x0000003b0c3b823e */ /* 0x000fe400000000ff */
[----:B------:R-:W-:Y:S02]  /*3500*/  @!P0 MOV R37, R51 ;  /* 0x0000003300258202 */ /* 0x000fe40000000f00 */
[----:B------:R-:W-:Y:S02]  /*3510*/  @!P0 MOV R38, R152 ;  /* 0x0000009800268202 */ /* 0x000fe40000000f00 */
[----:B------:R-:W-:Y:S05]  /*3520*/  @!P0 MOV R39, R59 ;  /* 0x0000003b00278202 */ /* 0x000fea0000000f00 */
        /* <DEDUP_REMOVED lines=19> */
[----:B------:R-:W-:Y:S01]  /*3660*/  @!P1 FFMA.FTZ R13, R42, R44, R13 ;  /* 0x0000002c2a0d9223 */ /* 0x000fe2000001000d */
[--C-:B------:R-:W-:Y:S02]  /*3670*/  @!P1 HADD2.F32 R31, -RZ, R37.reuse.H0_H0 ;  /* 0x20000025ff1f9230 */ /* 0x100fe40000004100 */
[--C-:B------:R-:W-:Y:S02]  /*3680*/  @!P1 HADD2.F32 R42, -RZ, R36.reuse.H1_H1 ;  /* 0x30000024ff2a9230 */ /* 0x100fe40000004100 */
[----:B------:R-:W-:Y:S01]  /*3690*/  @!P1 FMUL.FTZ R59, R45, R29 ;  /* 0x0000001d2d3b9220 */ /* 0x000fe20000410000 */
[----:B------:R-:W-:Y:S01]  /*36a0*/  @!P1 F2FP.F16.F32.PACK_AB R58, R13, R58 ;  /* 0x0000003a0d3a923e */ /* 0x000fe200000000ff */
[----:B------:R-:W-:Y:S02]  /*36b0*/  @!P1 HADD2.F32 R36, -RZ, R36.H0_H0 ;  /* 0x20000024ff249230 */ /* 0x000fe40000004100 */
[----:B------:R-:W-:Y:S01]  /*36c0*/  @!P1 FMUL.FTZ R14, R31, R30 ;  /* 0x0000001e1f0e9220 */ /* 0x000fe20000410000 */
[----:B------:R-:W-:Y:S01]  /*36d0*/  @!P1 HADD2.F32 R41, -RZ, R37.H1_H1 ;  /* 0x30000025ff299230 */ /* 0x000fe20000004100 */
[----:B------:R-:W-:Y:S01]  /*36e0*/  @!P1 MOV R32, R58 ;  /* 0x0000003a00209202 */ /* 0x000fe20000000f00 */
[----:B------:R-:W-:Y:S02]  /*36f0*/  @!P1 HADD2.F32 R28, -RZ, R28.H0_H0 ;  /* 0x2000001cff1c9230 */ /* 0x000fe40000004100 */
[-C--:B------:R-:W-:Y:S01]  /*3700*/  @!P1 FMUL.FTZ R15, R36, R23.reuse ;  /* 0x00000017240f9220 */ /* 0x080fe20000410000 */
[----:B------:R-:W-:Y:S02]  /*3710*/  @!P1 HADD2.F32 R46, -RZ, R46.H1_H1 ;  /* 0x3000002eff2e9230 */ /* 0x000fe40000004100 */
[C---:B------:R-:W-:Y:S01]  /*3720*/  @!P1 FMUL.FTZ R51, R41.reuse, R30 ;  /* 0x0000001e29339220 */ /* 0x040fe20000410000 */
[--C-:B------:R-:W-:Y:S02]  /*3730*/  @!P1 HADD2.F32 R43, -RZ, R47.reuse.H0_H0 ;  /* 0x2000002fff2b9230 */ /* 0x100fe40000004100 */
[----:B------:R-:W-:Y:S01]  /*3740*/  @!P1 FMUL.FTZ R152, R42, R23 ;  /* 0x000000172a989220 */ /* 0x000fe20000410000 */
[----:B------:R-:W-:Y:S02]  /*3750*/  @!P1 HADD2.F32 R47, -RZ, R47.H1_H1 ;  /* 0x3000002fff2f9230 */ /* 0x000fe40000004100 */
[----:B------:R-:W-:Y:S01]  /*3760*/  @!P1 FMUL.FTZ R16, R28, R29 ;  /* 0x0000001d1c109220 */ /* 0x000fe20000410000 */
        /* <DEDUP_REMOVED lines=12> */
[----:B------:R2:W-:Y:S02]  /*3830*/  STG.E.128 desc[UR6][R150.64+0x180], R32 ;  /* 0x0001802096007986 */ /* 0x0005e4000c101d06 */
.L_x_2611:
[----:B------:R-:W-:Y:S05]  /*3840*/  BSYNC B0 ;  /* 0x0000000000007941 */ /* 0x000fea0003800000 */
.L_x_2610:
[C---:B------:R-:W-:Y:S01]  /*3850*/  ISETP.GE.AND P2, PT, R67.reuse, R49, PT ;  /* 0x000000314300720c */ /* 0x040fe20003f46270 */
[----:B-1----:R-:W-:Y:S01]  /*3860*/  IMAD.U32 R95, R50, -0x20, RZ ;  /* 0xffffffe0325f7824 */ /* 0x002fe200078e00ff */
[-C--:B------:R-:W-:Y:S01]  /*3870*/  ISETP.GE.AND P4, PT, R68, R48.reuse, !P4 ;  /* 0x000000304400720c */ /* 0x080fe20006786270 */
[----:B------:R-:W-:Y:S01]  /*3880*/  BSSY B0, `(.L_x_2612) ;  /* 0x00000d5000007945 */ /* 0x000fe20003800000 */
[----:B------:R-:W-:Y:S02]  /*3890*/  ISETP.GE.AND P2, PT, R67, R48, !P2 ;  /* 0x000000304300720c */ /* 0x000fe40005746270 */
[C---:B------:R-:W-:Y:S02]  /*38a0*/  LEA R154, P1, R95.reuse, R56, 0x1 ;  /* 0x000000385f9a7211 */ /* 0x040fe400078208ff */
[C---:B------:R-:W-:Y:S02]  /*38b0*/  LEA R152, P0, R95.reuse, R26, 0x1 ;  /* 0x0000001a5f987211 */ /* 0x040fe400078008ff */
[C---:B------:R-:W-:Y:S02]  /*38c0*/  LEA.HI.X.SX32 R153, R95.reuse, R57, 0x1, P1 ;  /* 0x000000395f997211 */ /* 0x040fe400008f0eff */
[----:B------:R-:W-:Y:S01]  /*38d0*/  LEA.HI.X.SX32 R95, R95, R27, 0x1, P0 ;  /* 0x0000001b5f5f7211 */ /* 0x000fe200000f0eff */
[----:B------:R-:W-:Y:S08]  /*38e0*/  @!P5 BRA `(.L_x_2613) ;  /* 0x0000000c0038d947 */ /* 0x000ff00003800000 */
[----:B------:R-:W-:Y:S02]  /*38f0*/  LEA R158, P1, R74, R98, 0x1 ;  /* 0x000000624a9e7211 */ /* 0x000fe400078208ff */
[----:B------:R-:W-:Y:S02]  /*3900*/  ISETP.GE.AND P0, PT, R24, UR4, PT ;  /* 0x0000000418007c0c */ /* 0x000fe4000bf06270 */
[C---:B------:R-:W-:Y:S02]  /*3910*/  SHF.L.U32 R157, R131.reuse, 0x1, RZ ;  /* 0x00000001839d7819 */ /* 0x040fe400000006ff */
[----:B------:R-:W-:Y:S02]  /*3920*/  LEA.HI.X R159, R74, R99, R73, 0x1, P1 ;  /* 0x000000634a9f7211 */ /* 0x000fe400008f0c49 */
[-C--:B----4-:R-:W-:Y:S02]  /*3930*/  IADD3 R30, P1, R26, R157.reuse, RZ ;  /* 0x0000009d1a1e7210 */ /* 0x090fe40007f3e0ff */
[----:B------:R-:W-:Y:S01]  /*3940*/  SHF.L.U64.HI R155, R131, 0x1, R115 ;  /* 0x00000001839b7819 */ /* 0x000fe20000010273 */
[----:B--2---:R-:W2:Y:S01]  /*3950*/  LDG.E.128 R32, desc[UR6][R158.64] ;  /* 0x000000069e207981 */ /* 0x004ea2000c1e1d00 */
[----:B------:R-:W-:Y:S02]  /*3960*/  IADD3 R58, P5, R56, R157, RZ ;  /* 0x0000009d383a7210 */ /* 0x000fe40007fbe0ff */
[-C--:B------:R-:W-:Y:S02]  /*3970*/  IADD3.X R31, R27, R155.reuse, RZ, P1, !PT ;  /* 0x0000009b1b1f7210 */ /* 0x080fe40000ffe4ff */
[----:B------:R-:W-:Y:S02]  /*3980*/  IADD3.X R59, R57, R155, RZ, P5, !PT ;  /* 0x0000009b393b7210 */ /* 0x000fe40002ffe4ff */
[----:B------:R-:W-:Y:S01]  /*3990*/  LEA R156, P5, R54, R150, 0x1 ;  /* 0x00000096369c7211 */ /* 0x000fe200078a08ff */
[----:B------:R-:W3:Y:S01]  /*39a0*/  @!P0 LDG.E.64 R28, desc[UR6][R30.64] ;  /* 0x000000061e1c8981 */ /* 0x000ee2000c1e1b00 */
[----:B------:R-:W-:Y:S05]  /*39b0*/  ISETP.GE.AND P1, PT, R20, UR4, PT ;  /* 0x0000000414007c0c */ /* 0x000fea000bf26270 */
        /* <DEDUP_REMOVED lines=27> */
[C---:B------:R-:W-:Y:S01]  /*3b70*/  @!P0 FMUL.FTZ R157, R43.reuse, R36 ;  /* 0x000000242b9d8220 */ /* 0x040fe20000410000 */
[--C-:B------:R-:W-:Y:S02]  /*3b80*/  @!P0 HADD2.F32 R45, -RZ, R49.reuse.H0_H0 ;  /* 0x20000031ff2d8230 */ /* 0x100fe40000004100 */
[----:B------:R-:W-:Y:S01]  /*3b90*/  @!P0 FMUL.FTZ R4, R28, R29 ;  /* 0x0000001d1c048220 */ /* 0x000fe20000410000 */
[----:B------:R-:W-:Y:S02]  /*3ba0*/  @!P0 HADD2.F32 R49, -RZ, R49.H1_H1 ;  /* 0x30000031ff318230 */ /* 0x000fe40000004100 */
[-C--:B------:R-:W-:Y:S01]  /*3bb0*/  @!P0 FFMA.FTZ R2, R43, R44.reuse, R2 ;  /* 0x0000002c2b028223 */ /* 0x080fe20000010002 */
[----:B------:R-:W-:Y:S01]  /*3bc0*/  @!P0 FFMA.FTZ R157, R37, R44, -R157 ;  /* 0x0000002c259d8223 */ /* 0x000fe2000001089d */
[-C--:B------:R-:W-:Y:S01]  /*3bd0*/  @!P0 FFMA.FTZ R3, R42, R45.reuse, R3 ;  /* 0x0000002d2a038223 */ /* 0x080fe20000010003 */
[----:B------:R-:W-:Y:S01]  /*3be0*/  @!P0 FFMA.FTZ R50, R38, R45, -R50 ;  /* 0x0000002d26328223 */ /* 0x000fe20000010832 */
[-C--:B------:R-:W-:Y:S01]  /*3bf0*/  @!P0 FFMA.FTZ R161, R28, R49.reuse, -R161 ;  /* 0x000000311ca18223 */ /* 0x080fe200000108a1 */
[----:B------:R-:W-:Y:S01]  /*3c00*/  @!P0 FFMA.FTZ R4, R47, R49, R4 ;  /* 0x000000312f048223 */ /* 0x000fe20000010004 */
[----:B------:R-:W-:Y:S02]  /*3c10*/  @!P0 F2FP.F16.F32.PACK_AB R155, R0, R155 ;  /* 0x0000009b009b823e */ /* 0x000fe400000000ff */
[----:B------:R-:W-:Y:S02]  /*3c20*/  @!P0 F2FP.F16.F32.PACK_AB R160, R2, R157 ;  /* 0x0000009d02a0823e */ /* 0x000fe400000000ff */
[----:B------:R-:W-:Y:S02]  /*3c30*/  @!P0 F2FP.F16.F32.PACK_AB R50, R3, R50 ;  /* 0x000000320332823e */ /* 0x000fe400000000ff */
[----:B------:R-:W-:Y:S02]  /*3c40*/  @!P0 F2FP.F16.F32.PACK_AB R161, R4, R161 ;  /* 0x000000a104a1823e */ /* 0x000fe400000000ff */
[----:B------:R-:W-:Y:S02]  /*3c50*/  @!P0 MOV R32, R155 ;  /* 0x0000009b00208202 */ /* 0x000fe40000000f00 */
[----:B------:R-:W-:Y:S02]  /*3c60*/  @!P0 MOV R33, R160 ;  /* 0x000000a000218202 */ /* 0x000fe40000000f00 */
[----:B------:R-:W-:Y:S02]  /*3c70*/  @!P0 MOV R34, R50 ;  /* 0x0000003200228202 */ /* 0x000fe40000000f00 */
[----:B------:R-:W-:Y:S02]  /*3c80*/  @!P0 MOV R35, R161 ;  /* 0x000000a100238202 */ /* 0x000fe40000000f00 */
[----:B------:R-:W-:Y:S02]  /*3c90*/  LEA.HI.X R157, R54, R151, R61, 0x1, P5 ;  /* 0x00000097369d7211 */ /* 0x000fe400028f0c3d */
[----:B------:R-:W-:Y:S03]  /*3ca0*/  ISETP.GE.AND P0, PT, R19, UR4, PT ;  /* 0x0000000413007c0c */ /* 0x000fe6000bf06270 */
[----:B------:R1:W-:Y:S08]  /*3cb0*/  STG.E.128 desc[UR6][R156.64], R32 ;  /* 0x000000209c007986 */ /* 0x0003f0000c101d06 */
[----:B------:R-:W2:Y:S08]  /*3cc0*/  LDG.E.128 R36, desc[UR6][R158.64+0x80] ;  /* 0x000080069e247981 */ /* 0x000eb0000c1e1d00 */
[----:B------:R-:W3:Y:S06]  /*3cd0*/  @!P1 LDG.E.64 R28, desc[UR6][R30.64+0x40] ;  /* 0x000040061e1c9981 */ /* 0x000eec000c1e1b00 */
[----:B------:R-:W4:Y:S01]  /*3ce0*/  @!P1 LDG.E.64 R46, desc[UR6][R58.64+0x40] ;  /* 0x000040063a2e9981 */ /* 0x000f22000c1e1b00 */
[----:B--2---:R-:W-:Y:S02]  /*3cf0*/  @!P1 MOV R23, R36 ;  /* 0x0000002400179202 */ /* 0x004fe40000000f00 */
[----:B-1----:R-:W-:Y:S02]  /*3d00*/  @!P1 MOV R35, R37 ;  /* 0x0000002500239202 */ /* 0x002fe40000000f00 */
[----:B------:R-:W-:Y:S01]  /*3d10*/  @!P1 MOV R34, R38 ;  /* 0x0000002600229202 */ /* 0x000fe20000000f00 */
[--C-:B------:R-:W-:Y:S02]  /*3d20*/  @!P1 HADD2.F32 R42, -RZ, R23.reuse.H1_H1 ;  /* 0x30000017ff2a9230 */ /* 0x100fe40000004100 */
[----:B------:R-:W-:Y:S02]  /*3d30*/  @!P1 HADD2.F32 R33, -RZ, R23.H0_H0 ;  /* 0x20000017ff219230 */ /* 0x000fe40000004100 */
[--C-:B---3--:R-:W-:Y:S02]  /*3d40*/  @!P1 HADD2.F32 R40, -RZ, R28.reuse.H0_H0 ;  /* 0x2000001cff289230 */ /* 0x108fe40000004100 */
[----:B------:R-:W-:Y:S01]  /*3d50*/  @!P1 HADD2.F32 R32, -RZ, R28.H1_H1 ;  /* 0x3000001cff209230 */ /* 0x000fe20000004100 */
[----:B------:R-:W-:Y:S01]  /*3d60*/  @!P1 MOV R28, R39 ;  /* 0x00000027001c9202 */ /* 0x000fe20000000f00 */
[----:B------:R-:W-:Y:S02]  /*3d70*/  @!P1 HADD2.F32 R23, -RZ, R29.H0_H0 ;  /* 0x2000001dff179230 */ /* 0x000fe40000004100 */
[CC--:B------:R-:W-:Y:S01]  /*3d80*/  @!P1 FMUL.FTZ R50, R42.reuse, R40.reuse ;  /* 0x000000282a329220 */ /* 0x0c0fe20000410000 */
[----:B----4-:R-:W-:Y:S02]  /*3d90*/  @!P1 HADD2.F32 R44, -RZ, R46.H0_H0 ;  /* 0x2000002eff2c9230 */ /* 0x010fe40000004100 */
[C---:B------:R-:W-:Y:S01]  /*3da0*/  @!P1 FMUL.FTZ R5, R33.reuse, R40 ;  /* 0x0000002821059220 */ /* 0x040fe20000410000 */
[--C-:B------:R-:W-:Y:S02]  /*3db0*/  @!P1 HADD2.F32 R45, -RZ, R47.reuse.H0_H0 ;  /* 0x2000002fff2d9230 */ /* 0x100fe40000004100 */
[----:B------:R-:W-:Y:S02]  /*3dc0*/  @!P1 HADD2.F32 R49, -RZ, R47.H1_H1 ;  /* 0x3000002fff319230 */ /* 0x000fe40000004100 */
[-C--:B------:R-:W-:Y:S01]  /*3dd0*/  @!P1 FFMA.FTZ R50, R33, R44.reuse, -R50 ;  /* 0x0000002c21329223 */ /* 0x080fe20000010832 */
[----:B------:R-:W-:Y:S02]  /*3de0*/  @!P1 HADD2.F32 R33, -RZ, R35.H0_H0 ;  /* 0x20000023ff219230 */ /* 0x000fe40000004100 */
[----:B------:R-:W-:Y:S01]  /*3df0*/  @!P1 FFMA.FTZ R5, R42, R44, R5 ;  /* 0x0000002c2a059223 */ /* 0x000fe20000010005 */
[--C-:B------:R-:W-:Y:S02]  /*3e00*/  @!P1 HADD2.F32 R42, -RZ, R34.reuse.H1_H1 ;  /* 0x30000022ff2a9230 */ /* 0x100fe40000004100 */
[----:B------:R-:W-:Y:S02]  /*3e10*/  @!P1 HADD2.F32 R34, -RZ, R34.H0_H0 ;  /* 0x20000022ff229230 */ /* 0x000fe40000004100 */
[----:B------:R-:W-:Y:S01]  /*3e20*/  @!P1 FMUL.FTZ R6, R33, R32 ;  /* 0x0000002021069220 */ /* 0x000fe20000410000 */
[--C-:B------:R-:W-:Y:S02]  /*3e30*/  @!P1 HADD2.F32 R47, -RZ, R28.reuse.H1_H1 ;  /* 0x3000001cff2f9230 */ /* 0x100fe40000004100 */
[-C--:B------:R-:W-:Y:S01]  /*3e40*/  @!P1 FMUL.FTZ R160, R42, R23.reuse ;  /* 0x000000172aa09220 */ /* 0x080fe20000410000 */
[----:B------:R-:W-:Y:S02]  /*3e50*/  @!P1 HADD2.F32 R29, -RZ, R29.H1_H1 ;  /* 0x3000001dff1d9230 */ /* 0x000fe40000004100 */
[C---:B------:R-:W-:Y:S01]  /*3e60*/  @!P1 FMUL.FTZ R7, R34.reuse, R23 ;  /* 0x0000001722079220 */ /* 0x040fe20000410000 */
[----:B------:R-:W-:Y:S02]  /*3e70*/  @!P1 HADD2.F32 R43, -RZ, R35.H1_H1 ;  /* 0x30000023ff2b9230 */ /* 0x000fe40000004100 */
[----:B------:R-:W-:Y:S01]  /*3e80*/  @!P1 FFMA.FTZ R160, R34, R45, -R160 ;  /* 0x0000002d22a09223 */ /* 0x000fe200000108a0 */
[----:B------:R-:W-:Y:S01]  /*3e90*/  @!P1 HADD2.F32 R28, -RZ, R28.H0_H0 ;  /* 0x2000001cff1c9230 */ /* 0x000fe20000004100 */
[----:B------:R-:W-:Y:S01]  /*3ea0*/  @!P1 F2FP.F16.F32.PACK_AB R50, R5, R50 ;  /* 0x000000320532923e */ /* 0x000fe200000000ff */
[----:B------:R-:W-:Y:S02]  /*3eb0*/  @!P1 HADD2.F32 R46, -RZ, R46.H1_H1 ;  /* 0x3000002eff2e9230 */ /* 0x000fe40000004100 */
[----:B------:R-:W-:Y:S01]  /*3ec0*/  @!P1 FMUL.FTZ R155, R43, R32 ;  /* 0x000000202b9b9220 */ /* 0x000fe20000410000 */
[-C--:B------:R-:W-:Y:S01]  /*3ed0*/  @!P1 FMUL.FTZ R161, R47, R29.reuse ;  /* 0x0000001d2fa19220 */ /* 0x080fe20000410000 */
[----:B------:R-:W-:Y:S01]  /*3ee0*/  @!P1 FMUL.FTZ R8, R28, R29 ;  /* 0x0000001d1c089220 */ /* 0x000fe20000410000 */
[----:B------:R-:W-:Y:S01]  /*3ef0*/  @!P1 MOV R36, R50 ;  /* 0x0000003200249202 */ /* 0x000fe20000000f00 */
[-C--:B------:R-:W-:Y:S01]  /*3f00*/  @!P1 FFMA.FTZ R6, R43, R46.reuse, R6 ;  /* 0x0000002e2b069223 */ /* 0x080fe20000010006 */
[----:B------:R-:W-:Y:S01]  /*3f10*/  @!P1 FFMA.FTZ R7, R42, R45, R7 ;  /* 0x0000002d2a079223 */ /* 0x000fe20000010007 */
        /* <DEDUP_REMOVED lines=26> */
[----:B------:R-:W-:Y:S02]  /*40c0*/  @!P0 HADD2.F32 R45, -RZ, R47.H0_H0 ;  /* 0x2000002fff2d8230 */ /* 0x000fe40000004100 */
[--C-:B------:R-:W-:Y:S02]  /*40d0*/  @!P0 HADD2.F32 R43, -RZ, R39.reuse.H1_H1 ;  /* 0x30000027ff2b8230 */ /* 0x100fe40000004100 */
[-C--:B------:R-:W-:Y:S01]  /*40e0*/  @!P0 FFMA.FTZ R50, R37, R44.reuse, -R50 ;  /* 0x0000002c25328223 */ /* 0x080fe20000010832 */
[----:B------:R-:W-:Y:S02]  /*40f0*/  @!P0 HADD2.F32 R37, -RZ, R39.H0_H0 ;  /* 0x20000027ff258230 */ /* 0x000fe40000004100 */
[----:B------:R-:W-:Y:S01]  /*4100*/  @!P0 FFMA.FTZ R9, R42, R44, R9 ;  /* 0x0000002c2a098223 */ /* 0x000fe20000010009 */
[--C-:B------:R-:W-:Y:S02]  /*4110*/  @!P0 HADD2.F32 R42, -RZ, R38.reuse.H1_H1 ;  /* 0x30000026ff2a8230 */ /* 0x100fe40000004100 */
[-C--:B------:R-:W-:Y:S01]  /*4120*/  @!P0 FMUL.FTZ R155, R43, R36.reuse ;  /* 0x000000242b9b8220 */ /* 0x080fe20000410000 */
[----:B------:R-:W-:Y:S02]  /*4130*/  @!P0 HADD2.F32 R38, -RZ, R38.H0_H0 ;  /* 0x20000026ff268230 */ /* 0x000fe40000004100 */
[----:B------:R-:W-:Y:S01]  /*4140*/  @!P0 FMUL.FTZ R10, R37, R36 ;  /* 0x00000024250a8220 */ /* 0x000fe20000410000 */
[----:B------:R-:W-:Y:S01]  /*4150*/  @!P0 HADD2.F32 R46, -RZ, R46.H1_H1 ;  /* 0x3000002eff2e8230 */ /* 0x000fe20000004100 */
[----:B------:R-:W-:Y:S01]  /*4160*/  @!P0 F2FP.F16.F32.PACK_AB R50, R9, R50 ;  /* 0x000000320932823e */ /* 0x000fe200000000ff */
[----:B------:R-:W-:Y:S02]  /*4170*/  @!P0 HADD2.F32 R49, -RZ, R47.H1_H1 ;  /* 0x3000002fff318230 */ /* 0x000fe40000004100 */
[-C--:B------:R-:W-:Y:S01]  /*4180*/  @!P0 FMUL.FTZ R11, R38, R23.reuse ;  /* 0x00000017260b8220 */ /* 0x080fe20000410000 */
[--C-:B------:R-:W-:Y:S01]  /*4190*/  @!P0 HADD2.F32 R47, -RZ, R28.reuse.H1_H1 ;  /* 0x3000001cff2f8230 */ /* 0x100fe20000004100 */
[----:B------:R-:W-:Y:S01]  /*41a0*/  @!P0 MOV R32, R50 ;  /* 0x0000003200208202 */ /* 0x000fe20000000f00 */
[----:B------:R-:W-:Y:S02]  /*41b0*/  @!P0 HADD2.F32 R29, -RZ, R29.H1_H1 ;  /* 0x3000001dff1d8230 */ /* 0x000fe40000004100 */
[C---:B------:R-:W-:Y:S01]  /*41c0*/  @!P0 FMUL.FTZ R160, R42.reuse, R23 ;  /* 0x000000172aa08220 */ /* 0x040fe20000410000 */
[----:B------:R-:W-:Y:S02]  /*41d0*/  @!P0 HADD2.F32 R28, -RZ, R28.H0_H0 ;  /* 0x2000001cff1c8230 */ /* 0x000fe40000004100 */
[-C--:B------:R-:W-:Y:S01]  /*41e0*/  @!P0 FFMA.FTZ R10, R43, R46.reuse, R10 ;  /* 0x0000002e2b0a8223 */ /* 0x080fe2000001000a */
[----:B------:R-:W-:Y:S01]  /*41f0*/  @!P0 FFMA.FTZ R11, R42, R45, R11 ;  /* 0x0000002d2a0b8223 */ /* 0x000fe2000001000b */
[-C--:B------:R-:W-:Y:S01]  /*4200*/  @!P0 FMUL.FTZ R161, R47, R29.reuse ;  /* 0x0000001d2fa18220 */ /* 0x080fe20000410000 */
[----:B------:R-:W-:Y:S01]  /*4210*/  @!P0 FFMA.FTZ R155, R37, R46, -R155 ;  /* 0x0000002e259b8223 */ /* 0x000fe2000001089b */
[----:B------:R-:W-:Y:S01]  /*4220*/  @!P0 FMUL.FTZ R12, R28, R29 ;  /* 0x0000001d1c0c8220 */ /* 0x000fe20000410000 */
[----:B------:R-:W-:Y:S01]  /*4230*/  @!P0 FFMA.FTZ R160, R38, R45, -R160 ;  /* 0x0000002d26a08223 */ /* 0x000fe200000108a0 */
[-C--:B------:R-:W-:Y:S02]  /*4240*/  @!P0 FFMA.FTZ R161, R28, R49.reuse, -R161 ;  /* 0x000000311ca18223 */ /* 0x080fe400000108a1 */
[----:B------:R-:W-:Y:S01]  /*4250*/  @!P0 FFMA.FTZ R12, R47, R49, R12 ;  /* 0x000000312f0c8223 */ /* 0x000fe2000001000c */
[----:B------:R-:W-:Y:S02]  /*4260*/  @!P0 F2FP.F16.F32.PACK_AB R155, R10, R155 ;  /* 0x0000009b0a9b823e */ /* 0x000fe400000000ff */
[----:B------:R-:W-:Y:S02]  /*4270*/  @!P0 F2FP.F16.F32.PACK_AB R160, R11, R160 ;  /* 0x000000a00ba0823e */ /* 0x000fe400000000ff */
[----:B------:R-:W-:Y:S02]  /*4280*/  @!P0 F2FP.F16.F32.PACK_AB R161, R12, R161 ;  /* 0x000000a10ca1823e */ /* 0x000fe400000000ff */
[----:B------:R-:W-:Y:S02]  /*4290*/  @!P0 MOV R33, R155 ;  /* 0x0000009b00218202 */ /* 0x000fe40000000f00 */
[----:B------:R-:W-:Y:S02]  /*42a0*/  @!P0 MOV R34, R160 ;  /* 0x000000a000228202 */ /* 0x000fe40000000f00 */
[----:B------:R-:W-:Y:S05]  /*42b0*/  @!P0 MOV R35, R161 ;  /* 0x000000a100238202 */ /* 0x000fea0000000f00 */
[----:B------:R1:W-:Y:S08]  /*42c0*/  STG.E.128 desc[UR6][R156.64+0x100], R32 ;  /* 0x000100209c007986 */ /* 0x0003f0000c101d06 */
[----:B------:R-:W2:Y:S08]  /*42d0*/  LDG.E.128 R36, desc[UR6][R158.64+0x180] ;  /* 0x000180069e247981 */ /* 0x000eb0000c1e1d00 */
[----:B------:R-:W3:Y:S06]  /*42e0*/  @!P1 LDG.E.64 R30, desc[UR6][R30.64+0xc0] ;  /* 0x0000c0061e1e9981 */ /* 0x000eec000c1e1b00 */
[----:B------:R-:W4:Y:S01]  /*42f0*/  @!P1 LDG.E.64 R58, desc[UR6][R58.64+0xc0] ;  /* 0x0000c0063a3a9981 */ /* 0x000f22000c1e1b00 */
[----:B--2---:R-:W-:Y:S02]  /*4300*/  @!P1 MOV R23, R36 ;  /* 0x0000002400179202 */ /* 0x004fe40000000f00 */
[----:B-1----:R-:W-:Y:S03]  /*4310*/  @!P1 MOV R32, R37 ;  /* 0x0000002500209202 */ /* 0x002fe60000000f00 */
[--C-:B------:R-:W-:Y:S02]  /*4320*/  @!P1 HADD2.F32 R42, -RZ, R23.reuse.H1_H1 ;  /* 0x30000017ff2a9230 */ /* 0x100fe40000004100 */
[----:B------:R-:W-:Y:S02]  /*4330*/  @!P1 HADD2.F32 R28, -RZ, R23.H0_H0 ;  /* 0x20000017ff1c9230 */ /* 0x000fe40000004100 */
[--C-:B---3--:R-:W-:Y:S02]  /*4340*/  @!P1 HADD2.F32 R41, -RZ, R30.reuse.H0_H0 ;  /* 0x2000001eff299230 */ /* 0x108fe40000004100 */
[----:B------:R-:W-:Y:S01]  /*4350*/  @!P1 HADD2.F32 R29, -RZ, R30.H1_H1 ;  /* 0x3000001eff1d9230 */ /* 0x000fe20000004100 */
[----:B------:R-:W-:Y:S01]  /*4360*/  @!P1 MOV R30, R38 ;  /* 0x00000026001e9202 */ /* 0x000fe20000000f00 */
[--C-:B------:R-:W-:Y:S02]  /*4370*/  @!P1 HADD2.F32 R23, -RZ, R31.reuse.H0_H0 ;  /* 0x2000001fff179230 */ /* 0x100fe40000004100 */
[-C--:B------:R-:W-:Y:S01]  /*4380*/  @!P1 FMUL.FTZ R13, R28, R41.reuse ;  /* 0x000000291c0d9220 */ /* 0x080fe20000410000 */
[--C-:B----4-:R-:W-:Y:S02]  /*4390*/  @!P1 HADD2.F32 R43, -RZ, R58.reuse.H0_H0 ;  /* 0x2000003aff2b9230 */ /* 0x110fe40000004100 */
[----:B------:R-:W-:Y:S01]  /*43a0*/  @!P1 FMUL.FTZ R50, R42, R41 ;  /* 0x000000292a329220 */ /* 0x000fe20000410000 */
[----:B------:R-:W-:Y:S02]  /*43b0*/  @!P1 HADD2.F32 R31, -RZ, R31.H1_H1 ;  /* 0x3000001fff1f9230 */ /* 0x000fe40000004100 */
[----:B------:R-:W-:Y:S02]  /*43c0*/  @!P1 HADD2.F32 R45, -RZ, R58.H1_H1 ;  /* 0x3000003aff2d9230 */ /* 0x000fe40000004100 */
[----:B------:R-:W-:Y:S01]  /*43d0*/  @!P1 FFMA.FTZ R50, R28, R43, -R50 ;  /* 0x0000002b1c329223 */ /* 0x000fe20000010832 */
[----:B------:R-:W-:Y:S01]  /*43e0*/  @!P1 MOV R28, R39 ;  /* 0x00000027001c9202 */ /* 0x000fe20000000f00 */
[----:B------:R-:W-:Y:S01]  /*43f0*/  @!P1 FFMA.FTZ R13, R42, R43, R13 ;  /* 0x0000002b2a0d9223 */ /* 0x000fe2000001000d */
[--C-:B------:R-:W-:Y:S02]  /*4400*/  @!P1 HADD2.F32 R43, -RZ, R32.reuse.H1_H1 ;  /* 0x30000020ff2b9230 */ /* 0x100fe40000004100 */
[----:B------:R-:W-:Y:S02]  /*4410*/  @!P1 HADD2.F32 R32, -RZ, R32.H0_H0 ;  /* 0x20000020ff209230 */ /* 0x000fe40000004100 */
[----:B------:R-:W-:Y:S01]  /*4420*/  @!P1 F2FP.F16.F32.PACK_AB R50, R13, R50 ;  /* 0x000000320d32923e */ /* 0x000fe200000000ff */
[--C-:B------:R-:W-:Y:S02]  /*4430*/  @!P1 HADD2.F32 R42, -RZ, R30.reuse.H1_H1 ;  /* 0x3000001eff2a9230 */ /* 0x100fe40000004100 */
[-C--:B------:R-:W-:Y:S01]  /*4440*/  @!P1 FMUL.FTZ R155, R43, R29.reuse ;  /* 0x0000001d2b9b9220 */ /* 0x080fe20000410000 */
[----:B------:R-:W-:Y:S01]  /*4450*/  @!P1 HADD2.F32 R30, -RZ, R30.H0_H0 ;  /* 0x2000001eff1e9230 */ /* 0x000fe20000004100 */
[----:B------:R-:W-:Y:S01]  /*4460*/  @!P1 MOV R36, R50 ;  /* 0x0000003200249202 */ /* 0x000fe20000000f00 */
[--C-:B------:R-:W-:Y:S02]  /*4470*/  @!P1 HADD2.F32 R49, -RZ, R28.reuse.H1_H1 ;  /* 0x3000001cff319230 */ /* 0x100fe40000004100 */
[----:B------:R-:W-:Y:S01]  /*4480*/  @!P1 FMUL.FTZ R14, R32, R29 ;  /* 0x0000001d200e9220 */ /* 0x000fe20000410000 */
[----:B------:R-:W-:Y:S02]  /*4490*/  @!P1 HADD2.F32 R28, -RZ, R28.H0_H0 ;  /* 0x2000001cff1c9230 */ /* 0x000fe40000004100 */
[-C--:B------:R-:W-:Y:S01]  /*44a0*/  @!P1 FMUL.FTZ R15, R30, R23.reuse ;  /* 0x000000171e0f9220 */ /* 0x080fe20000410000 */
[--C-:B------:R-:W-:Y:S02]  /*44b0*/  @!P1 HADD2.F32 R47, -RZ, R59.reuse.H0_H0 ;  /* 0x2000003bff2f9230 */ /* 0x100fe40000004100 */
[----:B------:R-:W-:Y:S01]  /*44c0*/  @!P1 FMUL.FTZ R158, R42, R23 ;  /* 0x000000172a9e9220 */ /* 0x000fe20000410000 */
[----:B------:R-:W-:Y:S02]  /*44d0*/  @!P1 HADD2.F32 R51, -RZ, R59.H1_H1 ;  /* 0x3000003bff339230 */ /* 0x000fe40000004100 */
[-C--:B------:R-:W-:Y:S01]  /*44e0*/  @!P1 FMUL.FTZ R159, R49, R31.reuse ;  /* 0x0000001f319f9220 */ /* 0x080fe20000410000 */
[----:B------:R-:W-:Y:S01]  /*44f0*/  @!P1 FMUL.FTZ R16, R28, R31 ;  /* 0x0000001f1c109220 */ /* 0x000fe20000410000 */
[----:B------:R-:W-:Y:S01]  /*4500*/  @!P1 FFMA.FTZ R14, R43, R45, R14 ;  /* 0x0000002d2b0e9223 */ /* 0x000fe2000001000e */
[----:B------:R-:W-:Y:S01]  /*4510*/  @!P1 FFMA.FTZ R15, R42, R47, R15 ;  /* 0x0000002f2a0f9223 */ /* 0x000fe2000001000f */
        /* <DEDUP_REMOVED lines=11> */
.L_x_2613:
[----:B------:R-:W-:Y:S05]  /*45d0*/  BSYNC B0 ;  /* 0x0000000000007941 */ /* 0x000fea0003800000 */
.L_x_2612:
[----:B------:R-:W-:Y:S04]  /*45e0*/  BSSY B0, `(.L_x_2614) ;  /* 0x00000d6000007945 */ /* 0x000fe80003800000 */
[----:B------:R-:W-:Y:S05]  /*45f0*/  @!P4 BRA `(.L_x_2615) ;  /* 0x0000000c0050c947 */ /* 0x000fea0003800000 */
[----:B------:R-:W-:Y:S02]  /*4600*/  LEA R158, P1, R76, R98, 0x1 ;  /* 0x000000624c9e7211 */ /* 0x000fe400078208ff */
[C---:B-1----:R-:W-:Y:S02]  /*4610*/  SHF.L.U32 R157, R129.reuse, 0x1, RZ ;  /* 0x00000001819d7819 */ /* 0x042fe400000006ff */
[----:B------:R-:W-:Y:S02]  /*4620*/  ISETP.GE.AND P0, PT, R24, UR4, PT ;  /* 0x0000000418007c0c */ /* 0x000fe4000bf06270 */
[----:B------:R-:W-:Y:S02]  /*4630*/  LEA.HI.X R159, R76, R99, R75, 0x1, P1 ;  /* 0x000000634c9f7211 */ /* 0x000fe400008f0c4b */
[----:B------:R-:W-:Y:S02]  /*4640*/  SHF.L.U64.HI R155, R129, 0x1, R114 ;  /* 0x00000001819b7819 */ /* 0x000fe40000010272 */
[-C--:B----4-:R-:W-:Y:S01]  /*4650*/  IADD3 R30, P1, R26, R157.reuse, RZ ;  /* 0x0000009d1a1e7210 */ /* 0x090fe20007f3e0ff */
[----:B--2---:R-:W2:Y:S01]  /*4660*/  LDG.E.128 R32, desc[UR6][R158.64] ;  /* 0x000000069e207981 */ /* 0x004ea2000c1e1d00 */
[----:B------:R-:W-:Y:S02]  /*4670*/  IADD3 R58, P4, R56, R157, RZ ;  /* 0x0000009d383a7210 */ /* 0x000fe40007f9e0ff */
[-C--:B------:R-:W-:Y:S02]  /*4680*/  IADD3.X R31, R27, R155.reuse, RZ, P1, !PT ;  /* 0x0000009b1b1f7210 */ /* 0x080fe40000ffe4ff */
[----:B------:R-:W-:Y:S02]  /*4690*/  IADD3.X R59, R57, R155, RZ, P4, !PT ;  /* 0x0000009b393b7210 */ /* 0x000fe400027fe4ff */
[----:B------:R-:W-:Y:S01]  /*46a0*/  LEA R156, P5, R148, R150, 0x1 ;  /* 0x00000096949c7211 */ /* 0x000fe200078a08ff */
[----:B------:R-:W3:Y:S01]  /*46b0*/  @!P0 LDG.E.64 R28, desc[UR6][R30.64] ;  /* 0x000000061e1c8981 */ /* 0x000ee2000c1e1b00 */
[C---:B------:R-:W-:Y:S02]  /*46c0*/  LEA R160, P4, R79.reuse, R98, 0x1 ;  /* 0x000000624fa07211 */ /* 0x040fe400078808ff */
[----:B------:R-:W-:Y:S02]  /*46d0*/  ISETP.GE.AND P1, PT, R20, UR4, PT ;  /* 0x0000000414007c0c */ /* 0x000fe4000bf26270 */
[----:B------:R-:W-:Y:S01]  /*46e0*/  LEA.HI.X R161, R79, R99, R78, 0x1, P4 ;  /* 0x000000634fa17211 */ /* 0x000fe200020f0c4e */
[----:B------:R-:W4:Y:S01]  /*46f0*/  @!P0 LDG.E.64 R50, desc[UR6][R58.64] ;  /* 0x000000063a328981 */ /* 0x000f22000c1e1b00 */
[--C-:B---3--:R-:W-:Y:S01]  /*4700*/  @!P0 HADD2.F32 R39, -RZ, R28.reuse.H0_H0 ;  /* 0x2000001cff278230 */ /* 0x108fe20000004100 */
[----:B--2---:R-:W-:Y:S01]  /*4710*/  @!P0 MOV R23, R32 ;  /* 0x0000002000178202 */ /* 0x004fe20000000f00 */
[----:B------:R-:W-:Y:S01]  /*4720*/  @!P0 HADD2.F32 R28, -RZ, R28.H1_H1 ;  /* 0x3000001cff1c8230 */ /* 0x000fe20000004100 */
[----:B------:R-:W-:Y:S02]  /*4730*/  @!P0 MOV R38, R35 ;  /* 0x0000002300268202 */ /* 0x000fe40000000f00 */
[----:B------:R-:W-:Y:S01]  /*4740*/  @!P0 MOV R37, R33 ;  /* 0x0000002100258202 */ /* 0x000fe20000000f00 */
[--C-:B------:R-:W-:Y:S02]  /*4750*/  @!P0 HADD2.F32 R43, -RZ, R23.reuse.H1_H1 ;  /* 0x30000017ff2b8230 */ /* 0x100fe40000004100 */
[--C-:B----4-:R-:W-:Y:S02]  /*4760*/  @!P0 HADD2.F32 R45, -RZ, R50.reuse.H0_H0 ;  /* 0x20000032ff2d8230 */ /* 0x110fe40000004100 */
[----:B------:R-:W-:Y:S02]  /*4770*/  @!P0 HADD2.F32 R36, -RZ, R23.H0_H0 ;  /* 0x20000017ff248230 */ /* 0x000fe40000004100 */
[-C--:B------:R-:W-:Y:S01]  /*4780*/  @!P0 FMUL.FTZ R155, R43, R39.reuse ;  /* 0x000000272b9b8220 */ /* 0x080fe20000410000 */
[--C-:B------:R-:W-:Y:S02]  /*4790*/  @!P0 HADD2.F32 R47, -RZ, R37.reuse.H1_H1 ;  /* 0x30000025ff2f8230 */ /* 0x100fe40000004100 */
[----:B------:R-:W-:Y:S02]  /*47a0*/  @!P0 HADD2.F32 R37, -RZ, R37.H0_H0 ;  /* 0x20000025ff258230 */ /* 0x000fe40000004100 */
[C---:B------:R-:W-:Y:S01]  /*47b0*/  @!P0 FMUL.FTZ R0, R36.reuse, R39 ;  /* 0x0000002724008220 */ /* 0x040fe20000410000 */
[--C-:B------:R-:W-:Y:S02]  /*47c0*/  @!P0 HADD2.F32 R23, -RZ, R29.reuse.H0_H0 ;  /* 0x2000001dff178230 */ /* 0x100fe40000004100 */
[-C--:B------:R-:W-:Y:S01]  /*47d0*/  @!P0 FFMA.FTZ R155, R36, R45.reuse, -R155 ;  /* 0x0000002d249b8223 */ /* 0x080fe2000001089b */
[----:B------:R-:W-:Y:S01]  /*47e0*/  @!P0 HADD2.F32 R29, -RZ, R29.H1_H1 ;  /* 0x3000001dff1d8230 */ /* 0x000fe20000004100 */
[----:B------:R-:W-:Y:S01]  /*47f0*/  @!P0 MOV R36, R34 ;  /* 0x0000002200248202 */ /* 0x000fe20000000f00 */
[----:B------:R-:W-:Y:S02]  /*4800*/  @!P0 HADD2.F32 R42, -RZ, R50.H1_H1 ;  /* 0x30000032ff2a8230 */ /* 0x000fe40000004100 */
[-C--:B------:R-:W-:Y:S01]  /*4810*/  @!P0 FMUL.FTZ R157, R47, R28.reuse ;  /* 0x0000001c2f9d8220 */ /* 0x080fe20000410000 */
[--C-:B------:R-:W-:Y:S02]  /*4820*/  @!P0 HADD2.F32 R49, -RZ, R51.reuse.H0_H0 ;  /* 0x20000033ff318230 */ /* 0x100fe40000004100 */
[C---:B------:R-:W-:Y:S01]  /*4830*/  @!P0 FMUL.FTZ R2, R37.reuse, R28 ;  /* 0x0000001c25028220 */ /* 0x040fe20000410000 */
        /* <DEDUP_REMOVED lines=8> */
[----:B------:R-:W-:Y:S01]  /*48c0*/  @!P0 F2FP.F16.F32.PACK_AB R155, R0, R155 ;  /* 0x0000009b009b823e */ /* 0x000fe200000000ff */
[----:B------:R-:W-:Y:S02]  /*48d0*/  @!P0 HADD2.F32 R51, -RZ, R51.H1_H1 ;  /* 0x30000033ff338230 */ /* 0x000fe40000004100 */
[-C--:B------:R-:W-:Y:S01]  /*48e0*/  @!P0 FMUL.FTZ R159, R43, R29.reuse ;  /* 0x0000001d2b9f8220 */ /* 0x080fe20000410000 */
[----:B------:R-:W-:Y:S01]  /*48f0*/  @!P0 FMUL.FTZ R4, R28, R29 ;  /* 0x0000001d1c048220 */ /* 0x000fe20000410000 */
[----:B------:R-:W-:Y:S01]  /*4900*/  @!P0 MOV R32, R155 ;  /* 0x0000009b00208202 */ /* 0x000fe20000000f00 */
[----:B------:R-:W-:Y:S01]  /*4910*/  @!P0 FFMA.FTZ R2, R47, R42, R2 ;  /* 0x0000002a2f028223 */ /* 0x000fe20000010002 */
[-C--:B------:R-:W-:Y:S01]  /*4920*/  @!P0 FFMA.FTZ R3, R44, R49.reuse, R3 ;  /* 0x000000312c038223 */ /* 0x080fe20000010003 */
[----:B------:R-:W-:Y:S01]  /*4930*/  @!P0 FFMA.FTZ R48, R36, R49, -R48 ;  /* 0x0000003124308223 */ /* 0x000fe20000010830 */
[-C--:B------:R-:W-:Y:S01]  /*4940*/  @!P0 FFMA.FTZ R159, R28, R51.reuse, -R159 ;  /* 0x000000331c9f8223 */ /* 0x080fe2000001089f */
[----:B------:R-:W-:Y:S01]  /*4950*/  @!P0 FFMA.FTZ R4, R43, R51, R4 ;  /* 0x000000332b048223 */ /* 0x000fe20000010004 */
[----:B------:R-:W-:Y:S02]  /*4960*/  @!P0 F2FP.F16.F32.PACK_AB R158, R2, R157 ;  /* 0x0000009d029e823e */ /* 0x000fe400000000ff */
[----:B------:R-:W-:Y:S02]  /*4970*/  @!P0 F2FP.F16.F32.PACK_AB R48, R3, R48 ;  /* 0x000000300330823e */ /* 0x000fe400000000ff */
[----:B------:R-:W-:Y:S02]  /*4980*/  @!P0 F2FP.F16.F32.PACK_AB R159, R4, R159 ;  /* 0x0000009f049f823e */ /* 0x000fe400000000ff */
[----:B------:R-:W-:Y:S02]  /*4990*/  @!P0 MOV R33, R158 ;  /* 0x0000009e00218202 */ /* 0x000fe40000000f00 */
[----:B------:R-:W-:Y:S02]  /*49a0*/  @!P0 MOV R34, R48 ;  /* 0x0000003000228202 */ /* 0x000fe40000000f00 */
[----:B------:R-:W-:Y:S02]  /*49b0*/  @!P0 MOV R35, R159 ;  /* 0x0000009f00238202 */ /* 0x000fe40000000f00 */
[----:B------:R-:W-:Y:S02]  /*49c0*/  LEA.HI.X R157, R148, R151, R77, 0x1, P5 ;  /* 0x00000097949d7211 */ /* 0x000fe400028f0c4d */
[----:B------:R-:W-:Y:S03]  /*49d0*/  ISETP.GE.AND P0, PT, R19, UR4, PT ;  /* 0x0000000413007c0c */ /* 0x000fe6000bf06270 */
[----:B------:R1:W-:Y:S08]  /*49e0*/  STG.E.128 desc[UR6][R156.64], R32 ;  /* 0x000000209c007986 */ /* 0x0003f0000c101d06 */
[----:B------:R2:W3:Y:S08]  /*49f0*/  LDG.E.128 R36, desc[UR6][R160.64] ;  /* 0x00000006a0247981 */ /* 0x0004f0000c1e1d00 */
[----:B------:R-:W4:Y:S06]  /*4a00*/  @!P1 LDG.E.64 R28, desc[UR6][R30.64+0x40] ;  /* 0x000040061e1c9981 */ /* 0x000f2c000c1e1b00 */
[----:B------:R-:W5:Y:S01]  /*4a10*/  @!P1 LDG.E.64 R46, desc[UR6][R58.64+0x40] ;  /* 0x000040063a2e9981 */ /* 0x000f62000c1e1b00 */
[C---:B--2---:R-:W-:Y:S04]  /*4a20*/  LEA R160, P4, R81.reuse, R98, 0x1 ;  /* 0x0000006251a07211 */ /* 0x044fe800078808ff */
[----:B------:R-:W-:Y:S02]  /*4a30*/  LEA.HI.X R161, R81, R99, R80, 0x1, P4 ;  /* 0x0000006351a17211 */ /* 0x000fe400020f0c50 */
[----:B---3--:R-:W-:Y:S02]  /*4a40*/  @!P1 MOV R23, R36 ;  /* 0x0000002400179202 */ /* 0x008fe40000000f00 */
[----:B-1----:R-:W-:Y:S02]  /*4a50*/  @!P1 MOV R35, R37 ;  /* 0x0000002500239202 */ /* 0x002fe40000000f00 */
[----:B------:R-:W-:Y:S01]  /*4a60*/  @!P1 MOV R34, R38 ;  /* 0x0000002600229202 */ /* 0x000fe20000000f00 */
[--C-:B------:R-:W-:Y:S02]  /*4a70*/  @!P1 HADD2.F32 R42, -RZ, R23.reuse.H1_H1 ;  /* 0x30000017ff2a9230 */ /* 0x100fe40000004100 */
[----:B------:R-:W-:Y:S02]  /*4a80*/  @!P1 HADD2.F32 R33, -RZ, R23.H0_H0 ;  /* 0x20000017ff219230 */ /* 0x000fe40000004100 */
[--C-:B----4-:R-:W-:Y:S02]  /*4a90*/  @!P1 HADD2.F32 R40, -RZ, R28.reuse.H0_H0 ;  /* 0x2000001cff289230 */ /* 0x110fe40000004100 */
[----:B------:R-:W-:Y:S01]  /*4aa0*/  @!P1 HADD2.F32 R32, -RZ, R28.H1_H1 ;  /* 0x3000001cff209230 */ /* 0x000fe20000004100 */
[----:B------:R-:W-:Y:S01]  /*4ab0*/  @!P1 MOV R28, R39 ;  /* 0x00000027001c9202 */ /* 0x000fe20000000f00 */
[----:B------:R-:W-:Y:S02]  /*4ac0*/  @!P1 HADD2.F32 R23, -RZ, R29.H0_H0 ;  /* 0x2000001dff179230 */ /* 0x000fe40000004100 */
[CC--:B------:R-:W-:Y:S01]  /*4ad0*/  @!P1 FMUL.FTZ R48, R42.reuse, R40.reuse ;  /* 0x000000282a309220 */ /* 0x0c0fe20000410000 */
[----:B-----5:R-:W-:Y:S02]  /*4ae0*/  @!P1 HADD2.F32 R44, -RZ, R46.H0_H0 ;  /* 0x2000002eff2c9230 */ /* 0x020fe40000004100 */
        /* <DEDUP_REMOVED lines=11> */
[----:B------:R-:W-:Y:S01]  /*4ba0*/  @!P1 HADD2.F32 R29, -RZ, R29.H1_H1 ;  /* 0x3000001dff1d9230 */ /* 0x000fe20000004100 */
[----:B------:R-:W-:Y:S01]  /*4bb0*/  @!P1 F2FP.F16.F32.PACK_AB R48, R5, R48 ;  /* 0x000000300530923e */ /* 0x000fe200000000ff */
[----:B------:R-:W-:Y:S02]  /*4bc0*/  @!P1 HADD2.F32 R43, -RZ, R35.H1_H1 ;  /* 0x30000023ff2b9230 */ /* 0x000fe40000004100 */
[----:B------:R-:W-:Y:S01]  /*4bd0*/  @!P1 FMUL.FTZ R7, R34, R23 ;  /* 0x0000001722079220 */ /* 0x000fe20000410000 */
[----:B------:R-:W-:Y:S01]  /*4be0*/  @!P1 HADD2.F32 R28, -RZ, R28.H0_H0 ;  /* 0x2000001cff1c9230 */ /* 0x000fe20000004100 */
[----:B------:R-:W-:Y:S01]  /*4bf0*/  @!P1 MOV R36, R48 ;  /* 0x0000003000249202 */ /* 0x000fe20000000f00 */
[----:B------:R-:W-:Y:S02]  /*4c00*/  @!P1 HADD2.F32 R46, -RZ, R46.H1_H1 ;  /* 0x3000002eff2e9230 */ /* 0x000fe40000004100 */
[----:B------:R-:W-:Y:S01]  /*4c10*/  @!P1 FMUL.FTZ R155, R43, R32 ;  /* 0x000000202b9b9220 */ /* 0x000fe20000410000 */
[-C--:B------:R-:W-:Y:S01]  /*4c20*/  @!P1 FMUL.FTZ R159, R47, R29.reuse ;  /* 0x0000001d2f9f9220 */ /* 0x080fe20000410000 */
[----:B------:R-:W-:Y:S01]  /*4c30*/  @!P1 FMUL.FTZ R8, R28, R29 ;  /* 0x0000001d1c089220 */ /* 0x000fe20000410000 */
[-C--:B------:R-:W-:Y:S01]  /*4c40*/  @!P1 FFMA.FTZ R158, R34, R45.reuse, -R158 ;  /* 0x0000002d229e9223 */ /* 0x080fe2000001089e */
        /* <DEDUP_REMOVED lines=111> */
.L_x_2615:
[----:B------:R-:W-:Y:S05]  /*5340*/  BSYNC B0 ;  /* 0x0000000000007941 */ /* 0x000fea0003800000 */
.L_x_2614:
[----:B------:R-:W-:Y:S04]  /*5350*/  BSSY B0, `(.L_x_2616) ;  /* 0x00000da000007945 */ /* 0x000fe80003800000 */
[----:B------:R-:W-:Y:S05]  /*5360*/  @!P2 BRA `(.L_x_2617) ;  /* 0x0000000c0060a947 */ /* 0x000fea0003800000 */
[----:B----4-:R-:W4:Y:S01]  /*5370*/  LDC.64 R6, c[0x0][0x338] ;  /* 0x0000ce00ff067b82 */ /* 0x010f220000000a00 */
[----:B------:R-:W-:Y:S02]  /*5380*/  ISETP.GE.AND P0, PT, R24, UR4, PT ;  /* 0x0000000418007c0c */ /* 0x000fe4000bf06270 */
[C---:B------:R-:W-:Y:S02]  /*5390*/  SHF.L.U32 R43, R127.reuse, 0x1, RZ ;  /* 0x000000017f2b7819 */ /* 0x040fe400000006ff */
[----:B------:R-:W-:Y:S02]  /*53a0*/  SHF.L.U64.HI R5, R127, 0x1, R112 ;  /* 0x000000017f057819 */ /* 0x000fe40000010270 */
[-C--:B------:R-:W-:Y:S02]  /*53b0*/  IADD3 R26, P1, R26, R43.reuse, RZ ;  /* 0x0000002b1a1a7210 */ /* 0x080fe40007f3e0ff */
[----:B------:R-:W-:Y:S02]  /*53c0*/  IADD3 R40, P2, R56, R43, RZ ;  /* 0x0000002b38287210 */ /* 0x000fe40007f5e0ff */
[-C--:B------:R-:W-:Y:S02]  /*53d0*/  IADD3.X R27, R27, R5.reuse, RZ, P1, !PT ;  /* 0x000000051b1b7210 */ /* 0x080fe40000ffe4ff */
[----:B------:R-:W-:Y:S02]  /*53e0*/  IADD3.X R41, R57, R5, RZ, P2, !PT ;  /* 0x0000000539297210 */ /* 0x000fe400017fe4ff */
[----:B------:R-:W-:Y:S01]  /*53f0*/  ISETP.GE.AND P1, PT, R20, UR4, PT ;  /* 0x0000000414007c0c */ /* 0x000fe2000bf26270 */
[----:B------:R-:W5:Y:S06]  /*5400*/  @!P0 LDG.E.64 R10, desc[UR6][R26.64] ;  /* 0x000000061a0a8981 */ /* 0x000f6c000c1e1b00 */
[----:B--2---:R-:W2:Y:S01]  /*5410*/  @!P0 LDG.E.64 R34, desc[UR6][R40.64] ;  /* 0x0000000628228981 */ /* 0x004ea2000c1e1b00 */
[----:B----4-:R-:W-:Y:S04]  /*5420*/  IMAD.WIDE.U32 R44, R6, 0x60, R98 ;  /* 0x00000060062c7825 */ /* 0x010fe800078e0062 */
[----:B------:R-:W-:Y:S05]  /*5430*/  IMAD R7, R7, 0x60, RZ ;  /* 0x0000006007077824 */ /* 0x000fea00078e02ff */
[----:B------:R-:W-:Y:S02]  /*5440*/  IADD3 R45, R45, R7, RZ ;  /* 0x000000072d2d7210 */ /* 0x000fe40007ffe0ff */
[----:B------:R-:W4:Y:S03]  /*5450*/  LDC.64 R6, c[0x0][0x248] ;  /* 0x00009200ff067b82 */ /* 0x000f260000000a00 */
[----:B------:R-:W3:Y:S01]  /*5460*/  LDG.E.128 R12, desc[UR6][R44.64] ;  /* 0x000000062c0c7981 */ /* 0x000ee2000c1e1d00 */
[----:B----4-:R-:W-:Y:S02]  /*5470*/  IMAD R7, R7, 0x60, RZ ;  /* 0x0000006007077824 */ /* 0x010fe400078e02ff */
[--C-:B-----5:R-:W-:Y:S02]  /*5480*/  @!P0 HADD2.F32 R16, -RZ, R10.reuse.H0_H0 ;  /* 0x2000000aff108230 */ /* 0x120fe40000004100 */
[----:B------:R-:W-:Y:S02]  /*5490*/  @!P0 HADD2.F32 R10, -RZ, R10.H1_H1 ;  /* 0x3000000aff0a8230 */ /* 0x000fe40000004100 */
[--C-:B--2---:R-:W-:Y:S02]  /*54a0*/  @!P0 HADD2.F32 R32, -RZ, R34.reuse.H0_H0 ;  /* 0x20000022ff208230 */ /* 0x104fe40000004100 */
[--C-:B-1-3--:R-:W-:Y:S02]  /*54b0*/  @!P0 HADD2.F32 R37, -RZ, R35.reuse.H0_H0 ;  /* 0x20000023ff258230 */ /* 0x10afe40000004100 */
[----:B------:R-:W-:Y:S02]  /*54c0*/  @!P0 HADD2.F32 R39, -RZ, R35.H1_H1 ;  /* 0x30000023ff278230 */ /* 0x000fe40000004100 */
[----:B------:R-:W-:Y:S01]  /*54d0*/  @!P0 HADD2.F32 R34, -RZ, R34.H1_H1 ;  /* 0x30000022ff228230 */ /* 0x000fe20000004100 */
[----:B------:R-:W-:Y:S02]  /*54e0*/  @!P0 MOV R9, R12 ;  /* 0x0000000c00098202 */ /* 0x000fe40000000f00 */
[----:B------:R-:W-:Y:S03]  /*54f0*/  @!P0 MOV R28, R13 ;  /* 0x0000000d001c8202 */ /* 0x000fe60000000f00 */
[--C-:B------:R-:W-:Y:S02]  /*5500*/  @!P0 HADD2.F32 R33, -RZ, R9.reuse.H1_H1 ;  /* 0x30000009ff218230 */ /* 0x100fe40000004100 */
[----:B------:R-:W-:Y:S02]  /*5510*/  @!P0 HADD2.F32 R23, -RZ, R9.H0_H0 ;  /* 0x20000009ff178230 */ /* 0x000fe40000004100 */
[--C-:B------:R-:W-:Y:S02]  /*5520*/  @!P0 HADD2.F32 R35, -RZ, R28.reuse.H1_H1 ;  /* 0x3000001cff238230 */ /* 0x100fe40000004100 */
[-C--:B------:R-:W-:Y:S01]  /*5530*/  @!P0 FMUL.FTZ R5, R33, R16.reuse ;  /* 0x0000001021058220 */ /* 0x080fe20000410000 */
[----:B------:R-:W-:Y:S02]  /*5540*/  @!P0 HADD2.F32 R29, -RZ, R28.H0_H0 ;  /* 0x2000001cff1d8230 */ /* 0x000fe40000004100 */
[C---:B------:R-:W-:Y:S01]  /*5550*/  @!P0 FMUL.FTZ R0, R23.reuse, R16 ;  /* 0x0000001017008220 */ /* 0x040fe20000410000 */
[--C-:B------:R-:W-:Y:S01]  /*5560*/  @!P0 HADD2.F32 R9, -RZ, R11.reuse.H0_H0 ;  /* 0x2000000bff098230 */ /* 0x100fe20000004100 */
[----:B------:R-:W-:Y:S01]  /*5570*/  @!P0 MOV R16, R14 ;  /* 0x0000000e00108202 */ /* 0x000fe20000000f00 */
[----:B------:R-:W-:Y:S02]  /*5580*/  @!P0 HADD2.F32 R11, -RZ, R11.H1_H1 ;  /* 0x3000000bff0b8230 */ /* 0x000fe40000004100 */
[-C--:B------:R-:W-:Y:S01]  /*5590*/  @!P0 FFMA.FTZ R5, R23, R32.reuse, -R5 ;  /* 0x0000002017058223 */ /* 0x080fe20000010805 */
[----:B------:R-:W-:Y:S01]  /*55a0*/  @!P0 MOV R23, R15 ;  /* 0x0000000f00178202 */ /* 0x000fe20000000f00 */
[----:B------:R-:W-:Y:S01]  /*55b0*/  @!P0 FFMA.FTZ R0, R33, R32, R0 ;  /* 0x0000002021008223 */ /* 0x000fe20000010000 */
[--C-:B------:R-:W-:Y:S02]  /*55c0*/  @!P0 HADD2.F32 R32, -RZ, R16.reuse.H1_H1 ;  /* 0x30000010ff208230 */ /* 0x100fe40000004100 */
[-C--:B------:R-:W-:Y:S01]  /*55d0*/  @!P0 FMUL.FTZ R2, R29, R10.reuse ;  /* 0x0000000a1d028220 */ /* 0x080fe20000410000 */
[----:B------:R-:W-:Y:S01]  /*55e0*/  @!P0 FMUL.FTZ R43, R35, R10 ;  /* 0x0000000a232b8220 */ /* 0x000fe20000410000 */
[----:B------:R-:W-:Y:S01]  /*55f0*/  @!P0 HADD2.F32 R16, -RZ, R16.H0_H0 ;  /* 0x20000010ff108230 */ /* 0x000fe20000004100 */
[----:B------:R-:W-:Y:S01]  /*5600*/  @!P0 F2FP.F16.F32.PACK_AB R5, R0, R5 ;  /* 0x000000050005823e */ /* 0x000fe200000000ff */
[--C-:B------:R-:W-:Y:S02]  /*5610*/  @!P0 HADD2.F32 R10, -RZ, R23.reuse.H0_H0 ;  /* 0x20000017ff0a8230 */ /* 0x100fe40000004100 */
[----:B------:R-:W-:Y:S01]  /*5620*/  @!P0 FMUL.FTZ R8, R32, R9 ;  /* 0x0000000920088220 */ /* 0x000fe20000410000 */
[----:B------:R-:W-:Y:S01]  /*5630*/  @!P0 HADD2.F32 R33, -RZ, R23.H1_H1 ;  /* 0x30000017ff218230 */ /* 0x000fe20000004100 */
[----:B------:R-:W-:Y:S01]  /*5640*/  @!P0 MOV R12, R5 ;  /* 0x00000005000c8202 */ /* 0x000fe20000000f00 */
[----:B------:R-:W-:Y:S01]  /*5650*/  @!P0 FMUL.FTZ R3, R16, R9 ;  /* 0x0000000910038220 */ /* 0x000fe20000410000 */
[-C--:B------:R-:W-:Y:S01]  /*5660*/  @!P0 FMUL.FTZ R4, R10, R11.reuse ;  /* 0x0000000b0a048220 */ /* 0x080fe20000410000 */
[-C--:B------:R-:W-:Y:S01]  /*5670*/  @!P0 FFMA.FTZ R43, R29, R34.reuse, -R43 ;  /* 0x000000221d2b8223 */ /* 0x080fe2000001082b */
[----:B------:R-:W-:Y:S01]  /*5680*/  @!P0 FMUL.FTZ R45, R33, R11 ;  /* 0x0000000b212d8220 */ /* 0x000fe20000410000 */
[----:B------:R-:W-:Y:S01]  /*5690*/  @!P0 FFMA.FTZ R2, R35, R34, R2 ;  /* 0x0000002223028223 */ /* 0x000fe20000010002 */
[-C--:B------:R-:W-:Y:S01]  /*56a0*/  @!P0 FFMA.FTZ R3, R32, R37.reuse, R3 ;  /* 0x0000002520038223 */ /* 0x080fe20000010003 */
[----:B------:R-:W-:Y:S01]  /*56b0*/  @!P0 FFMA.FTZ R8, R16, R37, -R8 ;  /* 0x0000002510088223 */ /* 0x000fe20000010808 */
[-C--:B------:R-:W-:Y:S01]  /*56c0*/  @!P0 FFMA.FTZ R45, R10, R39.reuse, -R45 ;  /* 0x000000270a2d8223 */ /* 0x080fe2000001082d */
[----:B------:R-:W-:Y:S01]  /*56d0*/  @!P0 FFMA.FTZ R4, R33, R39, R4 ;  /* 0x0000002721048223 */ /* 0x000fe20000010004 */
[----:B------:R-:W-:Y:S01]  /*56e0*/  @!P0 F2FP.F16.F32.PACK_AB R44, R2, R43 ;  /* 0x0000002b022c823e */ /* 0x000fe200000000ff */
[----:B------:R-:W-:Y:S01]  /*56f0*/  IMAD.WIDE.U32 R42, R6, 0x60, R150 ;  /* 0x00000060062a7825 */ /* 0x000fe200078e0096 */
[----:B------:R-:W-:Y:S02]  /*5700*/  @!P0 F2FP.F16.F32.PACK_AB R8, R3, R8 ;  /* 0x000000080308823e */ /* 0x000fe400000000ff */
[----:B------:R-:W-:Y:S02]  /*5710*/  @!P0 F2FP.F16.F32.PACK_AB R45, R4, R45 ;  /* 0x0000002d042d823e */ /* 0x000fe400000000ff */
[----:B------:R-:W-:Y:S02]  /*5720*/  IADD3 R43, R43, R7, RZ ;  /* 0x000000072b2b7210 */ /* 0x000fe40007ffe0ff */
[----:B------:R-:W-:Y:S02]  /*5730*/  @!P0 MOV R13, R44 ;  /* 0x0000002c000d8202 */ /* 0x000fe40000000f00 */
[----:B------:R-:W-:Y:S02]  /*5740*/  @!P0 MOV R14, R8 ;  /* 0x00000008000e8202 */ /* 0x000fe40000000f00 */
[----:B------:R-:W-:Y:S02]  /*5750*/  @!P0 MOV R15, R45 ;  /* 0x0000002d000f8202 */ /* 0x000fe40000000f00 */
[----:B------:R-:W-:Y:S02]  /*5760*/  LEA R6, P2, R85, R98, 0x1 ;  /* 0x0000006255067211 */ /* 0x000fe400078408ff */
[----:B------:R-:W-:Y:S01]  /*5770*/  ISETP.GE.AND P0, PT, R19, UR4, PT ;  /* 0x0000000413007c0c */ /* 0x000fe2000bf06270 */
[----:B------:R1:W-:Y:S01]  /*5780*/  STG.E.128 desc[UR6][R42.64], R12 ;  /* 0x0000000c2a007986 */ /* 0x0003e2000c101d06 */
[----:B------:R-:W-:Y:S07]  /*5790*/  LEA.HI.X R7, R85, R99, R84, 0x1, P2 ;  /* 0x0000006355077211 */ /* 0x000fee00010f0c54 */
[----:B------:R-:W2:Y:S08]  /*57a0*/  LDG.E.128 R28, desc[UR6][R6.64] ;  /* 0x00000006061c7981 */ /* 0x000eb0000c1e1d00 */
[----:B------:R-:W3:Y:S06]  /*57b0*/  @!P1 LDG.E.64 R10, desc[UR6][R26.64+0x40] ;  /* 0x000040061a0a9981 */ /* 0x000eec000c1e1b00 */
[----:B------:R-:W4:Y:S01]  /*57c0*/  @!P1 LDG.E.64 R36, desc[UR6][R40.64+0x40] ;  /* 0x0000400628249981 */ /* 0x000f22000c1e1b00 */
[----:B--2---:R-:W-:Y:S05]  /*57d0*/  @!P1 MOV R9, R28 ;  /* 0x0000001c00099202 */ /* 0x004fea0000000f00 */
[--C-:B------:R-:W-:Y:S02]  /*57e0*/  @!P1 HADD2.F32 R32, -RZ, R9.reuse.H1_H1 ;  /* 0x30000009ff209230 */ /* 0x100fe40000004100 */
[----:B------:R-:W-:Y:S02]  /*57f0*/  @!P1 HADD2.F32 R9, -RZ, R9.H0_H0 ;  /* 0x20000009ff099230 */ /* 0x000fe40000004100 */
[----:B---3--:R-:W-:Y:S02]  /*5800*/  @!P1 HADD2.F32 R16, -RZ, R10.H0_H0 ;  /* 0x2000000aff109230 */ /* 0x008fe40000004100 */
[--C-:B------:R-:W-:Y:S02]  /*5810*/  @!P1 HADD2.F32 R7, -RZ, R11.reuse.H0_H0 ;  /* 0x2000000bff079230 */ /* 0x100fe40000004100 */
[----:B------:R-:W-:Y:S02]  /*5820*/  @!P1 HADD2.F32 R8, -RZ, R11.H1_H1 ;  /* 0x3000000bff089230 */ /* 0x000fe40000004100 */
[CC--:B------:R-:W-:Y:S01]  /*5830*/  @!P1 FMUL.FTZ R44, R32.reuse, R16.reuse ;  /* 0x00000010202c9220 */ /* 0x0c0fe20000410000 */
[----:B----4-:R-:W-:Y:S01]  /*5840*/  @!P1 HADD2.F32 R34, -RZ, R36.H0_H0 ;  /* 0x20000024ff229230 */ /* 0x010fe20000004100 */
[----:B------:R-:W-:Y:S01]  /*5850*/  @!P1 MOV R11, R29 ;  /* 0x0000001d000b9202 */ /* 0x000fe20000000f00 */
[----:B------:R-:W-:Y:S02]  /*5860*/  @!P1 HADD2.F32 R6, -RZ, R10.H1_H1 ;  /* 0x3000000aff069230 */ /* 0x000fe40000004100 */
[C---:B------:R-:W-:Y:S01]  /*5870*/  @!P1 FMUL.FTZ R5, R9.reuse, R16 ;  /* 0x0000001009059220 */ /* 0x040fe20000410000 */
[----:B------:R-:W-:Y:S02]  /*5880*/  @!P1 HADD2.F32 R35, -RZ, R37.H0_H0 ;  /* 0x20000025ff239230 */ /* 0x000fe40000004100 */
[----:B------:R-:W-:Y:S01]  /*5890*/  @!P1 FFMA.FTZ R44, R9, R34, -R44 ;  /* 0x00000022092c9223 */ /* 0x000fe2000001082c */
[----:B------:R-:W-:Y:S01]  /*58a0*/  @!P1 HADD2.F32 R33, -RZ, R11.H1_H1 ;  /* 0x3000000bff219230 */ /* 0x000fe20000004100 */
[----:B------:R-:W-:Y:S01]  /*58b0*/  @!P1 MOV R10, R30 ;  /* 0x0000001e000a9202 */ /* 0x000fe20000000f00 */
[----:B------:R-:W-:Y:S01]  /*58c0*/  @!P1 HADD2.F32 R38, -RZ, R37.H1_H1 ;  /* 0x30000025ff269230 */ /* 0x000fe20000004100 */
[----:B------:R-:W-:Y:S01]  /*58d0*/  @!P1 MOV R9, R31 ;  /* 0x0000001f00099202 */ /* 0x000fe20000000f00 */
[----:B------:R-:W-:Y:S02]  /*58e0*/  @!P1 HADD2.F32 R11, -RZ, R11.H0_H0 ;  /* 0x2000000bff0b9230 */ /* 0x000fe40000004100 */
[----:B------:R-:W-:Y:S01]  /*58f0*/  @!P1 FFMA.FTZ R5, R32, R34, R5 ;  /* 0x0000002220059223 */ /* 0x000fe20000010005 */
[--C-:B------:R-:W-:Y:S02]  /*5900*/  @!P1 HADD2.F32 R32, -RZ, R10.reuse.H1_H1 ;  /* 0x3000000aff209230 */ /* 0x100fe40000004100 */
[-C--:B------:R-:W-:Y:S01]  /*5910*/  @!P1 FMUL.FTZ R45, R33, R6.reuse ;  /* 0x00000006212d9220 */ /* 0x080fe20000410000 */
[--C-:B------:R-:W-:Y:S02]  /*5920*/  @!P1 HADD2.F32 R37, -RZ, R9.reuse.H1_H1 ;  /* 0x30000009ff259230 */ /* 0x100fe40000004100 */
[----:B------:R-:W-:Y:S01]  /*5930*/  @!P1 FMUL.FTZ R6, R11, R6 ;  /* 0x000000060b069220 */ /* 0x000fe20000410000 */
[----:B------:R-:W-:Y:S01]  /*5940*/  @!P1 F2FP.F16.F32.PACK_AB R5, R5, R44 ;  /* 0x0000002c0505923e */ /* 0x000fe200000000ff */
[----:B------:R-:W-:Y:S01]  /*5950*/  @!P1 HADD2.F32 R10, -RZ, R10.H0_H0 ;  /* 0x2000000aff0a9230 */ /* 0x000fe20000004100 */
[----:B------:R-:W-:Y:S01]  /*5960*/  LEA R44, P2, R87, R98, 0x1 ;  /* 0x00000062572c7211 */ /* 0x000fe200078408ff */
[----:B------:R-:W-:Y:S01]  /*5970*/  @!P1 HADD2.F32 R9, -RZ, R9.H0_H0 ;  /* 0x20000009ff099230 */ /* 0x000fe20000004100 */
[----:B------:R-:W-:Y:S01]  /*5980*/  @!P1 MOV R28, R5 ;  /* 0x00000005001c9202 */ /* 0x000fe20000000f00 */
[----:B------:R-:W-:Y:S02]  /*5990*/  @!P1 HADD2.F32 R36, -RZ, R36.H1_H1 ;  /* 0x30000024ff249230 */ /* 0x000fe40000004100 */
[-C--:B------:R-:W-:Y:S01]  /*59a0*/  @!P1 FMUL.FTZ R46, R32, R7.reuse ;  /* 0x00000007202e9220 */ /* 0x080fe20000410000 */
[-C--:B------:R-:W-:Y:S01]  /*59b0*/  @!P1 FMUL.FTZ R48, R37, R8.reuse ;  /* 0x0000000825309220 */ /* 0x080fe20000410000 */
[----:B------:R-:W-:Y:S01]  /*59c0*/  @!P1 FMUL.FTZ R7, R10, R7 ;  /* 0x000000070a079220 */ /* 0x000fe20000410000 */
[----:B------:R-:W-:Y:S01]  /*59d0*/  @!P1 FMUL.FTZ R8, R9, R8 ;  /* 0x0000000809089220 */ /* 0x000fe20000410000 */
[-C--:B------:R-:W-:Y:S01]  /*59e0*/  @!P1 FFMA.FTZ R6, R33, R36.reuse, R6 ;  /* 0x0000002421069223 */ /* 0x080fe20000010006 */
[----:B------:R-:W-:Y:S01]  /*59f0*/  @!P1 FFMA.FTZ R45, R11, R36, -R45 ;  /* 0x000000240b2d9223 */ /* 0x000fe2000001082d */
[-C--:B------:R-:W-:Y:S01]  /*5a00*/  @!P1 FFMA.FTZ R7, R32, R35.reuse, R7 ;  /* 0x0000002320079223 */ /* 0x080fe20000010007 */
[-C--:B------:R-:W-:Y:S01]  /*5a10*/  @!P1 FFMA.FTZ R8, R37, R38.reuse, R8 ;  /* 0x0000002625089223 */ /* 0x080fe20000010008 */
[----:B------:R-:W-:Y:S01]  /*5a20*/  @!P1 FFMA.FTZ R46, R10, R35, -R46 ;  /* 0x000000230a2e9223 */ /* 0x000fe2000001082e */
[----:B------:R-:W-:Y:S01]  /*5a30*/  @!P1 FFMA.FTZ R48, R9, R38, -R48 ;  /* 0x0000002609309223 */ /* 0x000fe20000010830 */
[----:B------:R-:W-:Y:S02]  /*5a40*/  @!P1 F2FP.F16.F32.PACK_AB R6, R6, R45 ;  /* 0x0000002d0606923e */ /* 0x000fe400000000ff */
[----:B------:R-:W-:Y:S02]  /*5a50*/  LEA.HI.X R45, R87, R99, R86, 0x1, P2 ;  /* 0x00000063572d7211 */ /* 0x000fe400010f0c56 */
[----:B------:R-:W-:Y:S02]  /*5a60*/  @!P1 F2FP.F16.F32.PACK_AB R7, R7, R46 ;  /* 0x0000002e0707923e */ /* 0x000fe400000000ff */
[----:B------:R-:W-:Y:S02]  /*5a70*/  @!P1 F2FP.F16.F32.PACK_AB R8, R8, R48 ;  /* 0x000000300808923e */ /* 0x000fe400000000ff */
[----:B------:R-:W-:Y:S02]  /*5a80*/  @!P1 MOV R29, R6 ;  /* 0x00000006001d9202 */ /* 0x000fe40000000f00 */
[----:B------:R-:W-:Y:S02]  /*5a90*/  @!P1 MOV R30, R7 ;  /* 0x00000007001e9202 */ /* 0x000fe40000000f00 */
[----:B------:R-:W-:Y:S02]  /*5aa0*/  @!P1 MOV R31, R8 ;  /* 0x00000008001f9202 */ /* 0x000fe40000000f00 */
[----:B------:R-:W-:Y:S03]  /*5ab0*/  ISETP.GE.AND P1, PT, R18, UR4, PT ;  /* 0x0000000412007c0c */ /* 0x000fe6000bf26270 */
[----:B------:R2:W-:Y:S08]  /*5ac0*/  STG.E.128 desc[UR6][R42.64+0x80], R28 ;  /* 0x0000801c2a007986 */ /* 0x0005f0000c101d06 */
[----:B-1----:R-:W3:Y:S08]  /*5ad0*/  LDG.E.128 R12, desc[UR6][R44.64] ;  /* 0x000000062c0c7981 */ /* 0x002ef0000c1e1d00 */
[----:B------:R-:W4:Y:S06]  /*5ae0*/  @!P0 LDG.E.64 R6, desc[UR6][R26.64+0x80] ;  /* 0x000080061a068981 */ /* 0x000f2c000c1e1b00 */
[----:B------:R-:W5:Y:S01]  /*5af0*/  @!P0 LDG.E.64 R36, desc[UR6][R40.64+0x80] ;  /* 0x0000800628248981 */ /* 0x000f62000c1e1b00 */
[----:B---3--:R-:W-:Y:S02]  /*5b00*/  @!P0 MOV R8, R12 ;  /* 0x0000000c00088202 */ /* 0x008fe40000000f00 */
[----:B------:R-:W-:Y:S03]  /*5b10*/  @!P0 MOV R11, R15 ;  /* 0x0000000f000b8202 */ /* 0x000fe60000000f00 */
[--C-:B------:R-:W-:Y:S02]  /*5b20*/  @!P0 HADD2.F32 R32, -RZ, R8.reuse.H1_H1 ;  /* 0x30000008ff208230 */ /* 0x100fe40000004100 */
[----:B------:R-:W-:Y:S02]  /*5b30*/  @!P0 HADD2.F32 R10, -RZ, R8.H0_H0 ;  /* 0x20000008ff0a8230 */ /* 0x000fe40000004100 */
[----:B----4-:R-:W-:Y:S02]  /*5b40*/  @!P0 HADD2.F32 R5, -RZ, R6.H0_H0 ;  /* 0x20000006ff058230 */ /* 0x010fe40000004100 */
[--C-:B------:R-:W-:Y:S02]  /*5b50*/  @!P0 HADD2.F32 R9, -RZ, R7.reuse.H0_H0 ;  /* 0x20000007ff098230 */ /* 0x100fe40000004100 */
[----:B------:R-:W-:Y:S01]  /*5b60*/  @!P0 HADD2.F32 R8, -RZ, R7.H1_H1 ;  /* 0x30000007ff088230 */ /* 0x000fe20000004100 */
[----:B------:R-:W-:Y:S01]  /*5b70*/  @!P0 MOV R7, R13 ;  /* 0x0000000d00078202 */ /* 0x000fe20000000f00 */
[----:B-----5:R-:W-:Y:S02]  /*5b80*/  @!P0 HADD2.F32 R33, -RZ, R36.H0_H0 ;  /* 0x20000024ff218230 */ /* 0x020fe40000004100 */
[-C--:B------:R-:W-:Y:S01]  /*5b90*/  @!P0 FMUL.FTZ R44, R32, R5.reuse ;  /* 0x00000005202c8220 */ /* 0x080fe20000410000 */
[----:B------:R-:W-:Y:S02]  /*5ba0*/  @!P0 HADD2.F32 R6, -RZ, R6.H1_H1 ;  /* 0x30000006ff068230 */ /* 0x000fe40000004100 */
[C---:B------:R-:W-:Y:S01]  /*5bb0*/  @!P0 FMUL.FTZ R5, R10.reuse, R5 ;  /* 0x000000050a058220 */ /* 0x040fe20000410000 */
[----:B------:R-:W-:Y:S02]  /*5bc0*/  @!P0 HADD2.F32 R34, -RZ, R36.H1_H1 ;  /* 0x30000024ff228230 */ /* 0x000fe40000004100 */
[-C--:B------:R-:W-:Y:S01]  /*5bd0*/  @!P0 FFMA.FTZ R44, R10, R33.reuse, -R44 ;  /* 0x000000210a2c8223 */ /* 0x080fe2000001082c */
[--C-:B------:R-:W-:Y:S01]  /*5be0*/  @!P0 HADD2.F32 R35, -RZ, R37.reuse.H0_H0 ;  /* 0x20000025ff238230 */ /* 0x100fe20000004100 */
[----:B------:R-:W-:Y:S01]  /*5bf0*/  @!P0 MOV R10, R14 ;  /* 0x0000000e000a8202 */ /* 0x000fe20000000f00 */
[----:B------:R-:W-:Y:S02]  /*5c00*/  @!P0 HADD2.F32 R36, -RZ, R37.H1_H1 ;  /* 0x30000025ff248230 */ /* 0x000fe40000004100 */
[----:B------:R-:W-:Y:S01]  /*5c10*/  @!P0 FFMA.FTZ R5, R32, R33, R5 ;  /* 0x0000002120058223 */ /* 0x000fe20000010005 */
[--C-:B------:R-:W-:Y:S02]  /*5c20*/  @!P0 HADD2.F32 R33, -RZ, R7.reuse.H1_H1 ;  /* 0x30000007ff218230 */ /* 0x100fe40000004100 */
[----:B------:R-:W-:Y:S02]  /*5c30*/  @!P0 HADD2.F32 R7, -RZ, R7.H0_H0 ;  /* 0x20000007ff078230 */ /* 0x000fe40000004100 */
[----:B------:R-:W-:Y:S01]  /*5c40*/  @!P0 F2FP.F16.F32.PACK_AB R5, R5, R44 ;  /* 0x0000002c0505823e */ /* 0x000fe200000000ff */
[--C-:B------:R-:W-:Y:S01]  /*5c50*/  @!P0 HADD2.F32 R32, -RZ, R10.reuse.H1_H1 ;  /* 0x3000000aff208230 */ /* 0x100fe20000004100 */
[----:B------:R-:W-:Y:S01]  /*5c60*/  LEA R44, P2, R89, R98, 0x1 ;  /* 0x00000062592c7211 */ /* 0x000fe200078408ff */
[-C--:B------:R-:W-:Y:S01]  /*5c70*/  @!P0 FMUL.FTZ R45, R33, R6.reuse ;  /* 0x00000006212d8220 */ /* 0x080fe20000410000 */
[----:B------:R-:W-:Y:S01]  /*5c80*/  @!P0 MOV R12, R5 ;  /* 0x00000005000c8202 */ /* 0x000fe20000000f00 */
[----:B------:R-:W-:Y:S02]  /*5c90*/  @!P0 HADD2.F32 R10, -RZ, R10.H0_H0 ;  /* 0x2000000aff0a8230 */ /* 0x000fe40000004100 */
[C---:B------:R-:W-:Y:S01]  /*5ca0*/  @!P0 FMUL.FTZ R6, R7.reuse, R6 ;  /* 0x0000000607068220 */ /* 0x040fe20000410000 */
[--C-:B------:R-:W-:Y:S02]  /*5cb0*/  @!P0 HADD2.F32 R37, -RZ, R11.reuse.H1_H1 ;  /* 0x3000000bff258230 */ /* 0x100fe40000004100 */
[----:B------:R-:W-:Y:S01]  /*5cc0*/  @!P0 FFMA.FTZ R45, R7, R34, -R45 ;  /* 0x00000022072d8223 */ /* 0x000fe2000001082d */
[----:B------:R-:W-:Y:S02]  /*5cd0*/  @!P0 HADD2.F32 R11, -RZ, R11.H0_H0 ;  /* 0x2000000bff0b8230 */ /* 0x000fe40000004100 */
[-C--:B------:R-:W-:Y:S01]  /*5ce0*/  @!P0 FMUL.FTZ R7, R10, R9.reuse ;  /* 0x000000090a078220 */ /* 0x080fe20000410000 */
[C---:B------:R-:W-:Y:S01]  /*5cf0*/  @!P0 FMUL.FTZ R46, R32.reuse, R9 ;  /* 0x00000009202e8220 */ /* 0x040fe20000410000 */
[----:B------:R-:W-:Y:S01]  /*5d00*/  @!P0 FMUL.FTZ R48, R37, R8 ;  /* 0x0000000825308220 */ /* 0x000fe20000410000 */
[----:B------:R-:W-:Y:S01]  /*5d10*/  @!P0 FFMA.FTZ R6, R33, R34, R6 ;  /* 0x0000002221068223 */ /* 0x000fe20000010006 */
[C---:B------:R-:W-:Y:S01]  /*5d20*/  @!P0 FMUL.FTZ R8, R11.reuse, R8 ;  /* 0x000000080b088220 */ /* 0x040fe20000410000 */
[-C--:B------:R-:W-:Y:S01]  /*5d30*/  @!P0 FFMA.FTZ R7, R32, R35.reuse, R7 ;  /* 0x0000002320078223 */ /* 0x080fe20000010007 */
[----:B------:R-:W-:Y:S01]  /*5d40*/  @!P0 FFMA.FTZ R46, R10, R35, -R46 ;  /* 0x000000230a2e8223 */ /* 0x000fe2000001082e */
[-C--:B------:R-:W-:Y:S01]  /*5d50*/  @!P0 FFMA.FTZ R48, R11, R36.reuse, -R48 ;  /* 0x000000240b308223 */ /* 0x080fe20000010830 */
[----:B------:R-:W-:Y:S01]  /*5d60*/  @!P0 F2FP.F16.F32.PACK_AB R6, R6, R45 ;  /* 0x0000002d0606823e */ /* 0x000fe200000000ff */
[----:B------:R-:W-:Y:S01]  /*5d70*/  @!P0 FFMA.FTZ R8, R37, R36, R8 ;  /* 0x0000002425088223 */ /* 0x000fe20000010008 */
[----:B------:R-:W-:Y:S02]  /*5d80*/  LEA.HI.X R45, R89, R99, R88, 0x1, P2 ;  /* 0x00000063592d7211 */ /* 0x000fe400010f0c58 */
[----:B------:R-:W-:Y:S02]  /*5d90*/  @!P0 F2FP.F16.F32.PACK_AB R7, R7, R46 ;  /* 0x0000002e0707823e */ /* 0x000fe400000000ff */
[----:B------:R-:W-:Y:S02]  /*5da0*/  @!P0 F2FP.F16.F32.PACK_AB R8, R8, R48 ;  /* 0x000000300808823e */ /* 0x000fe400000000ff */
[----:B------:R-:W-:Y:S02]  /*5db0*/  @!P0 MOV R13, R6 ;  /* 0x00000006000d8202 */ /* 0x000fe40000000f00 */
[----:B------:R-:W-:Y:S02]  /*5dc0*/  @!P0 MOV R14, R7 ;  /* 0x00000007000e8202 */ /* 0x000fe40000000f00 */
[----:B------:R-:W-:Y:S05]  /*5dd0*/  @!P0 MOV R15, R8 ;  /* 0x00000008000f8202 */ /* 0x000fea0000000f00 */
[----:B------:R1:W-:Y:S08]  /*5de0*/  STG.E.128 desc[UR6][R42.64+0x100], R12 ;  /* 0x0001000c2a007986 */ /* 0x0003f0000c101d06 */
[----:B--2---:R-:W2:Y:S08]  /*5df0*/  LDG.E.128 R28, desc[UR6][R44.64] ;  /* 0x000000062c1c7981 */ /* 0x004eb0000c1e1d00 */
[----:B------:R-:W3:Y:S06]  /*5e00*/  @!P1 LDG.E.64 R26, desc[UR6][R26.64+0xc0] ;  /* 0x0000c0061a1a9981 */ /* 0x000eec000c1e1b00 */
[----:B------:R-:W4:Y:S01]  /*5e10*/  @!P1 LDG.E.64 R40, desc[UR6][R40.64+0xc0] ;  /* 0x0000c00628289981 */ /* 0x000f22000c1e1b00 */
[----:B--2---:R-:W-:Y:S02]  /*5e20*/  @!P1 MOV R5, R28 ;  /* 0x0000001c00059202 */ /* 0x004fe40000000f00 */
[----:B------:R-:W-:Y:S03]  /*5e30*/  @!P1 MOV R11, R29 ;  /* 0x0000001d000b9202 */ /* 0x000fe60000000f00 */
[--C-:B------:R-:W-:Y:S02]  /*5e40*/  @!P1 HADD2.F32 R32, -RZ, R5.reuse.H1_H1 ;  /* 0x30000005ff209230 */ /* 0x100fe40000004100 */
[----:B------:R-:W-:Y:S02]  /*5e50*/  @!P1 HADD2.F32 R9, -RZ, R5.H0_H0 ;  /* 0x20000005ff099230 */ /* 0x000fe40000004100 */
[--C-:B---3--:R-:W-:Y:S02]  /*5e60*/  @!P1 HADD2.F32 R10, -RZ, R26.reuse.H0_H0 ;  /* 0x2000001aff0a9230 */ /* 0x108fe40000004100 */
[----:B------:R-:W-:Y:S02]  /*5e70*/  @!P1 HADD2.F32 R6, -RZ, R26.H1_H1 ;  /* 0x3000001aff069230 */ /* 0x000fe40000004100 */
[----:B------:R-:W-:Y:S02]  /*5e80*/  @!P1 HADD2.F32 R33, -RZ, R11.H1_H1 ;  /* 0x3000000bff219230 */ /* 0x000fe40000004100 */
[CC--:B------:R-:W-:Y:S01]  /*5e90*/  @!P1 FMUL.FTZ R44, R32.reuse, R10.reuse ;  /* 0x0000000a202c9220 */ /* 0x0c0fe20000410000 */
[----:B----4-:R-:W-:Y:S02]  /*5ea0*/  @!P1 HADD2.F32 R34, -RZ, R40.H0_H0 ;  /* 0x20000028ff229230 */ /* 0x010fe40000004100 */
[----:B------:R-:W-:Y:S01]  /*5eb0*/  @!P1 FMUL.FTZ R5, R9, R10 ;  /* 0x0000000a09059220 */ /* 0x000fe20000410000 */
[----:B------:R-:W-:Y:S01]  /*5ec0*/  @!P1 MOV R10, R30 ;  /* 0x0000001e000a9202 */ /* 0x000fe20000000f00 */
[----:B------:R-:W-:Y:S02]  /*5ed0*/  @!P1 HADD2.F32 R7, -RZ, R27.H0_H0 ;  /* 0x2000001bff079230 */ /* 0x000fe40000004100 */
[----:B------:R-:W-:Y:S01]  /*5ee0*/  @!P1 FMUL.FTZ R45, R33, R6 ;  /* 0x00000006212d9220 */ /* 0x000fe20000410000 */
[-C--:B------:R-:W-:Y:S01]  /*5ef0*/  @!P1 FFMA.FTZ R44, R9, R34.reuse, -R44 ;  /* 0x00000022092c9223 */ /* 0x080fe2000001082c */
[----:B------:R-:W-:Y:S01]  /*5f00*/  @!P1 MOV R9, R31 ;  /* 0x0000001f00099202 */ /* 0x000fe20000000f00 */
[----:B------:R-:W-:Y:S02]  /*5f10*/  @!P1 HADD2.F32 R11, -RZ, R11.H0_H0 ;  /* 0x2000000bff0b9230 */ /* 0x000fe40000004100 */
[----:B------:R-:W-:Y:S01]  /*5f20*/  @!P1 FFMA.FTZ R5, R32, R34, R5 ;  /* 0x0000002220059223 */ /* 0x000fe20000010005 */
[--C-:B------:R-:W-:Y:S02]  /*5f30*/  @!P1 HADD2.F32 R32, -RZ, R10.reuse.H1_H1 ;  /* 0x3000000aff209230 */ /* 0x100fe40000004100 */
[----:B------:R-:W-:Y:S02]  /*5f40*/  @!P1 HADD2.F32 R10, -RZ, R10.H0_H0 ;  /* 0x2000000aff0a9230 */ /* 0x000fe40000004100 */
[----:B------:R-:W-:Y:S01]  /*5f50*/  @!P1 FMUL.FTZ R6, R11, R6 ;  /* 0x000000060b069220 */ /* 0x000fe20000410000 */
[----:B------:R-:W-:Y:S01]  /*5f60*/  @!P1 F2FP.F16.F32.PACK_AB R5, R5, R44 ;  /* 0x0000002c0505923e */ /* 0x000fe200000000ff */
[----:B------:R-:W-:Y:S02]  /*5f70*/  @!P1 HADD2.F32 R37, -RZ, R9.H1_H1 ;  /* 0x30000009ff259230 */ /* 0x000fe40000004100 */
[----:B------:R-:W-:Y:S01]  /*5f80*/  @!P1 FMUL.FTZ R46, R32, R7 ;  /* 0x00000007202e9220 */ /* 0x000fe20000410000 */
[----:B------:R-:W-:Y:S01]  /*5f90*/  @!P1 HADD2.F32 R8, -RZ, R27.H1_H1 ;  /* 0x3000001bff089230 */ /* 0x000fe20000004100 */
[----:B------:R-:W-:Y:S01]  /*5fa0*/  @!P1 MOV R28, R5 ;  /* 0x00000005001c9202 */ /* 0x000fe20000000f00 */
[----:B------:R-:W-:Y:S02]  /*5fb0*/  @!P1 HADD2.F32 R9, -RZ, R9.H0_H0 ;  /* 0x20000009ff099230 */ /* 0x000fe40000004100 */
[----:B------:R-:W-:Y:S01]  /*5fc0*/  @!P1 FMUL.FTZ R7, R10, R7 ;  /* 0x000000070a079220 */ /* 0x000fe20000410000 */
[----:B------:R-:W-:Y:S02]  /*5fd0*/  @!P1 HADD2.F32 R36, -RZ, R40.H1_H1 ;  /* 0x30000028ff249230 */ /* 0x000fe40000004100 */
[-C--:B------:R-:W-:Y:S01]  /*5fe0*/  @!P1 FMUL.FTZ R48, R37, R8.reuse ;  /* 0x0000000825309220 */ /* 0x080fe20000410000 */
        /* <DEDUP_REMOVED lines=14> */
[----:B------:R-:W-:Y:S05]  /*60d0*/  @!P1 MOV R31, R8 ;  /* 0x00000008001f9202 */ /* 0x000fea0000000f00 */
[----:B------:R1:W-:Y:S02]  /*60e0*/  STG.E.128 desc[UR6][R42.64+0x180], R28 ;  /* 0x0001801c2a007986 */ /* 0x0003e4000c101d06 */
.L_x_2617:
[----:B------:R-:W-:Y:S05]  /*60f0*/  BSYNC B0 ;  /* 0x0000000000007941 */ /* 0x000fea0003800000 */
.L_x_2616:
[----:B------:R-:W-:Y:S01]  /*6100*/  MOV R26, R152 ;  /* 0x00000098001a7202 */ /* 0x000fe20000000f00 */
[----:B------:R-:W-:Y:S01]  /*6110*/  IMAD.MOV.U32 R56, RZ, RZ, R154 ;  /* 0x000000ffff387224 */ /* 0x000fe200078e009a */
[----:B------:R-:W-:Y:S01]  /*6120*/  MOV R27, R95 ;  /* 0x0000005f001b7202 */ /* 0x000fe20000000f00 */
[----:B------:R-:W-:Y:S01]  /*6130*/  IMAD.MOV.U32 R57, RZ, RZ, R153 ;  /* 0x000000ffff397224 */ /* 0x000fe200078e0099 */
[----:B------:R-:W-:Y:S01]  /*6140*/  UMOV UR4, UR21 ;  /* 0x0000001500047c82 */ /* 0x000fe20008000000 */
[----:B------:R-:W-:Y:S05]  /*6150*/  BRA `(.L_x_2618) ;  /* 0x00000064007c7947 */ /* 0x000fea0003800000 */
.L_x_2609:
[----:B------:R-:W-:Y:S04]  /*6160*/  BSSY B1, `(.L_x_2619) ;  /* 0x0000168000017945 */ /* 0x000fe80003800000 */
[----:B------:R-:W-:Y:S05]  /*6170*/  @!P0 BRA `(.L_x_2620) ;  /* 0x0000001400988947 */ /* 0x000fea0003800000 */
[----:B------:R-:W-:Y:S01]  /*6180*/  ISETP.GE.AND P0, PT, R24, UR4, PT ;  /* 0x0000000418007c0c */ /* 0x000fe2000bf06270 */
[----:B----4-:R1:W5:Y:S01]  /*6190*/  LDG.E.128 R36, desc[UR6][R98.64] ;  /* 0x0000000662247981 */ /* 0x010362000c1e1d00 */
[----:B------:R-:W-:Y:S01]  /*61a0*/  ISETP.GE.AND P2, PT, R20, UR4, PT ;  /* 0x0000000414007c0c */ /* 0x000fe2000bf46270 */
[----:B------:R-:W-:Y:S01]  /*61b0*/  BSSY B0, `(.L_x_2621) ;  /* 0x0000056000007945 */ /* 0x000fe20003800000 */
[----:B------:R-:W-:Y:S02]  /*61c0*/  ISETP.GE.AND P1, PT, R19, UR4, PT ;  /* 0x0000000413007c0c */ /* 0x000fe4000bf26270 */
[----:B------:R-:W-:Y:S07]  /*61d0*/  IADD3 R46, P6, R98, 0x80, RZ ;  /* 0x00000080622e7810 */ /* 0x000fee0007fde0ff */
[----:B------:R-:W-:Y:S06]  /*61e0*/  @P0 BRA `(.L_x_2622) ;  /* 0x0000000400480947 */ /* 0x000fec0003800000 */
[----:B------:R-:W-:Y:S01]  /*61f0*/  ULEA.HI UR26, UR4, UR4, URZ, 0x1 ;  /* 0x00000004041a7291 */ /* 0x000fe2000f8f083f */
[----:B------:R-:W-:Y:S02]  /*6200*/  MOV R7, RZ ;  /* 0x000000ff00077202 */ /* 0x000fe40000000f00 */
[----:B------:R-:W-:Y:S01]  /*6210*/  MOV R9, RZ ;  /* 0x000000ff00097202 */ /* 0x000fe20000000f00 */
[----:B------:R-:W-:Y:S01]  /*6220*/  USHF.R.S32.HI UR26, URZ, 0x1, UR26 ;  /* 0x000000013f1a7899 */ /* 0x000fe2000801141a */
[----:B-----5:R-:W-:Y:S02]  /*6230*/  MOV R34, R38 ;  /* 0x0000002600227202 */ /* 0x020fe40000000f00 */
[----:B------:R-:W-:Y:S03]  /*6240*/  MOV R35, R39 ;  /* 0x0000002700237202 */ /* 0x000fe60000000f00 */
[----:B------:R-:W-:Y:S02]  /*6250*/  ISETP.GE.AND P4, PT, R24, UR26, PT ;  /* 0x0000001a18007c0c */ /* 0x000fe4000bf86270 */
[----:B------:R-:W-:Y:S11]  /*6260*/  MOV R5, UR26 ;  /* 0x0000001a00057c02 */ /* 0x000ff60008000f00 */
[----:B------:R-:W-:Y:S02]  /*6270*/  @P4 IADD3 R5, RZ, -UR26, RZ ;  /* 0x8000001aff054c10 */ /* 0x000fe4000fffe0ff */
[----:B------:R-:W-:Y:S02]  /*6280*/  @P4 IADD3 R7, RZ, -UR26, RZ ;  /* 0x8000001aff074c10 */ /* 0x000fe4000fffe0ff */
[C---:B------:R-:W-:Y:S02]  /*6290*/  LEA R2, P0, R5.reuse, R98, 0x1 ;  /* 0x0000006205027211 */ /* 0x040fe400078008ff */
[----:B------:R-:W-:Y:S02]  /*62a0*/  @P4 IADD3 R9, RZ, -UR26, RZ ;  /* 0x8000001aff094c10 */ /* 0x000fe4000fffe0ff */
[----:B------:R-:W-:Y:S02]  /*62b0*/  LEA.HI.X.SX32 R3, R5, R99, 0x1, P0 ;  /* 0x0000006305037211 */ /* 0x000fe400000f0eff */
[C---:B------:R-:W-:Y:S03]  /*62c0*/  LEA R4, P0, R7.reuse, R102, 0x1 ;  /* 0x0000006607047211 */ /* 0x040fe600078008ff */
[----:B------:R-:W2:Y:S01]  /*62d0*/  LDG.E.128 R12, desc[UR6][R2.64] ;  /* 0x00000006020c7981 */ /* 0x000ea2000c1e1d00 */
[----:B------:R-:W-:Y:S02]  /*62e0*/  LEA.HI.X.SX32 R5, R7, R103, 0x1, P0 ;  /* 0x0000006707057211 */ /* 0x000fe400000f0eff */
[C---:B------:R-:W-:Y:S04]  /*62f0*/  LEA R40, P0, R9.reuse, R100, 0x1 ;  /* 0x0000006409287211 */ /* 0x040fe800078008ff */
[----:B------:R-:W-:Y:S01]  /*6300*/  LEA.HI.X.SX32 R41, R9, R101, 0x1, P0 ;  /* 0x0000006509297211 */ /* 0x000fe200000f0eff */
[----:B------:R-:W3:Y:S08]  /*6310*/  LDG.E.128 R4, desc[UR6][R4.64] ;  /* 0x0000000604047981 */ /* 0x000ef0000c1e1d00 */
[----:B------:R-:W4:Y:S01]  /*6320*/  LDG.E.128 R40, desc[UR6][R40.64] ;  /* 0x0000000628287981 */ /* 0x000f22000c1e1d00 */
[----:B--2---:R-:W-:Y:S01]  /*6330*/  HADD2.F32 R10, -RZ, R14.H0_H0 ;  /* 0x2000000eff0a7230 */ /* 0x004fe20000004100 */
[----:B------:R-:W-:Y:S01]  /*6340*/  MOV R11, R13 ;  /* 0x0000000d000b7202 */ /* 0x000fe20000000f00 */
[--C-:B------:R-:W-:Y:S01]  /*6350*/  HADD2.F32 R13, -RZ, R12.reuse.H1_H1 ;  /* 0x3000000cff0d7230 */ /* 0x100fe20000004100 */
[----:B------:R-:W-:Y:S01]  /*6360*/  MOV R9, R15 ;  /* 0x0000000f00097202 */ /* 0x000fe20000000f00 */
[----:B------:R-:W-:Y:S02]  /*6370*/  HADD2.F32 R15, -RZ, R12.H0_H0 ;  /* 0x2000000cff0f7230 */ /* 0x000fe40000004100 */
[----:B------:R-:W-:Y:S02]  /*6380*/  HADD2.F32 R12, -RZ, R11.H0_H0 ;  /* 0x2000000bff0c7230 */ /* 0x000fe40000004100 */
[--C-:B---3--:R-:W-:Y:S02]  /*6390*/  HADD2.F32 R28, -RZ, R5.reuse.H0_H0 ;  /* 0x20000005ff1c7230 */ /* 0x108fe40000004100 */
[----:B------:R-:W-:Y:S02]  /*63a0*/  HADD2.F32 R29, -RZ, R5.H1_H1 ;  /* 0x30000005ff1d7230 */ /* 0x000fe40000004100 */
[--C-:B------:R-:W-:Y:S02]  /*63b0*/  HADD2.F32 R30, -RZ, R6.reuse.H0_H0 ;  /* 0x20000006ff1e7230 */ /* 0x100fe40000004100 */
[----:B------:R-:W-:Y:S02]  /*63c0*/  HADD2.F32 R31, -RZ, R6.H1_H1 ;  /* 0x30000006ff1f7230 */ /* 0x000fe40000004100 */
[----:B----4-:R-:W-:Y:S02]  /*63d0*/  HADD2.F32 R2, -RZ, R40.H1_H1 ;  /* 0x30000028ff027230 */ /* 0x010fe40000004100 */
[----:B------:R-:W-:Y:S02]  /*63e0*/  HADD2.F32 R5, -RZ, R42.H0_H0 ;  /* 0x2000002aff057230 */ /* 0x000fe40000004100 */
[--C-:B------:R-:W-:Y:S02]  /*63f0*/  HADD2.F32 R16, -RZ, R4.reuse.H0_H0 ;  /* 0x20000004ff107230 */ /* 0x100fe40000004100 */
[----:B------:R-:W-:Y:S01]  /*6400*/  @!P4 FADD.FTZ R2, -R2, -RZ ;  /* 0x800000ff0202c221 */ /* 0x000fe20000010100 */
[----:B------:R-:W-:Y:S02]  /*6410*/  HADD2.F32 R23, -RZ, R4.H1_H1 ;  /* 0x30000004ff177230 */ /* 0x000fe40000004100 */
[----:B------:R-:W-:Y:S01]  /*6420*/  @!P4 FADD.FTZ R5, -R5, -RZ ;  /* 0x800000ff0505c221 */ /* 0x000fe20000010100 */
[----:B------:R-:W-:Y:S02]  /*6430*/  HADD2.F32 R6, -RZ, R42.H1_H1 ;  /* 0x3000002aff067230 */ /* 0x000fe40000004100 */
[----:B------:R-:W-:Y:S01]  /*6440*/  FMUL.FTZ R2, R13, R2 ;  /* 0x000000020d027220 */ /* 0x000fe20000410000 */
[--C-:B------:R-:W-:Y:S02]  /*6450*/  HADD2.F32 R4, -RZ, R41.reuse.H1_H1 ;  /* 0x30000029ff047230 */ /* 0x100fe40000004100 */
[----:B------:R-:W-:Y:S01]  /*6460*/  FMUL.FTZ R5, R10, R5 ;  /* 0x000000050a057220 */ /* 0x000fe20000410000 */
[----:B------:R-:W-:Y:S02]  /*6470*/  HADD2.F32 R0, -RZ, R40.H0_H0 ;  /* 0x20000028ff007230 */ /* 0x000fe40000004100 */
[----:B------:R-:W-:Y:S01]  /*6480*/  @!P4 FADD.FTZ R6, -R6, -RZ ;  /* 0x800000ff0606c221 */ /* 0x000fe20000010100 */
[----:B------:R-:W-:Y:S02]  /*6490*/  HADD2.F32 R3, -RZ, R41.H0_H0 ;  /* 0x20000029ff037230 */ /* 0x000fe40000004100 */
[----:B------:R-:W-:Y:S01]  /*64a0*/  @!P4 FADD.FTZ R4, -R4, -RZ ;  /* 0x800000ff0404c221 */ /* 0x000fe20000010100 */
[----:B------:R-:W-:Y:S02]  /*64b0*/  HADD2.F32 R13, -RZ, R11.H1_H1 ;  /* 0x3000000bff0d7230 */ /* 0x000fe40000004100 */
[----:B------:R-:W-:Y:S01]  /*64c0*/  @!P4 FADD.FTZ R0, -R0, -RZ ;  /* 0x800000ff0000c221 */ /* 0x000fe20000010100 */
[----:B------:R-:W-:Y:S02]  /*64d0*/  HADD2.F32 R11, -RZ, R14.H1_H1 ;  /* 0x3000000eff0b7230 */ /* 0x000fe40000004100 */
[----:B------:R-:W-:Y:S01]  /*64e0*/  @!P4 FADD.FTZ R3, -R3, -RZ ;  /* 0x800000ff0303c221 */ /* 0x000fe20000010100 */
[--C-:B------:R-:W-:Y:S02]  /*64f0*/  HADD2.F32 R32, -RZ, R7.reuse.H0_H0 ;  /* 0x20000007ff207230 */ /* 0x100fe40000004100 */
[----:B------:R-:W-:Y:S01]  /*6500*/  FMUL.FTZ R4, R13, R4 ;  /* 0x000000040d047220 */ /* 0x000fe20000410000 */
[----:B------:R-:W-:Y:S02]  /*6510*/  HADD2.F32 R33, -RZ, R7.H1_H1 ;  /* 0x30000007ff217230 */ /* 0x000fe40000004100 */
[----:B------:R-:W-:Y:S01]  /*6520*/  FMUL.FTZ R6, R11, R6 ;  /* 0x000000060b067220 */ /* 0x000fe20000410000 */
[--C-:B------:R-:W-:Y:S02]  /*6530*/  HADD2.F32 R8, -RZ, R43.reuse.H1_H1 ;  /* 0x3000002bff087230 */ /* 0x100fe40000004100 */
[----:B------:R-:W-:Y:S01]  /*6540*/  FMUL.FTZ R0, R15, R0 ;  /* 0x000000000f007220 */ /* 0x000fe20000410000 */
[----:B------:R-:W-:Y:S02]  /*6550*/  HADD2.F32 R7, -RZ, R43.H0_H0 ;  /* 0x2000002bff077230 */ /* 0x000fe40000004100 */
[----:B------:R-:W-:Y:S01]  /*6560*/  FMUL.FTZ R3, R12, R3 ;  /* 0x000000030c037220 */ /* 0x000fe20000410000 */
[--C-:B------:R-:W-:Y:S02]  /*6570*/  HADD2.F32 R10, -RZ, R9.reuse.H0_H0 ;  /* 0x20000009ff0a7230 */ /* 0x100fe40000004100 */
[----:B------:R-:W-:Y:S01]  /*6580*/  @!P4 FADD.FTZ R8, -R8, -RZ ;  /* 0x800000ff0808c221 */ /* 0x000fe20000010100 */
[----:B------:R-:W-:Y:S02]  /*6590*/  HADD2.F32 R9, -RZ, R9.H1_H1 ;  /* 0x30000009ff097230 */ /* 0x000fe40000004100 */
[----:B------:R-:W-:Y:S01]  /*65a0*/  @!P4 FADD.FTZ R7, -R7, -RZ ;  /* 0x800000ff0707c221 */ /* 0x000fe20000010100 */
[--C-:B------:R-:W-:Y:S02]  /*65b0*/  HADD2.F32 R11, -RZ, R36.reuse.H0_H0 ;  /* 0x20000024ff0b7230 */ /* 0x100fe40000004100 */
[----:B------:R-:W-:Y:S02]  /*65c0*/  HADD2.F32 R13, -RZ, R36.H1_H1 ;  /* 0x30000024ff0d7230 */ /* 0x000fe40000004100 */
[----:B------:R-:W-:Y:S01]  /*65d0*/  FMUL.FTZ R8, R9, R8 ;  /* 0x0000000809087220 */ /* 0x000fe20000410000 */
[--C-:B------:R-:W-:Y:S02]  /*65e0*/  HADD2.F32 R12, -RZ, R37.reuse.H0_H0 ;  /* 0x20000025ff0c7230 */ /* 0x100fe40000004100 */
[----:B------:R-:W-:Y:S01]  /*65f0*/  FMUL.FTZ R7, R10, R7 ;  /* 0x000000070a077220 */ /* 0x000fe20000410000 */
[----:B------:R-:W-:Y:S02]  /*6600*/  HADD2.F32 R9, -RZ, R37.H1_H1 ;  /* 0x30000025ff097230 */ /* 0x000fe40000004100 */
[----:B------:R-:W-:Y:S01]  /*6610*/  FFMA.FTZ R0, R11, R16, R0 ;  /* 0x000000100b007223 */ /* 0x000fe20000010000 */
[----:B------:R-:W-:Y:S01]  /*6620*/  FFMA.FTZ R2, R13, R23, R2 ;  /* 0x000000170d027223 */ /* 0x000fe20000010002 */
[--C-:B------:R-:W-:Y:S02]  /*6630*/  HADD2.F32 R10, -RZ, R34.reuse.H0_H0 ;  /* 0x20000022ff0a7230 */ /* 0x100fe40000004100 */
[----:B------:R-:W-:Y:S01]  /*6640*/  FFMA.FTZ R3, R12, R28, R3 ;  /* 0x0000001c0c037223 */ /* 0x000fe20000010003 */
[----:B------:R-:W-:Y:S02]  /*6650*/  HADD2.F32 R11, -RZ, R34.H1_H1 ;  /* 0x30000022ff0b7230 */ /* 0x000fe40000004100 */
[----:B------:R-:W-:Y:S01]  /*6660*/  FFMA.FTZ R4, R9, R29, R4 ;  /* 0x0000001d09047223 */ /* 0x000fe20000010004 */
[----:B------:R-:W-:Y:S01]  /*6670*/  F2FP.F16.F32.PACK_AB R36, R2, R0 ;  /* 0x000000000224723e */ /* 0x000fe200000000ff */
[--C-:B------:R-:W-:Y:S02]  /*6680*/  HADD2.F32 R12, -RZ, R35.reuse.H0_H0 ;  /* 0x20000023ff0c7230 */ /* 0x100fe40000004100 */
[----:B------:R-:W-:Y:S01]  /*6690*/  FFMA.FTZ R5, R10, R30, R5 ;  /* 0x0000001e0a057223 */ /* 0x000fe20000010005 */
[----:B------:R-:W-:Y:S01]  /*66a0*/  HADD2.F32 R13, -RZ, R35.H1_H1 ;  /* 0x30000023ff0d7230 */ /* 0x000fe20000004100 */
[----:B------:R-:W-:Y:S01]  /*66b0*/  F2FP.F16.F32.PACK_AB R37, R4, R3 ;  /* 0x000000030425723e */ /* 0x000fe200000000ff */
[----:B------:R-:W-:Y:S01]  /*66c0*/  FFMA.FTZ R6, R11, R31, R6 ;  /* 0x0000001f0b067223 */ /* 0x000fe20000010006 */
[----:B------:R-:W-:Y:S02]  /*66d0*/  FFMA.FTZ R7, R12, R32, R7 ;  /* 0x000000200c077223 */ /* 0x000fe40000010007 */
[----:B------:R-:W-:Y:S02]  /*66e0*/  FFMA.FTZ R8, R13, R33, R8 ;  /* 0x000000210d087223 */ /* 0x000fe40000010008 */
[----:B------:R-:W-:Y:S03]  /*66f0*/  F2FP.F16.F32.PACK_AB R38, R6, R5 ;  /* 0x000000050626723e */ /* 0x000fe600000000ff */
[----:B------:R-:W-:Y:S02]  /*6700*/  F2FP.F16.F32.PACK_AB R39, R8, R7 ;  /* 0x000000070827723e */ /* 0x000fe400000000ff */
.L_x_2622:
[----:B------:R-:W-:Y:S05]  /*6710*/  BSYNC B0 ;  /* 0x0000000000007941 */ /* 0x000fea0003800000 */
.L_x_2621:
[----:B-----5:R2:W-:Y:S01]  /*6720*/  STG.E.128 desc[UR6][R150.64], R36 ;  /* 0x0000002496007986 */ /* 0x0205e2000c101d06 */
[----:B------:R-:W-:Y:S01]  /*6730*/  IADD3 R44, P0, R98, 0x100, RZ ;  /* 0x00000100622c7810 */ /* 0x000fe20007f1e0ff */
[----:B------:R-:W-:Y:S01]  /*6740*/  BSSY B0, `(.L_x_2623) ;  /* 0x0000057000007945 */ /* 0x000fe20003800000 */
[----:B------:R-:W-:Y:S02]  /*6750*/  IMAD.X R47, RZ, RZ, R99, P6 ;  /* 0x000000ffff2f7224 */ /* 0x000fe400030e0663 */
[----:B------:R-:W-:Y:S01]  /*6760*/  IADD3.X R45, RZ, R99, RZ, P0, !PT ;  /* 0x00000063ff2d7210 */ /* 0x000fe200007fe4ff */
[----:B--2---:R2:W5:Y:S01]  /*6770*/  LDG.E.128 R36, desc[UR6][R98.64+0x80] ;  /* 0x0000800662247981 */ /* 0x004562000c1e1d00 */
[----:B------:R-:W-:Y:S07]  /*6780*/  @P2 BRA `(.L_x_2624) ;  /* 0x0000000400482947 */ /* 0x000fee0003800000 */
        /* <DEDUP_REMOVED lines=13> */
[----:B------:R-:W-:Y:S02]  /*6860*/  LEA R40, P0, R9, R100, 0x1 ;  /* 0x0000006409287211 */ /* 0x000fe400078008ff */
[----:B------:R-:W-:Y:S02]  /*6870*/  LEA R2, P2, R7, R46, 0x1 ;  /* 0x0000002e07027211 */ /* 0x000fe400078408ff */
[----:B------:R-:W-:Y:S02]  /*6880*/  LEA.HI.X.SX32 R41, R9, R101, 0x1, P0 ;  /* 0x0000006509297211 */ /* 0x000fe400000f0eff */
[----:B------:R-:W-:Y:S02]  /*6890*/  LEA.HI.X.SX32 R3, R7, R47, 0x1, P2 ;  /* 0x0000002f07037211 */ /* 0x000fe400010f0eff */
[----:B------:R-:W3:Y:S08]  /*68a0*/  LDG.E.128 R4, desc[UR6][R4.64+0x80] ;  /* 0x0000800604047981 */ /* 0x000ef0000c1e1d00 */
[----:B------:R-:W4:Y:S08]  /*68b0*/  LDG.E.128 R40, desc[UR6][R40.64+0x80] ;  /* 0x0000800628287981 */ /* 0x000f30000c1e1d00 */
[----:B------:R4:W2:Y:S01]  /*68c0*/  LDG.E.128 R12, desc[UR6][R2.64] ;  /* 0x00000006020c7981 */ /* 0x0008a2000c1e1d00 */
        /* <DEDUP_REMOVED lines=10> */
[----:B------:R-:W-:Y:S01]  /*6970*/  HADD2.F32 R6, -RZ, R42.H1_H1 ;  /* 0x3000002aff067230 */ /* 0x000fe20000004100 */
[----:B--2---:R-:W-:Y:S01]  /*6980*/  MOV R11, R13 ;  /* 0x0000000d000b7202 */ /* 0x004fe20000000f00 */
[----:B------:R-:W-:Y:S01]  /*6990*/  HADD2.F32 R13, -RZ, R12.H1_H1 ;  /* 0x3000000cff0d7230 */ /* 0x000fe20000004100 */
[----:B------:R-:W-:Y:S01]  /*69a0*/  MOV R9, R15 ;  /* 0x0000000f00097202 */ /* 0x000fe20000000f00 */
[--C-:B------:R-:W-:Y:S02]  /*69b0*/  HADD2.F32 R4, -RZ, R41.reuse.H1_H1 ;  /* 0x30000029ff047230 */ /* 0x100fe40000004100 */
[----:B------:R-:W-:Y:S01]  /*69c0*/  @!P4 FADD.FTZ R6, -R6, -RZ ;  /* 0x800000ff0606c221 */ /* 0x000fe20000010100 */
[----:B------:R-:W-:Y:S02]  /*69d0*/  HADD2.F32 R0, -RZ, R40.H0_H0 ;  /* 0x20000028ff007230 */ /* 0x000fe40000004100 */
[----:B------:R-:W-:Y:S01]  /*69e0*/  FMUL.FTZ R2, R13, R2 ;  /* 0x000000020d027220 */ /* 0x000fe20000410000 */
[----:B------:R-:W-:Y:S02]  /*69f0*/  HADD2.F32 R3, -RZ, R41.H0_H0 ;  /* 0x20000029ff037230 */ /* 0x000fe40000004100 */
[----:B------:R-:W-:Y:S01]  /*6a00*/  @!P4 FADD.FTZ R4, -R4, -RZ ;  /* 0x800000ff0404c221 */ /* 0x000fe20000010100 */
[----:B------:R-:W-:Y:S02]  /*6a10*/  HADD2.F32 R15, -RZ, R12.H0_H0 ;  /* 0x2000000cff0f7230 */ /* 0x000fe40000004100 */
[----:B------:R-:W-:Y:S01]  /*6a20*/  @!P4 FADD.FTZ R0, -R0, -RZ ;  /* 0x800000ff0000c221 */ /* 0x000fe20000010100 */
[--C-:B------:R-:W-:Y:S02]  /*6a30*/  HADD2.F32 R10, -RZ, R14.reuse.H0_H0 ;  /* 0x2000000eff0a7230 */ /* 0x100fe40000004100 */
[----:B------:R-:W-:Y:S01]  /*6a40*/  @!P4 FADD.FTZ R3, -R3, -RZ ;  /* 0x800000ff0303c221 */ /* 0x000fe20000010100 */
[--C-:B------:R-:W-:Y:S02]  /*6a50*/  HADD2.F32 R12, -RZ, R11.reuse.H0_H0 ;  /* 0x2000000bff0c7230 */ /* 0x100fe40000004100 */
[----:B------:R-:W-:Y:S01]  /*6a60*/  FMUL.FTZ R0, R15, R0 ;  /* 0x000000000f007220 */ /* 0x000fe20000410000 */
[----:B------:R-:W-:Y:S02]  /*6a70*/  HADD2.F32 R13, -RZ, R11.H1_H1 ;  /* 0x3000000bff0d7230 */ /* 0x000fe40000004100 */
[----:B------:R-:W-:Y:S01]  /*6a80*/  FMUL.FTZ R5, R10, R5 ;  /* 0x000000050a057220 */ /* 0x000fe20000410000 */
[----:B------:R-:W-:Y:S02]  /*6a90*/  HADD2.F32 R11, -RZ, R14.H1_H1 ;  /* 0x3000000eff0b7230 */ /* 0x000fe40000004100 */
[----:B------:R-:W-:Y:S01]  /*6aa0*/  FMUL.FTZ R3, R12, R3 ;  /* 0x000000030c037220 */ /* 0x000fe20000410000 */
[--C-:B------:R-:W-:Y:S02]  /*6ab0*/  HADD2.F32 R32, -RZ, R7.reuse.H0_H0 ;  /* 0x20000007ff207230 */ /* 0x100fe40000004100 */
[----:B------:R-:W-:Y:S01]  /*6ac0*/  FMUL.FTZ R4, R13, R4 ;  /* 0x000000040d047220 */ /* 0x000fe20000410000 */
[----:B------:R-:W-:Y:S02]  /*6ad0*/  HADD2.F32 R33, -RZ, R7.H1_H1 ;  /* 0x30000007ff217230 */ /* 0x000fe40000004100 */
[----:B------:R-:W-:Y:S01]  /*6ae0*/  FMUL.FTZ R6, R11, R6 ;  /* 0x000000060b067220 */ /* 0x000fe20000410000 */
[--C-:B------:R-:W-:Y:S02]  /*6af0*/  HADD2.F32 R8, -RZ, R43.reuse.H1_H1 ;  /* 0x3000002bff087230 */ /* 0x100fe40000004100 */
[----:B------:R-:W-:Y:S02]  /*6b00*/  HADD2.F32 R7, -RZ, R43.H0_H0 ;  /* 0x2000002bff077230 */ /* 0x000fe40000004100 */
        /* <DEDUP_REMOVED lines=26> */
.L_x_2624:
[----:B------:R-:W-:Y:S05]  /*6cb0*/  BSYNC B0 ;  /* 0x0000000000007941 */ /* 0x000fea0003800000 */
.L_x_2623:
[----:B-----5:R3:W-:Y:S01]  /*6cc0*/  STG.E.128 desc[UR6][R150.64+0x80], R36 ;  /* 0x0000802496007986 */ /* 0x0207e2000c101d06 */
[----:B------:R-:W-:Y:S03]  /*6cd0*/  BSSY B0, `(.L_x_2625) ;  /* 0x0000055000007945 */ /* 0x000fe60003800000 */
[----:B---3--:R3:W5:Y:S01]  /*6ce0*/  LDG.E.128 R36, desc[UR6][R98.64+0x100] ;  /* 0x0001000662247981 */ /* 0x008762000c1e1d00 */
[----:B------:R-:W-:Y:S05]  /*6cf0*/  @P1 BRA `(.L_x_2626) ;  /* 0x0000000400481947 */ /* 0x000fea0003800000 */
        /* <DEDUP_REMOVED lines=17> */
[----:B------:R-:W4:Y:S08]  /*6e10*/  LDG.E.128 R4, desc[UR6][R4.64+0x100] ;  /* 0x0001000604047981 */ /* 0x000f30000c1e1d00 */
[----:B------:R-:W2:Y:S08]  /*6e20*/  LDG.E.128 R40, desc[UR6][R40.64+0x100] ;  /* 0x0001000628287981 */ /* 0x000eb0000c1e1d00 */
[----:B------:R2:W3:Y:S01]  /*6e30*/  LDG.E.128 R12, desc[UR6][R2.64] ;  /* 0x00000006020c7981 */ /* 0x0004e2000c1e1d00 */
[--C-:B----4-:R-:W-:Y:S02]  /*6e40*/  HADD2.F32 R28, -RZ, R5.reuse.H0_H0 ;  /* 0x20000005ff1c7230 */ /* 0x110fe40000004100 */
[----:B------:R-:W-:Y:S02]  /*6e50*/  HADD2.F32 R29, -RZ, R5.H1_H1 ;  /* 0x30000005ff1d7230 */ /* 0x000fe40000004100 */
[--C-:B------:R-:W-:Y:S02]  /*6e60*/  HADD2.F32 R30, -RZ, R6.reuse.H0_H0 ;  /* 0x20000006ff1e7230 */ /* 0x100fe40000004100 */
[----:B------:R-:W-:Y:S02]  /*6e70*/  HADD2.F32 R31, -RZ, R6.H1_H1 ;  /* 0x30000006ff1f7230 */ /* 0x000fe40000004100 */
[----:B--2---:R-:W-:Y:S02]  /*6e80*/  HADD2.F32 R2, -RZ, R40.H1_H1 ;  /* 0x30000028ff027230 */ /* 0x004fe40000004100 */
[----:B------:R-:W-:Y:S02]  /*6e90*/  HADD2.F32 R5, -RZ, R42.H0_H0 ;  /* 0x2000002aff057230 */ /* 0x000fe40000004100 */
[--C-:B------:R-:W-:Y:S02]  /*6ea0*/  HADD2.F32 R16, -RZ, R4.reuse.H0_H0 ;  /* 0x20000004ff107230 */ /* 0x100fe40000004100 */
[----:B------:R-:W-:Y:S01]  /*6eb0*/  @!P2 FADD.FTZ R2, -R2, -RZ ;  /* 0x800000ff0202a221 */ /* 0x000fe20000010100 */
[----:B------:R-:W-:Y:S02]  /*6ec0*/  HADD2.F32 R23, -RZ, R4.H1_H1 ;  /* 0x30000004ff177230 */ /* 0x000fe40000004100 */
[----:B------:R-:W-:Y:S01]  /*6ed0*/  @!P2 FADD.FTZ R5, -R5, -RZ ;  /* 0x800000ff0505a221 */ /* 0x000fe20000010100 */
[----:B------:R-:W-:Y:S01]  /*6ee0*/  HADD2.F32 R6, -RZ, R42.H1_H1 ;  /* 0x3000002aff067230 */ /* 0x000fe20000004100 */
[----:B---3--:R-:W-:Y:S01]  /*6ef0*/  MOV R11, R13 ;  /* 0x0000000d000b7202 */ /* 0x008fe20000000f00 */
        /* <DEDUP_REMOVED lines=50> */
.L_x_2626:
[----:B------:R-:W-:Y:S05]  /*7220*/  BSYNC B0 ;  /* 0x0000000000007941 */ /* 0x000fea0003800000 */
.L_x_2625:
[----:B-----5:R4:W-:Y:S01]  /*7230*/  STG.E.128 desc[UR6][R150.64+0x100], R36 ;  /* 0x0001002496007986 */ /* 0x0209e2000c101d06 */
[----:B------:R-:W-:Y:S01]  /*7240*/  ISETP.GE.AND P0, PT, R18, UR4, PT ;  /* 0x0000000412007c0c */ /* 0x000fe2000bf06270 */
[----:B------:R-:W-:Y:S01]  /*7250*/  BSSY B0, `(.L_x_2627) ;  /* 0x0000057000007945 */ /* 0x000fe20003800000 */
[----:B------:R-:W-:Y:S05]  /*7260*/  IADD3 R2, P1, R98, 0x180, RZ ;  /* 0x0000018062027810 */ /* 0x000fea0007f3e0ff */
[----:B------:R-:W-:Y:S01]  /*7270*/  IMAD.X R3, RZ, RZ, R99, P1 ;  /* 0x000000ffff037224 */ /* 0x000fe200008e0663 */
[----:B----4-:R4:W5:Y:S05]  /*7280*/  LDG.E.128 R36, desc[UR6][R98.64+0x180] ;  /* 0x0001800662247981 */ /* 0x01096a000c1e1d00 */
        /* <DEDUP_REMOVED lines=14> */
[C---:B------:R-:W-:Y:S02]  /*7370*/  LEA R40, P0, R9.reuse, R100, 0x1 ;  /* 0x0000006409287211 */ /* 0x040fe400078008ff */
[C---:B------:R-:W-:Y:S02]  /*7380*/  LEA R2, P1, R0.reuse, R2, 0x1 ;  /* 0x0000000200027211 */ /* 0x040fe400078208ff */
[----:B------:R-:W-:Y:S01]  /*7390*/  LEA.HI.X.SX32 R41, R9, R101, 0x1, P0 ;  /* 0x0000006509297211 */ /* 0x000fe200000f0eff */
[----:B------:R-:W2:Y:S01]  /*73a0*/  LDG.E.128 R4, desc[UR6][R4.64+0x180] ;  /* 0x0001800604047981 */ /* 0x000ea2000c1e1d00 */
[----:B------:R-:W-:Y:S07]  /*73b0*/  LEA.HI.X.SX32 R3, R0, R3, 0x1, P1 ;  /* 0x0000000300037211 */ /* 0x000fee00008f0eff */
[----:B------:R-:W3:Y:S08]  /*73c0*/  LDG.E.128 R40, desc[UR6][R40.64+0x180] ;  /* 0x0001800628287981 */ /* 0x000ef0000c1e1d00 */
[----:B------:R3:W4:Y:S01]  /*73d0*/  LDG.E.128 R12, desc[UR6][R2.64] ;  /* 0x00000006020c7981 */ /* 0x000722000c1e1d00 */
[--C-:B--2---:R-:W-:Y:S02]  /*73e0*/  HADD2.F32 R28, -RZ, R5.reuse.H0_H0 ;  /* 0x20000005ff1c7230 */ /* 0x104fe40000004100 */
[----:B------:R-:W-:Y:S02]  /*73f0*/  HADD2.F32 R29, -RZ, R5.H1_H1 ;  /* 0x30000005ff1d7230 */ /* 0x000fe40000004100 */
[--C-:B------:R-:W-:Y:S02]  /*7400*/  HADD2.F32 R30, -RZ, R6.reuse.H0_H0 ;  /* 0x20000006ff1e7230 */ /* 0x100fe40000004100 */
[----:B------:R-:W-:Y:S02]  /*7410*/  HADD2.F32 R31, -RZ, R6.H1_H1 ;  /* 0x30000006ff1f7230 */ /* 0x000fe40000004100 */
[----:B---3--:R-:W-:Y:S02]  /*7420*/  HADD2.F32 R2, -RZ, R40.H1_H1 ;  /* 0x30000028ff027230 */ /* 0x008fe40000004100 */
[----:B------:R-:W-:Y:S02]  /*7430*/  HADD2.F32 R5, -RZ, R42.H0_H0 ;  /* 0x2000002aff057230 */ /* 0x000fe40000004100 */
[--C-:B------:R-:W-:Y:S02]  /*7440*/  HADD2.F32 R16, -RZ, R4.reuse.H0_H0 ;  /* 0x20000004ff107230 */ /* 0x100fe40000004100 */
[----:B------:R-:W-:Y:S01]  /*7450*/  @!P2 FADD.FTZ R2, -R2, -RZ ;  /* 0x800000ff0202a221 */ /* 0x000fe20000010100 */
[----:B------:R-:W-:Y:S02]  /*7460*/  HADD2.F32 R23, -RZ, R4.H1_H1 ;  /* 0x30000004ff177230 */ /* 0x000fe40000004100 */
[----:B------:R-:W-:Y:S01]  /*7470*/  @!P2 FADD.FTZ R5, -R5, -RZ ;  /* 0x800000ff0505a221 */ /* 0x000fe20000010100 */
[----:B------:R-:W-:Y:S01]  /*7480*/  HADD2.F32 R6, -RZ, R42.H1_H1 ;  /* 0x3000002aff067230 */ /* 0x000fe20000004100 */
[----:B----4-:R-:W-:Y:S01]  /*7490*/  MOV R11, R13 ;  /* 0x0000000d000b7202 */ /* 0x010fe20000000f00 */
        /* <DEDUP_REMOVED lines=50> */
.L_x_2628:
[----:B------:R-:W-:Y:S05]  /*77c0*/  BSYNC B0 ;  /* 0x0000000000007941 */ /* 0x000fea0003800000 */
.L_x_2627:
[----:B-----5:R1:W-:Y:S02]  /*77d0*/  STG.E.128 desc[UR6][R150.64+0x180], R36 ;  /* 0x0001802496007986 */ /* 0x0203e4000c101d06 */
.L_x_2620:
[----:B------:R-:W-:Y:S05]  /*77e0*/  BSYNC B1 ;  /* 0x0000000000017941 */ /* 0x000fea0003800000 */
.L_x_2619:
[----:B------:R-:W-:Y:S04]  /*77f0*/  BSSY B1, `(.L_x_2629) ;  /* 0x000018f000017945 */ /* 0x000fe80003800000 */
[----:B------:R-:W-:Y:S05]  /*7800*/  @!P5 BRA `(.L_x_2630) ;  /* 0x000000180034d947 */ /* 0x000fea0003800000 */
[----:B------:R-:W-:Y:S01]  /*7810*/  LEA R42, P4, R74, R98, 0x1 ;  /* 0x000000624a2a7211 */ /* 0x000fe200078808ff */
[----:B------:R-:W-:Y:S01]  /*7820*/  BSSY B0, `(.L_x_2631) ;  /* 0x0000066000007945 */ /* 0x000fe20003800000 */
[----:B------:R-:W-:Y:S02]  /*7830*/  ISETP.GE.AND P2, PT, R24, UR4, PT ;  /* 0x0000000418007c0c */ /* 0x000fe4000bf46270 */
[----:B------:R-:W-:Y:S02]  /*7840*/  LEA.HI.X R43, R74, R99, R73, 0x1, P4 ;  /* 0x000000634a2b7211 */ /* 0x000fe400020f0c49 */
[----:B------:R-:W-:Y:S02]  /*7850*/  LEA R40, P5, R54, R150, 0x1 ;  /* 0x0000009636287211 */ /* 0x000fe400078a08ff */
[----:B------:R-:W-:Y:S01]  /*7860*/  ISETP.GE.AND P1, PT, R20, UR4, PT ;  /* 0x0000000414007c0c */ /* 0x000fe2000bf26270 */
[----:B----4-:R4:W5:Y:S01]  /*7870*/  LDG.E.128 R8, desc[UR6][R42.64] ;  /* 0x000000062a087981 */ /* 0x010962000c1e1d00 */
[----:B------:R-:W-:Y:S02]  /*7880*/  LEA.HI.X R41, R54, R151, R61, 0x1, P5 ;  /* 0x0000009736297211 */ /* 0x000fe400028f0c3d */
[----:B------:R-:W-:Y:S02]  /*7890*/  ISETP.GE.AND P0, PT, R19, UR4, PT ;  /* 0x0000000413007c0c */ /* 0x000fe4000bf06270 */
[C---:B------:R-:W-:Y:S02]  /*78a0*/  IADD3 R46, P6, R42.reuse, 0x80, RZ ;  /* 0x000000802a2e7810 */ /* 0x040fe40007fde0ff */
[----:B------:R-:W-:Y:S01]  /*78b0*/  IADD3 R44, P5, R42, 0x100, RZ ;  /* 0x000001002a2c7810 */ /* 0x000fe20007fbe0ff */
[----:B------:R-:W-:Y:S01]  /*78c0*/  @!UPT UIADD3 URZ, URZ, URZ, URZ ;  /* 0x0000003f3f3ff290 */ /* 0x000fe2000fffe03f */
[----:B------:R-:W-:Y:S11]  /*78d0*/  @P2 BRA `(.L_x_2632) ;  /* 0x0000000400682947 */ /* 0x000ff60003800000 */
[----:B------:R-:W-:Y:S01]  /*78e0*/  ULEA.HI UR26, UR4, UR4, URZ, 0x1 ;  /* 0x00000004041a7291 */ /* 0x000fe2000f8f083f */
[----:B------:R-:W-:Y:S02]  /*78f0*/  MOV R0, RZ ;  /* 0x000000ff00007202 */ /* 0x000fe40000000f00 */
[----:B-----5:R-:W-:Y:S01]  /*7900*/  MOV R33, R11 ;  /* 0x0000000b00217202 */ /* 0x020fe20000000f00 */
[----:B------:R-:W-:Y:S01]  /*7910*/  USHF.R.S32.HI UR26, URZ, 0x1, UR26 ;  /* 0x000000013f1a7899 */ /* 0x000fe2000801141a */
[----:B------:R-:W-:Y:S02]  /*7920*/  MOV R35, R9 ;  /* 0x0000000900237202 */ /* 0x000fe40000000f00 */
[----:B------:R-:W-:Y:S02]  /*7930*/  MOV R32, R10 ;  /* 0x0000000a00207202 */ /* 0x000fe40000000f00 */
[----:B------:R-:W-:Y:S02]  /*7940*/  MOV R16, R8 ;  /* 0x0000000800107202 */ /* 0x000fe40000000f00 */
[----:B------:R-:W-:Y:S02]  /*7950*/  ISETP.GE.AND P4, PT, R24, UR26, PT ;  /* 0x0000001a18007c0c */ /* 0x000fe4000bf86270 */
[----:B------:R-:W-:Y:S11]  /*7960*/  MOV R7, UR26 ;  /* 0x0000001a00077c02 */ /* 0x000ff60008000f00 */
[----:B------:R-:W-:Y:S02]  /*7970*/  @P4 IADD3 R0, RZ, -UR26, RZ ;  /* 0x8000001aff004c10 */ /* 0x000fe4000fffe0ff */
[----:B------:R-:W-:Y:S02]  /*7980*/  @P4 IADD3 R7, RZ, -UR26, RZ ;  /* 0x8000001aff074c10 */ /* 0x000fe4000fffe0ff */
[----:B------:R-:W-:Y:S04]  /*7990*/  IADD3 R5, P2, R131, R0, RZ ;  /* 0x0000000083057210 */ /* 0x000fe80007f5e0ff */
[----:B------:R-:W-:Y:S02]  /*79a0*/  LEA.HI.X.SX32 R0, R0, R115, 0x1, P2 ;  /* 0x0000007300007211 */ /* 0x000fe400010f0eff */
[C---:B------:R-:W-:Y:S04]  /*79b0*/  LEA R2, P2, R7.reuse, R42, 0x1 ;  /* 0x0000002a07027211 */ /* 0x040fe800078408ff */
[----:B------:R-:W-:Y:S02]  /*79c0*/  LEA.HI.X.SX32 R3, R7, R43, 0x1, P2 ;  /* 0x0000002b07037211 */ /* 0x000fe400010f0eff */
[C---:B-1----:R-:W-:Y:S03]  /*79d0*/  LEA R36, P2, R5.reuse, R100, 0x1 ;  /* 0x0000006405247211 */ /* 0x042fe600078408ff */
[----:B------:R1:W2:Y:S01]  /*79e0*/  LDG.E.128 R12, desc[UR6][R2.64] ;  /* 0x00000006020c7981 */ /* 0x0002a2000c1e1d00 */
[----:B------:R-:W-:Y:S02]  /*79f0*/  LEA.HI.X R37, R5, R101, R0, 0x1, P2 ;  /* 0x0000006505257211 */ /* 0x000fe400010f0c00 */
[----:B------:R-:W-:Y:S02]  /*7a00*/  MOV R0, RZ ;  /* 0x000000ff00007202 */ /* 0x000fe40000000f00 */
[----:B------:R-:W-:Y:S03]  /*7a10*/  @P4 IADD3 R0, RZ, -UR26, RZ ;  /* 0x8000001aff004c10 */ /* 0x000fe6000fffe0ff */
[----:B------:R-:W1:Y:S01]  /*7a20*/  LDG.E.128 R36, desc[UR6][R36.64] ;  /* 0x0000000624247981 */ /* 0x000e62000c1e1d00 */
[----:B------:R-:W-:Y:S04]  /*7a30*/  IADD3 R7, P2, R131, R0, RZ ;  /* 0x0000000083077210 */ /* 0x000fe80007f5e0ff */
[----:B------:R-:W-:Y:S02]  /*7a40*/  LEA.HI.X.SX32 R0, R0, R115, 0x1, P2 ;  /* 0x0000007300007211 */ /* 0x000fe400010f0eff */
[C---:B------:R-:W-:Y:S04]  /*7a50*/  LEA R4, P2, R7.reuse, R102, 0x1 ;  /* 0x0000006607047211 */ /* 0x040fe800078408ff */
[----:B------:R-:W-:Y:S05]  /*7a60*/  LEA.HI.X R5, R7, R103, R0, 0x1, P2 ;  /* 0x0000006707057211 */ /* 0x000fea00010f0c00 */
[----:B------:R3:W4:Y:S01]  /*7a70*/  LDG.E.128 R28, desc[UR6][R4.64] ;  /* 0x00000006041c7981 */ /* 0x000722000c1e1d00 */
[--C-:B-1----:R-:W-:Y:S01]  /*7a80*/  HADD2.F32 R3, -RZ, R37.reuse.H0_H0 ;  /* 0x20000025ff037230 */ /* 0x102fe20000004100 */
[----:B--2---:R-:W-:Y:S01]  /*7a90*/  MOV R11, R13 ;  /* 0x0000000d000b7202 */ /* 0x004fe20000000f00 */
[----:B---3--:R-:W-:Y:S01]  /*7aa0*/  HADD2.F32 R4, -RZ, R37.H1_H1 ;  /* 0x30000025ff047230 */ /* 0x008fe20000004100 */
        /* <DEDUP_REMOVED lines=8> */
[--C-:B------:R-:W-:Y:S02]  /*7b30*/  HADD2.F32 R7, -RZ, R39.reuse.H0_H0 ;  /* 0x20000027ff077230 */ /* 0x100fe40000004100 */
[----:B------:R-:W-:Y:S01]  /*7b40*/  FMUL.FTZ R3, R12, R3 ;  /* 0x000000030c037220 */ /* 0x000fe20000410000 */
[----:B------:R-:W-:Y:S02]  /*7b50*/  HADD2.F32 R8, -RZ, R39.H1_H1 ;  /* 0x30000027ff087230 */ /* 0x000fe40000004100 */
[----:B------:R-:W-:Y:S01]  /*7b60*/  FMUL.FTZ R4, R11, R4 ;  /* 0x000000040b047220 */ /* 0x000fe20000410000 */
[----:B------:R-:W-:Y:S02]  /*7b70*/  HADD2.F32 R0, -RZ, R36.H0_H0 ;  /* 0x20000024ff007230 */ /* 0x000fe40000004100 */
        /* <DEDUP_REMOVED lines=9> */
[--C-:B------:R-:W-:Y:S02]  /*7c10*/  HADD2.F32 R10, -RZ, R9.reuse.H0_H0 ;  /* 0x20000009ff0a7230 */ /* 0x100fe40000004100 */
[----:B------:R-:W-:Y:S01]  /*7c20*/  FMUL.FTZ R0, R15, R0 ;  /* 0x000000000f007220 */ /* 0x000fe20000410000 */
[----:B------:R-:W-:Y:S02]  /*7c30*/  HADD2.F32 R2, -RZ, R36.H1_H1 ;  /* 0x30000024ff027230 */ /* 0x000fe40000004100 */
[----:B------:R-:W-:Y:S01]  /*7c40*/  FMUL.FTZ R5, R12, R5 ;  /* 0x000000050c057220 */ /* 0x000fe20000410000 */
[----:B------:R-:W-:Y:S02]  /*7c50*/  HADD2.F32 R9, -RZ, R9.H1_H1 ;  /* 0x30000009ff097230 */ /* 0x000fe40000004100 */
[----:B------:R-:W-:Y:S01]  /*7c60*/  FMUL.FTZ R7, R10, R7 ;  /* 0x000000070a077220 */ /* 0x000fe20000410000 */
[--C-:B----4-:R-:W-:Y:S02]  /*7c70*/  HADD2.F32 R10, -RZ, R28.reuse.H0_H0 ;  /* 0x2000001cff0a7230 */ /* 0x110fe40000004100 */
[----:B------:R-:W-:Y:S01]  /*7c80*/  @!P4 FADD.FTZ R2, -R2, -RZ ;  /* 0x800000ff0202c221 */ /* 0x000fe20000010100 */
[----:B------:R-:W-:Y:S02]  /*7c90*/  HADD2.F32 R12, -RZ, R28.H1_H1 ;  /* 0x3000001cff0c7230 */ /* 0x000fe40000004100 */
[----:B------:R-:W-:Y:S01]  /*7ca0*/  FMUL.FTZ R8, R9, R8 ;  /* 0x0000000809087220 */ /* 0x000fe20000410000 */
[--C-:B------:R-:W-:Y:S02]  /*7cb0*/  HADD2.F32 R9, -RZ, R16.reuse.H0_H0 ;  /* 0x20000010ff097230 */ /* 0x100fe40000004100 */
[----:B------:R-:W-:Y:S01]  /*7cc0*/  FMUL.FTZ R6, R11, R6 ;  /* 0x000000060b067220 */ /* 0x000fe20000410000 */
[----:B------:R-:W-:Y:S02]  /*7cd0*/  HADD2.F32 R11, -RZ, R16.H1_H1 ;  /* 0x30000010ff0b7230 */ /* 0x000fe40000004100 */
[----:B------:R-:W-:Y:S01]  /*7ce0*/  FMUL.FTZ R2, R13, R2 ;  /* 0x000000020d027220 */ /* 0x000fe20000410000 */
        /* <DEDUP_REMOVED lines=14> */
[----:B------:R-:W-:Y:S01]  /*7dd0*/  F2FP.F16.F32.PACK_AB R9, R4, R3 ;  /* 0x000000030409723e */ /* 0x000fe200000000ff */
[----:B------:R-:W-:Y:S02]  /*7de0*/  HADD2.F32 R28, -RZ, R31.H0_H0 ;  /* 0x2000001fff1c7230 */ /* 0x000fe40000004100 */
        /* <DEDUP_REMOVED lines=8> */
[----:B------:R-:W-:Y:S02]  /*7e70*/  MOV R8, R0 ;  /* 0x0000000000087202 */ /* 0x000fe40000000f00 */
.L_x_2632:
[----:B------:R-:W-:Y:S05]  /*7e80*/  BSYNC B0 ;  /* 0x0000000000007941 */ /* 0x000fea0003800000 */
.L_x_2631:
[----:B-----5:R1:W-:Y:S01]  /*7e90*/  STG.E.128 desc[UR6][R40.64], R8 ;  /* 0x0000000828007986 */ /* 0x0203e2000c101d06 */
[----:B------:R-:W-:Y:S01]  /*7ea0*/  BSSY B0, `(.L_x_2633) ;  /* 0x0000060000007945 */ /* 0x000fe20003800000 */
[-C--:B------:R-:W-:Y:S02]  /*7eb0*/  IADD3.X R47, RZ, R43.reuse, RZ, P6, !PT ;  /* 0x0000002bff2f7210 */ /* 0x080fe400037fe4ff */
[----:B------:R1:W5:Y:S01]  /*7ec0*/  LDG.E.128 R4, desc[UR6][R42.64+0x80] ;  /* 0x000080062a047981 */ /* 0x000362000c1e1d00 */
[----:B------:R-:W-:Y:S01]  /*7ed0*/  IADD3.X R45, RZ, R43, RZ, P5, !PT ;  /* 0x0000002bff2d7210 */ /* 0x000fe20002ffe4ff */
[----:B------:R-:W-:Y:S06]  /*7ee0*/  @P1 BRA `(.L_x_2634) ;  /* 0x00000004006c1947 */ /* 0x000fec0003800000 */
[----:B------:R-:W-:Y:S01]  /*7ef0*/  ULEA.HI UR26, UR4, UR4, URZ, 0x1 ;  /* 0x00000004041a7291 */ /* 0x000fe2000f8f083f */
[----:B-1----:R-:W-:Y:S02]  /*7f00*/  MOV R8, RZ ;  /* 0x000000ff00087202 */ /* 0x002fe40000000f00 */
        /* <DEDUP_REMOVED lines=9> */
[C---:B------:R-:W-:Y:S02]  /*7fa0*/  LEA R2, P1, R9.reuse, R46, 0x1 ;  /* 0x0000002e09027211 */ /* 0x040fe400078208ff */
[----:B------:R-:W-:Y:S02]  /*7fb0*/  IADD3 R0, P4, R126, R8, RZ ;  /* 0x000000087e007210 */ /* 0x000fe40007f9e0ff */
[----:B------:R-:W-:Y:S02]  /*7fc0*/  LEA.HI.X.SX32 R3, R9, R47, 0x1, P1 ;  /* 0x0000002f09037211 */ /* 0x000fe400008f0eff */
[----:B------:R-:W-:Y:S02]  /*7fd0*/  LEA R36, P1, R0, R100, 0x1 ;  /* 0x0000006400247211 */ /* 0x000fe400078208ff */
[----:B------:R-:W-:Y:S01]  /*7fe0*/  LEA.HI.X.SX32 R8, R8, R113, 0x1, P4 ;  /* 0x0000007108087211 */ /* 0x000fe200020f0eff */
[----:B------:R1:W2:Y:S03]  /*7ff0*/  LDG.E.128 R12, desc[UR6][R2.64] ;  /* 0x00000006020c7981 */ /* 0x0002a6000c1e1d00 */
[----:B------:R-:W-:Y:S02]  /*8000*/  LEA.HI.X R37, R0, R101, R8, 0x1, P1 ;  /* 0x0000006500257211 */ /* 0x000fe400008f0c08 */
[----:B------:R-:W-:Y:S02]  /*8010*/  MOV R0, RZ ;  /* 0x000000ff00007202 */ /* 0x000fe40000000f00 */
[----:B------:R-:W-:Y:S02]  /*8020*/  @P2 IADD3 R0, RZ, -UR26, RZ ;  /* 0x8000001aff002c10 */ /* 0x000fe4000fffe0ff */
[----:B------:R-:W1:Y:S02]  /*8030*/  LDG.E.128 R36, desc[UR6][R36.64] ;  /* 0x0000000624247981 */ /* 0x000e64000c1e1d00 */
[----:B------:R-:W-:Y:S04]  /*8040*/  IADD3 R9, P1, R126, R0, RZ ;  /* 0x000000007e097210 */ /* 0x000fe80007f3e0ff */
[----:B------:R-:W-:Y:S02]  /*8050*/  LEA.HI.X.SX32 R0, R0, R113, 0x1, P1 ;  /* 0x0000007100007211 */ /* 0x000fe400008f0eff */
[C---:B------:R-:W-:Y:S04]  /*8060*/  LEA R28, P1, R9.reuse, R102, 0x1 ;  /* 0x00000066091c7211 */ /* 0x040fe800078208ff */
[----:B------:R-:W-:Y:S06]  /*8070*/  LEA.HI.X R29, R9, R103, R0, 0x1, P1 ;  /* 0x00000067091d7211 */ /* 0x000fec00008f0c00 */
[----:B------:R-:W3:Y:S01]  /*8080*/  LDG.E.128 R28, desc[UR6][R28.64] ;  /* 0x000000061c1c7981 */ /* 0x000ee2000c1e1d00 */
[--C-:B-1----:R-:W-:Y:S01]  /*8090*/  HADD2.F32 R3, -RZ, R37.reuse.H0_H0 ;  /* 0x20000025ff037230 */ /* 0x102fe20000004100 */
[----:B--2---:R-:W-:Y:S01]  /*80a0*/  MOV R11, R13 ;  /* 0x0000000d000b7202 */ /* 0x004fe20000000f00 */
[----:B------:R-:W-:Y:S01]  /*80b0*/  HADD2.F32 R4, -RZ, R37.H1_H1 ;  /* 0x30000025ff047230 */ /* 0x000fe20000004100 */
        /* <DEDUP_REMOVED lines=28> */
[--C-:B---3--:R-:W-:Y:S02]  /*8280*/  HADD2.F32 R10, -RZ, R28.reuse.H0_H0 ;  /* 0x2000001cff0a7230 */ /* 0x108fe40000004100 */
        /* <DEDUP_REMOVED lines=22> */
[----:B------:R-:W-:Y:S01]  /*83f0*/  HADD2.F32 R28, -RZ, R31.H0_H0 ;  /* 0x2000001fff1c7230 */ /* 0x000fe20000004100 */
[----:B------:R-:W-:Y:S01]  /*8400*/  MOV R4, R0 ;  /* 0x0000000000047202 */ /* 0x000fe20000000f00 */
[----:B------:R-:W-:Y:S02]  /*8410*/  HADD2.F32 R12, -RZ, R33.H0_H0 ;  /* 0x20000021ff0c7230 */ /* 0x000fe40000004100 */
[----:B------:R-:W-:Y:S01]  /*8420*/  FFMA.FTZ R6, R11, R23, R6 ;  /* 0x000000170b067223 */ /* 0x000fe20000010006 */
[----:B------:R-:W-:Y:S02]  /*8430*/  HADD2.F32 R29, -RZ, R31.H1_H1 ;  /* 0x3000001fff1d7230 */ /* 0x000fe40000004100 */
[----:B------:R-:W-:Y:S02]  /*8440*/  HADD2.F32 R13, -RZ, R33.H1_H1 ;  /* 0x30000021ff0d7230 */ /* 0x000fe40000004100 */
[----:B------:R-:W-:Y:S01]  /*8450*/  FFMA.FTZ R7, R12, R28, R7 ;  /* 0x0000001c0c077223 */ /* 0x000fe20000010007 */
[----:B------:R-:W-:Y:S02]  /*8460*/  F2FP.F16.F32.PACK_AB R6, R6, R5 ;  /* 0x000000050606723e */ /* 0x000fe400000000ff */
[----:B------:R-:W-:Y:S01]  /*8470*/  MOV R5, R3 ;  /* 0x0000000300057202 */ /* 0x000fe20000000f00 */
[----:B------:R-:W-:Y:S05]  /*8480*/  FFMA.FTZ R8, R13, R29, R8 ;  /* 0x0000001d0d087223 */ /* 0x000fea0000010008 */
[----:B------:R-:W-:Y:S02]  /*8490*/  F2FP.F16.F32.PACK_AB R7, R8, R7 ;  /* 0x000000070807723e */ /* 0x000fe400000000ff */
.L_x_2634:
[----:B------:R-:W-:Y:S05]  /*84a0*/  BSYNC B0 ;  /* 0x0000000000007941 */ /* 0x000fea0003800000 */
.L_x_2633:
[----:B-----5:R2:W-:Y:S01]  /*84b0*/  STG.E.128 desc[UR6][R40.64+0x80], R4 ;  /* 0x0000800428007986 */ /* 0x0205e2000c101d06 */
[----:B------:R-:W-:Y:S03]  /*84c0*/  BSSY B0, `(.L_x_2635) ;  /* 0x000005d000007945 */ /* 0x000fe60003800000 */
[----:B-1----:R2:W5:Y:S01]  /*84d0*/  LDG.E.128 R8, desc[UR6][R42.64+0x100] ;  /* 0x000100062a087981 */ /* 0x002562000c1e1d00 */
[----:B------:R-:W-:Y:S05]  /*84e0*/  @P0 BRA `(.L_x_2636) ;  /* 0x0000000400680947 */ /* 0x000fea0003800000 */
[----:B------:R-:W-:Y:S01]  /*84f0*/  ULEA.HI UR26, UR4, UR4, URZ, 0x1 ;  /* 0x00000004041a7291 */ /* 0x000fe2000f8f083f */
[----:B--2---:R-:W-:Y:S02]  /*8500*/  MOV R4, RZ ;  /* 0x000000ff00047202 */ /* 0x004fe40000000f00 */
        /* <DEDUP_REMOVED lines=9> */
[----:B------:R-:W-:Y:S02]  /*85a0*/  LEA R2, P0, R5, R44, 0x1 ;  /* 0x0000002c05027211 */ /* 0x000fe400078008ff */
        /* <DEDUP_REMOVED lines=78> */
.L_x_2636:
[----:B------:R-:W-:Y:S05]  /*8a90*/  BSYNC B0 ;  /* 0x0000000000007941 */ /* 0x000fea0003800000 */
.L_x_2635:
[----:B-----5:R1:W-:Y:S01]  /*8aa0*/  STG.E.128 desc[UR6][R40.64+0x100], R8 ;  /* 0x0001000828007986 */ /* 0x0203e2000c101d06 */
[----:B------:R-:W-:Y:S01]  /*8ab0*/  ISETP.GE.AND P0, PT, R18, UR4, PT ;  /* 0x0000000412007c0c */ /* 0x000fe2000bf06270 */
[----:B------:R-:W-:Y:S01]  /*8ac0*/  BSSY B0, `(.L_x_2637) ;  /* 0x0000060000007945 */ /* 0x000fe20003800000 */
[----:B------:R-:W-:Y:S01]  /*8ad0*/  IADD3 R2, P1, R42, 0x180, RZ ;  /* 0x000001802a027810 */ /* 0x000fe20007f3e0ff */
[----:B--2---:R1:W5:Y:S04]  /*8ae0*/  LDG.E.128 R4, desc[UR6][R42.64+0x180] ;  /* 0x000180062a047981 */ /* 0x004368000c1e1d00 */
[----:B------:R-:W-:Y:S06]  /*8af0*/  IMAD.X R3, RZ, RZ, R43, P1 ;  /* 0x000000ffff037224 */ /* 0x000fec00008e062b */
[----:B------:R-:W-:Y:S05]  /*8b00*/  @P0 BRA `(.L_x_2638) ;  /* 0x00000004006c0947 */ /* 0x000fea0003800000 */
        /* <DEDUP_REMOVED lines=91> */
.L_x_2638:
[----:B------:R-:W-:Y:S05]  /*90c0*/  BSYNC B0 ;  /* 0x0000000000007941 */ /* 0x000fea0003800000 */
.L_x_2637:
[----:B-----5:R2:W-:Y:S02]  /*90d0*/  STG.E.128 desc[UR6][R40.64+0x180], R4 ;  /* 0x0001800428007986 */ /* 0x0205e4000c101d06 */
.L_x_2630:
[----:B------:R-:W-:Y:S05]  /*90e0*/  BSYNC B1 ;  /* 0x0000000000017941 */ /* 0x000fea0003800000 */
.L_x_2629:
[C---:B------:R-:W-:Y:S01]  /*90f0*/  ISETP.GE.AND P0, PT, R68.reuse, R49, PT ;  /* 0x000000314400720c */ /* 0x040fe20003f06270 */
[----:B------:R-:W-:Y:S03]  /*9100*/  BSSY B1, `(.L_x_2639) ;  /* 0x0000190000017945 */ /* 0x000fe60003800000 */
[----:B------:R-:W-:Y:S11]  /*9110*/  ISETP.GE.AND P0, PT, R68, R48, !P0 ;  /* 0x000000304400720c */ /* 0x000ff60004706270 */
[----:B------:R-:W-:Y:S02]  /*9120*/  @!UPT UIADD3 URZ, URZ, URZ, URZ ;  /* 0x0000003f3f3ff290 */ /* 0x000fe4000fffe03f */
[----:B------:R-:W-:Y:S05]  /*9130*/  @!P0 BRA `(.L_x_2640) ;  /* 0x0000001800308947 */ /* 0x000fea0003800000 */
[----:B------:R-:W-:Y:S01]  /*9140*/  LEA R2, P2, R76, R98, 0x1 ;  /* 0x000000624c027211 */ /* 0x000fe200078408ff */
[----:B------:R-:W-:Y:S01]  /*9150*/  BSSY B0, `(.L_x_2641) ;  /* 0x0000061000007945 */ /* 0x000fe20003800000 */
[----:B------:R-:W-:Y:S02]  /*9160*/  ISETP.GE.AND P1, PT, R24, UR4, PT ;  /* 0x0000000418007c0c */ /* 0x000fe4000bf26270 */
[----:B------:R-:W-:Y:S02]  /*9170*/  LEA.HI.X R3, R76, R99, R75, 0x1, P2 ;  /* 0x000000634c037211 */ /* 0x000fe400010f0c4b */
[----:B------:R-:W-:Y:S02]  /*9180*/  ISETP.GE.AND P4, PT, R20, UR4, PT ;  /* 0x0000000414007c0c */ /* 0x000fe4000bf86270 */
[----:B-12---:R-:W-:Y:S01]  /*9190*/  LEA R40, P0, R148, R150, 0x1 ;  /* 0x0000009694287211 */ /* 0x006fe200078008ff */
[----:B----4-:R1:W5:Y:S06]  /*91a0*/  LDG.E.128 R8, desc[UR6][R2.64] ;  /* 0x0000000602087981 */ /* 0x01036c000c1e1d00 */
[----:B------:R-:W-:Y:S06]  /*91b0*/  @P1 BRA `(.L_x_2642) ;  /* 0x0000000400681947 */ /* 0x000fec0003800000 */
        /* <DEDUP_REMOVED lines=11> */
[----:B-1----:R-:W-:Y:S02]  /*9270*/  LEA R2, P1, R5, R2, 0x1 ;  /* 0x0000000205027211 */ /* 0x002fe400078208ff */
        /* <DEDUP_REMOVED lines=13> */
[----:B------:R4:W3:Y:S01]  /*9350*/  LDG.E.128 R28, desc[UR6][R4.64] ;  /* 0x00000006041c7981 */ /* 0x0008e2000c1e1d00 */
[--C-:B-1----:R-:W-:Y:S01]  /*9360*/  HADD2.F32 R3, -RZ, R37.reuse.H0_H0 ;  /* 0x20000025ff037230 */ /* 0x102fe20000004100 */
[----:B--2---:R-:W-:Y:S01]  /*9370*/  MOV R11, R13 ;  /* 0x0000000d000b7202 */ /* 0x004fe20000000f00 */
        /* <DEDUP_REMOVED lines=62> */
.L_x_2642:
[----:B------:R-:W-:Y:S05]  /*9760*/  BSYNC B0 ;  /* 0x0000000000007941 */ /* 0x000fea0003800000 */
.L_x_2641:
[CC--:B-1----:R-:W-:Y:S01]  /*9770*/  LEA R2, P5, R79.reuse, R98.reuse, 0x1 ;  /* 0x000000624f027211 */ /* 0x0c2fe200078a08ff */
[----:B------:R-:W-:Y:S01]  /*9780*/  BSSY B0, `(.L_x_2643) ;  /* 0x0000066000007945 */ /* 0x000fe20003800000 */
[----:B------:R-:W-:Y:S02]  /*9790*/  LEA.HI.X R41, R148, R151, R77, 0x1, P0 ;  /* 0x0000009794297211 */ /* 0x000fe400000f0c4d */
[-C--:B------:R-:W-:Y:S02]  /*97a0*/  LEA.HI.X R3, R79, R99.reuse, R78, 0x1, P5 ;  /* 0x000000634f037211 */ /* 0x080fe400028f0c4e */
[-C--:B------:R-:W-:Y:S01]  /*97b0*/  LEA R44, P2, R81, R98.reuse, 0x1 ;  /* 0x00000062512c7211 */ /* 0x080fe200078408ff */
[----:B-----5:R1:W-:Y:S01]  /*97c0*/  STG.E.128 desc[UR6][R40.64], R8 ;  /* 0x0000000828007986 */ /* 0x0203e2000c101d06 */
[----:B------:R-:W-:Y:S02]  /*97d0*/  LEA R42, P0, R83, R98, 0x1 ;  /* 0x00000062532a7211 */ /* 0x000fe400078008ff */
[----:B------:R-:W-:Y:S02]  /*97e0*/  ISETP.GE.AND P1, PT, R19, UR4, PT ;  /* 0x0000000413007c0c */ /* 0x000fe4000bf26270 */
[----:B------:R1:W5:Y:S01]  /*97f0*/  LDG.E.128 R4, desc[UR6][R2.64] ;  /* 0x0000000602047981 */ /* 0x000362000c1e1d00 */
[-C--:B------:R-:W-:Y:S02]  /*9800*/  LEA.HI.X R45, R81, R99.reuse, R80, 0x1, P2 ;  /* 0x00000063512d7211 */ /* 0x080fe400010f0c50 */
[----:B------:R-:W-:Y:S01]  /*9810*/  LEA.HI.X R43, R83, R99, R82, 0x1, P0 ;  /* 0x00000063532b7211 */ /* 0x000fe200000f0c52 */
[----:B------:R-:W-:Y:S07]  /*9820*/  @P4 BRA `(.L_x_2644) ;  /* 0x00000004006c4947 */ /* 0x000fee0003800000 */
[----:B------:R-:W-:Y:S01]  /*9830*/  ULEA.HI UR26, UR4, UR4, URZ, 0x1 ;  /* 0x00000004041a7291 */ /* 0x000fe2000f8f083f */
[----:B-1----:R-:W-:Y:S02]  /*9840*/  MOV R9, RZ ;  /* 0x000000ff00097202 */ /* 0x002fe40000000f00 */
[----:B------:R-:W-:Y:S01]  /*9850*/  MOV R11, RZ ;  /* 0x000000ff000b7202 */ /* 0x000fe20000000f00 */
[----:B------:R-:W-:Y:S01]  /*9860*/  USHF.R.S32.HI UR26, URZ, 0x1, UR26 ;  /* 0x000000013f1a7899 */ /* 0x000fe2000801141a */
[----:B-----5:R-:W-:Y:S02]  /*9870*/  MOV R16, R4 ;  /* 0x0000000400107202 */ /* 0x020fe40000000f00 */
[----:B------:R-:W-:Y:S02]  /*9880*/  MOV R33, R7 ;  /* 0x0000000700217202 */ /* 0x000fe40000000f00 */
[----:B------:R-:W-:Y:S02]  /*9890*/  MOV R35, R5 ;  /* 0x0000000500237202 */ /* 0x000fe40000000f00 */
[----:B------:R-:W-:Y:S02]  /*98a0*/  ISETP.GE.AND P2, PT, R20, UR26, PT ;  /* 0x0000001a14007c0c */ /* 0x000fe4000bf46270 */
[----:B------:R-:W-:Y:S02]  /*98b0*/  MOV R8, UR26 ;  /* 0x0000001a00087c02 */ /* 0x000fe40008000f00 */
[----:B------:R-:W-:Y:S09]  /*98c0*/  MOV R32, R6 ;  /* 0x0000000600207202 */ /* 0x000ff20000000f00 */
[----:B------:R-:W-:Y:S02]  /*98d0*/  @P2 IADD3 R8, RZ, -UR26, RZ ;  /* 0x8000001aff082c10 */ /* 0x000fe4000fffe0ff */
[----:B------:R-:W-:Y:S02]  /*98e0*/  @P2 IADD3 R9, RZ, -UR26, RZ ;  /* 0x8000001aff092c10 */ /* 0x000fe4000fffe0ff */
[----:B------:R-:W-:Y:S02]  /*98f0*/  LEA R2, P0, R8, R2, 0x1 ;  /* 0x0000000208027211 */ /* 0x000fe400078008ff */
[----:B------:R-:W-:Y:S02]  /*9900*/  IADD3 R0, P4, R124, R9, RZ ;  /* 0x000000097c007210 */ /* 0x000fe40007f9e0ff */
[----:B------:R-:W-:Y:S02]  /*9910*/  LEA.HI.X.SX32 R3, R8, R3, 0x1, P0 ;  /* 0x0000000308037211 */ /* 0x000fe400000f0eff */
[C---:B------:R-:W-:Y:S02]  /*9920*/  LEA R36, P0, R0.reuse, R100, 0x1 ;  /* 0x0000006400247211 */ /* 0x040fe400078008ff */
[-C--:B------:R-:W-:Y:S01]  /*9930*/  LEA.HI.X.SX32 R9, R9, R110.reuse, 0x1, P4 ;  /* 0x0000006e09097211 */ /* 0x080fe200020f0eff */
[----:B------:R1:W2:Y:S01]  /*9940*/  LDG.E.128 R12, desc[UR6][R2.64] ;  /* 0x00000006020c7981 */ /* 0x0002a2000c1e1d00 */
[----:B------:R-:W-:Y:S02]  /*9950*/  @P2 IADD3 R11, RZ, -UR26, RZ ;  /* 0x8000001aff0b2c10 */ /* 0x000fe4000fffe0ff */
[----:B------:R-:W-:Y:S02]  /*9960*/  LEA.HI.X R37, R0, R101, R9, 0x1, P0 ;  /* 0x0000006500257211 */ /* 0x000fe400000f0c09 */
[----:B------:R-:W-:Y:S04]  /*9970*/  IADD3 R9, P0, R124, R11, RZ ;  /* 0x0000000b7c097210 */ /* 0x000fe80007f1e0ff */
[----:B------:R-:W1:Y:S01]  /*9980*/  LDG.E.128 R36, desc[UR6][R36.64] ;  /* 0x0000000624247981 */ /* 0x000e62000c1e1d00 */
[----:B------:R-:W-:Y:S02]  /*9990*/  LEA.HI.X.SX32 R0, R11, R110, 0x1, P0 ;  /* 0x0000006e0b007211 */ /* 0x000fe400000f0eff */
[C---:B------:R-:W-:Y:S04]  /*99a0*/  LEA R28, P0, R9.reuse, R102, 0x1 ;  /* 0x00000066091c7211 */ /* 0x040fe800078008ff */
[----:B------:R-:W-:Y:S06]  /*99b0*/  LEA.HI.X R29, R9, R103, R0, 0x1, P0 ;  /* 0x00000067091d7211 */ /* 0x000fec00000f0c00 */
[----:B------:R-:W4:Y:S01]  /*99c0*/  LDG.E.128 R28, desc[UR6][R28.64] ;  /* 0x000000061c1c7981 */ /* 0x000f22000c1e1d00 */
        /* <DEDUP_REMOVED lines=65> */
.L_x_2644:
[----:B------:R-:W-:Y:S05]  /*9de0*/  BSYNC B0 ;  /* 0x0000000000007941 */ /* 0x000fea0003800000 */
.L_x_2643:
[----:B-----5:R2:W-:Y:S01]  /*9df0*/  STG.E.128 desc[UR6][R40.64+0x80], R4 ;  /* 0x0000800428007986 */ /* 0x0205e2000c101d06 */
[----:B------:R-:W-:Y:S03]  /*9e00*/  BSSY B0, `(.L_x_2645) ;  /* 0x000005d000007945 */ /* 0x000fe60003800000 */
[----:B-1----:R2:W5:Y:S01]  /*9e10*/  LDG.E.128 R8, desc[UR6][R44.64] ;  /* 0x000000062c087981 */ /* 0x002562000c1e1d00 */
[----:B------:R-:W-:Y:S05]  /*9e20*/  @P1 BRA `(.L_x_2646) ;  /* 0x0000000400681947 */ /* 0x000fea0003800000 */
[----:B------:R-:W-:Y:S01]  /*9e30*/  ULEA.HI UR26, UR4, UR4, URZ, 0x1 ;  /* 0x00000004041a7291 */ /* 0x000fe2000f8f083f */
[----:B--2---:R-:W-:Y:S02]  /*9e40*/  MOV R5, RZ ;  /* 0x000000ff00057202 */ /* 0x004fe40000000f00 */
        /* <DEDUP_REMOVED lines=10> */
[C---:B------:R-:W-:Y:S02]  /*9ef0*/  LEA R2, P0, R7.reuse, R44, 0x1 ;  /* 0x0000002c07027211 */ /* 0x040fe400078008ff */
        /* <DEDUP_REMOVED lines=77> */
.L_x_2646:
[----:B------:R-:W-:Y:S05]  /*a3d0*/  BSYNC B0 ;  /* 0x0000000000007941 */ /* 0x000fea0003800000 */
.L_x_2645:
[----:B-----5:R1:W-:Y:S01]  /*a3e0*/  STG.E.128 desc[UR6][R40.64+0x100], R8 ;  /* 0x0001000828007986 */ /* 0x0203e2000c101d06 */
[----:B------:R-:W-:Y:S01]  /*a3f0*/  ISETP.GE.AND P0, PT, R18, UR4, PT ;  /* 0x0000000412007c0c */ /* 0x000fe2000bf06270 */
[----:B------:R-:W-:Y:S02]  /*a400*/  BSSY B0, `(.L_x_2647) ;  /* 0x000005e000007945 */ /* 0x000fe40003800000 */
[----:B--2---:R1:W5:Y:S10]  /*a410*/  LDG.E.128 R4, desc[UR6][R42.64] ;  /* 0x000000062a047981 */ /* 0x004374000c1e1d00 */
        /* <DEDUP_REMOVED lines=18> */
[----:B------:R-:W-:Y:S02]  /*a540*/  MOV R11, RZ ;  /* 0x000000ff000b7202 */ /* 0x000fe40000000f00 */
[----:B------:R-:W-:Y:S02]  /*a550*/  LEA.HI.X R37, R0, R101, R9, 0x1, P0 ;  /* 0x0000006500257211 */ /* 0x000fe400000f0c09 */
[----:B------:R-:W-:Y:S04]  /*a560*/  @P1 IADD3 R11, RZ, -UR26, RZ ;  /* 0x8000001aff0b1c10 */ /* 0x000fe8000fffe0ff */
[----:B------:R-:W1:Y:S01]  /*a570*/  LDG.E.128 R36, desc[UR6][R36.64] ;  /* 0x0000000624247981 */ /* 0x000e62000c1e1d00 */
[----:B------:R-:W-:Y:S04]  /*a580*/  IADD3 R9, P0, R120, R11, RZ ;  /* 0x0000000b78097210 */ /* 0x000fe80007f1e0ff */
        /* <DEDUP_REMOVED lines=69> */
.L_x_2648:
[----:B------:R-:W-:Y:S05]  /*a9e0*/  BSYNC B0 ;  /* 0x0000000000007941 */ /* 0x000fea0003800000 */
.L_x_2647:
[----:B-----5:R2:W-:Y:S02]  /*a9f0*/  STG.E.128 desc[UR6][R40.64+0x180], R4 ;  /* 0x0001800428007986 */ /* 0x0205e4000c101d06 */
.L_x_2640:
[----:B------:R-:W-:Y:S05]  /*aa00*/  BSYNC B1 ;  /* 0x0000000000017941 */ /* 0x000fea0003800000 */
.L_x_2639:
[C---:B------:R-:W-:Y:S01]  /*aa10*/  ISETP.GE.AND P0, PT, R67.reuse, R49, PT ;  /* 0x000000314300720c */ /* 0x040fe20003f06270 */
[----:B------:R-:W-:Y:S03]  /*aa20*/  BSSY B1, `(.L_x_2649) ;  /* 0x0000194000017945 */ /* 0x000fe60003800000 */
[----:B------:R-:W-:Y:S11]  /*aa30*/  ISETP.GE.AND P0, PT, R67, R48, !P0 ;  /* 0x000000304300720c */ /* 0x000ff60004706270 */
[----:B------:R-:W-:Y:S02]  /*aa40*/  @!UPT UIADD3 URZ, URZ, URZ, URZ ;  /* 0x0000003f3f3ff290 */ /* 0x000fe4000fffe03f */
[----:B------:R-:W-:Y:S05]  /*aa50*/  @!P0 BRA `(.L_x_2650) ;  /* 0x0000001800408947 */ /* 0x000fea0003800000 */
[----:B------:R-:W4:Y:S01]  /*aa60*/  LDC.64 R2, c[0x0][0x338] ;  /* 0x0000ce00ff027b82 */ /* 0x000f220000000a00 */
[----:B------:R-:W-:Y:S01]  /*aa70*/  ISETP.GE.AND P0, PT, R24, UR4, PT ;  /* 0x0000000418007c0c */ /* 0x000fe2000bf06270 */
[----:B------:R-:W-:Y:S06]  /*aa80*/  BSSY B0, `(.L_x_2651) ;  /* 0x0000063000007945 */ /* 0x000fec0003800000 */
[----:B-12---:R-:W1:Y:S01]  /*aa90*/  LDC.64 R40, c[0x0][0x248] ;  /* 0x00009200ff287b82 */ /* 0x006e620000000a00 */
[----:B----4-:R-:W-:Y:S04]  /*aaa0*/  IMAD.WIDE.U32 R6, R2, 0x60, R98 ;  /* 0x0000006002067825 */ /* 0x010fe800078e0062 */
[----:B------:R-:W-:Y:S02]  /*aab0*/  IMAD R3, R3, 0x60, RZ ;  /* 0x0000006003037824 */ /* 0x000fe400078e02ff */
[----:B-1----:R-:W-:Y:S02]  /*aac0*/  IMAD R43, R41, 0x60, RZ ;  /* 0x00000060292b7824 */ /* 0x002fe400078e02ff */
[----:B------:R-:W-:Y:S01]  /*aad0*/  IMAD.WIDE.U32 R40, R40, 0x60, R150 ;  /* 0x0000006028287825 */ /* 0x000fe200078e0096 */
[----:B------:R-:W-:Y:S05]  /*aae0*/  IADD3 R7, R7, R3, RZ ;  /* 0x0000000307077210 */ /* 0x000fea0007ffe0ff */
[----:B------:R1:W5:Y:S01]  /*aaf0*/  LDG.E.128 R8, desc[UR6][R6.64] ;  /* 0x0000000606087981 */ /* 0x000362000c1e1d00 */
[----:B------:R-:W-:Y:S05]  /*ab00*/  @P0 BRA `(.L_x_2652) ;  /* 0x0000000400680947 */ /* 0x000fea0003800000 */
        /* <DEDUP_REMOVED lines=16> */
[----:B------:R2:W4:Y:S03]  /*ac10*/  LDG.E.128 R12, desc[UR6][R2.64] ;  /* 0x00000006020c7981 */ /* 0x000526000c1e1d00 */
[----:B------:R-:W-:Y:S02]  /*ac20*/  LEA.HI.X R37, R0, R101, R4, 0x1, P0 ;  /* 0x0000006500257211 */ /* 0x000fe400000f0c04 */
[----:B------:R-:W-:Y:S02]  /*ac30*/  MOV R0, RZ ;  /* 0x000000ff00007202 */ /* 0x000fe40000000f00 */
[----:B------:R-:W-:Y:S02]  /*ac40*/  @P1 IADD3 R0, RZ, -UR26, RZ ;  /* 0x8000001aff001c10 */ /* 0x000fe4000fffe0ff */
[----:B------:R-:W2:Y:S02]  /*ac50*/  LDG.E.128 R36, desc[UR6][R36.64] ;  /* 0x0000000624247981 */ /* 0x000ea4000c1e1d00 */
[----:B-1----:R-:W-:Y:S04]  /*ac60*/  IADD3 R7, P0, R127, R0, RZ ;  /* 0x000000007f077210 */ /* 0x002fe80007f1e0ff */
[----:B------:R-:W-:Y:S02]  /*ac70*/  LEA.HI.X.SX32 R0, R0, R112, 0x1, P0 ;  /* 0x0000007000007211 */ /* 0x000fe400000f0eff */
[C---:B------:R-:W-:Y:S04]  /*ac80*/  LEA R4, P0, R7.reuse, R102, 0x1 ;  /* 0x0000006607047211 */ /* 0x040fe800078008ff */
[----:B------:R-:W-:Y:S05]  /*ac90*/  LEA.HI.X R5, R7, R103, R0, 0x1, P0 ;  /* 0x0000006707057211 */ /* 0x000fea00000f0c00 */
[----:B------:R1:W3:Y:S01]  /*aca0*/  LDG.E.128 R28, desc[UR6][R4.64] ;  /* 0x00000006041c7981 */ /* 0x0002e2000c1e1d00 */
[--C-:B--2---:R-:W-:Y:S01]  /*acb0*/  HADD2.F32 R3, -RZ, R37.reuse.H0_H0 ;  /* 0x20000025ff037230 */ /* 0x104fe20000004100 */
[----:B----4-:R-:W-:Y:S01]  /*acc0*/  MOV R11, R13 ;  /* 0x0000000d000b7202 */ /* 0x010fe20000000f00 */
[----:B-1----:R-:W-:Y:S01]  /*acd0*/  HADD2.F32 R4, -RZ, R37.H1_H1 ;  /* 0x30000025ff047230 */ /* 0x002fe20000004100 */
        /* <DEDUP_REMOVED lines=61> */
.L_x_2652:
[----:B------:R-:W-:Y:S05]  /*b0b0*/  BSYNC B0 ;  /* 0x0000000000007941 */ /* 0x000fea0003800000 */
.L_x_2651:
[-C--:B------:R-:W-:Y:S01]  /*b0c0*/  LEA R2, P5, R85, R98.reuse, 0x1 ;  /* 0x0000006255027211 */ /* 0x080fe200078a08ff */
[----:B------:R-:W-:Y:S01]  /*b0d0*/  IMAD.IADD R41, R41, 0x1, R43 ;  /* 0x0000000129297824 */ /* 0x000fe200078e022b */
[----:B------:R-:W-:Y:S01]  /*b0e0*/  ISETP.GE.AND P4, PT, R20, UR4, PT ;  /* 0x0000000414007c0c */ /* 0x000fe2000bf86270 */
[----:B------:R-:W-:Y:S01]  /*b0f0*/  BSSY B0, `(.L_x_2653) ;  /* 0x0000065000007945 */ /* 0x000fe20003800000 */
[-C--:B------:R-:W-:Y:S02]  /*b100*/  LEA.HI.X R3, R85, R99.reuse, R84, 0x1, P5 ;  /* 0x0000006355037211 */ /* 0x080fe400028f0c54 */
[-C--:B------:R-:W-:Y:S01]  /*b110*/  LEA R44, P2, R87, R98.reuse, 0x1 ;  /* 0x00000062572c7211 */ /* 0x080fe200078408ff */
[----:B-----5:R2:W-:Y:S01]  /*b120*/  STG.E.128 desc[UR6][R40.64], R8 ;  /* 0x0000000828007986 */ /* 0x0205e2000c101d06 */
[----:B------:R-:W-:Y:S02]  /*b130*/  LEA R42, P0, R89, R98, 0x1 ;  /* 0x00000062592a7211 */ /* 0x000fe400078008ff */
[----:B------:R-:W-:Y:S02]  /*b140*/  ISETP.GE.AND P1, PT, R19, UR4, PT ;  /* 0x0000000413007c0c */ /* 0x000fe4000bf26270 */
[----:B-1----:R2:W5:Y:S01]  /*b150*/  LDG.E.128 R4, desc[UR6][R2.64] ;  /* 0x0000000602047981 */ /* 0x002562000c1e1d00 */
[-C--:B------:R-:W-:Y:S02]  /*b160*/  LEA.HI.X R45, R87, R99.reuse, R86, 0x1, P2 ;  /* 0x00000063572d7211 */ /* 0x080fe400010f0c56 */
[----:B------:R-:W-:Y:S01]  /*b170*/  LEA.HI.X R43, R89, R99, R88, 0x1, P0 ;  /* 0x00000063592b7211 */ /* 0x000fe200000f0c58 */
[----:B------:R-:W-:Y:S07]  /*b180*/  @P4 BRA `(.L_x_2654) ;  /* 0x00000004006c4947 */ /* 0x000fee0003800000 */
        /* <DEDUP_REMOVED lines=91> */
.L_x_2654:
[----:B------:R-:W-:Y:S05]  /*b740*/  BSYNC B0 ;  /* 0x0000000000007941 */ /* 0x000fea0003800000 */
.L_x_2653:
[----:B-----5:R1:W-:Y:S01]  /*b750*/  STG.E.128 desc[UR6][R40.64+0x80], R4 ;  /* 0x0000800428007986 */ /* 0x0203e2000c101d06 */
[----:B------:R-:W-:Y:S03]  /*b760*/  BSSY B0, `(.L_x_2655) ;  /* 0x000005d000007945 */ /* 0x000fe60003800000 */
[----:B--2---:R1:W5:Y:S01]  /*b770*/  LDG.E.128 R8, desc[UR6][R44.64] ;  /* 0x000000062c087981 */ /* 0x004362000c1e1d00 */
        /* <DEDUP_REMOVED lines=91> */
.L_x_2656:
[----:B------:R-:W-:Y:S05]  /*bd30*/  BSYNC B0 ;  /* 0x0000000000007941 */ /* 0x000fea0003800000 */
.L_x_2655:
[----:B-----5:R2:W-:Y:S01]  /*bd40*/  STG.E.128 desc[UR6][R40.64+0x100], R8 ;  /* 0x0001000828007986 */ /* 0x0205e2000c101d06 */
[----:B------:R-:W-:Y:S01]  /*bd50*/  ISETP.GE.AND P0, PT, R18, UR4, PT ;  /* 0x0000000412007c0c */ /* 0x000fe2000bf06270 */
[----:B------:R-:W-:Y:S02]  /*bd60*/  BSSY B0, `(.L_x_2657) ;  /* 0x000005e000007945 */ /* 0x000fe40003800000 */
[----:B-1----:R2:W5:Y:S10]  /*bd70*/  LDG.E.128 R4, desc[UR6][R42.64] ;  /* 0x000000062a047981 */ /* 0x002574000c1e1d00 */
        /* <DEDUP_REMOVED lines=92> */
.L_x_2658:
[----:B------:R-:W-:Y:S05]  /*c340*/  BSYNC B0 ;  /* 0x0000000000007941 */ /* 0x000fea0003800000 */
.L_x_2657:
[----:B-----5:R1:W-:Y:S02]  /*c350*/  STG.E.128 desc[UR6][R40.64+0x180], R4 ;  /* 0x0001800428007986 */ /* 0x0203e4000c101d06 */
.L_x_2650:
[----:B------:R-:W-:Y:S05]  /*c360*/  BSYNC B1 ;  /* 0x0000000000017941 */ /* 0x000fea0003800000 */
.L_x_2649:
[----:B------:R-:W5:Y:S01]  /*c370*/  LDC R3, c[0x0][0x2e0] ;  /* 0x0000b800ff037b82 */ /* 0x000f620000000800 */
[----:B------:R-:W-:Y:S01]  /*c380*/  UMOV UR4, UR5 ;  /* 0x0000000500047c82 */ /* 0x000fe20008000000 */
[----:B-----5:R-:W-:Y:S05]  /*c390*/  IMAD.U32 R3, R3, -0x20, RZ ;  /* 0xffffffe003037824 */ /* 0x020fea00078e00ff */
[C---:B------:R-:W-:Y:S02]  /*c3a0*/  LEA R102, P1, R3.reuse, R102, 0x1 ;  /* 0x0000006603667211 */ /* 0x040fe400078208ff */
[C---:B------:R-:W-:Y:S02]  /*c3b0*/  LEA R100, P0, R3.reuse, R100, 0x1 ;  /* 0x0000006403647211 */ /* 0x040fe400078008ff */
[C---:B------:R-:W-:Y:S02]  /*c3c0*/  LEA.HI.X.SX32 R103, R3.reuse, R103, 0x1, P1 ;  /* 0x0000006703677211 */ /* 0x040fe400008f0eff */
[----:B------:R-:W-:Y:S01]  /*c3d0*/  LEA.HI.X.SX32 R101, R3, R101, 0x1, P0 ;  /* 0x0000006503657211 */ /* 0x000fe200000f0eff */
[----:B------:R-:W-:Y:S08]  /*c3e0*/  BRA `(.L_x_2618) ;  /* 0x0000000000d87947 */ /* 0x000ff00003800000 */
.L_x_2608:
[----:B------:R-:W2:Y:S01]  /*c3f0*/  @P0 LDG.E.128 R32, desc[UR6][R98.64] ;  /* 0x0000000662200981 */ /* 0x000ea2000c1e1d00 */
[C---:B------:R-:W-:Y:S01]  /*c400*/  @P5 LEA R40, P1, R74.reuse, R98, 0x1 ;  /* 0x000000624a285211 */ /* 0x040fe200078208ff */
[----:B------:R-:W-:Y:S03]  /*c410*/  UMOV UR4, URZ ;  /* 0x0000003f00047c82 */ /* 0x000fe60008000000 */
[----:B------:R-:W-:Y:S01]  /*c420*/  @P5 LEA.HI.X R41, R74, R99, R73, 0x1, P1 ;  /* 0x000000634a295211 */ /* 0x000fe200008f0c49 */
[----:B--2---:R-:W-:Y:S04]  /*c430*/  @P0 STG.E.128 desc[UR6][R150.64], R32 ;  /* 0x0000002096000986 */ /* 0x004fe8000c101d06 */
[----:B----4-:R-:W2:Y:S04]  /*c440*/  @P0 LDG.E.128 R8, desc[UR6][R98.64+0x80] ;  /* 0x0000800662080981 */ /* 0x010ea8000c1e1d00 */
[----:B--2---:R1:W-:Y:S04]  /*c450*/  @P0 STG.E.128 desc[UR6][R150.64+0x80], R8 ;  /* 0x0000800896000986 */ /* 0x0043e8000c101d06 */
[----:B------:R-:W2:Y:S04]  /*c460*/  @P0 LDG.E.128 R4, desc[UR6][R98.64+0x100] ;  /* 0x0001000662040981 */ /* 0x000ea8000c1e1d00 */
[----:B--2---:R2:W-:Y:S04]  /*c470*/  @P0 STG.E.128 desc[UR6][R150.64+0x100], R4 ;  /* 0x0001000496000986 */ /* 0x0045e8000c101d06 */
[----:B------:R-:W3:Y:S04]  /*c480*/  @P0 LDG.E.128 R28, desc[UR6][R98.64+0x180] ;  /* 0x00018006621c0981 */ /* 0x000ee8000c1e1d00 */
[----:B---3--:R3:W-:Y:S01]  /*c490*/  @P0 STG.E.128 desc[UR6][R150.64+0x180], R28 ;  /* 0x0001801c96000986 */ /* 0x0087e2000c101d06 */
[C---:B------:R-:W-:Y:S03]  /*c4a0*/  @P5 LEA R2, P0, R54.reuse, R150, 0x1 ;  /* 0x0000009636025211 */ /* 0x040fe600078008ff */
[----:B------:R-:W4:Y:S01]  /*c4b0*/  @P5 LDG.E.128 R12, desc[UR6][R40.64] ;  /* 0x00000006280c5981 */ /* 0x000f22000c1e1d00 */
[----:B------:R-:W-:Y:S02]  /*c4c0*/  @P5 LEA.HI.X R3, R54, R151, R61, 0x1, P0 ;  /* 0x0000009736035211 */ /* 0x000fe400000f0c3d */
[C---:B------:R-:W-:Y:S04]  /*c4d0*/  ISETP.GE.AND P0, PT, R68.reuse, R49, PT ;  /* 0x000000314400720c */ /* 0x040fe80003f06270 */
[----:B------:R-:W-:Y:S11]  /*c4e0*/  ISETP.GE.AND P0, PT, R68, R48, !P0 ;  /* 0x000000304400720c */ /* 0x000ff60004706270 */
[----:B------:R-:W-:Y:S02]  /*c4f0*/  @!UPT UIADD3 URZ, URZ, URZ, URZ ;  /* 0x0000003f3f3ff290 */ /* 0x000fe4000fffe03f */
[C---:B------:R-:W-:Y:S04]  /*c500*/  @P0 LEA R38, P1, R76.reuse, R98, 0x1 ;  /* 0x000000624c260211 */ /* 0x040fe800078208ff */
[----:B------:R-:W-:Y:S02]  /*c510*/  @P0 LEA.HI.X R39, R76, R99, R75, 0x1, P1 ;  /* 0x000000634c270211 */ /* 0x000fe400008f0c4b */
[C---:B------:R-:W-:Y:S04]  /*c520*/  @P0 LEA R36, P1, R148.reuse, R150, 0x1 ;  /* 0x0000009694240211 */ /* 0x040fe800078208ff */
[----:B------:R-:W-:Y:S02]  /*c530*/  @P0 LEA.HI.X R37, R148, R151, R77, 0x1, P1 ;  /* 0x0000009794250211 */ /* 0x000fe400008f0c4d */
[C---:B------:R-:W-:Y:S04]  /*c540*/  ISETP.GE.AND P1, PT, R67.reuse, R49, PT ;  /* 0x000000314300720c */ /* 0x040fe80003f26270 */
[----:B------:R-:W-:Y:S01]  /*c550*/  ISETP.GE.AND P1, PT, R67, R48, !P1 ;  /* 0x000000304300720c */ /* 0x000fe20004f26270 */
[----:B----4-:R-:W-:Y:S04]  /*c560*/  @P5 STG.E.128 desc[UR6][R2.64], R12 ;  /* 0x0000000c02005986 */ /* 0x010fe8000c101d06 */
[----:B-1----:R-:W4:Y:S04]  /*c570*/  @P5 LDG.E.128 R8, desc[UR6][R40.64+0x80] ;  /* 0x0000800628085981 */ /* 0x002f28000c1e1d00 */
[----:B----4-:R-:W-:Y:S04]  /*c580*/  @P5 STG.E.128 desc[UR6][R2.64+0x80], R8 ;  /* 0x0000800802005986 */ /* 0x010fe8000c101d06 */
[----:B--2---:R-:W2:Y:S04]  /*c590*/  @P5 LDG.E.128 R4, desc[UR6][R40.64+0x100] ;  /* 0x0001000628045981 */ /* 0x004ea8000c1e1d00 */
[----:B--2---:R-:W-:Y:S04]  /*c5a0*/  @P5 STG.E.128 desc[UR6][R2.64+0x100], R4 ;  /* 0x0001000402005986 */ /* 0x004fe8000c101d06 */
[----:B------:R-:W2:Y:S04]  /*c5b0*/  @P5 LDG.E.128 R32, desc[UR6][R40.64+0x180] ;  /* 0x0001800628205981 */ /* 0x000ea8000c1e1d00 */
[----:B--2---:R1:W-:Y:S04]  /*c5c0*/  @P5 STG.E.128 desc[UR6][R2.64+0x180], R32 ;  /* 0x0001802002005986 */ /* 0x0043e8000c101d06 */
[----:B---3--:R-:W2:Y:S01]  /*c5d0*/  @P0 LDG.E.128 R28, desc[UR6][R38.64] ;  /* 0x00000006261c0981 */ /* 0x008ea2000c1e1d00 */
[----:B-1----:R-:W1:Y:S02]  /*c5e0*/  @P1 LDC.64 R2, c[0x0][0x338] ;  /* 0x0000ce00ff021b82 */ /* 0x002e640000000a00 */
[----:B-1----:R-:W-:Y:S04]  /*c5f0*/  @P1 IMAD.WIDE.U32 R32, R2, 0x60, R98 ;  /* 0x0000006002201825 */ /* 0x002fe800078e0062 */
[----:B------:R-:W-:Y:S04]  /*c600*/  @P1 IMAD R3, R3, 0x60, RZ ;  /* 0x0000006003031824 */ /* 0x000fe800078e02ff */
[----:B------:R-:W-:Y:S02]  /*c610*/  @P1 IMAD.IADD R33, R33, 0x1, R3 ;  /* 0x0000000121211824 */ /* 0x000fe400078e0203 */
[----:B------:R-:W1:Y:S02]  /*c620*/  @P1 LDC.64 R2, c[0x0][0x248] ;  /* 0x00009200ff021b82 */ /* 0x000e640000000a00 */
[----:B-1----:R-:W-:Y:S04]  /*c630*/  @P1 IMAD.WIDE.U32 R34, R2, 0x60, R150 ;  /* 0x0000006002221825 */ /* 0x002fe800078e0096 */
[----:B------:R-:W-:Y:S04]  /*c640*/  @P1 IMAD R3, R3, 0x60, RZ ;  /* 0x0000006003031824 */ /* 0x000fe800078e02ff */
[----:B------:R-:W-:Y:S01]  /*c650*/  @P1 IMAD.IADD R35, R35, 0x1, R3 ;  /* 0x0000000123231824 */ /* 0x000fe200078e0203 */
[----:B--2---:R-:W-:Y:S04]  /*c660*/  @P0 STG.E.128 desc[UR6][R36.64], R28 ;  /* 0x0000001c24000986 */ /* 0x004fe8000c101d06 */
[----:B------:R-:W2:Y:S04]  /*c670*/  @P0 LDG.E.128 R12, desc[UR6][R38.64+0x80] ;  /* 0x00008006260c0981 */ /* 0x000ea8000c1e1d00 */
[----:B--2---:R-:W-:Y:S04]  /*c680*/  @P0 STG.E.128 desc[UR6][R36.64+0x80], R12 ;  /* 0x0000800c24000986 */ /* 0x004fe8000c101d06 */
[----:B------:R-:W2:Y:S04]  /*c690*/  @P0 LDG.E.128 R8, desc[UR6][R38.64+0x100] ;  /* 0x0001000626080981 */ /* 0x000ea8000c1e1d00 */
[----:B--2---:R1:W-:Y:S04]  /*c6a0*/  @P0 STG.E.128 desc[UR6][R36.64+0x100], R8 ;  /* 0x0001000824000986 */ /* 0x0043e8000c101d06 */
[----:B------:R-:W2:Y:S04]  /*c6b0*/  @P0 LDG.E.128 R4, desc[UR6][R38.64+0x180] ;  /* 0x0001800626040981 */ /* 0x000ea8000c1e1d00 */
[----:B--2---:R2:W-:Y:S04]  /*c6c0*/  @P0 STG.E.128 desc[UR6][R36.64+0x180], R4 ;  /* 0x0001800424000986 */ /* 0x0045e8000c101d06 */
[----:B-1----:R-:W3:Y:S04]  /*c6d0*/  @P1 LDG.E.128 R8, desc[UR6][R32.64] ;  /* 0x0000000620081981 */ /* 0x002ee8000c1e1d00 */
[----:B---3--:R1:W-:Y:S04]  /*c6e0*/  @P1 STG.E.128 desc[UR6][R34.64], R8 ;  /* 0x0000000822001986 */ /* 0x0083e8000c101d06 */
[----:B------:R-:W3:Y:S04]  /*c6f0*/  @P1 LDG.E.128 R28, desc[UR6][R32.64+0x80] ;  /* 0x00008006201c1981 */ /* 0x000ee8000c1e1d00 */
[----:B---3--:R1:W-:Y:S04]  /*c700*/  @P1 STG.E.128 desc[UR6][R34.64+0x80], R28 ;  /* 0x0000801c22001986 */ /* 0x0083e8000c101d06 */
[----:B------:R-:W3:Y:S04]  /*c710*/  @P1 LDG.E.128 R12, desc[UR6][R32.64+0x100] ;  /* 0x00010006200c1981 */ /* 0x000ee8000c1e1d00 */
[----:B---3--:R1:W-:Y:S04]  /*c720*/  @P1 STG.E.128 desc[UR6][R34.64+0x100], R12 ;  /* 0x0001000c22001986 */ /* 0x0083e8000c101d06 */
[----:B--2---:R-:W2:Y:S04]  /*c730*/  @P1 LDG.E.128 R4, desc[UR6][R32.64+0x180] ;  /* 0x0001800620041981 */ /* 0x004ea8000c1e1d00 */
[----:B--2---:R1:W-:Y:S02]  /*c740*/  @P1 STG.E.128 desc[UR6][R34.64+0x180], R4 ;  /* 0x0001800422001986 */ /* 0x0043e4000c101d06 */
.L_x_2618:
[----:B------:R-:W5:Y:S02]  /*c750*/  LDC R0, c[0x0][0x338] ;  /* 0x0000ce00ff007b82 */ /* 0x000f640000000800 */
[----:B-----5:R-:W-:Y:S05]  /*c760*/  IMAD.U32 R3, R0, -0x40, RZ ;  /* 0xffffffc000037824 */ /* 0x020fea00078e00ff */
[C---:B-1234-:R-:W-:Y:S04]  /*c770*/  LEA R98, P0, R3.reuse, R98, 0x1 ;  /* 0x0000006203627211 */ /* 0x05efe800078008ff */
[----:B------:R-:W-:Y:S01]  /*c780*/  LEA.HI.X.SX32 R99, R3, R99, 0x1, P0 ;  /* 0x0000006303637211 */ /* 0x000fe200000f0eff */
[----:B------:R-:W-:Y:S08]  /*c790*/  @!P3 BRA `(.L_x_2659) ;  /* 0x000000040030b947 */ /* 0x000ff00003800000 */
[----:B------:R-:W-:Y:S04]  /*c7a0*/  IADD3 R3, R17, -0x1, RZ ;  /* 0xffffffff11037810 */ /* 0x000fe80007ffe0ff */
[----:B------:R-:W-:Y:S11]  /*c7b0*/  ISETP.GT.AND P0, PT, R3, R70, PT ;  /* 0x000000460300720c */ /* 0x000ff60003f04270 */
[----:B------:R-:W-:Y:S02]  /*c7c0*/  @!UPT UIADD3 URZ, URZ, URZ, URZ ;  /* 0x0000003f3f3ff290 */ /* 0x000fe4000fffe03f */
[----:B------:R-:W-:Y:S05]  /*c7d0*/  @!P0 BRA `(.L_x_2660) ;  /* 0x0000000400448947 */ /* 0x000fea0003800000 */
[----:B------:R-:W-:Y:S01]  /*c7e0*/  IMAD.MOV.U32 R10, RZ, RZ, RZ ;  /* 0x000000ffff0a7224 */ /* 0x000fe200078e00ff */
[----:B------:R-:W1:Y:S01]  /*c7f0*/  LDC R2, c[0x0][0x380] ;  /* 0x0000e000ff027b82 */ /* 0x000e620000000800 */
[----:B------:R-:W-:Y:S02]  /*c800*/  IABS R7, R21 ;  /* 0x0000001500077213 */ /* 0x000fe40000000000 */
[----:B-1----:R-:W-:Y:S04]  /*c810*/  IABS R3, R2 ;  /* 0x0000000200037213 */ /* 0x002fe80000000000 */
[----:B------:R-:W1:Y:S10]  /*c820*/  I2F.RP R8, R3 ;  /* 0x0000000300087306 */ /* 0x000e740000209400 */
[----:B-1----:R-:W1:Y:S02]  /*c830*/  MUFU.RCP R0, R8 ;  /* 0x0000000800007308 */ /* 0x002e640000001000 */
[----:B-1----:R-:W-:Y:S01]  /*c840*/  VIADD R4, R0, 0xffffffe ;  /* 0x0ffffffe00047836 */ /* 0x002fe20000000000 */
[----:B------:R-:W-:Y:S07]  /*c850*/  IADD3 R0, R22, -0x80, RZ ;  /* 0xffffff8016007810 */ /* 0x000fee0007ffe0ff */
[----:B------:R-:W1:Y:S01]  /*c860*/  F2I.FTZ.U32.TRUNC.NTZ R11, R4 ;  /* 0x00000004000b7305 */ /* 0x000e62000021f000 */
[----:B------:R-:W-:Y:S01]  /*c870*/  IABS R5, R0 ;  /* 0x0000000000057213 */ /* 0x000fe20000000000 */
[--C-:B-1----:R-:W-:Y:S04]  /*c880*/  IMAD.MOV R6, RZ, RZ, -R11.reuse ;  /* 0x000000ffff067224 */ /* 0x102fe800078e0a0b */
[----:B------:R-:W-:Y:S04]  /*c890*/  IMAD R6, R6, R3, RZ ;  /* 0x0000000306067224 */ /* 0x000fe800078e02ff */
[----:B------:R-:W-:Y:S06]  /*c8a0*/  IMAD.HI.U32 R6, R11, R6, R10 ;  /* 0x000000060b067227 */ /* 0x000fec00078e000a */
[C---:B------:R-:W-:Y:S04]  /*c8b0*/  IMAD.HI.U32 R4, R6.reuse, R5, RZ ;  /* 0x0000000506047227 */ /* 0x040fe800078e00ff */
[----:B------:R-:W-:Y:S04]  /*c8c0*/  IMAD.HI.U32 R6, R6, R7, RZ ;  /* 0x0000000706067227 */ /* 0x000fe800078e00ff */
[----:B------:R-:W-:Y:S01]  /*c8d0*/  IMAD.MOV R8, RZ, RZ, -R4 ;  /* 0x000000ffff087224 */ /* 0x000fe200078e0a04 */
[----:B------:R-:W-:Y:S03]  /*c8e0*/  IADD3 R10, -R6, RZ, RZ ;  /* 0x000000ff060a7210 */ /* 0x000fe60007ffe1ff */
[C---:B------:R-:W-:Y:S02]  /*c8f0*/  IMAD R5, R3.reuse, R8, R5 ;  /* 0x0000000803057224 */ /* 0x040fe400078e0205 */
[C---:B------:R-:W-:Y:S03]  /*c900*/  IMAD R7, R3.reuse, R10, R7 ;  /* 0x0000000a03077224 */ /* 0x040fe600078e0207 */
[C---:B------:R-:W-:Y:S02]  /*c910*/  ISETP.GT.U32.AND P0, PT, R3.reuse, R5, PT ;  /* 0x000000050300720c */ /* 0x040fe40003f04070 */
[----:B------:R-:W-:Y:S11]  /*c920*/  ISETP.GT.U32.AND P4, PT, R3, R7, PT ;  /* 0x000000070300720c */ /* 0x000ff60003f84070 */
[----:B------:R-:W-:Y:S01]  /*c930*/  @!P0 IADD3 R4, R4, 0x1, RZ ;  /* 0x0000000104048810 */ /* 0x000fe20007ffe0ff */
[--C-:B------:R-:W-:Y:S01]  /*c940*/  @!P0 IMAD.IADD R5, R5, 0x1, -R3.reuse ;  /* 0x0000000105058824 */ /* 0x100fe200078e0a03 */
[----:B------:R-:W-:Y:S01]  /*c950*/  ISETP.NE.AND P0, PT, R2, RZ, PT ;  /* 0x000000ff0200720c */ /* 0x000fe20003f05270 */
[----:B------:R-:W-:Y:S02]  /*c960*/  @!P4 IMAD.IADD R7, R7, 0x1, -R3 ;  /* 0x000000010707c824 */ /* 0x000fe400078e0a03 */
[----:B------:R-:W-:Y:S01]  /*c970*/  @!P4 VIADD R6, R6, 0x1 ;  /* 0x000000010606c836 */ /* 0x000fe20000000000 */
[-C--:B------:R-:W-:Y:S02]  /*c980*/  ISETP.GE.U32.AND P5, PT, R5, R3.reuse, PT ;  /* 0x000000030500720c */ /* 0x080fe40003fa6070 */
[----:B------:R-:W-:Y:S02]  /*c990*/  ISETP.GE.U32.AND P6, PT, R7, R3, PT ;  /* 0x000000030700720c */ /* 0x000fe40003fc6070 */
[-C--:B------:R-:W-:Y:S02]  /*c9a0*/  LOP3.LUT R3, R0, R2.reuse, RZ, 0x3c, !PT ;  /* 0x0000000200037212 */ /* 0x080fe400078e3cff */
[-C--:B------:R-:W-:Y:S02]  /*c9b0*/  LOP3.LUT R5, R21, R2.reuse, RZ, 0x3c, !PT ;  /* 0x0000000215057212 */ /* 0x080fe400078e3cff */
[----:B------:R-:W-:Y:S02]  /*c9c0*/  ISETP.GE.AND P1, PT, R3, RZ, PT ;  /* 0x000000ff0300720c */ /* 0x000fe40003f26270 */
[----:B------:R-:W-:Y:S02]  /*c9d0*/  ISETP.GE.AND P2, PT, R5, RZ, PT ;  /* 0x000000ff0500720c */ /* 0x000fe40003f46270 */
[----:B------:R-:W-:Y:S02]  /*c9e0*/  LOP3.LUT R3, RZ, R2, RZ, 0x33, !PT ;  /* 0x00000002ff037212 */ /* 0x000fe400078e33ff */
[----:B------:R-:W-:Y:S01]  /*c9f0*/  @P5 IADD3 R4, R4, 0x1, RZ ;  /* 0x0000000104045810 */ /* 0x000fe20007ffe0ff */
[----:B------:R-:W-:Y:S01]  /*ca00*/  @P6 VIADD R6, R6, 0x1 ;  /* 0x0000000106066836 */ /* 0x000fe20000000000 */
[----:B------:R-:W-:Y:S05]  /*ca10*/  IADD3 R0, -R21, R0, RZ ;  /* 0x0000000015007210 */ /* 0x000fea0007ffe1ff */
[----:B------:R-:W-:Y:S02]  /*ca20*/  @!P1 IADD3 R4, -R4, RZ, RZ ;  /* 0x000000ff04049210 */ /* 0x000fe40007ffe1ff */
[----:B------:R-:W-:Y:S02]  /*ca30*/  @!P2 IMAD.MOV R6, RZ, RZ, -R6 ;  /* 0x000000ffff06a224 */ /* 0x000fe400078e0a06 */
[C---:B------:R-:W-:Y:S03]  /*ca40*/  SEL R4, R3.reuse, R4, !P0 ;  /* 0x0000000403047207 */ /* 0x040fe60004000000 */
[----:B------:R-:W-:Y:S02]  /*ca50*/  SEL R3, R3, R6, !P0 ;  /* 0x0000000603037207 */ /* 0x000fe40004000000 */
[CC--:B------:R-:W-:Y:S02]  /*ca60*/  LEA R12, P1, R4.reuse, R238.reuse, 0x2 ;  /* 0x000000ee040c7211 */ /* 0x0c0fe400078210ff */
[C---:B------:R-:W-:Y:S02]  /*ca70*/  LEA R10, P0, R3.reuse, R238, 0x2 ;  /* 0x000000ee030a7211 */ /* 0x040fe400078010ff */
[-C--:B------:R-:W-:Y:S02]  /*ca80*/  LEA.HI.X.SX32 R13, R4, R239.reuse, 0x2, P1 ;  /* 0x000000ef040d7211 */ /* 0x080fe400008f16ff */
[C---:B------:R-:W-:Y:S01]  /*ca90*/  LEA.HI.X.SX32 R11, R3.reuse, R239, 0x2, P0 ;  /* 0x000000ef030b7211 */ /* 0x040fe200000f16ff */
[----:B------:R-:W-:Y:S02]  /*caa0*/  IMAD.IADD R3, R3, 0x1, -R4 ;  /* 0x0000000103037824 */ /* 0x000fe400078e0a04 */
[----:B------:R-:W2:Y:S02]  /*cab0*/  LDG.E R5, desc[UR6][R12.64] ;  /* 0x000000060c057981 */ /* 0x000ea4000c1e1900 */
[----:B------:R-:W-:Y:S02]  /*cac0*/  IMAD R0, R3, R2, R0 ;  /* 0x0000000203007224 */ /* 0x000fe400078e0200 */
[----:B------:R1:W2:Y:S03]  /*cad0*/  LDG.E R6, desc[UR6][R10.64] ;  /* 0x000000060a067981 */ /* 0x0002a6000c1e1900 */
[----:B------:R-:W-:Y:S01]  /*cae0*/  SHF.R.S32.HI R3, RZ, 0x1f, R0 ;  /* 0x0000001fff037819 */ /* 0x000fe20000011400 */
[----:B-1----:R-:W-:Y:S01]  /*caf0*/  IMAD.WIDE.U32 R10, R0, UR16, RZ ;  /* 0x00000010000a7c25 */ /* 0x002fe2000f8e00ff */
[----:B--2---:R-:W-:Y:S03]  /*cb00*/  IADD3 R5, -R6, R5, RZ ;  /* 0x0000000506057210 */ /* 0x004fe60007ffe1ff */
[C---:B------:R-:W-:Y:S02]  /*cb10*/  IMAD R6, R3.reuse, UR16, RZ ;  /* 0x0000001003067c24 */ /* 0x040fe4000f8e02ff */
[----:B------:R-:W-:Y:S01]  /*cb20*/  IMAD R3, R3, UR10, RZ ;  /* 0x0000000a03037c24 */ /* 0x000fe2000f8e02ff */
[----:B------:R-:W-:Y:S01]  /*cb30*/  SHF.R.S32.HI R7, RZ, 0x1f, R5 ;  /* 0x0000001fff077819 */ /* 0x000fe20000011405 */
[----:B------:R-:W-:Y:S04]  /*cb40*/  IMAD.WIDE.U32 R8, R5, UR12, RZ ;  /* 0x0000000c05087c25 */ /* 0x000fe8000f8e00ff */
[----:B------:R-:W-:Y:S02]  /*cb50*/  IMAD R4, R7, UR12, RZ ;  /* 0x0000000c07047c24 */ /* 0x000fe4000f8e02ff */
[C---:B------:R-:W-:Y:S02]  /*cb60*/  IMAD R6, R0.reuse, UR17, R6 ;  /* 0x0000001100067c24 */ /* 0x040fe4000f8e0206 */
[----:B------:R-:W-:Y:S02]  /*cb70*/  IMAD R4, R5, UR13, R4 ;  /* 0x0000000d05047c24 */ /* 0x000fe4000f8e0204 */
[C---:B------:R-:W-:Y:S01]  /*cb80*/  IMAD R3, R0.reuse, UR11, R3 ;  /* 0x0000000b00037c24 */ /* 0x040fe2000f8e0203 */
[----:B------:R-:W-:Y:S01]  /*cb90*/  IADD3 R11, R11, R6, RZ ;  /* 0x000000060b0b7210 */ /* 0x000fe20007ffe0ff */
[----:B------:R-:W-:Y:S02]  /*cba0*/  IMAD.IADD R9, R9, 0x1, R4 ;  /* 0x0000000109097824 */ /* 0x000fe400078e0204 */
[----:B------:R-:W-:Y:S04]  /*cbb0*/  IMAD.WIDE.U32 R8, R0, UR10, R8 ;  /* 0x0000000a00087c25 */ /* 0x000fe8000f8e0008 */
[----:B------:R-:W-:Y:S01]  /*cbc0*/  IMAD R0, R7, UR14, RZ ;  /* 0x0000000e07007c24 */ /* 0x000fe2000f8e02ff */
[----:B------:R-:W-:Y:S01]  /*cbd0*/  LEA R150, P0, R8, R150, 0x1 ;  /* 0x0000009608967211 */ /* 0x000fe200078008ff */
[C---:B------:R-:W-:Y:S04]  /*cbe0*/  IMAD.WIDE.U32 R10, R5.reuse, UR14, R10 ;  /* 0x0000000e050a7c25 */ /* 0x040fe8000f8e000a */
[----:B------:R-:W-:Y:S01]  /*cbf0*/  IMAD R0, R5, UR15, R0 ;  /* 0x0000000f05007c24 */ /* 0x000fe2000f8e0200 */
[----:B------:R-:W-:Y:S01]  /*cc00*/  LEA R94, P1, R10, R94, 0x1 ;  /* 0x0000005e0a5e7211 */ /* 0x000fe200078208ff */
[----:B------:R-:W-:Y:S03]  /*cc10*/  IMAD.IADD R3, R9, 0x1, R3 ;  /* 0x0000000109037824 */ /* 0x000fe600078e0203 */
[----:B------:R-:W-:Y:S02]  /*cc20*/  IADD3 R0, R11, R0, RZ ;  /* 0x000000000b007210 */ /* 0x000fe40007ffe0ff */
[----:B------:R-:W-:Y:S02]  /*cc30*/  LEA.HI.X R151, R8, R151, R3, 0x1, P0 ;  /* 0x0000009708977211 */ /* 0x000fe400000f0c03 */
[----:B------:R-:W-:Y:S01]  /*cc40*/  LEA.HI.X R93, R10, R93, R0, 0x1, P1 ;  /* 0x0000005d0a5d7211 */ /* 0x000fe200008f0c00 */
[----:B------:R-:W-:Y:S06]  /*cc50*/  BRA `(.L_x_2660) ;  /* 0x0000000000247947 */ /* 0x000fec0003800000 */
.L_x_2659:
[----:B------:R-:W1:Y:S01]  /*cc60*/  LDC R5, c[0x0][0x250] ;  /* 0x00009400ff057b82 */ /* 0x000e620000000800 */
[----:B------:R-:W-:Y:S07]  /*cc70*/  IMAD.MOV.U32 R95, RZ, RZ, R93 ;  /* 0x000000ffff5f7224 */ /* 0x000fee00078e005d */
[----:B------:R-:W2:Y:S02]  /*cc80*/  LDC R3, c[0x0][0x248] ;  /* 0x00009200ff037b82 */ /* 0x000ea40000000800 */
[----:B--2---:R-:W-:Y:S02]  /*cc90*/  IMAD.U32 R3, R3, -0x40, RZ ;  /* 0xffffffc003037824 */ /* 0x004fe400078e00ff */
[----:B-1----:R-:W-:Y:S03]  /*cca0*/  IMAD.U32 R5, R5, -0x40, RZ ;  /* 0xffffffc005057824 */ /* 0x002fe600078e00ff */
[----:B------:R-:W-:Y:S02]  /*ccb0*/  LEA R150, P0, R3, R150, 0x1 ;  /* 0x0000009603967211 */ /* 0x000fe400078008ff */
[----:B------:R-:W-:Y:S02]  /*ccc0*/  LEA R94, P1, R5, R94, 0x1 ;  /* 0x0000005e055e7211 */ /* 0x000fe400078208ff */
[----:B------:R-:W-:Y:S02]  /*ccd0*/  LEA.HI.X.SX32 R151, R3, R151, 0x1, P0 ;  /* 0x0000009703977211 */ /* 0x000fe400000f0eff */
[----:B------:R-:W-:Y:S09]  /*cce0*/  LEA.HI.X.SX32 R93, R5, R95, 0x1, P1 ;  /* 0x0000005f055d7211 */ /* 0x000ff200008f0eff */
.L_x_2660:
[----:B------:R-:W-:Y:S04]  /*ccf0*/  IADD3 R17, R17, -0x1, RZ ;  /* 0xffffffff11117810 */ /* 0x000fe80007ffe0ff */
[----:B------:R-:W-:Y:S11]  /*cd00*/  ISETP.GT.AND P0, PT, R17, R70, PT ;  /* 0x000000461100720c */ /* 0x000ff60003f04270 */
[----:B------:R-:W-:Y:S02]  /*cd10*/  @!UPT UIADD3 URZ, URZ, URZ, URZ ;  /* 0x0000003f3f3ff290 */ /* 0x000fe4000fffe03f */
[----:B------:R-:W-:Y:S05]  /*cd20*/  @P0 BRA `(.L_x_2661) ;  /* 0xffffff5800a40947 */ /* 0x000fea000383ffff */
.L_x_2607:
[----:B------:R-:W1:Y:S01]  /*cd30*/  S2UR UR4, SR_CgaCtaId ;  /* 0x00000000000479c3 */ /* 0x000e620000008800 */
[----:B------:R-:W-:Y:S01]  /*cd40*/  ULDC UR5, c[0x0][0x2e0] ;  /* 0x0000b80000057ab9 */ /* 0x000fe20000000800 */
[----:B------:R-:W-:-:S06]  /*cd50*/  UMOV UR10, 0x400 ;  /* 0x00000400000a7882 */ /* 0x000fcc0000000000 */
[----:B------:R-:W-:Y:S01]  /*cd60*/  BAR.SYNC.DEFER_BLOCKING 0x0 ;  /* 0x0000000000007b1d */ /* 0x000fe20000010000 */
[----:B------:R-:W-:-:S07]  /*cd70*/  ISETP.NE.AND P0, PT, RZ, UR5, PT ;  /* 0x00000005ff007c0c */ /* 0x000fce000bf05270 */
[----:B------:R-:W2:Y:S01]  /*cd80*/  LDC.64 R4, c[0x0][0x240] ;  /* 0x00009000ff047b82 */ /* 0x000ea20000000a00 */
[----:B------:R-:W-:Y:S01]  /*cd90*/  BSSY B2, `(.L_x_2662) ;  /* 0x0000942000027945 */ /* 0x000fe20003800000 */
[----:B-1----:R-:W-:-:S06]  /*cda0*/  ULEA UR4, UR4, UR10, 0x18 ;  /* 0x0000000a04047291 */ /* 0x002fcc000f8ec03f */
[----:B------:R-:W-:Y:S02]  /*cdb0*/  LEA R237, R136, UR4, 0x1 ;  /* 0x0000000488ed7c11 */ /* 0x000fe4000f8e08ff */
[C---:B--2---:R-:W-:Y:S01]  /*cdc0*/  SHF.L.U64.HI R13, R4.reuse, 0x4, R5 ;  /* 0x00000004040d7819 */ /* 0x044fe20000010205 */
[----:B------:R-:W-:Y:S01]  /*cdd0*/  IMAD.SHL.U32 R15, R4, 0x10, RZ ;  /* 0x00000010040f7824 */ /* 0x000fe200078e00ff */
[----:B------:R-:W-:Y:S06]  /*cde0*/  @!P0 BRA `(.L_x_2663) ;  /* 0x0000009000308947 */ /* 0x000fec0003800000 */
[----:B------:R-:W-:Y:S01]  /*cdf0*/  ISETP.NE.U32.AND P0, PT, RZ, UR8, PT ;  /* 0x00000008ff007c0c */ /* 0x000fe2000bf05070 */
[----:B------:R-:W-:-:S03]  /*ce00*/  IMAD.MOV.U32 R0, RZ, RZ, RZ ;  /* 0x000000ffff007224 */ /* 0x000fc600078e00ff */
[----:B------:R-:W-:Y:S01]  /*ce10*/  ISETP.NE.AND.EX P0, PT, RZ, UR9, PT, P0 ;  /* 0x00000009ff007c0c */ /* 0x000fe2000bf05300 */
[----:B------:R-:W-:-:S12]  /*ce20*/  ULDC.64 UR8, c[0x0][0x210] ;  /* 0x0000840000087ab9 */ /* 0x000fd80000000a00 */
[----:B------:R-:W2:Y:S01]  /*ce30*/  @P0 LDG.E R0, desc[UR6][R144.64] ;  /* 0x0000000690000981 */ /* 0x000ea2000c1e1900 */
[-C--:B------:R-:W-:Y:S01]  /*ce40*/  IADD3 R15, P1, R15, R142.reuse, RZ ;  /* 0x0000008e0f0f7210 */ /* 0x080fe20007f3e0ff */
[----:B------:R-:W-:Y:S01]  /*ce50*/  ULDC.U8 UR10, c[0x0][0x3c3] ;  /* 0x0000f0c0000a7ab9 */ /* 0x000fe20000000000 */
[C---:B------:R-:W-:Y:S01]  /*ce60*/  LEA R2, P0, R4.reuse, R142, 0x5 ;  /* 0x0000008e04027211 */ /* 0x040fe200078028ff */
[----:B------:R-:W-:Y:S02]  /*ce70*/  IMAD.MOV.U32 R136, RZ, RZ, R142 ;  /* 0x000000ffff887224 */ /* 0x000fe400078e008e */
[----:B------:R-:W-:Y:S01]  /*ce80*/  IMAD.X R6, R13, 0x1, R137, P1 ;  /* 0x000000010d067824 */ /* 0x000fe200008e0689 */
[C---:B------:R-:W-:Y:S01]  /*ce90*/  LEA.HI.X R7, R4.reuse, R137, R5, 0x5, P0 ;  /* 0x0000008904077211 */ /* 0x040fe200000f2c05 */
[----:B------:R-:W-:Y:S01]  /*cea0*/  IMAD.WIDE.U32 R8, R4, 0x30, R136 ;  /* 0x0000003004087825 */ /* 0x000fe200078e0088 */
[----:B------:R-:W-:Y:S02]  /*ceb0*/  LEA R22, P0, R15, UR8, 0x1 ;  /* 0x000000080f167c11 */ /* 0x000fe4000f8008ff */
[----:B------:R-:W-:Y:S01]  /*cec0*/  LEA R44, P1, R142, UR8, 0x1 ;  /* 0x000000088e2c7c11 */ /* 0x000fe2000f8208ff */
[----:B------:R-:W-:Y:S01]  /*ced0*/  IMAD R11, R5, 0x30, RZ ;  /* 0x00000030050b7824 */ /* 0x000fe200078e02ff */
[----:B------:R-:W-:Y:S01]  /*cee0*/  LEA.HI.X R23, R15, UR9, R6, 0x1, P0 ;  /* 0x000000090f177c11 */ /* 0x000fe200080f0c06 */
[----:B------:R-:W-:Y:S01]  /*cef0*/  IMAD.IADD R3, R235, 0x1, -R64 ;  /* 0x00000001eb037824 */ /* 0x000fe200078e0a40 */
[----:B------:R-:W-:Y:S01]  /*cf00*/  ISETP.NE.AND P0, PT, RZ, UR10, PT ;  /* 0x0000000aff007c0c */ /* 0x000fe2000bf05270 */
[----:B------:R-:W-:Y:S01]  /*cf10*/  IMAD.IADD R4, R9, 0x1, R11 ;  /* 0x0000000109047824 */ /* 0x000fe200078e020b */
[----:B------:R-:W-:-:S02]  /*cf20*/  LEA R20, P4, R2, UR8, 0x1 ;  /* 0x0000000802147c11 */ /* 0x000fc4000f8808ff */
[----:B------:R-:W-:Y:S02]  /*cf30*/  LEA R12, P2, R8, UR8, 0x1 ;  /* 0x00000008080c7c11 */ /* 0x000fe4000f8408ff */
[----:B------:R-:W-:Y:S02]  /*cf40*/  LEA.HI.X R45, R142, UR9, R137, 0x1, P1 ;  /* 0x000000098e2d7c11 */ /* 0x000fe400088f0c89 */
[----:B------:R-:W-:Y:S02]  /*cf50*/  ISETP.GE.AND P1, PT, R140, R3, PT ;  /* 0x000000038c00720c */ /* 0x000fe40003f26270 */
[----:B------:R-:W-:Y:S02]  /*cf60*/  LEA.HI.X R21, R2, UR9, R7, 0x1, P4 ;  /* 0x0000000902157c11 */ /* 0x000fe4000a0f0c07 */
[----:B------:R-:W-:Y:S02]  /*cf70*/  LEA.HI.X R13, R8, UR9, R4, 0x1, P2 ;  /* 0x00000009080d7c11 */ /* 0x000fe400090f0c04 */
[----:B------:R-:W-:-:S02]  /*cf80*/  ISETP.GT.AND P1, PT, R60, -0x8, !P1 ;  /* 0xfffffff83c00780c */ /* 0x000fc40004f24270 */
[----:B--2---:R-:W-:-:S05]  /*cf90*/  IADD3 R0, R0, R71, R64 ;  /* 0x0000004700007210 */ /* 0x004fca0007ffe040 */
[----:B------:R-:W-:-:S05]  /*cfa0*/  IMAD R5, R133, R0, RZ ;  /* 0x0000000085057224 */ /* 0x000fca00078e02ff */
[-C--:B------:R-:W-:Y:S02]  /*cfb0*/  IADD3 R26, P6, R130, R5.reuse, RZ ;  /* 0x00000005821a7210 */ /* 0x080fe40007fde0ff */
[----:B------:R-:W-:Y:S02]  /*cfc0*/  IADD3 R0, P5, R128, R5, RZ ;  /* 0x0000000580007210 */ /* 0x000fe40007fbe0ff */
[----:B------:R-:W-:-:S05]  /*cfd0*/  SHF.R.S32.HI R5, RZ, 0x1f, R5 ;  /* 0x0000001fff057819 */ /* 0x000fca0000011405 */
[--C-:B------:R-:W-:Y:S02]  /*cfe0*/  IMAD.X R15, R117, 0x1, R5.reuse, P6 ;  /* 0x00000001750f7824 */ /* 0x100fe400030e0605 */
[----:B------:R-:W-:Y:S01]  /*cff0*/  IMAD.X R2, R116, 0x1, R5, P5 ;  /* 0x0000000174027824 */ /* 0x000fe200028e0605 */
[----:B------:R-:W-:Y:S06]  /*d000*/  @!P0 BRA `(.L_x_2664) ;  /* 0x0000003000888947 */ /* 0x000fec0003800000 */
[----:B------:R-:W-:Y:S04]  /*d010*/  BSSY B1, `(.L_x_2665) ;  /* 0x00000c3000017945 */ /* 0x000fe80003800000 */
[----:B------:R-:W-:Y:S05]  /*d020*/  @!P1 BRA `(.L_x_2666) ;  /* 0x0000000c00049947 */ /* 0x000fea0003800000 */
[----:B------:R1:W5:Y:S04]  /*d030*/  LDG.E.128 R28, desc[UR6][R44.64+0x80] ;  /* 0x000080062c1c7981 */ /* 0x000368000c1e1d00 */
[----:B------:R1:W5:Y:S04]  /*d040*/  LDG.E.128 R16, desc[UR6][R44.64+0x100] ;  /* 0x000100062c107981 */ /* 0x000368000c1e1d00 */
[----:B------:R1:W5:Y:S04]  /*d050*/  LDG.E.128 R8, desc[UR6][R44.64+0x180] ;  /* 0x000180062c087981 */ /* 0x000368000c1e1d00 */
[----:B------:R1:W5:Y:S01]  /*d060*/  LDG.E.128 R32, desc[UR6][R44.64] ;  /* 0x000000062c207981 */ /* 0x000362000c1e1d00 */
[----:B------:R-:W-:Y:S01]  /*d070*/  ISETP.GE.AND P2, PT, R24, UR5, PT ;  /* 0x0000000518007c0c */ /* 0x000fe2000bf46270 */
[C---:B------:R-:W-:Y:S01]  /*d080*/  IMAD.SHL.U32 R42, R26.reuse, 0x2, RZ ;  /* 0x000000021a2a7824 */ /* 0x040fe200078e00ff */
[----:B------:R-:W-:Y:S01]  /*d090*/  ULDC.64 UR10, c[0x0][0x358] ;  /* 0x0000d600000a7ab9 */ /* 0x000fe20000000a00 */
[----:B------:R-:W-:Y:S01]  /*d0a0*/  ULDC.64 UR8, c[0x0][0x360] ;  /* 0x0000d80000087ab9 */ /* 0x000fe20000000a00 */
[----:B------:R-:W-:Y:S01]  /*d0b0*/  SHF.L.U64.HI R0, R26, 0x1, R15 ;  /* 0x000000011a007819 */ /* 0x000fe2000001020f */
[----:B------:R-:W-:Y:S01]  /*d0c0*/  BSSY B0, `(.L_x_2667) ;  /* 0x000002e000007945 */ /* 0x000fe20003800000 */
[----:B------:R-:W-:-:S02]  /*d0d0*/  IADD3 R40, P1, R42, UR10, RZ ;  /* 0x0000000a2a287c10 */ /* 0x000fc4000ff3e0ff */
[----:B------:R-:W-:Y:S02]  /*d0e0*/  IADD3 R42, P0, R42, UR8, RZ ;  /* 0x000000082a2a7c10 */ /* 0x000fe4000ff1e0ff */
[C---:B------:R-:W-:Y:S02]  /*d0f0*/  IADD3.X R41, R0.reuse, UR11, RZ, P1, !PT ;  /* 0x0000000b00297c10 */ /* 0x040fe40008ffe4ff */
[----:B------:R-:W-:Y:S01]  /*d100*/  IADD3.X R43, R0, UR9, RZ, P0, !PT ;  /* 0x00000009002b7c10 */ /* 0x000fe200087fe4ff */
[----:B------:R-:W-:Y:S08]  /*d110*/  @P2 BRA `(.L_x_2668) ;  /* 0x0000000000a02947 */ /* 0x000ff00003800000 */
[----:B------:R-:W2:Y:S04]  /*d120*/  LDG.E.64 R4, desc[UR6][R42.64] ;  /* 0x000000062a047981 */ /* 0x000ea8000c1e1b00 */
[----:B------:R-:W3:Y:S01]  /*d130*/  LDG.E.64 R6, desc[UR6][R40.64] ;  /* 0x0000000628067981 */ /* 0x000ee2000c1e1b00 */
[--C-:B-----5:R-:W-:Y:S01]  /*d140*/  HADD2.F32 R37, -RZ, R35.reuse.H0_H0 ;  /* 0x20000023ff257230 */ /* 0x120fe20000004100 */
[----:B------:R-:W-:Y:S01]  /*d150*/  MOV R36, R34 ;  /* 0x0000002200247202 */ /* 0x000fe20000000f00 */
[----:B------:R-:W-:Y:S02]  /*d160*/  HADD2.F32 R35, -RZ, R35.H1_H1 ;  /* 0x30000023ff237230 */ /* 0x000fe40000004100 */
[--C-:B------:R-:W-:Y:S02]  /*d170*/  HADD2.F32 R38, -RZ, R33.reuse.H0_H0 ;  /* 0x20000021ff267230 */ /* 0x100fe40000004100 */
[----:B------:R-:W-:-:S02]  /*d180*/  HADD2.F32 R39, -RZ, R33.H1_H1 ;  /* 0x30000021ff277230 */ /* 0x000fc40000004100 */
[----:B--2---:R-:W-:Y:S02]  /*d190*/  HADD2.F32 R0, -RZ, R5.H1_H1 ;  /* 0x30000005ff007230 */ /* 0x004fe40000004100 */
[----:B------:R-:W-:Y:S02]  /*d1a0*/  HADD2.F32 R14, -RZ, R4.H1_H1 ;  /* 0x30000004ff0e7230 */ /* 0x000fe40000004100 */
[----:B---3--:R-:W-:Y:S02]  /*d1b0*/  HADD2.F32 R33, -RZ, R7.H1_H1 ;  /* 0x30000007ff217230 */ /* 0x008fe40000004100 */
[-C--:B------:R-:W-:Y:S01]  /*d1c0*/  FMUL.FTZ R2, R35, R0.reuse ;  /* 0x0000000023027220 */ /* 0x080fe20000410000 */
[----:B------:R-:W-:Y:S01]  /*d1d0*/  FMUL.FTZ R0, R37, R0 ;  /* 0x0000000025007220 */ /* 0x000fe20000410000 */
[----:B------:R-:W-:Y:S02]  /*d1e0*/  HADD2.F32 R34, -RZ, R6.H1_H1 ;  /* 0x30000006ff227230 */ /* 0x000fe40000004100 */
[----:B------:R-:W-:Y:S01]  /*d1f0*/  FMUL.FTZ R27, R39, R14 ;  /* 0x0000000e271b7220 */ /* 0x000fe20000410000 */
[-C--:B------:R-:W-:Y:S01]  /*d200*/  FFMA.FTZ R2, R37, R33.reuse, -R2 ;  /* 0x0000002125027223 */ /* 0x080fe20000010802 */
[----:B------:R-:W-:Y:S01]  /*d210*/  FFMA.FTZ R33, R35, R33, R0 ;  /* 0x0000002123217223 */ /* 0x000fe20000010000 */
[----:B------:R-:W-:-:S02]  /*d220*/  HADD2.F32 R0, -RZ, R36.H0_H0 ;  /* 0x20000024ff007230 */ /* 0x000fc40000004100 */
[C---:B------:R-:W-:Y:S01]  /*d230*/  FMUL.FTZ R14, R38.reuse, R14 ;  /* 0x0000000e260e7220 */ /* 0x040fe20000410000 */
[----:B------:R-:W-:Y:S02]  /*d240*/  HADD2.F32 R4, -RZ, R4.H0_H0 ;  /* 0x20000004ff047230 */ /* 0x000fe40000004100 */
[-C--:B------:R-:W-:Y:S01]  /*d250*/  FFMA.FTZ R27, R38, R34.reuse, -R27 ;  /* 0x00000022261b7223 */ /* 0x080fe2000001081b */
[----:B------:R-:W-:Y:S02]  /*d260*/  HADD2.F32 R5, -RZ, R5.H0_H0 ;  /* 0x20000005ff057230 */ /* 0x000fe40000004100 */
[----:B------:R-:W-:Y:S01]  /*d270*/  FFMA.FTZ R14, R39, R34, R14 ;  /* 0x00000022270e7223 */ /* 0x000fe2000001000e */
[----:B------:R-:W-:Y:S02]  /*d280*/  HADD2.F32 R37, -RZ, R32.H1_H1 ;  /* 0x30000020ff257230 */ /* 0x000fe40000004100 */
[----:B------:R-:W-:Y:S02]  /*d290*/  HADD2.F32 R36, -RZ, R36.H1_H1 ;  /* 0x30000024ff247230 */ /* 0x000fe40000004100 */
[----:B------:R-:W-:-:S02]  /*d2a0*/  HADD2.F32 R35, -RZ, R32.H0_H0 ;  /* 0x20000020ff237230 */ /* 0x000fc40000004100 */
[-C--:B------:R-:W-:Y:S01]  /*d2b0*/  FMUL.FTZ R32, R37, R4.reuse ;  /* 0x0000000425207220 */ /* 0x080fe20000410000 */
[----:B------:R-:W-:Y:S02]  /*d2c0*/  HADD2.F32 R6, -RZ, R6.H0_H0 ;  /* 0x20000006ff067230 */ /* 0x000fe40000004100 */
[-C--:B------:R-:W-:Y:S01]  /*d2d0*/  FMUL.FTZ R39, R36, R5.reuse ;  /* 0x0000000524277220 */ /* 0x080fe20000410000 */
[----:B------:R-:W-:Y:S02]  /*d2e0*/  HADD2.F32 R7, -RZ, R7.H0_H0 ;  /* 0x20000007ff077230 */ /* 0x000fe40000004100 */
[C---:B------:R-:W-:Y:S01]  /*d2f0*/  FMUL.FTZ R4, R35.reuse, R4 ;  /* 0x0000000423047220 */ /* 0x040fe20000410000 */
[----:B------:R-:W-:Y:S01]  /*d300*/  FMUL.FTZ R5, R0, R5 ;  /* 0x0000000500057220 */ /* 0x000fe20000410000 */
[-C--:B------:R-:W-:Y:S01]  /*d310*/  FFMA.FTZ R32, R35, R6.reuse, -R32 ;  /* 0x0000000623207223 */ /* 0x080fe20000010820 */
[----:B------:R-:W-:Y:S01]  /*d320*/  F2FP.F16.F32.PACK_AB R14, R14, R27 ;  /* 0x0000001b0e0e723e */ /* 0x000fe200000000ff */
[----:B------:R-:W-:Y:S01]  /*d330*/  FFMA.FTZ R37, R37, R6, R4 ;  /* 0x0000000625257223 */ /* 0x000fe20000010004 */
[-C--:B------:R-:W-:Y:S01]  /*d340*/  FFMA.FTZ R39, R0, R7.reuse, -R39 ;  /* 0x0000000700277223 */ /* 0x080fe20000010827 */
[----:B------:R-:W-:Y:S01]  /*d350*/  FFMA.FTZ R36, R36, R7, R5 ;  /* 0x0000000724247223 */ /* 0x000fe20000010005 */
[----:B------:R-:W-:-:S02]  /*d360*/  F2FP.F16.F32.PACK_AB R35, R33, R2 ;  /* 0x000000022123723e */ /* 0x000fc400000000ff */
[----:B------:R-:W-:Y:S02]  /*d370*/  F2FP.F16.F32.PACK_AB R32, R37, R32 ;  /* 0x000000202520723e */ /* 0x000fe400000000ff */
[----:B------:R-:W-:Y:S02]  /*d380*/  F2FP.F16.F32.PACK_AB R34, R36, R39 ;  /* 0x000000272422723e */ /* 0x000fe400000000ff */
[----:B------:R-:W-:Y:S02]  /*d390*/  MOV R33, R14 ;  /* 0x0000000e00217202 */ /* 0x000fe40000000f00 */
.L_x_2668:
[----:B------:R-:W-:Y:S05]  /*d3a0*/  BSYNC B0 ;  /* 0x0000000000007941 */ /* 0x000fea0003800000 */
.L_x_2667:
[----:B-----5:R2:W-:Y:S01]  /*d3b0*/  STS.128 [R237], R32 ;  /* 0x00000020ed007388 */ /* 0x0205e20000000c00 */
[----:B------:R-:W-:Y:S01]  /*d3c0*/  IADD3 R0, R24, 0x40, RZ ;  /* 0x0000004018007810 */ /* 0x000fe20007ffe0ff */
[----:B------:R-:W-:Y:S03]  /*d3d0*/  BSSY B0, `(.L_x_2669) ;  /* 0x000002b000007945 */ /* 0x000fe60003800000 */
[----:B------:R-:W-:-:S13]  /*d3e0*/  ISETP.GE.AND P0, PT, R0, UR5, PT ;  /* 0x0000000500007c0c */ /* 0x000fda000bf06270 */
[----:B------:R-:W-:Y:S05]  /*d3f0*/  @P0 BRA `(.L_x_2670) ;  /* 0x0000000000a00947 */ /* 0x000fea0003800000 */
[----:B------:R-:W3:Y:S04]  /*d400*/  LDG.E.64 R4, desc[UR6][R42.64+0x40] ;  /* 0x000040062a047981 */ /* 0x000ee8000c1e1b00 */
[----:B------:R-:W4:Y:S01]  /*d410*/  LDG.E.64 R6, desc[UR6][R40.64+0x40] ;  /* 0x0000400628067981 */ /* 0x000f22000c1e1b00 */
[--C-:B--2---:R-:W-:Y:S01]  /*d420*/  HADD2.F32 R33, -RZ, R31.reuse.H0_H0 ;  /* 0x2000001fff217230 */ /* 0x104fe20000004100 */
[----:B------:R-:W-:Y:S01]  /*d430*/  MOV R32, R30 ;  /* 0x0000001e00207202 */ /* 0x000fe20000000f00 */
[----:B------:R-:W-:Y:S02]  /*d440*/  HADD2.F32 R31, -RZ, R31.H1_H1 ;  /* 0x3000001fff1f7230 */ /* 0x000fe40000004100 */
[--C-:B------:R-:W-:Y:S02]  /*d450*/  HADD2.F32 R34, -RZ, R29.reuse.H0_H0 ;  /* 0x2000001dff227230 */ /* 0x100fe40000004100 */
[----:B------:R-:W-:-:S02]  /*d460*/  HADD2.F32 R35, -RZ, R29.H1_H1 ;  /* 0x3000001dff237230 */ /* 0x000fc40000004100 */
[----:B---3--:R-:W-:Y:S02]  /*d470*/  HADD2.F32 R0, -RZ, R5.H1_H1 ;  /* 0x30000005ff007230 */ /* 0x008fe40000004100 */
[----:B------:R-:W-:Y:S02]  /*d480*/  HADD2.F32 R14, -RZ, R4.H1_H1 ;  /* 0x30000004ff0e7230 */ /* 0x000fe40000004100 */
[----:B----4-:R-:W-:Y:S02]  /*d490*/  HADD2.F32 R29, -RZ, R7.H1_H1 ;  /* 0x30000007ff1d7230 */ /* 0x010fe40000004100 */
        /* <DEDUP_REMOVED lines=30> */
.L_x_2670:
[----:B------:R-:W-:Y:S05]  /*d680*/  BSYNC B0 ;  /* 0x0000000000007941 */ /* 0x000fea0003800000 */
.L_x_2669:
[----:B------:R3:W-:Y:S01]  /*d690*/  STS.128 [R237+0x2000], R28 ;  /* 0x0020001ced007388 */ /* 0x0007e20000000c00 */
[----:B------:R-:W-:Y:S01]  /*d6a0*/  IADD3 R0, R24, 0x80, RZ ;  /* 0x0000008018007810 */ /* 0x000fe20007ffe0ff */
[----:B------:R-:W-:Y:S03]  /*d6b0*/  BSSY B0, `(.L_x_2671) ;  /* 0x000002a000007945 */ /* 0x000fe60003800000 */
[----:B------:R-:W-:-:S13]  /*d6c0*/  ISETP.GE.AND P0, PT, R0, UR5, PT ;  /* 0x0000000500007c0c */ /* 0x000fda000bf06270 */
[----:B------:R-:W-:Y:S05]  /*d6d0*/  @P0 BRA `(.L_x_2672) ;  /* 0x00000000009c0947 */ /* 0x000fea0003800000 */
[----:B------:R-:W4:Y:S04]  /*d6e0*/  LDG.E.64 R4, desc[UR6][R42.64+0x80] ;  /* 0x000080062a047981 */ /* 0x000f28000c1e1b00 */
[----:B------:R-:W5:Y:S01]  /*d6f0*/  LDG.E.64 R6, desc[UR6][R40.64+0x80] ;  /* 0x0000800628067981 */ /* 0x000f62000c1e1b00 */
[--C-:B------:R-:W-:Y:S01]  /*d700*/  HADD2.F32 R27, -RZ, R19.reuse.H1_H1 ;  /* 0x30000013ff1b7230 */ /* 0x100fe20000004100 */
[----:B---3--:R-:W-:Y:S01]  /*d710*/  MOV R28, R18 ;  /* 0x00000012001c7202 */ /* 0x008fe20000000f00 */
[----:B------:R-:W-:Y:S02]  /*d720*/  HADD2.F32 R29, -RZ, R19.H0_H0 ;  /* 0x20000013ff1d7230 */ /* 0x000fe40000004100 */
[--C-:B------:R-:W-:Y:S02]  /*d730*/  HADD2.F32 R31, -RZ, R17.reuse.H1_H1 ;  /* 0x30000011ff1f7230 */ /* 0x100fe40000004100 */
[----:B------:R-:W-:-:S02]  /*d740*/  HADD2.F32 R30, -RZ, R17.H0_H0 ;  /* 0x20000011ff1e7230 */ /* 0x000fc40000004100 */
[----:B----4-:R-:W-:Y:S02]  /*d750*/  HADD2.F32 R0, -RZ, R5.H1_H1 ;  /* 0x30000005ff007230 */ /* 0x010fe40000004100 */
[----:B------:R-:W-:Y:S02]  /*d760*/  HADD2.F32 R14, -RZ, R4.H1_H1 ;  /* 0x30000004ff0e7230 */ /* 0x000fe40000004100 */
[----:B-----5:R-:W-:Y:S02]  /*d770*/  HADD2.F32 R19, -RZ, R7.H1_H1 ;  /* 0x30000007ff137230 */ /* 0x020fe40000004100 */
        /* <DEDUP_REMOVED lines=12> */
[----:B------:R-:W-:Y:S01]  /*d840*/  HADD2.F32 R29, -RZ, R16.H1_H1 ;  /* 0x30000010ff1d7230 */ /* 0x000fe20000004100 */
[----:B------:R-:W-:Y:S01]  /*d850*/  F2FP.F16.F32.PACK_AB R19, R19, R2 ;  /* 0x000000021313723e */ /* 0x000fe200000000ff */
        /* <DEDUP_REMOVED lines=12> */
[----:B------:R-:W-:-:S03]  /*d920*/  FFMA.FTZ R28, R28, R7, R5 ;  /* 0x000000071c1c7223 */ /* 0x000fc60000010005 */
[----:B------:R-:W-:Y:S02]  /*d930*/  F2FP.F16.F32.PACK_AB R16, R29, R16 ;  /* 0x000000101d10723e */ /* 0x000fe400000000ff */
[----:B------:R-:W-:Y:S02]  /*d940*/  F2FP.F16.F32.PACK_AB R18, R28, R31 ;  /* 0x0000001f1c12723e */ /* 0x000fe400000000ff */
.L_x_2672:
[----:B------:R-:W-:Y:S05]  /*d950*/  BSYNC B0 ;  /* 0x0000000000007941 */ /* 0x000fea0003800000 */
.L_x_2671:
[----:B------:R4:W-:Y:S01]  /*d960*/  STS.128 [R237+0x4000], R16 ;  /* 0x00400010ed007388 */ /* 0x0009e20000000c00 */
[----:B------:R-:W-:Y:S01]  /*d970*/  IADD3 R0, R24, 0xc0, RZ ;  /* 0x000000c018007810 */ /* 0x000fe20007ffe0ff */
[----:B------:R-:W-:Y:S03]  /*d980*/  BSSY B0, `(.L_x_2673) ;  /* 0x000002a000007945 */ /* 0x000fe60003800000 */
[----:B------:R-:W-:-:S13]  /*d990*/  ISETP.GE.AND P0, PT, R0, UR5, PT ;  /* 0x0000000500007c0c */ /* 0x000fda000bf06270 */
[----:B------:R-:W-:Y:S05]  /*d9a0*/  @P0 BRA `(.L_x_2674) ;  /* 0x00000000009c0947 */ /* 0x000fea0003800000 */
[----:B------:R-:W5:Y:S04]  /*d9b0*/  LDG.E.64 R4, desc[UR6][R42.64+0xc0] ;  /* 0x0000c0062a047981 */ /* 0x000f68000c1e1b00 */
[----:B------:R-:W2:Y:S01]  /*d9c0*/  LDG.E.64 R6, desc[UR6][R40.64+0xc0] ;  /* 0x0000c00628067981 */ /* 0x000ea2000c1e1b00 */
[--C-:B----4-:R-:W-:Y:S01]  /*d9d0*/  HADD2.F32 R17, -RZ, R11.reuse.H1_H1 ;  /* 0x3000000bff117230 */ /* 0x110fe20000004100 */
[----:B------:R-:W-:Y:S01]  /*d9e0*/  MOV R16, R10 ;  /* 0x0000000a00107202 */ /* 0x000fe20000000f00 */
[----:B------:R-:W-:Y:S02]  /*d9f0*/  HADD2.F32 R19, -RZ, R11.H0_H0 ;  /* 0x2000000bff137230 */ /* 0x000fe40000004100 */
[--C-:B------:R-:W-:Y:S02]  /*da00*/  HADD2.F32 R27, -RZ, R9.reuse.H0_H0 ;  /* 0x20000009ff1b7230 */ /* 0x100fe40000004100 */
[----:B------:R-:W-:-:S02]  /*da10*/  HADD2.F32 R18, -RZ, R9.H1_H1 ;  /* 0x30000009ff127230 */ /* 0x000fc40000004100 */
[----:B-----5:R-:W-:Y:S02]  /*da20*/  HADD2.F32 R0, -RZ, R5.H1_H1 ;  /* 0x30000005ff007230 */ /* 0x020fe40000004100 */
[----:B------:R-:W-:Y:S02]  /*da30*/  HADD2.F32 R9, -RZ, R4.H1_H1 ;  /* 0x30000004ff097230 */ /* 0x000fe40000004100 */
[----:B--2---:R-:W-:Y:S02]  /*da40*/  HADD2.F32 R11, -RZ, R7.H1_H1 ;  /* 0x30000007ff0b7230 */ /* 0x004fe40000004100 */
[-C--:B------:R-:W-:Y:S01]  /*da50*/  FMUL.FTZ R2, R17, R0.reuse ;  /* 0x0000000011027220 */ /* 0x080fe20000410000 */
[C---:B------:R-:W-:Y:S01]  /*da60*/  FMUL.FTZ R0, R19.reuse, R0 ;  /* 0x0000000013007220 */ /* 0x040fe20000410000 */
        /* <DEDUP_REMOVED lines=19> */
[C---:B------:R-:W-:Y:S01]  /*dba0*/  FMUL.FTZ R5, R0.reuse, R5 ;  /* 0x0000000500057220 */ /* 0x040fe20000410000 */
[----:B------:R-:W-:Y:S01]  /*dbb0*/  FFMA.FTZ R8, R17, R6, -R8 ;  /* 0x0000000611087223 */ /* 0x000fe20000010808 */
[----:B------:R-:W-:Y:S01]  /*dbc0*/  F2FP.F16.F32.PACK_AB R9, R9, R10 ;  /* 0x0000000a0909723e */ /* 0x000fe200000000ff */
[----:B------:R-:W-:Y:S01]  /*dbd0*/  FFMA.FTZ R19, R19, R6, R4 ;  /* 0x0000000613137223 */ /* 0x000fe20000010004 */
[-C--:B------:R-:W-:Y:S01]  /*dbe0*/  FFMA.FTZ R27, R0, R7.reuse, -R27 ;  /* 0x00000007001b7223 */ /* 0x080fe2000001081b */
[----:B------:R-:W-:-:S03]  /*dbf0*/  FFMA.FTZ R16, R16, R7, R5 ;  /* 0x0000000710107223 */ /* 0x000fc60000010005 */
[----:B------:R-:W-:Y:S02]  /*dc00*/  F2FP.F16.F32.PACK_AB R8, R19, R8 ;  /* 0x000000081308723e */ /* 0x000fe400000000ff */
[----:B------:R-:W-:Y:S02]  /*dc10*/  F2FP.F16.F32.PACK_AB R10, R16, R27 ;  /* 0x0000001b100a723e */ /* 0x000fe400000000ff */
.L_x_2674:
[----:B------:R-:W-:Y:S05]  /*dc20*/  BSYNC B0 ;  /* 0x0000000000007941 */ /* 0x000fea0003800000 */
.L_x_2673:
[----:B------:R1:W-:Y:S02]  /*dc30*/  STS.128 [R237+0x6000], R8 ;  /* 0x00600008ed007388 */ /* 0x0003e40000000c00 */
.L_x_2666:
[----:B------:R-:W-:Y:S05]  /*dc40*/  BSYNC B1 ;  /* 0x0000000000017941 */ /* 0x000fea0003800000 */
.L_x_2665:
[----:B------:R-:W-:Y:S01]  /*dc50*/  VIADD R14, R140, 0x10 ;  /* 0x000000108c0e7836 */ /* 0x000fe20000000000 */
[----:B------:R-:W-:Y:S04]  /*dc60*/  BSSY B1, `(.L_x_2675) ;  /* 0x00000c5000017945 */ /* 0x000fe80003800000 */
[----:B------:R-:W-:-:S04]  /*dc70*/  ISETP.GE.AND P0, PT, R14, R3, PT ;  /* 0x000000030e00720c */ /* 0x000fc80003f06270 */
[----:B------:R-:W-:-:S13]  /*dc80*/  ISETP.LT.OR P0, PT, R60, -0x87, P0 ;  /* 0xffffff793c00780c */ /* 0x000fda0000701670 */
[----:B------:R-:W-:Y:S05]  /*dc90*/  @P0 BRA `(.L_x_2676) ;  /* 0x0000000c00040947 */ /* 0x000fea0003800000 */
[----:B---3--:R3:W5:Y:S04]  /*dca0*/  LDG.E.128 R28, desc[UR6][R22.64+0x80] ;  /* 0x00008006161c7981 */ /* 0x008768000c1e1d00 */
[----:B----4-:R3:W5:Y:S04]  /*dcb0*/  LDG.E.128 R16, desc[UR6][R22.64+0x100] ;  /* 0x0001000616107981 */ /* 0x010768000c1e1d00 */
[----:B-1----:R3:W5:Y:S04]  /*dcc0*/  LDG.E.128 R8, desc[UR6][R22.64+0x180] ;  /* 0x0001800616087981 */ /* 0x002768000c1e1d00 */
[----:B--2---:R3:W5:Y:S01]  /*dcd0*/  LDG.E.128 R32, desc[UR6][R22.64] ;  /* 0x0000000616207981 */ /* 0x004762000c1e1d00 */
[C---:B------:R-:W-:Y:S01]  /*dce0*/  IADD3 R0, P0, R131.reuse, R26, RZ ;  /* 0x0000001a83007210 */ /* 0x040fe20007f1e0ff */
[----:B------:R-:W-:Y:S01]  /*dcf0*/  ULDC.64 UR10, c[0x0][0x358] ;  /* 0x0000d600000a7ab9 */ /* 0x000fe20000000a00 */
[----:B------:R-:W-:Y:S01]  /*dd00*/  ULDC.64 UR8, c[0x0][0x360] ;  /* 0x0000d80000087ab9 */ /* 0x000fe20000000a00 */
[----:B------:R-:W-:Y:S01]  /*dd10*/  BSSY B0, `(.L_x_2677) ;  /* 0x0000031000007945 */ /* 0x000fe20003800000 */
[----:B------:R-:W-:Y:S01]  /*dd20*/  LEA.HI.X.SX32 R131, R131, R15, 0x1, P0 ;  /* 0x0000000f83837211 */ /* 0x000fe200000f0eff */
[----:B------:R-:W-:Y:S01]  /*dd30*/  IMAD.SHL.U32 R42, R0, 0x2, RZ ;  /* 0x00000002002a7824 */ /* 0x000fe200078e00ff */
[----:B------:R-:W-:-:S02]  /*dd40*/  ISETP.GE.AND P0, PT, R24, UR5, PT ;  /* 0x0000000518007c0c */ /* 0x000fc4000bf06270 */
[----:B------:R-:W-:Y:S02]  /*dd50*/  SHF.L.U64.HI R0, R0, 0x1, R131 ;  /* 0x0000000100007819 */ /* 0x000fe40000010283 */
[C---:B------:R-:W-:Y:S02]  /*dd60*/  IADD3 R40, P2, R42.reuse, UR10, RZ ;  /* 0x0000000a2a287c10 */ /* 0x040fe4000ff5e0ff */
[----:B------:R-:W-:Y:S02]  /*dd70*/  IADD3 R42, P1, R42, UR8, RZ ;  /* 0x000000082a2a7c10 */ /* 0x000fe4000ff3e0ff */
[C---:B------:R-:W-:Y:S02]  /*dd80*/  IADD3.X R41, R0.reuse, UR11, RZ, P2, !PT ;  /* 0x0000000b00297c10 */ /* 0x040fe400097fe4ff */
[----:B------:R-:W-:-:S03]  /*dd90*/  IADD3.X R43, R0, UR9, RZ, P1, !PT ;  /* 0x00000009002b7c10 */ /* 0x000fc60008ffe4ff */
[----:B------:R-:W-:Y:S06]  /*dda0*/  @P0 BRA `(.L_x_2678) ;  /* 0x00000000009c0947 */ /* 0x000fec0003800000 */
[----:B------:R-:W2:Y:S04]  /*ddb0*/  LDG.E.64 R4, desc[UR6][R42.64] ;  /* 0x000000062a047981 */ /* 0x000ea8000c1e1b00 */
[----:B------:R-:W4:Y:S01]  /*ddc0*/  LDG.E.64 R6, desc[UR6][R40.64] ;  /* 0x0000000628067981 */ /* 0x000f22000c1e1b00 */
[--C-:B-----5:R-:W-:Y:S02]  /*ddd0*/  HADD2.F32 R37, -RZ, R35.reuse.H0_H0 ;  /* 0x20000023ff257230 */ /* 0x120fe40000004100 */
[----:B------:R-:W-:Y:S02]  /*dde0*/  HADD2.F32 R35, -RZ, R35.H1_H1 ;  /* 0x30000023ff237230 */ /* 0x000fe40000004100 */
[--C-:B------:R-:W-:Y:S02]  /*ddf0*/  HADD2.F32 R39, -RZ, R33.reuse.H1_H1 ;  /* 0x30000021ff277230 */ /* 0x100fe40000004100 */
[----:B------:R-:W-:-:S02]  /*de00*/  HADD2.F32 R36, -RZ, R33.H0_H0 ;  /* 0x20000021ff247230 */ /* 0x000fc40000004100 */
[----:B--2---:R-:W-:Y:S02]  /*de10*/  HADD2.F32 R0, -RZ, R5.H1_H1 ;  /* 0x30000005ff007230 */ /* 0x004fe40000004100 */
[----:B---3--:R-:W-:Y:S02]  /*de20*/  HADD2.F32 R22, -RZ, R4.H1_H1 ;  /* 0x30000004ff167230 */ /* 0x008fe40000004100 */
[----:B----4-:R-:W-:Y:S02]  /*de30*/  HADD2.F32 R27, -RZ, R7.H1_H1 ;  /* 0x30000007ff1b7230 */ /* 0x010fe40000004100 */
[----:B------:R-:W-:Y:S01]  /*de40*/  FMUL.FTZ R2, R35, R0 ;  /* 0x0000000023027220 */ /* 0x000fe20000410000 */
[----:B------:R-:W-:Y:S02]  /*de50*/  HADD2.F32 R33, -RZ, R6.H1_H1 ;  /* 0x30000006ff217230 */ /* 0x000fe40000004100 */
[----:B------:R-:W-:Y:S01]  /*de60*/  FMUL.FTZ R23, R39, R22 ;  /* 0x0000001627177220 */ /* 0x000fe20000410000 */
[C---:B------:R-:W-:Y:S01]  /*de70*/  FMUL.FTZ R0, R37.reuse, R0 ;  /* 0x0000000025007220 */ /* 0x040fe20000410000 */
[C---:B------:R-:W-:Y:S01]  /*de80*/  FMUL.FTZ R22, R36.reuse, R22 ;  /* 0x0000001624167220 */ /* 0x040fe20000410000 */
[----:B------:R-:W-:Y:S01]  /*de90*/  FFMA.FTZ R2, R37, R27, -R2 ;  /* 0x0000001b25027223 */ /* 0x000fe20000010802 */
[----:B------:R-:W-:Y:S01]  /*dea0*/  FFMA.FTZ R23, R36, R33, -R23 ;  /* 0x0000002124177223 */ /* 0x000fe20000010817 */
[----:B------:R-:W-:Y:S01]  /*deb0*/  FFMA.FTZ R27, R35, R27, R0 ;  /* 0x0000001b231b7223 */ /* 0x000fe20000010000 */
[----:B------:R-:W-:Y:S01]  /*dec0*/  FFMA.FTZ R22, R39, R33, R22 ;  /* 0x0000002127167223 */ /* 0x000fe20000010016 */
[----:B------:R-:W-:-:S02]  /*ded0*/  HADD2.F32 R4, -RZ, R4.H0_H0 ;  /* 0x20000004ff047230 */ /* 0x000fc40000004100 */
[----:B------:R-:W-:Y:S01]  /*dee0*/  HADD2.F32 R35, -RZ, R32.H1_H1 ;  /* 0x30000020ff237230 */ /* 0x000fe20000004100 */
[----:B------:R-:W-:Y:S01]  /*def0*/  F2FP.F16.F32.PACK_AB R2, R27, R2 ;  /* 0x000000021b02723e */ /* 0x000fe200000000ff */
[----:B------:R-:W-:Y:S02]  /*df00*/  HADD2.F32 R0, -RZ, R34.H0_H0 ;  /* 0x20000022ff007230 */ /* 0x000fe40000004100 */
[----:B------:R-:W-:Y:S02]  /*df10*/  HADD2.F32 R5, -RZ, R5.H0_H0 ;  /* 0x20000005ff057230 */ /* 0x000fe40000004100 */
[----:B------:R-:W-:Y:S02]  /*df20*/  HADD2.F32 R33, -RZ, R32.H0_H0 ;  /* 0x20000020ff217230 */ /* 0x000fe40000004100 */
[----:B------:R-:W-:Y:S01]  /*df30*/  FMUL.FTZ R32, R35, R4 ;  /* 0x0000000423207220 */ /* 0x000fe20000410000 */
[----:B------:R-:W-:Y:S02]  /*df40*/  HADD2.F32 R34, -RZ, R34.H1_H1 ;  /* 0x30000022ff227230 */ /* 0x000fe40000004100 */
[----:B------:R-:W-:-:S02]  /*df50*/  HADD2.F32 R6, -RZ, R6.H0_H0 ;  /* 0x20000006ff067230 */ /* 0x000fc40000004100 */
[C---:B------:R-:W-:Y:S01]  /*df60*/  FMUL.FTZ R4, R33.reuse, R4 ;  /* 0x0000000421047220 */ /* 0x040fe20000410000 */
[----:B------:R-:W-:Y:S02]  /*df70*/  HADD2.F32 R7, -RZ, R7.H0_H0 ;  /* 0x20000007ff077230 */ /* 0x000fe40000004100 */
[-C--:B------:R-:W-:Y:S01]  /*df80*/  FMUL.FTZ R37, R34, R5.reuse ;  /* 0x0000000522257220 */ /* 0x080fe20000410000 */
[C---:B------:R-:W-:Y:S01]  /*df90*/  FMUL.FTZ R5, R0.reuse, R5 ;  /* 0x0000000500057220 */ /* 0x040fe20000410000 */
[-C--:B------:R-:W-:Y:S01]  /*dfa0*/  FFMA.FTZ R32, R33, R6.reuse, -R32 ;  /* 0x0000000621207223 */ /* 0x080fe20000010820 */
[----:B------:R-:W-:Y:S01]  /*dfb0*/  FFMA.FTZ R35, R35, R6, R4 ;  /* 0x0000000623237223 */ /* 0x000fe20000010004 */
[-C--:B------:R-:W-:Y:S01]  /*dfc0*/  FFMA.FTZ R37, R0, R7.reuse, -R37 ;  /* 0x0000000700257223 */ /* 0x080fe20000010825 */
[----:B------:R-:W-:Y:S01]  /*dfd0*/  FFMA.FTZ R34, R34, R7, R5 ;  /* 0x0000000722227223 */ /* 0x000fe20000010005 */
[----:B------:R-:W-:Y:S02]  /*dfe0*/  F2FP.F16.F32.PACK_AB R33, R22, R23 ;  /* 0x000000171621723e */ /* 0x000fe400000000ff */
[----:B------:R-:W-:-:S02]  /*dff0*/  F2FP.F16.F32.PACK_AB R32, R35, R32 ;  /* 0x000000202320723e */ /* 0x000fc400000000ff */
[----:B------:R-:W-:Y:S02]  /*e000*/  F2FP.F16.F32.PACK_AB R34, R34, R37 ;  /* 0x000000252222723e */ /* 0x000fe400000000ff */
[----:B------:R-:W-:Y:S02]  /*e010*/  MOV R35, R2 ;  /* 0x0000000200237202 */ /* 0x000fe40000000f00 */
.L_x_2678:
[----:B------:R-:W-:Y:S05]  /*e020*/  BSYNC B0 ;  /* 0x0000000000007941 */ /* 0x000fea0003800000 */
.L_x_2677:
[----:B-----5:R1:W-:Y:S01]  /*e030*/  STS.128 [R237+0x800], R32 ;  /* 0x00080020ed007388 */ /* 0x0203e20000000c00 */
[----:B------:R-:W-:Y:S01]  /*e040*/  IADD3 R0, R24, 0x40, RZ ;  /* 0x0000004018007810 */ /* 0x000fe20007ffe0ff */
[----:B------:R-:W-:Y:S03]  /*e050*/  BSSY B0, `(.L_x_2679) ;  /* 0x000002a000007945 */ /* 0x000fe60003800000 */
[----:B------:R-:W-:-:S13]  /*e060*/  ISETP.GE.AND P0, PT, R0, UR5, PT ;  /* 0x0000000500007c0c */ /* 0x000fda000bf06270 */
[----:B------:R-:W-:Y:S05]  /*e070*/  @P0 BRA `(.L_x_2680) ;  /* 0x00000000009c0947 */ /* 0x000fea0003800000 */
[----:B------:R-:W2:Y:S04]  /*e080*/  LDG.E.64 R4, desc[UR6][R42.64+0x40] ;  /* 0x000040062a047981 */ /* 0x000ea8000c1e1b00 */
[----:B------:R-:W4:Y:S01]  /*e090*/  LDG.E.64 R6, desc[UR6][R40.64+0x40] ;  /* 0x0000400628067981 */ /* 0x000f22000c1e1b00 */
[--C-:B-1----:R-:W-:Y:S02]  /*e0a0*/  HADD2.F32 R33, -RZ, R31.reuse.H0_H0 ;  /* 0x2000001fff217230 */ /* 0x102fe40000004100 */
        /* <DEDUP_REMOVED lines=36> */
.L_x_2680:
[----:B------:R-:W-:Y:S05]  /*e2f0*/  BSYNC B0 ;  /* 0x0000000000007941 */ /* 0x000fea0003800000 */
.L_x_2679:
[----:B------:R2:W-:Y:S01]  /*e300*/  STS.128 [R237+0x2800], R28 ;  /* 0x0028001ced007388 */ /* 0x0005e20000000c00 */
[----:B------:R-:W-:Y:S01]  /*e310*/  IADD3 R0, R24, 0x80, RZ ;  /* 0x0000008018007810 */ /* 0x000fe20007ffe0ff */
[----:B------:R-:W-:Y:S03]  /*e320*/  BSSY B0, `(.L_x_2681) ;  /* 0x000002a000007945 */ /* 0x000fe60003800000 */
[----:B------:R-:W-:-:S13]  /*e330*/  ISETP.GE.AND P0, PT, R0, UR5, PT ;  /* 0x0000000500007c0c */ /* 0x000fda000bf06270 */
[----:B------:R-:W-:Y:S05]  /*e340*/  @P0 BRA `(.L_x_2682) ;  /* 0x00000000009c0947 */ /* 0x000fea0003800000 */
[----:B------:R-:W4:Y:S04]  /*e350*/  LDG.E.64 R4, desc[UR6][R42.64+0x80] ;  /* 0x000080062a047981 */ /* 0x000f28000c1e1b00 */
[----:B------:R-:W5:Y:S01]  /*e360*/  LDG.E.64 R6, desc[UR6][R40.64+0x80] ;  /* 0x0000800628067981 */ /* 0x000f62000c1e1b00 */
[--C-:B---3--:R-:W-:Y:S01]  /*e370*/  HADD2.F32 R23, -RZ, R19.reuse.H1_H1 ;  /* 0x30000013ff177230 */ /* 0x108fe20000004100 */
[----:B--2---:R-:W-:Y:S01]  /*e380*/  MOV R28, R18 ;  /* 0x00000012001c7202 */ /* 0x004fe20000000f00 */
[----:B------:R-:W-:Y:S02]  /*e390*/  HADD2.F32 R27, -RZ, R19.H0_H0 ;  /* 0x20000013ff1b7230 */ /* 0x000fe40000004100 */
[--C-:B------:R-:W-:Y:S02]  /*e3a0*/  HADD2.F32 R29, -RZ, R17.reuse.H0_H0 ;  /* 0x20000011ff1d7230 */ /* 0x100fe40000004100 */
[----:B------:R-:W-:-:S02]  /*e3b0*/  HADD2.F32 R30, -RZ, R17.H1_H1 ;  /* 0x30000011ff1e7230 */ /* 0x000fc40000004100 */
[----:B----4-:R-:W-:Y:S02]  /*e3c0*/  HADD2.F32 R0, -RZ, R5.H1_H1 ;  /* 0x30000005ff007230 */ /* 0x010fe40000004100 */
[----:B------:R-:W-:Y:S02]  /*e3d0*/  HADD2.F32 R17, -RZ, R4.H1_H1 ;  /* 0x30000004ff117230 */ /* 0x000fe40000004100 */
[----:B-----5:R-:W-:Y:S02]  /*e3e0*/  HADD2.F32 R19, -RZ, R7.H1_H1 ;  /* 0x30000007ff137230 */ /* 0x020fe40000004100 */
        /* <DEDUP_REMOVED lines=29> */
.L_x_2682:
[----:B------:R-:W-:Y:S05]  /*e5c0*/  BSYNC B0 ;  /* 0x0000000000007941 */ /* 0x000fea0003800000 */
.L_x_2681:
        /* <DEDUP_REMOVED lines=10> */
[--C-:B---3--:R-:W-:Y:S02]  /*e670*/  HADD2.F32 R23, -RZ, R9.reuse.H0_H0 ;  /* 0x20000009ff177230 */ /* 0x108fe40000004100 */
        /* <DEDUP_REMOVED lines=33> */
.L_x_2684:
[----:B------:R-:W-:Y:S05]  /*e890*/  BSYNC B0 ;  /* 0x0000000000007941 */ /* 0x000fea0003800000 */
.L_x_2683:
[----:B------:R1:W-:Y:S02]  /*e8a0*/  STS.128 [R237+0x6800], R8 ;  /* 0x00680008ed007388 */ /* 0x0003e40000000c00 */
.L_x_2676:
[----:B------:R-:W-:Y:S05]  /*e8b0*/  BSYNC B1 ;  /* 0x0000000000017941 */ /* 0x000fea0003800000 */
.L_x_2675:
[----:B---3--:R-:W-:Y:S01]  /*e8c0*/  VIADD R22, R140, 0x20 ;  /* 0x000000208c167836 */ /* 0x008fe20000000000 */
[----:B------:R-:W-:Y:S04]  /*e8d0*/  BSSY B1, `(.L_x_2685) ;  /* 0x00000cd000017945 */ /* 0x000fe80003800000 */
[----:B------:R-:W-:-:S04]  /*e8e0*/  ISETP.GE.AND P0, PT, R22, R3, PT ;  /* 0x000000031600720c */ /* 0x000fc80003f06270 */
[----:B------:R-:W-:-:S13]  /*e8f0*/  ISETP.LT.OR P0, PT, R60, -0x107, P0 ;  /* 0xfffffef93c00780c */ /* 0x000fda0000701670 */
[----:B------:R-:W-:Y:S05]  /*e900*/  @P0 BRA `(.L_x_2686) ;  /* 0x0000000c00240947 */ /* 0x000fea0003800000 */
[----:B--2---:R2:W5:Y:S04]  /*e910*/  LDG.E.128 R28, desc[UR6][R20.64+0x80] ;  /* 0x00008006141c7981 */ /* 0x004568000c1e1d00 */
[----:B----4-:R2:W5:Y:S04]  /*e920*/  LDG.E.128 R16, desc[UR6][R20.64+0x100] ;  /* 0x0001000614107981 */ /* 0x010568000c1e1d00 */
[----:B-1----:R2:W5:Y:S04]  /*e930*/  LDG.E.128 R8, desc[UR6][R20.64+0x180] ;  /* 0x0001800614087981 */ /* 0x002568000c1e1d00 */
[----:B------:R2:W5:Y:S01]  /*e940*/  LDG.E.128 R32, desc[UR6][R20.64] ;  /* 0x0000000614207981 */ /* 0x000562000c1e1d00 */
[----:B------:R-:W-:Y:S01]  /*e950*/  IMAD.SHL.U32 R0, R133, 0x20, RZ ;  /* 0x0000002085007824 */ /* 0x000fe200078e00ff */
[----:B------:R-:W-:Y:S01]  /*e960*/  ULDC.64 UR10, c[0x0][0x358] ;  /* 0x0000d600000a7ab9 */ /* 0x000fe20000000a00 */
[----:B------:R-:W-:Y:S01]  /*e970*/  ULDC.64 UR8, c[0x0][0x360] ;  /* 0x0000d80000087ab9 */ /* 0x000fe20000000a00 */
[----:B------:R-:W-:Y:S02]  /*e980*/  BSSY B0, `(.L_x_2687) ;  /* 0x0000035000007945 */ /* 0x000fe40003800000 */
[----:B------:R-:W-:-:S04]  /*e990*/  IADD3 R5, P0, R0, R26, RZ ;  /* 0x0000001a00057210 */ /* 0x000fc80007f1e0ff */
[----:B------:R-:W-:Y:S01]  /*e9a0*/  LEA.HI.X.SX32 R0, R0, R15, 0x1, P0 ;  /* 0x0000000f00007211 */ /* 0x000fe200000f0eff */
[C---:B------:R-:W-:Y:S01]  /*e9b0*/  IMAD.SHL.U32 R40, R5.reuse, 0x2, RZ ;  /* 0x0000000205287824 */ /* 0x040fe200078e00ff */
[----:B------:R-:W-:Y:S02]  /*e9c0*/  ISETP.GE.AND P0, PT, R24, UR5, PT ;  /* 0x0000000518007c0c */ /* 0x000fe4000bf06270 */
[----:B------:R-:W-:Y:S02]  /*e9d0*/  SHF.L.U64.HI R0, R5, 0x1, R0 ;  /* 0x0000000105007819 */ /* 0x000fe40000010200 */
[C---:B------:R-:W-:Y:S02]  /*e9e0*/  IADD3 R38, P2, R40.reuse, UR10, RZ ;  /* 0x0000000a28267c10 */ /* 0x040fe4000ff5e0ff */
[----:B------:R-:W-:Y:S02]  /*e9f0*/  IADD3 R40, P1, R40, UR8, RZ ;  /* 0x0000000828287c10 */ /* 0x000fe4000ff3e0ff */
[----:B------:R-:W-:-:S02]  /*ea00*/  IADD3.X R39, R0, UR11, RZ, P2, !PT ;  /* 0x0000000b00277c10 */ /* 0x000fc400097fe4ff */
[----:B------:R-:W-:-:S03]  /*ea10*/  IADD3.X R41, R0, UR9, RZ, P1, !PT ;  /* 0x0000000900297c10 */ /* 0x000fc60008ffe4ff */
[----:B--2---:R-:W-:Y:S06]  /*ea20*/  @P0 BRA `(.L_x_2688) ;  /* 0x0000000000a80947 */ /* 0x004fec0003800000 */
[----:B------:R-:W2:Y:S04]  /*ea30*/  LDG.E.64 R4, desc[UR6][R40.64] ;  /* 0x0000000628047981 */ /* 0x000ea8000c1e1b00 */
[----:B------:R-:W3:Y:S01]  /*ea40*/  LDG.E.64 R6, desc[UR6][R38.64] ;  /* 0x0000000626067981 */ /* 0x000ee2000c1e1b00 */
[----:B-----5:R-:W-:Y:S02]  /*ea50*/  MOV R37, R33 ;  /* 0x0000002100257202 */ /* 0x020fe40000000f00 */
[----:B------:R-:W-:-:S03]  /*ea60*/  MOV R33, R35 ;  /* 0x0000002300217202 */ /* 0x000fc60000000f00 */
[----:B------:R-:W-:Y:S02]  /*ea70*/  HADD2.F32 R36, -RZ, R37.H0_H0 ;  /* 0x20000025ff247230 */ /* 0x000fe40000004100 */
[--C-:B------:R-:W-:Y:S02]  /*ea80*/  HADD2.F32 R35, -RZ, R33.reuse.H0_H0 ;  /* 0x20000021ff237230 */ /* 0x100fe40000004100 */
[----:B------:R-:W-:Y:S02]  /*ea90*/  HADD2.F32 R33, -RZ, R33.H1_H1 ;  /* 0x30000021ff217230 */ /* 0x000fe40000004100 */
[----:B------:R-:W-:Y:S02]  /*eaa0*/  HADD2.F32 R37, -RZ, R37.H1_H1 ;  /* 0x30000025ff257230 */ /* 0x000fe40000004100 */
[----:B--2---:R-:W-:Y:S02]  /*eab0*/  HADD2.F32 R0, -RZ, R5.H1_H1 ;  /* 0x30000005ff007230 */ /* 0x004fe40000004100 */
[----:B------:R-:W-:-:S02]  /*eac0*/  HADD2.F32 R20, -RZ, R4.H1_H1 ;  /* 0x30000004ff147230 */ /* 0x000fc40000004100 */
[----:B---3--:R-:W-:Y:S02]  /*ead0*/  HADD2.F32 R23, -RZ, R7.H1_H1 ;  /* 0x30000007ff177230 */ /* 0x008fe40000004100 */
[-C--:B------:R-:W-:Y:S01]  /*eae0*/  FMUL.FTZ R2, R33, R0.reuse ;  /* 0x0000000021027220 */ /* 0x080fe20000410000 */
[----:B------:R-:W-:Y:S01]  /*eaf0*/  FMUL.FTZ R0, R35, R0 ;  /* 0x0000000023007220 */ /* 0x000fe20000410000 */
[----:B------:R-:W-:Y:S02]  /*eb00*/  HADD2.F32 R27, -RZ, R6.H1_H1 ;  /* 0x30000006ff1b7230 */ /* 0x000fe40000004100 */
[-C--:B------:R-:W-:Y:S01]  /*eb10*/  FMUL.FTZ R21, R37, R20.reuse ;  /* 0x0000001425157220 */ /* 0x080fe20000410000 */
[----:B------:R-:W-:Y:S01]  /*eb20*/  FMUL.FTZ R20, R36, R20 ;  /* 0x0000001424147220 */ /* 0x000fe20000410000 */
[-C--:B------:R-:W-:Y:S01]  /*eb30*/  FFMA.FTZ R2, R35, R23.reuse, -R2 ;  /* 0x0000001723027223 */ /* 0x080fe20000010802 */
[----:B------:R-:W-:Y:S01]  /*eb40*/  FFMA.FTZ R23, R33, R23, R0 ;  /* 0x0000001721177223 */ /* 0x000fe20000010000 */
[----:B------:R-:W-:-:S02]  /*eb50*/  HADD2.F32 R0, -RZ, R34.H0_H0 ;  /* 0x20000022ff007230 */ /* 0x000fc40000004100 */
[-C--:B------:R-:W-:Y:S01]  /*eb60*/  FFMA.FTZ R21, R36, R27.reuse, -R21 ;  /* 0x0000001b24157223 */ /* 0x080fe20000010815 */
[----:B------:R-:W-:Y:S01]  /*eb70*/  FFMA.FTZ R20, R37, R27, R20 ;  /* 0x0000001b25147223 */ /* 0x000fe20000010014 */
[----:B------:R-:W-:Y:S01]  /*eb80*/  HADD2.F32 R4, -RZ, R4.H0_H0 ;  /* 0x20000004ff047230 */ /* 0x000fe20000004100 */
[----:B------:R-:W-:Y:S01]  /*eb90*/  F2FP.F16.F32.PACK_AB R2, R23, R2 ;  /* 0x000000021702723e */ /* 0x000fe200000000ff */
[----:B------:R-:W-:Y:S02]  /*eba0*/  HADD2.F32 R5, -RZ, R5.H0_H0 ;  /* 0x20000005ff057230 */ /* 0x000fe40000004100 */
        /* <DEDUP_REMOVED lines=10> */
[-C--:B------:R-:W-:Y:S02]  /*ec50*/  FFMA.FTZ R32, R27, R6.reuse, -R32 ;  /* 0x000000061b207223 */ /* 0x080fe40000010820 */
[----:B------:R-:W-:Y:S01]  /*ec60*/  FFMA.FTZ R33, R33, R6, R4 ;  /* 0x0000000621217223 */ /* 0x000fe20000010004 */
[-C--:B------:R-:W-:Y:S01]  /*ec70*/  FFMA.FTZ R35, R0, R7.reuse, -R35 ;  /* 0x0000000700237223 */ /* 0x080fe20000010823 */
[----:B------:R-:W-:-:S03]  /*ec80*/  FFMA.FTZ R34, R34, R7, R5 ;  /* 0x0000000722227223 */ /* 0x000fc60000010005 */
[----:B------:R-:W-:Y:S02]  /*ec90*/  F2FP.F16.F32.PACK_AB R32, R33, R32 ;  /* 0x000000202120723e */ /* 0x000fe400000000ff */
[----:B------:R-:W-:Y:S02]  /*eca0*/  F2FP.F16.F32.PACK_AB R34, R34, R35 ;  /* 0x000000232222723e */ /* 0x000fe400000000ff */
[----:B------:R-:W-:Y:S02]  /*ecb0*/  MOV R33, R20 ;  /* 0x0000001400217202 */ /* 0x000fe40000000f00 */
[----:B------:R-:W-:Y:S02]  /*ecc0*/  MOV R35, R2 ;  /* 0x0000000200237202 */ /* 0x000fe40000000f00 */
.L_x_2688:
[----:B------:R-:W-:Y:S05]  /*ecd0*/  BSYNC B0 ;  /* 0x0000000000007941 */ /* 0x000fea0003800000 */
.L_x_2687:
[----:B-----5:R1:W-:Y:S01]  /*ece0*/  STS.128 [R237+0x1000], R32 ;  /* 0x00100020ed007388 */ /* 0x0203e20000000c00 */
[----:B------:R-:W-:Y:S01]  /*ecf0*/  IADD3 R0, R24, 0x40, RZ ;  /* 0x0000004018007810 */ /* 0x000fe20007ffe0ff */
[----:B------:R-:W-:Y:S03]  /*ed00*/  BSSY B0, `(.L_x_2689) ;  /* 0x000002d000007945 */ /* 0x000fe60003800000 */
[----:B------:R-:W-:-:S13]  /*ed10*/  ISETP.GE.AND P0, PT, R0, UR5, PT ;  /* 0x0000000500007c0c */ /* 0x000fda000bf06270 */
[----:B------:R-:W-:Y:S05]  /*ed20*/  @P0 BRA `(.L_x_2690) ;  /* 0x0000000000a80947 */ /* 0x000fea0003800000 */
[----:B------:R-:W2:Y:S04]  /*ed30*/  LDG.E.64 R4, desc[UR6][R40.64+0x40] ;  /* 0x0000400628047981 */ /* 0x000ea8000c1e1b00 */
[----:B------:R-:W3:Y:S01]  /*ed40*/  LDG.E.64 R6, desc[UR6][R38.64+0x40] ;  /* 0x0000400626067981 */ /* 0x000ee2000c1e1b00 */
[----:B-1----:R-:W-:Y:S02]  /*ed50*/  MOV R33, R29 ;  /* 0x0000001d00217202 */ /* 0x002fe40000000f00 */
        /* <DEDUP_REMOVED lines=39> */
.L_x_2690:
[----:B------:R-:W-:Y:S05]  /*efd0*/  BSYNC B0 ;  /* 0x0000000000007941 */ /* 0x000fea0003800000 */
.L_x_2689:
[----:B------:R2:W-:Y:S01]  /*efe0*/  STS.128 [R237+0x3000], R28 ;  /* 0x0030001ced007388 */ /* 0x0005e20000000c00 */
[----:B------:R-:W-:Y:S01]  /*eff0*/  IADD3 R0, R24, 0x80, RZ ;  /* 0x0000008018007810 */ /* 0x000fe20007ffe0ff */
[----:B------:R-:W-:Y:S03]  /*f000*/  BSSY B0, `(.L_x_2691) ;  /* 0x000002b000007945 */ /* 0x000fe60003800000 */
[----:B------:R-:W-:-:S13]  /*f010*/  ISETP.GE.AND P0, PT, R0, UR5, PT ;  /* 0x0000000500007c0c */ /* 0x000fda000bf06270 */
[----:B------:R-:W-:Y:S05]  /*f020*/  @P0 BRA `(.L_x_2692) ;  /* 0x0000000000a00947 */ /* 0x000fea0003800000 */
[----:B------:R-:W3:Y:S04]  /*f030*/  LDG.E.64 R4, desc[UR6][R40.64+0x80] ;  /* 0x0000800628047981 */ /* 0x000ee8000c1e1b00 */
[----:B------:R-:W4:Y:S01]  /*f040*/  LDG.E.64 R6, desc[UR6][R38.64+0x80] ;  /* 0x0000800626067981 */ /* 0x000f22000c1e1b00 */
[--C-:B------:R-:W-:Y:S01]  /*f050*/  HADD2.F32 R21, -RZ, R19.reuse.H1_H1 ;  /* 0x30000013ff157230 */ /* 0x100fe20000004100 */
[----:B------:R-:W-:Y:S01]  /*f060*/  MOV R27, R18 ;  /* 0x00000012001b7202 */ /* 0x000fe20000000f00 */
[----:B------:R-:W-:Y:S02]  /*f070*/  HADD2.F32 R23, -RZ, R19.H0_H0 ;  /* 0x20000013ff177230 */ /* 0x000fe40000004100 */
[--C-:B--2---:R-:W-:Y:S02]  /*f080*/  HADD2.F32 R29, -RZ, R17.reuse.H0_H0 ;  /* 0x20000011ff1d7230 */ /* 0x104fe40000004100 */
[----:B------:R-:W-:-:S02]  /*f090*/  HADD2.F32 R28, -RZ, R17.H1_H1 ;  /* 0x30000011ff1c7230 */ /* 0x000fc40000004100 */
[----:B---3--:R-:W-:Y:S02]  /*f0a0*/  HADD2.F32 R0, -RZ, R5.H1_H1 ;  /* 0x30000005ff007230 */ /* 0x008fe40000004100 */
[----:B------:R-:W-:Y:S02]  /*f0b0*/  HADD2.F32 R17, -RZ, R4.H1_H1 ;  /* 0x30000004ff117230 */ /* 0x000fe40000004100 */
[----:B----4-:R-:W-:Y:S02]  /*f0c0*/  HADD2.F32 R19, -RZ, R7.H1_H1 ;  /* 0x30000007ff137230 */ /* 0x010fe40000004100 */
[-C--:B------:R-:W-:Y:S01]  /*f0d0*/  FMUL.FTZ R2, R21, R0.reuse ;  /* 0x0000000015027220 */ /* 0x080fe20000410000 */
[C---:B------:R-:W-:Y:S01]  /*f0e0*/  FMUL.FTZ R0, R23.reuse, R0 ;  /* 0x0000000017007220 */ /* 0x040fe20000410000 */
[----:B------:R-:W-:Y:S02]  /*f0f0*/  HADD2.F32 R20, -RZ, R6.H1_H1 ;  /* 0x30000006ff147230 */ /* 0x000fe40000004100 */
[----:B------:R-:W-:Y:S01]  /*f100*/  FMUL.FTZ R18, R28, R17 ;  /* 0x000000111c127220 */ /* 0x000fe20000410000 */
[----:B------:R-:W-:Y:S01]  /*f110*/  FFMA.FTZ R2, R23, R19, -R2 ;  /* 0x0000001317027223 */ /* 0x000fe20000010802 */
[----:B------:R-:W-:Y:S01]  /*f120*/  FMUL.FTZ R17, R29, R17 ;  /* 0x000000111d117220 */ /* 0x000fe20000410000 */
[----:B------:R-:W-:Y:S01]  /*f130*/  FFMA.FTZ R19, R21, R19, R0 ;  /* 0x0000001315137223 */ /* 0x000fe20000010000 */
[----:B------:R-:W-:-:S02]  /*f140*/  HADD2.F32 R4, -RZ, R4.H0_H0 ;  /* 0x20000004ff047230 */ /* 0x000fc40000004100 */
[-C--:B------:R-:W-:Y:S01]  /*f150*/  FFMA.FTZ R18, R29, R20.reuse, -R18 ;  /* 0x000000141d127223 */ /* 0x080fe20000010812 */
[--C-:B------:R-:W-:Y:S02]  /*f160*/  HADD2.F32 R23, -RZ, R16.reuse.H1_H1 ;  /* 0x30000010ff177230 */ /* 0x100fe40000004100 */
[----:B------:R-:W-:Y:S01]  /*f170*/  FFMA.FTZ R17, R28, R20, R17 ;  /* 0x000000141c117223 */ /* 0x000fe20000010011 */
[----:B------:R-:W-:Y:S01]  /*f180*/  HADD2.F32 R21, -RZ, R16.H0_H0 ;  /* 0x20000010ff157230 */ /* 0x000fe20000004100 */
[----:B------:R-:W-:Y:S01]  /*f190*/  F2FP.F16.F32.PACK_AB R19, R19, R2 ;  /* 0x000000021313723e */ /* 0x000fe200000000ff */
[----:B------:R-:W-:Y:S02]  /*f1a0*/  HADD2.F32 R5, -RZ, R5.H0_H0 ;  /* 0x20000005ff057230 */ /* 0x000fe40000004100 */
[-C--:B------:R-:W-:Y:S01]  /*f1b0*/  FMUL.FTZ R20, R23, R4.reuse ;  /* 0x0000000417147220 */ /* 0x080fe20000410000 */
[--C-:B------:R-:W-:Y:S02]  /*f1c0*/  HADD2.F32 R16, -RZ, R27.reuse.H1_H1 ;  /* 0x3000001bff107230 */ /* 0x100fe40000004100 */
[----:B------:R-:W-:Y:S01]  /*f1d0*/  FMUL.FTZ R4, R21, R4 ;  /* 0x0000000415047220 */ /* 0x000fe20000410000 */
[----:B------:R-:W-:Y:S01]  /*f1e0*/  HADD2.F32 R0, -RZ, R27.H0_H0 ;  /* 0x2000001bff007230 */ /* 0x000fe20000004100 */
[----:B------:R-:W-:Y:S01]  /*f1f0*/  F2FP.F16.F32.PACK_AB R17, R17, R18 ;  /* 0x000000121111723e */ /* 0x000fe200000000ff */
[----:B------:R-:W-:-:S02]  /*f200*/  HADD2.F32 R6, -RZ, R6.H0_H0 ;  /* 0x20000006ff067230 */ /* 0x000fc40000004100 */
[-C--:B------:R-:W-:Y:S01]  /*f210*/  FMUL.FTZ R27, R16, R5.reuse ;  /* 0x00000005101b7220 */ /* 0x080fe20000410000 */
[----:B------:R-:W-:Y:S02]  /*f220*/  HADD2.F32 R7, -RZ, R7.H0_H0 ;  /* 0x20000007ff077230 */ /* 0x000fe40000004100 */
[C---:B------:R-:W-:Y:S01]  /*f230*/  FMUL.FTZ R5, R0.reuse, R5 ;  /* 0x0000000500057220 */ /* 0x040fe20000410000 */
[-C--:B------:R-:W-:Y:S01]  /*f240*/  FFMA.FTZ R20, R21, R6.reuse, -R20 ;  /* 0x0000000615147223 */ /* 0x080fe20000010814 */
[----:B------:R-:W-:Y:S01]  /*f250*/  FFMA.FTZ R23, R23, R6, R4 ;  /* 0x0000000617177223 */ /* 0x000fe20000010004 */
[-C--:B------:R-:W-:Y:S01]  /*f260*/  FFMA.FTZ R27, R0, R7.reuse, -R27 ;  /* 0x00000007001b7223 */ /* 0x080fe2000001081b */
[----:B------:R-:W-:-:S03]  /*f270*/  FFMA.FTZ R16, R16, R7, R5 ;  /* 0x0000000710107223 */ /* 0x000fc60000010005 */
[----:B------:R-:W-:Y:S02]  /*f280*/  F2FP.F16.F32.PACK_AB R20, R23, R20 ;  /* 0x000000141714723e */ /* 0x000fe400000000ff */
[----:B------:R-:W-:Y:S02]  /*f290*/  F2FP.F16.F32.PACK_AB R18, R16, R27 ;  /* 0x0000001b1012723e */ /* 0x000fe400000000ff */
[----:B------:R-:W-:Y:S02]  /*f2a0*/  MOV R16, R20 ;  /* 0x0000001400107202 */ /* 0x000fe40000000f00 */
.L_x_2692:
[----:B------:R-:W-:Y:S05]  /*f2b0*/  BSYNC B0 ;  /* 0x0000000000007941 */ /* 0x000fea0003800000 */
.L_x_2691:
        /* <DEDUP_REMOVED lines=8> */
[----:B------:R-:W-:Y:S01]  /*f340*/  MOV R18, R10 ;  /* 0x0000000a00127202 */ /* 0x000fe20000000f00 */
        /* <DEDUP_REMOVED lines=35> */
.L_x_2694:
[----:B------:R-:W-:Y:S05]  /*f580*/  BSYNC B0 ;  /* 0x0000000000007941 */ /* 0x000fea0003800000 */
.L_x_2693:
[----:B------:R4:W-:Y:S02]  /*f590*/  STS.128 [R237+0x7000], R8 ;  /* 0x00700008ed007388 */ /* 0x0009e40000000c00 */
.L_x_2686:
[----:B------:R-:W-:Y:S05]  /*f5a0*/  BSYNC B1 ;  /* 0x0000000000017941 */ /* 0x000fea0003800000 */
.L_x_2685:
[----:B------:R-:W-:-:S05]  /*f5b0*/  VIADD R20, R140, 0x30 ;  /* 0x000000308c147836 */ /* 0x000fca0000000000 */
[----:B------:R-:W-:-:S04]  /*f5c0*/  ISETP.GE.AND P0, PT, R20, R3, PT ;  /* 0x000000031400720c */ /* 0x000fc80003f06270 */
[----:B------:R-:W-:-:S13]  /*f5d0*/  ISETP.LT.OR P0, PT, R60, -0x187, P0 ;  /* 0xfffffe793c00780c */ /* 0x000fda0000701670 */
[----:B------:R-:W-:Y:S05]  /*f5e0*/  @P0 BRA `(.L_x_2695) ;  /* 0x0000006800f00947 */ /* 0x000fea0003800000 */
[----:B--2---:R2:W5:Y:S04]  /*f5f0*/  LDG.E.128 R28, desc[UR6][R12.64+0x80] ;  /* 0x000080060c1c7981 */ /* 0x004568000c1e1d00 */
[----:B---34-:R2:W5:Y:S04]  /*f600*/  LDG.E.128 R16, desc[UR6][R12.64+0x100] ;  /* 0x000100060c107981 */ /* 0x018568000c1e1d00 */
[----:B-1----:R2:W5:Y:S04]  /*f610*/  LDG.E.128 R8, desc[UR6][R12.64+0x180] ;  /* 0x000180060c087981 */ /* 0x002568000c1e1d00 */
[----:B------:R2:W5:Y:S01]  /*f620*/  LDG.E.128 R32, desc[UR6][R12.64] ;  /* 0x000000060c207981 */ /* 0x000562000c1e1d00 */
[----:B------:R-:W-:Y:S01]  /*f630*/  IMAD R133, R133, 0x30, RZ ;  /* 0x0000003085857824 */ /* 0x000fe200078e02ff */
[----:B------:R-:W-:Y:S01]  /*f640*/  ULDC.64 UR10, c[0x0][0x358] ;  /* 0x0000d600000a7ab9 */ /* 0x000fe20000000a00 */
[----:B------:R-:W-:Y:S01]  /*f650*/  ULDC.64 UR8, c[0x0][0x360] ;  /* 0x0000d80000087ab9 */ /* 0x000fe20000000a00 */
[----:B------:R-:W-:Y:S02]  /*f660*/  BSSY B0, `(.L_x_2696) ;  /* 0x0000031000007945 */ /* 0x000fe40003800000 */
[----:B------:R-:W-:-:S04]  /*f670*/  IADD3 R0, P0, R133, R26, RZ ;  /* 0x0000001a85007210 */ /* 0x000fc80007f1e0ff */
[----:B------:R-:W-:Y:S01]  /*f680*/  LEA.HI.X.SX32 R15, R133, R15, 0x1, P0 ;  /* 0x0000000f850f7211 */ /* 0x000fe200000f0eff */
[----:B------:R-:W-:Y:S01]  /*f690*/  IMAD.SHL.U32 R40, R0, 0x2, RZ ;  /* 0x0000000200287824 */ /* 0x000fe200078e00ff */
        /* <DEDUP_REMOVED lines=9> */
[--C-:B-----5:R-:W-:Y:S02]  /*f730*/  HADD2.F32 R23, -RZ, R35.reuse.H1_H1 ;  /* 0x30000023ff177230 */ /* 0x120fe40000004100 */
[----:B------:R-:W-:Y:S02]  /*f740*/  HADD2.F32 R27, -RZ, R35.H0_H0 ;  /* 0x20000023ff1b7230 */ /* 0x000fe40000004100 */
[--C-:B------:R-:W-:Y:S02]  /*f750*/  HADD2.F32 R36, -RZ, R33.reuse.H1_H1 ;  /* 0x30000021ff247230 */ /* 0x100fe40000004100 */
[----:B------:R-:W-:-:S02]  /*f760*/  HADD2.F32 R38, -RZ, R33.H0_H0 ;  /* 0x20000021ff267230 */ /* 0x000fc40000004100 */
[----:B--2---:R-:W-:Y:S02]  /*f770*/  HADD2.F32 R0, -RZ, R3.H1_H1 ;  /* 0x30000003ff007230 */ /* 0x004fe40000004100 */
[----:B------:R-:W-:Y:S02]  /*f780*/  HADD2.F32 R13, -RZ, R2.H1_H1 ;  /* 0x30000002ff0d7230 */ /* 0x000fe40000004100 */
[----:B---3--:R-:W-:Y:S02]  /*f790*/  HADD2.F32 R21, -RZ, R5.H1_H1 ;  /* 0x30000005ff157230 */ /* 0x008fe40000004100 */
[-C--:B------:R-:W-:Y:S01]  /*f7a0*/  FMUL.FTZ R12, R23, R0.reuse ;  /* 0x00000000170c7220 */ /* 0x080fe20000410000 */
[----:B------:R-:W-:Y:S02]  /*f7b0*/  HADD2.F32 R26, -RZ, R4.H1_H1 ;  /* 0x30000004ff1a7230 */ /* 0x000fe40000004100 */
[C---:B------:R-:W-:Y:S01]  /*f7c0*/  FMUL.FTZ R0, R27.reuse, R0 ;  /* 0x000000001b007220 */ /* 0x040fe20000410000 */
[-C--:B------:R-:W-:Y:S01]  /*f7d0*/  FMUL.FTZ R15, R36, R13.reuse ;  /* 0x0000000d240f7220 */ /* 0x080fe20000410000 */
[C---:B------:R-:W-:Y:S01]  /*f7e0*/  FMUL.FTZ R13, R38.reuse, R13 ;  /* 0x0000000d260d7220 */ /* 0x040fe20000410000 */
[-C--:B------:R-:W-:Y:S01]  /*f7f0*/  FFMA.FTZ R12, R27, R21.reuse, -R12 ;  /* 0x000000151b0c7223 */ /* 0x080fe2000001080c */
[----:B------:R-:W-:Y:S01]  /*f800*/  FFMA.FTZ R21, R23, R21, R0 ;  /* 0x0000001517157223 */ /* 0x000fe20000010000 */
[----:B------:R-:W-:Y:S01]  /*f810*/  FFMA.FTZ R15, R38, R26, -R15 ;  /* 0x0000001a260f7223 */ /* 0x000fe2000001080f */
[----:B------:R-:W-:-:S02]  /*f820*/  HADD2.F32 R0, -RZ, R34.H0_H0 ;  /* 0x20000022ff007230 */ /* 0x000fc40000004100 */
[----:B------:R-:W-:Y:S01]  /*f830*/  FFMA.FTZ R26, R36, R26, R13 ;  /* 0x0000001a241a7223 */ /* 0x000fe2000001000d */
[----:B------:R-:W-:Y:S01]  /*f840*/  HADD2.F32 R2, -RZ, R2.H0_H0 ;  /* 0x20000002ff027230 */ /* 0x000fe20000004100 */
[----:B------:R-:W-:Y:S01]  /*f850*/  F2FP.F16.F32.PACK_AB R35, R21, R12 ;  /* 0x0000000c1523723e */ /* 0x000fe200000000ff */
[----:B------:R-:W-:Y:S02]  /*f860*/  HADD2.F32 R3, -RZ, R3.H0_H0 ;  /* 0x20000003ff037230 */ /* 0x000fe40000004100 */
[----:B------:R-:W-:Y:S01]  /*f870*/  HADD2.F32 R23, -RZ, R32.H1_H1 ;  /* 0x30000020ff177230 */ /* 0x000fe20000004100 */
[----:B------:R-:W-:Y:S01]  /*f880*/  F2FP.F16.F32.PACK_AB R33, R26, R15 ;  /* 0x0000000f1a21723e */ /* 0x000fe200000000ff */
[----:B------:R-:W-:Y:S02]  /*f890*/  HADD2.F32 R34, -RZ, R34.H1_H1 ;  /* 0x30000022ff227230 */ /* 0x000fe40000004100 */
[----:B------:R-:W-:Y:S02]  /*f8a0*/  HADD2.F32 R13, -RZ, R32.H0_H0 ;  /* 0x20000020ff0d7230 */ /* 0x000fe40000004100 */
[----:B------:R-:W-:Y:S01]  /*f8b0*/  FMUL.FTZ R32, R23, R2 ;  /* 0x0000000217207220 */ /* 0x000fe20000410000 */
[----:B------:R-:W-:-:S02]  /*f8c0*/  HADD2.F32 R4, -RZ, R4.H0_H0 ;  /* 0x20000004ff047230 */ /* 0x000fc40000004100 */
        /* <DEDUP_REMOVED lines=10> */
.L_x_2697:
[----:B------:R-:W-:Y:S05]  /*f970*/  BSYNC B0 ;  /* 0x0000000000007941 */ /* 0x000fea0003800000 */
.L_x_2696:
[----:B-----5:R1:W-:Y:S01]  /*f980*/  STS.128 [R237+0x1800], R32 ;  /* 0x00180020ed007388 */ /* 0x0203e20000000c00 */
[----:B------:R-:W-:Y:S01]  /*f990*/  IADD3 R0, R24, 0x40, RZ ;  /* 0x0000004018007810 */ /* 0x000fe20007ffe0ff */
[----:B------:R-:W-:Y:S03]  /*f9a0*/  BSSY B0, `(.L_x_2698) ;  /* 0x0000029000007945 */ /* 0x000fe60003800000 */
[----:B------:R-:W-:-:S13]  /*f9b0*/  ISETP.GE.AND P0, PT, R0, UR5, PT ;  /* 0x0000000500007c0c */ /* 0x000fda000bf06270 */
[----:B------:R-:W-:Y:S05]  /*f9c0*/  @P0 BRA `(.L_x_2699) ;  /* 0x0000000000980947 */ /* 0x000fea0003800000 */
[----:B------:R-:W2:Y:S04]  /*f9d0*/  LDG.E.64 R2, desc[UR6][R40.64+0x40] ;  /* 0x0000400628027981 */ /* 0x000ea8000c1e1b00 */
[----:B------:R-:W3:Y:S01]  /*f9e0*/  LDG.E.64 R4, desc[UR6][R6.64+0x40] ;  /* 0x0000400606047981 */ /* 0x000ee2000c1e1b00 */
[--C-:B------:R-:W-:Y:S02]  /*f9f0*/  HADD2.F32 R23, -RZ, R31.reuse.H1_H1 ;  /* 0x3000001fff177230 */ /* 0x100fe40000004100 */
[----:B------:R-:W-:Y:S02]  /*fa00*/  HADD2.F32 R27, -RZ, R31.H0_H0 ;  /* 0x2000001fff1b7230 */ /* 0x000fe40000004100 */
[--C-:B-1----:R-:W-:Y:S02]  /*fa10*/  HADD2.F32 R32, -RZ, R29.reuse.H1_H1 ;  /* 0x3000001dff207230 */ /* 0x102fe40000004100 */
        /* <DEDUP_REMOVED lines=33> */
.L_x_2699:
[----:B------:R-:W-:Y:S05]  /*fc30*/  BSYNC B0 ;  /* 0x0000000000007941 */ /* 0x000fea0003800000 */
.L_x_2698:
[----:B------:R2:W-:Y:S01]  /*fc40*/  STS.128 [R237+0x3800], R28 ;  /* 0x0038001ced007388 */ /* 0x0005e20000000c00 */
[----:B------:R-:W-:Y:S01]  /*fc50*/  IADD3 R0, R24, 0x80, RZ ;  /* 0x0000008018007810 */ /* 0x000fe20007ffe0ff */
[----:B------:R-:W-:Y:S03]  /*fc60*/  BSSY B0, `(.L_x_2700) ;  /* 0x000002d000007945 */ /* 0x000fe60003800000 */
[----:B------:R-:W-:-:S13]  /*fc70*/  ISETP.GE.AND P0, PT, R0, UR5, PT ;  /* 0x0000000500007c0c */ /* 0x000fda000bf06270 */
[----:B------:R-:W-:Y:S05]  /*fc80*/  @P0 BRA `(.L_x_2701) ;  /* 0x0000000000a80947 */ /* 0x000fea0003800000 */
[----:B------:R-:W3:Y:S04]  /*fc90*/  LDG.E.64 R2, desc[UR6][R40.64+0x80] ;  /* 0x0000800628027981 */ /* 0x000ee8000c1e1b00 */
[----:B------:R-:W4:Y:S01]  /*fca0*/  LDG.E.64 R4, desc[UR6][R6.64+0x80] ;  /* 0x0000800606047981 */ /* 0x000f22000c1e1b00 */
[--C-:B------:R-:W-:Y:S01]  /*fcb0*/  HADD2.F32 R21, -RZ, R19.reuse.H0_H0 ;  /* 0x20000013ff157230 */ /* 0x100fe20000004100 */
[----:B------:R-:W-:Y:S01]  /*fcc0*/  MOV R23, R18 ;  /* 0x0000001200177202 */ /* 0x000fe20000000f00 */
[----:B------:R-:W-:Y:S02]  /*fcd0*/  HADD2.F32 R19, -RZ, R19.H1_H1 ;  /* 0x30000013ff137230 */ /* 0x000fe40000004100 */
[--C-:B------:R-:W-:Y:S02]  /*fce0*/  HADD2.F32 R26, -RZ, R17.reuse.H1_H1 ;  /* 0x30000011ff1a7230 */ /* 0x100fe40000004100 */
[----:B--2---:R-:W-:-:S02]  /*fcf0*/  HADD2.F32 R28, -RZ, R17.H0_H0 ;  /* 0x20000011ff1c7230 */ /* 0x004fc40000004100 */
[----:B---3--:R-:W-:Y:S02]  /*fd00*/  HADD2.F32 R0, -RZ, R3.H1_H1 ;  /* 0x30000003ff007230 */ /* 0x008fe40000004100 */
[----:B------:R-:W-:Y:S02]  /*fd10*/  HADD2.F32 R13, -RZ, R2.H1_H1 ;  /* 0x30000002ff0d7230 */ /* 0x000fe40000004100 */
[----:B----4-:R-:W-:Y:S02]  /*fd20*/  HADD2.F32 R17, -RZ, R5.H1_H1 ;  /* 0x30000005ff117230 */ /* 0x010fe40000004100 */
[-C--:B------:R-:W-:Y:S01]  /*fd30*/  FMUL.FTZ R12, R19, R0.reuse ;  /* 0x00000000130c7220 */ /* 0x080fe20000410000 */
[----:B------:R-:W-:Y:S02]  /*fd40*/  HADD2.F32 R18, -RZ, R4.H1_H1 ;  /* 0x30000004ff127230 */ /* 0x000fe40000004100 */
[-C--:B------:R-:W-:Y:S01]  /*fd50*/  FMUL.FTZ R15, R26, R13.reuse ;  /* 0x0000000d1a0f7220 */ /* 0x080fe20000410000 */
[C---:B------:R-:W-:Y:S01]  /*fd60*/  FMUL.FTZ R0, R21.reuse, R0 ;  /* 0x0000000015007220 */ /* 0x040fe20000410000 */
[C---:B------:R-:W-:Y:S01]  /*fd70*/  FMUL.FTZ R13, R28.reuse, R13 ;  /* 0x0000000d1c0d7220 */ /* 0x040fe20000410000 */
[-C--:B------:R-:W-:Y:S01]  /*fd80*/  FFMA.FTZ R12, R21, R17.reuse, -R12 ;  /* 0x00000011150c7223 */ /* 0x080fe2000001080c */
[-C--:B------:R-:W-:Y:S01]  /*fd90*/  FFMA.FTZ R15, R28, R18.reuse, -R15 ;  /* 0x000000121c0f7223 */ /* 0x080fe2000001080f */
[----:B------:R-:W-:Y:S01]  /*fda0*/  FFMA.FTZ R17, R19, R17, R0 ;  /* 0x0000001113117223 */ /* 0x000fe20000010000 */
[----:B------:R-:W-:Y:S01]  /*fdb0*/  FFMA.FTZ R18, R26, R18, R13 ;  /* 0x000000121a127223 */ /* 0x000fe2000001000d */
[----:B------:R-:W-:-:S02]  /*fdc0*/  HADD2.F32 R2, -RZ, R2.H0_H0 ;  /* 0x20000002ff027230 */ /* 0x000fc40000004100 */
[--C-:B------:R-:W-:Y:S01]  /*fdd0*/  HADD2.F32 R19, -RZ, R16.reuse.H1_H1 ;  /* 0x30000010ff137230 */ /* 0x100fe20000004100 */
[----:B------:R-:W-:Y:S01]  /*fde0*/  F2FP.F16.F32.PACK_AB R12, R17, R12 ;  /* 0x0000000c110c723e */ /* 0x000fe200000000ff */
[----:B------:R-:W-:Y:S01]  /*fdf0*/  HADD2.F32 R13, -RZ, R16.H0_H0 ;  /* 0x20000010ff0d7230 */ /* 0x000fe20000004100 */
[----:B------:R-:W-:Y:S01]  /*fe00*/  F2FP.F16.F32.PACK_AB R15, R18, R15 ;  /* 0x0000000f120f723e */ /* 0x000fe200000000ff */
[----:B------:R-:W-:Y:S02]  /*fe10*/  HADD2.F32 R3, -RZ, R3.H0_H0 ;  /* 0x20000003ff037230 */ /* 0x000fe40000004100 */
[-C--:B------:R-:W-:Y:S01]  /*fe20*/  FMUL.FTZ R26, R19, R2.reuse ;  /* 0x00000002131a7220 */ /* 0x080fe20000410000 */
[--C-:B------:R-:W-:Y:S02]  /*fe30*/  HADD2.F32 R16, -RZ, R23.reuse.H1_H1 ;  /* 0x30000017ff107230 */ /* 0x100fe40000004100 */
[----:B------:R-:W-:Y:S01]  /*fe40*/  FMUL.FTZ R2, R13, R2 ;  /* 0x000000020d027220 */ /* 0x000fe20000410000 */
[----:B------:R-:W-:Y:S01]  /*fe50*/  HADD2.F32 R0, -RZ, R23.H0_H0 ;  /* 0x20000017ff007230 */ /* 0x000fe20000004100 */
[----:B------:R-:W-:Y:S01]  /*fe60*/  MOV R17, R15 ;  /* 0x0000000f00117202 */ /* 0x000fe20000000f00 */
        /* <DEDUP_REMOVED lines=11> */
[----:B------:R-:W-:Y:S02]  /*ff20*/  MOV R19, R12 ;  /* 0x0000000c00137202 */ /* 0x000fe40000000f00 */
.L_x_2701:
[----:B------:R-:W-:Y:S05]  /*ff30*/  BSYNC B0 ;  /* 0x0000000000007941 */ /* 0x000fea0003800000 */
.L_x_2700:
        /* <DEDUP_REMOVED lines=8> */
[----:B------:R-:W-:Y:S01]  /*ffc0*/  MOV R12, R10 ;  /* 0x0000000a000c7202 */ /* 0x000fe20000000f00 */
[----:B------:R-:W-:Y:S02]  /*ffd0*/  HADD2.F32 R15, -RZ, R11.H0_H0 ;  /* 0x2000000bff0f7230 */ /* 0x000fe40000004100 */
[--C-:B---3--:R-:W-:Y:S02]  /*ffe0*/  HADD2.F32 R16, -RZ, R9.reuse.H1_H1 ;  /* 0x30000009ff107230 */ /* 0x108fe40000004100 */
[----:B------:R-:W-:-:S02]  /*fff0*/  HADD2.F32 R18, -RZ, R9.H0_H0 ;  /* 0x20000009ff127230 */ /* 0x000fc40000004100 */
[----:B----4-:R-:W-:Y:S02]  /*10000*/  HADD2.F32 R0, -RZ, R3.H1_H1 ;  /* 0x30000003ff007230 */ /* 0x010fe40000004100 */
[----:B------:R-:W-:Y:S02]  /*10010*/  HADD2.F32 R17, -RZ, R2.H1_H1 ;  /* 0x30000002ff117230 */ /* 0x000fe40000004100 */
[----:B-----5:R-:W-:Y:S02]  /*10020*/  HADD2.F32 R11, -RZ, R5.H1_H1 ;  /* 0x30000005ff0b7230 */ /* 0x020fe40000004100 */
        /* <DEDUP_REMOVED lines=29> */
.L_x_2703:
[----:B------:R-:W-:Y:S05]  /*10200*/  BSYNC B0 ;  /* 0x0000000000007941 */ /* 0x000fea0003800000 */
.L_x_2702:
[----:B------:R4:W-:Y:S01]  /*10210*/  STS.128 [R237+0x7800], R8 ;  /* 0x00780008ed007388 */ /* 0x0009e20000000c00 */
[----:B------:R-:W-:Y:S05]  /*10220*/  BRA `(.L_x_2695) ;  /* 0x0000005c00e07947 */ /* 0x000fea0003800000 */
.L_x_2664:
[----:B------:R-:W-:Y:S04]  /*10230*/  BSSY B1, `(.L_x_2704) ;  /* 0x0000165000017945 */ /* 0x000fe80003800000 */
[----:B------:R-:W-:Y:S05]  /*10240*/  @!P1 BRA `(.L_x_2705) ;  /* 0x00000014008c9947 */ /* 0x000fea0003800000 */
[----:B------:R1:W5:Y:S04]  /*10250*/  LDG.E.128 R32, desc[UR6][R44.64+0x80] ;  /* 0x000080062c207981 */ /* 0x000368000c1e1d00 */
[----:B------:R1:W5:Y:S04]  /*10260*/  LDG.E.128 R28, desc[UR6][R44.64+0x100] ;  /* 0x000100062c1c7981 */ /* 0x000368000c1e1d00 */
[----:B------:R1:W5:Y:S04]  /*10270*/  LDG.E.128 R16, desc[UR6][R44.64+0x180] ;  /* 0x000180062c107981 */ /* 0x000368000c1e1d00 */
[----:B------:R1:W5:Y:S01]  /*10280*/  LDG.E.128 R40, desc[UR6][R44.64] ;  /* 0x000000062c287981 */ /* 0x000362000c1e1d00 */
[----:B------:R-:W-:Y:S01]  /*10290*/  ISETP.GE.AND P0, PT, R24, UR5, PT ;  /* 0x0000000518007c0c */ /* 0x000fe2000bf06270 */
[----:B------:R-:W-:-:S12]  /*102a0*/  BSSY B0, `(.L_x_2706) ;  /* 0x0000054000007945 */ /* 0x000fd80003800000 */
[----:B------:R-:W-:Y:S05]  /*102b0*/  @P0 BRA `(.L_x_2707) ;  /* 0x0000000400480947 */ /* 0x000fea0003800000 */
[-C--:B------:R-:W-:Y:S01]  /*102c0*/  ISETP.GE.AND P1, PT, R24, R133.reuse, PT ;  /* 0x000000851800720c */ /* 0x080fe20003f26270 */
[----:B------:R-:W-:Y:S01]  /*102d0*/  ULDC.64 UR8, c[0x0][0x360] ;  /* 0x0000d80000087ab9 */ /* 0x000fe20000000a00 */
[----:B------:R-:W-:Y:S02]  /*102e0*/  MOV R7, R133 ;  /* 0x0000008500077202 */ /* 0x000fe40000000f00 */
[----:B------:R-:W-:Y:S02]  /*102f0*/  MOV R9, RZ ;  /* 0x000000ff00097202 */ /* 0x000fe40000000f00 */
[----:B------:R-:W-:-:S07]  /*10300*/  MOV R11, RZ ;  /* 0x000000ff000b7202 */ /* 0x000fce0000000f00 */
[----:B------:R-:W-:-:S04]  /*10310*/  @P1 SHF.R.S32.HI R133, RZ, 0x1, R132 ;  /* 0x00000001ff851819 */ /* 0x000fc80000011484 */
[C---:B------:R-:W-:Y:S02]  /*10320*/  @P1 IADD3 R9, -R133.reuse, RZ, RZ ;  /* 0x000000ff85091210 */ /* 0x040fe40007ffe1ff */
[----:B------:R-:W-:Y:S02]  /*10330*/  @P1 IADD3 R7, -R133, RZ, RZ ;  /* 0x000000ff85071210 */ /* 0x000fe40007ffe1ff */
[----:B------:R-:W-:Y:S02]  /*10340*/  IADD3 R5, P0, R9, R0, RZ ;  /* 0x0000000009057210 */ /* 0x000fe40007f1e0ff */
[----:B------:R-:W-:Y:S01]  /*10350*/  @P1 IADD3 R11, -R133, RZ, RZ ;  /* 0x000000ff850b1210 */ /* 0x000fe20007ffe1ff */
[----:B------:R-:W-:Y:S01]  /*10360*/  IMAD.WIDE R36, R7, 0x2, R44 ;  /* 0x0000000207247825 */ /* 0x000fe200078e022c */
[----:B------:R-:W-:Y:S02]  /*10370*/  LEA.HI.X.SX32 R4, R9, R2, 0x1, P0 ;  /* 0x0000000209047211 */ /* 0x000fe400000f0eff */
[----:B------:R-:W-:-:S03]  /*10380*/  LEA R6, P0, R5, UR8, 0x1 ;  /* 0x0000000805067c11 */ /* 0x000fc6000f8008ff */
[----:B------:R-:W2:Y:S01]  /*10390*/  LDG.E.128 R36, desc[UR6][R36.64] ;  /* 0x0000000624247981 */ /* 0x000ea2000c1e1d00 */
[----:B------:R-:W-:Y:S01]  /*103a0*/  LEA.HI.X R7, R5, UR9, R4, 0x1, P0 ;  /* 0x0000000905077c11 */ /* 0x000fe200080f0c04 */
[----:B------:R-:W-:Y:S01]  /*103b0*/  ULDC.64 UR8, c[0x0][0x358] ;  /* 0x0000d60000087ab9 */ /* 0x000fe20000000a00 */
[----:B------:R-:W-:-:S04]  /*103c0*/  IADD3 R9, P0, R11, R0, RZ ;  /* 0x000000000b097210 */ /* 0x000fc80007f1e0ff */
[----:B------:R-:W3:Y:S01]  /*103d0*/  LDG.E.128 R4, desc[UR6][R6.64] ;  /* 0x0000000606047981 */ /* 0x000ee2000c1e1d00 */
[----:B------:R-:W-:Y:S02]  /*103e0*/  LEA.HI.X.SX32 R8, R11, R2, 0x1, P0 ;  /* 0x000000020b087211 */ /* 0x000fe400000f0eff */
[----:B------:R-:W-:-:S04]  /*103f0*/  LEA R10, P0, R9, UR8, 0x1 ;  /* 0x00000008090a7c11 */ /* 0x000fc8000f8008ff */
[----:B------:R-:W-:-:S06]  /*10400*/  LEA.HI.X R11, R9, UR9, R8, 0x1, P0 ;  /* 0x00000009090b7c11 */ /* 0x000fcc00080f0c08 */
[----:B------:R-:W4:Y:S01]  /*10410*/  LDG.E.128 R8, desc[UR6][R10.64] ;  /* 0x000000060a087981 */ /* 0x000f22000c1e1d00 */
[----:B--2---:R-:W-:Y:S02]  /*10420*/  HADD2.F32 R47, -RZ, R36.H0_H0 ;  /* 0x20000024ff2f7230 */ /* 0x004fe40000004100 */
[----:B------:R-:W-:Y:S02]  /*10430*/  HADD2.F32 R49, -RZ, R37.H0_H0 ;  /* 0x20000025ff317230 */ /* 0x000fe40000004100 */
[--C-:B---3--:R-:W-:Y:S02]  /*10440*/  HADD2.F32 R14, -RZ, R4.reuse.H0_H0 ;  /* 0x20000004ff0e7230 */ /* 0x108fe40000004100 */
[----:B------:R-:W-:Y:S02]  /*10450*/  HADD2.F32 R15, -RZ, R4.H1_H1 ;  /* 0x30000004ff0f7230 */ /* 0x000fe40000004100 */
[--C-:B------:R-:W-:Y:S02]  /*10460*/  HADD2.F32 R4, -RZ, R5.reuse.H0_H0 ;  /* 0x20000005ff047230 */ /* 0x100fe40000004100 */
[----:B------:R-:W-:Y:S01]  /*10470*/  @!P1 FADD.FTZ R14, -R14, -RZ ;  /* 0x800000ff0e0e9221 */ /* 0x000fe20000010100 */
[----:B------:R-:W-:-:S02]  /*10480*/  HADD2.F32 R26, -RZ, R5.H1_H1 ;  /* 0x30000005ff1a7230 */ /* 0x000fc40000004100 */
        /* <DEDUP_REMOVED lines=9> */
[--C-:B------:R-:W-:Y:S02]  /*10520*/  HADD2.F32 R14, -RZ, R38.reuse.H0_H0 ;  /* 0x20000026ff0e7230 */ /* 0x100fe40000004100 */
[----:B------:R-:W-:Y:S01]  /*10530*/  FMUL.FTZ R36, R36, R15 ;  /* 0x0000000f24247220 */ /* 0x000fe20000410000 */
[----:B------:R-:W-:Y:S02]  /*10540*/  HADD2.F32 R38, -RZ, R38.H1_H1 ;  /* 0x30000026ff267230 */ /* 0x000fe40000004100 */
[----:B------:R-:W-:Y:S01]  /*10550*/  @!P1 FADD.FTZ R5, -R5, -RZ ;  /* 0x800000ff05059221 */ /* 0x000fe20000010100 */
[----:B------:R-:W-:Y:S02]  /*10560*/  HADD2.F32 R4, -RZ, R39.H1_H1 ;  /* 0x30000027ff047230 */ /* 0x000fe40000004100 */
[----:B------:R-:W-:Y:S01]  /*10570*/  @!P1 FADD.FTZ R27, -R27, -RZ ;  /* 0x800000ff1b1b9221 */ /* 0x000fe20000010100 */
[----:B------:R-:W-:-:S02]  /*10580*/  HADD2.F32 R37, -RZ, R37.H1_H1 ;  /* 0x30000025ff257230 */ /* 0x000fc40000004100 */
[----:B------:R-:W-:Y:S01]  /*10590*/  @!P1 FADD.FTZ R7, -R7, -RZ ;  /* 0x800000ff07079221 */ /* 0x000fe20000010100 */
[----:B------:R-:W-:Y:S02]  /*105a0*/  HADD2.F32 R15, -RZ, R39.H0_H0 ;  /* 0x20000027ff0f7230 */ /* 0x000fe40000004100 */
[----:B------:R-:W-:Y:S01]  /*105b0*/  @!P1 FADD.FTZ R26, -R26, -RZ ;  /* 0x800000ff1a1a9221 */ /* 0x000fe20000010100 */
[----:B------:R-:W-:Y:S01]  /*105c0*/  @!P1 FADD.FTZ R6, -R6, -RZ ;  /* 0x800000ff06069221 */ /* 0x000fe20000010100 */
[----:B------:R-:W-:Y:S01]  /*105d0*/  FMUL.FTZ R5, R14, R5 ;  /* 0x000000050e057220 */ /* 0x000fe20000410000 */
[----:B------:R-:W-:Y:S01]  /*105e0*/  FMUL.FTZ R27, R38, R27 ;  /* 0x0000001b261b7220 */ /* 0x000fe20000410000 */
[----:B------:R-:W-:Y:S01]  /*105f0*/  FMUL.FTZ R7, R4, R7 ;  /* 0x0000000704077220 */ /* 0x000fe20000410000 */
[----:B------:R-:W-:Y:S01]  /*10600*/  FMUL.FTZ R37, R37, R26 ;  /* 0x0000001a25257220 */ /* 0x000fe20000410000 */
[----:B------:R-:W-:Y:S01]  /*10610*/  FMUL.FTZ R6, R15, R6 ;  /* 0x000000060f067220 */ /* 0x000fe20000410000 */
[----:B-----5:R-:W-:-:S02]  /*10620*/  HADD2.F32 R4, -RZ, R40.H0_H0 ;  /* 0x20000028ff047230 */ /* 0x020fc40000004100 */
[--C-:B----4-:R-:W-:Y:S02]  /*10630*/  HADD2.F32 R14, -RZ, R8.reuse.H0_H0 ;  /* 0x20000008ff0e7230 */ /* 0x110fe40000004100 */
[----:B------:R-:W-:Y:S02]  /*10640*/  HADD2.F32 R38, -RZ, R8.H1_H1 ;  /* 0x30000008ff267230 */ /* 0x000fe40000004100 */
[----:B------:R-:W-:Y:S02]  /*10650*/  HADD2.F32 R15, -RZ, R40.H1_H1 ;  /* 0x30000028ff0f7230 */ /* 0x000fe40000004100 */
[----:B------:R-:W-:Y:S02]  /*10660*/  HADD2.F32 R26, -RZ, R41.H0_H0 ;  /* 0x20000029ff1a7230 */ /* 0x000fe40000004100 */
[--C-:B------:R-:W-:Y:S02]  /*10670*/  HADD2.F32 R8, -RZ, R9.reuse.H0_H0 ;  /* 0x20000009ff087230 */ /* 0x100fe40000004100 */
[----:B------:R-:W-:Y:S01]  /*10680*/  FFMA.FTZ R4, R4, R14, R47 ;  /* 0x0000000e04047223 */ /* 0x000fe2000001002f */
[----:B------:R-:W-:-:S02]  /*10690*/  HADD2.F32 R46, -RZ, R9.H1_H1 ;  /* 0x30000009ff2e7230 */ /* 0x000fc40000004100 */
[----:B------:R-:W-:Y:S01]  /*106a0*/  FFMA.FTZ R15, R15, R38, R36 ;  /* 0x000000260f0f7223 */ /* 0x000fe20000010024 */
[----:B------:R-:W-:Y:S02]  /*106b0*/  HADD2.F32 R40, -RZ, R10.H0_H0 ;  /* 0x2000000aff287230 */ /* 0x000fe40000004100 */
[----:B------:R-:W-:Y:S01]  /*106c0*/  FFMA.FTZ R8, R26, R8, R49 ;  /* 0x000000081a087223 */ /* 0x000fe20000010031 */
[--C-:B------:R-:W-:Y:S02]  /*106d0*/  HADD2.F32 R9, -RZ, R11.reuse.H0_H0 ;  /* 0x2000000bff097230 */ /* 0x100fe40000004100 */
[----:B------:R-:W-:Y:S02]  /*106e0*/  HADD2.F32 R48, -RZ, R11.H1_H1 ;  /* 0x3000000bff307230 */ /* 0x000fe40000004100 */
[----:B------:R-:W-:Y:S02]  /*106f0*/  HADD2.F32 R14, -RZ, R42.H0_H0 ;  /* 0x2000002aff0e7230 */ /* 0x000fe40000004100 */
[----:B------:R-:W-:-:S02]  /*10700*/  HADD2.F32 R10, -RZ, R10.H1_H1 ;  /* 0x3000000aff0a7230 */ /* 0x000fc40000004100 */
[----:B------:R-:W-:Y:S02]  /*10710*/  HADD2.F32 R26, -RZ, R41.H1_H1 ;  /* 0x30000029ff1a7230 */ /* 0x000fe40000004100 */
        /* <DEDUP_REMOVED lines=12> */
.L_x_2707:
[----:B------:R-:W-:Y:S05]  /*107e0*/  BSYNC B0 ;  /* 0x0000000000007941 */ /* 0x000fea0003800000 */
.L_x_2706:
[----:B-----5:R2:W-:Y:S01]  /*107f0*/  STS.128 [R237], R40 ;  /* 0x00000028ed007388 */ /* 0x0205e20000000c00 */
[----:B------:R-:W-:Y:S01]  /*10800*/  IADD3 R4, R24, 0x40, RZ ;  /* 0x0000004018047810 */ /* 0x000fe20007ffe0ff */
[----:B------:R-:W-:Y:S03]  /*10810*/  BSSY B0, `(.L_x_2708) ;  /* 0x0000055000007945 */ /* 0x000fe60003800000 */
[----:B------:R-:W-:-:S13]  /*10820*/  ISETP.GE.AND P0, PT, R4, UR5, PT ;  /* 0x0000000504007c0c */ /* 0x000fda000bf06270 */
        /* <DEDUP_REMOVED lines=23> */
[--C-:B--2---:R-:W-:Y:S02]  /*109a0*/  HADD2.F32 R41, -RZ, R36.reuse.H0_H0 ;  /* 0x20000024ff297230 */ /* 0x104fe40000004100 */
[----:B------:R-:W-:Y:S02]  /*109b0*/  HADD2.F32 R36, -RZ, R36.H1_H1 ;  /* 0x30000024ff247230 */ /* 0x000fe40000004100 */
        /* <DEDUP_REMOVED lines=8> */
[----:B------:R-:W-:Y:S02]  /*10a40*/  HADD2.F32 R43, -RZ, R37.H0_H0 ;  /* 0x20000025ff2b7230 */ /* 0x000fe40000004100 */
[----:B------:R-:W-:Y:S01]  /*10a50*/  @!P1 FADD.FTZ R14, -R14, -RZ ;  /* 0x800000ff0e0e9221 */ /* 0x000fe20000010100 */
[--C-:B------:R-:W-:Y:S02]  /*10a60*/  HADD2.F32 R6, -RZ, R7.reuse.H0_H0 ;  /* 0x20000007ff067230 */ /* 0x100fe40000004100 */
[----:B------:R-:W-:-:S02]  /*10a70*/  HADD2.F32 R7, -RZ, R7.H1_H1 ;  /* 0x30000007ff077230 */ /* 0x000fc40000004100 */
[----:B------:R-:W-:Y:S01]  /*10a80*/  FMUL.FTZ R36, R36, R15 ;  /* 0x0000000f24247220 */ /* 0x000fe20000410000 */
[----:B------:R-:W-:Y:S01]  /*10a90*/  FMUL.FTZ R43, R43, R4 ;  /* 0x000000042b2b7220 */ /* 0x000fe20000410000 */
[----:B------:R-:W-:Y:S01]  /*10aa0*/  FMUL.FTZ R41, R41, R14 ;  /* 0x0000000e29297220 */ /* 0x000fe20000410000 */
[--C-:B------:R-:W-:Y:S02]  /*10ab0*/  HADD2.F32 R15, -RZ, R39.reuse.H0_H0 ;  /* 0x20000027ff0f7230 */ /* 0x100fe40000004100 */
[----:B------:R-:W-:Y:S01]  /*10ac0*/  @!P1 FADD.FTZ R6, -R6, -RZ ;  /* 0x800000ff06069221 */ /* 0x000fe20000010100 */
[----:B------:R-:W-:Y:S02]  /*10ad0*/  HADD2.F32 R4, -RZ, R39.H1_H1 ;  /* 0x30000027ff047230 */ /* 0x000fe40000004100 */
[----:B------:R-:W-:Y:S01]  /*10ae0*/  @!P1 FADD.FTZ R7, -R7, -RZ ;  /* 0x800000ff07079221 */ /* 0x000fe20000010100 */
[----:B------:R-:W-:Y:S02]  /*10af0*/  HADD2.F32 R14, -RZ, R38.H0_H0 ;  /* 0x20000026ff0e7230 */ /* 0x000fe40000004100 */
[----:B------:R-:W-:Y:S01]  /*10b00*/  @!P1 FADD.FTZ R5, -R5, -RZ ;  /* 0x800000ff05059221 */ /* 0x000fe20000010100 */
[----:B------:R-:W-:-:S02]  /*10b10*/  HADD2.F32 R37, -RZ, R37.H1_H1 ;  /* 0x30000025ff257230 */ /* 0x000fc40000004100 */
[----:B------:R-:W-:Y:S01]  /*10b20*/  @!P1 FADD.FTZ R26, -R26, -RZ ;  /* 0x800000ff1a1a9221 */ /* 0x000fe20000010100 */
[----:B------:R-:W-:Y:S01]  /*10b30*/  FMUL.FTZ R6, R15, R6 ;  /* 0x000000060f067220 */ /* 0x000fe20000410000 */
[----:B------:R-:W-:Y:S01]  /*10b40*/  FMUL.FTZ R7, R4, R7 ;  /* 0x0000000704077220 */ /* 0x000fe20000410000 */
[----:B------:R-:W-:Y:S01]  /*10b50*/  FMUL.FTZ R5, R14, R5 ;  /* 0x000000050e057220 */ /* 0x000fe20000410000 */
[--C-:B------:R-:W-:Y:S02]  /*10b60*/  HADD2.F32 R4, -RZ, R32.reuse.H0_H0 ;  /* 0x20000020ff047230 */ /* 0x100fe40000004100 */
[----:B------:R-:W-:Y:S01]  /*10b70*/  FMUL.FTZ R37, R37, R26 ;  /* 0x0000001a25257220 */ /* 0x000fe20000410000 */
[----:B------:R-:W-:Y:S02]  /*10b80*/  HADD2.F32 R15, -RZ, R32.H1_H1 ;  /* 0x30000020ff0f7230 */ /* 0x000fe40000004100 */
[----:B------:R-:W-:Y:S01]  /*10b90*/  @!P1 FADD.FTZ R27, -R27, -RZ ;  /* 0x800000ff1b1b9221 */ /* 0x000fe20000010100 */
[----:B------:R-:W-:-:S02]  /*10ba0*/  HADD2.F32 R38, -RZ, R38.H1_H1 ;  /* 0x30000026ff267230 */ /* 0x000fc40000004100 */
[--C-:B----4-:R-:W-:Y:S02]  /*10bb0*/  HADD2.F32 R14, -RZ, R8.reuse.H0_H0 ;  /* 0x20000008ff0e7230 */ /* 0x110fe40000004100 */
        /* <DEDUP_REMOVED lines=14> */
[--C-:B------:R-:W-:Y:S02]  /*10ca0*/  HADD2.F32 R11, -RZ, R35.reuse.H0_H0 ;  /* 0x20000023ff0b7230 */ /* 0x100fe40000004100 */
[----:B------:R-:W-:Y:S02]  /*10cb0*/  HADD2.F32 R32, -RZ, R35.H1_H1 ;  /* 0x30000023ff207230 */ /* 0x000fe40000004100 */
        /* <DEDUP_REMOVED lines=10> */
.L_x_2709:
[----:B------:R-:W-:Y:S05]  /*10d60*/  BSYNC B0 ;  /* 0x0000000000007941 */ /* 0x000fea0003800000 */
.L_x_2708:
[----:B------:R3:W-:Y:S01]  /*10d70*/  STS.128 [R237+0x2000], R32 ;  /* 0x00200020ed007388 */ /* 0x0007e20000000c00 */
        /* <DEDUP_REMOVED lines=14> */
[----:B---3--:R-:W-:Y:S01]  /*10e60*/  IMAD.WIDE R32, R7, 0x2, R44 ;  /* 0x0000000207207825 */ /* 0x008fe200078e022c */
[----:B------:R-:W-:Y:S02]  /*10e70*/  LEA.HI.X.SX32 R4, R9, R2, 0x1, P0 ;  /* 0x0000000209047211 */ /* 0x000fe400000f0eff */
[----:B------:R-:W-:-:S03]  /*10e80*/  LEA R6, P0, R5, UR8, 0x1 ;  /* 0x0000000805067c11 */ /* 0x000fc6000f8008ff */
[----:B------:R-:W3:Y:S01]  /*10e90*/  LDG.E.128 R32, desc[UR6][R32.64+0x100] ;  /* 0x0001000620207981 */ /* 0x000ee2000c1e1d00 */
[----:B------:R-:W-:Y:S01]  /*10ea0*/  LEA.HI.X R7, R5, UR9, R4, 0x1, P0 ;  /* 0x0000000905077c11 */ /* 0x000fe200080f0c04 */
[----:B------:R-:W-:Y:S01]  /*10eb0*/  ULDC.64 UR8, c[0x0][0x358] ;  /* 0x0000d60000087ab9 */ /* 0x000fe20000000a00 */
[----:B------:R-:W-:-:S04]  /*10ec0*/  IADD3 R9, P0, R11, R0, RZ ;  /* 0x000000000b097210 */ /* 0x000fc80007f1e0ff */
[----:B------:R-:W4:Y:S01]  /*10ed0*/  LDG.E.128 R4, desc[UR6][R6.64+0x100] ;  /* 0x0001000606047981 */ /* 0x000f22000c1e1d00 */
[----:B------:R-:W-:Y:S02]  /*10ee0*/  LEA.HI.X.SX32 R8, R11, R2, 0x1, P0 ;  /* 0x000000020b087211 */ /* 0x000fe400000f0eff */
[----:B------:R-:W-:-:S04]  /*10ef0*/  LEA R10, P0, R9, UR8, 0x1 ;  /* 0x00000008090a7c11 */ /* 0x000fc8000f8008ff */
[----:B------:R-:W-:-:S06]  /*10f00*/  LEA.HI.X R11, R9, UR9, R8, 0x1, P0 ;  /* 0x00000009090b7c11 */ /* 0x000fcc00080f0c08 */
[----:B------:R-:W5:Y:S01]  /*10f10*/  LDG.E.128 R8, desc[UR6][R10.64+0x100] ;  /* 0x000100060a087981 */ /* 0x000f62000c1e1d00 */
[--C-:B---3--:R-:W-:Y:S02]  /*10f20*/  HADD2.F32 R37, -RZ, R32.reuse.H0_H0 ;  /* 0x20000020ff257230 */ /* 0x108fe40000004100 */
[----:B------:R-:W-:Y:S02]  /*10f30*/  HADD2.F32 R32, -RZ, R32.H1_H1 ;  /* 0x30000020ff207230 */ /* 0x000fe40000004100 */
[--C-:B----4-:R-:W-:Y:S02]  /*10f40*/  HADD2.F32 R14, -RZ, R4.reuse.H0_H0 ;  /* 0x20000004ff0e7230 */ /* 0x110fe40000004100 */
        /* <DEDUP_REMOVED lines=30> */
[--C-:B-----5:R-:W-:Y:S02]  /*11130*/  HADD2.F32 R14, -RZ, R8.reuse.H0_H0 ;  /* 0x20000008ff0e7230 */ /* 0x120fe40000004100 */
        /* <DEDUP_REMOVED lines=26> */
.L_x_2711:
[----:B------:R-:W-:Y:S05]  /*112e0*/  BSYNC B0 ;  /* 0x0000000000007941 */ /* 0x000fea0003800000 */
.L_x_2710:
        /* <DEDUP_REMOVED lines=15> */
[----:B----4-:R-:W-:Y:S01]  /*113e0*/  IMAD.WIDE R28, R7, 0x2, R44 ;  /* 0x00000002071c7825 */ /* 0x010fe200078e022c */
        /* <DEDUP_REMOVED lines=22> */
[----:B------:R-:W-:Y:S02]  /*11550*/  HADD2.F32 R35, -RZ, R29.H0_H0 ;  /* 0x2000001dff237230 */ /* 0x000fe40000004100 */
[--C-:B------:R-:W-:Y:S02]  /*11560*/  HADD2.F32 R6, -RZ, R7.reuse.H0_H0 ;  /* 0x20000007ff067230 */ /* 0x100fe40000004100 */
[----:B------:R-:W-:-:S02]  /*11570*/  HADD2.F32 R7, -RZ, R7.H1_H1 ;  /* 0x30000007ff077230 */ /* 0x000fc40000004100 */
[----:B------:R-:W-:Y:S01]  /*11580*/  FMUL.FTZ R33, R33, R14 ;  /* 0x0000000e21217220 */ /* 0x000fe20000410000 */
[----:B------:R-:W-:Y:S01]  /*11590*/  FMUL.FTZ R28, R28, R15 ;  /* 0x0000000f1c1c7220 */ /* 0x000fe20000410000 */
        /* <DEDUP_REMOVED lines=9> */
[----:B------:R-:W-:Y:S01]  /*11630*/  FMUL.FTZ R29, R29, R26 ;  /* 0x0000001a1d1d7220 */ /* 0x000fe20000410000 */
[----:B------:R-:W-:Y:S01]  /*11640*/  FMUL.FTZ R5, R14, R5 ;  /* 0x000000050e057220 */ /* 0x000fe20000410000 */
[----:B------:R-:W-:Y:S01]  /*11650*/  FMUL.FTZ R6, R15, R6 ;  /* 0x000000060f067220 */ /* 0x000fe20000410000 */
[----:B------:R-:W-:Y:S01]  /*11660*/  FMUL.FTZ R7, R4, R7 ;  /* 0x0000000704077220 */ /* 0x000fe20000410000 */
[----:B------:R-:W-:Y:S02]  /*11670*/  HADD2.F32 R30, -RZ, R30.H1_H1 ;  /* 0x3000001eff1e7230 */ /* 0x000fe40000004100 */
[----:B------:R-:W-:Y:S01]  /*11680*/  @!P1 FADD.FTZ R27, -R27, -RZ ;  /* 0x800000ff1b1b9221 */ /* 0x000fe20000010100 */
[--C-:B------:R-:W-:Y:S02]  /*11690*/  HADD2.F32 R4, -RZ, R16.reuse.H0_H0 ;  /* 0x20000010ff047230 */ /* 0x100fe40000004100 */
        /* <DEDUP_REMOVED lines=28> */
.L_x_2713:
[----:B------:R-:W-:Y:S05]  /*11860*/  BSYNC B0 ;  /* 0x0000000000007941 */ /* 0x000fea0003800000 */
.L_x_2712:
[----:B------:R1:W-:Y:S02]  /*11870*/  STS.128 [R237+0x6000], R16 ;  /* 0x00600010ed007388 */ /* 0x0003e40000000c00 */
.L_x_2705:
[----:B------:R-:W-:Y:S05]  /*11880*/  BSYNC B1 ;  /* 0x0000000000017941 */ /* 0x000fea0003800000 */
.L_x_2704:
        /* <DEDUP_REMOVED lines=9> */
[----:B------:R-:W-:Y:S01]  /*11920*/  ISETP.GE.AND P0, PT, R24, UR5, PT ;  /* 0x0000000518007c0c */ /* 0x000fe2000bf06270 */
[----:B------:R-:W-:-:S12]  /*11930*/  BSSY B0, `(.L_x_2716) ;  /* 0x0000056000007945 */ /* 0x000fd80003800000 */
[----:B------:R-:W-:Y:S05]  /*11940*/  @P0 BRA `(.L_x_2717) ;  /* 0x0000000400500947 */ /* 0x000fea0003800000 */
[-C--:B------:R-:W-:Y:S01]  /*11950*/  ISETP.GE.AND P0, PT, R24, R133.reuse, PT ;  /* 0x000000851800720c */ /* 0x080fe20003f06270 */
[----:B------:R-:W-:Y:S01]  /*11960*/  ULDC.64 UR8, c[0x0][0x360] ;  /* 0x0000d80000087ab9 */ /* 0x000fe20000000a00 */
[----:B------:R-:W-:Y:S02]  /*11970*/  MOV R7, R133 ;  /* 0x0000008500077202 */ /* 0x000fe40000000f00 */
[----:B------:R-:W-:Y:S02]  /*11980*/  MOV R4, RZ ;  /* 0x000000ff00047202 */ /* 0x000fe40000000f00 */
[C---:B------:R-:W-:Y:S02]  /*11990*/  IADD3 R9, P1, R131.reuse, R0, RZ ;  /* 0x0000000083097210 */ /* 0x040fe40007f3e0ff */
[----:B------:R-:W-:Y:S02]  /*119a0*/  MOV R10, RZ ;  /* 0x000000ff000a7202 */ /* 0x000fe40000000f00 */
[----:B------:R-:W-:-:S03]  /*119b0*/  LEA.HI.X.SX32 R8, R131, R2, 0x1, P1 ;  /* 0x0000000283087211 */ /* 0x000fc600008f0eff */
[----:B------:R-:W-:-:S04]  /*119c0*/  @P0 SHF.R.S32.HI R133, RZ, 0x1, R132 ;  /* 0x00000001ff850819 */ /* 0x000fc80000011484 */
[C---:B------:R-:W-:Y:S02]  /*119d0*/  @P0 IADD3 R4, -R133.reuse, RZ, RZ ;  /* 0x000000ff85040210 */ /* 0x040fe40007ffe1ff */
[C---:B------:R-:W-:Y:S02]  /*119e0*/  @P0 IADD3 R7, -R133.reuse, RZ, RZ ;  /* 0x000000ff85070210 */ /* 0x040fe40007ffe1ff */
[C---:B------:R-:W-:Y:S02]  /*119f0*/  IADD3 R5, P1, R4.reuse, R9, RZ ;  /* 0x0000000904057210 */ /* 0x040fe40007f3e0ff */
        /* <DEDUP_REMOVED lines=8> */
[----:B------:R-:W4:Y:S01]  /*11a80*/  LDG.E.128 R4, desc[UR6][R6.64] ;  /* 0x0000000606047981 */ /* 0x000f22000c1e1d00 */
[----:B------:R-:W-:Y:S02]  /*11a90*/  LEA.HI.X.SX32 R8, R10, R8, 0x1, P1 ;  /* 0x000000080a087211 */ /* 0x000fe400008f0eff */
[----:B------:R-:W-:-:S04]  /*11aa0*/  LEA R10, P1, R9, UR8, 0x1 ;  /* 0x00000008090a7c11 */ /* 0x000fc8000f8208ff */
[----:B------:R-:W-:-:S06]  /*11ab0*/  LEA.HI.X R11, R9, UR9, R8, 0x1, P1 ;  /* 0x00000009090b7c11 */ /* 0x000fcc00088f0c08 */
[----:B------:R-:W3:Y:S01]  /*11ac0*/  LDG.E.128 R8, desc[UR6][R10.64] ;  /* 0x000000060a087981 */ /* 0x000ee2000c1e1d00 */
[--C-:B--2---:R-:W-:Y:S02]  /*11ad0*/  HADD2.F32 R46, -RZ, R36.reuse.H0_H0 ;  /* 0x20000024ff2e7230 */ /* 0x104fe40000004100 */
        /* <DEDUP_REMOVED lines=32> */
[----:B---3--:R-:W-:-:S02]  /*11ce0*/  HADD2.F32 R4, -RZ, R8.H0_H0 ;  /* 0x20000008ff047230 */ /* 0x008fc40000004100 */
        /* <DEDUP_REMOVED lines=26> */
.L_x_2717:
[----:B------:R-:W-:Y:S05]  /*11e90*/  BSYNC B0 ;  /* 0x0000000000007941 */ /* 0x000fea0003800000 */
.L_x_2716:
[----:B-----5:R1:W-:Y:S01]  /*11ea0*/  STS.128 [R237+0x800], R40 ;  /* 0x00080028ed007388 */ /* 0x0203e20000000c00 */
[----:B------:R-:W-:Y:S01]  /*11eb0*/  IADD3 R4, R24, 0x40, RZ ;  /* 0x0000004018047810 */ /* 0x000fe20007ffe0ff */
[----:B------:R-:W-:Y:S03]  /*11ec0*/  BSSY B0, `(.L_x_2718) ;  /* 0x0000058000007945 */ /* 0x000fe60003800000 */
[----:B------:R-:W-:-:S13]  /*11ed0*/  ISETP.GE.AND P0, PT, R4, UR5, PT ;  /* 0x0000000504007c0c */ /* 0x000fda000bf06270 */
[----:B------:R-:W-:Y:S05]  /*11ee0*/  @P0 BRA `(.L_x_2719) ;  /* 0x0000000400540947 */ /* 0x000fea0003800000 */
[-C--:B------:R-:W-:Y:S01]  /*11ef0*/  ISETP.GE.AND P0, PT, R4, R133.reuse, PT ;  /* 0x000000850400720c */ /* 0x080fe20003f06270 */
[----:B------:R-:W-:Y:S01]  /*11f00*/  ULDC.64 UR8, c[0x0][0x360] ;  /* 0x0000d80000087ab9 */ /* 0x000fe20000000a00 */
[----:B------:R-:W-:Y:S02]  /*11f10*/  MOV R7, R133 ;  /* 0x0000008500077202 */ /* 0x000fe40000000f00 */
[----:B------:R-:W-:Y:S02]  /*11f20*/  IADD3 R5, R131, 0x40, RZ ;  /* 0x0000004083057810 */ /* 0x000fe40007ffe0ff */
[----:B------:R-:W-:Y:S02]  /*11f30*/  MOV R4, RZ ;  /* 0x000000ff00047202 */ /* 0x000fe40000000f00 */
[----:B------:R-:W-:Y:S02]  /*11f40*/  IADD3 R9, P1, R5, R0, RZ ;  /* 0x0000000005097210 */ /* 0x000fe40007f3e0ff */
[----:B------:R-:W-:-:S02]  /*11f50*/  MOV R10, RZ ;  /* 0x000000ff000a7202 */ /* 0x000fc40000000f00 */
[----:B------:R-:W-:Y:S02]  /*11f60*/  LEA.HI.X.SX32 R8, R5, R2, 0x1, P1 ;  /* 0x0000000205087211 */ /* 0x000fe400008f0eff */
        /* <DEDUP_REMOVED lines=8> */
[----:B------:R-:W1:Y:S01]  /*11ff0*/  LDG.E.128 R36, desc[UR6][R36.64+0x80] ;  /* 0x0000800624247981 */ /* 0x000e62000c1e1d00 */
[----:B------:R-:W-:Y:S01]  /*12000*/  LEA.HI.X R7, R5, UR9, R4, 0x1, P1 ;  /* 0x0000000905077c11 */ /* 0x000fe200088f0c04 */
[----:B------:R-:W-:Y:S01]  /*12010*/  ULDC.64 UR8, c[0x0][0x358] ;  /* 0x0000d60000087ab9 */ /* 0x000fe20000000a00 */
[----:B------:R-:W-:-:S04]  /*12020*/  IADD3 R9, P1, R10, R9, RZ ;  /* 0x000000090a097210 */ /* 0x000fc80007f3e0ff */
[----:B------:R-:W2:Y:S01]  /*12030*/  LDG.E.128 R4, desc[UR6][R6.64] ;  /* 0x0000000606047981 */ /* 0x000ea2000c1e1d00 */
[----:B------:R-:W-:Y:S02]  /*12040*/  LEA.HI.X.SX32 R8, R10, R8, 0x1, P1 ;  /* 0x000000080a087211 */ /* 0x000fe400008f0eff */
[----:B------:R-:W-:-:S04]  /*12050*/  LEA R10, P1, R9, UR8, 0x1 ;  /* 0x00000008090a7c11 */ /* 0x000fc8000f8208ff */
[----:B------:R-:W-:-:S06]  /*12060*/  LEA.HI.X R11, R9, UR9, R8, 0x1, P1 ;  /* 0x00000009090b7c11 */ /* 0x000fcc00088f0c08 */
[----:B------:R-:W4:Y:S01]  /*12070*/  LDG.E.128 R8, desc[UR6][R10.64] ;  /* 0x000000060a087981 */ /* 0x000f22000c1e1d00 */
[--C-:B-1----:R-:W-:Y:S02]  /*12080*/  HADD2.F32 R42, -RZ, R36.reuse.H0_H0 ;  /* 0x20000024ff2a7230 */ /* 0x102fe40000004100 */
[----:B------:R-:W-:Y:S02]  /*12090*/  HADD2.F32 R43, -RZ, R36.H1_H1 ;  /* 0x30000024ff2b7230 */ /* 0x000fe40000004100 */
        /* <DEDUP_REMOVED lines=30> */
[----:B------:R-:W-:Y:S02]  /*12280*/  HADD2.F32 R15, -RZ, R32.H0_H0 ;  /* 0x20000020ff0f7230 */ /* 0x000fe40000004100 */
        /* <DEDUP_REMOVED lines=27> */
.L_x_2719:
[----:B------:R-:W-:Y:S05]  /*12440*/  BSYNC B0 ;  /* 0x0000000000007941 */ /* 0x000fea0003800000 */
.L_x_2718:
        /* <DEDUP_REMOVED lines=18> */
[----:B--2---:R-:W-:Y:S01]  /*12570*/  IMAD.WIDE R32, R7, 0x2, R22 ;  /* 0x0000000207207825 */ /* 0x004fe200078e0216 */
        /* <DEDUP_REMOVED lines=44> */
[----:B-----5:R-:W-:-:S02]  /*12840*/  HADD2.F32 R4, -RZ, R8.H0_H0 ;  /* 0x20000008ff047230 */ /* 0x020fc40000004100 */
        /* <DEDUP_REMOVED lines=26> */
.L_x_2721:
[----:B------:R-:W-:Y:S05]  /*129f0*/  BSYNC B0 ;  /* 0x0000000000007941 */ /* 0x000fea0003800000 */
.L_x_2720:
        /* <DEDUP_REMOVED lines=18> */
[----:B----4-:R-:W-:Y:S01]  /*12b20*/  IMAD.WIDE R28, R5, 0x2, R22 ;  /* 0x00000002051c7825 */ /* 0x010fe200078e0216 */
        /* <DEDUP_REMOVED lines=14> */
[----:B---3--:R-:W-:Y:S02]  /*12c10*/  HADD2.F32 R22, -RZ, R4.H1_H1 ;  /* 0x30000004ff167230 */ /* 0x008fe40000004100 */
        /* <DEDUP_REMOVED lines=8> */
[----:B------:R-:W-:Y:S01]  /*12ca0*/  @!P0 FADD.FTZ R23, -R23, -RZ ;  /* 0x800000ff17178221 */ /* 0x000fe20000010100 */
[----:B------:R-:W-:-:S02]  /*12cb0*/  HADD2.F32 R28, -RZ, R29.H1_H1 ;  /* 0x3000001dff1c7230 */ /* 0x000fc40000004100 */
[--C-:B------:R-:W-:Y:S02]  /*12cc0*/  HADD2.F32 R6, -RZ, R7.reuse.H0_H0 ;  /* 0x20000007ff067230 */ /* 0x100fe40000004100 */
[----:B------:R-:W-:Y:S02]  /*12cd0*/  HADD2.F32 R7, -RZ, R7.H1_H1 ;  /* 0x30000007ff077230 */ /* 0x000fe40000004100 */
[----:B------:R-:W-:Y:S01]  /*12ce0*/  FMUL.FTZ R32, R32, R15 ;  /* 0x0000000f20207220 */ /* 0x000fe20000410000 */
[----:B------:R-:W-:Y:S01]  /*12cf0*/  FMUL.FTZ R33, R33, R22 ;  /* 0x0000001621217220 */ /* 0x000fe20000410000 */
[----:B------:R-:W-:Y:S01]  /*12d00*/  FMUL.FTZ R27, R27, R4 ;  /* 0x000000041b1b7220 */ /* 0x000fe20000410000 */
[----:B------:R-:W-:Y:S01]  /*12d10*/  FMUL.FTZ R28, R28, R23 ;  /* 0x000000171c1c7220 */ /* 0x000fe20000410000 */
[--C-:B------:R-:W-:Y:S02]  /*12d20*/  HADD2.F32 R22, -RZ, R30.reuse.H0_H0 ;  /* 0x2000001eff167230 */ /* 0x100fe40000004100 */
[----:B------:R-:W-:Y:S01]  /*12d30*/  @!P0 FADD.FTZ R5, -R5, -RZ ;  /* 0x800000ff05058221 */ /* 0x000fe20000010100 */
[----:B------:R-:W-:-:S02]  /*12d40*/  HADD2.F32 R23, -RZ, R30.H1_H1 ;  /* 0x3000001eff177230 */ /* 0x000fc40000004100 */
[----:B------:R-:W-:Y:S01]  /*12d50*/  @!P0 FADD.FTZ R26, -R26, -RZ ;  /* 0x800000ff1a1a8221 */ /* 0x000fe20000010100 */
[--C-:B------:R-:W-:Y:S02]  /*12d60*/  HADD2.F32 R15, -RZ, R31.reuse.H0_H0 ;  /* 0x2000001fff0f7230 */ /* 0x100fe40000004100 */
[----:B------:R-:W-:Y:S01]  /*12d70*/  @!P0 FADD.FTZ R6, -R6, -RZ ;  /* 0x800000ff06068221 */ /* 0x000fe20000010100 */
[----:B------:R-:W-:Y:S02]  /*12d80*/  HADD2.F32 R4, -RZ, R31.H1_H1 ;  /* 0x3000001fff047230 */ /* 0x000fe40000004100 */
[----:B------:R-:W-:Y:S01]  /*12d90*/  @!P0 FADD.FTZ R7, -R7, -RZ ;  /* 0x800000ff07078221 */ /* 0x000fe20000010100 */
[----:B------:R-:W-:Y:S01]  /*12da0*/  FMUL.FTZ R5, R22, R5 ;  /* 0x0000000516057220 */ /* 0x000fe20000410000 */
[----:B------:R-:W-:Y:S01]  /*12db0*/  FMUL.FTZ R26, R23, R26 ;  /* 0x0000001a171a7220 */ /* 0x000fe20000410000 */
[----:B------:R-:W-:Y:S01]  /*12dc0*/  FMUL.FTZ R6, R15, R6 ;  /* 0x000000060f067220 */ /* 0x000fe20000410000 */
[----:B------:R-:W-:Y:S01]  /*12dd0*/  FMUL.FTZ R7, R4, R7 ;  /* 0x0000000704077220 */ /* 0x000fe20000410000 */
[----:B------:R-:W-:-:S02]  /*12de0*/  HADD2.F32 R15, -RZ, R16.H0_H0 ;  /* 0x20000010ff0f7230 */ /* 0x000fc40000004100 */
[----:B------:R-:W-:Y:S02]  /*12df0*/  HADD2.F32 R22, -RZ, R16.H1_H1 ;  /* 0x30000010ff167230 */ /* 0x000fe40000004100 */
[--C-:B-----5:R-:W-:Y:S02]  /*12e00*/  HADD2.F32 R4, -RZ, R8.reuse.H0_H0 ;  /* 0x20000008ff047230 */ /* 0x120fe40000004100 */
[----:B------:R-:W-:Y:S02]  /*12e10*/  HADD2.F32 R23, -RZ, R8.H1_H1 ;  /* 0x30000008ff177230 */ /* 0x000fe40000004100 */
[----:B------:R-:W-:Y:S02]  /*12e20*/  HADD2.F32 R16, -RZ, R17.H0_H0 ;  /* 0x20000011ff107230 */ /* 0x000fe40000004100 */
[----:B------:R-:W-:Y:S02]  /*12e30*/  HADD2.F32 R8, -RZ, R9.H0_H0 ;  /* 0x20000009ff087230 */ /* 0x000fe40000004100 */
[----:B------:R-:W-:Y:S01]  /*12e40*/  FFMA.FTZ R4, R15, R4, R32 ;  /* 0x000000040f047223 */ /* 0x000fe20000010020 */
[----:B------:R-:W-:-:S02]  /*12e50*/  HADD2.F32 R30, -RZ, R10.H0_H0 ;  /* 0x2000000aff1e7230 */ /* 0x000fc40000004100 */
[----:B------:R-:W-:Y:S02]  /*12e60*/  HADD2.F32 R31, -RZ, R10.H1_H1 ;  /* 0x3000000aff1f7230 */ /* 0x000fe40000004100 */
[----:B------:R-:W-:Y:S01]  /*12e70*/  FFMA.FTZ R8, R16, R8, R27 ;  /* 0x0000000810087223 */ /* 0x000fe2000001001b */
[--C-:B------:R-:W-:Y:S02]  /*12e80*/  HADD2.F32 R29, -RZ, R11.reuse.H0_H0 ;  /* 0x2000000bff1d7230 */ /* 0x100fe40000004100 */
        /* <DEDUP_REMOVED lines=17> */
.L_x_2723:
[----:B------:R-:W-:Y:S05]  /*12fa0*/  BSYNC B0 ;  /* 0x0000000000007941 */ /* 0x000fea0003800000 */
.L_x_2722:
[----:B------:R1:W-:Y:S02]  /*12fb0*/  STS.128 [R237+0x6800], R16 ;  /* 0x00680010ed007388 */ /* 0x0003e40000000c00 */
.L_x_2715:
[----:B------:R-:W-:Y:S05]  /*12fc0*/  BSYNC B1 ;  /* 0x0000000000017941 */ /* 0x000fea0003800000 */
.L_x_2714:
        /* <DEDUP_REMOVED lines=18> */
[C---:B------:R-:W-:Y:S02]  /*130f0*/  SHF.L.U32 R5, R133.reuse, 0x5, RZ ;  /* 0x0000000585057819 */ /* 0x040fe400000006ff */
[----:B------:R-:W-:Y:S02]  /*13100*/  @P0 IADD3 R4, -R133, RZ, RZ ;  /* 0x000000ff85040210 */ /* 0x000fe40007ffe1ff */
[----:B------:R-:W-:Y:S02]  /*13110*/  IADD3 R9, P1, R5, R0, RZ ;  /* 0x0000000005097210 */ /* 0x000fe40007f3e0ff */
[----:B------:R-:W-:Y:S02]  /*13120*/  @P0 IADD3 R7, -R133, RZ, RZ ;  /* 0x000000ff85070210 */ /* 0x000fe40007ffe1ff */
[----:B------:R-:W-:Y:S02]  /*13130*/  LEA.HI.X.SX32 R8, R5, R2, 0x1, P1 ;  /* 0x0000000205087211 */ /* 0x000fe400008f0eff */
[----:B------:R-:W-:Y:S01]  /*13140*/  IADD3 R5, P1, R4, R9, RZ ;  /* 0x0000000904057210 */ /* 0x000fe20007f3e0ff */
[----:B------:R-:W-:Y:S01]  /*13150*/  IMAD.WIDE R36, R7, 0x2, R20 ;  /* 0x0000000207247825 */ /* 0x000fe200078e0214 */
[----:B------:R-:W-:-:S02]  /*13160*/  @P0 IADD3 R10, -R133, RZ, RZ ;  /* 0x000000ff850a0210 */ /* 0x000fc40007ffe1ff */
[----:B------:R-:W-:Y:S02]  /*13170*/  LEA.HI.X.SX32 R4, R4, R8, 0x1, P1 ;  /* 0x0000000804047211 */ /* 0x000fe400008f0eff */
[C---:B------:R-:W-:Y:S01]  /*13180*/  LEA R6, P1, R5.reuse, UR8, 0x1 ;  /* 0x0000000805067c11 */ /* 0x040fe2000f8208ff */
[----:B------:R-:W3:Y:S03]  /*13190*/  LDG.E.128 R36, desc[UR6][R36.64] ;  /* 0x0000000624247981 */ /* 0x000ee6000c1e1d00 */
[----:B------:R-:W-:Y:S01]  /*131a0*/  LEA.HI.X R7, R5, UR9, R4, 0x1, P1 ;  /* 0x0000000905077c11 */ /* 0x000fe200088f0c04 */
[----:B------:R-:W-:Y:S01]  /*131b0*/  ULDC.64 UR8, c[0x0][0x358] ;  /* 0x0000d60000087ab9 */ /* 0x000fe20000000a00 */
[----:B------:R-:W-:-:S04]  /*131c0*/  IADD3 R9, P1, R10, R9, RZ ;  /* 0x000000090a097210 */ /* 0x000fc80007f3e0ff */
[----:B------:R-:W4:Y:S01]  /*131d0*/  LDG.E.128 R4, desc[UR6][R6.64] ;  /* 0x0000000606047981 */ /* 0x000f22000c1e1d00 */
[----:B------:R-:W-:Y:S02]  /*131e0*/  LEA.HI.X.SX32 R8, R10, R8, 0x1, P1 ;  /* 0x000000080a087211 */ /* 0x000fe400008f0eff */
[----:B------:R-:W-:-:S04]  /*131f0*/  LEA R10, P1, R9, UR8, 0x1 ;  /* 0x00000008090a7c11 */ /* 0x000fc8000f8208ff */
[----:B------:R-:W-:-:S06]  /*13200*/  LEA.HI.X R11, R9, UR9, R8, 0x1, P1 ;  /* 0x00000009090b7c11 */ /* 0x000fcc00088f0c08 */
[----:B------:R-:W2:Y:S01]  /*13210*/  LDG.E.128 R8, desc[UR6][R10.64] ;  /* 0x000000060a087981 */ /* 0x000ea2000c1e1d00 */
[--C-:B---3--:R-:W-:Y:S02]  /*13220*/  HADD2.F32 R45, -RZ, R37.reuse.H0_H0 ;  /* 0x20000025ff2d7230 */ /* 0x108fe40000004100 */
[----:B------:R-:W-:Y:S02]  /*13230*/  HADD2.F32 R37, -RZ, R37.H1_H1 ;  /* 0x30000025ff257230 */ /* 0x000fe40000004100 */
[--C-:B----4-:R-:W-:Y:S02]  /*13240*/  HADD2.F32 R15, -RZ, R4.reuse.H0_H0 ;  /* 0x20000004ff0f7230 */ /* 0x110fe40000004100 */
[----:B------:R-:W-:Y:S02]  /*13250*/  HADD2.F32 R23, -RZ, R4.H1_H1 ;  /* 0x30000004ff177230 */ /* 0x000fe40000004100 */
[--C-:B------:R-:W-:Y:S02]  /*13260*/  HADD2.F32 R26, -RZ, R5.reuse.H1_H1 ;  /* 0x30000005ff1a7230 */ /* 0x100fe40000004100 */
[----:B------:R-:W-:-:S02]  /*13270*/  HADD2.F32 R4, -RZ, R5.H0_H0 ;  /* 0x20000005ff047230 */ /* 0x000fc40000004100 */
[--C-:B------:R-:W-:Y:S02]  /*13280*/  HADD2.F32 R5, -RZ, R6.reuse.H0_H0 ;  /* 0x20000006ff057230 */ /* 0x100fe40000004100 */
[----:B------:R-:W-:Y:S01]  /*13290*/  @!P0 FADD.FTZ R26, -R26, -RZ ;  /* 0x800000ff1a1a8221 */ /* 0x000fe20000010100 */
[----:B------:R-:W-:Y:S02]  /*132a0*/  HADD2.F32 R27, -RZ, R6.H1_H1 ;  /* 0x30000006ff1b7230 */ /* 0x000fe40000004100 */
[----:B------:R-:W-:Y:S01]  /*132b0*/  @!P0 FADD.FTZ R4, -R4, -RZ ;  /* 0x800000ff04048221 */ /* 0x000fe20000010100 */
[--C-:B------:R-:W-:Y:S02]  /*132c0*/  HADD2.F32 R6, -RZ, R7.reuse.H0_H0 ;  /* 0x20000007ff067230 */ /* 0x100fe40000004100 */
[----:B------:R-:W-:Y:S02]  /*132d0*/  HADD2.F32 R7, -RZ, R7.H1_H1 ;  /* 0x30000007ff077230 */ /* 0x000fe40000004100 */
[----:B------:R-:W-:Y:S01]  /*132e0*/  FMUL.FTZ R37, R37, R26 ;  /* 0x0000001a25257220 */ /* 0x000fe20000410000 */
[----:B------:R-:W-:Y:S01]  /*132f0*/  FMUL.FTZ R45, R45, R4 ;  /* 0x000000042d2d7220 */ /* 0x000fe20000410000 */
[----:B------:R-:W-:-:S02]  /*13300*/  HADD2.F32 R26, -RZ, R38.H0_H0 ;  /* 0x20000026ff1a7230 */ /* 0x000fc40000004100 */
[----:B------:R-:W-:Y:S01]  /*13310*/  @!P0 FADD.FTZ R15, -R15, -RZ ;  /* 0x800000ff0f0f8221 */ /* 0x000fe20000010100 */
[----:B------:R-:W-:Y:S02]  /*13320*/  HADD2.F32 R44, -RZ, R36.H0_H0 ;  /* 0x20000024ff2c7230 */ /* 0x000fe40000004100 */
[----:B------:R-:W-:Y:S01]  /*13330*/  @!P0 FADD.FTZ R27, -R27, -RZ ;  /* 0x800000ff1b1b8221 */ /* 0x000fe20000010100 */
[----:B------:R-:W-:Y:S02]  /*13340*/  HADD2.F32 R38, -RZ, R38.H1_H1 ;  /* 0x30000026ff267230 */ /* 0x000fe40000004100 */
[----:B------:R-:W-:Y:S01]  /*13350*/  @!P0 FADD.FTZ R7, -R7, -RZ ;  /* 0x800000ff07078221 */ /* 0x000fe20000010100 */
[----:B------:R-:W-:Y:S02]  /*13360*/  HADD2.F32 R4, -RZ, R39.H1_H1 ;  /* 0x30000027ff047230 */ /* 0x000fe40000004100 */
[----:B------:R-:W-:Y:S01]  /*13370*/  @!P0 FADD.FTZ R5, -R5, -RZ ;  /* 0x800000ff05058221 */ /* 0x000fe20000010100 */
[----:B------:R-:W-:-:S02]  /*13380*/  HADD2.F32 R36, -RZ, R36.H1_H1 ;  /* 0x30000024ff247230 */ /* 0x000fc40000004100 */
[----:B------:R-:W-:Y:S01]  /*13390*/  @!P0 FADD.FTZ R23, -R23, -RZ ;  /* 0x800000ff17178221 */ /* 0x000fe20000010100 */
[----:B------:R-:W-:Y:S01]  /*133a0*/  FMUL.FTZ R44, R44, R15 ;  /* 0x0000000f2c2c7220 */ /* 0x000fe20000410000 */
[----:B------:R-:W-:Y:S01]  /*133b0*/  FMUL.FTZ R27, R38, R27 ;  /* 0x0000001b261b7220 */ /* 0x000fe20000410000 */
[----:B------:R-:W-:Y:S01]  /*133c0*/  FMUL.FTZ R7, R4, R7 ;  /* 0x0000000704077220 */ /* 0x000fe20000410000 */
[----:B------:R-:W-:Y:S02]  /*133d0*/  HADD2.F32 R15, -RZ, R39.H0_H0 ;  /* 0x20000027ff0f7230 */ /* 0x000fe40000004100 */
[----:B------:R-:W-:Y:S01]  /*133e0*/  FMUL.FTZ R5, R26, R5 ;  /* 0x000000051a057220 */ /* 0x000fe20000410000 */
[--C-:B--2---:R-:W-:Y:S02]  /*133f0*/  HADD2.F32 R4, -RZ, R8.reuse.H0_H0 ;  /* 0x20000008ff047230 */ /* 0x104fe40000004100 */
[----:B------:R-:W-:Y:S01]  /*13400*/  FMUL.FTZ R36, R36, R23 ;  /* 0x0000001724247220 */ /* 0x000fe20000410000 */
[----:B------:R-:W-:-:S02]  /*13410*/  HADD2.F32 R38, -RZ, R8.H1_H1 ;  /* 0x30000008ff267230 */ /* 0x000fc40000004100 */
[----:B------:R-:W-:Y:S01]  /*13420*/  @!P0 FADD.FTZ R6, -R6, -RZ ;  /* 0x800000ff06068221 */ /* 0x000fe20000010100 */
[----:B-----5:R-:W-:Y:S02]  /*13430*/  HADD2.F32 R26, -RZ, R41.H0_H0 ;  /* 0x20000029ff1a7230 */ /* 0x020fe40000004100 */
[--C-:B------:R-:W-:Y:S02]  /*13440*/  HADD2.F32 R8, -RZ, R9.reuse.H0_H0 ;  /* 0x20000009ff087230 */ /* 0x100fe40000004100 */
[--C-:B------:R-:W-:Y:S02]  /*13450*/  HADD2.F32 R23, -RZ, R40.reuse.H1_H1 ;  /* 0x30000028ff177230 */ /* 0x100fe40000004100 */
[----:B------:R-:W-:Y:S01]  /*13460*/  FMUL.FTZ R6, R15, R6 ;  /* 0x000000060f067220 */ /* 0x000fe20000410000 */
[----:B------:R-:W-:Y:S02]  /*13470*/  HADD2.F32 R15, -RZ, R40.H0_H0 ;  /* 0x20000028ff0f7230 */ /* 0x000fe40000004100 */
[----:B------:R-:W-:Y:S01]  /*13480*/  FFMA.FTZ R8, R26, R8, R45 ;  /* 0x000000081a087223 */ /* 0x000fe2000001002d */
[----:B------:R-:W-:-:S02]  /*13490*/  HADD2.F32 R46, -RZ, R9.H1_H1 ;  /* 0x30000009ff2e7230 */ /* 0x000fc40000004100 */
[----:B------:R-:W-:Y:S01]  /*134a0*/  FFMA.FTZ R23, R23, R38, R36 ;  /* 0x0000002617177223 */ /* 0x000fe20000010024 */
[----:B------:R-:W-:Y:S02]  /*134b0*/  HADD2.F32 R40, -RZ, R10.H0_H0 ;  /* 0x2000000aff287230 */ /* 0x000fe40000004100 */
[--C-:B------:R-:W-:Y:S02]  /*134c0*/  HADD2.F32 R9, -RZ, R11.reuse.H0_H0 ;  /* 0x2000000bff097230 */ /* 0x100fe40000004100 */
        /* <DEDUP_REMOVED lines=17> */
.L_x_2727:
[----:B------:R-:W-:Y:S05]  /*135e0*/  BSYNC B0 ;  /* 0x0000000000007941 */ /* 0x000fea0003800000 */
.L_x_2726:
        /* <DEDUP_REMOVED lines=11> */
[C---:B------:R-:W-:Y:S02]  /*136a0*/  LEA R5, R133.reuse, 0x40, 0x5 ;  /* 0x0000004085057811 */ /* 0x040fe400078e28ff */
        /* <DEDUP_REMOVED lines=9> */
[----:B------:R-:W1:Y:S03]  /*13740*/  LDG.E.128 R36, desc[UR6][R36.64+0x80] ;  /* 0x0000800624247981 */ /* 0x000e66000c1e1d00 */
        /* <DEDUP_REMOVED lines=8> */
[----:B-1----:R-:W-:Y:S02]  /*137d0*/  HADD2.F32 R40, -RZ, R36.H0_H0 ;  /* 0x20000024ff287230 */ /* 0x002fe40000004100 */
        /* <DEDUP_REMOVED lines=11> */
[----:B------:R-:W-:Y:S02]  /*13890*/  HADD2.F32 R37, -RZ, R37.H1_H1 ;  /* 0x30000025ff257230 */ /* 0x000fe40000004100 */
[----:B------:R-:W-:-:S02]  /*138a0*/  HADD2.F32 R7, -RZ, R7.H1_H1 ;  /* 0x30000007ff077230 */ /* 0x000fc40000004100 */
[----:B------:R-:W-:Y:S01]  /*138b0*/  FMUL.FTZ R40, R40, R15 ;  /* 0x0000000f28287220 */ /* 0x000fe20000410000 */
[----:B------:R-:W-:Y:S02]  /*138c0*/  HADD2.F32 R36, -RZ, R36.H1_H1 ;  /* 0x30000024ff247230 */ /* 0x000fe40000004100 */
[----:B------:R-:W-:Y:S01]  /*138d0*/  FMUL.FTZ R41, R41, R4 ;  /* 0x0000000429297220 */ /* 0x000fe20000410000 */
[--C-:B------:R-:W-:Y:S02]  /*138e0*/  HADD2.F32 R15, -RZ, R39.reuse.H0_H0 ;  /* 0x20000027ff0f7230 */ /* 0x100fe40000004100 */
[----:B------:R-:W-:Y:S01]  /*138f0*/  @!P0 FADD.FTZ R23, -R23, -RZ ;  /* 0x800000ff17178221 */ /* 0x000fe20000010100 */
[----:B------:R-:W-:Y:S01]  /*13900*/  FMUL.FTZ R37, R37, R26 ;  /* 0x0000001a25257220 */ /* 0x000fe20000410000 */
[----:B------:R-:W-:Y:S02]  /*13910*/  HADD2.F32 R4, -RZ, R39.H1_H1 ;  /* 0x30000027ff047230 */ /* 0x000fe40000004100 */
[----:B------:R-:W-:Y:S01]  /*13920*/  @!P0 FADD.FTZ R6, -R6, -RZ ;  /* 0x800000ff06068221 */ /* 0x000fe20000010100 */
[----:B------:R-:W-:-:S02]  /*13930*/  HADD2.F32 R26, -RZ, R38.H0_H0 ;  /* 0x20000026ff1a7230 */ /* 0x000fc40000004100 */
[----:B------:R-:W-:Y:S01]  /*13940*/  @!P0 FADD.FTZ R7, -R7, -RZ ;  /* 0x800000ff07078221 */ /* 0x000fe20000010100 */
[----:B------:R-:W-:Y:S01]  /*13950*/  @!P0 FADD.FTZ R5, -R5, -RZ ;  /* 0x800000ff05058221 */ /* 0x000fe20000010100 */
[----:B------:R-:W-:Y:S01]  /*13960*/  FMUL.FTZ R36, R36, R23 ;  /* 0x0000001724247220 */ /* 0x000fe20000410000 */
[----:B------:R-:W-:Y:S01]  /*13970*/  FMUL.FTZ R6, R15, R6 ;  /* 0x000000060f067220 */ /* 0x000fe20000410000 */
[----:B------:R-:W-:Y:S01]  /*13980*/  FMUL.FTZ R7, R4, R7 ;  /* 0x0000000704077220 */ /* 0x000fe20000410000 */
[--C-:B------:R-:W-:Y:S02]  /*13990*/  HADD2.F32 R15, -RZ, R32.reuse.H0_H0 ;  /* 0x20000020ff0f7230 */ /* 0x100fe40000004100 */
[----:B------:R-:W-:Y:S01]  /*139a0*/  FMUL.FTZ R5, R26, R5 ;  /* 0x000000051a057220 */ /* 0x000fe20000410000 */
[----:B------:R-:W-:Y:S02]  /*139b0*/  HADD2.F32 R23, -RZ, R32.H1_H1 ;  /* 0x30000020ff177230 */ /* 0x000fe40000004100 */
[----:B----4-:R-:W-:-:S02]  /*139c0*/  HADD2.F32 R4, -RZ, R8.H0_H0 ;  /* 0x20000008ff047230 */ /* 0x010fc40000004100 */
[----:B------:R-:W-:Y:S02]  /*139d0*/  HADD2.F32 R32, -RZ, R8.H1_H1 ;  /* 0x30000008ff207230 */ /* 0x000fe40000004100 */
[----:B------:R-:W-:Y:S01]  /*139e0*/  @!P0 FADD.FTZ R27, -R27, -RZ ;  /* 0x800000ff1b1b8221 */ /* 0x000fe20000010100 */
[----:B------:R-:W-:Y:S02]  /*139f0*/  HADD2.F32 R38, -RZ, R38.H1_H1 ;  /* 0x30000026ff267230 */ /* 0x000fe40000004100 */
[----:B------:R-:W-:Y:S02]  /*13a00*/  HADD2.F32 R26, -RZ, R33.H0_H0 ;  /* 0x20000021ff1a7230 */ /* 0x000fe40000004100 */
[--C-:B------:R-:W-:Y:S02]  /*13a10*/  HADD2.F32 R8, -RZ, R9.reuse.H0_H0 ;  /* 0x20000009ff087230 */ /* 0x100fe40000004100 */
[----:B------:R-:W-:Y:S01]  /*13a20*/  FMUL.FTZ R27, R38, R27 ;  /* 0x0000001b261b7220 */ /* 0x000fe20000410000 */
        /* <DEDUP_REMOVED lines=22> */
.L_x_2729:
[----:B------:R-:W-:Y:S05]  /*13b90*/  BSYNC B0 ;  /* 0x0000000000007941 */ /* 0x000fea0003800000 */
.L_x_2728:
        /* <DEDUP_REMOVED lines=17> */
[----:B---3--:R-:W-:Y:S01]  /*13cb0*/  IMAD.WIDE R32, R7, 0x2, R20 ;  /* 0x0000000207207825 */ /* 0x008fe200078e0214 */
        /* <DEDUP_REMOVED lines=12> */
[----:B---3--:R-:W-:Y:S02]  /*13d80*/  HADD2.F32 R36, -RZ, R32.H0_H0 ;  /* 0x20000020ff247230 */ /* 0x008fe40000004100 */
[----:B------:R-:W-:Y:S02]  /*13d90*/  HADD2.F32 R37, -RZ, R33.H0_H0 ;  /* 0x20000021ff257230 */ /* 0x000fe40000004100 */
        /* <DEDUP_REMOVED lines=29> */
[----:B-----5:R-:W-:-:S02]  /*13f70*/  HADD2.F32 R4, -RZ, R8.H0_H0 ;  /* 0x20000008ff047230 */ /* 0x020fc40000004100 */
        /* <DEDUP_REMOVED lines=11> */
[----:B-1----:R-:W-:Y:S02]  /*14030*/  HADD2.F32 R40, -RZ, R11.H1_H1 ;  /* 0x3000000bff287230 */ /* 0x002fe40000004100 */
        /* <DEDUP_REMOVED lines=16> */
.L_x_2731:
[----:B------:R-:W-:Y:S05]  /*14140*/  BSYNC B0 ;  /* 0x0000000000007941 */ /* 0x000fea0003800000 */
.L_x_2730:
        /* <DEDUP_REMOVED lines=17> */
[----:B----4-:R-:W-:Y:S01]  /*14260*/  IMAD.WIDE R28, R7, 0x2, R20 ;  /* 0x00000002071c7825 */ /* 0x010fe200078e0214 */
[----:B------:R-:W-:-:S02]  /*14270*/  @P0 IADD3 R10, -R133, RZ, RZ ;  /* 0x000000ff850a0210 */ /* 0x000fc40007ffe1ff */
[----:B------:R-:W-:Y:S02]  /*14280*/  LEA.HI.X.SX32 R4, R4, R8, 0x1, P1 ;  /* 0x0000000804047211 */ /* 0x000fe400008f0eff */
[C---:B------:R-:W-:Y:S01]  /*14290*/  LEA R6, P1, R5.reuse, UR8, 0x1 ;  /* 0x0000000805067c11 */ /* 0x040fe2000f8208ff */
[----:B------:R-:W4:Y:S03]  /*142a0*/  LDG.E.128 R28, desc[UR6][R28.64+0x180] ;  /* 0x000180061c1c7981 */ /* 0x000f26000c1e1d00 */
[----:B------:R-:W-:Y:S01]  /*142b0*/  LEA.HI.X R7, R5, UR9, R4, 0x1, P1 ;  /* 0x0000000905077c11 */ /* 0x000fe200088f0c04 */
[----:B------:R-:W-:Y:S01]  /*142c0*/  ULDC.64 UR8, c[0x0][0x358] ;  /* 0x0000d60000087ab9 */ /* 0x000fe20000000a00 */
[----:B------:R-:W-:-:S04]  /*142d0*/  IADD3 R9, P1, R10, R9, RZ ;  /* 0x000000090a097210 */ /* 0x000fc80007f3e0ff */
[----:B------:R-:W5:Y:S01]  /*142e0*/  LDG.E.128 R4, desc[UR6][R6.64] ;  /* 0x0000000606047981 */ /* 0x000f62000c1e1d00 */
[----:B------:R-:W-:Y:S02]  /*142f0*/  LEA.HI.X.SX32 R8, R10, R8, 0x1, P1 ;  /* 0x000000080a087211 */ /* 0x000fe400008f0eff */
[----:B------:R-:W-:-:S04]  /*14300*/  LEA R10, P1, R9, UR8, 0x1 ;  /* 0x00000008090a7c11 */ /* 0x000fc8000f8208ff */
[----:B------:R-:W-:-:S06]  /*14310*/  LEA.HI.X R11, R9, UR9, R8, 0x1, P1 ;  /* 0x00000009090b7c11 */ /* 0x000fcc00088f0c08 */
[----:B------:R-:W2:Y:S01]  /*14320*/  LDG.E.128 R8, desc[UR6][R10.64] ;  /* 0x000000060a087981 */ /* 0x000ea2000c1e1d00 */
[--C-:B----4-:R-:W-:Y:S02]  /*14330*/  HADD2.F32 R26, -RZ, R28.reuse.H0_H0 ;  /* 0x2000001cff1a7230 */ /* 0x110fe40000004100 */
[----:B---3--:R-:W-:Y:S02]  /*14340*/  HADD2.F32 R33, -RZ, R28.H1_H1 ;  /* 0x3000001cff217230 */ /* 0x008fe40000004100 */
[----:B------:R-:W-:Y:S02]  /*14350*/  HADD2.F32 R27, -RZ, R29.H0_H0 ;  /* 0x2000001dff1b7230 */ /* 0x000fe40000004100 */
[--C-:B-----5:R-:W-:Y:S02]  /*14360*/  HADD2.F32 R15, -RZ, R4.reuse.H0_H0 ;  /* 0x20000004ff0f7230 */ /* 0x120fe40000004100 */
[----:B--2---:R-:W-:Y:S02]  /*14370*/  HADD2.F32 R20, -RZ, R4.H1_H1 ;  /* 0x30000004ff147230 */ /* 0x004fe40000004100 */
[----:B------:R-:W-:-:S02]  /*14380*/  HADD2.F32 R4, -RZ, R5.H0_H0 ;  /* 0x20000005ff047230 */ /* 0x000fc40000004100 */
[----:B------:R-:W-:Y:S02]  /*14390*/  HADD2.F32 R21, -RZ, R5.H1_H1 ;  /* 0x30000005ff157230 */ /* 0x000fe40000004100 */
[----:B------:R-:W-:Y:S01]  /*143a0*/  @!P0 FADD.FTZ R15, -R15, -RZ ;  /* 0x800000ff0f0f8221 */ /* 0x000fe20000010100 */
[--C-:B------:R-:W-:Y:S02]  /*143b0*/  HADD2.F32 R5, -RZ, R6.reuse.H0_H0 ;  /* 0x20000006ff057230 */ /* 0x100fe40000004100 */
[----:B------:R-:W-:Y:S01]  /*143c0*/  @!P0 FADD.FTZ R20, -R20, -RZ ;  /* 0x800000ff14148221 */ /* 0x000fe20000010100 */
[----:B------:R-:W-:Y:S02]  /*143d0*/  HADD2.F32 R23, -RZ, R6.H1_H1 ;  /* 0x30000006ff177230 */ /* 0x000fe40000004100 */
[----:B------:R-:W-:Y:S01]  /*143e0*/  @!P0 FADD.FTZ R4, -R4, -RZ ;  /* 0x800000ff04048221 */ /* 0x000fe20000010100 */
        /* <DEDUP_REMOVED lines=17> */
[--C-:B------:R-:W-:Y:S02]  /*14500*/  HADD2.F32 R15, -RZ, R16.reuse.H0_H0 ;  /* 0x20000010ff0f7230 */ /* 0x100fe40000004100 */
[----:B------:R-:W-:Y:S02]  /*14510*/  HADD2.F32 R20, -RZ, R16.H1_H1 ;  /* 0x30000010ff147230 */ /* 0x000fe40000004100 */
[--C-:B------:R-:W-:Y:S02]  /*14520*/  HADD2.F32 R4, -RZ, R8.reuse.H0_H0 ;  /* 0x20000008ff047230 */ /* 0x100fe40000004100 */
[----:B------:R-:W-:-:S02]  /*14530*/  HADD2.F32 R21, -RZ, R8.H1_H1 ;  /* 0x30000008ff157230 */ /* 0x000fc40000004100 */
[----:B------:R-:W-:Y:S01]  /*14540*/  @!P0 FADD.FTZ R23, -R23, -RZ ;  /* 0x800000ff17178221 */ /* 0x000fe20000010100 */
[----:B------:R-:W-:Y:S02]  /*14550*/  HADD2.F32 R30, -RZ, R30.H1_H1 ;  /* 0x3000001eff1e7230 */ /* 0x000fe40000004100 */
[----:B------:R-:W-:Y:S02]  /*14560*/  HADD2.F32 R16, -RZ, R17.H0_H0 ;  /* 0x20000011ff107230 */ /* 0x000fe40000004100 */
[----:B------:R-:W-:Y:S02]  /*14570*/  HADD2.F32 R8, -RZ, R9.H0_H0 ;  /* 0x20000009ff087230 */ /* 0x000fe40000004100 */
[----:B------:R-:W-:Y:S01]  /*14580*/  FMUL.FTZ R23, R30, R23 ;  /* 0x000000171e177220 */ /* 0x000fe20000410000 */
[----:B------:R-:W-:Y:S02]  /*14590*/  HADD2.F32 R30, -RZ, R10.H0_H0 ;  /* 0x2000000aff1e7230 */ /* 0x000fe40000004100 */
[----:B------:R-:W-:Y:S01]  /*145a0*/  FFMA.FTZ R21, R20, R21, R33 ;  /* 0x0000001514157223 */ /* 0x000fe20000010021 */
[----:B------:R-:W-:-:S02]  /*145b0*/  HADD2.F32 R29, -RZ, R11.H0_H0 ;  /* 0x2000000bff1d7230 */ /* 0x000fc40000004100 */
[----:B------:R-:W-:Y:S01]  /*145c0*/  FFMA.FTZ R8, R16, R8, R27 ;  /* 0x0000000810087223 */ /* 0x000fe2000001001b */
[----:B------:R-:W-:Y:S02]  /*145d0*/  HADD2.F32 R32, -RZ, R11.H1_H1 ;  /* 0x3000000bff207230 */ /* 0x000fe40000004100 */
[----:B------:R-:W-:Y:S02]  /*145e0*/  HADD2.F32 R16, -RZ, R18.H0_H0 ;  /* 0x20000012ff107230 */ /* 0x000fe40000004100 */
[----:B------:R-:W-:Y:S02]  /*145f0*/  HADD2.F32 R9, -RZ, R9.H1_H1 ;  /* 0x30000009ff097230 */ /* 0x000fe40000004100 */
        /* <DEDUP_REMOVED lines=15> */
.L_x_2733:
[----:B------:R-:W-:Y:S05]  /*146f0*/  BSYNC B0 ;  /* 0x0000000000007941 */ /* 0x000fea0003800000 */
.L_x_2732:
[----:B------:R1:W-:Y:S02]  /*14700*/  STS.128 [R237+0x7000], R16 ;  /* 0x00700010ed007388 */ /* 0x0003e40000000c00 */
.L_x_2725:
[----:B------:R-:W-:Y:S05]  /*14710*/  BSYNC B1 ;  /* 0x0000000000017941 */ /* 0x000fea0003800000 */
.L_x_2724:
[----:B--2---:R-:W-:-:S05]  /*14720*/  VIADD R20, R140, 0x30 ;  /* 0x000000308c147836 */ /* 0x004fca0000000000 */
[----:B------:R-:W-:-:S04]  /*14730*/  ISETP.GE.AND P0, PT, R20, R3, PT ;  /* 0x000000031400720c */ /* 0x000fc80003f06270 */
[----:B------:R-:W-:-:S13]  /*14740*/  ISETP.LT.OR P0, PT, R60, -0x187, P0 ;  /* 0xfffffe793c00780c */ /* 0x000fda0000701670 */
[----:B------:R-:W-:Y:S05]  /*14750*/  @P0 BRA `(.L_x_2695) ;  /* 0x0000001800940947 */ /* 0x000fea0003800000 */
[----:B---3--:R2:W5:Y:S04]  /*14760*/  LDG.E.128 R32, desc[UR6][R12.64+0x80] ;  /* 0x000080060c207981 */ /* 0x008568000c1e1d00 */
        /* <DEDUP_REMOVED lines=12> */
[C---:B------:R-:W-:Y:S01]  /*14830*/  @P0 IADD3 R4, -R133.reuse, RZ, RZ ;  /* 0x000000ff85040210 */ /* 0x040fe20007ffe1ff */
[C---:B------:R-:W-:Y:S01]  /*14840*/  IMAD R3, R133.reuse, 0x30, RZ ;  /* 0x0000003085037824 */ /* 0x040fe200078e02ff */
[C---:B------:R-:W-:Y:S02]  /*14850*/  @P0 IADD3 R7, -R133.reuse, RZ, RZ ;  /* 0x000000ff85070210 */ /* 0x040fe40007ffe1ff */
[----:B------:R-:W-:Y:S02]  /*14860*/  @P0 IADD3 R9, -R133, RZ, RZ ;  /* 0x000000ff85090210 */ /* 0x000fe40007ffe1ff */
[----:B------:R-:W-:Y:S01]  /*14870*/  IADD3 R8, P1, R3, R0, RZ ;  /* 0x0000000003087210 */ /* 0x000fe20007f3e0ff */
[----:B------:R-:W-:-:S03]  /*14880*/  IMAD.WIDE R36, R7, 0x2, R12 ;  /* 0x0000000207247825 */ /* 0x000fc600078e020c */
[----:B------:R-:W-:Y:S02]  /*14890*/  LEA.HI.X.SX32 R3, R3, R2, 0x1, P1 ;  /* 0x0000000203037211 */ /* 0x000fe400008f0eff */
[C---:B------:R-:W-:Y:S01]  /*148a0*/  IADD3 R5, P1, R4.reuse, R8, RZ ;  /* 0x0000000804057210 */ /* 0x040fe20007f3e0ff */
[----:B------:R-:W3:Y:S03]  /*148b0*/  LDG.E.128 R36, desc[UR6][R36.64] ;  /* 0x0000000624247981 */ /* 0x000ee6000c1e1d00 */
[----:B------:R-:W-:Y:S02]  /*148c0*/  LEA.HI.X.SX32 R4, R4, R3, 0x1, P1 ;  /* 0x0000000304047211 */ /* 0x000fe400008f0eff */
[----:B------:R-:W-:-:S04]  /*148d0*/  LEA R6, P1, R5, UR8, 0x1 ;  /* 0x0000000805067c11 */ /* 0x000fc8000f8208ff */
        /* <DEDUP_REMOVED lines=21> */
[----:B------:R-:W-:Y:S01]  /*14a30*/  FMUL.FTZ R27, R27, R4 ;  /* 0x000000041b1b7220 */ /* 0x000fe20000410000 */
[----:B------:R-:W-:-:S02]  /*14a40*/  HADD2.F32 R3, -RZ, R39.H0_H0 ;  /* 0x20000027ff037230 */ /* 0x000fc40000004100 */
[----:B------:R-:W-:Y:S01]  /*14a50*/  @!P0 FADD.FTZ R6, -R6, -RZ ;  /* 0x800000ff06068221 */ /* 0x000fe20000010100 */
[----:B------:R-:W-:Y:S02]  /*14a60*/  HADD2.F32 R4, -RZ, R39.H1_H1 ;  /* 0x30000027ff047230 */ /* 0x000fe40000004100 */
[----:B------:R-:W-:Y:S01]  /*14a70*/  @!P0 FADD.FTZ R7, -R7, -RZ ;  /* 0x800000ff07078221 */ /* 0x000fe20000010100 */
[----:B------:R-:W-:Y:S02]  /*14a80*/  HADD2.F32 R36, -RZ, R36.H1_H1 ;  /* 0x30000024ff247230 */ /* 0x000fe40000004100 */
[----:B------:R-:W-:Y:S01]  /*14a90*/  FMUL.FTZ R6, R3, R6 ;  /* 0x0000000603067220 */ /* 0x000fe20000410000 */
[----:B------:R-:W-:Y:S02]  /*14aa0*/  HADD2.F32 R44, -RZ, R37.H1_H1 ;  /* 0x30000025ff2c7230 */ /* 0x000fe40000004100 */
[----:B------:R-:W-:Y:S01]  /*14ab0*/  FMUL.FTZ R7, R4, R7 ;  /* 0x0000000704077220 */ /* 0x000fe20000410000 */
[----:B------:R-:W-:-:S02]  /*14ac0*/  HADD2.F32 R46, -RZ, R38.H0_H0 ;  /* 0x20000026ff2e7230 */ /* 0x000fc40000004100 */
[----:B------:R-:W-:Y:S01]  /*14ad0*/  @!P0 FADD.FTZ R15, -R15, -RZ ;  /* 0x800000ff0f0f8221 */ /* 0x000fe20000010100 */
[----:B------:R-:W-:Y:S01]  /*14ae0*/  @!P0 FADD.FTZ R21, -R21, -RZ ;  /* 0x800000ff15158221 */ /* 0x000fe20000010100 */
[----:B------:R-:W-:Y:S02]  /*14af0*/  HADD2.F32 R38, -RZ, R38.H1_H1 ;  /* 0x30000026ff267230 */ /* 0x000fe40000004100 */
[----:B------:R-:W-:Y:S01]  /*14b00*/  @!P0 FADD.FTZ R5, -R5, -RZ ;  /* 0x800000ff05058221 */ /* 0x000fe20000010100 */
[----:B-----5:R-:W-:Y:S02]  /*14b10*/  HADD2.F32 R3, -RZ, R40.H0_H0 ;  /* 0x20000028ff037230 */ /* 0x020fe40000004100 */
[----:B------:R-:W-:Y:S01]  /*14b20*/  @!P0 FADD.FTZ R23, -R23, -RZ ;  /* 0x800000ff17178221 */ /* 0x000fe20000010100 */
[----:B--2---:R-:W-:Y:S02]  /*14b30*/  HADD2.F32 R4, -RZ, R8.H0_H0 ;  /* 0x20000008ff047230 */ /* 0x004fe40000004100 */
[----:B------:R-:W-:Y:S01]  /*14b40*/  FMUL.FTZ R36, R36, R15 ;  /* 0x0000000f24247220 */ /* 0x000fe20000410000 */
[----:B------:R-:W-:Y:S01]  /*14b50*/  FMUL.FTZ R44, R44, R21 ;  /* 0x000000152c2c7220 */ /* 0x000fe20000410000 */
[----:B------:R-:W-:Y:S01]  /*14b60*/  FMUL.FTZ R5, R46, R5 ;  /* 0x000000052e057220 */ /* 0x000fe20000410000 */
[----:B------:R-:W-:Y:S01]  /*14b70*/  FMUL.FTZ R23, R38, R23 ;  /* 0x0000001726177220 */ /* 0x000fe20000410000 */
[----:B------:R-:W-:-:S02]  /*14b80*/  HADD2.F32 R15, -RZ, R40.H1_H1 ;  /* 0x30000028ff0f7230 */ /* 0x000fc40000004100 */
[----:B------:R-:W-:Y:S01]  /*14b90*/  FFMA.FTZ R3, R3, R4, R26 ;  /* 0x0000000403037223 */ /* 0x000fe2000001001a */
[----:B------:R-:W-:Y:S02]  /*14ba0*/  HADD2.F32 R21, -RZ, R8.H1_H1 ;  /* 0x30000008ff157230 */ /* 0x000fe40000004100 */
[----:B------:R-:W-:Y:S02]  /*14bb0*/  HADD2.F32 R38, -RZ, R41.H0_H0 ;  /* 0x20000029ff267230 */ /* 0x000fe40000004100 */
[----:B------:R-:W-:Y:S02]  /*14bc0*/  HADD2.F32 R8, -RZ, R9.H0_H0 ;  /* 0x20000009ff087230 */ /* 0x000fe40000004100 */
[----:B------:R-:W-:Y:S02]  /*14bd0*/  HADD2.F32 R40, -RZ, R10.H0_H0 ;  /* 0x2000000aff287230 */ /* 0x000fe40000004100 */
[--C-:B------:R-:W-:Y:S02]  /*14be0*/  HADD2.F32 R37, -RZ, R11.reuse.H0_H0 ;  /* 0x2000000bff257230 */ /* 0x100fe40000004100 */
[----:B------:R-:W-:-:S02]  /*14bf0*/  HADD2.F32 R46, -RZ, R11.H1_H1 ;  /* 0x3000000bff2e7230 */ /* 0x000fc40000004100 */
[----:B------:R-:W-:Y:S02]  /*14c00*/  HADD2.F32 R4, -RZ, R42.H0_H0 ;  /* 0x2000002aff047230 */ /* 0x000fe40000004100 */
[----:B------:R-:W-:Y:S02]  /*14c10*/  HADD2.F32 R9, -RZ, R9.H1_H1 ;  /* 0x30000009ff097230 */ /* 0x000fe40000004100 */
[----:B------:R-:W-:Y:S02]  /*14c20*/  HADD2.F32 R10, -RZ, R10.H1_H1 ;  /* 0x3000000aff0a7230 */ /* 0x000fe40000004100 */
[----:B------:R-:W-:Y:S02]  /*14c30*/  HADD2.F32 R41, -RZ, R41.H1_H1 ;  /* 0x30000029ff297230 */ /* 0x000fe40000004100 */
[----:B------:R-:W-:Y:S02]  /*14c40*/  HADD2.F32 R42, -RZ, R42.H1_H1 ;  /* 0x3000002aff2a7230 */ /* 0x000fe40000004100 */
[----:B------:R-:W-:-:S02]  /*14c50*/  HADD2.F32 R11, -RZ, R43.H0_H0 ;  /* 0x2000002bff0b7230 */ /* 0x000fc40000004100 */
[----:B------:R-:W-:Y:S02]  /*14c60*/  HADD2.F32 R26, -RZ, R43.H1_H1 ;  /* 0x3000002bff1a7230 */ /* 0x000fe40000004100 */
[----:B------:R-:W-:Y:S01]  /*14c70*/  FFMA.FTZ R36, R15, R21, R36 ;  /* 0x000000150f247223 */ /* 0x000fe20000010024 */
        /* <DEDUP_REMOVED lines=10> */
.L_x_2735:
[----:B------:R-:W-:Y:S05]  /*14d20*/  BSYNC B0 ;  /* 0x0000000000007941 */ /* 0x000fea0003800000 */
.L_x_2734:
        /* <DEDUP_REMOVED lines=8> */
[----:B------:R-:W-:Y:S02]  /*14db0*/  MOV R4, 0x30 ;  /* 0x0000003000047802 */ /* 0x000fe40000000f00 */
[----:B------:R-:W-:-:S07]  /*14dc0*/  MOV R9, RZ ;  /* 0x000000ff00097202 */ /* 0x000fce0000000f00 */
[----:B------:R-:W-:-:S04]  /*14dd0*/  @P0 SHF.R.S32.HI R133, RZ, 0x1, R132 ;  /* 0x00000001ff850819 */ /* 0x000fc80000011484 */
[C---:B------:R-:W-:Y:S01]  /*14de0*/  @P0 IADD3 R7, -R133.reuse, RZ, RZ ;  /* 0x000000ff85070210 */ /* 0x040fe20007ffe1ff */
[C---:B------:R-:W-:Y:S01]  /*14df0*/  IMAD R3, R133.reuse, R4, 0x40 ;  /* 0x0000004085037424 */ /* 0x040fe200078e0204 */
[----:B------:R-:W-:Y:S02]  /*14e00*/  MOV R4, RZ ;  /* 0x000000ff00047202 */ /* 0x000fe40000000f00 */
[----:B------:R-:W-:Y:S01]  /*14e10*/  @P0 IADD3 R4, -R133, RZ, RZ ;  /* 0x000000ff85040210 */ /* 0x000fe20007ffe1ff */
[----:B------:R-:W-:Y:S01]  /*14e20*/  IMAD.WIDE R36, R7, 0x2, R12 ;  /* 0x0000000207247825 */ /* 0x000fe200078e020c */
[----:B------:R-:W-:Y:S02]  /*14e30*/  IADD3 R8, P1, R3, R0, RZ ;  /* 0x0000000003087210 */ /* 0x000fe40007f3e0ff */
[----:B------:R-:W-:Y:S02]  /*14e40*/  @P0 IADD3 R9, -R133, RZ, RZ ;  /* 0x000000ff85090210 */ /* 0x000fe40007ffe1ff */
[----:B------:R-:W-:Y:S01]  /*14e50*/  LEA.HI.X.SX32 R3, R3, R2, 0x1, P1 ;  /* 0x0000000203037211 */ /* 0x000fe200008f0eff */
[----:B------:R-:W3:Y:S01]  /*14e60*/  LDG.E.128 R36, desc[UR6][R36.64+0x80] ;  /* 0x0000800624247981 */ /* 0x000ee2000c1e1d00 */
[----:B------:R-:W-:-:S04]  /*14e70*/  IADD3 R5, P1, R4, R8, RZ ;  /* 0x0000000804057210 */ /* 0x000fc80007f3e0ff */
        /* <DEDUP_REMOVED lines=30> */
[----:B-1----:R-:W-:Y:S02]  /*15060*/  HADD2.F32 R40, -RZ, R37.H1_H1 ;  /* 0x30000025ff287230 */ /* 0x002fe40000004100 */
[----:B------:R-:W-:Y:S01]  /*15070*/  FMUL.FTZ R7, R4, R7 ;  /* 0x0000000704077220 */ /* 0x000fe20000410000 */
[----:B------:R-:W-:-:S02]  /*15080*/  HADD2.F32 R42, -RZ, R38.H0_H0 ;  /* 0x20000026ff2a7230 */ /* 0x000fc40000004100 */
[----:B------:R-:W-:Y:S01]  /*15090*/  @!P0 FADD.FTZ R15, -R15, -RZ ;  /* 0x800000ff0f0f8221 */ /* 0x000fe20000010100 */
[----:B------:R-:W-:Y:S01]  /*150a0*/  @!P0 FADD.FTZ R21, -R21, -RZ ;  /* 0x800000ff15158221 */ /* 0x000fe20000010100 */
[----:B------:R-:W-:Y:S02]  /*150b0*/  HADD2.F32 R38, -RZ, R38.H1_H1 ;  /* 0x30000026ff267230 */ /* 0x000fe40000004100 */
[----:B------:R-:W-:Y:S01]  /*150c0*/  @!P0 FADD.FTZ R5, -R5, -RZ ;  /* 0x800000ff05058221 */ /* 0x000fe20000010100 */
[----:B------:R-:W-:Y:S02]  /*150d0*/  HADD2.F32 R3, -RZ, R32.H0_H0 ;  /* 0x20000020ff037230 */ /* 0x000fe40000004100 */
[----:B------:R-:W-:Y:S01]  /*150e0*/  @!P0 FADD.FTZ R23, -R23, -RZ ;  /* 0x800000ff17178221 */ /* 0x000fe20000010100 */
[----:B-----5:R-:W-:Y:S02]  /*150f0*/  HADD2.F32 R4, -RZ, R8.H0_H0 ;  /* 0x20000008ff047230 */ /* 0x020fe40000004100 */
        /* <DEDUP_REMOVED lines=30> */
.L_x_2737:
[----:B------:R-:W-:Y:S05]  /*152e0*/  BSYNC B0 ;  /* 0x0000000000007941 */ /* 0x000fea0003800000 */
.L_x_2736:
        /* <DEDUP_REMOVED lines=15> */
[----:B---3--:R-:W-:Y:S01]  /*153e0*/  IMAD.WIDE R32, R7, 0x2, R12 ;  /* 0x0000000207207825 */ /* 0x008fe200078e020c */
        /* <DEDUP_REMOVED lines=75> */
.L_x_2739:
[----:B------:R-:W-:Y:S05]  /*158a0*/  BSYNC B0 ;  /* 0x0000000000007941 */ /* 0x000fea0003800000 */
.L_x_2738:
        /* <DEDUP_REMOVED lines=12> */
[----:B------:R-:W-:Y:S01]  /*15970*/  IMAD R7, R133, R4, 0xc0 ;  /* 0x000000c085077424 */ /* 0x000fe200078e0204 */
[----:B------:R-:W-:-:S03]  /*15980*/  @P0 SHF.R.S32.HI R4, RZ, 0x1, R132 ;  /* 0x00000001ff040819 */ /* 0x000fc60000011484 */
[----:B------:R-:W-:Y:S01]  /*15990*/  IMAD.WIDE R24, R5, 0x2, R12 ;  /* 0x0000000205187825 */ /* 0x000fe200078e020c */
[C---:B------:R-:W-:Y:S02]  /*159a0*/  IADD3 R0, P1, R7.reuse, R0, RZ ;  /* 0x0000000007007210 */ /* 0x040fe40007f3e0ff */
[----:B------:R-:W-:Y:S02]  /*159b0*/  @P0 IADD3 R3, -R4, RZ, RZ ;  /* 0x000000ff04030210 */ /* 0x000fe40007ffe1ff */
[----:B------:R-:W-:Y:S01]  /*159c0*/  LEA.HI.X.SX32 R2, R7, R2, 0x1, P1 ;  /* 0x0000000207027211 */ /* 0x000fe200008f0eff */
[----:B------:R-:W2:Y:S01]  /*159d0*/  LDG.E.128 R24, desc[UR6][R24.64+0x180] ;  /* 0x0001800618187981 */ /* 0x000ea2000c1e1d00 */
[----:B------:R-:W-:-:S04]  /*159e0*/  IADD3 R4, P1, R3, R0, RZ ;  /* 0x0000000003047210 */ /* 0x000fc80007f3e0ff */
[----:B------:R-:W-:Y:S02]  /*159f0*/  LEA.HI.X.SX32 R3, R3, R2, 0x1, P1 ;  /* 0x0000000203037211 */ /* 0x000fe400008f0eff */
[C---:B------:R-:W-:Y:S02]  /*15a00*/  LEA R6, P1, R4.reuse, UR8, 0x1 ;  /* 0x0000000804067c11 */ /* 0x040fe4000f8208ff */
[----:B------:R-:W-:Y:S02]  /*15a10*/  @P0 SHF.R.S32.HI R132, RZ, 0x1, R132 ;  /* 0x00000001ff840819 */ /* 0x000fe40000011484 */
[----:B------:R-:W-:Y:S01]  /*15a20*/  LEA.HI.X R7, R4, UR9, R3, 0x1, P1 ;  /* 0x0000000904077c11 */ /* 0x000fe200088f0c03 */
[----:B------:R-:W-:Y:S01]  /*15a30*/  ULDC.64 UR8, c[0x0][0x358] ;  /* 0x0000d60000087ab9 */ /* 0x000fe20000000a00 */
[----:B------:R-:W-:Y:S02]  /*15a40*/  MOV R3, RZ ;  /* 0x000000ff00037202 */ /* 0x000fe40000000f00 */
[----:B------:R-:W-:-:S02]  /*15a50*/  @P0 IADD3 R3, -R132, RZ, RZ ;  /* 0x000000ff84030210 */ /* 0x000fc40007ffe1ff */
[----:B------:R-:W5:Y:S02]  /*15a60*/  LDG.E.128 R4, desc[UR6][R6.64] ;  /* 0x0000000606047981 */ /* 0x000f64000c1e1d00 */
[----:B------:R-:W-:-:S04]  /*15a70*/  IADD3 R0, P1, R3, R0, RZ ;  /* 0x0000000003007210 */ /* 0x000fc80007f3e0ff */
[----:B------:R-:W-:Y:S02]  /*15a80*/  LEA.HI.X.SX32 R3, R3, R2, 0x1, P1 ;  /* 0x0000000203037211 */ /* 0x000fe400008f0eff */
[----:B------:R-:W-:-:S04]  /*15a90*/  LEA R8, P1, R0, UR8, 0x1 ;  /* 0x0000000800087c11 */ /* 0x000fc8000f8208ff */
[----:B------:R-:W-:-:S06]  /*15aa0*/  LEA.HI.X R9, R0, UR9, R3, 0x1, P1 ;  /* 0x0000000900097c11 */ /* 0x000fcc00088f0c03 */
[----:B------:R-:W3:Y:S01]  /*15ab0*/  LDG.E.128 R8, desc[UR6][R8.64] ;  /* 0x0000000608087981 */ /* 0x000ee2000c1e1d00 */
[--C-:B--2---:R-:W-:Y:S02]  /*15ac0*/  HADD2.F32 R13, -RZ, R25.reuse.H0_H0 ;  /* 0x20000019ff0d7230 */ /* 0x104fe40000004100 */
[----:B----4-:R-:W-:Y:S02]  /*15ad0*/  HADD2.F32 R28, -RZ, R25.H1_H1 ;  /* 0x30000019ff1c7230 */ /* 0x010fe40000004100 */
[--C-:B------:R-:W-:Y:S02]  /*15ae0*/  HADD2.F32 R15, -RZ, R24.reuse.H0_H0 ;  /* 0x20000018ff0f7230 */ /* 0x100fe40000004100 */
[----:B------:R-:W-:Y:S02]  /*15af0*/  HADD2.F32 R21, -RZ, R24.H1_H1 ;  /* 0x30000018ff157230 */ /* 0x000fe40000004100 */
[--C-:B-----5:R-:W-:Y:S02]  /*15b00*/  HADD2.F32 R0, -RZ, R5.reuse.H0_H0 ;  /* 0x20000005ff007230 */ /* 0x120fe40000004100 */
[----:B------:R-:W-:-:S02]  /*15b10*/  HADD2.F32 R5, -RZ, R5.H1_H1 ;  /* 0x30000005ff057230 */ /* 0x000fc40000004100 */
[----:B------:R-:W-:Y:S02]  /*15b20*/  HADD2.F32 R2, -RZ, R4.H0_H0 ;  /* 0x20000004ff027230 */ /* 0x000fe40000004100 */
[----:B------:R-:W-:Y:S01]  /*15b30*/  @!P0 FADD.FTZ R0, -R0, -RZ ;  /* 0x800000ff00008221 */ /* 0x000fe20000010100 */
[--C-:B------:R-:W-:Y:S02]  /*15b40*/  HADD2.F32 R3, -RZ, R6.reuse.H0_H0 ;  /* 0x20000006ff037230 */ /* 0x100fe40000004100 */
[----:B------:R-:W-:Y:S01]  /*15b50*/  @!P0 FADD.FTZ R5, -R5, -RZ ;  /* 0x800000ff05058221 */ /* 0x000fe20000010100 */
[----:B------:R-:W-:Y:S02]  /*15b60*/  HADD2.F32 R12, -RZ, R6.H1_H1 ;  /* 0x30000006ff0c7230 */ /* 0x000fe40000004100 */
[----:B------:R-:W-:Y:S01]  /*15b70*/  @!P0 FADD.FTZ R2, -R2, -RZ ;  /* 0x800000ff02028221 */ /* 0x000fe20000010100 */
[----:B------:R-:W-:Y:S02]  /*15b80*/  HADD2.F32 R6, -RZ, R7.H0_H0 ;  /* 0x20000007ff067230 */ /* 0x000fe40000004100 */
[----:B------:R-:W-:-:S02]  /*15b90*/  HADD2.F32 R4, -RZ, R4.H1_H1 ;  /* 0x30000004ff047230 */ /* 0x000fc40000004100 */
[----:B------:R-:W-:Y:S02]  /*15ba0*/  HADD2.F32 R7, -RZ, R7.H1_H1 ;  /* 0x30000007ff077230 */ /* 0x000fe40000004100 */
[----:B------:R-:W-:Y:S01]  /*15bb0*/  FMUL.FTZ R13, R13, R0 ;  /* 0x000000000d0d7220 */ /* 0x000fe20000410000 */
[----:B------:R-:W-:Y:S01]  /*15bc0*/  FMUL.FTZ R28, R28, R5 ;  /* 0x000000051c1c7220 */ /* 0x000fe20000410000 */
[----:B------:R-:W-:Y:S01]  /*15bd0*/  FMUL.FTZ R15, R15, R2 ;  /* 0x000000020f0f7220 */ /* 0x000fe20000410000 */
[----:B------:R-:W-:Y:S02]  /*15be0*/  HADD2.F32 R2, -RZ, R26.H0_H0 ;  /* 0x2000001aff027230 */ /* 0x000fe40000004100 */
[----:B------:R-:W-:Y:S01]  /*15bf0*/  @!P0 FADD.FTZ R4, -R4, -RZ ;  /* 0x800000ff04048221 */ /* 0x000fe20000010100 */
[--C-:B------:R-:W-:Y:S02]  /*15c00*/  HADD2.F32 R5, -RZ, R27.reuse.H0_H0 ;  /* 0x2000001bff057230 */ /* 0x100fe40000004100 */
[----:B------:R-:W-:Y:S01]  /*15c10*/  @!P0 FADD.FTZ R3, -R3, -RZ ;  /* 0x800000ff03038221 */ /* 0x000fe20000010100 */
[----:B------:R-:W-:-:S02]  /*15c20*/  HADD2.F32 R0, -RZ, R27.H1_H1 ;  /* 0x3000001bff007230 */ /* 0x000fc40000004100 */
[----:B------:R-:W-:Y:S01]  /*15c30*/  @!P0 FADD.FTZ R6, -R6, -RZ ;  /* 0x800000ff06068221 */ /* 0x000fe20000010100 */
[----:B------:R-:W-:Y:S01]  /*15c40*/  @!P0 FADD.FTZ R7, -R7, -RZ ;  /* 0x800000ff07078221 */ /* 0x000fe20000010100 */
[----:B------:R-:W-:Y:S02]  /*15c50*/  HADD2.F32 R23, -RZ, R26.H1_H1 ;  /* 0x3000001aff177230 */ /* 0x000fe40000004100 */
[----:B------:R-:W-:Y:S01]  /*15c60*/  FMUL.FTZ R21, R21, R4 ;  /* 0x0000000415157220 */ /* 0x000fe20000410000 */
[----:B------:R-:W-:Y:S01]  /*15c70*/  @!P0 FADD.FTZ R12, -R12, -RZ ;  /* 0x800000ff0c0c8221 */ /* 0x000fe20000010100 */
[----:B------:R-:W-:Y:S01]  /*15c80*/  FMUL.FTZ R3, R2, R3 ;  /* 0x0000000302037220 */ /* 0x000fe20000410000 */
[----:B------:R-:W-:Y:S01]  /*15c90*/  FMUL.FTZ R6, R5, R6 ;  /* 0x0000000605067220 */ /* 0x000fe20000410000 */
[----:B------:R-:W-:Y:S01]  /*15ca0*/  FMUL.FTZ R7, R0, R7 ;  /* 0x0000000700077220 */ /* 0x000fe20000410000 */
[----:B------:R-:W-:Y:S02]  /*15cb0*/  HADD2.F32 R0, -RZ, R17.H0_H0 ;  /* 0x20000011ff007230 */ /* 0x000fe40000004100 */
[----:B------:R-:W-:-:S02]  /*15cc0*/  HADD2.F32 R4, -RZ, R16.H0_H0 ;  /* 0x20000010ff047230 */ /* 0x000fc40000004100 */
[----:B---3--:R-:W-:Y:S02]  /*15cd0*/  HADD2.F32 R2, -RZ, R9.H0_H0 ;  /* 0x20000009ff027230 */ /* 0x008fe40000004100 */
[----:B------:R-:W-:Y:S02]  /*15ce0*/  HADD2.F32 R5, -RZ, R8.H0_H0 ;  /* 0x20000008ff057230 */ /* 0x000fe40000004100 */
[----:B------:R-:W-:Y:S01]  /*15cf0*/  FMUL.FTZ R12, R23, R12 ;  /* 0x0000000c170c7220 */ /* 0x000fe20000410000 */
[--C-:B------:R-:W-:Y:S02]  /*15d00*/  HADD2.F32 R23, -RZ, R11.reuse.H0_H0 ;  /* 0x2000000bff177230 */ /* 0x100fe40000004100 */
[----:B------:R-:W-:Y:S01]  /*15d10*/  FFMA.FTZ R0, R0, R2, R13 ;  /* 0x0000000200007223 */ /* 0x000fe2000001000d */
[----:B------:R-:W-:Y:S02]  /*15d20*/  HADD2.F32 R24, -RZ, R11.H1_H1 ;  /* 0x3000000bff187230 */ /* 0x000fe40000004100 */
[----:B------:R-:W-:Y:S01]  /*15d30*/  FFMA.FTZ R4, R4, R5, R15 ;  /* 0x0000000504047223 */ /* 0x000fe2000001000f */
[----:B------:R-:W-:-:S02]  /*15d40*/  HADD2.F32 R26, -RZ, R10.H0_H0 ;  /* 0x2000000aff1a7230 */ /* 0x000fc40000004100 */
[----:B------:R-:W-:Y:S02]  /*15d50*/  HADD2.F32 R11, -RZ, R10.H1_H1 ;  /* 0x3000000aff0b7230 */ /* 0x000fe40000004100 */
        /* <DEDUP_REMOVED lines=18> */
.L_x_2741:
[----:B------:R-:W-:Y:S05]  /*15e80*/  BSYNC B0 ;  /* 0x0000000000007941 */ /* 0x000fea0003800000 */
.L_x_2740:
[----:B------:R1:W-:Y:S01]  /*15e90*/  STS.128 [R237+0x7800], R16 ;  /* 0x00780010ed007388 */ /* 0x0003e20000000c00 */
[----:B------:R-:W-:Y:S05]  /*15ea0*/  BRA `(.L_x_2695) ;  /* 0x0000000000c07947 */ /* 0x000fea0003800000 */
.L_x_2663:
[----:B------:R-:W-:Y:S02]  /*15eb0*/  IMAD.IADD R3, R235, 0x1, -R64 ;  /* 0x00000001eb037824 */ /* 0x000fe400078e0a40 */
[C---:B------:R-:W-:Y:S02]  /*15ec0*/  VIADD R14, R140.reuse, 0x10 ;  /* 0x000000108c0e7836 */ /* 0x040fe40000000000 */
[C---:B------:R-:W-:Y:S01]  /*15ed0*/  VIADD R22, R140.reuse, 0x20 ;  /* 0x000000208c167836 */ /* 0x040fe20000000000 */
[CC--:B------:R-:W-:Y:S01]  /*15ee0*/  ISETP.GE.AND P6, PT, R140.reuse, R3.reuse, PT ;  /* 0x000000038c00720c */ /* 0x0c0fe20003fc6270 */
[----:B------:R-:W-:Y:S01]  /*15ef0*/  VIADD R20, R140, 0x30 ;  /* 0x000000308c147836 */ /* 0x000fe20000000000 */
[-C--:B------:R-:W-:Y:S02]  /*15f00*/  ISETP.GE.AND P5, PT, R14, R3.reuse, PT ;  /* 0x000000030e00720c */ /* 0x080fe40003fa6270 */
[-C--:B------:R-:W-:Y:S02]  /*15f10*/  ISETP.GE.AND P4, PT, R22, R3.reuse, PT ;  /* 0x000000031600720c */ /* 0x080fe40003f86270 */
[----:B------:R-:W-:-:S07]  /*15f20*/  ISETP.GE.AND P2, PT, R20, R3, PT ;  /* 0x000000031400720c */ /* 0x000fce0003f46270 */
[----:B------:R-:W1:Y:S02]  /*15f30*/  @!P6 LDC.64 R10, c[0x0][0x210] ;  /* 0x00008400ff0aeb82 */ /* 0x000e640000000a00 */
[----:B------:R-:W-:-:S04]  /*15f40*/  @!P5 IADD3 R15, P1, R15, R142, RZ ;  /* 0x0000008e0f0fd210 */ /* 0x000fc80007f3e0ff */
[----:B------:R-:W-:Y:S02]  /*15f50*/  @!P2 IMAD.MOV.U32 R18, RZ, RZ, R142 ;  /* 0x000000ffff12a224 */ /* 0x000fe400078e008e */
[----:B------:R-:W2:Y:S01]  /*15f60*/  @!P5 LDC.64 R8, c[0x0][0x210] ;  /* 0x00008400ff08db82 */ /* 0x000ea20000000a00 */
[--C-:B------:R-:W-:Y:S02]  /*15f70*/  @!P5 IMAD.X R12, R13, 0x1, R137.reuse, P1 ;  /* 0x000000010d0cd824 */ /* 0x100fe400008e0689 */
[----:B------:R-:W-:Y:S02]  /*15f80*/  @!P2 IMAD.MOV.U32 R19, RZ, RZ, R137 ;  /* 0x000000ffff13a224 */ /* 0x000fe400078e0089 */
[----:B------:R-:W-:-:S03]  /*15f90*/  @!P2 IMAD.WIDE.U32 R18, R4, 0x30, R18 ;  /* 0x000000300412a825 */ /* 0x000fc600078e0012 */
[----:B------:R-:W3:Y:S08]  /*15fa0*/  @!P4 LDC.64 R6, c[0x0][0x210] ;  /* 0x00008400ff06cb82 */ /* 0x000ef00000000a00 */
[----:B------:R-:W4:Y:S01]  /*15fb0*/  @!P2 LDC.64 R2, c[0x0][0x210] ;  /* 0x00008400ff02ab82 */ /* 0x000f220000000a00 */
[----:B-1----:R-:W-:Y:S01]  /*15fc0*/  @!P6 LEA R16, P0, R142, R10, 0x1 ;  /* 0x0000000a8e10e211 */ /* 0x002fe200078008ff */
[----:B------:R-:W-:-:S03]  /*15fd0*/  @!P2 IMAD R10, R5, 0x30, RZ ;  /* 0x00000030050aa824 */ /* 0x000fc600078e02ff */
[----:B------:R-:W-:Y:S01]  /*15fe0*/  @!P6 LEA.HI.X R17, R142, R11, R137, 0x1, P0 ;  /* 0x0000000b8e11e211 */ /* 0x000fe200000f0c89 */
[----:B------:R-:W-:Y:S01]  /*15ff0*/  @!P2 IMAD.IADD R10, R19, 0x1, R10 ;  /* 0x00000001130aa824 */ /* 0x000fe200078e020a */
[C---:B------:R-:W-:Y:S02]  /*16000*/  @!P4 LEA R0, P0, R4.reuse, R142, 0x5 ;  /* 0x0000008e0400c211 */ /* 0x040fe400078028ff */
[C---:B--2---:R-:W-:Y:S01]  /*16010*/  @!P5 LEA R8, P1, R15.reuse, R8, 0x1 ;  /* 0x000000080f08d211 */ /* 0x044fe200078208ff */
[----:B------:R-:W-:Y:S01]  /*16020*/  @!PT LDS RZ, [RZ] ;  /* 0x00000000fffff984 */ /* 0x000fe20000000800 */
[----:B------:R-:W-:Y:S01]  /*16030*/  @!PT LDS RZ, [RZ] ;  /* 0x00000000fffff984 */ /* 0x000fe20000000800 */
[----:B------:R-:W-:Y:S01]  /*16040*/  @!PT LDS RZ, [RZ] ;  /* 0x00000000fffff984 */ /* 0x000fe20000000800 */
[----:B------:R1:W-:Y:S01]  /*16050*/  @!P6 LDGSTS.E.BYPASS.LTC128B.128 [R237], desc[UR6][R16.64] ;  /* 0x0000000010edefae */ /* 0x0003e2000b901d46 */
[----:B------:R-:W-:Y:S02]  /*16060*/  @!P4 LEA.HI.X R4, R4, R137, R5, 0x5, P0 ;  /* 0x000000890404c211 */ /* 0x000fe400000f2c05 */
[----:B------:R-:W-:Y:S01]  /*16070*/  @!P5 LEA.HI.X R9, R15, R9, R12, 0x1, P1 ;  /* 0x000000090f09d211 */ /* 0x000fe200008f0c0c */
[----:B------:R1:W-:Y:S01]  /*16080*/  @!P6 LDGSTS.E.BYPASS.LTC128B.128 [R237+0x2000], desc[UR6][R16.64+0x80] ;  /* 0x0200008010edefae */ /* 0x0003e2000b901d46 */
[----:B---3--:R-:W-:-:S03]  /*16090*/  @!P4 LEA R6, P1, R0, R6, 0x1 ;  /* 0x000000060006c211 */ /* 0x008fc600078208ff */
[----:B------:R1:W-:Y:S01]  /*160a0*/  @!P6 LDGSTS.E.BYPASS.LTC128B.128 [R237+0x4000], desc[UR6][R16.64+0x100] ;  /* 0x0400010010edefae */ /* 0x0003e2000b901d46 */
[----:B------:R-:W-:-:S03]  /*160b0*/  @!P4 LEA.HI.X R7, R0, R7, R4, 0x1, P1 ;  /* 0x000000070007c211 */ /* 0x000fc600008f0c04 */
[----:B------:R1:W-:Y:S01]  /*160c0*/  @!P6 LDGSTS.E.BYPASS.LTC128B.128 [R237+0x6000], desc[UR6][R16.64+0x180] ;  /* 0x0600018010edefae */ /* 0x0003e2000b901d46 */
[----:B----4-:R-:W-:-:S03]  /*160d0*/  @!P2 LEA R2, P0, R18, R2, 0x1 ;  /* 0x000000021202a211 */ /* 0x010fc600078008ff */
[----:B------:R1:W-:Y:S01]  /*160e0*/  @!P5 LDGSTS.E.BYPASS.LTC128B.128 [R237+0x800], desc[UR6][R8.64] ;  /* 0x0080000008eddfae */ /* 0x0003e2000b901d46 */
[----:B------:R-:W-:-:S03]  /*160f0*/  @!P2 LEA.HI.X R3, R18, R3, R10, 0x1, P0 ;  /* 0x000000031203a211 */ /* 0x000fc600000f0c0a */
[----:B------:R1:W-:Y:S04]  /*16100*/  @!P5 LDGSTS.E.BYPASS.LTC128B.128 [R237+0x2800], desc[UR6][R8.64+0x80] ;  /* 0x0280008008eddfae */ /* 0x0003e8000b901d46 */
        /* <DEDUP_REMOVED lines=9> */
[----:B------:R1:W-:Y:S02]  /*161a0*/  @!P2 LDGSTS.E.BYPASS.LTC128B.128 [R237+0x7800], desc[UR6][R2.64+0x180] ;  /* 0x0780018002edafae */ /* 0x0003e4000b901d46 */
.L_x_2695:
[----:B------:R-:W-:Y:S05]  /*161b0*/  BSYNC B2 ;  /* 0x0000000000027941 */ /* 0x000fea0003800000 */
.L_x_2662:
[----:B------:R-:W-:Y:S01]  /*161c0*/  VIADD R242, R166, 0xffffffff ;  /* 0xffffffffa6f27836 */ /* 0x000fe20000000000 */
[----:B------:R-:W-:Y:S01]  /*161d0*/  ULDC.64 UR10, c[0x0][0x218] ;  /* 0x00008600000a7ab9 */ /* 0x000fe20000000a00 */
[----:B-1----:R-:W-:Y:S01]  /*161e0*/  SHF.R.S32.HI R2, RZ, 0x4, R135 ;  /* 0x00000004ff027819 */ /* 0x002fe20000011487 */
[----:B------:R-:W-:Y:S01]  /*161f0*/  ULDC.64 UR14, c[0x0][0x220] ;  /* 0x00008800000e7ab9 */ /* 0x000fe20000000a00 */
[----:B------:R-:W-:Y:S01]  /*16200*/  IMAD.SHL.U32 R3, R242, 0x40, RZ ;  /* 0x00000040f2037824 */ /* 0x000fe200078e00ff */
[----:B------:R-:W-:Y:S01]  /*16210*/  LEA R240, P4, R138, UR10, 0x1 ;  /* 0x0000000a8af07c11 */ /* 0x000fe2000f8808ff */
[----:B------:R-:W-:Y:S01]  /*16220*/  IMAD.SHL.U32 R134, R134, 0x40, RZ ;  /* 0x0000004086867824 */ /* 0x000fe200078e00ff */
[----:B------:R-:W-:Y:S01]  /*16230*/  ULDC UR5, c[0x0][0x398] ;  /* 0x0000e60000057ab9 */ /* 0x000fe20000000800 */
[----:B----4-:R-:W-:Y:S01]  /*16240*/  IMAD.IADD R9, R66, 0x1, -R3 ;  /* 0x0000000142097824 */ /* 0x010fe200078e0a03 */
[----:B------:R-:W-:Y:S01]  /*16250*/  LEA.HI.X R241, R138, UR11, R52, 0x1, P4 ;  /* 0x0000000b8af17c11 */ /* 0x000fe2000a0f0c34 */
[----:B------:R-:W-:Y:S01]  /*16260*/  IMAD.SHL.U32 R0, R63, 0x40, RZ ;  /* 0x000000403f007824 */ /* 0x000fe200078e00ff */
[----:B------:R-:W-:Y:S01]  /*16270*/  LOP3.LUT R134, R134, 0x1c0, RZ, 0xc0, !PT ;  /* 0x000001c086867812 */ /* 0x000fe200078ec0ff */
[----:B------:R-:W-:Y:S01]  /*16280*/  IMAD.SHL.U32 R65, R65, 0x40, RZ ;  /* 0x0000004041417824 */ /* 0x000fe200078e00ff */
[----:B------:R-:W-:-:S02]  /*16290*/  ISETP.GE.AND P1, PT, R22, R9, PT ;  /* 0x000000091600720c */ /* 0x000fc40003f26270 */
[-C--:B------:R-:W-:Y:S02]  /*162a0*/  ISETP.GE.AND P0, PT, R20, R9.reuse, PT ;  /* 0x000000091400720c */ /* 0x080fe40003f06270 */
[-C--:B------:R-:W-:Y:S02]  /*162b0*/  ISETP.GE.AND P2, PT, R140, R9.reuse, PT ;  /* 0x000000098c00720c */ /* 0x080fe40003f46270 */
[CC--:B------:R-:W-:Y:S02]  /*162c0*/  ISETP.GE.AND P6, PT, R14.reuse, R9.reuse, PT ;  /* 0x000000090e00720c */ /* 0x0c0fe40003fc6270 */
[----:B------:R-:W-:Y:S02]  /*162d0*/  ISETP.GE.AND P5, PT, R14, R9, PT ;  /* 0x000000090e00720c */ /* 0x000fe40003fa6270 */
[----:B------:R-:W-:-:S03]  /*162e0*/  LOP3.LUT R65, R65, 0xfffffe00, RZ, 0xc0, !PT ;  /* 0xfffffe0041417812 */ /* 0x000fc600078ec0ff */
[----:B------:R-:W1:Y:S02]  /*162f0*/  @!P1 LDC.64 R6, c[0x0][0x248] ;  /* 0x00009200ff069b82 */ /* 0x000e640000000a00 */
[C---:B------:R-:W-:Y:S02]  /*16300*/  IMAD R234, R62.reuse, 0x400, R65 ;  /* 0x000004003eea7824 */ /* 0x040fe400078e0241 */
[----:B------:R-:W-:Y:S01]  /*16310*/  @!PT LDS RZ, [RZ] ;  /* 0x00000000fffff984 */ /* 0x000fe20000000800 */
[----:B------:R-:W-:Y:S01]  /*16320*/  @!PT LDS RZ, [RZ] ;  /* 0x00000000fffff984 */ /* 0x000fe20000000800 */
[----:B------:R-:W-:Y:S01]  /*16330*/  @!PT LDS RZ, [RZ] ;  /* 0x00000000fffff984 */ /* 0x000fe20000000800 */
[----:B------:R-:W-:Y:S01]  /*16340*/  @!P2 LDGSTS.E.BYPASS.LTC128B.128 [R237+0x8000], desc[UR6][R240.64] ;  /* 0x08000000f0edafae */ /* 0x000fe2000b901d46 */
[----:B------:R-:W-:Y:S01]  /*16350*/  IMAD R62, R62, 0x10, R64 ;  /* 0x000000103e3e7824 */ /* 0x000fe200078e0240 */
[C---:B--2---:R-:W-:Y:S02]  /*16360*/  @!P6 LEA R12, P4, R54.reuse, R240, 0x1 ;  /* 0x000000f0360ce211 */ /* 0x044fe400078808ff */
[----:B------:R-:W2:Y:S01]  /*16370*/  @!P0 LDC.64 R4, c[0x0][0x248] ;  /* 0x00009200ff048b82 */ /* 0x000ea20000000a00 */
[----:B------:R-:W-:Y:S01]  /*16380*/  @!P2 LDGSTS.E.BYPASS.LTC128B.128 [R237+0xa000], desc[UR6][R240.64+0x80] ;  /* 0x0a000080f0edafae */ /* 0x000fe2000b901d46 */
[----:B------:R-:W-:-:S02]  /*16390*/  @!P6 LEA.HI.X R13, R54, R241, R61, 0x1, P4 ;  /* 0x000000f1360de211 */ /* 0x000fc400020f0c3d */
[----:B------:R-:W-:Y:S01]  /*163a0*/  ISETP.GE.AND P4, PT, R22, R9, PT ;  /* 0x000000091600720c */ /* 0x000fe20003f86270 */
[----:B------:R-:W-:Y:S04]  /*163b0*/  @!P2 LDGSTS.E.BYPASS.LTC128B.128 [R237+0xc000], desc[UR6][R240.64+0x100] ;  /* 0x0c000100f0edafae */ /* 0x000fe8000b901d46 */
[----:B------:R-:W-:Y:S04]  /*163c0*/  @!P2 LDGSTS.E.BYPASS.LTC128B.128 [R237+0xe000], desc[UR6][R240.64+0x180] ;  /* 0x0e000180f0edafae */ /* 0x000fe8000b901d46 */
[----:B------:R-:W-:Y:S01]  /*163d0*/  @!P6 LDGSTS.E.BYPASS.LTC128B.128 [R237+0x8800], desc[UR6][R12.64] ;  /* 0x088000000cedefae */ /* 0x000fe2000b901d46 */
[----:B-1----:R-:W-:-:S03]  /*163e0*/  @!P1 LEA R10, P2, R6, R240, 0x6 ;  /* 0x000000f0060a9211 */ /* 0x002fc600078430ff */
[----:B------:R-:W-:Y:S01]  /*163f0*/  @!P6 LDGSTS.E.BYPASS.LTC128B.128 [R237+0xa800], desc[UR6][R12.64+0x80] ;  /* 0x0a8000800cedefae */ /* 0x000fe2000b901d46 */
[----:B------:R-:W-:-:S03]  /*16400*/  @!P1 LEA.HI.X R11, R6, R241, R7, 0x6, P2 ;  /* 0x000000f1060b9211 */ /* 0x000fc600010f3407 */
[----:B------:R-:W-:Y:S01]  /*16410*/  @!P6 LDGSTS.E.BYPASS.LTC128B.128 [R237+0xc800], desc[UR6][R12.64+0x100] ;  /* 0x0c8001000cedefae */ /* 0x000fe2000b901d46 */
[-C--:B------:R-:W-:Y:S01]  /*16420*/  ISETP.GE.AND P2, PT, R20, R9.reuse, PT ;  /* 0x000000091400720c */ /* 0x080fe20003f46270 */
[----:B--2---:R-:W-:Y:S02]  /*16430*/  @!P0 IMAD.WIDE.U32 R6, R4, 0x60, R240 ;  /* 0x0000006004068825 */ /* 0x004fe400078e00f0 */
[----:B------:R-:W-:Y:S01]  /*16440*/  @!P6 LDGSTS.E.BYPASS.LTC128B.128 [R237+0xe800], desc[UR6][R12.64+0x180] ;  /* 0x0e8001800cedefae */ /* 0x000fe2000b901d46 */
[----:B------:R-:W-:Y:S01]  /*16450*/  ISETP.GE.AND P6, PT, R140, R9, PT ;  /* 0x000000098c00720c */ /* 0x000fe20003fc6270 */
[----:B------:R-:W-:Y:S02]  /*16460*/  @!P0 IMAD R5, R5, 0x60, RZ ;  /* 0x0000006005058824 */ /* 0x000fe400078e02ff */
[----:B------:R-:W-:Y:S01]  /*16470*/  @!P1 LDGSTS.E.BYPASS.LTC128B.128 [R237+0x9000], desc[UR6][R10.64] ;  /* 0x090000000aed9fae */ /* 0x000fe2000b901d46 */
[----:B------:R-:W-:Y:S01]  /*16480*/  @!P0 IMAD.MOV.U32 R14, RZ, RZ, R6 ;  /* 0x000000ffff0e8224 */ /* 0x000fe200078e0006 */
[----:B------:R-:W-:Y:S01]  /*16490*/  LOP3.LUT R9, R0, 0x1c0, RZ, 0xc0, !PT ;  /* 0x000001c000097812 */ /* 0x000fe200078ec0ff */
[----:B------:R-:W-:Y:S01]  /*164a0*/  @!P0 IMAD.IADD R15, R5, 0x1, R7 ;  /* 0x00000001050f8824 */ /* 0x000fe200078e0207 */
[----:B------:R-:W-:Y:S01]  /*164b0*/  @!P1 LDGSTS.E.BYPASS.LTC128B.128 [R237+0xb000], desc[UR6][R10.64+0x80] ;  /* 0x0b0000800aed9fae */ /* 0x000fe2000b901d46 */
[----:B------:R-:W-:Y:S01]  /*164c0*/  LEA.HI R7, R135, R2, RZ, 0x1 ;  /* 0x0000000287077211 */ /* 0x000fe200078f08ff */
[----:B------:R-:W1:Y:S01]  /*164d0*/  @!P4 LDC.64 R4, c[0x0][0x250] ;  /* 0x00009400ff04cb82 */ /* 0x000e620000000a00 */
[----:B------:R-:W-:Y:S01]  /*164e0*/  IMAD.SHL.U32 R140, R140, 0x8, RZ ;  /* 0x000000088c8c7824 */ /* 0x000fe200078e00ff */
[----:B------:R-:W-:Y:S01]  /*164f0*/  @!P1 LDGSTS.E.BYPASS.LTC128B.128 [R237+0xd000], desc[UR6][R10.64+0x100] ;  /* 0x0d0001000aed9fae */ /* 0x000fe2000b901d46 */
[----:B------:R-:W-:-:S02]  /*16500*/  LOP3.LUT R7, R7, 0xfffffffe, RZ, 0xc0, !PT ;  /* 0xfffffffe07077812 */ /* 0x000fc400078ec0ff */
[----:B------:R-:W-:Y:S01]  /*16510*/  SHF.R.U32.HI R233, RZ, 0x3, R9 ;  /* 0x00000003ffe97819 */ /* 0x000fe20000011609 */
[----:B------:R2:W-:Y:S01]  /*16520*/  @!P1 LDGSTS.E.BYPASS.LTC128B.128 [R237+0xf000], desc[UR6][R10.64+0x180] ;  /* 0x0f0001800aed9fae */ /* 0x0005e2000b901d46 */
[----:B------:R-:W-:Y:S01]  /*16530*/  LOP3.LUT R140, R9, 0x8, R140, 0xf8, !PT ;  /* 0x00000008098c7812 */ /* 0x000fe200078ef88c */
[----:B------:R-:W-:Y:S01]  /*16540*/  IMAD.IADD R2, R2, 0x1, -R7 ;  /* 0x0000000102027824 */ /* 0x000fe200078e0a07 */
[----:B------:R-:W-:Y:S01]  /*16550*/  SHF.R.U32.HI R0, RZ, 0x3, R134 ;  /* 0x00000003ff007819 */ /* 0x000fe20000011686 */
[----:B------:R-:W-:Y:S01]  /*16560*/  @!P0 LDGSTS.E.BYPASS.LTC128B.128 [R237+0x9800], desc[UR6][R14.64] ;  /* 0x098000000eed8fae */ /* 0x000fe2000b901d46 */
[----:B------:R-:W4:Y:S01]  /*16570*/  @!P2 LDC.64 R6, c[0x0][0x250] ;  /* 0x00009400ff06ab82 */ /* 0x000f220000000a00 */
[----:B------:R-:W-:Y:S01]  /*16580*/  IMAD.SHL.U32 R67, R2, 0x8, RZ ;  /* 0x0000000802437824 */ /* 0x000fe200078e00ff */
[----:B------:R-:W-:Y:S01]  /*16590*/  LOP3.LUT R233, R140, R233, RZ, 0x3c, !PT ;  /* 0x000000e98ce97212 */ /* 0x000fe200078e3cff */
[----:B------:R-:W-:Y:S03]  /*165a0*/  @!P0 LDGSTS.E.BYPASS.LTC128B.128 [R237+0xb800], desc[UR6][R14.64+0x80] ;  /* 0x0b8000800eed8fae */ /* 0x000fe6000b901d46 */
[----:B------:R-:W-:Y:S01]  /*165b0*/  LOP3.LUT R67, R134, 0x8, R67, 0xf8, !PT ;  /* 0x0000000886437812 */ /* 0x000fe200078ef843 */
[----:B------:R-:W-:Y:S01]  /*165c0*/  @!P0 LDGSTS.E.BYPASS.LTC128B.128 [R237+0xd800], desc[UR6][R14.64+0x100] ;  /* 0x0d8001000eed8fae */ /* 0x000fe2000b901d46 */
[----:B------:R-:W-:-:S02]  /*165d0*/  IMAD R233, R2, 0x200, R233 ;  /* 0x0000020002e97824 */ /* 0x000fc400078e02e9 */
[----:B------:R-:W-:Y:S01]  /*165e0*/  LOP3.LUT R67, R67, R0, RZ, 0x3c, !PT ;  /* 0x0000000043437212 */ /* 0x000fe200078e3cff */
[----:B------:R-:W-:Y:S01]  /*165f0*/  @!P0 LDGSTS.E.BYPASS.LTC128B.128 [R237+0xf800], desc[UR6][R14.64+0x180] ;  /* 0x0f8001800eed8fae */ /* 0x000fe2000b901d46 */
[C---:B------:R-:W-:Y:S02]  /*16600*/  LEA R244, P0, R170.reuse, UR14, 0x1 ;  /* 0x0000000eaaf47c11 */ /* 0x040fe4000f8008ff */
[----:B------:R-:W-:Y:S01]  /*16610*/  LEA R233, R233, UR4, 0x1 ;  /* 0x00000004e9e97c11 */ /* 0x000fe2000f8e08ff */
[----:B------:R-:W0:Y:S01]  /*16620*/  LDGDEPBAR ;  /* 0x00000000000079af */ /* 0x000e220000000000 */
[----:B------:R-:W-:Y:S01]  /*16630*/  LEA.HI.X R243, R170, UR15, R165, 0x1, P0 ;  /* 0x0000000faaf37c11 */ /* 0x000fe200080f0ca5 */
[----:B------:R-:W-:Y:S01]  /*16640*/  IMAD.IADD R234, R67, 0x1, R234 ;  /* 0x0000000143ea7824 */ /* 0x000fe200078e02ea */
[CC--:B-1----:R-:W-:Y:S01]  /*16650*/  @!P4 LEA R8, P0, R4.reuse, R244.reuse, 0x6 ;  /* 0x000000f40408c211 */ /* 0x0c2fe200078030ff */
[----:B------:R-:W-:Y:S02]  /*16660*/  VIADD R0, R233, 0x8000 ;  /* 0x00008000e9007836 */ /* 0x000fe40000000000 */
[----:B------:R-:W-:Y:S01]  /*16670*/  @!P6 IMAD.MOV.U32 R245, RZ, RZ, R243 ;  /* 0x000000fffff5e224 */ /* 0x000fe200078e00f3 */
[----:B--2---:R-:W-:Y:S01]  /*16680*/  @!P5 LEA R10, P1, R167, R244, 0x1 ;  /* 0x000000f4a70ad211 */ /* 0x004fe200078208ff */
[----:B------:R-:W-:Y:S01]  /*16690*/  VIADD R231, R233, 0x8020 ;  /* 0x00008020e9e77836 */ /* 0x000fe20000000000 */
[-C--:B------:R-:W-:Y:S01]  /*166a0*/  @!P4 LEA.HI.X R9, R4, R243.reuse, R5, 0x6, P0 ;  /* 0x000000f30409c211 */ /* 0x080fe200000f3405 */
[----:B----4-:R-:W-:Y:S01]  /*166b0*/  @!P2 IMAD R7, R7, 0x60, RZ ;  /* 0x000000600707a824 */ /* 0x010fe200078e02ff */
[----:B------:R-:W-:-:S02]  /*166c0*/  @!P5 LEA.HI.X R11, R167, R243, R168, 0x1, P1 ;  /* 0x000000f3a70bd211 */ /* 0x000fc400008f0ca8 */
[----:B------:R-:W-:-:S05]  /*166d0*/  LEA R234, R234, UR4, 0x1 ;  /* 0x00000004eaea7c11 */ /* 0x000fca000f8e08ff */
[--C-:B------:R-:W-:Y:S02]  /*166e0*/  IMAD R232, R55, 0x2, R234.reuse ;  /* 0x0000000237e87824 */ /* 0x100fe400078e02ea */
[C---:B------:R-:W-:Y:S02]  /*166f0*/  IMAD R230, R53.reuse, 0x2, R234 ;  /* 0x0000000235e67824 */ /* 0x040fe400078e02ea */
[----:B------:R-:W-:Y:S01]  /*16700*/  IMAD R229, R53, 0x2, R232 ;  /* 0x0000000235e57824 */ /* 0x000fe200078e02e8 */
[----:B------:R-:W-:-:S04]  /*16710*/  DEPBAR.LE SB0, 0x0 ;  /* 0x000080000000791a */ /* 0x000fc80000000000 */
[----:B------:R-:W-:Y:S06]  /*16720*/  BAR.SYNC.DEFER_BLOCKING 0x0 ;  /* 0x0000000000007b1d */ /* 0x000fec0000010000 */
        /* <DEDUP_REMOVED lines=19> */
[----:B------:R-:W-:Y:S01]  /*16860*/  @!P5 LDGSTS.E.BYPASS.LTC128B.128 [R237+0x12800], desc[UR6][R10.64+0x80] ;  /* 0x128000800aeddfae */ /* 0x000fe2000b901d46 */
[----:B-1----:R-:W-:-:S03]  /*16870*/  @!P2 IMAD.MOV.U32 R245, RZ, RZ, R243 ;  /* 0x000000fffff5a224 */ /* 0x002fc600078e00f3 */
[----:B------:R-:W-:Y:S01]  /*16880*/  @!P5 LDGSTS.E.BYPASS.LTC128B.128 [R237+0x14800], desc[UR6][R10.64+0x100] ;  /* 0x148001000aeddfae */ /* 0x000fe2000b901d46 */
[----:B------:R-:W-:-:S03]  /*16890*/  @!P2 IMAD.WIDE.U32 R4, R6, 0x60, R244 ;  /* 0x000000600604a825 */ /* 0x000fc600078e00f4 */
[----:B------:R-:W-:Y:S01]  /*168a0*/  @!P5 LDGSTS.E.BYPASS.LTC128B.128 [R237+0x16800], desc[UR6][R10.64+0x180] ;  /* 0x168001800aeddfae */ /* 0x000fe2000b901d46 */
[----:B------:R-:W-:-:S03]  /*168b0*/  @!P2 IMAD.IADD R5, R7, 0x1, R5 ;  /* 0x000000010705a824 */ /* 0x000fc600078e0205 */
        /* <DEDUP_REMOVED lines=22> */
[----:B------:R-:W-:-:S03]  /*16a20*/  R2P PR, R63, 0x6 ;  /* 0x000000063f007804 */ /* 0x000fc60000000000 */
[----:B------:R-:W-:Y:S04]  /*16a30*/  LDSM.16.M88.4 R20, [R234] ;  /* 0x00000000ea14783b */ /* 0x000fe80000000200 */
[----:B------:R-:W4:Y:S04]  /*16a40*/  LDSM.16.M88.4 R36, [R233+0x8800] ;  /* 0x00880000e924783b */ /* 0x000f280000000200 */
[----:B------:R-:W2:Y:S02]  /*16a50*/  LDSM.16.M88.4 R80, [R233+0x8000] ;  /* 0x00800000e950783b */ /* 0x000ea40000000200 */
[----:B------:R-:W-:-:S02]  /*16a60*/  @P1 VIADD R231, R0, 0xffffffe0 ;  /* 0xffffffe000e71836 */ /* 0x000fc40000000000 */
[----:B------:R-:W5:Y:S01]  /*16a70*/  LDSM.16.M88.4 R28, [R233+0x9000] ;  /* 0x00900000e91c783b */ /* 0x000f620000000200 */
[----:B------:R-:W-:Y:S02]  /*16a80*/  IMAD.MOV.U32 R0, RZ, RZ, 0x40 ;  /* 0x00000040ff007424 */ /* 0x000fe400078e00ff */
[C---:B------:R-:W-:Y:S01]  /*16a90*/  VIADD R223, R231.reuse, 0x800 ;  /* 0x00000800e7df7836 */ /* 0x040fe20000000000 */
[----:B-1----:R-:W1:Y:S01]  /*16aa0*/  LDSM.16.M88.4 R8, [R233+0x9800] ;  /* 0x00980000e908783b */ /* 0x002e620000000200 */
[C---:B------:R-:W-:Y:S01]  /*16ab0*/  VIADD R222, R231.reuse, 0x1000 ;  /* 0x00001000e7de7836 */ /* 0x040fe20000000000 */
[----:B------:R-:W-:Y:S01]  /*16ac0*/  SEL R0, R0, 0xffffffc0, !P2 ;  /* 0xffffffc000007807 */ /* 0x000fe20005000000 */
[C---:B------:R-:W-:Y:S01]  /*16ad0*/  VIADD R221, R231.reuse, 0x1800 ;  /* 0x00001800e7dd7836 */ /* 0x040fe20000000000 */
[----:B------:R-:W-:Y:S01]  /*16ae0*/  LDSM.16.M88.4 R68, [R232] ;  /* 0x00000000e844783b */ /* 0x000fe20000000200 */
[----:B------:R-:W-:Y:S02]  /*16af0*/  VIADD R219, R231, 0x2000 ;  /* 0x00002000e7db7836 */ /* 0x000fe40000000000 */
[----:B------:R-:W-:Y:S01]  /*16b00*/  IMAD.IADD R227, R233, 0x1, R0 ;  /* 0x00000001e9e37824 */ /* 0x000fe200078e0200 */
[----:B------:R-:W1:Y:S01]  /*16b10*/  LDSM.16.M88.4 R56, [R231+0x800] ;  /* 0x00080000e738783b */ /* 0x000e620000000200 */
[----:B------:R-:W-:-:S02]  /*16b20*/  IMAD.IADD R220, R0, 0x1, R231 ;  /* 0x0000000100dc7824 */ /* 0x000fc400078e02e7 */
[C---:B------:R-:W-:Y:S01]  /*16b30*/  VIADD R218, R231.reuse, 0x2800 ;  /* 0x00002800e7da7836 */ /* 0x040fe20000000000 */
[----:B------:R-:W-:Y:S01]  /*16b40*/  LDSM.16.M88.4 R44, [R231+0x1800] ;  /* 0x00180000e72c783b */ /* 0x000fe20000000200 */
[C---:B------:R-:W-:Y:S02]  /*16b50*/  VIADD R217, R231.reuse, 0x3000 ;  /* 0x00003000e7d97836 */ /* 0x040fe40000000000 */
[C---:B------:R-:W-:Y:S01]  /*16b60*/  VIADD R216, R231.reuse, 0x3800 ;  /* 0x00003800e7d87836 */ /* 0x040fe20000000000 */
[----:B------:R-:W1:Y:S01]  /*16b70*/  LDSM.16.M88.4 R72, [R231] ;  /* 0x00000000e748783b */ /* 0x000e620000000200 */
[C---:B------:R-:W-:Y:S02]  /*16b80*/  VIADD R215, R231.reuse, 0x4000 ;  /* 0x00004000e7d77836 */ /* 0x040fe40000000000 */
[C---:B------:R-:W-:Y:S01]  /*16b90*/  VIADD R214, R231.reuse, 0x4800 ;  /* 0x00004800e7d67836 */ /* 0x040fe20000000000 */
[----:B------:R-:W1:Y:S01]  /*16ba0*/  LDSM.16.M88.4 R48, [R231+0x1000] ;  /* 0x00100000e730783b */ /* 0x000e620000000200 */
[----:B------:R-:W-:-:S02]  /*16bb0*/  VIADD R213, R231, 0x5000 ;  /* 0x00005000e7d57836 */ /* 0x000fc40000000000 */
[C---:B------:R-:W-:Y:S01]  /*16bc0*/  VIADD R212, R231.reuse, 0x5800 ;  /* 0x00005800e7d47836 */ /* 0x040fe20000000000 */
[----:B---3--:R-:W-:Y:S01]  /*16bd0*/  LDSM.16.M88.4 R16, [R230] ;  /* 0x00000000e610783b */ /* 0x008fe20000000200 */
[C---:B------:R-:W-:Y:S02]  /*16be0*/  VIADD R211, R231.reuse, 0x6000 ;  /* 0x00006000e7d37836 */ /* 0x040fe40000000000 */
[C---:B------:R-:W-:Y:S01]  /*16bf0*/  VIADD R210, R231.reuse, 0x6800 ;  /* 0x00006800e7d27836 */ /* 0x040fe20000000000 */
[C---:B----4-:R-:W-:Y:S01]  /*16c00*/  HMMA.16816.F32 R40, R20.reuse, R36, RZ ;  /* 0x000000241428723c */ /* 0x050fe200000018ff */
[----:B------:R-:W-:Y:S01]  /*16c10*/  LDSM.16.M88.4 R12, [R227+0x8000] ;  /* 0x00800000e30c783b */ /* 0x000fe20000000200 */
[C---:B------:R-:W-:Y:S02]  /*16c20*/  VIADD R209, R231.reuse, 0x7000 ;  /* 0x00007000e7d17836 */ /* 0x040fe40000000000 */
[----:B------:R-:W-:Y:S01]  /*16c30*/  VIADD R208, R231, 0x7800 ;  /* 0x00007800e7d07836 */ /* 0x000fe20000000000 */
[----:B------:R-:W-:Y:S01]  /*16c40*/  LDSM.16.M88.4 R88, [R227+0x9000] ;  /* 0x00900000e358783b */ /* 0x000fe20000000200 */
[C---:B--2---:R-:W-:Y:S03]  /*16c50*/  HMMA.16816.F32 R4, R20.reuse, R80, RZ ;  /* 0x000000501404723c */ /* 0x044fe600000018ff */
[----:B------:R-:W-:Y:S03]  /*16c60*/  LDSM.16.M88.4 R84, [R227+0x9800] ;  /* 0x00980000e354783b */ /* 0x000fe60000000200 */
[C---:B-----5:R-:W-:Y:S01]  /*16c70*/  HMMA.16816.F32 R32, R20.reuse, R28, RZ ;  /* 0x0000001c1420723c */ /* 0x060fe200000018ff */
[----:B------:R-:W-:Y:S04]  /*16c80*/  LDSM.16.M88.4 R76, [R229] ;  /* 0x00000000e54c783b */ /* 0x000fe80000000200 */
[----:B------:R-:W0:Y:S01]  /*16c90*/  LDGDEPBAR ;  /* 0x00000000000079af */ /* 0x000e220000000000 */
[C---:B------:R-:W-:Y:S06]  /*16ca0*/  HMMA.16816.F32 R80, R20.reuse, R82, RZ ;  /* 0x000000521450723c */ /* 0x040fec00000018ff */
[C---:B------:R-:W-:Y:S06]  /*16cb0*/  HMMA.16816.F32 R36, R20.reuse, R38, RZ ;  /* 0x000000261424723c */ /* 0x040fec00000018ff */
[C---:B------:R-:W-:Y:S06]  /*16cc0*/  HMMA.16816.F32 R28, R20.reuse, R30, RZ ;  /* 0x0000001e141c723c */ /* 0x040fec00000018ff */
[C---:B-1----:R-:W-:Y:S06]  /*16cd0*/  HMMA.16816.F32 R24, R20.reuse, R8, RZ ;  /* 0x000000081418723c */ /* 0x042fec00000018ff */
[----:B------:R-:W-:Y:S01]  /*16ce0*/  HMMA.16816.F32 R20, R20, R10, RZ ;  /* 0x0000000a1414723c */ /* 0x000fe200000018ff */
[----:B------:R-:W1:Y:S05]  /*16cf0*/  LDSM.16.M88.4 R8, [R227+0x8800] ;  /* 0x00880000e308783b */ /* 0x000e6a0000000200 */
[C---:B------:R-:W-:Y:S06]  /*16d00*/  HMMA.16816.F32 R40, R68.reuse, R56, R40 ;  /* 0x000000384428723c */ /* 0x040fec0000001828 */
[C---:B------:R-:W-:Y:S06]  /*16d10*/  HMMA.16816.F32 R4, R68.reuse, R72, R4 ;  /* 0x000000484404723c */ /* 0x040fec0000001804 */
[C---:B------:R-:W-:Y:S06]  /*16d20*/  HMMA.16816.F32 R24, R68.reuse, R44, R24 ;  /* 0x0000002c4418723c */ /* 0x040fec0000001818 */
[C---:B------:R-:W-:Y:S01]  /*16d30*/  HMMA.16816.F32 R80, R68.reuse, R74, R80 ;  /* 0x0000004a4450723c */ /* 0x040fe20000001850 */
[----:B------:R-:W-:Y:S05]  /*16d40*/  LDSM.16.M88.4 R72, [R220] ;  /* 0x00000000dc48783b */ /* 0x000fea0000000200 */
[C---:B------:R-:W-:Y:S01]  /*16d50*/  HMMA.16816.F32 R36, R68.reuse, R58, R36 ;  /* 0x0000003a4424723c */ /* 0x040fe20000001824 */
[----:B------:R-:W-:Y:S05]  /*16d60*/  LDSM.16.M88.4 R56, [R220+0x1000] ;  /* 0x00100000dc38783b */ /* 0x000fea0000000200 */
        /* <DEDUP_REMOVED lines=9> */
[----:B------:R-:W-:Y:S05]  /*16e00*/  LDSM.16.M88.4 R12, [R233+0xa000] ;  /* 0x00a00000e90c783b */ /* 0x000fea0000000200 */
[C---:B------:R-:W-:Y:S01]  /*16e10*/  HMMA.16816.F32 R36, R16.reuse, R10, R36 ;  /* 0x0000000a1024723c */ /* 0x040fe20000001824 */
[----:B------:R-:W1:Y:S05]  /*16e20*/  LDSM.16.M88.4 R8, [R233+0xa800] ;  /* 0x00a80000e908783b */ /* 0x000e6a0000000200 */
[C---:B------:R-:W-:Y:S06]  /*16e30*/  HMMA.16816.F32 R32, R16.reuse, R88, R32 ;  /* 0x000000581020723c */ /* 0x040fec0000001820 */
[C---:B------:R-:W-:Y:S06]  /*16e40*/  HMMA.16816.F32 R28, R16.reuse, R90, R28 ;  /* 0x0000005a101c723c */ /* 0x040fec000000181c */
[C---:B------:R-:W-:Y:S06]  /*16e50*/  HMMA.16816.F32 R24, R16.reuse, R84, R24 ;  /* 0x000000541018723c */ /* 0x040fec0000001818 */
[----:B------:R-:W-:Y:S01]  /*16e60*/  HMMA.16816.F32 R44, R16, R86, R44 ;  /* 0x00000056102c723c */ /* 0x000fe2000000182c */
[----:B------:R-:W4:Y:S04]  /*16e70*/  LDSM.16.M88.4 R84, [R233+0xb000] ;  /* 0x00b00000e954783b */ /* 0x000f280000000200 */
[----:B------:R-:W5:Y:S01]  /*16e80*/  LDSM.16.M88.4 R16, [R233+0xb800] ;  /* 0x00b80000e910783b */ /* 0x000f620000000200 */
[C---:B--2---:R-:W-:Y:S06]  /*16e90*/  HMMA.16816.F32 R40, R76.reuse, R20, R40 ;  /* 0x000000144c28723c */ /* 0x044fec0000001828 */
[C---:B------:R-:W-:Y:S06]  /*16ea0*/  HMMA.16816.F32 R4, R76.reuse, R72, R4 ;  /* 0x000000484c04723c */ /* 0x040fec0000001804 */
[C---:B------:R-:W-:Y:S01]  /*16eb0*/  HMMA.16816.F32 R88, R76.reuse, R74, R80 ;  /* 0x0000004a4c58723c */ /* 0x040fe20000001850 */
[----:B------:R-:W-:Y:S04]  /*16ec0*/  LDSM.16.M88.4 R80, [R232+0x2000] ;  /* 0x00200000e850783b */ /* 0x000fe80000000200 */
[----:B------:R-:W-:Y:S01]  /*16ed0*/  LDSM.16.M88.4 R72, [R231+0x2000] ;  /* 0x00200000e748783b */ /* 0x000fe20000000200 */
[C---:B------:R-:W-:Y:S03]  /*16ee0*/  HMMA.16816.F32 R36, R76.reuse, R22, R36 ;  /* 0x000000164c24723c */ /* 0x040fe60000001824 */
[----:B------:R-:W2:Y:S03]  /*16ef0*/  LDSM.16.M88.4 R20, [R231+0x2800] ;  /* 0x00280000e714783b */ /* 0x000ea60000000200 */
[C---:B------:R-:W-:Y:S06]  /*16f00*/  HMMA.16816.F32 R32, R76.reuse, R56, R32 ;  /* 0x000000384c20723c */ /* 0x040fec0000001820 */
[C---:B------:R-:W-:Y:S01]  /*16f10*/  HMMA.16816.F32 R28, R76.reuse, R58, R28 ;  /* 0x0000003a4c1c723c */ /* 0x040fe2000000181c */
[----:B------:R-:W2:Y:S05]  /*16f20*/  LDSM.16.M88.4 R56, [R231+0x3000] ;  /* 0x00300000e738783b */ /* 0x000eaa0000000200 */
[C---:B---3--:R-:W-:Y:S06]  /*16f30*/  HMMA.16816.F32 R24, R76.reuse, R48, R24 ;  /* 0x000000304c18723c */ /* 0x048fec0000001818 */
        /* <DEDUP_REMOVED lines=17> */
[C---:B------:R-:W-:Y:S06]  /*17050*/  HMMA.16816.F32 R4, R80.reuse, R72, R4 ;  /* 0x000000485004723c */ /* 0x040fec0000001804 */
[C---:B------:R-:W-:Y:S01]  /*17060*/  HMMA.16816.F32 R88, R80.reuse, R74, R88 ;  /* 0x0000004a5058723c */ /* 0x040fe20000001858 */
[----:B------:R-:W-:Y:S05]  /*17070*/  LDSM.16.M88.4 R72, [R220+0x2000] ;  /* 0x00200000dc48783b */ /* 0x000fea0000000200 */
[C---:B------:R-:W-:Y:S01]  /*17080*/  HMMA.16816.F32 R36, R80.reuse, R22, R36 ;  /* 0x000000165024723c */ /* 0x040fe20000001824 */
[----:B------:R-:W2:Y:S05]  /*17090*/  LDSM.16.M88.4 R20, [R220+0x2800] ;  /* 0x00280000dc14783b */ /* 0x000eaa0000000200 */
        /* <DEDUP_REMOVED lines=16> */
[C---:B-----5:R-:W-:Y:S06]  /*171a0*/  HMMA.16816.F32 R24, R76.reuse, R16, R24 ;  /* 0x000000104c18723c */ /* 0x060fec0000001818 */
[----:B------:R-:W-:Y:S01]  /*171b0*/  HMMA.16816.F32 R44, R76, R18, R44 ;  /* 0x000000124c2c723c */ /* 0x000fe2000000182c */
[----:B------:R-:W5:Y:S04]  /*171c0*/  LDSM.16.M88.4 R16, [R233+0xd800] ;  /* 0x00d80000e910783b */ /* 0x000f680000000200 */
[----:B------:R-:W-:Y:S01]  /*171d0*/  LDSM.16.M88.4 R76, [R232+0x4000] ;  /* 0x00400000e84c783b */ /* 0x000fe20000000200 */
        /* <DEDUP_REMOVED lines=50> */
[----:B------:R-:W-:Y:S04]  /*17500*/  LDSM.16.M88.4 R84, [R232+0x6000] ;  /* 0x00600000e854783b */ /* 0x000fe80000000200 */
        /* <DEDUP_REMOVED lines=8> */
[C---:B---3--:R-:W-:Y:S06]  /*17590*/  HMMA.16816.F32 R24, R80.reuse, R48, R24 ;  /* 0x000000305018723c */ /* 0x048fec0000001818 */
[----:B------:R-:W-:Y:S01]  /*175a0*/  HMMA.16816.F32 R44, R80, R50, R44 ;  /* 0x00000032502c723c */ /* 0x000fe2000000182c */
[----:B------:R-:W3:Y:S05]  /*175b0*/  LDSM.16.M88.4 R48, [R231+0x7000] ;  /* 0x00700000e730783b */ /* 0x000eea0000000200 */
[C---:B-1----:R-:W-:Y:S06]  /*175c0*/  HMMA.16816.F32 R40, R76.reuse, R8, R40 ;  /* 0x000000084c28723c */ /* 0x042fec0000001828 */
[C---:B------:R-:W-:Y:S06]  /*175d0*/  HMMA.16816.F32 R4, R76.reuse, R12, R4 ;  /* 0x0000000c4c04723c */ /* 0x040fec0000001804 */
[C---:B------:R-:W-:Y:S01]  /*175e0*/  HMMA.16816.F32 R88, R76.reuse, R14, R88 ;  /* 0x0000000e4c58723c */ /* 0x040fe20000001858 */
[----:B------:R-:W-:Y:S05]  /*175f0*/  LDSM.16.M88.4 R12, [R230+0x6000] ;  /* 0x00600000e60c783b */ /* 0x000fea0000000200 */
[C---:B------:R-:W-:Y:S01]  /*17600*/  HMMA.16816.F32 R36, R76.reuse, R10, R36 ;  /* 0x0000000a4c24723c */ /* 0x040fe20000001824 */
[----:B------:R-:W1:Y:S05]  /*17610*/  LDSM.16.M88.4 R8, [R227+0xe800] ;  /* 0x00e80000e308783b */ /* 0x000e6a0000000200 */
[----:B----4-:R-:W-:Y:S06]  /*17620*/  HMMA.16816.F32 R32, R76, R68, R32 ;  /* 0x000000444c20723c */ /* 0x010fec0000001820 */
[----:B------:R-:W-:Y:S01]  /*17630*/  HMMA.16816.F32 R28, R80, R58, R28 ;  /* 0x0000003a501c723c */ /* 0x000fe2000000181c */
[----:B------:R-:W4:Y:S04]  /*17640*/  LDSM.16.M88.4 R56, [R227+0xe000] ;  /* 0x00e00000e338783b */ /* 0x000f280000000200 */
[----:B------:R-:W5:Y:S01]  /*17650*/  LDSM.16.M88.4 R80, [R231+0x7800] ;  /* 0x00780000e750783b */ /* 0x000f620000000200 */
[----:B--2---:R-:W-:Y:S06]  /*17660*/  HMMA.16816.F32 R40, R84, R20, R40 ;  /* 0x000000145428723c */ /* 0x004fec0000001828 */
[----:B------:R-:W-:Y:S01]  /*17670*/  HMMA.16816.F32 R24, R76, R16, R24 ;  /* 0x000000104c18723c */ /* 0x000fe20000001818 */
[----:B------:R-:W-:-:S04]  /*17680*/  SHF.R.S32.HI R21, RZ, 0x1f, R60 ;  /* 0x0000001fff157819 */ /* 0x000fc8000001143c */
[----:B------:R-:W-:Y:S01]  /*17690*/  LEA.HI R0, R21, R60, RZ, 0x5 ;  /* 0x0000003c15007211 */ /* 0x000fe200078f28ff */
[----:B------:R-:W-:Y:S06]  /*176a0*/  HMMA.16816.F32 R44, R76, R18, R44 ;  /* 0x000000124c2c723c */ /* 0x000fec000000182c */
[C---:B------:R-:W-:Y:S01]  /*176b0*/  HMMA.16816.F32 R16, R84.reuse, R72, R4 ;  /* 0x000000485410723c */ /* 0x040fe20000001804 */
[----:B------:R-:W-:Y:S05]  /*176c0*/  LDSM.16.M88.4 R4, [R229+0x6000] ;  /* 0x00600000e504783b */ /* 0x000fea0000000200 */
[C---:B------:R-:W-:Y:S01]  /*176d0*/  HMMA.16816.F32 R36, R84.reuse, R22, R36 ;  /* 0x000000165424723c */ /* 0x040fe20000001824 */
[----:B------:R-:W2:Y:S05]  /*176e0*/  LDSM.16.M88.4 R20, [R220+0x6800] ;  /* 0x00680000dc14783b */ /* 0x000eaa0000000200 */
[C---:B---3--:R-:W-:Y:S06]  /*176f0*/  HMMA.16816.F32 R32, R84.reuse, R48, R32 ;  /* 0x000000305420723c */ /* 0x048fec0000001820 */
[----:B------:R-:W-:Y:S01]  /*17700*/  HMMA.16816.F32 R88, R84, R74, R88 ;  /* 0x0000004a5458723c */ /* 0x000fe20000001858 */
[----:B------:R-:W-:Y:S01]  /*17710*/  LOP3.LUT R49, R0, 0xffffffe0, RZ, 0xc0, !PT ;  /* 0xffffffe000317812 */ /* 0x000fe200078ec0ff */
[----:B------:R-:W-:Y:S04]  /*17720*/  LDSM.16.M88.4 R72, [R220+0x6000] ;  /* 0x00600000dc48783b */ /* 0x000fe80000000200 */
[C---:B------:R-:W-:Y:S01]  /*17730*/  IMAD.IADD R0, R60.reuse, 0x1, -R49 ;  /* 0x000000013c007824 */ /* 0x040fe200078e0a31 */
[----:B------:R-:W-:Y:S01]  /*17740*/  HMMA.16816.F32 R28, R76, R70, R28 ;  /* 0x000000464c1c723c */ /* 0x000fe2000000181c */
[----:B------:R-:W3:Y:S01]  /*17750*/  LDSM.16.M88.4 R68, [R227+0xf000] ;  /* 0x00f00000e344783b */ /* 0x000ee20000000200 */
[----:B------:R-:W-:-:S04]  /*17760*/  IMAD.SHL.U32 R60, R60, 0x2, RZ ;  /* 0x000000023c3c7824 */ /* 0x000fc800078e00ff */
[----:B-1----:R-:W-:Y:S01]  /*17770*/  HMMA.16816.F32 R40, R12, R8, R40 ;  /* 0x000000080c28723c */ /* 0x002fe20000001828 */
[----:B------:R-:W-:-:S05]  /*17780*/  LOP3.LUT R60, R60, 0x6, RZ, 0xc0, !PT ;  /* 0x000000063c3c7812 */ /* 0x000fca00078ec0ff */
[----:B----4-:R-:W-:Y:S01]  /*17790*/  HMMA.16816.F32 R16, R12, R56, R16 ;  /* 0x000000380c10723c */ /* 0x010fe20000001810 */
[----:B------:R-:W-:Y:S01]  /*177a0*/  SHF.R.S32.HI R9, RZ, 0x1f, R0 ;  /* 0x0000001fff097819 */ /* 0x000fe20000011400 */
[----:B------:R-:W-:-:S03]  /*177b0*/  IMAD.IADD R63, R3, 0x1, R60 ;  /* 0x00000001033f7824 */ /* 0x000fc600078e023c */
[----:B------:R-:W-:Y:S01]  /*177c0*/  LEA.HI R0, R9, R0, RZ, 0x2 ;  /* 0x0000000009007211 */ /* 0x000fe200078f10ff */
[C---:B------:R-:W-:Y:S01]  /*177d0*/  HMMA.16816.F32 R36, R12.reuse, R10, R36 ;  /* 0x0000000a0c24723c */ /* 0x040fe20000001824 */
[----:B------:R-:W1:Y:S02]  /*177e0*/  LDSM.16.M88.4 R8, [R227+0xf800] ;  /* 0x00f80000e308783b */ /* 0x000e640000000200 */
[----:B------:R-:W-:Y:S02]  /*177f0*/  SHF.R.S32.HI R57, RZ, 0x2, R0 ;  /* 0x00000002ff397819 */ /* 0x000fe40000011400 */
[----:B------:R-:W-:Y:S01]  /*17800*/  LOP3.LUT R0, R67, R65, RZ, 0xfc, !PT ;  /* 0x0000004143007212 */ /* 0x000fe200078efcff */
[----:B------:R-:W-:Y:S01]  /*17810*/  HMMA.16816.F32 R88, R12, R58, R88 ;  /* 0x0000003a0c58723c */ /* 0x000fe20000001858 */
[----:B------:R-:W-:Y:S01]  /*17820*/  IADD3 R62, R62, 0x1, R57 ;  /* 0x000000013e3e7810 */ /* 0x000fe20007ffe039 */
[----:B------:R-:W-:-:S03]  /*17830*/  VIADD R65, R63, 0x8 ;  /* 0x000000083f417836 */ /* 0x000fc60000000000 */
[----:B------:R-:W-:Y:S01]  /*17840*/  IADD3 R57, R66, R62, -R235 ;  /* 0x0000003e42397210 */ /* 0x000fe20007ffe8eb */
[C---:B------:R-:W-:Y:S01]  /*17850*/  HMMA.16816.F32 R28, R84.reuse, R50, R28 ;  /* 0x00000032541c723c */ /* 0x040fe2000000181c */
[----:B------:R-:W4:Y:S01]  /*17860*/  LDSM.16.M88.4 R48, [R220+0x7000] ;  /* 0x00700000dc30783b */ /* 0x000f220000000200 */
[----:B------:R-:W-:Y:S02]  /*17870*/  VIADD R59, R63, 0x1 ;  /* 0x000000013f3b7836 */ /* 0x000fe40000000000 */
[----:B------:R-:W-:Y:S02]  /*17880*/  VIADD R57, R57, UR5 ;  /* 0x0000000539397c36 */ /* 0x000fe40008000000 */
[----:B-----5:R-:W-:Y:S03]  /*17890*/  HMMA.16816.F32 R24, R84, R80, R24 ;  /* 0x000000505418723c */ /* 0x020fe60000001818 */
[----:B------:R-:W-:-:S02]  /*178a0*/  VIMNMX R2, R57, R66, PT ;  /* 0x0000004239027248 */ /* 0x000fc40003fe0100 */
[----:B------:R-:W-:Y:S01]  /*178b0*/  VIADDMNMX R200, R57, 0x8, R66, PT ;  /* 0x0000000839c87846 */ /* 0x000fe20003800142 */
[----:B------:R-:W-:Y:S01]  /*178c0*/  HMMA.16816.F32 R44, R84, R82, R44 ;  /* 0x00000052542c723c */ /* 0x000fe2000000182c */
[C---:B------:R-:W-:Y:S02]  /*178d0*/  ISETP.GE.AND P1, PT, R59.reuse, R2, PT ;  /* 0x000000023b00720c */ /* 0x040fe40003f26270 */
[-C--:B------:R-:W-:Y:S02]  /*178e0*/  ISETP.GE.AND P6, PT, R59, R200.reuse, PT ;  /* 0x000000c83b00720c */ /* 0x080fe40003fc6270 */
[C---:B------:R-:W-:Y:S01]  /*178f0*/  ISETP.GE.AND P4, PT, R65.reuse, R200, PT ;  /* 0x000000c84100720c */ /* 0x040fe20003f86270 */
[----:B--2---:R-:W-:Y:S01]  /*17900*/  HMMA.16816.F32 R56, R4, R20, R40 ;  /* 0x000000140438723c */ /* 0x004fe20000001828 */
[----:B------:R-:W2:Y:S01]  /*17910*/  LDSM.16.M88.4 R40, [R220+0x7800] ;  /* 0x00780000dc28783b */ /* 0x000ea20000000200 */
[----:B------:R-:W-:Y:S01]  /*17920*/  ISETP.GE.AND P0, PT, R65, R2, PT ;  /* 0x000000024100720c */ /* 0x000fe20003f06270 */
[----:B------:R-:W-:Y:S01]  /*17930*/  VIADD R65, R63, 0x10 ;  /* 0x000000103f417836 */ /* 0x000fe20000000000 */
[----:B------:R-:W-:-:S04]  /*17940*/  DEPBAR.LE SB0, 0x0 ;  /* 0x000080000000791a */ /* 0x000fc80000000000 */
[----:B---3--:R-:W-:Y:S01]  /*17950*/  HMMA.16816.F32 R32, R12, R68, R32 ;  /* 0x000000440c20723c */ /* 0x008fe20000001820 */
[----:B------:R-:W-:-:S05]  /*17960*/  VIADD R21, R63, 0x9 ;  /* 0x000000093f157836 */ /* 0x000fca0000000000 */
[----:B------:R-:W-:Y:S01]  /*17970*/  HMMA.16816.F32 R88, R4, R74, R88 ;  /* 0x0000004a0458723c */ /* 0x000fe20000001858 */
[C---:B------:R-:W-:Y:S02]  /*17980*/  ISETP.GE.AND P5, PT, R21.reuse, R2, PT ;  /* 0x000000021500720c */ /* 0x040fe40003fa6270 */
[----:B------:R-:W-:-:S03]  /*17990*/  ISETP.GE.AND P2, PT, R21, R200, PT ;  /* 0x000000c81500720c */ /* 0x000fc60003f46270 */
[----:B------:R-:W-:Y:S06]  /*179a0*/  HMMA.16816.F32 R16, R4, R72, R16 ;  /* 0x000000480410723c */ /* 0x000fec0000001810 */
[C---:B------:R-:W-:Y:S06]  /*179b0*/  HMMA.16816.F32 R28, R12.reuse, R70, R28 ;  /* 0x000000460c1c723c */ /* 0x040fec000000181c */
[----:B-1----:R-:W-:Y:S06]  /*179c0*/  HMMA.16816.F32 R24, R12, R8, R24 ;  /* 0x000000080c18723c */ /* 0x002fec0000001818 */
[----:B------:R-:W-:Y:S01]  /*179d0*/  HMMA.16816.F32 R36, R4, R22, R36 ;  /* 0x000000160424723c */ /* 0x000fe20000001824 */
[----:B------:R-:W-:-:S02]  /*179e0*/  FSEL R90, R90, -INF , !P4 ;  /* 0xff8000005a5a7808 */ /* 0x000fc40006000000 */
[----:B------:R-:W-:Y:S02]  /*179f0*/  FSEL R89, R89, -INF , !P5 ;  /* 0xff80000059597808 */ /* 0x000fe40006800000 */
[----:B------:R-:W-:Y:S01]  /*17a00*/  FSEL R20, R91, -INF , !P2 ;  /* 0xff8000005b147808 */ /* 0x000fe20005000000 */
[----:B------:R-:W-:Y:S01]  /*17a10*/  HMMA.16816.F32 R44, R12, R10, R44 ;  /* 0x0000000a0c2c723c */ /* 0x000fe2000000182c */
[----:B------:R-:W-:Y:S01]  /*17a20*/  VIADD R23, R63, 0x11 ;  /* 0x000000113f177836 */ /* 0x000fe20000000000 */
[----:B------:R-:W-:Y:S02]  /*17a30*/  FSEL R21, R17, -INF , !P1 ;  /* 0xff80000011157808 */ /* 0x000fe40004800000 */
[-C--:B------:R-:W-:Y:S02]  /*17a40*/  ISETP.GE.AND P1, PT, R65, R2.reuse, PT ;  /* 0x000000024100720c */ /* 0x080fe40003f26270 */
[C---:B----4-:R-:W-:Y:S01]  /*17a50*/  HMMA.16816.F32 R32, R4.reuse, R48, R32 ;  /* 0x000000300420723c */ /* 0x050fe20000001820 */
[----:B------:R-:W-:Y:S01]  /*17a60*/  ISETP.GE.AND P4, PT, R23, R2, PT ;  /* 0x000000021700720c */ /* 0x000fe20003f86270 */
[----:B------:R-:W-:Y:S01]  /*17a70*/  VIADD R11, R63, 0x20 ;  /* 0x000000203f0b7836 */ /* 0x000fe20000000000 */
[-C--:B------:R-:W-:Y:S01]  /*17a80*/  ISETP.GE.AND P5, PT, R23, R200.reuse, PT ;  /* 0x000000c81700720c */ /* 0x080fe20003fa6270 */
[----:B------:R-:W-:Y:S01]  /*17a90*/  VIADD R23, R63, 0x18 ;  /* 0x000000183f177836 */ /* 0x000fe20000000000 */
[----:B------:R-:W-:Y:S01]  /*17aa0*/  FSEL R17, R88, -INF , !P0 ;  /* 0xff80000058117808 */ /* 0x000fe20004000000 */
[----:B------:R-:W-:Y:S01]  /*17ab0*/  HMMA.16816.F32 R28, R4, R50, R28 ;  /* 0x00000032041c723c */ /* 0x000fe2000000181c */
[----:B------:R-:W-:Y:S01]  /*17ac0*/  ISETP.GE.AND P0, PT, R65, R200, PT ;  /* 0x000000c84100720c */ /* 0x000fe20003f06270 */
[----:B------:R-:W-:Y:S01]  /*17ad0*/  VIADD R49, R63, 0x19 ;  /* 0x000000193f317836 */ /* 0x000fe20000000000 */
[----:B------:R-:W-:Y:S01]  /*17ae0*/  BAR.SYNC.DEFER_BLOCKING 0x0 ;  /* 0x0000000000007b1d */ /* 0x000fe20000010000 */
[----:B------:R-:W-:-:S02]  /*17af0*/  ISETP.GE.AND P2, PT, R23, R2, PT ;  /* 0x000000021700720c */ /* 0x000fc40003f46270 */
[C---:B--2---:R-:W-:Y:S01]  /*17b00*/  HMMA.16816.F32 R24, R4.reuse, R40, R24 ;  /* 0x000000280418723c */ /* 0x044fe20000001818 */
[----:B------:R-:W-:Y:S02]  /*17b10*/  FSEL R9, R56, -INF , !P1 ;  /* 0xff80000038097808 */ /* 0x000fe40004800000 */
[----:B------:R-:W-:Y:S01]  /*17b20*/  ISETP.GE.AND P1, PT, R23, R200, PT ;  /* 0x000000c81700720c */ /* 0x000fe20003f26270 */
[----:B------:R-:W-:Y:S01]  /*17b30*/  VIADD R23, R63, 0x21 ;  /* 0x000000213f177836 */ /* 0x000fe20000000000 */
[----:B------:R-:W-:Y:S01]  /*17b40*/  FSEL R8, R58, -INF , !P0 ;  /* 0xff8000003a087808 */ /* 0x000fe20004000000 */
[----:B------:R-:W-:Y:S01]  /*17b50*/  HMMA.16816.F32 R44, R4, R42, R44 ;  /* 0x0000002a042c723c */ /* 0x000fe2000000182c */
[----:B------:R-:W-:Y:S02]  /*17b60*/  ISETP.GE.AND P0, PT, R49, R2, PT ;  /* 0x000000023100720c */ /* 0x000fe40003f06270 */
[----:B------:R-:W-:Y:S02]  /*17b70*/  FSEL R10, R59, -INF , !P5 ;  /* 0xff8000003b0a7808 */ /* 0x000fe40006800000 */
[----:B------:R-:W-:-:S02]  /*17b80*/  FSEL R13, R36, -INF , !P2 ;  /* 0xff800000240d7808 */ /* 0x000fc40005000000 */
[----:B------:R-:W-:Y:S01]  /*17b90*/  ISETP.GE.AND P5, PT, R11, R2, PT ;  /* 0x000000020b00720c */ /* 0x000fe20003fa6270 */
[----:B------:R-:W-:Y:S01]  /*17ba0*/  VIADD R7, R63, 0x31 ;  /* 0x000000313f077836 */ /* 0x000fe20000000000 */
[----:B------:R-:W-:Y:S01]  /*17bb0*/  ISETP.GE.AND P2, PT, R11, R200, PT ;  /* 0x000000c80b00720c */ /* 0x000fe20003f46270 */
[----:B------:R-:W-:Y:S01]  /*17bc0*/  VIADD R5, R63, 0x38 ;  /* 0x000000383f057836 */ /* 0x000fe20000000000 */
[----:B------:R-:W-:Y:S02]  /*17bd0*/  FSEL R14, R38, -INF , !P1 ;  /* 0xff800000260e7808 */ /* 0x000fe40004800000 */
[----:B------:R-:W-:Y:S01]  /*17be0*/  FSEL R11, R37, -INF , !P0 ;  /* 0xff800000250b7808 */ /* 0x000fe20004000000 */
[----:B------:R-:W-:Y:S01]  /*17bf0*/  VIADD R37, R63, 0x29 ;  /* 0x000000293f257836 */ /* 0x000fe20000000000 */
[----:B------:R-:W-:Y:S02]  /*17c00*/  FSEL R15, R57, -INF , !P4 ;  /* 0xff800000390f7808 */ /* 0x000fe40006000000 */
[----:B------:R-:W-:-:S02]  /*17c10*/  ISETP.GE.AND P1, PT, R23, R2, PT ;  /* 0x000000021700720c */ /* 0x000fc40003f26270 */
[-C--:B------:R-:W-:Y:S01]  /*17c20*/  ISETP.GE.AND P0, PT, R23, R200.reuse, PT ;  /* 0x000000c81700720c */ /* 0x080fe20003f06270 */
[----:B------:R-:W-:Y:S01]  /*17c30*/  VIADD R23, R63, 0x28 ;  /* 0x000000283f177836 */ /* 0x000fe20000000000 */
[----:B------:R-:W-:Y:S02]  /*17c40*/  ISETP.GE.AND P4, PT, R49, R200, PT ;  /* 0x000000c83100720c */ /* 0x000fe40003f86270 */
        /* <DEDUP_REMOVED lines=12> */
[----:B------:R-:W-:Y:S02]  /*17d10*/  FSEL R189, R29, -INF , !P2 ;  /* 0xff8000001dbd7808 */ /* 0x000fe40005000000 */
[C---:B------:R-:W-:Y:S02]  /*17d20*/  ISETP.GE.AND P5, PT, R7.reuse, R2, PT ;  /* 0x000000020700720c */ /* 0x040fe40003fa6270 */
[----:B------:R-:W-:Y:S01]  /*17d30*/  ISETP.GE.AND P2, PT, R7, R200, PT ;  /* 0x000000c80700720c */ /* 0x000fe20003f46270 */
[C---:B------:R-:W-:Y:S01]  /*17d40*/  VIADD R7, R63.reuse, 0x39 ;  /* 0x000000393f077836 */ /* 0x040fe20000000000 */
[----:B------:R-:W-:Y:S02]  /*17d50*/  FSEL R199, R24, -INF , !P0 ;  /* 0xff80000018c77808 */ /* 0x000fe40004000000 */
[----:B------:R-:W-:Y:S02]  /*17d60*/  ISETP.GE.AND P0, PT, R63, R2, PT ;  /* 0x000000023f00720c */ /* 0x000fe40003f06270 */
[----:B------:R-:W-:-:S02]  /*17d70*/  FSEL R202, R31, -INF , !P1 ;  /* 0xff8000001fca7808 */ /* 0x000fc40004800000 */
[----:B------:R-:W-:Y:S02]  /*17d80*/  FSEL R4, R19, -INF , !P6 ;  /* 0xff80000013047808 */ /* 0x000fe40007000000 */
[C---:B------:R-:W-:Y:S02]  /*17d90*/  ISETP.GE.AND P6, PT, R5.reuse, R2, PT ;  /* 0x000000020500720c */ /* 0x040fe40003fc6270 */
[-C--:B------:R-:W-:Y:S02]  /*17da0*/  ISETP.GE.AND P1, PT, R5, R200.reuse, PT ;  /* 0x000000c80500720c */ /* 0x080fe40003f26270 */
[----:B------:R-:W-:Y:S02]  /*17db0*/  FSEL R5, R16, -INF , !P0 ;  /* 0xff80000010057808 */ /* 0x000fe40004000000 */
[----:B------:R-:W-:Y:S02]  /*17dc0*/  ISETP.GE.AND P0, PT, R7, R200, PT ;  /* 0x000000c80700720c */ /* 0x000fe40003f06270 */
[----:B------:R-:W-:-:S02]  /*17dd0*/  FSEL R191, R28, -INF , !P4 ;  /* 0xff8000001cbf7808 */ /* 0x000fc40006000000 */
[----:B------:R-:W-:Y:S02]  /*17de0*/  FSEL R32, R47, -INF , !P0 ;  /* 0xff8000002f207808 */ /* 0x000fe40004000000 */
[----:B------:R-:W-:Y:S02]  /*17df0*/  ISETP.GE.AND P0, PT, R166, 0x2, PT ;  /* 0x00000002a600780c */ /* 0x000fe40003f06270 */
[-C--:B------:R-:W-:Y:S02]  /*17e00*/  ISETP.GE.AND P4, PT, R23, R200.reuse, PT ;  /* 0x000000c81700720c */ /* 0x080fe40003f86270 */
[----:B------:R-:W-:Y:S02]  /*17e10*/  FSEL R197, R25, -INF , !P5 ;  /* 0xff80000019c57808 */ /* 0x000fe40006800000 */
[----:B------:R-:W-:Y:S02]  /*17e20*/  FSEL R196, R26, -INF , !P4 ;  /* 0xff8000001ac47808 */ /* 0x000fe40006000000 */
[----:B------:R-:W-:-:S02]  /*17e30*/  ISETP.GE.AND P4, PT, R63, R200, PT ;  /* 0x000000c83f00720c */ /* 0x000fc40003f86270 */
[----:B------:R-:W-:Y:S02]  /*17e40*/  ISETP.GE.AND P5, PT, R7, R2, PT ;  /* 0x000000020700720c */ /* 0x000fe40003fa6270 */
[----:B------:R-:W-:Y:S02]  /*17e50*/  FSEL R18, R18, -INF , !P4 ;  /* 0xff80000012127808 */ /* 0x000fe40006000000 */
[----:B------:R-:W-:Y:S02]  /*17e60*/  FSEL R194, R27, -INF , !P2 ;  /* 0xff8000001bc27808 */ /* 0x000fe40005000000 */
[----:B------:R-:W-:Y:S02]  /*17e70*/  FSEL R195, R44, -INF , !P6 ;  /* 0xff8000002cc37808 */ /* 0x000fe40007000000 */
[----:B------:R-:W-:Y:S02]  /*17e80*/  FSEL R34, R46, -INF , !P1 ;  /* 0xff8000002e227808 */ /* 0x000fe40004800000 */
[----:B------:R-:W-:Y:S01]  /*17e90*/  FSEL R35, R45, -INF , !P5 ;  /* 0xff8000002d237808 */ /* 0x000fe20006800000 */
[----:B------:R-:W-:Y:S06]  /*17ea0*/  @!P0 BRA `(.L_x_2742) ;  /* 0x0000000400b08947 */ /* 0x000fec0003800000 */
[----:B------:R-:W-:Y:S05]  /*17eb0*/  @!P3 BRA `(.L_x_2743) ;  /* 0x0000000000f0b947 */ /* 0x000fea0003800000 */
[----:B------:R-:W1:Y:S01]  /*17ec0*/  LDC R16, c[0x0][0x380] ;  /* 0x0000e000ff107b82 */ /* 0x000e620000000800 */
[C---:B------:R-:W-:Y:S01]  /*17ed0*/  VIADD R25, R3.reuse, 0xffffffc0 ;  /* 0xffffffc003197836 */ /* 0x040fe20000000000 */
[----:B------:R-:W-:Y:S01]  /*17ee0*/  IABS R22, R3 ;  /* 0x0000000300167213 */ /* 0x000fe20000000000 */
[----:B------:R-:W-:Y:S01]  /*17ef0*/  ULDC.64 UR12, c[0x0][0x248] ;  /* 0x00009200000c7ab9 */ /* 0x000fe20000000a00 */
[----:B------:R-:W-:Y:S02]  /*17f00*/  ULDC.64 UR8, c[0x0][0x230] ;  /* 0x00008c0000087ab9 */ /* 0x000fe40000000a00 */
[----:B------:R-:W-:Y:S02]  /*17f10*/  IABS R19, R25 ;  /* 0x0000001900137213 */ /* 0x000fe40000000000 */
[-C--:B-1----:R-:W-:Y:S02]  /*17f20*/  IABS R6, R16.reuse ;  /* 0x0000001000067213 */ /* 0x082fe40000000000 */
[----:B------:R-:W-:-:S02]  /*17f30*/  LOP3.LUT R3, R3, R16, RZ, 0x3c, !PT ;  /* 0x0000001003037212 */ /* 0x000fc400078e3cff */
[----:B------:R-:W1:Y:S01]  /*17f40*/  I2F.RP R23, R6 ;  /* 0x0000000600177306 */ /* 0x000e620000209400 */
[----:B------:R-:W-:Y:S02]  /*17f50*/  LOP3.LUT R25, R25, R16, RZ, 0x3c, !PT ;  /* 0x0000001019197212 */ /* 0x000fe400078e3cff */
[----:B------:R-:W-:-:S05]  /*17f60*/  ISETP.GE.AND P4, PT, R3, RZ, PT ;  /* 0x000000ff0300720c */ /* 0x000fca0003f86270 */
[----:B-1----:R-:W1:Y:S02]  /*17f70*/  MUFU.RCP R26, R23 ;  /* 0x00000017001a7308 */ /* 0x002e640000001000 */
[----:B-1----:R-:W-:-:S06]  /*17f80*/  VIADD R26, R26, 0xffffffe ;  /* 0x0ffffffe1a1a7836 */ /* 0x002fcc0000000000 */
[----:B------:R-:W1:Y:S02]  /*17f90*/  F2I.FTZ.U32.TRUNC.NTZ R27, R26 ;  /* 0x0000001a001b7305 */ /* 0x000e64000021f000 */
[----:B-1----:R-:W-:Y:S02]  /*17fa0*/  IADD3 R7, RZ, -R27, RZ ;  /* 0x8000001bff077210 */ /* 0x002fe40007ffe0ff */
        /* <DEDUP_REMOVED lines=8> */
[C---:B------:R-:W-:Y:S01]  /*18030*/  IMAD R7, R6.reuse, R7, R19 ;  /* 0x0000000706077224 */ /* 0x040fe200078e0213 */
[----:B------:R-:W-:Y:S02]  /*18040*/  LOP3.LUT R19, RZ, R16, RZ, 0x33, !PT ;  /* 0x00000010ff137212 */ /* 0x000fe400078e33ff */
[C---:B------:R-:W-:Y:S02]  /*18050*/  ISETP.GT.U32.AND P1, PT, R6.reuse, R23, PT ;  /* 0x000000170600720c */ /* 0x040fe40003f24070 */
[----:B------:R-:W-:-:S11]  /*18060*/  ISETP.GT.U32.AND P2, PT, R6, R7, PT ;  /* 0x000000070600720c */ /* 0x000fd60003f44070 */
[----:B------:R-:W-:Y:S02]  /*18070*/  @!P1 IMAD.IADD R23, R23, 0x1, -R6 ;  /* 0x0000000117179824 */ /* 0x000fe400078e0a06 */
[-C--:B------:R-:W-:Y:S01]  /*18080*/  @!P2 IADD3 R7, R7, -R6.reuse, RZ ;  /* 0x800000060707a210 */ /* 0x080fe20007ffe0ff */
[----:B------:R-:W-:Y:S01]  /*18090*/  @!P1 VIADD R26, R26, 0x1 ;  /* 0x000000011a1a9836 */ /* 0x000fe20000000000 */
[----:B------:R-:W-:Y:S02]  /*180a0*/  ISETP.GE.AND P1, PT, R25, RZ, PT ;  /* 0x000000ff1900720c */ /* 0x000fe40003f26270 */
[-C--:B------:R-:W-:Y:S02]  /*180b0*/  ISETP.GE.U32.AND P6, PT, R23, R6.reuse, PT ;  /* 0x000000061700720c */ /* 0x080fe40003fc6070 */
[----:B------:R-:W-:Y:S02]  /*180c0*/  ISETP.GE.U32.AND P5, PT, R7, R6, PT ;  /* 0x000000060700720c */ /* 0x000fe40003fa6070 */
[----:B------:R-:W-:-:S02]  /*180d0*/  @!P2 IADD3 R24, R24, 0x1, RZ ;  /* 0x000000011818a810 */ /* 0x000fc40007ffe0ff */
[----:B------:R-:W-:-:S07]  /*180e0*/  ISETP.NE.AND P2, PT, R16, RZ, PT ;  /* 0x000000ff1000720c */ /* 0x000fce0003f45270 */
[----:B------:R-:W-:Y:S02]  /*180f0*/  @P6 VIADD R26, R26, 0x1 ;  /* 0x000000011a1a6836 */ /* 0x000fe40000000000 */
[----:B------:R-:W-:Y:S02]  /*18100*/  @P5 IADD3 R24, R24, 0x1, RZ ;  /* 0x0000000118185810 */ /* 0x000fe40007ffe0ff */
        /* <DEDUP_REMOVED lines=18> */
[----:B------:R-:W-:Y:S02]  /*18230*/  IMAD R7, R7, UR8, RZ ;  /* 0x0000000807077c24 */ /* 0x000fe4000f8e02ff */
[----:B------:R-:W-:Y:S02]  /*18240*/  IMAD.MOV.U32 R3, RZ, RZ, R22 ;  /* 0x000000ffff037224 */ /* 0x000fe400078e0016 */
[----:B------:R-:W-:-:S05]  /*18250*/  IMAD R7, R6, UR9, R7 ;  /* 0x0000000906077c24 */ /* 0x000fca000f8e0207 */
[----:B------:R-:W-:Y:S01]  /*18260*/  IADD3 R7, R23, R7, RZ ;  /* 0x0000000717077210 */ /* 0x000fe20007ffe0ff */
[----:B------:R-:W-:Y:S06]  /*18270*/  BRA `(.L_x_2744) ;  /* 0x0000000000107947 */ /* 0x000fec0003800000 */
.L_x_2743:
[----:B------:R-:W-:Y:S02]  /*18280*/  ULDC UR12, c[0x0][0x248] ;  /* 0x00009200000c7ab9 */ /* 0x000fe40000000800 */
[----:B------:R-:W-:-:S06]  /*18290*/  USHF.L.U32 UR5, UR12, 0x6, URZ ;  /* 0x000000060c057899 */ /* 0x000fcc000800063f */
[----:B------:R-:W-:-:S04]  /*182a0*/  IADD3 R3, RZ, -UR5, RZ ;  /* 0x80000005ff037c10 */ /* 0x000fc8000fffe0ff */
[----:B------:R-:W-:-:S07]  /*182b0*/  SHF.R.S32.HI R7, RZ, 0x1f, R3 ;  /* 0x0000001fff077819 */ /* 0x000fce0000011403 */
.L_x_2744:
[----:B------:R-:W-:Y:S01]  /*182c0*/  IADD3 R54, P2, P1, R138, R3, R54 ;  /* 0x000000038a367210 */ /* 0x000fe2000795e036 */
[----:B------:R-:W-:Y:S01]  /*182d0*/  USHF.L.U32 UR8, UR12, 0x5, URZ ;  /* 0x000000050c087899 */ /* 0x000fe2000800063f */
[C---:B------:R-:W-:Y:S01]  /*182e0*/  LEA R240, P5, R3.reuse, R240, 0x1 ;  /* 0x000000f003f07211 */ /* 0x040fe200078a08ff */
[----:B------:R-:W-:Y:S01]  /*182f0*/  ULDC UR5, c[0x0][0x24c] ;  /* 0x0000930000057ab9 */ /* 0x000fe20000000800 */
[C---:B------:R-:W-:Y:S01]  /*18300*/  IADD3 R138, P4, R3.reuse, R138, RZ ;  /* 0x0000008a038a7210 */ /* 0x040fe20007f9e0ff */
[----:B------:R-:W-:Y:S01]  /*18310*/  USHF.L.U64.HI UR5, UR12, 0x5, UR5 ;  /* 0x000000050c057899 */ /* 0x000fe20008010205 */
[----:B------:R-:W-:Y:S02]  /*18320*/  LEA.HI.X R241, R3, R241, R7, 0x1, P5 ;  /* 0x000000f103f17211 */ /* 0x000fe400028f0c07 */
[----:B------:R-:W-:Y:S01]  /*18330*/  IADD3.X R61, R52, R7, R61, P2, P1 ;  /* 0x00000007343d7210 */ /* 0x000fe200017e243d */
[----:B------:R-:W-:Y:S01]  /*18340*/  IMAD.X R7, R7, 0x1, R52, P4 ;  /* 0x0000000107077824 */ /* 0x000fe200020e0634 */
[----:B------:R-:W-:Y:S01]  /*18350*/  LEA R22, P2, R138, UR10, 0x1 ;  /* 0x0000000a8a167c11 */ /* 0x000fe2000f8408ff */
[----:B------:R-:W-:Y:S01]  /*18360*/  @!PT LDS RZ, [RZ] ;  /* 0x00000000fffff984 */ /* 0x000fe20000000800 */
[----:B------:R-:W-:Y:S01]  /*18370*/  @!PT LDS RZ, [RZ] ;  /* 0x00000000fffff984 */ /* 0x000fe20000000800 */
[----:B------:R-:W-:Y:S01]  /*18380*/  @!PT LDS RZ, [RZ] ;  /* 0x00000000fffff984 */ /* 0x000fe20000000800 */
[----:B------:R1:W-:Y:S01]  /*18390*/  LDGSTS.E.BYPASS.LTC128B.128 [R237+0x8000], desc[UR6][R240.64] ;  /* 0x08000000f0ed7fae */ /* 0x0003e2000b901d46 */
[----:B------:R-:W-:-:S02]  /*183a0*/  LEA R6, P1, R54, UR10, 0x1 ;  /* 0x0000000a36067c11 */ /* 0x000fc4000f8208ff */
[----:B------:R-:W-:Y:S02]  /*183b0*/  LEA.HI.X R23, R138, UR11, R7, 0x1, P2 ;  /* 0x0000000b8a177c11 */ /* 0x000fe400090f0c07 */
[----:B------:R-:W-:Y:S02]  /*183c0*/  IADD3 R24, P2, R240, UR8, RZ ;  /* 0x00000008f0187c10 */ /* 0x000fe4000ff5e0ff */
[----:B------:R-:W-:Y:S01]  /*183d0*/  LEA.HI.X R7, R54, UR11, R61, 0x1, P1 ;  /* 0x0000000b36077c11 */ /* 0x000fe200088f0c3d */
[----:B------:R1:W-:Y:S01]  /*183e0*/  LDGSTS.E.BYPASS.LTC128B.128 [R237+0xa000], desc[UR6][R22.64+0x80] ;  /* 0x0a00008016ed7fae */ /* 0x0003e2000b901d46 */
[----:B------:R-:W-:Y:S02]  /*183f0*/  IADD3.X R25, R241, UR5, RZ, P2, !PT ;  /* 0x00000005f1197c10 */ /* 0x000fe400097fe4ff */
[----:B------:R-:W-:Y:S01]  /*18400*/  IADD3 R26, P2, R24, UR8, RZ ;  /* 0x00000008181a7c10 */ /* 0x000fe2000ff5e0ff */
[----:B------:R1:W-:Y:S01]  /*18410*/  LDGSTS.E.BYPASS.LTC128B.128 [R237+0xc000], desc[UR6][R22.64+0x100] ;  /* 0x0c00010016ed7fae */ /* 0x0003e2000b901d46 */
[----:B------:R-:W-:-:S02]  /*18420*/  IADD3 R28, P1, R6, UR8, RZ ;  /* 0x00000008061c7c10 */ /* 0x000fc4000ff3e0ff */
[----:B------:R-:W-:Y:S01]  /*18430*/  IADD3.X R27, R25, UR5, RZ, P2, !PT ;  /* 0x00000005191b7c10 */ /* 0x000fe200097fe4ff */
[----:B------:R1:W-:Y:S01]  /*18440*/  LDGSTS.E.BYPASS.LTC128B.128 [R237+0xe000], desc[UR6][R22.64+0x180] ;  /* 0x0e00018016ed7fae */ /* 0x0003e2000b901d46 */
[----:B------:R-:W-:Y:S02]  /*18450*/  IADD3.X R29, R7, UR5, RZ, P1, !PT ;  /* 0x00000005071d7c10 */ /* 0x000fe40008ffe4ff */
[----:B------:R-:W-:Y:S01]  /*18460*/  IADD3 R30, P2, R26, UR8, RZ ;  /* 0x000000081a1e7c10 */ /* 0x000fe2000ff5e0ff */
[----:B------:R1:W-:Y:S01]  /*18470*/  LDGSTS.E.BYPASS.LTC128B.128 [R237+0x8800], desc[UR6][R24.64] ;  /* 0x0880000018ed7fae */ /* 0x0003e2000b901d46 */
[----:B------:R-:W-:Y:S02]  /*18480*/  IADD3 R36, P1, R28, UR8, RZ ;  /* 0x000000081c247c10 */ /* 0x000fe4000ff3e0ff */
[----:B------:R-:W-:Y:S01]  /*18490*/  IADD3.X R31, R27, UR5, RZ, P2, !PT ;  /* 0x000000051b1f7c10 */ /* 0x000fe200097fe4ff */
        /* <DEDUP_REMOVED lines=13> */
.L_x_2742:
[----:B------:R-:W-:Y:S01]  /*18570*/  FMNMX.FTZ R16, R5, R21, !PT ;  /* 0x0000001505107209 */ /* 0x000fe20007810000 */
[----:B------:R-:W-:Y:S01]  /*18580*/  ULDC UR10, c[0x0][0x2ec] ;  /* 0x0000bb00000a7ab9 */ /* 0x000fe20000000800 */
        /* <DEDUP_REMOVED lines=33> */
[----:B------:R-:W-:-:S03]  /*187a0*/  LEA R226, R55, R228, 0x1 ;  /* 0x000000e437e27211 */ /* 0x000fc600078e08ff */
[----:B------:R-:W-:Y:S01]  /*187b0*/  LDSM.16.MT88.4 R36, [R228+0x10000] ;  /* 0x01000000e424783b */ /* 0x000fe20000004200 */
[----:B------:R-:W-:-:S03]  /*187c0*/  LEA R224, R53, R226, 0x1 ;  /* 0x000000e235e07211 */ /* 0x000fc600078e08ff */
        /* <DEDUP_REMOVED lines=18> */
[C---:B------:R-:W-:Y:S01]  /*188f0*/  FMUL.FTZ R33, R3.reuse, UR10 ;  /* 0x0000000a03217c20 */ /* 0x040fe20008410000 */
        /* <DEDUP_REMOVED lines=12> */
[----:B------:R-:W1:Y:S01]  /*189c0*/  LDSM.16.MT88.4 R4, [R225+0x10000] ;  /* 0x01000000e104783b */ /* 0x000e620000004200 */
[--C-:B------:R-:W-:Y:S01]  /*189d0*/  FFMA.FTZ R179, R20, UR10, -R33.reuse ;  /* 0x0000000a14b37c23 */ /* 0x100fe20008010821 */
[----:B------:R-:W-:Y:S01]  /*189e0*/  MUFU.EX2 R183, R183 ;  /* 0x000000b700b77308 */ /* 0x000fe20000000800 */
[--C-:B------:R-:W-:Y:S01]  /*189f0*/  FFMA.FTZ R176, R9, UR10, -R198.reuse ;  /* 0x0000000a09b07c23 */ /* 0x100fe200080108c6 */
[----:B------:R-:W2:Y:S01]  /*18a00*/  LDSM.16.MT88.4 R144, [R225+0x16000] ;  /* 0x01600000e190783b */ /* 0x000ea20000004200 */
[--C-:B------:R-:W-:Y:S01]  /*18a10*/  FFMA.FTZ R169, R11, UR10, -R198.reuse ;  /* 0x0000000a0ba97c23 */ /* 0x100fe200080108c6 */
[--C-:B------:R-:W-:Y:S01]  /*18a20*/  FFMA.FTZ R177, R8, UR10, -R33.reuse ;  /* 0x0000000a08b17c23 */ /* 0x100fe20008010821 */
[--C-:B------:R-:W-:Y:S01]  /*18a30*/  FFMA.FTZ R172, R10, UR10, -R33.reuse ;  /* 0x0000000a0aac7c23 */ /* 0x100fe20008010821 */
[--C-:B------:R-:W-:Y:S01]  /*18a40*/  FFMA.FTZ R175, R15, UR10, -R198.reuse ;  /* 0x0000000a0faf7c23 */ /* 0x100fe200080108c6 */
[----:B------:R-:W-:Y:S01]  /*18a50*/  LDSM.16.MT88.4 R8, [R228+0x10800] ;  /* 0x01080000e408783b */ /* 0x000fe20000004200 */
[----:B------:R-:W3:Y:S01]  /*18a60*/  MUFU.EX2 R182, R182 ;  /* 0x000000b600b67308 */ /* 0x000ee20000000800 */
[--C-:B------:R-:W-:Y:S01]  /*18a70*/  FFMA.FTZ R174, R13, UR10, -R198.reuse ;  /* 0x0000000a0dae7c23 */ /* 0x100fe200080108c6 */
[--C-:B------:R-:W-:Y:S01]  /*18a80*/  FFMA.FTZ R173, R14, UR10, -R33.reuse ;  /* 0x0000000a0ead7c23 */ /* 0x100fe20008010821 */
[--C-:B------:R-:W-:Y:S01]  /*18a90*/  FFMA.FTZ R0, R12, UR10, -R33.reuse ;  /* 0x0000000a0c007c23 */ /* 0x100fe20008010821 */
[----:B------:R-:W-:Y:S01]  /*18aa0*/  LDSM.16.MT88.4 R16, [R228+0x12800] ;  /* 0x01280000e410783b */ /* 0x000fe20000004200 */
[--C-:B------:R-:W-:Y:S01]  /*18ab0*/  FFMA.FTZ R186, R193, UR10, -R198.reuse ;  /* 0x0000000ac1ba7c23 */ /* 0x100fe200080108c6 */
[--C-:B------:R-:W-:Y:S01]  /*18ac0*/  FFMA.FTZ R188, R191, UR10, -R198.reuse ;  /* 0x0000000abfbc7c23 */ /* 0x100fe200080108c6 */
[--C-:B------:R-:W-:Y:S01]  /*18ad0*/  FFMA.FTZ R187, R187, UR10, -R198.reuse ;  /* 0x0000000abbbb7c23 */ /* 0x100fe200080108c6 */
[----:B------:R-:W-:Y:S01]  /*18ae0*/  MUFU.EX2 R181, R181 ;  /* 0x000000b500b57308 */ /* 0x000fe20000000800 */
[----:B------:R-:W-:Y:S01]  /*18af0*/  LDSM.16.MT88.4 R12, [R224+0x10800] ;  /* 0x01080000e00c783b */ /* 0x000fe20000004200 */
[--C-:B------:R-:W-:Y:S01]  /*18b00*/  FFMA.FTZ R189, R189, UR10, -R198.reuse ;  /* 0x0000000abdbd7c23 */ /* 0x100fe200080108c6 */
[--C-:B------:R-:W-:Y:S01]  /*18b10*/  FFMA.FTZ R190, R190, UR10, -R33.reuse ;  /* 0x0000000abebe7c23 */ /* 0x100fe20008010821 */
[--C-:B------:R-:W-:Y:S01]  /*18b20*/  FFMA.FTZ R191, R204, UR10, -R33.reuse ;  /* 0x0000000accbf7c23 */ /* 0x100fe20008010821 */
[----:B------:R-:W-:Y:S01]  /*18b30*/  LDSM.16.MT88.4 R28, [R226+0x10800] ;  /* 0x01080000e21c783b */ /* 0x000fe20000004200 */
[--C-:B------:R-:W-:Y:S01]  /*18b40*/  FFMA.FTZ R192, R192, UR10, -R33.reuse ;  /* 0x0000000ac0c07c23 */ /* 0x100fe20008010821 */
[--C-:B------:R-:W-:Y:S01]  /*18b50*/  FFMA.FTZ R193, R202, UR10, -R33.reuse ;  /* 0x0000000acac17c23 */ /* 0x100fe20008010821 */
[----:B------:R-:W4:Y:S01]  /*18b60*/  MUFU.EX2 R178, R178 ;  /* 0x000000b200b27308 */ /* 0x000f220000000800 */
[----:B---3--:R-:W-:Y:S01]  /*18b70*/  F2FP.F16.F32.PACK_AB R148, R182, R183 ;  /* 0x000000b7b694723e */ /* 0x008fe200000000ff */
[----:B------:R-:W-:Y:S01]  /*18b80*/  LDSM.16.MT88.4 R24, [R225+0x10800] ;  /* 0x01080000e118783b */ /* 0x000fe20000004200 */
[--C-:B------:R-:W-:Y:S01]  /*18b90*/  FFMA.FTZ R202, R197, UR10, -R198.reuse ;  /* 0x0000000ac5ca7c23 */ /* 0x100fe200080108c6 */
[--C-:B------:R-:W-:Y:S01]  /*18ba0*/  FFMA.FTZ R199, R199, UR10, -R198.reuse ;  /* 0x0000000ac7c77c23 */ /* 0x100fe200080108c6 */
[--C-:B------:R-:W-:Y:S01]  /*18bb0*/  FFMA.FTZ R195, R195, UR10, -R198.reuse ;  /* 0x0000000ac3c37c23 */ /* 0x100fe200080108c6 */
[----:B------:R-:W-:Y:S01]  /*18bc0*/  LDSM.16.MT88.4 R20, [R225+0x12800] ;  /* 0x01280000e114783b */ /* 0x000fe20000004200 */
[--C-:B------:R-:W-:Y:S01]  /*18bd0*/  FFMA.FTZ R197, R194, UR10, -R33.reuse ;  /* 0x0000000ac2c57c23 */ /* 0x100fe20008010821 */
[----:B------:R-:W-:Y:S01]  /*18be0*/  MUFU.EX2 R184, R184 ;  /* 0x000000b800b87308 */ /* 0x000fe20000000800 */
[----:B------:R-:W-:Y:S01]  /*18bf0*/  FFMA.FTZ R198, R35, UR10, -R198 ;  /* 0x0000000a23c67c23 */ /* 0x000fe200080108c6 */
[--C-:B------:R-:W-:Y:S01]  /*18c00*/  FFMA.FTZ R196, R196, UR10, -R33.reuse ;  /* 0x0000000ac4c47c23 */ /* 0x100fe20008010821 */
[--C-:B------:R-:W-:Y:S01]  /*18c10*/  FFMA.FTZ R194, R34, UR10, -R33.reuse ;  /* 0x0000000a22c27c23 */ /* 0x100fe20008010821 */
[----:B------:R-:W-:Y:S01]  /*18c20*/  FFMA.FTZ R247, R32, UR10, -R33 ;  /* 0x0000000a20f77c23 */ /* 0x000fe20008010821 */
[----:B------:R-:W-:Y:S01]  /*18c30*/  FADD.FTZ R182, R183, R182 ;  /* 0x000000b6b7b67221 */ /* 0x000fe20000010000 */
[----:B------:R-:W-:Y:S02]  /*18c40*/  LDSM.16.MT88.4 R32, [R225+0x11800] ;  /* 0x01180000e120783b */ /* 0x000fe40000004200 */
[----:B------:R-:W3:Y:S01]  /*18c50*/  MUFU.EX2 R185, R185 ;  /* 0x000000b900b97308 */ /* 0x000ee20000000800 */
[----:B----4-:R-:W-:Y:S01]  /*18c60*/  F2FP.F16.F32.PACK_AB R150, R178, R181 ;  /* 0x000000b5b296723e */ /* 0x010fe200000000ff */
[----:B------:R-:W-:-:S04]  /*18c70*/  FADD.FTZ R181, R181, R182 ;  /* 0x000000b6b5b57221 */ /* 0x000fc80000010000 */
[----:B------:R-:W-:Y:S02]  /*18c80*/  FADD.FTZ R181, R178, R181 ;  /* 0x000000b5b2b57221 */ /* 0x000fe40000010000 */
        /* <DEDUP_REMOVED lines=9> */
[C---:B-1----:R-:W-:Y:S01]  /*18d20*/  HMMA.16816.F32 R48, R148.reuse, R4, RZ ;  /* 0x000000049430723c */ /* 0x042fe200000018ff */
[----:B------:R-:W-:Y:S05]  /*18d30*/  MUFU.EX2 R174, R174 ;  /* 0x000000ae00ae7308 */ /* 0x000fea0000000800 */
[C---:B------:R-:W-:Y:S01]  /*18d40*/  HMMA.16816.F32 R52, R148.reuse, R6, RZ ;  /* 0x000000069434723c */ /* 0x040fe200000018ff */
[----:B------:R-:W1:Y:S02]  /*18d50*/  LDSM.16.MT88.4 R4, [R224+0x16000] ;  /* 0x01600000e004783b */ /* 0x000e640000004200 */
        /* <DEDUP_REMOVED lines=25> */
[C---:B--2---:R-:W-:Y:S01]  /*18ef0*/  HMMA.16816.F32 R140, R148.reuse, R144, RZ ;  /* 0x00000090948c723c */ /* 0x044fe200000018ff */
        /* <DEDUP_REMOVED lines=23> */
[C---:B-1----:R-:W-:Y:S06]  /*19070*/  HMMA.16816.F32 R152, R148.reuse, R4, RZ ;  /* 0x000000049498723c */ /* 0x042fec00000018ff */
        /* <DEDUP_REMOVED lines=8> */
[----:B-----5:R-:W-:Y:S01]  /*19100*/  F2FP.F16.F32.PACK_AB R7, R0, R173 ;  /* 0x000000ad0007723e */ /* 0x020fe200000000ff */
[----:B------:R-:W-:Y:S02]  /*19110*/  FADD.FTZ R174, R174, R175 ;  /* 0x000000afaeae7221 */ /* 0x000fe40000010000 */
[----:B------:R-:W-:Y:S02]  /*19120*/  FADD.FTZ R173, R173, R172 ;  /* 0x000000acadad7221 */ /* 0x000fe40000010000 */
[----:B------:R-:W-:Y:S02]  /*19130*/  FADD.FTZ R169, R169, R174 ;  /* 0x000000aea9a97221 */ /* 0x000fe40000010000 */
        /* <DEDUP_REMOVED lines=35> */
[C---:B------:R-:W-:Y:S01]  /*19370*/  HMMA.16816.F32 R108, R4.reuse, R26, R108 ;  /* 0x0000001a046c723c */ /* 0x040fe2000000186c */
[----:B------:R-:W5:Y:S05]  /*19380*/  LDSM.16.MT88.4 R24, [R228+0x11000] ;  /* 0x01100000e418783b */ /* 0x000f6a0000004200 */
[C---:B--2---:R-:W-:Y:S06]  /*19390*/  HMMA.16816.F32 R128, R4.reuse, R20, R128 ;  /* 0x000000140480723c */ /* 0x044fec0000001880 */
[C---:B------:R-:W-:Y:S01]  /*193a0*/  HMMA.16816.F32 R132, R4.reuse, R22, R132 ;  /* 0x000000160484723c */ /* 0x040fe20000001884 */
[----:B------:R-:W-:Y:S05]  /*193b0*/  LDSM.16.MT88.4 R20, [R225+0x11000] ;  /* 0x01100000e114783b */ /* 0x000fea0000004200 */
[C---:B---3--:R-:W-:Y:S06]  /*193c0*/  HMMA.16816.F32 R156, R4.reuse, R12, R156 ;  /* 0x0000000c049c723c */ /* 0x048fec000000189c */
[C---:B------:R-:W-:Y:S01]  /*193d0*/  HMMA.16816.F32 R136, R4.reuse, R14, R136 ;  /* 0x0000000e0488723c */ /* 0x040fe20000001888 */
[----:B------:R-:W2:Y:S05]  /*193e0*/  LDSM.16.MT88.4 R12, [R226+0x11000] ;  /* 0x01100000e20c783b */ /* 0x000eaa0000004200 */
[C---:B----4-:R-:W-:Y:S06]  /*193f0*/  HMMA.16816.F32 R140, R4.reuse, R16, R140 ;  /* 0x00000010048c723c */ /* 0x050fec000000188c */
[C---:B------:R-:W-:Y:S01]  /*19400*/  HMMA.16816.F32 R144, R4.reuse, R18, R144 ;  /* 0x000000120490723c */ /* 0x040fe20000001890 */
[----:B------:R-:W-:Y:S05]  /*19410*/  LDSM.16.MT88.4 R16, [R224+0x11000] ;  /* 0x01100000e010783b */ /* 0x000fea0000004200 */
[C---:B-1----:R-:W-:Y:S06]  /*19420*/  HMMA.16816.F32 R152, R4.reuse, R8, R152 ;  /* 0x000000080498723c */ /* 0x042fec0000001898 */
[----:B------:R-:W-:Y:S01]  /*19430*/  HMMA.16816.F32 R148, R4, R10, R148 ;  /* 0x0000000a0494723c */ /* 0x000fe20000001894 */
[----:B------:R-:W1:Y:S01]  /*19440*/  LDSM.16.MT88.4 R4, [R228+0x13000] ;  /* 0x01300000e404783b */ /* 0x000e620000004200 */
[----:B------:R-:W-:Y:S01]  /*19450*/  F2FP.F16.F32.PACK_AB R8, R187, R186 ;  /* 0x000000babb08723e */ /* 0x000fe200000000ff */
[----:B------:R-:W-:Y:S01]  /*19460*/  FADD.FTZ R186, R186, R169 ;  /* 0x000000a9baba7221 */ /* 0x000fe20000010000 */
[----:B------:R-:W-:Y:S01]  /*19470*/  F2FP.F16.F32.PACK_AB R9, R191, R190 ;  /* 0x000000bebf09723e */ /* 0x000fe200000000ff */
[----:B------:R-:W-:-:S02]  /*19480*/  FADD.FTZ R190, R190, R173 ;  /* 0x000000adbebe7221 */ /* 0x000fc40000010000 */
        /* <DEDUP_REMOVED lines=8> */
[----:B------:R-:W-:-:S04]  /*19510*/  FADD.FTZ R193, R193, R192 ;  /* 0x000000c0c1c17221 */ /* 0x000fc80000010000 */
[C---:B------:R-:W-:Y:S01]  /*19520*/  HMMA.16816.F32 R36, R8.reuse, R26, R36 ;  /* 0x0000001a0824723c */ /* 0x040fe20000001824 */
[----:B------:R-:W-:Y:S05]  /*19530*/  LDSM.16.MT88.4 R24, [R224+0x13000] ;  /* 0x01300000e018783b */ /* 0x000fea0000004200 */
[C---:B--2---:R-:W-:Y:S06]  /*19540*/  HMMA.16816.F32 R40, R8.reuse, R12, R40 ;  /* 0x0000000c0828723c */ /* 0x044fec0000001828 */
[C---:B------:R-:W-:Y:S01]  /*19550*/  HMMA.16816.F32 R44, R8.reuse, R14, R44 ;  /* 0x0000000e082c723c */ /* 0x040fe2000000182c */
        /* <DEDUP_REMOVED lines=34> */
[C---:B-----5:R-:W-:Y:S06]  /*19780*/  HMMA.16816.F32 R156, R8.reuse, R24, R156 ;  /* 0x00000018089c723c */ /* 0x060fec000000189c */
        /* <DEDUP_REMOVED lines=16> */
[----:B------:R-:W-:Y:S02]  /*19890*/  FADD.FTZ R194, R194, R197 ;  /* 0x000000c5c2c27221 */ /* 0x000fe40000010000 */
[----:B------:R-:W5:Y:S01]  /*198a0*/  LDSM.16.MT88.4 R20, [R225+0x13800] ;  /* 0x01380000e114783b */ /* 0x000f620000004200 */
[----:B---3--:R-:W-:Y:S01]  /*198b0*/  HMMA.16816.F32 R160, R4, R16, R160 ;  /* 0x0000001004a0723c */ /* 0x008fe200000018a0 */
[----:B------:R-:W-:Y:S01]  /*198c0*/  FADD.FTZ R249, R198, R195 ;  /* 0x000000c3c6f97221 */ /* 0x000fe20000010000 */
[----:B------:R-:W-:-:S04]  /*198d0*/  FADD.FTZ R247, R247, R194 ;  /* 0x000000c2f7f77221 */ /* 0x000fc80000010000 */
        /* <DEDUP_REMOVED lines=28> */
[C---:B------:R-:W-:Y:S06]  /*19aa0*/  HMMA.16816.F32 R104, R4.reuse, R28, R104 ;  /* 0x0000001c0468723c */ /* 0x040fec0000001868 */
[C---:B------:R-:W-:Y:S06]  /*19ab0*/  HMMA.16816.F32 R108, R4.reuse, R30, R108 ;  /* 0x0000001e046c723c */ /* 0x040fec000000186c */
[C---:B----4-:R-:W-:Y:S06]  /*19ac0*/  HMMA.16816.F32 R120, R4.reuse, R24, R120 ;  /* 0x000000180478723c */ /* 0x050fec0000001878 */
[C---:B------:R-:W-:Y:S06]  /*19ad0*/  HMMA.16816.F32 R124, R4.reuse, R26, R124 ;  /* 0x0000001a047c723c */ /* 0x040fec000000187c */
[C---:B-----5:R-:W-:Y:S06]  /*19ae0*/  HMMA.16816.F32 R128, R4.reuse, R20, R128 ;  /* 0x000000140480723c */ /* 0x060fec0000001880 */
        /* <DEDUP_REMOVED lines=9> */
[----:B------:R-:W-:-:S04]  /*19b80*/  DEPBAR.LE SB0, 0x0 ;  /* 0x000080000000791a */ /* 0x000fc80000000000 */
[----:B------:R-:W-:Y:S01]  /*19b90*/  IADD3 R242, R166, -0x2, RZ ;  /* 0xfffffffea6f27810 */ /* 0x000fe20007ffe0ff */
[----:B------:R-:W-:Y:S06]  /*19ba0*/  BAR.SYNC.DEFER_BLOCKING 0x0 ;  /* 0x0000000000007b1d */ /* 0x000fec0000010000 */
[----:B------:R-:W-:Y:S05]  /*19bb0*/  @!P3 BRA `(.L_x_2746) ;  /* 0x0000000000f4b947 */ /* 0x000fea0003800000 */
[----:B------:R-:W1:Y:S01]  /*19bc0*/  LDC R4, c[0x0][0x380] ;  /* 0x0000e000ff047b82 */ /* 0x000e620000000800 */
[----:B------:R-:W-:Y:S01]  /*19bd0*/  SHF.L.U32 R5, R242, 0x6, RZ ;  /* 0x00000006f2057819 */ /* 0x000fe200000006ff */
[----:B------:R-:W-:Y:S01]  /*19be0*/  ULDC.64 UR8, c[0x0][0x250] ;  /* 0x0000940000087ab9 */ /* 0x000fe20000000a00 */
[----:B------:R-:W-:Y:S02]  /*19bf0*/  ULDC.64 UR4, c[0x0][0x238] ;  /* 0x00008e0000047ab9 */ /* 0x000fe40000000a00 */
[----:B------:R-:W-:Y:S01]  /*19c00*/  IABS R6, R5 ;  /* 0x0000000500067213 */ /* 0x000fe20000000000 */
[----:B------:R-:W-:-:S05]  /*19c10*/  VIADD R13, R5, 0x40 ;  /* 0x00000040050d7836 */ /* 0x000fca0000000000 */
[----:B------:R-:W-:Y:S02]  /*19c20*/  IABS R8, R13 ;  /* 0x0000000d00087213 */ /* 0x000fe40000000000 */
[-C--:B-1----:R-:W-:Y:S02]  /*19c30*/  IABS R0, R4.reuse ;  /* 0x0000000400007213 */ /* 0x082fe40000000000 */
[-C--:B------:R-:W-:Y:S02]  /*19c40*/  LOP3.LUT R13, R13, R4.reuse, RZ, 0x3c, !PT ;  /* 0x000000040d0d7212 */ /* 0x080fe400078e3cff */
[----:B------:R-:W1:Y:S01]  /*19c50*/  I2F.RP R9, R0 ;  /* 0x0000000000097306 */ /* 0x000e620000209400 */
[----:B------:R-:W-:Y:S02]  /*19c60*/  LOP3.LUT R5, R5, R4, RZ, 0x3c, !PT ;  /* 0x0000000405057212 */ /* 0x000fe400078e3cff */
[----:B------:R-:W-:Y:S02]  /*19c70*/  ISETP.GE.AND P2, PT, R13, RZ, PT ;  /* 0x000000ff0d00720c */ /* 0x000fe40003f46270 */
[----:B------:R-:W-:-:S03]  /*19c80*/  ISETP.GE.AND P0, PT, R5, RZ, PT ;  /* 0x000000ff0500720c */ /* 0x000fc60003f06270 */
        /* <DEDUP_REMOVED lines=21> */
[----:B------:R-:W-:-:S02]  /*19de0*/  ISETP.NE.AND P1, PT, R4, RZ, PT ;  /* 0x000000ff0400720c */ /* 0x000fc40003f25270 */
[----:B------:R-:W-:-:S07]  /*19df0*/  LOP3.LUT R0, RZ, R4, RZ, 0x33, !PT ;  /* 0x00000004ff007212 */ /* 0x000fce00078e33ff */
        /* <DEDUP_REMOVED lines=18> */
[----:B------:R-:W-:-:S05]  /*19f20*/  SHF.R.S32.HI R4, RZ, 0x1f, R6 ;  /* 0x0000001fff047819 */ /* 0x000fca0000011406 */
[----:B------:R-:W-:-:S04]  /*19f30*/  IMAD R5, R4, UR4, RZ ;  /* 0x0000000404057c24 */ /* 0x000fc8000f8e02ff */
[C---:B------:R-:W-:Y:S02]  /*19f40*/  IMAD R5, R6.reuse, UR5, R5 ;  /* 0x0000000506057c24 */ /* 0x040fe4000f8e0205 */
[----:B------:R-:W-:-:S05]  /*19f50*/  IMAD.WIDE.U32 R6, R6, UR4, R8 ;  /* 0x0000000406067c25 */ /* 0x000fca000f8e0008 */
[----:B------:R-:W-:Y:S01]  /*19f60*/  IADD3 R0, R7, R5, RZ ;  /* 0x0000000507007210 */ /* 0x000fe20007ffe0ff */
[----:B------:R-:W-:Y:S01]  /*19f70*/  IMAD.MOV.U32 R5, RZ, RZ, R6 ;  /* 0x000000ffff057224 */ /* 0x000fe200078e0006 */
[----:B------:R-:W-:Y:S06]  /*19f80*/  BRA `(.L_x_2747) ;  /* 0x0000000000107947 */ /* 0x000fec0003800000 */
.L_x_2746:
[----:B------:R-:W-:Y:S02]  /*19f90*/  ULDC UR8, c[0x0][0x250] ;  /* 0x0000940000087ab9 */ /* 0x000fe40000000800 */
[----:B------:R-:W-:-:S06]  /*19fa0*/  USHF.L.U32 UR4, UR8, 0x6, URZ ;  /* 0x0000000608047899 */ /* 0x000fcc000800063f */
[----:B------:R-:W-:-:S04]  /*19fb0*/  IADD3 R5, RZ, -UR4, RZ ;  /* 0x80000004ff057c10 */ /* 0x000fc8000fffe0ff */
[----:B------:R-:W-:-:S07]  /*19fc0*/  SHF.R.S32.HI R0, RZ, 0x1f, R5 ;  /* 0x0000001fff007819 */ /* 0x000fce0000011405 */
.L_x_2747:
[----:B------:R-:W-:Y:S01]  /*19fd0*/  IADD3 R167, P1, P0, R170, R5, R167 ;  /* 0x00000005aaa77210 */ /* 0x000fe2000783e0a7 */
[----:B------:R-:W-:Y:S01]  /*19fe0*/  ULDC UR4, c[0x0][0x220] ;  /* 0x0000880000047ab9 */ /* 0x000fe20000000800 */
[C---:B------:R-:W-:Y:S01]  /*19ff0*/  IADD3 R170, P2, R5.reuse, R170, RZ ;  /* 0x000000aa05aa7210 */ /* 0x040fe20007f5e0ff */
[----:B------:R-:W-:Y:S01]  /*1a000*/  USHF.L.U32 UR9, UR8, 0x5, URZ ;  /* 0x0000000508097899 */ /* 0x000fe2000800063f */
[----:B------:R-:W-:Y:S01]  /*1a010*/  LEA R244, P4, R5, R244, 0x1 ;  /* 0x000000f405f47211 */ /* 0x000fe200078808ff */
[----:B------:R-:W-:Y:S01]  /*1a020*/  ULDC UR5, c[0x0][0x254] ;  /* 0x0000950000057ab9 */ /* 0x000fe20000000800 */
[----:B------:R-:W-:Y:S01]  /*1a030*/  IADD3.X R168, R165, R0, R168, P1, P0 ;  /* 0x00000000a5a87210 */ /* 0x000fe20000fe04a8 */
[----:B------:R-:W-:Y:S01]  /*1a040*/  IMAD.X R165, R0, 0x1, R165, P2 ;  /* 0x0000000100a57824 */ /* 0x000fe200010e06a5 */
[----:B------:R-:W-:Y:S01]  /*1a050*/  LEA R6, P1, R170, UR4, 0x1 ;  /* 0x00000004aa067c11 */ /* 0x000fe2000f8208ff */
[----:B------:R-:W-:Y:S01]  /*1a060*/  USHF.L.U64.HI UR5, UR8, 0x5, UR5 ;  /* 0x0000000508057899 */ /* 0x000fe20008010205 */
[----:B------:R-:W-:-:S02]  /*1a070*/  LEA.HI.X R243, R5, R243, R0, 0x1, P4 ;  /* 0x000000f305f37211 */ /* 0x000fc400020f0c00 */
[----:B------:R-:W-:Y:S01]  /*1a080*/  LEA.HI.X R7, R170, UR15, R165, 0x1, P1 ;  /* 0x0000000faa077c11 */ /* 0x000fe200088f0ca5 */
[----:B------:R-:W1:Y:S01]  /*1a090*/  S2R R0, SR_TID.X ;  /* 0x0000000000007919 */ /* 0x000e620000002100 */
[----:B------:R-:W-:Y:S01]  /*1a0a0*/  IADD3 R8, P1, R244, UR9, RZ ;  /* 0x00000009f4087c10 */ /* 0x000fe2000ff3e0ff */
[----:B------:R-:W-:Y:S01]  /*1a0b0*/  IMAD.MOV.U32 R245, RZ, RZ, R243 ;  /* 0x000000fffff57224 */ /* 0x000fe200078e00f3 */
[----:B------:R-:W-:Y:S02]  /*1a0c0*/  LEA R4, P0, R167, UR4, 0x1 ;  /* 0x00000004a7047c11 */ /* 0x000fe4000f8008ff */
[----:B------:R-:W-:Y:S02]  /*1a0d0*/  IADD3.X R9, R243, UR5, RZ, P1, !PT ;  /* 0x00000005f3097c10 */ /* 0x000fe40008ffe4ff */
[----:B------:R-:W-:Y:S01]  /*1a0e0*/  LEA.HI.X R5, R167, UR15, R168, 0x1, P0 ;  /* 0x0000000fa7057c11 */ /* 0x000fe200080f0ca8 */
[----:B------:R-:W-:Y:S01]  /*1a0f0*/  @!PT LDS RZ, [RZ] ;  /* 0x00000000fffff984 */ /* 0x000fe20000000800 */
[----:B------:R-:W-:Y:S01]  /*1a100*/  @!PT LDS RZ, [RZ] ;  /* 0x00000000fffff984 */ /* 0x000fe20000000800 */
[----:B------:R-:W-:Y:S01]  /*1a110*/  @!PT LDS RZ, [RZ] ;  /* 0x00000000fffff984 */ /* 0x000fe20000000800 */
[----:B------:R-:W-:Y:S01]  /*1a120*/  LDGSTS.E.BYPASS.LTC128B.128 [R237+0x10000], desc[UR6][R244.64] ;  /* 0x10000000f4ed7fae */ /* 0x000fe2000b901d46 */
[----:B------:R-:W-:-:S02]  /*1a130*/  IADD3 R10, P1, R8, UR9, RZ ;  /* 0x00000009080a7c10 */ /* 0x000fc4000ff3e0ff */
[----:B------:R-:W-:Y:S01]  /*1a140*/  IADD3 R12, P0, R4, UR9, RZ ;  /* 0x00000009040c7c10 */ /* 0x000fe2000ff1e0ff */
[----:B------:R-:W-:Y:S01]  /*1a150*/  LDGSTS.E.BYPASS.LTC128B.128 [R237+0x12000], desc[UR6][R6.64+0x80] ;  /* 0x1200008006ed7fae */ /* 0x000fe2000b901d46 */
[----:B------:R-:W-:Y:S02]  /*1a160*/  IADD3.X R11, R9, UR5, RZ, P1, !PT ;  /* 0x00000005090b7c10 */ /* 0x000fe40008ffe4ff */
[----:B------:R-:W-:Y:S01]  /*1a170*/  IADD3.X R13, R5, UR5, RZ, P0, !PT ;  /* 0x00000005050d7c10 */ /* 0x000fe200087fe4ff */
[----:B------:R-:W-:Y:S01]  /*1a180*/  LDGSTS.E.BYPASS.LTC128B.128 [R237+0x14000], desc[UR6][R6.64+0x100] ;  /* 0x1400010006ed7fae */ /* 0x000fe2000b901d46 */
[----:B------:R-:W-:Y:S02]  /*1a190*/  IADD3 R14, P1, R10, UR9, RZ ;  /* 0x000000090a0e7c10 */ /* 0x000fe4000ff3e0ff */
[----:B------:R-:W-:Y:S01]  /*1a1a0*/  IADD3 R20, P0, R12, UR9, RZ ;  /* 0x000000090c147c10 */ /* 0x000fe2000ff1e0ff */
[----:B------:R-:W-:Y:S01]  /*1a1b0*/  LDGSTS.E.BYPASS.LTC128B.128 [R237+0x16000], desc[UR6][R6.64+0x180] ;  /* 0x1600018006ed7fae */ /* 0x000fe2000b901d46 */
[----:B------:R-:W-:-:S02]  /*1a1c0*/  IADD3.X R15, R11, UR5, RZ, P1, !PT ;  /* 0x000000050b0f7c10 */ /* 0x000fc40008ffe4ff */
[----:B------:R-:W-:Y:S01]  /*1a1d0*/  IADD3.X R21, R13, UR5, RZ, P0, !PT ;  /* 0x000000050d157c10 */ /* 0x000fe200087fe4ff */
[----:B------:R-:W-:Y:S01]  /*1a1e0*/  LDGSTS.E.BYPASS.LTC128B.128 [R237+0x10800], desc[UR6][R8.64] ;  /* 0x1080000008ed7fae */ /* 0x000fe2000b901d46 */
[----:B------:R-:W-:-:S03]  /*1a1f0*/  ISETP.GE.AND P0, PT, R166, 0x3, PT ;  /* 0x00000003a600780c */ /* 0x000fc60003f06270 */
[----:B------:R-:W-:Y:S04]  /*1a200*/  LDGSTS.E.BYPASS.LTC128B.128 [R237+0x12800], desc[UR6][R4.64+0x80] ;  /* 0x1280008004ed7fae */ /* 0x000fe8000b901d46 */
[----:B------:R-:W-:Y:S01]  /*1a210*/  LDGSTS.E.BYPASS.LTC128B.128 [R237+0x14800], desc[UR6][R4.64+0x100] ;  /* 0x1480010004ed7fae */ /* 0x000fe2000b901d46 */
[----:B-1----:R-:W-:-:S03]  /*1a220*/  IMAD.SHL.U32 R0, R0, 0x2, RZ ;  /* 0x0000000200007824 */ /* 0x002fc600078e00ff */
[----:B------:R1:W-:Y:S02]  /*1a230*/  LDGSTS.E.BYPASS.LTC128B.128 [R237+0x16800], desc[UR6][R4.64+0x180] ;  /* 0x1680018004ed7fae */ /* 0x0003e4000b901d46 */
[----:B------:R-:W-:Y:S02]  /*1a240*/  LOP3.LUT R167, R0, 0x6, RZ, 0xc0, !PT ;  /* 0x0000000600a77812 */ /* 0x000fe400078ec0ff */
[----:B------:R2:W-:Y:S03]  /*1a250*/  LDGSTS.E.BYPASS.LTC128B.128 [R237+0x11000], desc[UR6][R10.64] ;  /* 0x110000000aed7fae */ /* 0x0005e6000b901d46 */
[----:B------:R-:W-:Y:S01]  /*1a260*/  IMAD R167, R242, 0x40, R167 ;  /* 0x00000040f2a77824 */ /* 0x000fe200078e02a7 */
[----:B------:R-:W-:Y:S03]  /*1a270*/  LDGSTS.E.BYPASS.LTC128B.128 [R237+0x13000], desc[UR6][R12.64+0x80] ;  /* 0x130000800ced7fae */ /* 0x000fe6000b901d46 */
[C---:B------:R-:W-:Y:S01]  /*1a280*/  VIADD R165, R167.reuse, 0x11 ;  /* 0x00000011a7a57836 */ /* 0x040fe20000000000 */
[----:B------:R-:W-:Y:S04]  /*1a290*/  LDGSTS.E.BYPASS.LTC128B.128 [R237+0x15000], desc[UR6][R12.64+0x100] ;  /* 0x150001000ced7fae */ /* 0x000fe8000b901d46 */
[----:B------:R-:W-:Y:S04]  /*1a2a0*/  LDGSTS.E.BYPASS.LTC128B.128 [R237+0x17000], desc[UR6][R12.64+0x180] ;  /* 0x170001800ced7fae */ /* 0x000fe8000b901d46 */
[----:B------:R-:W-:Y:S04]  /*1a2b0*/  LDGSTS.E.BYPASS.LTC128B.128 [R237+0x11800], desc[UR6][R14.64] ;  /* 0x118000000eed7fae */ /* 0x000fe8000b901d46 */
[----:B------:R-:W-:Y:S04]  /*1a2c0*/  LDGSTS.E.BYPASS.LTC128B.128 [R237+0x13800], desc[UR6][R20.64+0x80] ;  /* 0x1380008014ed7fae */ /* 0x000fe8000b901d46 */
[----:B------:R-:W-:Y:S04]  /*1a2d0*/  LDGSTS.E.BYPASS.LTC128B.128 [R237+0x15800], desc[UR6][R20.64+0x100] ;  /* 0x1580010014ed7fae */ /* 0x000fe8000b901d46 */
[----:B------:R3:W-:Y:S04]  /*1a2e0*/  LDGSTS.E.BYPASS.LTC128B.128 [R237+0x17800], desc[UR6][R20.64+0x180] ;  /* 0x1780018014ed7fae */ /* 0x0007e8000b901d46 */
[----:B------:R-:W-:Y:S04]  /*1a2f0*/  LDSM.16.M88.4 R188, [R234] ;  /* 0x00000000eabc783b */ /* 0x000fe80000000200 */
[----:B------:R-:W4:Y:S04]  /*1a300*/  LDSM.16.M88.4 R32, [R233+0x8000] ;  /* 0x00800000e920783b */ /* 0x000f280000000200 */
[----:B------:R-:W5:Y:S04]  /*1a310*/  LDSM.16.M88.4 R24, [R233+0x8800] ;  /* 0x00880000e918783b */ /* 0x000f680000000200 */
[----:B------:R-:W3:Y:S04]  /*1a320*/  LDSM.16.M88.4 R16, [R233+0x9000] ;  /* 0x00900000e910783b */ /* 0x000ee80000000200 */
[----:B-1----:R-:W1:Y:S04]  /*1a330*/  LDSM.16.M88.4 R4, [R233+0x9800] ;  /* 0x00980000e904783b */ /* 0x002e680000000200 */
[----:B--2---:R-:W-:Y:S04]  /*1a340*/  LDSM.16.M88.4 R8, [R232] ;  /* 0x00000000e808783b */ /* 0x004fe80000000200 */
[----:B------:R-:W2:Y:S04]  /*1a350*/  LDSM.16.M88.4 R176, [R231] ;  /* 0x00000000e7b0783b */ /* 0x000ea80000000200 */
[----:B------:R-:W2:Y:S04]  /*1a360*/  LDSM.16.M88.4 R172, [R223] ;  /* 0x00000000dfac783b */ /* 0x000ea80000000200 */
[----:B------:R-:W2:Y:S04]  /*1a370*/  LDSM.16.M88.4 R196, [R222] ;  /* 0x00000000dec4783b */ /* 0x000ea80000000200 */
[----:B------:R-:W2:Y:S04]  /*1a380*/  LDSM.16.M88.4 R192, [R221] ;  /* 0x00000000ddc0783b */ /* 0x000ea80000000200 */
[----:B------:R-:W-:Y:S01]  /*1a390*/  LDSM.16.M88.4 R184, [R227+0x8000] ;  /* 0x00800000e3b8783b */ /* 0x000fe20000000200 */
[C---:B----4-:R-:W-:Y:S03]  /*1a3a0*/  HMMA.16816.F32 R168, R188.reuse, R32, RZ ;  /* 0x00000020bca8723c */ /* 0x050fe600000018ff */
[----:B------:R-:W-:Y:S04]  /*1a3b0*/  LDSM.16.M88.4 R180, [R227+0x8800] ;  /* 0x00880000e3b4783b */ /* 0x000fe80000000200 */
[----:B------:R-:W0:Y:S01]  /*1a3c0*/  LDGDEPBAR ;  /* 0x00000000000079af */ /* 0x000e220000000000 */
[C---:B-----5:R-:W-:Y:S06]  /*1a3d0*/  HMMA.16816.F32 R28, R188.reuse, R24, RZ ;  /* 0x00000018bc1c723c */ /* 0x060fec00000018ff */
[C---:B------:R-:W-:Y:S06]  /*1a3e0*/  HMMA.16816.F32 R32, R188.reuse, R34, RZ ;  /* 0x00000022bc20723c */ /* 0x040fec00000018ff */
[C---:B------:R-:W-:Y:S06]  /*1a3f0*/  HMMA.16816.F32 R24, R188.reuse, R26, RZ ;  /* 0x0000001abc18723c */ /* 0x040fec00000018ff */
[C---:B---3--:R-:W-:Y:S06]  /*1a400*/  HMMA.16816.F32 R20, R188.reuse, R16, RZ ;  /* 0x00000010bc14723c */ /* 0x048fec00000018ff */
[C---:B------:R-:W-:Y:S06]  /*1a410*/  HMMA.16816.F32 R16, R188.reuse, R18, RZ ;  /* 0x00000012bc10723c */ /* 0x040fec00000018ff */
[C---:B-1----:R-:W-:Y:S06]  /*1a420*/  HMMA.16816.F32 R12, R188.reuse, R4, RZ ;  /* 0x00000004bc0c723c */ /* 0x042fec00000018ff */
[----:B------:R-:W-:Y:S01]  /*1a430*/  HMMA.16816.F32 R188, R188, R6, RZ ;  /* 0x00000006bcbc723c */ /* 0x000fe200000018ff */
[----:B------:R-:W1:Y:S05]  /*1a440*/  LDSM.16.M88.4 R4, [R230] ;  /* 0x00000000e604783b */ /* 0x000e6a0000000200 */
[C---:B--2---:R-:W-:Y:S06]  /*1a450*/  HMMA.16816.F32 R168, R8.reuse, R176, R168 ;  /* 0x000000b008a8723c */ /* 0x044fec00000018a8 */
[C---:B------:R-:W-:Y:S01]  /*1a460*/  HMMA.16816.F32 R32, R8.reuse, R178, R32 ;  /* 0x000000b20820723c */ /* 0x040fe20000001820 */
[----:B------:R-:W2:Y:S05]  /*1a470*/  LDSM.16.M88.4 R176, [R227+0x9000] ;  /* 0x00900000e3b0783b */ /* 0x000eaa0000000200 */
[C---:B------:R-:W-:Y:S06]  /*1a480*/  HMMA.16816.F32 R28, R8.reuse, R172, R28 ;  /* 0x000000ac081c723c */ /* 0x040fec000000181c */
        /* <DEDUP_REMOVED lines=86> */
[----:B------:R-:W-:Y:S01]  /*1a9f0*/  LDSM.16.M88.4 R176, [R214] ;  /* 0x00000000d6b0783b */ /* 0x000fe20000000200 */
[C---:B---3--:R-:W-:Y:S06]  /*1aa00*/  HMMA.16816.F32 R168, R4.reuse, R172, R168 ;  /* 0x000000ac04a8723c */ /* 0x048fec00000018a8 */
[C---:B------:R-:W-:Y:S01]  /*1aa10*/  HMMA.16816.F32 R32, R4.reuse, R174, R32 ;  /* 0x000000ae0420723c */ /* 0x040fe20000001820 */
[----:B------:R-:W1:Y:S05]  /*1aa20*/  LDSM.16.M88.4 R172, [R213] ;  /* 0x00000000d5ac783b */ /* 0x000e6a0000000200 */
[C---:B------:R-:W-:Y:S06]  /*1aa30*/  HMMA.16816.F32 R28, R4.reuse, R180, R28 ;  /* 0x000000b4041c723c */ /* 0x040fec000000181c */
[C---:B------:R-:W-:Y:S01]  /*1aa40*/  HMMA.16816.F32 R24, R4.reuse, R182, R24 ;  /* 0x000000b60418723c */ /* 0x040fe20000001818 */
[----:B------:R-:W2:Y:S05]  /*1aa50*/  LDSM.16.M88.4 R180, [R212] ;  /* 0x00000000d4b4783b */ /* 0x000eaa0000000200 */
[C---:B----4-:R-:W-:Y:S06]  /*1aa60*/  HMMA.16816.F32 R20, R4.reuse, R196, R20 ;  /* 0x000000c40414723c */ /* 0x050fec0000001814 */
[C---:B------:R-:W-:Y:S01]  /*1aa70*/  HMMA.16816.F32 R16, R4.reuse, R198, R16 ;  /* 0x000000c60410723c */ /* 0x040fe20000001810 */
[----:B------:R-:W-:Y:S05]  /*1aa80*/  LDSM.16.M88.4 R196, [R227+0xc000] ;  /* 0x00c00000e3c4783b */ /* 0x000fea0000000200 */
[C---:B-----5:R-:W-:Y:S06]  /*1aa90*/  HMMA.16816.F32 R12, R4.reuse, R192, R12 ;  /* 0x000000c0040c723c */ /* 0x060fec000000180c */
[----:B------:R-:W-:Y:S01]  /*1aaa0*/  HMMA.16816.F32 R188, R4, R194, R188 ;  /* 0x000000c204bc723c */ /* 0x000fe200000018bc */
[----:B------:R-:W3:Y:S04]  /*1aab0*/  LDSM.16.M88.4 R4, [R230+0x4000] ;  /* 0x00400000e604783b */ /* 0x000ee80000000200 */
[----:B------:R-:W4:Y:S01]  /*1aac0*/  LDSM.16.M88.4 R192, [R227+0xc800] ;  /* 0x00c80000e3c0783b */ /* 0x000f220000000200 */
[C---:B-1----:R-:W-:Y:S06]  /*1aad0*/  HMMA.16816.F32 R20, R8.reuse, R172, R20 ;  /* 0x000000ac0814723c */ /* 0x042fec0000001814 */
[C---:B------:R-:W-:Y:S01]  /*1aae0*/  HMMA.16816.F32 R16, R8.reuse, R174, R16 ;  /* 0x000000ae0810723c */ /* 0x040fe20000001810 */
[----:B------:R-:W1:Y:S05]  /*1aaf0*/  LDSM.16.M88.4 R172, [R227+0xd800] ;  /* 0x00d80000e3ac783b */ /* 0x000e6a0000000200 */
[C---:B------:R-:W-:Y:S06]  /*1ab00*/  HMMA.16816.F32 R28, R8.reuse, R176, R28 ;  /* 0x000000b0081c723c */ /* 0x040fec000000181c */
[C---:B------:R-:W-:Y:S01]  /*1ab10*/  HMMA.16816.F32 R24, R8.reuse, R178, R24 ;  /* 0x000000b20818723c */ /* 0x040fe20000001818 */
[----:B------:R-:W5:Y:S05]  /*1ab20*/  LDSM.16.M88.4 R176, [R227+0xd000] ;  /* 0x00d00000e3b0783b */ /* 0x000f6a0000000200 */
[C---:B------:R-:W-:Y:S06]  /*1ab30*/  HMMA.16816.F32 R168, R8.reuse, R184, R168 ;  /* 0x000000b808a8723c */ /* 0x040fec00000018a8 */
[C---:B------:R-:W-:Y:S01]  /*1ab40*/  HMMA.16816.F32 R32, R8.reuse, R186, R32 ;  /* 0x000000ba0820723c */ /* 0x040fe20000001820 */
[----:B------:R-:W-:Y:S05]  /*1ab50*/  LDSM.16.M88.4 R184, [R220+0x4000] ;  /* 0x00400000dcb8783b */ /* 0x000fea0000000200 */
[C---:B--2---:R-:W-:Y:S06]  /*1ab60*/  HMMA.16816.F32 R12, R8.reuse, R180, R12 ;  /* 0x000000b4080c723c */ /* 0x044fec000000180c */
[----:B------:R-:W-:Y:S01]  /*1ab70*/  HMMA.16816.F32 R188, R8, R182, R188 ;  /* 0x000000b608bc723c */ /* 0x000fe200000018bc */
[----:B------:R-:W2:Y:S04]  /*1ab80*/  LDSM.16.M88.4 R8, [R229+0x4000] ;  /* 0x00400000e508783b */ /* 0x000ea80000000200 */
[----:B------:R-:W2:Y:S01]  /*1ab90*/  LDSM.16.M88.4 R180, [R220+0x4800] ;  /* 0x00480000dcb4783b */ /* 0x000ea20000000200 */
[C---:B---3--:R-:W-:Y:S06]  /*1aba0*/  HMMA.16816.F32 R168, R4.reuse, R196, R168 ;  /* 0x000000c404a8723c */ /* 0x048fec00000018a8 */
[C---:B------:R-:W-:Y:S01]  /*1abb0*/  HMMA.16816.F32 R32, R4.reuse, R198, R32 ;  /* 0x000000c60420723c */ /* 0x040fe20000001820 */
[----:B------:R-:W-:Y:S05]  /*1abc0*/  LDSM.16.M88.4 R196, [R233+0xe800] ;  /* 0x00e80000e9c4783b */ /* 0x000fea0000000200 */
[C---:B----4-:R-:W-:Y:S06]  /*1abd0*/  HMMA.16816.F32 R28, R4.reuse, R192, R28 ;  /* 0x000000c0041c723c */ /* 0x050fec000000181c */
[C---:B------:R-:W-:Y:S01]  /*1abe0*/  HMMA.16816.F32 R24, R4.reuse, R194, R24 ;  /* 0x000000c20418723c */ /* 0x040fe20000001818 */
[----:B------:R-:W3:Y:S05]  /*1abf0*/  LDSM.16.M88.4 R192, [R220+0x5000] ;  /* 0x00500000dcc0783b */ /* 0x000eea0000000200 */
[C---:B-1----:R-:W-:Y:S06]  /*1ac00*/  HMMA.16816.F32 R12, R4.reuse, R172, R12 ;  /* 0x000000ac040c723c */ /* 0x042fec000000180c */
[C---:B------:R-:W-:Y:S01]  /*1ac10*/  HMMA.16816.F32 R188, R4.reuse, R174, R188 ;  /* 0x000000ae04bc723c */ /* 0x040fe200000018bc */
[----:B------:R-:W1:Y:S05]  /*1ac20*/  LDSM.16.M88.4 R172, [R220+0x5800] ;  /* 0x00580000dcac783b */ /* 0x000e6a0000000200 */
[C---:B-----5:R-:W-:Y:S06]  /*1ac30*/  HMMA.16816.F32 R20, R4.reuse, R176, R20 ;  /* 0x000000b00414723c */ /* 0x060fec0000001814 */
        /* <DEDUP_REMOVED lines=12> */
[C---:B-1----:R-:W-:Y:S06]  /*1ad00*/  HMMA.16816.F32 R12, R8.reuse, R172, R12 ;  /* 0x000000ac080c723c */ /* 0x042fec000000180c */
[----:B------:R-:W-:Y:S01]  /*1ad10*/  HMMA.16816.F32 R188, R8, R174, R188 ;  /* 0x000000ae08bc723c */ /* 0x000fe200000018bc */
[----:B------:R-:W1:Y:S04]  /*1ad20*/  LDSM.16.M88.4 R172, [R211] ;  /* 0x00000000d3ac783b */ /* 0x000e680000000200 */
[----:B------:R-:W3:Y:S01]  /*1ad30*/  LDSM.16.M88.4 R8, [R210] ;  /* 0x00000000d208783b */ /* 0x000ee20000000200 */
[C---:B----4-:R-:W-:Y:S06]  /*1ad40*/  HMMA.16816.F32 R168, R176.reuse, R4, R168 ;  /* 0x00000004b0a8723c */ /* 0x050fec00000018a8 */
[C---:B------:R-:W-:Y:S01]  /*1ad50*/  HMMA.16816.F32 R32, R176.reuse, R6, R32 ;  /* 0x00000006b020723c */ /* 0x040fe20000001820 */
[----:B------:R-:W4:Y:S05]  /*1ad60*/  LDSM.16.M88.4 R4, [R209] ;  /* 0x00000000d104783b */ /* 0x000f2a0000000200 */
[C---:B------:R-:W-:Y:S06]  /*1ad70*/  HMMA.16816.F32 R28, R176.reuse, R196, R28 ;  /* 0x000000c4b01c723c */ /* 0x040fec000000181c */
[C---:B------:R-:W-:Y:S01]  /*1ad80*/  HMMA.16816.F32 R24, R176.reuse, R198, R24 ;  /* 0x000000c6b018723c */ /* 0x040fe20000001818 */
[----:B------:R-:W-:Y:S05]  /*1ad90*/  LDSM.16.M88.4 R196, [R208] ;  /* 0x00000000d0c4783b */ /* 0x000fea0000000200 */
        /* <DEDUP_REMOVED lines=8> */
[C---:B---3--:R-:W-:Y:S06]  /*1ae20*/  HMMA.16816.F32 R28, R192.reuse, R8, R28 ;  /* 0x00000008c01c723c */ /* 0x048fec000000181c */
[C---:B------:R-:W-:Y:S01]  /*1ae30*/  HMMA.16816.F32 R24, R192.reuse, R10, R24 ;  /* 0x0000000ac018723c */ /* 0x040fe20000001818 */
[----:B------:R-:W-:Y:S05]  /*1ae40*/  LDSM.16.M88.4 R8, [R229+0x6000] ;  /* 0x00600000e508783b */ /* 0x000fea0000000200 */
[C---:B----4-:R-:W-:Y:S06]  /*1ae50*/  HMMA.16816.F32 R20, R192.reuse, R4, R20 ;  /* 0x00000004c014723c */ /* 0x050fec0000001814 */
[C---:B------:R-:W-:Y:S01]  /*1ae60*/  HMMA.16816.F32 R16, R192.reuse, R6, R16 ;  /* 0x00000006c010723c */ /* 0x040fe20000001810 */
[----:B------:R-:W1:Y:S05]  /*1ae70*/  LDSM.16.M88.4 R4, [R220+0x6000] ;  /* 0x00600000dc04783b */ /* 0x000e6a0000000200 */
[----:B------:R-:W-:Y:S01]  /*1ae80*/  HMMA.16816.F32 R32, R192, R174, R32 ;  /* 0x000000aec020723c */ /* 0x000fe20000001820 */
[----:B------:R-:W3:Y:S05]  /*1ae90*/  LDSM.16.M88.4 R172, [R227+0xf000] ;  /* 0x00f00000e3ac783b */ /* 0x000eea0000000200 */
[C---:B--2---:R-:W-:Y:S06]  /*1aea0*/  HMMA.16816.F32 R168, R184.reuse, R180, R168 ;  /* 0x000000b4b8a8723c */ /* 0x044fec00000018a8 */
[C---:B-----5:R-:W-:Y:S06]  /*1aeb0*/  HMMA.16816.F32 R28, R184.reuse, R176, R28 ;  /* 0x000000b0b81c723c */ /* 0x060fec000000181c */
[C---:B------:R-:W-:Y:S01]  /*1aec0*/  HMMA.16816.F32 R24, R184.reuse, R178, R24 ;  /* 0x000000b2b818723c */ /* 0x040fe20000001818 */
[----:B------:R-:W2:Y:S05]  /*1aed0*/  LDSM.16.M88.4 R176, [R227+0xf800] ;  /* 0x00f80000e3b0783b */ /* 0x000eaa0000000200 */
[----:B------:R-:W-:Y:S01]  /*1aee0*/  HMMA.16816.F32 R32, R184, R182, R32 ;  /* 0x000000b6b820723c */ /* 0x000fe20000001820 */
[----:B------:R-:W4:Y:S05]  /*1aef0*/  LDSM.16.M88.4 R180, [R220+0x7000] ;  /* 0x00700000dcb4783b */ /* 0x000f2a0000000200 */
[----:B------:R-:W-:Y:S06]  /*1af00*/  HMMA.16816.F32 R12, R192, R196, R12 ;  /* 0x000000c4c00c723c */ /* 0x000fec000000180c */
[----:B-1----:R-:W-:Y:S06]  /*1af10*/  HMMA.16816.F32 R168, R8, R4, R168 ;  /* 0x0000000408a8723c */ /* 0x002fec00000018a8 */
[----:B------:R-:W-:Y:S01]  /*1af20*/  HMMA.16816.F32 R192, R192, R198, R188 ;  /* 0x000000c6c0c0723c */ /* 0x000fe200000018bc */
[----:B------:R-:W1:Y:S01]  /*1af30*/  LDSM.16.M88.4 R188, [R220+0x6800] ;  /* 0x00680000dcbc783b */ /* 0x000e620000000200 */
[----:B------:R-:W-:-:S04]  /*1af40*/  VIADD R5, R167, 0x1 ;  /* 0x00000001a7057836 */ /* 0x000fc80000000000 */
[----:B------:R-:W-:Y:S01]  /*1af50*/  HMMA.16816.F32 R32, R8, R6, R32 ;  /* 0x000000060820723c */ /* 0x000fe20000001820 */
[C---:B------:R-:W-:Y:S02]  /*1af60*/  ISETP.GE.AND P5, PT, R5.reuse, R2, PT ;  /* 0x000000020500720c */ /* 0x040fe40003fa6270 */
[----:B------:R-:W-:Y:S01]  /*1af70*/  ISETP.GE.AND P1, PT, R5, R200, PT ;  /* 0x000000c80500720c */ /* 0x000fe20003f26270 */
[C---:B------:R-:W-:Y:S02]  /*1af80*/  VIADD R5, R167.reuse, 0x9 ;  /* 0x00000009a7057836 */ /* 0x040fe40000000000 */
[----:B---3--:R-:W-:Y:S01]  /*1af90*/  HMMA.16816.F32 R20, R184, R172, R20 ;  /* 0x000000acb814723c */ /* 0x008fe20000001814 */
[----:B------:R-:W-:Y:S02]  /*1afa0*/  VIADD R7, R167, 0x8 ;  /* 0x00000008a7077836 */ /* 0x000fe40000000000 */
[----:B------:R-:W-:-:S03]  /*1afb0*/  ISETP.GE.AND P2, PT, R5, R2, PT ;  /* 0x000000020500720c */ /* 0x000fc60003f46270 */
[----:B------:R-:W-:Y:S01]  /*1afc0*/  FSEL R0, R169, -INF , !P5 ;  /* 0xff800000a9007808 */ /* 0x000fe20006800000 */
[C---:B------:R-:W-:Y:S01]  /*1afd0*/  HMMA.16816.F32 R16, R184.reuse, R174, R16 ;  /* 0x000000aeb810723c */ /* 0x040fe20000001810 */
[----:B------:R-:W-:Y:S01]  /*1afe0*/  ISETP.GE.AND P4, PT, R7, R2, PT ;  /* 0x000000020700720c */ /* 0x000fe20003f86270 */
[----:B------:R-:W-:Y:S01]  /*1aff0*/  VIADD R169, R167, 0x10 ;  /* 0x00000010a7a97836 */ /* 0x000fe20000000000 */
[-C--:B------:R-:W-:Y:S02]  /*1b000*/  ISETP.GE.AND P6, PT, R7, R200.reuse, PT ;  /* 0x000000c80700720c */ /* 0x080fe40003fc6270 */
[----:B------:R-:W-:Y:S01]  /*1b010*/  ISETP.GE.AND P5, PT, R5, R200, PT ;  /* 0x000000c80500720c */ /* 0x000fe20003fa6270 */
[----:B--2---:R-:W-:Y:S01]  /*1b020*/  HMMA.16816.F32 R12, R184, R176, R12 ;  /* 0x000000b0b80c723c */ /* 0x004fe2000000180c */
[----:B------:R-:W2:Y:S01]  /*1b030*/  LDSM.16.M88.4 R4, [R220+0x7800] ;  /* 0x00780000dc04783b */ /* 0x000ea20000000200 */
[----:B------:R-:W-:Y:S01]  /*1b040*/  FSEL R175, R171, -INF , !P1 ;  /* 0xff800000abaf7808 */ /* 0x000fe20004800000 */
[----:B------:R-:W-:-:S04]  /*1b050*/  DEPBAR.LE SB0, 0x0 ;  /* 0x000080000000791a */ /* 0x000fc80000000000 */
[----:B------:R-:W-:Y:S01]  /*1b060*/  HMMA.16816.F32 R192, R184, R178, R192 ;  /* 0x000000b2b8c0723c */ /* 0x000fe200000018c0 */
[----:B------:R-:W-:Y:S01]  /*1b070*/  BAR.SYNC.DEFER_BLOCKING 0x0 ;  /* 0x0000000000007b1d */ /* 0x000fe20000010000 */
[----:B------:R-:W-:-:S04]  /*1b080*/  ISETP.GE.AND P1, PT, R169, R2, PT ;  /* 0x00000002a900720c */ /* 0x000fc80003f26270 */
[C---:B----4-:R-:W-:Y:S06]  /*1b090*/  HMMA.16816.F32 R20, R8.reuse, R180, R20 ;  /* 0x000000b40814723c */ /* 0x050fec0000001814 */
[C---:B-1----:R-:W-:Y:S06]  /*1b0a0*/  HMMA.16816.F32 R28, R8.reuse, R188, R28 ;  /* 0x000000bc081c723c */ /* 0x042fec000000181c */
[----:B------:R-:W-:Y:S01]  /*1b0b0*/  HMMA.16816.F32 R24, R8, R190, R24 ;  /* 0x000000be0818723c */ /* 0x000fe20000001818 */
[----:B------:R-:W-:-:S02]  /*1b0c0*/  FSEL R188, R32, -INF , !P4 ;  /* 0xff80000020bc7808 */ /* 0x000fc40006000000 */
[----:B------:R-:W-:Y:S02]  /*1b0d0*/  FSEL R189, R34, -INF , !P6 ;  /* 0xff80000022bd7808 */ /* 0x000fe40007000000 */
[----:B------:R-:W-:Y:S01]  /*1b0e0*/  ISETP.GE.AND P4, PT, R169, R200, PT ;  /* 0x000000c8a900720c */ /* 0x000fe20003f86270 */
[----:B------:R-:W-:Y:S01]  /*1b0f0*/  HMMA.16816.F32 R16, R8, R182, R16 ;  /* 0x000000b60810723c */ /* 0x000fe20000001810 */
[----:B------:R-:W-:Y:S01]  /*1b100*/  FSEL R34, R33, -INF , !P2 ;  /* 0xff80000021227808 */ /* 0x000fe20005000000 */
[----:B------:R-:W-:Y:S01]  /*1b110*/  VIADD R33, R167, 0x18 ;  /* 0x00000018a7217836 */ /* 0x000fe20000000000 */
[----:B------:R-:W-:Y:S01]  /*1b120*/  FSEL R191, R35, -INF , !P5 ;  /* 0xff80000023bf7808 */ /* 0x000fe20006800000 */
[----:B------:R-:W-:Y:S01]  /*1b130*/  VIADD R35, R167, 0x19 ;  /* 0x00000019a7237836 */ /* 0x000fe20000000000 */
[C---:B------:R-:W-:Y:S02]  /*1b140*/  ISETP.GE.AND P6, PT, R165.reuse, R2, PT ;  /* 0x00000002a500720c */ /* 0x040fe40003fc6270 */
[----:B------:R-:W-:-:S02]  /*1b150*/  ISETP.GE.AND P2, PT, R165, R200, PT ;  /* 0x000000c8a500720c */ /* 0x000fc40003f46270 */
[-C--:B------:R-:W-:Y:S01]  /*1b160*/  ISETP.GE.AND P5, PT, R33, R2.reuse, PT ;  /* 0x000000022100720c */ /* 0x080fe20003fa6270 */
[C---:B--2---:R-:W-:Y:S02]  /*1b170*/  HMMA.16816.F32 R12, R8.reuse, R4, R12 ;  /* 0x00000004080c723c */ /* 0x044fe4000000180c */
[----:B------:R-:W-:Y:S02]  /*1b180*/  FSEL R165, R30, -INF , !P4 ;  /* 0xff8000001ea57808 */ /* 0x000fe40006000000 */
[----:B------:R-:W-:Y:S01]  /*1b190*/  FSEL R30, R29, -INF , !P6 ;  /* 0xff8000001d1e7808 */ /* 0x000fe20007000000 */
[----:B------:R-:W-:Y:S01]  /*1b1a0*/  VIADD R29, R167, 0x20 ;  /* 0x00000020a71d7836 */ /* 0x000fe20000000000 */
[----:B------:R-:W-:Y:S01]  /*1b1b0*/  FSEL R32, R28, -INF , !P1 ;  /* 0xff8000001c207808 */ /* 0x000fe20004800000 */
[----:B------:R-:W-:Y:S01]  /*1b1c0*/  HMMA.16816.F32 R192, R8, R6, R192 ;  /* 0x0000000608c0723c */ /* 0x000fe200000018c0 */
[----:B------:R-:W-:Y:S01]  /*1b1d0*/  ISETP.GE.AND P4, PT, R35, R2, PT ;  /* 0x000000022300720c */ /* 0x000fe20003f86270 */
[----:B------:R-:W-:Y:S01]  /*1b1e0*/  VIADD R5, R167, 0x31 ;  /* 0x00000031a7057836 */ /* 0x000fe20000000000 */
[-C--:B------:R-:W-:Y:S01]  /*1b1f0*/  ISETP.GE.AND P6, PT, R35, R200.reuse, PT ;  /* 0x000000c82300720c */ /* 0x080fe20003fc6270 */
[----:B------:R-:W-:Y:S01]  /*1b200*/  VIADD R35, R167, 0x21 ;  /* 0x00000021a7237836 */ /* 0x000fe20000000000 */
[----:B------:R-:W-:-:S02]  /*1b210*/  ISETP.GE.AND P1, PT, R33, R200, PT ;  /* 0x000000c82100720c */ /* 0x000fc40003f26270 */
[----:B------:R-:W-:Y:S02]  /*1b220*/  FSEL R28, R24, -INF , !P5 ;  /* 0xff800000181c7808 */ /* 0x000fe40006800000 */
[----:B------:R-:W-:Y:S02]  /*1b230*/  FSEL R31, R31, -INF , !P2 ;  /* 0xff8000001f1f7808 */ /* 0x000fe40005000000 */
[----:B------:R-:W-:Y:S02]  /*1b240*/  FSEL R33, R26, -INF , !P1 ;  /* 0xff8000001a217808 */ /* 0x000fe40004800000 */
[----:B------:R-:W-:Y:S01]  /*1b250*/  FSEL R24, R25, -INF , !P4 ;  /* 0xff80000019187808 */ /* 0x000fe20006000000 */
[----:B------:R-:W-:Y:S01]  /*1b260*/  VIADD R25, R167, 0x29 ;  /* 0x00000029a7197836 */ /* 0x000fe20000000000 */
[C---:B------:R-:W-:Y:S02]  /*1b270*/  ISETP.GE.AND P2, PT, R29.reuse, R2, PT ;  /* 0x000000021d00720c */ /* 0x040fe40003f46270 */
[----:B------:R-:W-:Y:S01]  /*1b280*/  ISETP.GE.AND P5, PT, R29, R200, PT ;  /* 0x000000c81d00720c */ /* 0x000fe20003fa6270 */
[----:B------:R-:W-:Y:S01]  /*1b290*/  VIADD R29, R167, 0x28 ;  /* 0x00000028a71d7836 */ /* 0x000fe20000000000 */
[----:B------:R-:W-:-:S02]  /*1b2a0*/  ISETP.GE.AND P1, PT, R35, R2, PT ;  /* 0x000000022300720c */ /* 0x000fc40003f26270 */
[-C--:B------:R-:W-:Y:S02]  /*1b2b0*/  ISETP.GE.AND P4, PT, R35, R200.reuse, PT ;  /* 0x000000c82300720c */ /* 0x080fe40003f86270 */
[----:B------:R-:W-:Y:S01]  /*1b2c0*/  FSEL R35, R27, -INF , !P6 ;  /* 0xff8000001b237808 */ /* 0x000fe20007000000 */
[----:B------:R-:W-:Y:S01]  /*1b2d0*/  VIADD R27, R167, 0x30 ;  /* 0x00000030a71b7836 */ /* 0x000fe20000000000 */
[----:B------:R-:W-:Y:S02]  /*1b2e0*/  FSEL R166, R20, -INF , !P2 ;  /* 0xff80000014a67808 */ /* 0x000fe40005000000 */
[----:B------:R-:W-:Y:S02]  /*1b2f0*/  FSEL R201, R22, -INF , !P5 ;  /* 0xff80000016c97808 */ /* 0x000fe40006800000 */
[----:B------:R-:W-:Y:S02]  /*1b300*/  ISETP.GE.AND P2, PT, R29, R200, PT ;  /* 0x000000c81d00720c */ /* 0x000fe40003f46270 */
[----:B------:R-:W-:-:S02]  /*1b310*/  ISETP.GE.AND P5, PT, R25, R2, PT ;  /* 0x000000021900720c */ /* 0x000fc40003fa6270 */
[----:B------:R-:W-:Y:S02]  /*1b320*/  FSEL R198, R21, -INF , !P1 ;  /* 0xff80000015c67808 */ /* 0x000fe40004800000 */
[----:B------:R-:W-:Y:S02]  /*1b330*/  FSEL R199, R23, -INF , !P4 ;  /* 0xff80000017c77808 */ /* 0x000fe40006000000 */
[----:B------:R-:W-:Y:S02]  /*1b340*/  ISETP.GE.AND P1, PT, R25, R200, PT ;  /* 0x000000c81900720c */ /* 0x000fe40003f26270 */
[-C--:B------:R-:W-:Y:S02]  /*1b350*/  ISETP.GE.AND P4, PT, R27, R2.reuse, PT ;  /* 0x000000021b00720c */ /* 0x080fe40003f86270 */
[----:B------:R-:W-:Y:S02]  /*1b360*/  ISETP.GE.AND P6, PT, R29, R2, PT ;  /* 0x000000021d00720c */ /* 0x000fe40003fc6270 */
[----:B------:R-:W-:-:S02]  /*1b370*/  FSEL R203, R18, -INF , !P2 ;  /* 0xff80000012cb7808 */ /* 0x000fc40005000000 */
[----:B------:R-:W-:Y:S02]  /*1b380*/  FSEL R202, R17, -INF , !P5 ;  /* 0xff80000011ca7808 */ /* 0x000fe40006800000 */
[C---:B------:R-:W-:Y:S02]  /*1b390*/  ISETP.GE.AND P2, PT, R5.reuse, R2, PT ;  /* 0x000000020500720c */ /* 0x040fe40003f46270 */
[----:B------:R-:W-:Y:S01]  /*1b3a0*/  ISETP.GE.AND P5, PT, R5, R200, PT ;  /* 0x000000c80500720c */ /* 0x000fe20003fa6270 */
[----:B------:R-:W-:Y:S01]  /*1b3b0*/  VIADD R5, R167, 0x38 ;  /* 0x00000038a7057836 */ /* 0x000fe20000000000 */
[----:B------:R-:W-:Y:S02]  /*1b3c0*/  FSEL R197, R19, -INF , !P1 ;  /* 0xff80000013c57808 */ /* 0x000fe40004800000 */
[----:B------:R-:W-:Y:S02]  /*1b3d0*/  FSEL R186, R12, -INF , !P4 ;  /* 0xff8000000cba7808 */ /* 0x000fe40006000000 */
[----:B------:R-:W-:-:S02]  /*1b3e0*/  FSEL R196, R16, -INF , !P6 ;  /* 0xff80000010c47808 */ /* 0x000fc40007000000 */
[C---:B------:R-:W-:Y:S02]  /*1b3f0*/  ISETP.GE.AND P1, PT, R167.reuse, R2, PT ;  /* 0x00000002a700720c */ /* 0x040fe40003f26270 */
[CC--:B------:R-:W-:Y:S01]  /*1b400*/  ISETP.GE.AND P4, PT, R167.reuse, R200.reuse, PT ;  /* 0x000000c8a700720c */ /* 0x0c0fe20003f86270 */
[----:B------:R-:W-:Y:S01]  /*1b410*/  VIADD R167, R167, 0x39 ;  /* 0x00000039a7a77836 */ /* 0x000fe20000000000 */
[----:B------:R-:W-:Y:S02]  /*1b420*/  ISETP.GE.AND P6, PT, R27, R200, PT ;  /* 0x000000c81b00720c */ /* 0x000fe40003fc6270 */
[----:B------:R-:W-:Y:S02]  /*1b430*/  FSEL R184, R13, -INF , !P2 ;  /* 0xff8000000db87808 */ /* 0x000fe40005000000 */
[----:B------:R-:W-:Y:S02]  /*1b440*/  FSEL R183, R14, -INF , !P6 ;  /* 0xff8000000eb77808 */ /* 0x000fe40007000000 */
[----:B------:R-:W-:-:S02]  /*1b450*/  FSEL R181, R15, -INF , !P5 ;  /* 0xff8000000fb57808 */ /* 0x000fc40006800000 */
[----:B------:R-:W-:Y:S02]  /*1b460*/  FSEL R168, R168, -INF , !P1 ;  /* 0xff800000a8a87808 */ /* 0x000fe40004800000 */
[C---:B------:R-:W-:Y:S02]  /*1b470*/  ISETP.GE.AND P6, PT, R5.reuse, R2, PT ;  /* 0x000000020500720c */ /* 0x040fe40003fc6270 */
[----:B------:R-:W-:Y:S02]  /*1b480*/  ISETP.GE.AND P2, PT, R5, R200, PT ;  /* 0x000000c80500720c */ /* 0x000fe40003f46270 */
[C---:B------:R-:W-:Y:S02]  /*1b490*/  ISETP.GE.AND P5, PT, R167.reuse, R2, PT ;  /* 0x00000002a700720c */ /* 0x040fe40003fa6270 */
[----:B------:R-:W-:Y:S02]  /*1b4a0*/  ISETP.GE.AND P1, PT, R167, R200, PT ;  /* 0x000000c8a700720c */ /* 0x000fe40003f26270 */
[----:B------:R-:W-:-:S02]  /*1b4b0*/  FSEL R5, R170, -INF , !P4 ;  /* 0xff800000aa057808 */ /* 0x000fc40006000000 */
[----:B------:R-:W-:Y:S02]  /*1b4c0*/  FSEL R182, R192, -INF , !P6 ;  /* 0xff800000c0b67808 */ /* 0x000fe40007000000 */
[----:B------:R-:W-:Y:S02]  /*1b4d0*/  FSEL R179, R194, -INF , !P2 ;  /* 0xff800000c2b37808 */ /* 0x000fe40005000000 */
[----:B------:R-:W-:Y:S02]  /*1b4e0*/  FSEL R180, R193, -INF , !P5 ;  /* 0xff800000c1b47808 */ /* 0x000fe40006800000 */
[----:B------:R-:W-:Y:S01]  /*1b4f0*/  FSEL R177, R195, -INF , !P1 ;  /* 0xff800000c3b17808 */ /* 0x000fe20004800000 */
[----:B------:R-:W-:Y:S06]  /*1b500*/  @!P0 BRA `(.L_x_2748) ;  /* 0x0000000400808947 */ /* 0x000fec0003800000 */
[----:B------:R-:W-:Y:S05]  /*1b510*/  @!P3 BRA `(.L_x_2749) ;  /* 0x0000000000f0b947 */ /* 0x000fea0003800000 */
[----:B------:R-:W1:Y:S01]  /*1b520*/  LDC R4, c[0x0][0x380] ;  /* 0x0000e000ff047b82 */ /* 0x000e620000000800 */
[----:B------:R-:W-:Y:S01]  /*1b530*/  IMAD.SHL.U32 R7, R242, 0x40, RZ ;  /* 0x00000040f2077824 */ /* 0x000fe200078e00ff */
[----:B------:R-:W-:Y:S01]  /*1b540*/  ULDC.64 UR8, c[0x0][0x248] ;  /* 0x0000920000087ab9 */ /* 0x000fe20000000a00 */
[----:B------:R-:W-:-:S03]  /*1b550*/  ULDC.64 UR4, c[0x0][0x230] ;  /* 0x00008c0000047ab9 */ /* 0x000fc60000000a00 */
[C---:B------:R-:W-:Y:S02]  /*1b560*/  IADD3 R13, R7.reuse, -0x40, RZ ;  /* 0xffffffc0070d7810 */ /* 0x040fe40007ffe0ff */
[----:B------:R-:W-:Y:S02]  /*1b570*/  IABS R8, R7 ;  /* 0x0000000700087213 */ /* 0x000fe40000000000 */
[----:B------:R-:W-:Y:S02]  /*1b580*/  IABS R6, R13 ;  /* 0x0000000d00067213 */ /* 0x000fe40000000000 */
[-C--:B-1----:R-:W-:Y:S02]  /*1b590*/  IABS R2, R4.reuse ;  /* 0x0000000400027213 */ /* 0x082fe40000000000 */
[-C--:B------:R-:W-:Y:S02]  /*1b5a0*/  LOP3.LUT R7, R7, R4.reuse, RZ, 0x3c, !PT ;  /* 0x0000000407077212 */ /* 0x080fe400078e3cff */
[----:B------:R-:W1:Y:S01]  /*1b5b0*/  I2F.RP R12, R2 ;  /* 0x00000002000c7306 */ /* 0x000e620000209400 */
[----:B------:R-:W-:-:S02]  /*1b5c0*/  LOP3.LUT R13, R13, R4, RZ, 0x3c, !PT ;  /* 0x000000040d0d7212 */ /* 0x000fc400078e3cff */
[----:B------:R-:W-:Y:S02]  /*1b5d0*/  ISETP.GE.AND P2, PT, R7, RZ, PT ;  /* 0x000000ff0700720c */ /* 0x000fe40003f46270 */
[----:B------:R-:W-:-:S03]  /*1b5e0*/  ISETP.GE.AND P0, PT, R13, RZ, PT ;  /* 0x000000ff0d00720c */ /* 0x000fc60003f06270 */
        /* <DEDUP_REMOVED lines=21> */
[----:B------:R-:W-:Y:S02]  /*1b740*/  ISETP.NE.AND P1, PT, R4, RZ, PT ;  /* 0x000000ff0400720c */ /* 0x000fe40003f25270 */
[----:B------:R-:W-:-:S07]  /*1b750*/  LOP3.LUT R2, RZ, R4, RZ, 0x33, !PT ;  /* 0x00000004ff027212 */ /* 0x000fce00078e33ff */
[----:B------:R-:W-:Y:S02]  /*1b760*/  @P6 IADD3 R12, R12, 0x1, RZ ;  /* 0x000000010c0c6810 */ /* 0x000fe40007ffe0ff */
[----:B------:R-:W-:Y:S02]  /*1b770*/  @P5 VIADD R10, R10, 0x1 ;  /* 0x000000010a0a5836 */ /* 0x000fe40000000000 */
[----:B------:R-:W-:Y:S02]  /*1b780*/  @!P2 IADD3 R12, -R12, RZ, RZ ;  /* 0x000000ff0c0ca210 */ /* 0x000fe40007ffe1ff */
[----:B------:R-:W-:Y:S02]  /*1b790*/  @!P0 IMAD.MOV R10, RZ, RZ, -R10 ;  /* 0x000000ffff0a8224 */ /* 0x000fe400078e0a0a */
[----:B------:R-:W-:-:S03]  /*1b7a0*/  SEL R7, R2, R12, !P1 ;  /* 0x0000000c02077207 */ /* 0x000fc60004800000 */
[----:B------:R-:W-:Y:S02]  /*1b7b0*/  SEL R2, R2, R10, !P1 ;  /* 0x0000000a02027207 */ /* 0x000fe40004800000 */
[----:B------:R-:W-:-:S04]  /*1b7c0*/  IMAD.WIDE R12, R7, 0x4, R238 ;  /* 0x00000004070c7825 */ /* 0x000fc800078e02ee */
[----:B------:R-:W-:Y:S01]  /*1b7d0*/  IMAD.WIDE R10, R2, 0x4, R238 ;  /* 0x00000004020a7825 */ /* 0x000fe200078e02ee */
        /* <DEDUP_REMOVED lines=16> */
.L_x_2749:
[----:B------:R-:W-:Y:S02]  /*1b8e0*/  ULDC UR8, c[0x0][0x248] ;  /* 0x0000920000087ab9 */ /* 0x000fe40000000800 */
[----:B------:R-:W-:-:S06]  /*1b8f0*/  USHF.L.U32 UR4, UR8, 0x6, URZ ;  /* 0x0000000608047899 */ /* 0x000fcc000800063f */
[----:B------:R-:W-:-:S04]  /*1b900*/  IADD3 R8, RZ, -UR4, RZ ;  /* 0x80000004ff087c10 */ /* 0x000fc8000fffe0ff */
[----:B------:R-:W-:-:S07]  /*1b910*/  SHF.R.S32.HI R2, RZ, 0x1f, R8 ;  /* 0x0000001fff027819 */ /* 0x000fce0000011408 */
.L_x_2750:
[----:B------:R-:W-:Y:S01]  /*1b920*/  USHF.L.U32 UR4, UR8, 0x5, URZ ;  /* 0x0000000508047899 */ /* 0x000fe2000800063f */
[C---:B------:R-:W-:Y:S01]  /*1b930*/  LEA R240, P0, R8.reuse, R240, 0x1 ;  /* 0x000000f008f07211 */ /* 0x040fe200078008ff */
[----:B------:R-:W-:Y:S02]  /*1b940*/  ULDC UR5, c[0x0][0x24c] ;  /* 0x0000930000057ab9 */ /* 0x000fe40000000800 */
[----:B------:R-:W-:Y:S01]  /*1b950*/  USHF.L.U64.HI UR5, UR8, 0x5, UR5 ;  /* 0x0000000508057899 */ /* 0x000fe20008010205 */
[----:B------:R-:W-:Y:S02]  /*1b960*/  LEA.HI.X R241, R8, R241, R2, 0x1, P0 ;  /* 0x000000f108f17211 */ /* 0x000fe400000f0c02 */
        /* <DEDUP_REMOVED lines=26> */
.L_x_2748:
        /* <DEDUP_REMOVED lines=41> */
[----:B------:R-:W3:Y:S01]  /*1bda0*/  LDSM.16.MT88.4 R8, [R226+0x10000] ;  /* 0x01000000e208783b */ /* 0x000ee20000004200 */
        /* <DEDUP_REMOVED lines=15> */
[--C-:B------:R-:W-:Y:S01]  /*1bea0*/  FFMA.FTZ R2, R175, UR10, -R178.reuse ;  /* 0x0000000aaf027c23 */ /* 0x100fe200080108b2 */
[----:B------:R-:W-:Y:S01]  /*1beb0*/  FFMA.FTZ R169, R34, UR10, -R185 ;  /* 0x0000000a22a97c23 */ /* 0x000fe200080108b9 */
[--C-:B------:R-:W-:Y:S01]  /*1bec0*/  FFMA.FTZ R0, R189, UR10, -R178.reuse ;  /* 0x0000000abd007c23 */ /* 0x100fe200080108b2 */
[--C-:B------:R-:W-:Y:S01]  /*1bed0*/  FFMA.FTZ R175, R191, UR10, -R178.reuse ;  /* 0x0000000abfaf7c23 */ /* 0x100fe200080108b2 */
[----:B------:R-:W-:Y:S01]  /*1bee0*/  FADD.FTZ R4, R164, -R5 ;  /* 0x80000005a4047221 */ /* 0x000fe20000010000 */
[----:B------:R-:W-:Y:S01]  /*1bef0*/  FMUL.FTZ R3, R6, UR10 ;  /* 0x0000000a06037c20 */ /* 0x000fe20008410000 */
[----:B------:R-:W-:Y:S01]  /*1bf00*/  MUFU.EX2 R172, R172 ;  /* 0x000000ac00ac7308 */ /* 0x000fe20000000800 */
[--C-:B------:R-:W-:Y:S01]  /*1bf10*/  FFMA.FTZ R190, R24, UR10, -R185.reuse ;  /* 0x0000000a18be7c23 */ /* 0x100fe200080108b9 */
[----:B------:R-:W-:Y:S01]  /*1bf20*/  FMUL.FTZ R176, R4, UR10 ;  /* 0x0000000a04b07c20 */ /* 0x000fe20008410000 */
[----:B------:R-:W-:Y:S01]  /*1bf30*/  LDSM.16.MT88.4 R24, [R226+0x10800] ;  /* 0x01080000e218783b */ /* 0x000fe20000004200 */
[--C-:B------:R-:W-:Y:S01]  /*1bf40*/  FFMA.FTZ R187, R32, UR10, -R185.reuse ;  /* 0x0000000a20bb7c23 */ /* 0x100fe200080108b9 */
[--C-:B------:R-:W-:Y:S01]  /*1bf50*/  FFMA.FTZ R188, R30, UR10, -R185.reuse ;  /* 0x0000000a1ebc7c23 */ /* 0x100fe200080108b9 */
[--C-:B------:R-:W-:Y:S01]  /*1bf60*/  FFMA.FTZ R189, R28, UR10, -R185.reuse ;  /* 0x0000000a1cbd7c23 */ /* 0x100fe200080108b9 */
[--C-:B------:R-:W-:Y:S01]  /*1bf70*/  FFMA.FTZ R191, R165, UR10, -R178.reuse ;  /* 0x0000000aa5bf7c23 */ /* 0x100fe200080108b2 */
[----:B------:R-:W1:Y:S01]  /*1bf80*/  MUFU.EX2 R171, R171 ;  /* 0x000000ab00ab7308 */ /* 0x000e620000000800 */
        /* <DEDUP_REMOVED lines=15> */
[----:B------:R-:W2:Y:S01]  /*1c080*/  MUFU.EX2 R169, R169 ;  /* 0x000000a900a97308 */ /* 0x000ea20000000800 */
[----:B-1----:R-:W-:Y:S01]  /*1c090*/  F2FP.F16.F32.PACK_AB R4, R171, R172 ;  /* 0x000000acab04723e */ /* 0x002fe200000000ff */
        /* <DEDUP_REMOVED lines=9> */
[----:B------:R-:W1:Y:S01]  /*1c130*/  MUFU.EX2 R2, R2 ;  /* 0x0000000200027308 */ /* 0x000e620000000800 */
[----:B--2---:R-:W-:-:S07]  /*1c140*/  F2FP.F16.F32.PACK_AB R6, R169, R170 ;  /* 0x000000aaa906723e */ /* 0x004fce00000000ff */
[----:B------:R-:W-:Y:S08]  /*1c150*/  MUFU.EX2 R0, R0 ;  /* 0x0000000000007308 */ /* 0x000ff00000000800 */
[----:B------:R-:W2:Y:S01]  /*1c160*/  MUFU.EX2 R175, R175 ;  /* 0x000000af00af7308 */ /* 0x000ea20000000800 */
[----:B-1----:R-:W-:-:S07]  /*1c170*/  F2FP.F16.F32.PACK_AB R5, R2, R168 ;  /* 0x000000a80205723e */ /* 0x002fce00000000ff */
[----:B------:R-:W1:Y:S08]  /*1c180*/  MUFU.EX2 R176, R176 ;  /* 0x000000b000b07308 */ /* 0x000e700000000800 */
[----:B------:R-:W4:Y:S01]  /*1c190*/  MUFU.EX2 R3, R3 ;  /* 0x0000000300037308 */ /* 0x000f220000000800 */
[----:B--2---:R-:W-:-:S07]  /*1c1a0*/  F2FP.F16.F32.PACK_AB R7, R175, R0 ;  /* 0x00000000af07723e */ /* 0x004fce00000000ff */
[----:B------:R-:W-:Y:S01]  /*1c1b0*/  MUFU.EX2 R187, R187 ;  /* 0x000000bb00bb7308 */ /* 0x000fe20000000800 */
        /* <DEDUP_REMOVED lines=188> */
[----:B------:R-:W4:Y:S01]  /*1cd80*/  MUFU.EX2 R195, R195 ;  /* 0x000000c300c37308 */ /* 0x000f220000000800 */
[C---:B--2---:R-:W-:Y:S06]  /*1cd90*/  HMMA.16816.F32 R140, R4.reuse, R8, R140 ;  /* 0x00000008048c723c */ /* 0x044fec000000188c */
[C---:B------:R-:W-:Y:S01]  /*1cda0*/  HMMA.16816.F32 R144, R4.reuse, R10, R144 ;  /* 0x0000000a0490723c */ /* 0x040fe20000001890 */
[----:B------:R-:W2:Y:S01]  /*1cdb0*/  LDSM.16.MT88.4 R8, [R228+0x12800] ;  /* 0x01280000e408783b */ /* 0x000ea20000004200 */
[----:B------:R-:W5:Y:S04]  /*1cdc0*/  MUFU.EX2 R198, R198 ;  /* 0x000000c600c67308 */ /* 0x000f680000000800 */
[----:B------:R-:W-:Y:S01]  /*1cdd0*/  HMMA.16816.F32 R148, R4, R22, R148 ;  /* 0x000000160494723c */ /* 0x000fe20000001894 */
[----:B------:R-:W2:Y:S03]  /*1cde0*/  LDSM.16.MT88.4 R20, [R226+0x12800] ;  /* 0x01280000e214783b */ /* 0x000ea60000004200 */
        /* <DEDUP_REMOVED lines=15> */
[----:B------:R-:W2:Y:S01]  /*1cee0*/  LDSM.16.MT88.4 R24, [R228+0x14800] ;  /* 0x01480000e418783b */ /* 0x000ea20000004200 */
[----:B----4-:R-:W-:Y:S01]  /*1cef0*/  FADD.FTZ R3, R195, R190 ;  /* 0x000000bec3037221 */ /* 0x010fe20000010000 */
[----:B------:R-:W4:Y:S03]  /*1cf00*/  MUFU.EX2 R199, R199 ;  /* 0x000000c700c77308 */ /* 0x000f260000000800 */
[----:B------:R-:W-:Y:S01]  /*1cf10*/  HMMA.16816.F32 R48, R4, R16, R48 ;  /* 0x000000100430723c */ /* 0x000fe20000001830 */
[----:B-----5:R-:W-:-:S04]  /*1cf20*/  FADD.FTZ R3, R198, R3 ;  /* 0x00000003c6037221 */ /* 0x020fc80000010000 */
[----:B------:R-:W-:Y:S01]  /*1cf30*/  MUFU.EX2 R201, R201 ;  /* 0x000000c900c97308 */ /* 0x000fe20000000800 */
[----:B------:R-:W-:Y:S01]  /*1cf40*/  HMMA.16816.F32 R52, R4, R18, R52 ;  /* 0x000000120434723c */ /* 0x000fe20000001834 */
[----:B------:R-:W5:Y:S01]  /*1cf50*/  LDSM.16.MT88.4 R16, [R226+0x14800] ;  /* 0x01480000e210783b */ /* 0x000f620000004200 */
[----:B-1----:R-:W-:-:S04]  /*1cf60*/  FADD.FTZ R0, R200, R193 ;  /* 0x000000c1c8007221 */ /* 0x002fc80000010000 */
[----:B---3--:R-:W-:Y:S01]  /*1cf70*/  HMMA.16816.F32 R56, R4, R12, R56 ;  /* 0x0000000c0438723c */ /* 0x008fe20000001838 */
[----:B------:R-:W1:Y:S01]  /*1cf80*/  MUFU.EX2 R202, R202 ;  /* 0x000000ca00ca7308 */ /* 0x000e620000000800 */
[----:B----4-:R-:W-:-:S04]  /*1cf90*/  FADD.FTZ R0, R199, R0 ;  /* 0x00000000c7007221 */ /* 0x010fc80000010000 */
[C---:B------:R-:W-:Y:S01]  /*1cfa0*/  HMMA.16816.F32 R60, R4.reuse, R14, R60 ;  /* 0x0000000e043c723c */ /* 0x040fe2000000183c */
[----:B------:R-:W3:Y:S02]  /*1cfb0*/  LDSM.16.MT88.4 R12, [R225+0x14800] ;  /* 0x01480000e10c783b */ /* 0x000ee40000004200 */
[----:B------:R-:W-:Y:S03]  /*1cfc0*/  MUFU.EX2 R186, R186 ;  /* 0x000000ba00ba7308 */ /* 0x000fe60000000800 */
[C---:B--2---:R-:W-:Y:S05]  /*1cfd0*/  HMMA.16816.F32 R64, R4.reuse, R8, R64 ;  /* 0x000000080440723c */ /* 0x044fea0000001840 */
[----:B------:R-:W2:Y:S01]  /*1cfe0*/  MUFU.EX2 R197, R197 ;  /* 0x000000c500c57308 */ /* 0x000ea20000000800 */
        /* <DEDUP_REMOVED lines=10> */
[----:B------:R-:W2:Y:S05]  /*1d090*/  LDSM.16.MT88.4 R28, [R224+0x12800] ;  /* 0x01280000e01c783b */ /* 0x000eaa0000004200 */
[C---:B------:R-:W-:Y:S01]  /*1d0a0*/  HMMA.16816.F32 R80, R4.reuse, R32, R80 ;  /* 0x000000200450723c */ /* 0x040fe20000001850 */
[----:B------:R-:W2:Y:S05]  /*1d0b0*/  MUFU.EX2 R181, R181 ;  /* 0x000000b500b57308 */ /* 0x000eaa0000000800 */
[C---:B------:R-:W-:Y:S01]  /*1d0c0*/  HMMA.16816.F32 R84, R4.reuse, R34, R84 ;  /* 0x000000220454723c */ /* 0x040fe20000001854 */
[----:B------:R-:W-:Y:S02]  /*1d0d0*/  LDSM.16.MT88.4 R32, [R224+0x16800] ;  /* 0x01680000e020783b */ /* 0x000fe40000004200 */
[----:B------:R-:W-:Y:S03]  /*1d0e0*/  MUFU.EX2 R179, R179 ;  /* 0x000000b300b37308 */ /* 0x000fe60000000800 */
[C---:B------:R-:W-:Y:S05]  /*1d0f0*/  HMMA.16816.F32 R96, R4.reuse, R24, R96 ;  /* 0x000000180460723c */ /* 0x040fea0000001860 */
        /* <DEDUP_REMOVED lines=29> */
[----:B------:R-:W-:Y:S01]  /*1d2d0*/  F2FP.F16.F32.PACK_AB R6, R205, R196 ;  /* 0x000000c4cd06723e */ /* 0x000fe200000000ff */
[----:B------:R-:W-:Y:S01]  /*1d2e0*/  FADD.FTZ R196, R196, R3 ;  /* 0x00000003c4c47221 */ /* 0x000fe20000010000 */
[C---:B------:R-:W-:Y:S01]  /*1d2f0*/  F2FP.F16.F32.PACK_AB R7, R202.reuse, R201 ;  /* 0x000000c9ca07723e */ /* 0x040fe200000000ff */
[----:B------:R-:W-:Y:S02]  /*1d300*/  FADD.FTZ R3, R201, R0 ;  /* 0x00000000c9037221 */ /* 0x000fe40000010000 */
[----:B------:R-:W-:Y:S02]  /*1d310*/  FADD.FTZ R205, R205, R196 ;  /* 0x000000c4cdcd7221 */ /* 0x000fe40000010000 */
[----:B------:R-:W-:Y:S02]  /*1d320*/  FADD.FTZ R3, R202, R3 ;  /* 0x00000003ca037221 */ /* 0x000fe40000010000 */
        /* <DEDUP_REMOVED lines=88> */
[C---:B--2---:R-:W-:Y:S06]  /*1d8b0*/  HMMA.16816.F32 R104, R4.reuse, R28, R104 ;  /* 0x0000001c0468723c */ /* 0x044fec0000001868 */
[C---:B------:R-:W-:Y:S06]  /*1d8c0*/  HMMA.16816.F32 R108, R4.reuse, R30, R108 ;  /* 0x0000001e046c723c */ /* 0x040fec000000186c */
[C---:B------:R-:W-:Y:S06]  /*1d8d0*/  HMMA.16816.F32 R112, R4.reuse, R24, R112 ;  /* 0x000000180470723c */ /* 0x040fec0000001870 */
        /* <DEDUP_REMOVED lines=12> */
.L_x_2745:
[----:B------:R-:W-:-:S13]  /*1d9a0*/  ISETP.GE.AND P0, PT, R242, 0x1, PT ;  /* 0x00000001f200780c */ /* 0x000fda0003f06270 */
[----:B------:R-:W-:Y:S05]  /*1d9b0*/  @!P0 BRA `(.L_x_2751) ;  /* 0x0000003800388947 */ /* 0x000fea0003800000 */
[----:B------:R-:W-:Y:S01]  /*1d9c0*/  ULDC.64 UR6, c[0x0][0x250] ;  /* 0x0000940000067ab9 */ /* 0x000fe20000000a00 */
[----:B------:R-:W-:Y:S01]  /*1d9d0*/  ULDC.64 UR4, c[0x0][0x248] ;  /* 0x0000920000047ab9 */ /* 0x000fe20000000a00 */
[----:B------:R-:W-:Y:S01]  /*1d9e0*/  ULEA UR9, -UR6, URZ, 0x6 ;  /* 0x0000003f06097291 */ /* 0x000fe2000f8e313f */
[----:B------:R-:W-:Y:S01]  /*1d9f0*/  IMAD.MOV.U32 R0, RZ, RZ, R3 ;  /* 0x000000ffff007224 */ /* 0x000fe200078e0003 */
[----:B------:R-:W-:Y:S01]  /*1da00*/  ULEA UR8, -UR4, URZ, 0x6 ;  /* 0x0000003f04087291 */ /* 0x000fe2000f8e313f */
[----:B------:R-:W-:Y:S01]  /*1da10*/  IMAD.MOV.U32 R165, RZ, RZ, R164 ;  /* 0x000000ffffa57224 */ /* 0x000fe200078e00a4 */
[----:B------:R-:W-:Y:S02]  /*1da20*/  USHF.L.U64.HI UR5, UR4, 0x5, UR5 ;  /* 0x0000000504057899 */ /* 0x000fe40008010205 */
[----:B------:R-:W-:Y:S01]  /*1da30*/  USHF.L.U32 UR11, UR4, 0x5, URZ ;  /* 0x00000005040b7899 */ /* 0x000fe2000800063f */
[----:B------:R-:W-:Y:S01]  /*1da40*/  MOV R248, UR9 ;  /* 0x0000000900f87c02 */ /* 0x000fe20008000f00 */
[----:B------:R-:W-:-:S02]  /*1da50*/  USHF.R.S32.HI UR4, URZ, 0x1f, UR9 ;  /* 0x0000001f3f047899 */ /* 0x000fc40008011409 */
[----:B------:R-:W-:Y:S02]  /*1da60*/  USHF.L.U64.HI UR7, UR6, 0x5, UR7 ;  /* 0x0000000506077899 */ /* 0x000fe40008010207 */
[----:B------:R-:W-:Y:S02]  /*1da70*/  USHF.L.U32 UR6, UR6, 0x5, URZ ;  /* 0x0000000506067899 */ /* 0x000fe4000800063f */
[----:B------:R-:W-:Y:S01]  /*1da80*/  MOV R246, UR4 ;  /* 0x0000000400f67c02 */ /* 0x000fe20008000f00 */
[----:B------:R-:W-:Y:S01]  /*1da90*/  USHF.R.S32.HI UR10, URZ, 0x1f, UR8 ;  /* 0x0000001f3f0a7899 */ /* 0x000fe20008011408 */
[----:B------:R-:W-:Y:S01]  /*1daa0*/  ULDC UR4, c[0x0][0x2ec] ;  /* 0x0000bb0000047ab9 */ /* 0x000fe20000000800 */
[----:B------:R-:W-:-:S10]  /*1dab0*/  ULDC.64 UR12, c[0x0][0x208] ;  /* 0x00008200000c7ab9 */ /* 0x000fd40000000a00 */
.L_x_2755:
[----:B------:R-:W-:Y:S04]  /*1dac0*/  DEPBAR.LE SB0, 0x0 ;  /* 0x000080000000791a */ /* 0x000fe80000000000 */
[----:B------:R-:W-:Y:S01]  /*1dad0*/  BAR.SYNC.DEFER_BLOCKING 0x0 ;  /* 0x0000000000007b1d */ /* 0x000fe20000010000 */
[----:B------:R-:W-:Y:S02]  /*1dae0*/  MOV R10, R248 ;  /* 0x000000f8000a7202 */ /* 0x000fe40000000f00 */
[----:B------:R-:W-:Y:S03]  /*1daf0*/  MOV R4, R246 ;  /* 0x000000f600047202 */ /* 0x000fe60000000f00 */
[----:B------:R-:W-:Y:S05]  /*1db00*/  @!P3 BRA `(.L_x_2752) ;  /* 0x0000000000f4b947 */ /* 0x000fea0003800000 */
[----:B------:R-:W1:Y:S01]  /*1db10*/  LDC R6, c[0x0][0x380] ;  /* 0x0000e000ff067b82 */ /* 0x000e620000000800 */
[----:B------:R-:W-:Y:S04]  /*1db20*/  SHF.L.U32 R11, R242, 0x6, RZ ;  /* 0x00000006f20b7819 */ /* 0x000fe800000006ff */
[----:B------:R-:W-:Y:S02]  /*1db30*/  IABS R8, R11 ;  /* 0x0000000b00087213 */ /* 0x000fe40000000000 */
[-C--:B-1----:R-:W-:Y:S04]  /*1db40*/  IABS R2, R6.reuse ;  /* 0x0000000600027213 */ /* 0x082fe80000000000 */
[----:B------:R-:W1:Y:S10]  /*1db50*/  I2F.RP R7, R2 ;  /* 0x0000000200077306 */ /* 0x000e740000209400 */
[----:B-1----:R-:W1:Y:S02]  /*1db60*/  MUFU.RCP R3, R7 ;  /* 0x0000000700037308 */ /* 0x002e640000001000 */
[----:B-1----:R-:W-:Y:S02]  /*1db70*/  VIADD R12, R3, 0xffffffe ;  /* 0x0ffffffe030c7836 */ /* 0x002fe40000000000 */
[C---:B------:R-:W-:Y:S01]  /*1db80*/  VIADD R3, R11.reuse, 0xffffffc0 ;  /* 0xffffffc00b037836 */ /* 0x040fe20000000000 */
[-C--:B------:R-:W-:Y:S05]  /*1db90*/  LOP3.LUT R11, R11, R6.reuse, RZ, 0x3c, !PT ;  /* 0x000000060b0b7212 */ /* 0x080fea00078e3cff */
[----:B------:R-:W1:Y:S01]  /*1dba0*/  F2I.FTZ.U32.TRUNC.NTZ R13, R12 ;  /* 0x0000000c000d7305 */ /* 0x000e62000021f000 */
[----:B------:R-:W-:Y:S02]  /*1dbb0*/  IABS R4, R3 ;  /* 0x0000000300047213 */ /* 0x000fe40000000000 */
[----:B------:R-:W-:Y:S02]  /*1dbc0*/  LOP3.LUT R3, R3, R6, RZ, 0x3c, !PT ;  /* 0x0000000603037212 */ /* 0x000fe400078e3cff */
[----:B------:R-:W-:Y:S02]  /*1dbd0*/  ISETP.GE.AND P2, PT, R11, RZ, PT ;  /* 0x000000ff0b00720c */ /* 0x000fe40003f46270 */
[----:B------:R-:W-:Y:S01]  /*1dbe0*/  ISETP.GE.AND P0, PT, R3, RZ, PT ;  /* 0x000000ff0300720c */ /* 0x000fe20003f06270 */
[--C-:B-1----:R-:W-:Y:S02]  /*1dbf0*/  IMAD.MOV R5, RZ, RZ, -R13.reuse ;  /* 0x000000ffff057224 */ /* 0x102fe400078e0a0d */
[----:B------:R-:W-:Y:S02]  /*1dc00*/  IMAD.MOV.U32 R12, RZ, RZ, RZ ;  /* 0x000000ffff0c7224 */ /* 0x000fe400078e00ff */
[----:B------:R-:W-:Y:S04]  /*1dc10*/  IMAD R5, R5, R2, RZ ;  /* 0x0000000205057224 */ /* 0x000fe800078e02ff */
[----:B------:R-:W-:Y:S06]  /*1dc20*/  IMAD.HI.U32 R5, R13, R5, R12 ;  /* 0x000000050d057227 */ /* 0x000fec00078e000c */
[C---:B------:R-:W-:Y:S04]  /*1dc30*/  IMAD.HI.U32 R9, R5.reuse, R4, RZ ;  /* 0x0000000405097227 */ /* 0x040fe800078e00ff */
[----:B------:R-:W-:Y:S01]  /*1dc40*/  IMAD.HI.U32 R10, R5, R8, RZ ;  /* 0x00000008050a7227 */ /* 0x000fe200078e00ff */
[C---:B------:R-:W-:Y:S03]  /*1dc50*/  IADD3 R5, -R9.reuse, RZ, RZ ;  /* 0x000000ff09057210 */ /* 0x040fe60007ffe1ff */
[----:B------:R-:W-:Y:S02]  /*1dc60*/  IMAD.MOV R7, RZ, RZ, -R10 ;  /* 0x000000ffff077224 */ /* 0x000fe400078e0a0a */
[C---:B------:R-:W-:Y:S02]  /*1dc70*/  IMAD R4, R2.reuse, R5, R4 ;  /* 0x0000000502047224 */ /* 0x040fe400078e0204 */
[C---:B------:R-:W-:Y:S03]  /*1dc80*/  IMAD R8, R2.reuse, R7, R8 ;  /* 0x0000000702087224 */ /* 0x040fe600078e0208 */
[C---:B------:R-:W-:Y:S02]  /*1dc90*/  ISETP.GT.U32.AND P1, PT, R2.reuse, R4, PT ;  /* 0x000000040200720c */ /* 0x040fe40003f24070 */
[----:B------:R-:W-:Y:S11]  /*1dca0*/  ISETP.GT.U32.AND P4, PT, R2, R8, PT ;  /* 0x000000080200720c */ /* 0x000ff60003f84070 */
        /* <DEDUP_REMOVED lines=8> */
[----:B------:R-:W-:Y:S09]  /*1dd30*/  LOP3.LUT R2, RZ, R6, RZ, 0x33, !PT ;  /* 0x00000006ff027212 */ /* 0x000ff200078e33ff */
[----:B------:R-:W-:Y:S02]  /*1dd40*/  @P5 IADD3 R9, R9, 0x1, RZ ;  /* 0x0000000109095810 */ /* 0x000fe40007ffe0ff */
[----:B------:R-:W-:Y:S03]  /*1dd50*/  @P6 VIADD R10, R10, 0x1 ;  /* 0x000000010a0a6836 */ /* 0x000fe60000000000 */
[----:B------:R-:W-:Y:S02]  /*1dd60*/  @!P0 IMAD.MOV R9, RZ, RZ, -R9 ;  /* 0x000000ffff098224 */ /* 0x000fe400078e0a09 */
[----:B------:R-:W-:Y:S03]  /*1dd70*/  @!P2 IADD3 R10, -R10, RZ, RZ ;  /* 0x000000ff0a0aa210 */ /* 0x000fe60007ffe1ff */
[C---:B------:R-:W-:Y:S02]  /*1dd80*/  SEL R3, R2.reuse, R9, !P1 ;  /* 0x0000000902037207 */ /* 0x040fe40004800000 */
[----:B------:R-:W-:Y:S02]  /*1dd90*/  SEL R9, R2, R10, !P1 ;  /* 0x0000000a02097207 */ /* 0x000fe40004800000 */
[-C--:B------:R-:W-:Y:S02]  /*1dda0*/  LEA R14, P1, R3, R238.reuse, 0x2 ;  /* 0x000000ee030e7211 */ /* 0x080fe400078210ff */
[----:B------:R-:W-:Y:S02]  /*1ddb0*/  LEA R12, P0, R9, R238, 0x2 ;  /* 0x000000ee090c7211 */ /* 0x000fe400078010ff */
[-C--:B------:R-:W-:Y:S02]  /*1ddc0*/  LEA.HI.X.SX32 R15, R3, R239.reuse, 0x2, P1 ;  /* 0x000000ef030f7211 */ /* 0x080fe400008f16ff */
[C---:B------:R-:W-:Y:S01]  /*1ddd0*/  LEA.HI.X.SX32 R13, R9.reuse, R239, 0x2, P0 ;  /* 0x000000ef090d7211 */ /* 0x040fe200000f16ff */
[----:B------:R-:W-:Y:S02]  /*1dde0*/  IMAD.IADD R9, R9, 0x1, -R3 ;  /* 0x0000000109097824 */ /* 0x000fe400078e0a03 */
[----:B------:R-:W2:Y:S01]  /*1ddf0*/  LDG.E R7, desc[UR12][R14.64] ;  /* 0x0000000c0e077981 */ /* 0x000ea2000c1e1900 */
[----:B------:R-:W3:Y:S01]  /*1de00*/  LDC.64 R2, c[0x0][0x238] ;  /* 0x00008e00ff027b82 */ /* 0x000ee20000000a00 */
[----:B------:R-:W-:Y:S02]  /*1de10*/  IMAD R9, R9, R6, -0x40 ;  /* 0xffffffc009097424 */ /* 0x000fe400078e0206 */
[----:B------:R-:W2:Y:S03]  /*1de20*/  LDG.E R8, desc[UR12][R12.64] ;  /* 0x0000000c0c087981 */ /* 0x000ea6000c1e1900 */
[----:B------:R-:W-:Y:S05]  /*1de30*/  SHF.R.S32.HI R11, RZ, 0x1f, R9 ;  /* 0x0000001fff0b7819 */ /* 0x000fea0000011409 */
[-C--:B-1----:R-:W-:Y:S02]  /*1de40*/  IMAD R6, R11, R4.reuse, RZ ;  /* 0x000000040b067224 */ /* 0x082fe400078e02ff */
[C---:B------:R-:W-:Y:S04]  /*1de50*/  IMAD.WIDE.U32 R10, R9.reuse, R4, RZ ;  /* 0x00000004090a7225 */ /* 0x040fe800078e00ff */
[----:B------:R-:W-:Y:S04]  /*1de60*/  IMAD R6, R9, R5, R6 ;  /* 0x0000000509067224 */ /* 0x000fe800078e0206 */
[----:B------:R-:W-:Y:S01]  /*1de70*/  IMAD.IADD R11, R11, 0x1, R6 ;  /* 0x000000010b0b7824 */ /* 0x000fe200078e0206 */
[----:B--2---:R-:W-:Y:S04]  /*1de80*/  IADD3 R7, -R8, R7, RZ ;  /* 0x0000000708077210 */ /* 0x004fe80007ffe1ff */
[----:B------:R-:W-:Y:S01]  /*1de90*/  SHF.R.S32.HI R5, RZ, 0x1f, R7 ;  /* 0x0000001fff057819 */ /* 0x000fe20000011407 */
[-C--:B---3--:R-:W-:Y:S04]  /*1dea0*/  IMAD.WIDE.U32 R10, R7, R2.reuse, R10 ;  /* 0x00000002070a7225 */ /* 0x088fe800078e000a */
[----:B------:R-:W-:Y:S04]  /*1deb0*/  IMAD R4, R5, R2, RZ ;  /* 0x0000000205047224 */ /* 0x000fe800078e02ff */
[----:B------:R-:W-:Y:S05]  /*1dec0*/  IMAD R4, R7, R3, R4 ;  /* 0x0000000307047224 */ /* 0x000fea00078e0204 */
[----:B------:R-:W-:Y:S07]  /*1ded0*/  IADD3 R4, R11, R4, RZ ;  /* 0x000000040b047210 */ /* 0x000fee0007ffe0ff */
.L_x_2752:
[C---:B------:R-:W-:Y:S04]  /*1dee0*/  LEA R244, P0, R10.reuse, R244, 0x1 ;  /* 0x000000f40af47211 */ /* 0x040fe800078008ff */
        /* <DEDUP_REMOVED lines=8> */
[----:B------:R-:W-:Y:S02]  /*1df70*/  LDGSTS.E.BYPASS.LTC128B.128 [R237+0x10000], desc[UR12][R244.64] ;  /* 0x10000000f4ed7fae */ /* 0x000fe4000b901d4c */
[----:B------:R-:W-:Y:S02]  /*1df80*/  IADD3.X R5, R7, UR7, RZ, P0, !PT ;  /* 0x0000000707057c10 */ /* 0x000fe400087fe4ff */
[----:B------:R-:W-:Y:S01]  /*1df90*/  LDGSTS.E.BYPASS.LTC128B.128 [R237+0x12000], desc[UR12][R244.64+0x80] ;  /* 0x12000080f4ed7fae */ /* 0x000fe2000b901d4c */
[----:B------:R-:W-:Y:S03]  /*1dfa0*/  IADD3 R2, P0, R4, UR6, RZ ;  /* 0x0000000604027c10 */ /* 0x000fe6000ff1e0ff */
[----:B------:R-:W-:Y:S01]  /*1dfb0*/  LDGSTS.E.BYPASS.LTC128B.128 [R237+0x14000], desc[UR12][R244.64+0x100] ;  /* 0x14000100f4ed7fae */ /* 0x000fe2000b901d4c */
[----:B------:R-:W-:Y:S02]  /*1dfc0*/  IADD3.X R3, R5, UR7, RZ, P0, !PT ;  /* 0x0000000705037c10 */ /* 0x000fe400087fe4ff */
[----:B------:R-:W-:Y:S01]  /*1dfd0*/  ISETP.GE.AND P0, PT, R242, 0x2, PT ;  /* 0x00000002f200780c */ /* 0x000fe20003f06270 */
        /* <DEDUP_REMOVED lines=9> */
[----:B------:R2:W-:Y:S04]  /*1e070*/  LDGSTS.E.BYPASS.LTC128B.128 [R237+0x11800], desc[UR12][R2.64] ;  /* 0x1180000002ed7fae */ /* 0x0005e8000b901d4c */
[----:B------:R2:W-:Y:S04]  /*1e080*/  LDGSTS.E.BYPASS.LTC128B.128 [R237+0x13800], desc[UR12][R2.64+0x80] ;  /* 0x1380008002ed7fae */ /* 0x0005e8000b901d4c */
[----:B------:R2:W-:Y:S04]  /*1e090*/  LDGSTS.E.BYPASS.LTC128B.128 [R237+0x15800], desc[UR12][R2.64+0x100] ;  /* 0x1580010002ed7fae */ /* 0x0005e8000b901d4c */
[----:B------:R2:W-:Y:S04]  /*1e0a0*/  LDGSTS.E.BYPASS.LTC128B.128 [R237+0x17800], desc[UR12][R2.64+0x180] ;  /* 0x1780018002ed7fae */ /* 0x0005e8000b901d4c */
[----:B------:R-:W-:Y:S04]  /*1e0b0*/  LDSM.16.M88.4 R32, [R234] ;  /* 0x00000000ea20783b */ /* 0x000fe80000000200 */
[----:B------:R-:W1:Y:S04]  /*1e0c0*/  LDSM.16.M88.4 R8, [R233+0x8000] ;  /* 0x00800000e908783b */ /* 0x000e680000000200 */
[----:B------:R-:W3:Y:S04]  /*1e0d0*/  LDSM.16.M88.4 R16, [R233+0x8800] ;  /* 0x00880000e910783b */ /* 0x000ee80000000200 */
[----:B------:R-:W4:Y:S04]  /*1e0e0*/  LDSM.16.M88.4 R24, [R233+0x9000] ;  /* 0x00900000e918783b */ /* 0x000f280000000200 */
[----:B------:R-:W5:Y:S04]  /*1e0f0*/  LDSM.16.M88.4 R168, [R233+0x9800] ;  /* 0x00980000e9a8783b */ /* 0x000f680000000200 */
[----:B------:R-:W0:Y:S04]  /*1e100*/  LDGDEPBAR ;  /* 0x00000000000079af */ /* 0x000e280000000000 */
[----:B------:R-:W-:Y:S04]  /*1e110*/  LDSM.16.M88.4 R172, [R232] ;  /* 0x00000000e8ac783b */ /* 0x000fe80000000200 */
[----:B------:R-:W2:Y:S04]  /*1e120*/  LDSM.16.M88.4 R176, [R231] ;  /* 0x00000000e7b0783b */ /* 0x000ea80000000200 */
[----:B------:R-:W2:Y:S04]  /*1e130*/  LDSM.16.M88.4 R180, [R223] ;  /* 0x00000000dfb4783b */ /* 0x000ea80000000200 */
[----:B------:R-:W2:Y:S04]  /*1e140*/  LDSM.16.M88.4 R184, [R222] ;  /* 0x00000000deb8783b */ /* 0x000ea80000000200 */
[----:B------:R-:W2:Y:S01]  /*1e150*/  LDSM.16.M88.4 R188, [R221] ;  /* 0x00000000ddbc783b */ /* 0x000ea20000000200 */
[C---:B-1----:R-:W-:Y:S03]  /*1e160*/  HMMA.16816.F32 R4, R32.reuse, R8, RZ ;  /* 0x000000082004723c */ /* 0x042fe600000018ff */
[----:B------:R-:W-:Y:S04]  /*1e170*/  LDSM.16.M88.4 R192, [R230] ;  /* 0x00000000e6c0783b */ /* 0x000fe80000000200 */
[----:B------:R-:W1:Y:S01]  /*1e180*/  LDSM.16.M88.4 R196, [R227+0x8000] ;  /* 0x00800000e3c4783b */ /* 0x000e620000000200 */
[C---:B------:R-:W-:Y:S03]  /*1e190*/  HMMA.16816.F32 R8, R32.reuse, R10, RZ ;  /* 0x0000000a2008723c */ /* 0x040fe600000018ff */
[----:B------:R-:W1:Y:S03]  /*1e1a0*/  LDSM.16.M88.4 R200, [R227+0x8800] ;  /* 0x00880000e3c8783b */ /* 0x000e660000000200 */
[C---:B---3--:R-:W-:Y:S01]  /*1e1b0*/  HMMA.16816.F32 R12, R32.reuse, R16, RZ ;  /* 0x00000010200c723c */ /* 0x048fe200000018ff */
[----:B------:R-:W-:Y:S05]  /*1e1c0*/  LDSM.16.M88.4 R204, [R227+0x9800] ;  /* 0x00980000e3cc783b */ /* 0x000fea0000000200 */
[C---:B------:R-:W-:Y:S06]  /*1e1d0*/  HMMA.16816.F32 R16, R32.reuse, R18, RZ ;  /* 0x000000122010723c */ /* 0x040fec00000018ff */
[C---:B----4-:R-:W-:Y:S06]  /*1e1e0*/  HMMA.16816.F32 R20, R32.reuse, R24, RZ ;  /* 0x000000182014723c */ /* 0x050fec00000018ff */
[C---:B------:R-:W-:Y:S06]  /*1e1f0*/  HMMA.16816.F32 R24, R32.reuse, R26, RZ ;  /* 0x0000001a2018723c */ /* 0x040fec00000018ff */
[C---:B-----5:R-:W-:Y:S06]  /*1e200*/  HMMA.16816.F32 R28, R32.reuse, R168, RZ ;  /* 0x000000a8201c723c */ /* 0x060fec00000018ff */
[----:B------:R-:W-:Y:S01]  /*1e210*/  HMMA.16816.F32 R32, R32, R170, RZ ;  /* 0x000000aa2020723c */ /* 0x000fe200000018ff */
[----:B------:R-:W3:Y:S05]  /*1e220*/  LDSM.16.M88.4 R168, [R227+0x9000] ;  /* 0x00900000e3a8783b */ /* 0x000eea0000000200 */
[C---:B--2---:R-:W-:Y:S06]  /*1e230*/  HMMA.16816.F32 R4, R172.reuse, R176, R4 ;  /* 0x000000b0ac04723c */ /* 0x044fec0000001804 */
[C---:B------:R-:W-:Y:S01]  /*1e240*/  HMMA.16816.F32 R8, R172.reuse, R178, R8 ;  /* 0x000000b2ac08723c */ /* 0x040fe20000001808 */
[----:B------:R-:W-:Y:S05]  /*1e250*/  LDSM.16.M88.4 R176, [R229] ;  /* 0x00000000e5b0783b */ /* 0x000fea0000000200 */
[C---:B------:R-:W-:Y:S06]  /*1e260*/  HMMA.16816.F32 R12, R172.reuse, R180, R12 ;  /* 0x000000b4ac0c723c */ /* 0x040fec000000180c */
[C---:B------:R-:W-:Y:S01]  /*1e270*/  HMMA.16816.F32 R16, R172.reuse, R182, R16 ;  /* 0x000000b6ac10723c */ /* 0x040fe20000001810 */
[----:B------:R-:W2:Y:S05]  /*1e280*/  LDSM.16.M88.4 R180, [R220] ;  /* 0x00000000dcb4783b */ /* 0x000eaa0000000200 */
[C---:B------:R-:W-:Y:S06]  /*1e290*/  HMMA.16816.F32 R20, R172.reuse, R184, R20 ;  /* 0x000000b8ac14723c */ /* 0x040fec0000001814 */
[C---:B------:R-:W-:Y:S01]  /*1e2a0*/  HMMA.16816.F32 R24, R172.reuse, R186, R24 ;  /* 0x000000baac18723c */ /* 0x040fe20000001818 */
[----:B------:R-:W4:Y:S05]  /*1e2b0*/  LDSM.16.M88.4 R184, [R220+0x800] ;  /* 0x00080000dcb8783b */ /* 0x000f2a0000000200 */
        /* <DEDUP_REMOVED lines=10> */
[C---:B---3--:R-:W-:Y:S06]  /*1e360*/  HMMA.16816.F32 R20, R192.reuse, R168, R20 ;  /* 0x000000a8c014723c */ /* 0x048fec0000001814 */
[C---:B------:R-:W-:Y:S01]  /*1e370*/  HMMA.16816.F32 R24, R192.reuse, R170, R24 ;  /* 0x000000aac018723c */ /* 0x040fe20000001818 */
[----:B------:R-:W1:Y:S05]  /*1e380*/  LDSM.16.M88.4 R168, [R234+0x2000] ;  /* 0x00200000eaa8783b */ /* 0x000e6a0000000200 */
[C---:B------:R-:W-:Y:S06]  /*1e390*/  HMMA.16816.F32 R28, R192.reuse, R204, R28 ;  /* 0x000000ccc01c723c */ /* 0x040fec000000181c */
[----:B------:R-:W-:Y:S01]  /*1e3a0*/  HMMA.16816.F32 R32, R192, R206, R32 ;  /* 0x000000cec020723c */ /* 0x000fe20000001820 */
[----:B------:R-:W3:Y:S04]  /*1e3b0*/  LDSM.16.M88.4 R192, [R233+0xb000] ;  /* 0x00b00000e9c0783b */ /* 0x000ee80000000200 */
[----:B------:R-:W3:Y:S01]  /*1e3c0*/  LDSM.16.M88.4 R204, [R233+0xb800] ;  /* 0x00b80000e9cc783b */ /* 0x000ee20000000200 */
[C---:B--2---:R-:W-:Y:S06]  /*1e3d0*/  HMMA.16816.F32 R4, R176.reuse, R180, R4 ;  /* 0x000000b4b004723c */ /* 0x044fec0000001804 */
[C---:B------:R-:W-:Y:S01]  /*1e3e0*/  HMMA.16816.F32 R8, R176.reuse, R182, R8 ;  /* 0x000000b6b008723c */ /* 0x040fe20000001808 */
[----:B------:R-:W-:Y:S05]  /*1e3f0*/  LDSM.16.M88.4 R180, [R219] ;  /* 0x00000000dbb4783b */ /* 0x000fea0000000200 */
[C---:B----4-:R-:W-:Y:S06]  /*1e400*/  HMMA.16816.F32 R12, R176.reuse, R184, R12 ;  /* 0x000000b8b00c723c */ /* 0x050fec000000180c */
[C---:B------:R-:W-:Y:S01]  /*1e410*/  HMMA.16816.F32 R16, R176.reuse, R186, R16 ;  /* 0x000000bab010723c */ /* 0x040fe20000001810 */
[----:B------:R-:W-:Y:S05]  /*1e420*/  LDSM.16.M88.4 R184, [R218] ;  /* 0x00000000dab8783b */ /* 0x000fea0000000200 */
[C---:B-----5:R-:W-:Y:S06]  /*1e430*/  HMMA.16816.F32 R20, R176.reuse, R172, R20 ;  /* 0x000000acb014723c */ /* 0x060fec0000001814 */
[C---:B------:R-:W-:Y:S01]  /*1e440*/  HMMA.16816.F32 R24, R176.reuse, R174, R24 ;  /* 0x000000aeb018723c */ /* 0x040fe20000001818 */
[----:B------:R-:W2:Y:S05]  /*1e450*/  LDSM.16.M88.4 R172, [R232+0x2000] ;  /* 0x00200000e8ac783b */ /* 0x000eaa0000000200 */
[C---:B------:R-:W-:Y:S06]  /*1e460*/  HMMA.16816.F32 R28, R176.reuse, R188, R28 ;  /* 0x000000bcb01c723c */ /* 0x040fec000000181c */
[----:B------:R-:W-:Y:S01]  /*1e470*/  HMMA.16816.F32 R32, R176, R190, R32 ;  /* 0x000000beb020723c */ /* 0x000fe20000001820 */
[----:B------:R-:W4:Y:S04]  /*1e480*/  LDSM.16.M88.4 R176, [R217] ;  /* 0x00000000d9b0783b */ /* 0x000f280000000200 */
[----:B------:R-:W5:Y:S01]  /*1e490*/  LDSM.16.M88.4 R188, [R216] ;  /* 0x00000000d8bc783b */ /* 0x000f620000000200 */
        /* <DEDUP_REMOVED lines=15> */
[----:B------:R-:W-:Y:S05]  /*1e590*/  LDSM.16.M88.4 R180, [R220+0x2000] ;  /* 0x00200000dcb4783b */ /* 0x000fea0000000200 */
[C---:B------:R-:W-:Y:S06]  /*1e5a0*/  HMMA.16816.F32 R12, R172.reuse, R184, R12 ;  /* 0x000000b8ac0c723c */ /* 0x040fec000000180c */
[C---:B------:R-:W-:Y:S01]  /*1e5b0*/  HMMA.16816.F32 R16, R172.reuse, R186, R16 ;  /* 0x000000baac10723c */ /* 0x040fe20000001810 */
[----:B------:R-:W-:Y:S05]  /*1e5c0*/  LDSM.16.M88.4 R184, [R220+0x2800] ;  /* 0x00280000dcb8783b */ /* 0x000fea0000000200 */
[C---:B----4-:R-:W-:Y:S06]  /*1e5d0*/  HMMA.16816.F32 R20, R172.reuse, R176, R20 ;  /* 0x000000b0ac14723c */ /* 0x050fec0000001814 */
[C---:B------:R-:W-:Y:S01]  /*1e5e0*/  HMMA.16816.F32 R24, R172.reuse, R178, R24 ;  /* 0x000000b2ac18723c */ /* 0x040fe20000001818 */
[----:B------:R-:W2:Y:S05]  /*1e5f0*/  LDSM.16.M88.4 R176, [R229+0x2000] ;  /* 0x00200000e5b0783b */ /* 0x000eaa0000000200 */
[C---:B-----5:R-:W-:Y:S06]  /*1e600*/  HMMA.16816.F32 R28, R172.reuse, R188, R28 ;  /* 0x000000bcac1c723c */ /* 0x060fec000000181c */
[----:B------:R-:W-:Y:S01]  /*1e610*/  HMMA.16816.F32 R32, R172, R190, R32 ;  /* 0x000000beac20723c */ /* 0x000fe20000001820 */
[----:B------:R-:W4:Y:S04]  /*1e620*/  LDSM.16.M88.4 R172, [R220+0x3000] ;  /* 0x00300000dcac783b */ /* 0x000f280000000200 */
        /* <DEDUP_REMOVED lines=17> */
[C---:B------:R-:W-:Y:S06]  /*1e740*/  HMMA.16816.F32 R12, R176.reuse, R184, R12 ;  /* 0x000000b8b00c723c */ /* 0x040fec000000180c */
[C---:B------:R-:W-:Y:S01]  /*1e750*/  HMMA.16816.F32 R16, R176.reuse, R186, R16 ;  /* 0x000000bab010723c */ /* 0x040fe20000001810 */
[----:B------:R-:W-:Y:S05]  /*1e760*/  LDSM.16.M88.4 R184, [R214] ;  /* 0x00000000d6b8783b */ /* 0x000fea0000000200 */
[C---:B----4-:R-:W-:Y:S06]  /*1e770*/  HMMA.16816.F32 R20, R176.reuse, R172, R20 ;  /* 0x000000acb014723c */ /* 0x050fec0000001814 */
[C---:B------:R-:W-:Y:S01]  /*1e780*/  HMMA.16816.F32 R24, R176.reuse, R174, R24 ;  /* 0x000000aeb018723c */ /* 0x040fe20000001818 */
[----:B------:R-:W2:Y:S05]  /*1e790*/  LDSM.16.M88.4 R172, [R232+0x4000] ;  /* 0x00400000e8ac783b */ /* 0x000eaa0000000200 */
[C---:B-----5:R-:W-:Y:S06]  /*1e7a0*/  HMMA.16816.F32 R28, R176.reuse, R188, R28 ;  /* 0x000000bcb01c723c */ /* 0x060fec000000181c */
        /* <DEDUP_REMOVED lines=81> */
[C---:B-1----:R-:W-:Y:S01]  /*1ecc0*/  HMMA.16816.F32 R4, R192.reuse, R196, R4 ;  /* 0x000000c4c004723c */ /* 0x042fe20000001804 */
[----:B------:R-:W-:Y:S04]  /*1ecd0*/  DEPBAR.LE SB0, 0x0 ;  /* 0x000080000000791a */ /* 0x000fe80000000000 */
[----:B------:R-:W-:Y:S01]  /*1ece0*/  BAR.SYNC.DEFER_BLOCKING 0x0 ;  /* 0x0000000000007b1d */ /* 0x000fe20000010000 */
[C---:B------:R-:W-:Y:S06]  /*1ecf0*/  HMMA.16816.F32 R8, R192.reuse, R198, R8 ;  /* 0x000000c6c008723c */ /* 0x040fec0000001808 */
[C---:B------:R-:W-:Y:S06]  /*1ed00*/  HMMA.16816.F32 R12, R192.reuse, R200, R12 ;  /* 0x000000c8c00c723c */ /* 0x040fec000000180c */
[C---:B------:R-:W-:Y:S06]  /*1ed10*/  HMMA.16816.F32 R16, R192.reuse, R202, R16 ;  /* 0x000000cac010723c */ /* 0x040fec0000001810 */
[C---:B---3--:R-:W-:Y:S06]  /*1ed20*/  HMMA.16816.F32 R20, R192.reuse, R168, R20 ;  /* 0x000000a8c014723c */ /* 0x048fec0000001814 */
[C---:B------:R-:W-:Y:S06]  /*1ed30*/  HMMA.16816.F32 R24, R192.reuse, R170, R24 ;  /* 0x000000aac018723c */ /* 0x040fec0000001818 */
[C---:B------:R-:W-:Y:S06]  /*1ed40*/  HMMA.16816.F32 R28, R192.reuse, R204, R28 ;  /* 0x000000ccc01c723c */ /* 0x040fec000000181c */
[----:B------:R-:W-:Y:S06]  /*1ed50*/  HMMA.16816.F32 R32, R192, R206, R32 ;  /* 0x000000cec020723c */ /* 0x000fec0000001820 */
[C---:B--2---:R-:W-:Y:S06]  /*1ed60*/  HMMA.16816.F32 R4, R176.reuse, R180, R4 ;  /* 0x000000b4b004723c */ /* 0x044fec0000001804 */
[C---:B------:R-:W-:Y:S06]  /*1ed70*/  HMMA.16816.F32 R8, R176.reuse, R182, R8 ;  /* 0x000000b6b008723c */ /* 0x040fec0000001808 */
[C---:B------:R-:W-:Y:S06]  /*1ed80*/  HMMA.16816.F32 R12, R176.reuse, R184, R12 ;  /* 0x000000b8b00c723c */ /* 0x040fec000000180c */
[C---:B------:R-:W-:Y:S06]  /*1ed90*/  HMMA.16816.F32 R16, R176.reuse, R186, R16 ;  /* 0x000000bab010723c */ /* 0x040fec0000001810 */
[C---:B----4-:R-:W-:Y:S06]  /*1eda0*/  HMMA.16816.F32 R20, R176.reuse, R172, R20 ;  /* 0x000000acb014723c */ /* 0x050fec0000001814 */
[C---:B------:R-:W-:Y:S06]  /*1edb0*/  HMMA.16816.F32 R24, R176.reuse, R174, R24 ;  /* 0x000000aeb018723c */ /* 0x040fec0000001818 */
[C---:B-----5:R-:W-:Y:S06]  /*1edc0*/  HMMA.16816.F32 R28, R176.reuse, R188, R28 ;  /* 0x000000bcb01c723c */ /* 0x060fec000000181c */
        /* <DEDUP_REMOVED lines=8> */
[----:B------:R-:W-:Y:S05]  /*1ee50*/  SHF.L.U32 R173, R242, 0x6, RZ ;  /* 0x00000006f2ad7819 */ /* 0x000fea00000006ff */
[C---:B------:R-:W-:Y:S02]  /*1ee60*/  VIADD R171, R173.reuse, 0xffffff80 ;  /* 0xffffff80adab7836 */ /* 0x040fe40000000000 */
[----:B------:R-:W-:Y:S03]  /*1ee70*/  VIADD R173, R173, 0xffffffc0 ;  /* 0xffffffc0adad7836 */ /* 0x000fe60000000000 */
[----:B------:R-:W-:Y:S02]  /*1ee80*/  IABS R166, R171 ;  /* 0x000000ab00a67213 */ /* 0x000fe40000000000 */
[----:B------:R-:W-:Y:S02]  /*1ee90*/  IABS R168, R173 ;  /* 0x000000ad00a87213 */ /* 0x000fe40000000000 */
[-C--:B-1----:R-:W-:Y:S02]  /*1eea0*/  IABS R2, R164.reuse ;  /* 0x000000a400027213 */ /* 0x082fe40000000000 */
[-C--:B------:R-:W-:Y:S02]  /*1eeb0*/  LOP3.LUT R171, R171, R164.reuse, RZ, 0x3c, !PT ;  /* 0x000000a4abab7212 */ /* 0x080fe400078e3cff */
[----:B------:R-:W1:Y:S01]  /*1eec0*/  I2F.RP R167, R2 ;  /* 0x0000000200a77306 */ /* 0x000e620000209400 */
[-C--:B------:R-:W-:Y:S02]  /*1eed0*/  LOP3.LUT R173, R173, R164.reuse, RZ, 0x3c, !PT ;  /* 0x000000a4adad7212 */ /* 0x080fe400078e3cff */
[----:B------:R-:W-:Y:S02]  /*1eee0*/  ISETP.GE.AND P0, PT, R171, RZ, PT ;  /* 0x000000ffab00720c */ /* 0x000fe40003f06270 */
[----:B------:R-:W-:Y:S02]  /*1eef0*/  ISETP.GE.AND P2, PT, R173, RZ, PT ;  /* 0x000000ffad00720c */ /* 0x000fe40003f46270 */
[----:B------:R-:W-:Y:S03]  /*1ef00*/  LOP3.LUT R171, RZ, R164, RZ, 0x33, !PT ;  /* 0x000000a4ffab7212 */ /* 0x000fe600078e33ff */
[----:B-1----:R-:W1:Y:S02]  /*1ef10*/  MUFU.RCP R3, R167 ;  /* 0x000000a700037308 */ /* 0x002e640000001000 */
[----:B-1----:R-:W-:Y:S08]  /*1ef20*/  VIADD R174, R3, 0xffffffe ;  /* 0x0ffffffe03ae7836 */ /* 0x002ff00000000000 */
[----:B------:R-:W1:Y:S02]  /*1ef30*/  F2I.FTZ.U32.TRUNC.NTZ R175, R174 ;  /* 0x000000ae00af7305 */ /* 0x000e64000021f000 */
[--C-:B-1----:R-:W-:Y:S01]  /*1ef40*/  IMAD.MOV R3, RZ, RZ, -R175.reuse ;  /* 0x000000ffff037224 */ /* 0x102fe200078e0aaf */
[----:B------:R-:W-:Y:S03]  /*1ef50*/  MOV R174, RZ ;  /* 0x000000ff00ae7202 */ /* 0x000fe60000000f00 */
[----:B------:R-:W-:Y:S04]  /*1ef60*/  IMAD R3, R3, R2, RZ ;  /* 0x0000000203037224 */ /* 0x000fe800078e02ff */
[----:B------:R-:W-:Y:S06]  /*1ef70*/  IMAD.HI.U32 R3, R175, R3, R174 ;  /* 0x00000003af037227 */ /* 0x000fec00078e00ae */
[C---:B------:R-:W-:Y:S04]  /*1ef80*/  IMAD.HI.U32 R169, R3.reuse, R166, RZ ;  /* 0x000000a603a97227 */ /* 0x040fe800078e00ff */
[----:B------:R-:W-:Y:S04]  /*1ef90*/  IMAD.HI.U32 R170, R3, R168, RZ ;  /* 0x000000a803aa7227 */ /* 0x000fe800078e00ff */
[----:B------:R-:W-:Y:S02]  /*1efa0*/  IMAD.MOV R3, RZ, RZ, -R169 ;  /* 0x000000ffff037224 */ /* 0x000fe400078e0aa9 */
[----:B------:R-:W-:Y:S02]  /*1efb0*/  IMAD.MOV R167, RZ, RZ, -R170 ;  /* 0x000000ffffa77224 */ /* 0x000fe400078e0aaa */
[C---:B------:R-:W-:Y:S02]  /*1efc0*/  IMAD R166, R2.reuse, R3, R166 ;  /* 0x0000000302a67224 */ /* 0x040fe400078e02a6 */
[C---:B------:R-:W-:Y:S03]  /*1efd0*/  IMAD R168, R2.reuse, R167, R168 ;  /* 0x000000a702a87224 */ /* 0x040fe600078e02a8 */
[C---:B------:R-:W-:Y:S02]  /*1efe0*/  ISETP.GT.U32.AND P1, PT, R2.reuse, R166, PT ;  /* 0x000000a60200720c */ /* 0x040fe40003f24070 */
[----:B------:R-:W-:Y:S11]  /*1eff0*/  ISETP.GT.U32.AND P4, PT, R2, R168, PT ;  /* 0x000000a80200720c */ /* 0x000ff60003f84070 */
[-C--:B------:R-:W-:Y:S01]  /*1f000*/  @!P1 IADD3 R166, R166, -R2.reuse, RZ ;  /* 0x80000002a6a69210 */ /* 0x080fe20007ffe0ff */
[----:B------:R-:W-:Y:S01]  /*1f010*/  @!P1 VIADD R169, R169, 0x1 ;  /* 0x00000001a9a99836 */ /* 0x000fe20000000000 */
[----:B------:R-:W-:Y:S01]  /*1f020*/  @!P4 IADD3 R170, R170, 0x1, RZ ;  /* 0x00000001aaaac810 */ /* 0x000fe20007ffe0ff */
[----:B------:R-:W-:Y:S01]  /*1f030*/  @!P4 IMAD.IADD R168, R168, 0x1, -R2 ;  /* 0x00000001a8a8c824 */ /* 0x000fe200078e0a02 */
[-C--:B------:R-:W-:Y:S02]  /*1f040*/  ISETP.GE.U32.AND P5, PT, R166, R2.reuse, PT ;  /* 0x00000002a600720c */ /* 0x080fe40003fa6070 */
[----:B------:R-:W1:Y:S01]  /*1f050*/  LDC.64 R166, c[0x0][0x248] ;  /* 0x00009200ffa67b82 */ /* 0x000e620000000a00 */
[----:B------:R-:W-:Y:S02]  /*1f060*/  ISETP.NE.AND P1, PT, R164, RZ, PT ;  /* 0x000000ffa400720c */ /* 0x000fe40003f25270 */
[----:B------:R-:W-:Y:S08]  /*1f070*/  ISETP.GE.U32.AND P6, PT, R168, R2, PT ;  /* 0x00000002a800720c */ /* 0x000ff00003fc6070 */
[----:B------:R-:W-:Y:S05]  /*1f080*/  @P5 VIADD R169, R169, 0x1 ;  /* 0x00000001a9a95836 */ /* 0x000fea0000000000 */
[----:B------:R-:W-:Y:S01]  /*1f090*/  @P6 VIADD R170, R170, 0x1 ;  /* 0x00000001aaaa6836 */ /* 0x000fe20000000000 */
[----:B------:R-:W-:Y:S03]  /*1f0a0*/  @!P0 IADD3 R169, -R169, RZ, RZ ;  /* 0x000000ffa9a98210 */ /* 0x000fe60007ffe1ff */
[----:B------:R-:W-:Y:S01]  /*1f0b0*/  @!P2 IMAD.MOV R170, RZ, RZ, -R170 ;  /* 0x000000ffffaaa224 */ /* 0x000fe200078e0aaa */
[C---:B------:R-:W-:Y:S04]  /*1f0c0*/  SEL R3, R171.reuse, R169, !P1 ;  /* 0x000000a9ab037207 */ /* 0x040fe80004800000 */
        /* <DEDUP_REMOVED lines=17> */
[CC--:B---3--:R-:W-:Y:S04]  /*1f1e0*/  IMAD.WIDE.U32 R172, R168.reuse, R2.reuse, R172 ;  /* 0x00000002a8ac7225 */ /* 0x0c8fe800078e00ac */
[----:B------:R-:W-:Y:S04]  /*1f1f0*/  IMAD R167, R167, R2, RZ ;  /* 0x00000002a7a77224 */ /* 0x000fe800078e02ff */
[----:B------:R-:W-:Y:S05]  /*1f200*/  IMAD R167, R168, R3, R167 ;  /* 0x00000003a8a77224 */ /* 0x000fea00078e02a7 */
[----:B------:R-:W-:Y:S07]  /*1f210*/  IADD3 R167, R173, R167, RZ ;  /* 0x000000a7ada77210 */ /* 0x000fee0007ffe0ff */
.L_x_2754:
        /* <DEDUP_REMOVED lines=28> */
.L_x_2753:
[----:B-1----:R-:W-:Y:S01]  /*1f3e0*/  FMNMX.FTZ R2, R4, R165, !PT ;  /* 0x000000a504027209 */ /* 0x002fe20007810000 */
        /* <DEDUP_REMOVED lines=121> */
[----:B------:R-:W-:Y:S01]  /*1fb80*/  FFMA.FTZ R196, R19, UR4, -R202 ;  /* 0x0000000413c47c23 */ /* 0x000fe200080108ca */
        /* <DEDUP_REMOVED lines=28> */
[----:B------:R-:W-:Y:S03]  /*1fd50*/  MUFU.EX2 R205, R205 ;  /* 0x000000cd00cd7308 */ /* 0x000fe60000000800 */
[----:B------:R-:W-:Y:S01]  /*1fd60*/  FMUL.FTZ R98, R0, R98 ;  /* 0x0000006200627220 */ /* 0x000fe20000410000 */
[C---:B------:R-:W-:Y:S03]  /*1fd70*/  HMMA.16816.F32 R36, R160.reuse, R170, R36 ;  /* 0x000000aaa024723c */ /* 0x040fe60000001824 */
[----:B------:R-:W1:Y:S01]  /*1fd80*/  LDSM.16.MT88.4 R168, [R224+0x10000] ;  /* 0x01000000e0a8783b */ /* 0x000e620000004200 */
[----:B------:R-:W-:Y:S01]  /*1fd90*/  ISETP.GT.AND P0, PT, R242, 0x1, PT ;  /* 0x00000001f200780c */ /* 0x000fe20003f04270 */
        /* <DEDUP_REMOVED lines=56> */
[----:B------:R-:W-:Y:S01]  /*20120*/  FFMA.FTZ R206, R13, UR4, -R204 ;  /* 0x000000040dce7c23 */ /* 0x000fe200080108cc */
[C---:B------:R-:W-:Y:S01]  /*20130*/  HMMA.16816.F32 R92, R160.reuse, R174, R92 ;  /* 0x000000aea05c723c */ /* 0x040fe2000000185c */
[----:B------:R-:W2:Y:S04]  /*20140*/  LDSM.16.MT88.4 R172, [R225+0x14000] ;  /* 0x01400000e1ac783b */ /* 0x000ea80000004200 */
[----:B------:R-:W-:Y:S01]  /*20150*/  FMUL.FTZ R13, R2, R157 ;  /* 0x0000009d020d7220 */ /* 0x000fe20000410000 */
[C---:B---3--:R-:W-:Y:S01]  /*20160*/  HMMA.16816.F32 R96, R160.reuse, R176, R96 ;  /* 0x000000b0a060723c */ /* 0x048fe20000001860 */
[----:B------:R-:W3:Y:S04]  /*20170*/  MUFU.EX2 R206, R206 ;  /* 0x000000ce00ce7308 */ /* 0x000ee80000000800 */
[--C-:B------:R-:W-:Y:S01]  /*20180*/  FFMA.FTZ R207, R14, UR4, -R202.reuse ;  /* 0x000000040ecf7c23 */ /* 0x100fe200080108ca */
[C---:B------:R-:W-:Y:S01]  /*20190*/  HMMA.16816.F32 R100, R160.reuse, R178, R100 ;  /* 0x000000b2a064723c */ /* 0x040fe20000001864 */
[----:B------:R-:W4:Y:S04]  /*201a0*/  LDSM.16.MT88.4 R176, [R224+0x14000] ;  /* 0x01400000e0b0783b */ /* 0x000f280000004200 */
[C---:B------:R-:W-:Y:S01]  /*201b0*/  FMUL.FTZ R14, R0.reuse, R158 ;  /* 0x0000009e000e7220 */ /* 0x040fe20000410000 */
[----:B------:R-:W-:Y:S01]  /*201c0*/  FFMA.FTZ R250, R15, UR4, -R202 ;  /* 0x000000040ffa7c23 */ /* 0x000fe200080108ca */
[----:B------:R-:W-:Y:S01]  /*201d0*/  FMUL.FTZ R15, R0, R159 ;  /* 0x0000009f000f7220 */ /* 0x000fe20000410000 */
[C---:B------:R-:W-:Y:S01]  /*201e0*/  FMUL.FTZ R136, R2.reuse, R136 ;  /* 0x0000008802887220 */ /* 0x040fe20000410000 */
[----:B------:R-:W-:Y:S01]  /*201f0*/  LDSM.16.MT88.4 R156, [R228+0x10800] ;  /* 0x01080000e49c783b */ /* 0x000fe20000004200 */
[----:B------:R-:W-:Y:S01]  /*20200*/  MUFU.EX2 R207, R207 ;  /* 0x000000cf00cf7308 */ /* 0x000fe20000000800 */
[----:B------:R-:W-:Y:S01]  /*20210*/  FMUL.FTZ R137, R2, R137 ;  /* 0x0000008902897220 */ /* 0x000fe20000410000 */
[C---:B------:R-:W-:Y:S01]  /*20220*/  FMUL.FTZ R138, R0.reuse, R138 ;  /* 0x0000008a008a7220 */ /* 0x040fe20000410000 */
[----:B------:R-:W-:Y:S01]  /*20230*/  FMUL.FTZ R139, R0, R139 ;  /* 0x0000008b008b7220 */ /* 0x000fe20000410000 */
[C---:B------:R-:W-:Y:S01]  /*20240*/  FMUL.FTZ R140, R2.reuse, R140 ;  /* 0x0000008c028c7220 */ /* 0x040fe20000410000 */
[----:B------:R-:W-:Y:S01]  /*20250*/  FMUL.FTZ R141, R2, R141 ;  /* 0x0000008d028d7220 */ /* 0x000fe20000410000 */
[C---:B------:R-:W-:Y:S01]  /*20260*/  FMUL.FTZ R142, R0.reuse, R142 ;  /* 0x0000008e008e7220 */ /* 0x040fe20000410000 */
[C---:B-1----:R-:W-:Y:S03]  /*20270*/  HMMA.16816.F32 R104, R160.reuse, R168, R104 ;  /* 0x000000a8a068723c */ /* 0x042fe60000001868 */
[----:B------:R-:W1:Y:S01]  /*20280*/  MUFU.EX2 R250, R250 ;  /* 0x000000fa00fa7308 */ /* 0x000e620000000800 */
[----:B------:R-:W-:Y:S01]  /*20290*/  FMUL.FTZ R143, R0, R143 ;  /* 0x0000008f008f7220 */ /* 0x000fe20000410000 */
[--C-:B------:R-:W-:Y:S01]  /*202a0*/  FFMA.FTZ R245, R16, UR4, -R204.reuse ;  /* 0x0000000410f57c23 */ /* 0x100fe200080108cc */
[----:B------:R-:W-:Y:S01]  /*202b0*/  FFMA.FTZ R252, R17, UR4, -R204 ;  /* 0x0000000411fc7c23 */ /* 0x000fe200080108cc */
[C---:B------:R-:W-:Y:S01]  /*202c0*/  HMMA.16816.F32 R108, R160.reuse, R170, R108 ;  /* 0x000000aaa06c723c */ /* 0x040fe2000000186c */
[----:B------:R-:W5:Y:S05]  /*202d0*/  LDSM.16.MT88.4 R168, [R228+0x16000] ;  /* 0x01600000e4a8783b */ /* 0x000f6a0000004200 */
[----:B------:R-:W-:Y:S01]  /*202e0*/  MUFU.EX2 R245, R245 ;  /* 0x000000f500f57308 */ /* 0x000fe20000000800 */
[----:B------:R-:W-:Y:S01]  /*202f0*/  FFMA.FTZ R251, R18, UR4, -R202 ;  /* 0x0000000412fb7c23 */ /* 0x000fe200080108ca */
[C---:B--2---:R-:W-:Y:S03]  /*20300*/  HMMA.16816.F32 R112, R160.reuse, R172, R112 ;  /* 0x000000aca070723c */ /* 0x044fe60000001870 */
[C---:B------:R-:W-:Y:S03]  /*20310*/  FMUL.FTZ R144, R2.reuse, R144 ;  /* 0x0000009002907220 */ /* 0x040fe60000410000 */
[C---:B------:R-:W-:Y:S01]  /*20320*/  HMMA.16816.F32 R116, R160.reuse, R174, R116 ;  /* 0x000000aea074723c */ /* 0x040fe20000001874 */
[----:B------:R-:W2:Y:S01]  /*20330*/  LDSM.16.MT88.4 R172, [R226+0x16000] ;  /* 0x01600000e2ac783b */ /* 0x000ea20000004200 */
[----:B------:R-:W1:Y:S03]  /*20340*/  MUFU.EX2 R252, R252 ;  /* 0x000000fc00fc7308 */ /* 0x000e660000000800 */
[----:B------:R-:W-:Y:S01]  /*20350*/  FMUL.FTZ R145, R2, R145 ;  /* 0x0000009102917220 */ /* 0x000fe20000410000 */
[C---:B----4-:R-:W-:Y:S06]  /*20360*/  HMMA.16816.F32 R120, R160.reuse, R176, R120 ;  /* 0x000000b0a078723c */ /* 0x050fec0000001878 */
[----:B------:R-:W4:Y:S01]  /*20370*/  MUFU.EX2 R251, R251 ;  /* 0x000000fb00fb7308 */ /* 0x000f220000000800 */
[C---:B------:R-:W-:Y:S01]  /*20380*/  FMUL.FTZ R146, R0.reuse, R146 ;  /* 0x0000009200927220 */ /* 0x040fe20000410000 */
[C---:B------:R-:W-:Y:S01]  /*20390*/  HMMA.16816.F32 R124, R160.reuse, R178, R124 ;  /* 0x000000b2a07c723c */ /* 0x040fe2000000187c */
[----:B------:R-:W2:Y:S02]  /*203a0*/  LDSM.16.MT88.4 R176, [R225+0x16000] ;  /* 0x01600000e1b0783b */ /* 0x000ea40000004200 */
[----:B------:R-:W-:Y:S01]  /*203b0*/  FMUL.FTZ R147, R0, R147 ;  /* 0x0000009300937220 */ /* 0x000fe20000410000 */
[----:B------:R-:W-:Y:S01]  /*203c0*/  FMUL.FTZ R16, R2, R152 ;  /* 0x0000009802107220 */ /* 0x000fe20000410000 */
[----:B---3--:R-:W-:Y:S01]  /*203d0*/  F2FP.F16.F32.PACK_AB R152, R206, R205 ;  /* 0x000000cdce98723e */ /* 0x008fe200000000ff */
[----:B------:R-:W-:Y:S01]  /*203e0*/  FMUL.FTZ R17, R2, R153 ;  /* 0x0000009902117220 */ /* 0x000fe20000410000 */
[----:B-1----:R-:W-:Y:S01]  /*203f0*/  F2FP.F16.F32.PACK_AB R153, R250, R207 ;  /* 0x000000cffa99723e */ /* 0x002fe200000000ff */
[----:B------:R-:W-:Y:S03]  /*20400*/  FMUL.FTZ R18, R0, R154 ;  /* 0x0000009a00127220 */ /* 0x000fe60000410000 */
[----:B------:R-:W-:Y:S01]  /*20410*/  F2FP.F16.F32.PACK_AB R154, R252, R245 ;  /* 0x000000f5fc9a723e */ /* 0x000fe200000000ff */
[----:B------:R-:W-:Y:S01]  /*20420*/  FMUL.FTZ R19, R0, R155 ;  /* 0x0000009b00137220 */ /* 0x000fe20000410000 */
[----:B----4-:R-:W-:Y:S01]  /*20430*/  F2FP.F16.F32.PACK_AB R155, R4, R251 ;  /* 0x000000fb049b723e */ /* 0x010fe200000000ff */
[C---:B------:R-:W-:Y:S01]  /*20440*/  FMUL.FTZ R148, R2.reuse, R148 ;  /* 0x0000009402947220 */ /* 0x040fe20000410000 */
[C---:B-----5:R-:W-:Y:S03]  /*20450*/  HMMA.16816.F32 R128, R160.reuse, R168, R128 ;  /* 0x000000a8a080723c */ /* 0x060fe60000001880 */
[----:B------:R-:W-:Y:S01]  /*20460*/  FMUL.FTZ R149, R2, R149 ;  /* 0x0000009502957220 */ /* 0x000fe20000410000 */
[C---:B------:R-:W-:Y:S01]  /*20470*/  FMUL.FTZ R150, R0.reuse, R150 ;  /* 0x0000009600967220 */ /* 0x040fe20000410000 */
[----:B------:R-:W-:Y:S01]  /*20480*/  FMUL.FTZ R151, R0, R151 ;  /* 0x0000009700977220 */ /* 0x000fe20000410000 */
[C---:B------:R-:W-:Y:S01]  /*20490*/  HMMA.16816.F32 R132, R160.reuse, R170, R132 ;  /* 0x000000aaa084723c */ /* 0x040fe20000001884 */
[----:B------:R-:W1:Y:S04]  /*204a0*/  LDSM.16.MT88.4 R168, [R224+0x16000] ;  /* 0x01600000e0a8783b */ /* 0x000e680000004200 */
[----:B------:R-:W-:Y:S01]  /*204b0*/  FFMA.FTZ R201, R2, R249, R201 ;  /* 0x000000f902c97223 */ /* 0x000fe200000100c9 */
[C---:B--2---:R-:W-:Y:S05]  /*204c0*/  HMMA.16816.F32 R12, R160.reuse, R172, R12 ;  /* 0x000000aca00c723c */ /* 0x044fea000000180c */
[----:B------:R-:W-:Y:S01]  /*204d0*/  MOV R165, R164 ;  /* 0x000000a400a57202 */ /* 0x000fe20000000f00 */
[C---:B------:R-:W-:Y:S01]  /*204e0*/  HMMA.16816.F32 R136, R160.reuse, R174, R136 ;  /* 0x000000aea088723c */ /* 0x040fe20000001888 */
[----:B------:R-:W2:Y:S04]  /*204f0*/  LDSM.16.MT88.4 R172, [R226+0x10800] ;  /* 0x01080000e2ac783b */ /* 0x000ea80000004200 */
[----:B------:R-:W-:Y:S01]  /*20500*/  FFMA.FTZ R203, R0, R247, R203 ;  /* 0x000000f700cb7223 */ /* 0x000fe200000100cb */
[C---:B------:R-:W-:Y:S05]  /*20510*/  HMMA.16816.F32 R140, R160.reuse, R176, R140 ;  /* 0x000000b0a08c723c */ /* 0x040fea000000188c */
[----:B------:R-:W-:Y:S01]  /*20520*/  FADD.FTZ R0, R5, R201 ;  /* 0x000000c905007221 */ /* 0x000fe20000010000 */
[C---:B------:R-:W-:Y:S01]  /*20530*/  HMMA.16816.F32 R144, R160.reuse, R178, R144 ;  /* 0x000000b2a090723c */ /* 0x040fe20000001890 */
[----:B------:R-:W3:Y:S04]  /*20540*/  LDSM.16.MT88.4 R176, [R225+0x10800] ;  /* 0x01080000e1b0783b */ /* 0x000ee80000004200 */
[----:B------:R-:W-:Y:S01]  /*20550*/  FADD.FTZ R6, R6, R203 ;  /* 0x000000cb06067221 */ /* 0x000fe20000010000 */
[----:B------:R-:W-:Y:S01]  /*20560*/  FADD.FTZ R7, R7, R0 ;  /* 0x0000000007077221 */ /* 0x000fe20000010000 */
[----:B------:R-:W-:Y:S04]  /*20570*/  IADD3 R0, R242, -0x1, RZ ;  /* 0xfffffffff2007810 */ /* 0x000fe80007ffe0ff */
[----:B------:R-:W-:Y:S01]  /*20580*/  FADD.FTZ R167, R167, R6 ;  /* 0x00000006a7a77221 */ /* 0x000fe20000010000 */
[----:B------:R-:W-:Y:S01]  /*20590*/  FADD.FTZ R166, R166, R7 ;  /* 0x00000007a6a67221 */ /* 0x000fe20000010000 */
[----:B------:R-:W-:Y:S02]  /*205a0*/  MOV R242, R0 ;  /* 0x0000000000f27202 */ /* 0x000fe40000000f00 */
[----:B------:R-:W-:Y:S01]  /*205b0*/  FADD.FTZ R200, R200, R167 ;  /* 0x000000a7c8c87221 */ /* 0x000fe20000010000 */
[----:B------:R-:W-:Y:S01]  /*205c0*/  FADD.FTZ R205, R205, R166 ;  /* 0x000000a6cdcd7221 */ /* 0x000fe20000010000 */
[C---:B-1----:R-:W-:Y:S03]  /*205d0*/  HMMA.16816.F32 R16, R160.reuse, R168, R16 ;  /* 0x000000a8a010723c */ /* 0x042fe60000001810 */
[----:B------:R-:W-:Y:S01]  /*205e0*/  FADD.FTZ R207, R207, R200 ;  /* 0x000000c8cfcf7221 */ /* 0x000fe20000010000 */
[----:B------:R-:W-:Y:S01]  /*205f0*/  FADD.FTZ R206, R206, R205 ;  /* 0x000000cdcece7221 */ /* 0x000fe20000010000 */
[----:B------:R-:W-:Y:S01]  /*20600*/  MOV R0, R3 ;  /* 0x0000000300007202 */ /* 0x000fe20000000f00 */
[----:B------:R-:W-:Y:S01]  /*20610*/  HMMA.16816.F32 R148, R160, R170, R148 ;  /* 0x000000aaa094723c */ /* 0x000fe20000001894 */
[----:B------:R-:W1:Y:S04]  /*20620*/  LDSM.16.MT88.4 R160, [R224+0x12800] ;  /* 0x01280000e0a0783b */ /* 0x000e680000004200 */
[----:B------:R-:W-:Y:S01]  /*20630*/  FADD.FTZ R250, R250, R207 ;  /* 0x000000cffafa7221 */ /* 0x000fe20000010000 */
[C---:B------:R-:W-:Y:S03]  /*20640*/  HMMA.16816.F32 R8, R152.reuse, R156, R8 ;  /* 0x0000009c9808723c */ /* 0x040fe60000001808 */
[----:B------:R-:W-:Y:S02]  /*20650*/  LDSM.16.MT88.4 R168, [R226+0x14800] ;  /* 0x01480000e2a8783b */ /* 0x000fe40000004200 */
[----:B------:R-:W-:Y:S01]  /*20660*/  FADD.FTZ R245, R245, R206 ;  /* 0x000000cef5f57221 */ /* 0x000fe20000010000 */
[C---:B------:R-:W-:Y:S05]  /*20670*/  HMMA.16816.F32 R36, R152.reuse, R158, R36 ;  /* 0x0000009e9824723c */ /* 0x040fea0000001824 */
[----:B------:R-:W4:Y:S01]  /*20680*/  LDSM.16.MT88.4 R156, [R228+0x14800] ;  /* 0x01480000e49c783b */ /* 0x000f220000004200 */
[C---:B--2---:R-:W-:Y:S05]  /*20690*/  HMMA.16816.F32 R40, R152.reuse, R172, R40 ;  /* 0x000000ac9828723c */ /* 0x044fea0000001828 */
[----:B------:R-:W-:Y:S01]  /*206a0*/  FADD.FTZ R5, R251, R250 ;  /* 0x000000fafb057221 */ /* 0x000fe20000010000 */
[C---:B------:R-:W-:Y:S01]  /*206b0*/  HMMA.16816.F32 R44, R152.reuse, R174, R44 ;  /* 0x000000ae982c723c */ /* 0x040fe2000000182c */
[----:B------:R-:W2:Y:S04]  /*206c0*/  LDSM.16.MT88.4 R172, [R224+0x14800] ;  /* 0x01480000e0ac783b */ /* 0x000ea80000004200 */
[----:B------:R-:W-:Y:S01]  /*206d0*/  FADD.FTZ R245, R252, R245 ;  /* 0x000000f5fcf57221 */ /* 0x000fe20000010000 */
[C---:B---3--:R-:W-:Y:S05]  /*206e0*/  HMMA.16816.F32 R48, R152.reuse, R176, R48 ;  /* 0x000000b09830723c */ /* 0x048fea0000001830 */
[----:B------:R-:W-:Y:S01]  /*206f0*/  FADD.FTZ R5, R4, R5 ;  /* 0x0000000504057221 */ /* 0x000fe20000010000 */
        /* <DEDUP_REMOVED lines=20> */
[----:B------:R-:W-:Y:S03]  /*20840*/  LDSM.16.MT88.4 R160, [R225+0x16800] ;  /* 0x01680000e1a0783b */ /* 0x000fe60000004200 */
[--C-:B------:R-:W-:Y:S02]  /*20850*/  FFMA.FTZ R194, R26, UR4, -R202.reuse ;  /* 0x000000041ac27c23 */ /* 0x100fe400080108ca */
[C---:B----4-:R-:W-:Y:S02]  /*20860*/  HMMA.16816.F32 R96, R152.reuse, R156, R96 ;  /* 0x0000009c9860723c */ /* 0x050fe40000001860 */
[----:B------:R-:W-:Y:S03]  /*20870*/  MUFU.EX2 R192, R192 ;  /* 0x000000c000c07308 */ /* 0x000fe60000000800 */
[--C-:B------:R-:W-:Y:S01]  /*20880*/  FFMA.FTZ R195, R27, UR4, -R202.reuse ;  /* 0x000000041bc37c23 */ /* 0x100fe200080108ca */
[C---:B------:R-:W-:Y:S01]  /*20890*/  HMMA.16816.F32 R100, R152.reuse, R158, R100 ;  /* 0x0000009e9864723c */ /* 0x040fe20000001864 */
[----:B------:R-:W4:Y:S05]  /*208a0*/  LDSM.16.MT88.4 R156, [R226+0x16800] ;  /* 0x01680000e29c783b */ /* 0x000f2a0000004200 */
[----:B------:R-:W5:Y:S01]  /*208b0*/  MUFU.EX2 R193, R193 ;  /* 0x000000c100c17308 */ /* 0x000f620000000800 */
[----:B-1----:R-:W-:Y:S01]  /*208c0*/  F2FP.F16.F32.PACK_AB R20, R189, R188 ;  /* 0x000000bcbd14723e */ /* 0x002fe200000000ff */
[C---:B------:R-:W-:Y:S01]  /*208d0*/  HMMA.16816.F32 R104, R152.reuse, R168, R104 ;  /* 0x000000a89868723c */ /* 0x040fe20000001868 */
[----:B------:R-:W-:Y:S02]  /*208e0*/  LDSM.16.MT88.4 R24, [R225+0x11000] ;  /* 0x01100000e118783b */ /* 0x000fe40000004200 */
[--C-:B------:R-:W-:Y:S03]  /*208f0*/  FFMA.FTZ R190, R22, UR4, -R202.reuse ;  /* 0x0000000416be7c23 */ /* 0x100fe600080108ca */
[C---:B------:R-:W-:Y:S02]  /*20900*/  HMMA.16816.F32 R108, R152.reuse, R170, R108 ;  /* 0x000000aa986c723c */ /* 0x040fe4000000186c */
[----:B------:R-:W-:Y:S01]  /*20910*/  MUFU.EX2 R194, R194 ;  /* 0x000000c200c27308 */ /* 0x000fe20000000800 */
[----:B------:R-:W1:Y:S03]  /*20920*/  LDSM.16.MT88.4 R168, [R224+0x16800] ;  /* 0x01680000e0a8783b */ /* 0x000e660000004200 */
[C---:B------:R-:W-:Y:S06]  /*20930*/  HMMA.16816.F32 R112, R152.reuse, R196, R112 ;  /* 0x000000c49870723c */ /* 0x040fec0000001870 */
[----:B------:R-:W-:Y:S01]  /*20940*/  MUFU.EX2 R190, R190 ;  /* 0x000000be00be7308 */ /* 0x000fe20000000800 */
[----:B------:R-:W-:Y:S01]  /*20950*/  FFMA.FTZ R191, R23, UR4, -R202 ;  /* 0x0000000417bf7c23 */ /* 0x000fe200080108ca */
[C---:B------:R-:W-:Y:S03]  /*20960*/  HMMA.16816.F32 R116, R152.reuse, R198, R116 ;  /* 0x000000c69874723c */ /* 0x040fe60000001874 */
[----:B-----5:R-:W-:Y:S03]  /*20970*/  F2FP.F16.F32.PACK_AB R22, R193, R192 ;  /* 0x000000c0c116723e */ /* 0x020fe600000000ff */
[C---:B--2---:R-:W-:Y:S02]  /*20980*/  HMMA.16816.F32 R120, R152.reuse, R172, R120 ;  /* 0x000000ac9878723c */ /* 0x044fe40000001878 */
[----:B------:R-:W2:Y:S03]  /*20990*/  MUFU.EX2 R191, R191 ;  /* 0x000000bf00bf7308 */ /* 0x000ea60000000800 */
[----:B------:R-:W-:Y:S01]  /*209a0*/  FADD.FTZ R188, R188, R245 ;  /* 0x000000f5bcbc7221 */ /* 0x000fe20000010000 */
[C---:B------:R-:W-:Y:S01]  /*209b0*/  HMMA.16816.F32 R124, R152.reuse, R174, R124 ;  /* 0x000000ae987c723c */ /* 0x040fe2000000187c */
[----:B------:R-:W5:Y:S05]  /*209c0*/  LDSM.16.MT88.4 R172, [R228+0x11000] ;  /* 0x01100000e4ac783b */ /* 0x000f6a0000004200 */
[----:B------:R-:W1:Y:S01]  /*209d0*/  MUFU.EX2 R195, R195 ;  /* 0x000000c300c37308 */ /* 0x000e620000000800 */
[----:B------:R-:W-:Y:S01]  /*209e0*/  FADD.FTZ R189, R189, R188 ;  /* 0x000000bcbdbd7221 */ /* 0x000fe20000010000 */
[C---:B---3--:R-:W-:Y:S03]  /*209f0*/  HMMA.16816.F32 R128, R152.reuse, R176, R128 ;  /* 0x000000b09880723c */ /* 0x048fe60000001880 */
[----:B------:R-:W-:Y:S03]  /*20a00*/  FADD.FTZ R192, R192, R189 ;  /* 0x000000bdc0c07221 */ /* 0x000fe60000010000 */
[C---:B------:R-:W-:Y:S01]  /*20a10*/  HMMA.16816.F32 R132, R152.reuse, R178, R132 ;  /* 0x000000b29884723c */ /* 0x040fe20000001884 */
[----:B------:R-:W-:Y:S04]  /*20a20*/  LDSM.16.MT88.4 R176, [R228+0x13000] ;  /* 0x01300000e4b0783b */ /* 0x000fe80000004200 */
[----:B--2---:R-:W-:Y:S01]  /*20a30*/  F2FP.F16.F32.PACK_AB R21, R191, R190 ;  /* 0x000000bebf15723e */ /* 0x004fe200000000ff */
[C---:B----4-:R-:W-:Y:S05]  /*20a40*/  HMMA.16816.F32 R12, R152.reuse, R156, R12 ;  /* 0x0000009c980c723c */ /* 0x050fea000000180c */
[----:B-1----:R-:W-:Y:S01]  /*20a50*/  F2FP.F16.F32.PACK_AB R23, R195, R194 ;  /* 0x000000c2c317723e */ /* 0x002fe200000000ff */
        /* <DEDUP_REMOVED lines=10> */
[----:B------:R-:W-:Y:S01]  /*20b00*/  HMMA.16816.F32 R148, R152, R170, R148 ;  /* 0x000000aa9894723c */ /* 0x000fe20000001894 */
[----:B------:R-:W3:Y:S04]  /*20b10*/  LDSM.16.MT88.4 R152, [R224+0x13000] ;  /* 0x01300000e098783b */ /* 0x000ee80000004200 */
[----:B------:R-:W-:Y:S01]  /*20b20*/  FADD.FTZ R195, R195, R194 ;  /* 0x000000c2c3c37221 */ /* 0x000fe20000010000 */
[C---:B-----5:R-:W-:Y:S03]  /*20b30*/  HMMA.16816.F32 R8, R20.reuse, R172, R8 ;  /* 0x000000ac1408723c */ /* 0x060fe60000001808 */
[----:B------:R-:W4:Y:S03]  /*20b40*/  LDSM.16.MT88.4 R168, [R228+0x15000] ;  /* 0x01500000e4a8783b */ /* 0x000f260000004200 */
[C---:B------:R-:W-:Y:S05]  /*20b50*/  HMMA.16816.F32 R36, R20.reuse, R174, R36 ;  /* 0x000000ae1424723c */ /* 0x040fea0000001824 */
[----:B------:R-:W5:Y:S01]  /*20b60*/  LDSM.16.MT88.4 R172, [R226+0x15000] ;  /* 0x01500000e2ac783b */ /* 0x000f620000004200 */
        /* <DEDUP_REMOVED lines=24> */
[----:B------:R-:W3:Y:S03]  /*20cf0*/  LDSM.16.MT88.4 R152, [R226+0x17000] ;  /* 0x01700000e298783b */ /* 0x000ee60000004200 */
[----:B------:R-:W-:Y:S02]  /*20d00*/  FFMA.FTZ R184, R32, UR4, -R204 ;  /* 0x0000000420b87c23 */ /* 0x000fe400080108cc */
[C---:B----4-:R-:W-:Y:S02]  /*20d10*/  HMMA.16816.F32 R96, R20.reuse, R168, R96 ;  /* 0x000000a81460723c */ /* 0x050fe40000001860 */
[----:B------:R-:W-:Y:S01]  /*20d20*/  MUFU.EX2 R182, R182 ;  /* 0x000000b600b67308 */ /* 0x000fe20000000800 */
[----:B------:R-:W-:Y:S02]  /*20d30*/  LDSM.16.MT88.4 R28, [R228+0x11800] ;  /* 0x01180000e41c783b */ /* 0x000fe40000004200 */
[----:B------:R-:W-:Y:S01]  /*20d40*/  FFMA.FTZ R186, R34, UR4, -R202 ;  /* 0x0000000422ba7c23 */ /* 0x000fe200080108ca */
[C---:B------:R-:W-:Y:S06]  /*20d50*/  HMMA.16816.F32 R100, R20.reuse, R170, R100 ;  /* 0x000000aa1464723c */ /* 0x040fec0000001864 */
[----:B------:R-:W4:Y:S01]  /*20d60*/  MUFU.EX2 R183, R183 ;  /* 0x000000b700b77308 */ /* 0x000f220000000800 */
[----:B------:R-:W-:Y:S01]  /*20d70*/  LDSM.16.MT88.4 R168, [R226+0x13800] ;  /* 0x01380000e2a8783b */ /* 0x000fe20000004200 */
[C---:B-----5:R-:W-:Y:S03]  /*20d80*/  HMMA.16816.F32 R104, R20.reuse, R172, R104 ;  /* 0x000000ac1468723c */ /* 0x060fe60000001868 */
[----:B------:R-:W-:Y:S03]  /*20d90*/  FFMA.FTZ R204, R33, UR4, -R204 ;  /* 0x0000000421cc7c23 */ /* 0x000fe600080108cc */
[C---:B------:R-:W-:Y:S01]  /*20da0*/  HMMA.16816.F32 R108, R20.reuse, R174, R108 ;  /* 0x000000ae146c723c */ /* 0x040fe2000000186c */
[----:B------:R-:W-:Y:S01]  /*20db0*/  LDSM.16.MT88.4 R172, [R225+0x13800] ;  /* 0x01380000e1ac783b */ /* 0x000fe20000004200 */
[----:B------:R-:W-:Y:S03]  /*20dc0*/  MUFU.EX2 R184, R184 ;  /* 0x000000b800b87308 */ /* 0x000fe60000000800 */
[----:B------:R-:W-:Y:S01]  /*20dd0*/  FFMA.FTZ R202, R35, UR4, -R202 ;  /* 0x0000000423ca7c23 */ /* 0x000fe200080108ca */
[C---:B-1----:R-:W-:Y:S03]  /*20de0*/  HMMA.16816.F32 R112, R20.reuse, R156, R112 ;  /* 0x0000009c1470723c */ /* 0x042fe60000001870 */
[----:B------:R-:W-:Y:S03]  /*20df0*/  LDSM.16.MT88.4 R32, [R225+0x11800] ;  /* 0x01180000e120783b */ /* 0x000fe60000004200 */
[----:B------:R-:W1:Y:S01]  /*20e00*/  MUFU.EX2 R185, R204 ;  /* 0x000000cc00b97308 */ /* 0x000e620000000800 */
[C---:B------:R-:W-:Y:S04]  /*20e10*/  HMMA.16816.F32 R116, R20.reuse, R158, R116 ;  /* 0x0000009e1474723c */ /* 0x040fe80000001874 */
[----:B------:R-:W5:Y:S02]  /*20e20*/  LDSM.16.MT88.4 R156, [R225+0x17000] ;  /* 0x01700000e19c783b */ /* 0x000f640000004200 */
[C---:B------:R-:W-:Y:S03]  /*20e30*/  HMMA.16816.F32 R120, R20.reuse, R24, R120 ;  /* 0x000000181478723c */ /* 0x040fe60000001878 */
[----:B------:R-:W-:Y:S03]  /*20e40*/  MUFU.EX2 R186, R186 ;  /* 0x000000ba00ba7308 */ /* 0x000fe60000000800 */
[C---:B------:R-:W-:Y:S01]  /*20e50*/  HMMA.16816.F32 R124, R20.reuse, R26, R124 ;  /* 0x0000001a147c723c */ /* 0x040fe2000000187c */
[----:B------:R-:W4:Y:S06]  /*20e60*/  LDSM.16.MT88.4 R24, [R224+0x17000] ;  /* 0x01700000e018783b */ /* 0x000f2c0000004200 */
[----:B------:R-:W1:Y:S01]  /*20e70*/  MUFU.EX2 R187, R202 ;  /* 0x000000ca00bb7308 */ /* 0x000e620000000800 */
[C---:B--2---:R-:W-:Y:S06]  /*20e80*/  HMMA.16816.F32 R128, R20.reuse, R160, R128 ;  /* 0x000000a01480723c */ /* 0x044fec0000001880 */
[C---:B------:R-:W-:Y:S06]  /*20e90*/  HMMA.16816.F32 R132, R20.reuse, R162, R132 ;  /* 0x000000a21484723c */ /* 0x040fec0000001884 */
[C---:B---3--:R-:W-:Y:S06]  /*20ea0*/  HMMA.16816.F32 R12, R20.reuse, R152, R12 ;  /* 0x00000098140c723c */ /* 0x048fec000000180c */
[C---:B------:R-:W-:Y:S01]  /*20eb0*/  HMMA.16816.F32 R136, R20.reuse, R154, R136 ;  /* 0x0000009a1488723c */ /* 0x040fe20000001888 */
[----:B------:R-:W2:Y:S05]  /*20ec0*/  LDSM.16.MT88.4 R152, [R226+0x11800] ;  /* 0x01180000e298783b */ /* 0x000eaa0000004200 */
[C---:B-----5:R-:W-:Y:S06]  /*20ed0*/  HMMA.16816.F32 R140, R20.reuse, R156, R140 ;  /* 0x0000009c148c723c */ /* 0x060fec000000188c */
[C---:B------:R-:W-:Y:S01]  /*20ee0*/  HMMA.16816.F32 R144, R20.reuse, R158, R144 ;  /* 0x0000009e1490723c */ /* 0x040fe20000001890 */
[----:B------:R-:W3:Y:S05]  /*20ef0*/  LDSM.16.MT88.4 R156, [R224+0x11800] ;  /* 0x01180000e09c783b */ /* 0x000eea0000004200 */
[C---:B----4-:R-:W-:Y:S06]  /*20f00*/  HMMA.16816.F32 R16, R20.reuse, R24, R16 ;  /* 0x000000181410723c */ /* 0x050fec0000001810 */
[----:B------:R-:W-:Y:S01]  /*20f10*/  HMMA.16816.F32 R148, R20, R26, R148 ;  /* 0x0000001a1494723c */ /* 0x000fe20000001894 */
[----:B------:R-:W4:Y:S06]  /*20f20*/  LDSM.16.MT88.4 R24, [R228+0x13800] ;  /* 0x01380000e418783b */ /* 0x000f2c0000004200 */
[----:B------:R-:W-:Y:S01]  /*20f30*/  F2FP.F16.F32.PACK_AB R20, R181, R180 ;  /* 0x000000b4b514723e */ /* 0x000fe200000000ff */
[----:B------:R-:W-:Y:S03]  /*20f40*/  FADD.FTZ R180, R180, R193 ;  /* 0x000000c1b4b47221 */ /* 0x000fe60000010000 */
[----:B------:R-:W-:Y:S01]  /*20f50*/  F2FP.F16.F32.PACK_AB R21, R183, R182 ;  /* 0x000000b6b715723e */ /* 0x000fe200000000ff */
[----:B------:R-:W-:Y:S01]  /*20f60*/  FADD.FTZ R182, R182, R195 ;  /* 0x000000c3b6b67221 */ /* 0x000fe20000010000 */
[----:B-1----:R-:W-:Y:S01]  /*20f70*/  F2FP.F16.F32.PACK_AB R22, R185, R184 ;  /* 0x000000b8b916723e */ /* 0x002fe200000000ff */
[----:B------:R-:W-:Y:S01]  /*20f80*/  FADD.FTZ R181, R181, R180 ;  /* 0x000000b4b5b57221 */ /* 0x000fe20000010000 */
[----:B------:R-:W-:Y:S01]  /*20f90*/  F2FP.F16.F32.PACK_AB R23, R187, R186 ;  /* 0x000000babb17723e */ /* 0x000fe200000000ff */
[----:B------:R-:W-:Y:S02]  /*20fa0*/  FADD.FTZ R183, R183, R182 ;  /* 0x000000b6b7b77221 */ /* 0x000fe40000010000 */
[----:B------:R-:W-:Y:S02]  /*20fb0*/  FADD.FTZ R184, R184, R181 ;  /* 0x000000b5b8b87221 */ /* 0x000fe40000010000 */
[----:B------:R-:W-:Y:S02]  /*20fc0*/  FADD.FTZ R186, R186, R183 ;  /* 0x000000b7baba7221 */ /* 0x000fe40000010000 */
[C---:B------:R-:W-:Y:S01]  /*20fd0*/  HMMA.16816.F32 R160, R20.reuse, R28, R8 ;  /* 0x0000001c14a0723c */ /* 0x040fe20000001808 */
[----:B------:R-:W1:Y:S02]  /*20fe0*/  LDSM.16.MT88.4 R8, [R224+0x13800] ;  /* 0x01380000e008783b */ /* 0x000e640000004200 */
[----:B------:R-:W-:Y:S01]  /*20ff0*/  FADD.FTZ R249, R185, R184 ;  /* 0x000000b8b9f97221 */ /* 0x000fe20000010000 */
[----:B------:R-:W-:Y:S02]  /*21000*/  FADD.FTZ R247, R187, R186 ;  /* 0x000000babbf77221 */ /* 0x000fe40000010000 */
[C---:B------:R-:W-:Y:S03]  /*21010*/  HMMA.16816.F32 R36, R20.reuse, R30, R36 ;  /* 0x0000001e1424723c */ /* 0x040fe60000001824 */
[----:B------:R-:W5:Y:S03]  /*21020*/  LDSM.16.MT88.4 R28, [R228+0x15800] ;  /* 0x01580000e41c783b */ /* 0x000f660000004200 */
        /* <DEDUP_REMOVED lines=15> */
[C---:B------:R-:W-:Y:S06]  /*21120*/  HMMA.16816.F32 R84, R20.reuse, R174, R84 ;  /* 0x000000ae1454723c */ /* 0x040fec0000001854 */
        /* <DEDUP_REMOVED lines=23> */
.L_x_2751:
        /* <DEDUP_REMOVED lines=319> */
[----:B------:R-:W2:Y:S01]  /*22690*/  S2R R11, SR_CTAID.Y ;  /* 0x00000000000b7919 */ /* 0x000ea20000002600 */
[----:B------:R-:W2:Y:S01]  /*226a0*/  LDC R0, c[0x0][0x2c4] ;  /* 0x0000b100ff007b82 */ /* 0x000ea20000000800 */
[----:B------:R-:W-:Y:S01]  /*226b0*/  ISETP.NE.AND P0, PT, R236, -0x1, PT ;  /* 0xffffffffec00780c */ /* 0x000fe20003f05270 */
[----:B------:R-:W3:Y:S06]  /*226c0*/  S2R R42, SR_CTAID.Z ;  /* 0x00000000002a7919 */ /* 0x000eec0000002700 */
[----:B------:R-:W3:Y:S01]  /*226d0*/  LDC R3, c[0x0][0x2e4] ;  /* 0x0000b900ff037b82 */ /* 0x000ee20000000800 */
[----:B--2---:R-:W-:-:S05]  /*226e0*/  IMAD R13, R11, R0, RZ ;  /* 0x000000000b0d7224 */ /* 0x004fca00078e02ff */
[----:B------:R-:W-:-:S05]  /*226f0*/  SEL R0, R13, R236, !P0 ;  /* 0x000000ec0d007207 */ /* 0x000fca0004000000 */
[----:B---3--:R-:W-:Y:S01]  /*22700*/  IMAD R3, R42, R3, R0 ;  /* 0x000000032a037224 */ /* 0x008fe200078e0200 */
[----:B------:R-:W-:Y:S06]  /*22710*/  BRA `(.L_x_2757) ;  /* 0x0000000000187947 */ /* 0x000fec0003800000 */
.L_x_2756:
[----:B------:R-:W2:Y:S01]  /*22720*/  S2R R42, SR_CTAID.Z ;  /* 0x00000000002a7919 */ /* 0x000ea20000002700 */
[----:B------:R-:W2:Y:S01]  /*22730*/  LDC R0, c[0x0][0x270] ;  /* 0x00009c00ff007b82 */ /* 0x000ea20000000800 */
[----:B------:R-:W2:Y:S07]  /*22740*/  S2R R11, SR_CTAID.Y ;  /* 0x00000000000b7919 */ /* 0x000eae0000002600 */
[----:B------:R-:W3:Y:S01]  /*22750*/  LDC R3, c[0x0][0x2c4] ;  /* 0x0000b100ff037b82 */ /* 0x000ee20000000800 */
[----:B--2---:R-:W-:-:S04]  /*22760*/  IMAD R0, R11, R0, R42 ;  /* 0x000000000b007224 */ /* 0x004fc800078e022a */
[----:B---3--:R-:W-:-:S07]  /*22770*/  IMAD R3, R0, R3, RZ ;  /* 0x0000000300037224 */ /* 0x008fce00078e02ff */
.L_x_2757:
[----:B------:R-:W2:Y:S01]  /*22780*/  S2R R0, SR_TID.X ;  /* 0x0000000000007919 */ /* 0x000ea20000002100 */
[----:B------:R-:W-:Y:S01]  /*22790*/  SHF.R.S32.HI R15, RZ, 0x1f, R6 ;  /* 0x0000001fff0f7819 */ /* 0x000fe20000011406 */
[----:B------:R-:W-:Y:S01]  /*227a0*/  ULDC.64 UR6, c[0x0][0x208] ;  /* 0x0000820000067ab9 */ /* 0x000fe20000000a00 */
[----:B------:R-:W-:Y:S01]  /*227b0*/  BSSY B0, `(.L_x_2758) ;  /* 0x000001f000007945 */ /* 0x000fe20003800000 */
[----:B------:R-:W-:Y:S01]  /*227c0*/  BAR.SYNC.DEFER_BLOCKING 0x0 ;  /* 0x0000000000007b1d */ /* 0x000fe20000010000 */
[----:B------:R-:W-:Y:S02]  /*227d0*/  LEA.HI R12, R15, R6, RZ, 0x2 ;  /* 0x000000060f0c7211 */ /* 0x000fe400078f10ff */
[----:B--2---:R-:W-:-:S04]  /*227e0*/  SHF.R.S32.HI R13, RZ, 0x1f, R0 ;  /* 0x0000001fff0d7819 */ /* 0x004fc80000011400 */
[----:B------:R-:W-:-:S04]  /*227f0*/  LEA.HI R13, R13, R0, RZ, 0x5 ;  /* 0x000000000d0d7211 */ /* 0x000fc800078f28ff */
[----:B------:R-:W-:-:S05]  /*22800*/  LOP3.LUT R13, R13, 0xffffffe0, RZ, 0xc0, !PT ;  /* 0xffffffe00d0d7812 */ /* 0x000fca00078ec0ff */
[----:B------:R-:W-:Y:S01]  /*22810*/  IMAD.IADD R2, R0, 0x1, -R13 ;  /* 0x0000000100027824 */ /* 0x000fe200078e0a0d */
[----:B------:R-:W-:-:S04]  /*22820*/  LOP3.LUT R13, R5, 0xffffffe0, RZ, 0xc0, !PT ;  /* 0xffffffe0050d7812 */ /* 0x000fc800078ec0ff */
[----:B------:R-:W-:Y:S01]  /*22830*/  SHF.R.S32.HI R5, RZ, 0x1f, R2 ;  /* 0x0000001fff057819 */ /* 0x000fe20000011402 */
[----:B------:R-:W-:Y:S01]  /*22840*/  IMAD.IADD R8, R4, 0x1, -R13 ;  /* 0x0000000104087824 */ /* 0x000fe200078e0a0d */
[----:B------:R-:W-:Y:S02]  /*22850*/  LOP3.LUT R13, R12, 0xffffffc, RZ, 0xc0, !PT ;  /* 0x0ffffffc0c0d7812 */ /* 0x000fe400078ec0ff */
[----:B------:R-:W-:Y:S02]  /*22860*/  LEA.HI R5, R5, R2, RZ, 0x2 ;  /* 0x0000000205057211 */ /* 0x000fe400078f10ff */
[----:B------:R-:W-:Y:S01]  /*22870*/  LOP3.LUT P0, RZ, R8, 0x3, RZ, 0xc0, !PT ;  /* 0x0000000308ff7812 */ /* 0x000fe2000780c0ff */
[----:B------:R-:W-:Y:S01]  /*22880*/  IMAD.IADD R2, R6, 0x1, -R13 ;  /* 0x0000000106027824 */ /* 0x000fe200078e0a0d */
[----:B------:R-:W-:-:S05]  /*22890*/  SHF.R.S32.HI R5, RZ, 0x2, R5 ;  /* 0x00000002ff057819 */ /* 0x000fca0000011405 */
[----:B------:R-:W-:-:S06]  /*228a0*/  IMAD R2, R2, 0x10, R5 ;  /* 0x0000001002027824 */ /* 0x000fcc00078e0205 */
[----:B------:R-:W-:Y:S05]  /*228b0*/  @P0 BRA `(.L_x_2759) ;  /* 0x0000000000380947 */ /* 0x000fea0003800000 */
[----:B------:R-:W2:Y:S01]  /*228c0*/  S2R R6, SR_CTAID.X ;  /* 0x0000000000067919 */ /* 0x000ea20000002500 */
[----:B------:R-:W-:Y:S01]  /*228d0*/  ULDC.64 UR4, c[0x0][0x2b0] ;  /* 0x0000ac0000047ab9 */ /* 0x000fe20000000a00 */
[C---:B--2---:R-:W-:Y:S02]  /*228e0*/  IMAD R5, R6.reuse, 0x40, R3 ;  /* 0x0000004006057824 */ /* 0x044fe400078e0203 */
[----:B------:R-:W-:Y:S02]  /*228f0*/  IMAD R3, R6, -0x40, R235 ;  /* 0xffffffc006037824 */ /* 0x000fe400078e02eb */
[C---:B------:R-:W-:Y:S01]  /*22900*/  VIADD R6, R2.reuse, 0x8 ;  /* 0x0000000802067836 */ /* 0x040fe20000000000 */
[----:B------:R-:W-:Y:S02]  /*22910*/  SHF.R.S32.HI R13, RZ, 0x1f, R5 ;  /* 0x0000001fff0d7819 */ /* 0x000fe40000011405 */
[----:B------:R-:W-:Y:S02]  /*22920*/  IADD3 R5, P0, R2, R5, RZ ;  /* 0x0000000502057210 */ /* 0x000fe40007f1e0ff */
[----:B------:R-:W-:-:S02]  /*22930*/  ISETP.GE.AND P1, PT, R6, R3, PT ;  /* 0x000000030600720c */ /* 0x000fc40003f26270 */
[C---:B------:R-:W-:Y:S02]  /*22940*/  ISETP.GE.AND P2, PT, R2.reuse, R3, PT ;  /* 0x000000030200720c */ /* 0x040fe40003f46270 */
[----:B------:R-:W-:Y:S02]  /*22950*/  LEA.HI.X.SX32 R2, R2, R13, 0x1, P0 ;  /* 0x0000000d02027211 */ /* 0x000fe400000f0eff */
[----:B------:R-:W-:-:S04]  /*22960*/  LEA R12, P0, R5, UR4, 0x2 ;  /* 0x00000004050c7c11 */ /* 0x000fc8000f8010ff */
[----:B------:R-:W-:-:S05]  /*22970*/  LEA.HI.X R13, R5, UR5, R2, 0x2, P0 ;  /* 0x00000005050d7c11 */ /* 0x000fca00080f1402 */
[----:B------:R2:W-:Y:S04]  /*22980*/  @!P2 STG.E desc[UR6][R12.64], R9 ;  /* 0x000000090c00a986 */ /* 0x0005e8000c101906 */
[----:B------:R2:W-:Y:S02]  /*22990*/  @!P1 STG.E desc[UR6][R12.64+0x20], R10 ;  /* 0x0000200a0c009986 */ /* 0x0005e4000c101906 */
.L_x_2759:
[----:B------:R-:W-:Y:S05]  /*229a0*/  BSYNC B0 ;  /* 0x0000000000007941 */ /* 0x000fea0003800000 */
.L_x_2758:
[----:B------:R-:W3:Y:S01]  /*229b0*/  S2UR UR5, SR_CTAID.X ;  /* 0x00000000000579c3 */ /* 0x000ee20000002500 */
[----:B------:R-:W-:Y:S01]  /*229c0*/  LEA.HI R5, R7, R4, RZ, 0x3 ;  /* 0x0000000407057211 */ /* 0x000fe200078f18ff */
[----:B--2---:R2:W4:Y:S01]  /*229d0*/  LDS.128 R12, [R237+0x1800] ;  /* 0x00180000ed0c7984 */ /* 0x0045220000000c00 */
[----:B------:R-:W-:Y:S01]  /*229e0*/  SHF.R.S32.HI R7, RZ, 0x1f, R0 ;  /* 0x0000001fff077819 */ /* 0x000fe20000011400 */
[----:B------:R-:W-:Y:S01]  /*229f0*/  BSSY B0, `(.L_x_2760) ;  /* 0x000003c000007945 */ /* 0x000fe20003800000 */
[----:B------:R-:W-:Y:S01]  /*22a00*/  LOP3.LUT R5, R5, 0xfffffff8, RZ, 0xc0, !PT ;  /* 0xfffffff805057812 */ /* 0x000fe200078ec0ff */
[----:B-1----:R2:W1:Y:S01]  /*22a10*/  LDS.128 R20, [R237+0x5800] ;  /* 0x00580000ed147984 */ /* 0x0024620000000c00 */
[----:B------:R-:W-:Y:S01]  /*22a20*/  LEA.HI R0, R7, R0, RZ, 0x3 ;  /* 0x0000000007007211 */ /* 0x000fe200078f18ff */
[----:B------:R-:W5:Y:S01]  /*22a30*/  LDC.64 R2, c[0x0][0x290] ;  /* 0x0000a400ff027b82 */ /* 0x000f620000000a00 */
[----:B------:R-:W-:Y:S01]  /*22a40*/  SHF.R.S32.HI R25, RZ, 0x1f, R11 ;  /* 0x0000001fff197819 */ /* 0x000fe2000001140b */
[----:B------:R-:W-:Y:S01]  /*22a50*/  IMAD.IADD R24, R4, 0x1, -R5 ;  /* 0x0000000104187824 */ /* 0x000fe200078e0a05 */
[----:B------:R-:W-:Y:S01]  /*22a60*/  SHF.R.S32.HI R0, RZ, 0x3, R0 ;  /* 0x00000003ff007819 */ /* 0x000fe20000011400 */
[----:B------:R2:W1:Y:S01]  /*22a70*/  LDS.128 R4, [R237+0x3800] ;  /* 0x00380000ed047984 */ /* 0x0004620000000c00 */
[----:B------:R-:W-:Y:S01]  /*22a80*/  ISETP.NE.AND P0, PT, R236, -0x1, PT ;  /* 0xffffffffec00780c */ /* 0x000fe20003f05270 */
[----:B------:R-:W-:-:S02]  /*22a90*/  IMAD.SHL.U32 R24, R24, 0x8, RZ ;  /* 0x0000000818187824 */ /* 0x000fc400078e00ff */
[----:B------:R-:W2:Y:S01]  /*22aa0*/  LDC.64 R8, c[0x0][0x298] ;  /* 0x0000a600ff087b82 */ /* 0x000ea20000000a00 */
[----:B------:R-:W-:Y:S01]  /*22ab0*/  VIADD R10, R0, 0x10 ;  /* 0x00000010000a7836 */ /* 0x000fe20000000000 */
[----:B------:R1:W1:Y:S04]  /*22ac0*/  LDS.128 R16, [R237+0x7800] ;  /* 0x00780000ed107984 */ /* 0x0002680000000c00 */
[----:B------:R1:W1:Y:S01]  /*22ad0*/  LDS.128 R36, [R237] ;  /* 0x00000000ed247984 */ /* 0x0002620000000c00 */
[----:B---3--:R-:W-:-:S03]  /*22ae0*/  USHF.L.U32 UR5, UR5, 0x6, URZ ;  /* 0x0000000605057899 */ /* 0x008fc6000800063f */
[----:B------:R3:W1:Y:S01]  /*22af0*/  LDS.128 R32, [R237+0x2000] ;  /* 0x00200000ed207984 */ /* 0x0006620000000c00 */
[----:B------:R-:W-:Y:S02]  /*22b00*/  USHF.R.S32.HI UR4, URZ, 0x1f, UR5 ;  /* 0x0000001f3f047899 */ /* 0x000fe40008011405 */
[----:B------:R-:W-:Y:S02]  /*22b10*/  VIADD R235, R235, -UR5 ;  /* 0x80000005ebeb7c36 */ /* 0x000fe40008000000 */
[----:B-----5:R-:W-:-:S03]  /*22b20*/  IMAD.WIDE.U32 R28, R11, R2, RZ ;  /* 0x000000020b1c7225 */ /* 0x020fc600078e00ff */
[----:B------:R-:W-:Y:S01]  /*22b30*/  ISETP.GE.AND P3, PT, R10, R235, PT ;  /* 0x000000eb0a00720c */ /* 0x000fe20003f66270 */
[----:B------:R-:W-:Y:S01]  /*22b40*/  IMAD R10, R25, R2, RZ ;  /* 0x00000002190a7224 */ /* 0x000fe200078e02ff */
[----:B------:R-:W-:Y:S01]  /*22b50*/  SHF.R.S32.HI R25, RZ, 0x1f, R24 ;  /* 0x0000001fff197819 */ /* 0x000fe20000011418 */
[----:B--2---:R-:W-:-:S04]  /*22b60*/  IMAD.WIDE.U32 R26, R236, R8, RZ ;  /* 0x00000008ec1a7225 */ /* 0x004fc800078e00ff */
[----:B------:R-:W-:Y:S01]  /*22b70*/  IMAD R3, R11, R3, R10 ;  /* 0x000000030b037224 */ /* 0x000fe200078e020a */
[----:B------:R-:W-:Y:S01]  /*22b80*/  SEL R2, R28, R26, !P0 ;  /* 0x0000001a1c027207 */ /* 0x000fe20004000000 */
[----:B------:R-:W-:Y:S01]  /*22b90*/  IMAD.WIDE.U32 R24, R8, UR5, R24 ;  /* 0x0000000508187c25 */ /* 0x000fe2000f8e0018 */
[----:B------:R-:W-:-:S03]  /*22ba0*/  SHF.R.S32.HI R11, RZ, 0x1f, R42 ;  /* 0x0000001fff0b7819 */ /* 0x000fc6000001142a */
[----:B------:R-:W-:Y:S02]  /*22bb0*/  IMAD R10, R8, UR4, RZ ;  /* 0x00000004080a7c24 */ /* 0x000fe4000f8e02ff */
[----:B------:R-:W-:Y:S01]  /*22bc0*/  IMAD R236, R236, R9, R27 ;  /* 0x00000009ecec7224 */ /* 0x000fe200078e021b */
[----:B------:R-:W-:Y:S01]  /*22bd0*/  @!P0 IADD3 R236, R29, R3, RZ ;  /* 0x000000031dec8210 */ /* 0x000fe20007ffe0ff */
[----:B------:R-:W-:Y:S01]  /*22be0*/  IMAD R3, R9, UR5, R10 ;  /* 0x0000000509037c24 */ /* 0x000fe2000f8e020a */
[----:B------:R-:W-:Y:S01]  /*22bf0*/  IADD3 R24, P0, R2, R24, RZ ;  /* 0x0000001802187210 */ /* 0x000fe20007f1e0ff */
[----:B------:R-:W-:Y:S01]  /*22c00*/  ULDC.64 UR4, c[0x0][0x2a0] ;  /* 0x0000a80000047ab9 */ /* 0x000fe20000000a00 */
[----:B------:R3:W2:Y:S01]  /*22c10*/  LDS.128 R28, [R237+0x4000] ;  /* 0x00400000ed1c7984 */ /* 0x0006a20000000c00 */
[----:B------:R-:W-:Y:S01]  /*22c20*/  IMAD R11, R11, UR4, RZ ;  /* 0x000000040b0b7c24 */ /* 0x000fe2000f8e02ff */
[----:B------:R-:W-:Y:S01]  /*22c30*/  IADD3.X R25, R236, R3, R25, P0, !PT ;  /* 0x00000003ec197210 */ /* 0x000fe200007fe419 */
[C---:B------:R-:W-:Y:S01]  /*22c40*/  VIADD R10, R0.reuse, 0x20 ;  /* 0x00000020000a7836 */ /* 0x040fe20000000000 */
[-C--:B------:R-:W-:Y:S01]  /*22c50*/  ISETP.GE.AND P0, PT, R0, R235.reuse, PT ;  /* 0x000000eb0000720c */ /* 0x080fe20003f06270 */
[C---:B------:R-:W-:Y:S01]  /*22c60*/  IMAD R45, R42.reuse, UR5, R11 ;  /* 0x000000052a2d7c24 */ /* 0x040fe2000f8e020b */
[----:B------:R-:W-:Y:S01]  /*22c70*/  SHF.R.S32.HI R3, RZ, 0x1f, R0 ;  /* 0x0000001fff037819 */ /* 0x000fe20000011400 */
[----:B------:R-:W-:Y:S01]  /*22c80*/  IMAD.WIDE.U32 R42, R42, UR4, R24 ;  /* 0x000000042a2a7c25 */ /* 0x000fe2000f8e0018 */
[----:B------:R-:W-:Y:S01]  /*22c90*/  ISETP.GE.AND P2, PT, R10, R235, PT ;  /* 0x000000eb0a00720c */ /* 0x000fe20003f46270 */
[----:B------:R3:W1:Y:S02]  /*22ca0*/  LDS.128 R24, [R237+0x6000] ;  /* 0x00600000ed187984 */ /* 0x0006640000000c00 */
[----:B------:R-:W-:Y:S01]  /*22cb0*/  VIADD R2, R0, 0x30 ;  /* 0x0000003000027836 */ /* 0x000fe20000000000 */
[----:B------:R-:W-:-:S04]  /*22cc0*/  IADD3 R45, R45, R43, RZ ;  /* 0x0000002b2d2d7210 */ /* 0x000fc80007ffe0ff */
[----:B------:R-:W-:Y:S01]  /*22cd0*/  ISETP.GE.AND P1, PT, R2, R235, PT ;  /* 0x000000eb0200720c */ /* 0x000fe20003f26270 */
[----:B----4-:R-:W-:-:S12]  /*22ce0*/  @P0 BRA `(.L_x_2761) ;  /* 0x0000000000300947 */ /* 0x010fd80003800000 */
        /* <DEDUP_REMOVED lines=8> */
[----:B-1----:R4:W-:Y:S04]  /*22d70*/  STG.E.128 desc[UR6][R40.64], R36 ;  /* 0x0000002428007986 */ /* 0x0029e8000c101d06 */
[----:B------:R4:W-:Y:S04]  /*22d80*/  STG.E.128 desc[UR6][R40.64+0x80], R32 ;  /* 0x0000802028007986 */ /* 0x0009e8000c101d06 */
[----:B--2---:R4:W-:Y:S04]  /*22d90*/  STG.E.128 desc[UR6][R40.64+0x100], R28 ;  /* 0x0001001c28007986 */ /* 0x0049e8000c101d06 */
[----:B------:R4:W-:Y:S02]  /*22da0*/  STG.E.128 desc[UR6][R40.64+0x180], R24 ;  /* 0x0001801828007986 */ /* 0x0009e4000c101d06 */
.L_x_2761:
[----:B------:R-:W-:Y:S05]  /*22db0*/  BSYNC B0 ;  /* 0x0000000000007941 */ /* 0x000fea0003800000 */
.L_x_2760:
[----:B-1--4-:R1:W4:Y:S01]  /*22dc0*/  LDS.128 R36, [R237+0x800] ;  /* 0x00080000ed247984 */ /* 0x0123220000000c00 */
[----:B------:R-:W-:Y:S03]  /*22dd0*/  BSSY B0, `(.L_x_2762) ;  /* 0x0000014000007945 */ /* 0x000fe60003800000 */
[----:B------:R1:W1:Y:S04]  /*22de0*/  LDS.128 R32, [R237+0x2800] ;  /* 0x00280000ed207984 */ /* 0x0002680000000c00 */
[----:B--2---:R2:W1:Y:S04]  /*22df0*/  LDS.128 R28, [R237+0x4800] ;  /* 0x00480000ed1c7984 */ /* 0x0044680000000c00 */
[----:B------:R2:W1:Y:S01]  /*22e00*/  LDS.128 R24, [R237+0x6800] ;  /* 0x00680000ed187984 */ /* 0x0004620000000c00 */
        /* <DEDUP_REMOVED lines=12> */
[----:B----4-:R4:W-:Y:S04]  /*22ed0*/  STG.E.128 desc[UR6][R10.64], R36 ;  /* 0x000000240a007986 */ /* 0x0109e8000c101d06 */
[----:B-1----:R4:W-:Y:S04]  /*22ee0*/  STG.E.128 desc[UR6][R10.64+0x80], R32 ;  /* 0x000080200a007986 */ /* 0x0029e8000c101d06 */
[----:B------:R4:W-:Y:S04]  /*22ef0*/  STG.E.128 desc[UR6][R10.64+0x100], R28 ;  /* 0x0001001c0a007986 */ /* 0x0009e8000c101d06 */
[----:B------:R4:W-:Y:S02]  /*22f00*/  STG.E.128 desc[UR6][R10.64+0x180], R24 ;  /* 0x000180180a007986 */ /* 0x0009e4000c101d06 */
.L_x_2763:
[----:B------:R-:W-:Y:S05]  /*22f10*/  BSYNC B0 ;  /* 0x0000000000007941 */ /* 0x000fea0003800000 */
.L_x_2762:
[----:B-1--4-:R1:W4:Y:S01]  /*22f20*/  LDS.128 R32, [R237+0x1000] ;  /* 0x00100000ed207984 */ /* 0x0123220000000c00 */
[----:B------:R-:W-:Y:S03]  /*22f30*/  BSSY B0, `(.L_x_2764) ;  /* 0x0000014000007945 */ /* 0x000fe60003800000 */
[----:B------:R1:W1:Y:S04]  /*22f40*/  LDS.128 R28, [R237+0x3000] ;  /* 0x00300000ed1c7984 */ /* 0x0002680000000c00 */
[----:B------:R1:W1:Y:S04]  /*22f50*/  LDS.128 R24, [R237+0x5000] ;  /* 0x00500000ed187984 */ /* 0x0002680000000c00 */
        /* <DEDUP_REMOVED lines=17> */
.L_x_2765:
[----:B------:R-:W-:Y:S05]  /*23070*/  BSYNC B0 ;  /* 0x0000000000007941 */ /* 0x000fea0003800000 */
.L_x_2764:
[----:B------:R-:W-:Y:S05]  /*23080*/  @P1 EXIT ;  /* 0x000000000000194d */ /* 0x000fea0003800000 */
[----:B------:R-:W-:Y:S01]  /*23090*/  IADD3 R0, P0, R0, 0x30, RZ ;  /* 0x0000003000007810 */ /* 0x000fe20007f1e0ff */
[----:B----4-:R-:W-:Y:S01]  /*230a0*/  IMAD.MOV.U32 R10, RZ, RZ, R42 ;  /* 0x000000ffff0a7224 */ /* 0x010fe200078e002a */
        /* <DEDUP_REMOVED lines=10> */
[----:B------:R-:W-:Y:S04]  /*23150*/  STG.E.128 desc[UR6][R8.64+0x80], R4 ;  /* 0x0000800408007986 */ /* 0x000fe8000c101d06 */
[----:B------:R-:W-:Y:S04]  /*23160*/  STG.E.128 desc[UR6][R8.64+0x100], R20 ;  /* 0x0001001408007986 */ /* 0x000fe8000c101d06 */
[----:B------:R-:W-:Y:S01]  /*23170*/  STG.E.128 desc[UR6][R8.64+0x180], R16 ;  /* 0x0001801008007986 */ /* 0x000fe2000c101d06 */
[----:B------:R-:W-:Y:S05]  /*23180*/  EXIT ;  /* 0x000000000000794d */ /* 0x000fea0003800000 */
.L_x_2766:
        /* <DEDUP_REMOVED lines=15> */
.L_x_4909:


//--------------------- .text._ZN5flash24flash_fwd_splitkv_kernelI23Flash_fwd_kernel_traitsILi256ELi64ELi64ELi4ELb0ELb0EN7cutlass6half_tE19Flash_kernel_traitsILi256ELi64ELi64ELi4ES3_EELb1ELb0ELb0ELb0ELb1ELb1ELb0ELb1EEEvNS_16Flash_fwd_paramsE --------------------------
	.section	.text._ZN5flash24flash_fwd_splitkv_kernelI23Flash_fwd_kernel_traitsILi256ELi64ELi64ELi4ELb0ELb0EN7cutlass6half_tE19Flash_kernel_traitsILi256ELi64ELi64ELi4ES3_EELb1ELb0ELb0ELb0ELb1ELb1ELb0ELb1EEEvNS_16Flash_fwd_paramsE,"ax",@progbits
	.align	128
        .global         _ZN5flash24flash_fwd_splitkv_kernelI23Flash_fwd_kernel_traitsILi256ELi64ELi64ELi4ELb0ELb0EN7cutlass6half_tE19Flash_kernel_traitsILi256ELi64ELi64ELi4ES3_EELb1ELb0ELb0ELb0ELb1ELb1ELb0ELb1EEEvNS_16Flash_fwd_paramsE
        .type           _ZN5flash24flash_fwd_splitkv_kernelI23Flash_fwd_kernel_traitsILi256ELi64ELi64ELi4ELb0ELb0EN7cutlass6half_tE19Flash_kernel_traitsILi256ELi64ELi64ELi4ES3_EELb1ELb0ELb0ELb0ELb1ELb1ELb0ELb1EEEvNS_16Flash_fwd_paramsE,@function
        .size           _ZN5flash24flash_fwd_splitkv_kernelI23Flash_fwd_kernel_traitsILi256ELi64ELi64ELi4ELb0ELb0EN7cutlass6half_tE19Flash_kernel_traitsILi256ELi64ELi64ELi4ES3_EELb1ELb0ELb0ELb0ELb1ELb1ELb0ELb1EEEvNS_16Flash_fwd_paramsE,(.L_x_4910 - _ZN5flash24flash_fwd_splitkv_kernelI23Flash_fwd_kernel_traitsILi256ELi64ELi64ELi4ELb0ELb0EN7cutlass6half_tE19Flash_kernel_traitsILi256ELi64ELi64ELi4ES3_EELb1ELb0ELb0ELb0ELb1ELb1ELb0ELb1EEEvNS_16Flash_fwd_paramsE)
        .other          _ZN5flash24flash_fwd_splitkv_kernelI23Flash_fwd_kernel_traitsILi256ELi64ELi64ELi4ELb0ELb0EN7cutlass6half_tE19Flash_kernel_traitsILi256ELi64ELi64ELi4ES3_EELb1ELb0ELb0ELb0ELb1ELb1ELb0ELb1EEEvNS_16Flash_fwd_paramsE,@"STO_CUDA_ENTRY STV_DEFAULT"
_ZN5flash24flash_fwd_splitkv_kernelI23Flash_fwd_kernel_traitsILi256ELi64ELi64ELi4ELb0ELb0EN7cutlass6half_tE19Flash_kernel_traitsILi256ELi64ELi64ELi4ES3_EELb1ELb0ELb0ELb0ELb1ELb1ELb0ELb1EEEvNS_16Flash_fwd_paramsE:
.text._ZN5flash24flash_fwd_splitkv_kernelI23Flash_fwd_kernel_traitsILi256ELi64ELi64ELi4ELb0ELb0EN7cutlass6half_tE19Flash_kernel_traitsILi256ELi64ELi64ELi4ES3_EELb1ELb0ELb0ELb0ELb1ELb1ELb0ELb1EEEvNS_16Flash_fwd_paramsE:
[----:B------:R-:W1:Y:S08]  /*0000*/  LDC R1, c[0x0][0x28] ;  /* 0x00000a00ff017b82 */ /* 0x000e700000000800 */
[----:B------:R-:W2:Y:S01]  /*0010*/  LDC.64 R2, c[0x0][0x2f0] ;  /* 0x0000bc00ff027b82 */ /* 0x000ea20000000a00 */
[----:B------:R-:W3:Y:S01]  /*0020*/  S2R R13, SR_CTAID.Y ;  /* 0x00000000000d7919 */ /* 0x000ee20000002600 */
[----:B------:R-:W-:Y:S01]  /*0030*/  IMAD.MOV.U32 R244, RZ, RZ, -0x1 ;  /* 0xfffffffffff47424 */ /* 0x000fe200078e00ff */
[----:B------:R-:W-:Y:S01]  /*0040*/  ULDC.64 UR6, c[0x0][0x208] ;  /* 0x0000820000067ab9 */ /* 0x000fe20000000a00 */
[----:B------:R-:W-:Y:S01]  /*0050*/  ULDC.64 UR8, c[0x0][0x300] ;  /* 0x0000c00000087ab9 */ /* 0x000fe20000000a00 */
[----:B-1----:R-:W-:-:S03]  /*0060*/  VIADD R1, R1, 0xfffffff0 ;  /* 0xfffffff001017836 */ /* 0x002fc60000000000 */
[----:B------:R-:W3:Y:S08]  /*0070*/  LDC.64 R4, c[0x0][0x2f0] ;  /* 0x0000bc00ff047b82 */ /* 0x000ef00000000a00 */
[----:B------:R-:W1:Y:S01]  /*0080*/  LDC.U8 R0, c[0x0][0x3c2] ;  /* 0x0000f080ff007b82 */ /* 0x000e620000000000 */
[----:B--2---:R-:W-:-:S07]  /*0090*/  ISETP.NE.U32.AND P0, PT, R2, RZ, PT ;  /* 0x000000ff0200720c */ /* 0x004fce0003f05070 */
[----:B------:R-:W2:Y:S01]  /*00a0*/  LDC.64 R144, c[0x0][0x300] ;  /* 0x0000c000ff907b82 */ /* 0x000ea20000000a00 */
[----:B------:R-:W-:-:S07]  /*00b0*/  ISETP.NE.AND.EX P0, PT, R3, RZ, PT, P0 ;  /* 0x000000ff0300720c */ /* 0x000fce0003f05300 */
[----:B------:R-:W4:Y:S01]  /*00c0*/  LDC.64 R2, c[0x0][0x2f8] ;  /* 0x0000be00ff027b82 */ /* 0x000f220000000a00 */
[----:B---3--:R-:W-:-:S05]  /*00d0*/  IMAD.WIDE R6, R13, 0x4, R4 ;  /* 0x000000040d067825 */ /* 0x008fca00078e0204 */
[----:B------:R-:W3:Y:S02]  /*00e0*/  @P0 LDG.E R244, desc[UR6][R6.64] ;  /* 0x0000000606f40981 */ /* 0x000ee4000c1e1900 */
[----:B------:R-:W2:Y:S02]  /*00f0*/  LDC.64 R4, c[0x0][0x2f8] ;  /* 0x0000be00ff047b82 */ /* 0x000ea40000000a00 */
[----:B------:R2:W3:Y:S01]  /*0100*/  @P0 LDG.E R243, desc[UR6][R6.64+0x4] ;  /* 0x0000040606f30981 */ /* 0x0004e2000c1e1900 */
[----:B-1----:R-:W-:Y:S02]  /*0110*/  ISETP.NE.AND P1, PT, R0, RZ, PT ;  /* 0x000000ff0000720c */ /* 0x002fe40003f25270 */
[----:B------:R-:W-:-:S04]  /*0120*/  ISETP.NE.U32.AND P5, PT, RZ, UR8, PT ;  /* 0x00000008ff007c0c */ /* 0x000fc8000bfa5070 */
[----:B------:R-:W-:Y:S02]  /*0130*/  ISETP.NE.AND.EX P5, PT, RZ, UR9, PT, P5 ;  /* 0x00000009ff007c0c */ /* 0x000fe4000bfa5350 */
[----:B----4-:R-:W-:-:S04]  /*0140*/  ISETP.EQ.U32.AND P2, PT, R2, RZ, PT ;  /* 0x000000ff0200720c */ /* 0x010fc80003f42070 */
[----:B------:R-:W-:Y:S01]  /*0150*/  ISETP.EQ.OR.EX P2, PT, R3, RZ, !P1, P2 ;  /* 0x000000ff0300720c */ /* 0x000fe20004f42720 */
[----:B------:R-:W-:Y:S02]  /*0160*/  IMAD.MOV.U32 R15, RZ, RZ, -0x1 ;  /* 0xffffffffff0f7424 */ /* 0x000fe400078e00ff */
[----:B------:R-:W-:Y:S02]  /*0170*/  IMAD.MOV.U32 R12, RZ, RZ, RZ ;  /* 0x000000ffff0c7224 */ /* 0x000fe400078e00ff */
[----:B--2---:R-:W-:-:S04]  /*0180*/  IMAD.WIDE R4, R13, 0x4, R4 ;  /* 0x000000040d047825 */ /* 0x004fc800078e0204 */
[----:B------:R-:W-:-:S04]  /*0190*/  IMAD.WIDE R144, R13, 0x4, R144 ;  /* 0x000000040d907825 */ /* 0x000fc800078e0290 */
[----:B------:R1:W5:Y:S04]  /*01a0*/  @!P2 LDG.E R15, desc[UR6][R4.64] ;  /* 0x00000006040fa981 */ /* 0x000368000c1e1900 */
[----:B------:R1:W5:Y:S01]  /*01b0*/  @P5 LDG.E R12, desc[UR6][R144.64] ;  /* 0x00000006900c5981 */ /* 0x000362000c1e1900 */
[----:B------:R-:W2:Y:S01]  /*01c0*/  S2R R21, SR_CTAID.X ;  /* 0x0000000000157919 */ /* 0x000ea20000002500 */
[----:B------:R-:W4:Y:S01]  /*01d0*/  S2R R142, SR_CTAID.Z ;  /* 0x00000000008e7919 */ /* 0x000f220000002700 */
[----:B------:R-:W1:Y:S01]  /*01e0*/  S2R R62, SR_TID.X ;  /* 0x00000000003e7919 */ /* 0x000e620000002100 */
[--C-:B------:R-:W-:Y:S01]  /*01f0*/  SHF.R.S32.HI R7, RZ, 0x1f, R13.reuse ;  /* 0x0000001fff077819 */ /* 0x100fe2000001140d */
[----:B------:R-:W-:Y:S02]  /*0200*/  IMAD.MOV.U32 R9, RZ, RZ, R13 ;  /* 0x000000ffff097224 */ /* 0x000fe400078e000d */
[----:B---3--:R-:W-:-:S06]  /*0210*/  @P0 IMAD.IADD R243, R243, 0x1, -R244 ;  /* 0x00000001f3f30824 */ /* 0x008fcc00078e0af4 */
[----:B------:R-:W3:Y:S01]  /*0220*/  @!P0 LDC R243, c[0x0][0x2c4] ;  /* 0x0000b100fff38b82 */ /* 0x000ee20000000800 */
[----:B------:R-:W-:-:S04]  /*0230*/  ISETP.NE.U32.AND P0, PT, R2, RZ, PT ;  /* 0x000000ff0200720c */ /* 0x000fc80003f05070 */
[----:B------:R-:W-:-:S13]  /*0240*/  ISETP.NE.AND.EX P0, PT, R3, RZ, PT, P0 ;  /* 0x000000ff0300720c */ /* 0x000fda0003f05300 */
[----:B-12-4-:R-:W-:Y:S05]  /*0250*/  @!P0 BRA `(.L_x_2767) ;  /* 0x0000000000108947 */ /* 0x016fea0003800000 */
[----:B------:R-:W2:Y:S02]  /*0260*/  @P1 LDG.E R0, desc[UR6][R4.64+0x4] ;  /* 0x0000040604001981 */ /* 0x000ea4000c1e1900 */
[----:B--2--5:R-:W-:-:S06]  /*0270*/  @P1 IADD3 R71, R0, -R15, RZ ;  /* 0x8000000f00471210 */ /* 0x024fcc0007ffe0ff */
[----:B------:R2:W5:Y:S01]  /*0280*/  @!P1 LDG.E R71, desc[UR6][R4.64] ;  /* 0x0000000604479981 */ /* 0x000562000c1e1900 */
[----:B------:R-:W-:Y:S05]  /*0290*/  BRA `(.L_x_2768) ;  /* 0x0000000000047947 */ /* 0x000fea0003800000 */
.L_x_2767:
[----:B------:R-:W1:Y:S02]  /*02a0*/  LDC R71, c[0x0][0x2c8] ;  /* 0x0000b200ff477b82 */ /* 0x000e640000000800 */
.L_x_2768:
[----:B------:R-:W4:Y:S02]  /*02b0*/  LDC.64 R2, c[0x0][0x308] ;  /* 0x0000c200ff027b82 */ /* 0x000f240000000a00 */
[----:B----4-:R-:W-:-:S04]  /*02c0*/  ISETP.NE.U32.AND P1, PT, R2, RZ, PT ;  /* 0x000000ff0200720c */ /* 0x010fc80003f25070 */
[----:B------:R-:W-:-:S13]  /*02d0*/  ISETP.NE.AND.EX P1, PT, R3, RZ, PT, P1 ;  /* 0x000000ff0300720c */ /* 0x000fda0003f25310 */
[----:B------:R-:W2:Y:S01]  /*02e0*/  @P1 LDC.64 R2, c[0x0][0x308] ;  /* 0x0000c200ff021b82 */ /* 0x000ea20000000a00 */
[----:B------:R-:W-:-:S07]  /*02f0*/  IMAD.SHL.U32 R64, R21, 0x40, RZ ;  /* 0x0000004015407824 */ /* 0x000fce00078e00ff */
[----:B------:R-:W4:Y:S01]  /*0300*/  @!P1 LDC R0, c[0x0][0x2cc] ;  /* 0x0000b300ff009b82 */ /* 0x000f220000000800 */
[----:B--2---:R-:W-:-:S07]  /*0310*/  @P1 IMAD.WIDE R4, R13, 0x4, R2 ;  /* 0x000000040d041825 */ /* 0x004fce00078e0202 */
[----:B------:R-:W2:Y:S01]  /*0320*/  @!P1 LDC.64 R2, c[0x0][0x318] ;  /* 0x0000c600ff029b82 */ /* 0x000ea20000000a00 */
[----:B------:R1:W5:Y:S01]  /*0330*/  @P1 LDG.E R11, desc[UR6][R4.64] ;  /* 0x00000006040b1981 */ /* 0x000362000c1e1900 */
[----:B---3--:R-:W-:-:S13]  /*0340*/  ISETP.GT.AND P0, PT, R243, R64, PT ;  /* 0x00000040f300720c */ /* 0x008fda0003f04270 */
[----:B----4-:R-:W-:Y:S05]  /*0350*/  @!P0 EXIT ;  /* 0x000000000000894d */ /* 0x010fea0003800000 */
[----:B-1----:R-:W1:Y:S01]  /*0360*/  LDC R5, c[0x0][0x398] ;  /* 0x0000e600ff057b82 */ /* 0x002e620000000800 */
[----:B--2---:R-:W-:Y:S01]  /*0370*/  @!P1 ISETP.NE.U32.AND P0, PT, R2, RZ, PT ;  /* 0x000000ff0200920c */ /* 0x004fe20003f05070 */
        /* <DEDUP_REMOVED lines=80> */
.L_x_2771:
[----:B------:R-:W-:Y:S05]  /*0880*/  BSYNC B0 ;  /* 0x0000000000007941 */ /* 0x000fea0003800000 */
.L_x_2770:
        /* <DEDUP_REMOVED lines=19> */
.L_x_2773:
[----:B------:R-:W-:Y:S05]  /*09c0*/  BSYNC B0 ;  /* 0x0000000000007941 */ /* 0x000fea0003800000 */
.L_x_2772:
        /* <DEDUP_REMOVED lines=18> */
.L_x_2775:
[----:B------:R-:W-:Y:S05]  /*0af0*/  BSYNC B0 ;  /* 0x0000000000007941 */ /* 0x000fea0003800000 */
.L_x_2774:
        /* <DEDUP_REMOVED lines=16> */
.L_x_2777:
[----:B------:R-:W-:Y:S05]  /*0c00*/  BSYNC B0 ;  /* 0x0000000000007941 */ /* 0x000fea0003800000 */
.L_x_2776:
        /* <DEDUP_REMOVED lines=15> */
.L_x_2769:
        /* <DEDUP_REMOVED lines=22> */
.L_x_2778:
        /* <DEDUP_REMOVED lines=82> */
.L_x_2779:
        /* <DEDUP_REMOVED lines=49> */
.L_x_2781:
        /* <DEDUP_REMOVED lines=15> */
[----:B------:R-:W-:-:S03]  /*1780*/  @P4 IMAD R23, R15, R11, R23 ;  /* 0x0000000b0f174224 */ /* 0x000fc600078e0217 */
[----:B------:R-:W-:Y:S02]  /*1790*/  IADD3 R15, R19, R2, RZ ;  /* 0x00000002130f7210 */ /* 0x000fe40007ffe0ff */
[----:B------:R-:W-:Y:S02]  /*17a0*/  MOV R19, R0 ;  /* 0x0000000000137202 */ /* 0x000fe40000000f00 */
        /* <DEDUP_REMOVED lines=15> */
.L_x_2780:
        /* <DEDUP_REMOVED lines=27> */
[----:B--2---:R-:W-:Y:S01]  /*1a50*/  @P0 IMAD.WIDE.U32 R26, R244, R4, RZ ;  /* 0x00000004f41a0225 */ /* 0x004fe200078e00ff */
[----:B------:R-:W-:Y:S02]  /*1a60*/  SHF.L.U64.HI R61, R148, 0x4, R149 ;  /* 0x00000004943d7819 */ /* 0x000fe40000010295 */
        /* <DEDUP_REMOVED lines=12> */
[----:B------:R-:W-:Y:S01]  /*1b30*/  LEA.HI R63, R63, R62, RZ, 0x5 ;  /* 0x0000003e3f3f7211 */ /* 0x000fe200078f28ff */
        /* <DEDUP_REMOVED lines=12> */
[----:B------:R-:W-:Y:S01]  /*1c00*/  IMAD R18, R2, UR5, R13 ;  /* 0x0000000502127c24 */ /* 0x000fe2000f8e020d */
[----:B------:R-:W-:Y:S01]  /*1c10*/  SHF.R.S32.HI R13, RZ, 0x1f, R134 ;  /* 0x0000001fff0d7819 */ /* 0x000fe20000011486 */
[----:B------:R-:W-:Y:S01]  /*1c20*/  IMAD.X R23, R25, 0x1, R23, P0 ;  /* 0x0000000119177824 */ /* 0x000fe200000e0617 */
        /* <DEDUP_REMOVED lines=186> */
.L_x_2836:
        /* <DEDUP_REMOVED lines=264> */
.L_x_2786:
[----:B------:R-:W-:Y:S05]  /*3850*/  BSYNC B0 ;  /* 0x0000000000007941 */ /* 0x000fea0003800000 */
.L_x_2785:
        /* <DEDUP_REMOVED lines=216> */
.L_x_2788:
[----:B------:R-:W-:Y:S05]  /*45e0*/  BSYNC B0 ;  /* 0x0000000000007941 */ /* 0x000fea0003800000 */
.L_x_2787:
        /* <DEDUP_REMOVED lines=214> */
.L_x_2790:
[----:B------:R-:W-:Y:S05]  /*5350*/  BSYNC B0 ;  /* 0x0000000000007941 */ /* 0x000fea0003800000 */
.L_x_2789:
        /* <DEDUP_REMOVED lines=218> */
.L_x_2792:
[----:B------:R-:W-:Y:S05]  /*6100*/  BSYNC B0 ;  /* 0x0000000000007941 */ /* 0x000fea0003800000 */
.L_x_2791:
[----:B------:R-:W-:Y:S01]  /*6110*/  MOV R26, R152 ;  /* 0x00000098001a7202 */ /* 0x000fe20000000f00 */
[----:B------:R-:W-:Y:S01]  /*6120*/  IMAD.MOV.U32 R56, RZ, RZ, R154 ;  /* 0x000000ffff387224 */ /* 0x000fe200078e009a */
[----:B------:R-:W-:Y:S01]  /*6130*/  MOV R27, R95 ;  /* 0x0000005f001b7202 */ /* 0x000fe20000000f00 */
[----:B------:R-:W-:Y:S01]  /*6140*/  IMAD.MOV.U32 R57, RZ, RZ, R153 ;  /* 0x000000ffff397224 */ /* 0x000fe200078e0099 */
[----:B------:R-:W-:Y:S01]  /*6150*/  UMOV UR4, UR21 ;  /* 0x0000001500047c82 */ /* 0x000fe20008000000 */
[----:B------:R-:W-:Y:S05]  /*6160*/  BRA `(.L_x_2793) ;  /* 0x00000064007c7947 */ /* 0x000fea0003800000 */
.L_x_2784:
        /* <DEDUP_REMOVED lines=91> */
.L_x_2797:
[----:B------:R-:W-:Y:S05]  /*6720*/  BSYNC B0 ;  /* 0x0000000000007941 */ /* 0x000fea0003800000 */
.L_x_2796:
        /* <DEDUP_REMOVED lines=89> */
.L_x_2799:
[----:B------:R-:W-:Y:S05]  /*6cc0*/  BSYNC B0 ;  /* 0x0000000000007941 */ /* 0x000fea0003800000 */
.L_x_2798:
        /* <DEDUP_REMOVED lines=86> */
.L_x_2801:
[----:B------:R-:W-:Y:S05]  /*7230*/  BSYNC B0 ;  /* 0x0000000000007941 */ /* 0x000fea0003800000 */
.L_x_2800:
        /* <DEDUP_REMOVED lines=89> */
.L_x_2803:
[----:B------:R-:W-:Y:S05]  /*77d0*/  BSYNC B0 ;  /* 0x0000000000007941 */ /* 0x000fea0003800000 */
.L_x_2802:
[----:B-----5:R1:W-:Y:S02]  /*77e0*/  STG.E.128 desc[UR6][R150.64+0x180], R36 ;  /* 0x0001802496007986 */ /* 0x0203e4000c101d06 */
.L_x_2795:
[----:B------:R-:W-:Y:S05]  /*77f0*/  BSYNC B1 ;  /* 0x0000000000017941 */ /* 0x000fea0003800000 */
.L_x_2794:
        /* <DEDUP_REMOVED lines=105> */
.L_x_2807:
[----:B------:R-:W-:Y:S05]  /*7e90*/  BSYNC B0 ;  /* 0x0000000000007941 */ /* 0x000fea0003800000 */
.L_x_2806:
        /* <DEDUP_REMOVED lines=97> */
.L_x_2809:
[----:B------:R-:W-:Y:S05]  /*84b0*/  BSYNC B0 ;  /* 0x0000000000007941 */ /* 0x000fea0003800000 */
.L_x_2808:
        /* <DEDUP_REMOVED lines=94> */
.L_x_2811:
[----:B------:R-:W-:Y:S05]  /*8aa0*/  BSYNC B0 ;  /* 0x0000000000007941 */ /* 0x000fea0003800000 */
.L_x_2810:
        /* <DEDUP_REMOVED lines=98> */
.L_x_2813:
[----:B------:R-:W-:Y:S05]  /*90d0*/  BSYNC B0 ;  /* 0x0000000000007941 */ /* 0x000fea0003800000 */
.L_x_2812:
[----:B-----5:R2:W-:Y:S02]  /*90e0*/  STG.E.128 desc[UR6][R40.64+0x180], R4 ;  /* 0x0001800428007986 */ /* 0x0205e4000c101d06 */
.L_x_2805:
[----:B------:R-:W-:Y:S05]  /*90f0*/  BSYNC B1 ;  /* 0x0000000000017941 */ /* 0x000fea0003800000 */
.L_x_2804:
        /* <DEDUP_REMOVED lines=103> */
.L_x_2817:
[----:B------:R-:W-:Y:S05]  /*9770*/  BSYNC B0 ;  /* 0x0000000000007941 */ /* 0x000fea0003800000 */
.L_x_2816:
        /* <DEDUP_REMOVED lines=103> */
.L_x_2819:
[----:B------:R-:W-:Y:S05]  /*9df0*/  BSYNC B0 ;  /* 0x0000000000007941 */ /* 0x000fea0003800000 */
.L_x_2818:
        /* <DEDUP_REMOVED lines=94> */
.L_x_2821:
[----:B------:R-:W-:Y:S05]  /*a3e0*/  BSYNC B0 ;  /* 0x0000000000007941 */ /* 0x000fea0003800000 */
.L_x_2820:
        /* <DEDUP_REMOVED lines=96> */
.L_x_2823:
[----:B------:R-:W-:Y:S05]  /*a9f0*/  BSYNC B0 ;  /* 0x0000000000007941 */ /* 0x000fea0003800000 */
.L_x_2822:
[----:B-----5:R2:W-:Y:S02]  /*aa00*/  STG.E.128 desc[UR6][R40.64+0x180], R4 ;  /* 0x0001800428007986 */ /* 0x0205e4000c101d06 */
.L_x_2815:
[----:B------:R-:W-:Y:S05]  /*aa10*/  BSYNC B1 ;  /* 0x0000000000017941 */ /* 0x000fea0003800000 */
.L_x_2814:
        /* <DEDUP_REMOVED lines=106> */
.L_x_2827:
[----:B------:R-:W-:Y:S05]  /*b0c0*/  BSYNC B0 ;  /* 0x0000000000007941 */ /* 0x000fea0003800000 */
.L_x_2826:
        /* <DEDUP_REMOVED lines=104> */
.L_x_2829:
[----:B------:R-:W-:Y:S05]  /*b750*/  BSYNC B0 ;  /* 0x0000000000007941 */ /* 0x000fea0003800000 */
.L_x_2828:
        /* <DEDUP_REMOVED lines=94> */
.L_x_2831:
[----:B------:R-:W-:Y:S05]  /*bd40*/  BSYNC B0 ;  /* 0x0000000000007941 */ /* 0x000fea0003800000 */
.L_x_2830:
        /* <DEDUP_REMOVED lines=96> */
.L_x_2833:
[----:B------:R-:W-:Y:S05]  /*c350*/  BSYNC B0 ;  /* 0x0000000000007941 */ /* 0x000fea0003800000 */
.L_x_2832:
[----:B-----5:R1:W-:Y:S02]  /*c360*/  STG.E.128 desc[UR6][R40.64+0x180], R4 ;  /* 0x0001800428007986 */ /* 0x0203e4000c101d06 */
.L_x_2825:
[----:B------:R-:W-:Y:S05]  /*c370*/  BSYNC B1 ;  /* 0x0000000000017941 */ /* 0x000fea0003800000 */
.L_x_2824:
        /* <DEDUP_REMOVED lines=8> */
.L_x_2783:
        /* <DEDUP_REMOVED lines=54> */
.L_x_2793:
        /* <DEDUP_REMOVED lines=81> */
.L_x_2834:
        /* <DEDUP_REMOVED lines=9> */
.L_x_2835:
[----:B------:R-:W-:Y:S04]  /*cd00*/  IADD3 R17, R17, -0x1, RZ ;  /* 0xffffffff11117810 */ /* 0x000fe80007ffe0ff */
[----:B------:R-:W-:Y:S11]  /*cd10*/  ISETP.GT.AND P0, PT, R17, R70, PT ;  /* 0x000000461100720c */ /* 0x000ff60003f04270 */
[----:B------:R-:W-:Y:S02]  /*cd20*/  @!UPT UIADD3 URZ, URZ, URZ, URZ ;  /* 0x0000003f3f3ff290 */ /* 0x000fe4000fffe03f */
[----:B------:R-:W-:Y:S05]  /*cd30*/  @P0 BRA `(.L_x_2836) ;  /* 0xffffff5800a40947 */ /* 0x000fea000383ffff */
.L_x_2782:
        /* <DEDUP_REMOVED lines=103> */
.L_x_2843:
[----:B------:R-:W-:Y:S05]  /*d3b0*/  BSYNC B0 ;  /* 0x0000000000007941 */ /* 0x000fea0003800000 */
.L_x_2842:
        /* <DEDUP_REMOVED lines=45> */
.L_x_2845:
[----:B------:R-:W-:Y:S05]  /*d690*/  BSYNC B0 ;  /* 0x0000000000007941 */ /* 0x000fea0003800000 */
.L_x_2844:
        /* <DEDUP_REMOVED lines=44> */
.L_x_2847:
[----:B------:R-:W-:Y:S05]  /*d960*/  BSYNC B0 ;  /* 0x0000000000007941 */ /* 0x000fea0003800000 */
.L_x_2846:
        /* <DEDUP_REMOVED lines=44> */
.L_x_2849:
[----:B------:R-:W-:Y:S05]  /*dc30*/  BSYNC B0 ;  /* 0x0000000000007941 */ /* 0x000fea0003800000 */
.L_x_2848:
[----:B------:R1:W-:Y:S02]  /*dc40*/  STS.128 [R245+0x6000], R8 ;  /* 0x00600008f5007388 */ /* 0x0003e40000000c00 */
.L_x_2841:
[----:B------:R-:W-:Y:S05]  /*dc50*/  BSYNC B1 ;  /* 0x0000000000017941 */ /* 0x000fea0003800000 */
.L_x_2840:
        /* <DEDUP_REMOVED lines=61> */
.L_x_2853:
[----:B------:R-:W-:Y:S05]  /*e030*/  BSYNC B0 ;  /* 0x0000000000007941 */ /* 0x000fea0003800000 */
.L_x_2852:
        /* <DEDUP_REMOVED lines=44> */
.L_x_2855:
[----:B------:R-:W-:Y:S05]  /*e300*/  BSYNC B0 ;  /* 0x0000000000007941 */ /* 0x000fea0003800000 */
.L_x_2854:
        /* <DEDUP_REMOVED lines=44> */
.L_x_2857:
[----:B------:R-:W-:Y:S05]  /*e5d0*/  BSYNC B0 ;  /* 0x0000000000007941 */ /* 0x000fea0003800000 */
.L_x_2856:
        /* <DEDUP_REMOVED lines=44> */
.L_x_2859:
[----:B------:R-:W-:Y:S05]  /*e8a0*/  BSYNC B0 ;  /* 0x0000000000007941 */ /* 0x000fea0003800000 */
.L_x_2858:
[----:B------:R1:W-:Y:S02]  /*e8b0*/  STS.128 [R245+0x6800], R8 ;  /* 0x00680008f5007388 */ /* 0x0003e40000000c00 */
.L_x_2851:
[----:B------:R-:W-:Y:S05]  /*e8c0*/  BSYNC B1 ;  /* 0x0000000000017941 */ /* 0x000fea0003800000 */
.L_x_2850:
        /* <DEDUP_REMOVED lines=65> */
.L_x_2863:
[----:B------:R-:W-:Y:S05]  /*ece0*/  BSYNC B0 ;  /* 0x0000000000007941 */ /* 0x000fea0003800000 */
.L_x_2862:
        /* <DEDUP_REMOVED lines=47> */
.L_x_2865:
[----:B------:R-:W-:Y:S05]  /*efe0*/  BSYNC B0 ;  /* 0x0000000000007941 */ /* 0x000fea0003800000 */
.L_x_2864:
        /* <DEDUP_REMOVED lines=45> */
.L_x_2867:
[----:B------:R-:W-:Y:S05]  /*f2c0*/  BSYNC B0 ;  /* 0x0000000000007941 */ /* 0x000fea0003800000 */
.L_x_2866:
        /* <DEDUP_REMOVED lines=44> */
.L_x_2869:
[----:B------:R-:W-:Y:S05]  /*f590*/  BSYNC B0 ;  /* 0x0000000000007941 */ /* 0x000fea0003800000 */
.L_x_2868:
[----:B------:R4:W-:Y:S02]  /*f5a0*/  STS.128 [R245+0x7000], R8 ;  /* 0x00700008f5007388 */ /* 0x0009e40000000c00 */
.L_x_2861:
[----:B------:R-:W-:Y:S05]  /*f5b0*/  BSYNC B1 ;  /* 0x0000000000017941 */ /* 0x000fea0003800000 */
.L_x_2860:
        /* <DEDUP_REMOVED lines=60> */
.L_x_2872:
[----:B------:R-:W-:Y:S05]  /*f980*/  BSYNC B0 ;  /* 0x0000000000007941 */ /* 0x000fea0003800000 */
.L_x_2871:
        /* <DEDUP_REMOVED lines=43> */
.L_x_2874:
[----:B------:R-:W-:Y:S05]  /*fc40*/  BSYNC B0 ;  /* 0x0000000000007941 */ /* 0x000fea0003800000 */
.L_x_2873:
        /* <DEDUP_REMOVED lines=47> */
.L_x_2876:
[----:B------:R-:W-:Y:S05]  /*ff40*/  BSYNC B0 ;  /* 0x0000000000007941 */ /* 0x000fea0003800000 */
.L_x_2875:
        /* <DEDUP_REMOVED lines=44> */
.L_x_2878:
[----:B------:R-:W-:Y:S05]  /*10210*/  BSYNC B0 ;  /* 0x0000000000007941 */ /* 0x000fea0003800000 */
.L_x_2877:
[----:B------:R4:W-:Y:S01]  /*10220*/  STS.128 [R245+0x7800], R8 ;  /* 0x00780008f5007388 */ /* 0x0009e20000000c00 */
[----:B------:R-:W-:Y:S05]  /*10230*/  BRA `(.L_x_2870) ;  /* 0x0000005c00e07947 */ /* 0x000fea0003800000 */
.L_x_2839:
        /* <DEDUP_REMOVED lines=91> */
.L_x_2882:
[----:B------:R-:W-:Y:S05]  /*107f0*/  BSYNC B0 ;  /* 0x0000000000007941 */ /* 0x000fea0003800000 */
.L_x_2881:
        /* <DEDUP_REMOVED lines=87> */
.L_x_2884:
[----:B------:R-:W-:Y:S05]  /*10d70*/  BSYNC B0 ;  /* 0x0000000000007941 */ /* 0x000fea0003800000 */
.L_x_2883:
        /* <DEDUP_REMOVED lines=87> */
.L_x_2886:
[----:B------:R-:W-:Y:S05]  /*112f0*/  BSYNC B0 ;  /* 0x0000000000007941 */ /* 0x000fea0003800000 */
.L_x_2885:
        /* <DEDUP_REMOVED lines=87> */
.L_x_2888:
[----:B------:R-:W-:Y:S05]  /*11870*/  BSYNC B0 ;  /* 0x0000000000007941 */ /* 0x000fea0003800000 */
.L_x_2887:
[----:B------:R1:W-:Y:S02]  /*11880*/  STS.128 [R245+0x6000], R16 ;  /* 0x00600010f5007388 */ /* 0x0003e40000000c00 */
.L_x_2880:
[----:B------:R-:W-:Y:S05]  /*11890*/  BSYNC B1 ;  /* 0x0000000000017941 */ /* 0x000fea0003800000 */
.L_x_2879:
        /* <DEDUP_REMOVED lines=96> */
.L_x_2892:
[----:B------:R-:W-:Y:S05]  /*11ea0*/  BSYNC B0 ;  /* 0x0000000000007941 */ /* 0x000fea0003800000 */
.L_x_2891:
        /* <DEDUP_REMOVED lines=90> */
.L_x_2894:
[----:B------:R-:W-:Y:S05]  /*12450*/  BSYNC B0 ;  /* 0x0000000000007941 */ /* 0x000fea0003800000 */
.L_x_2893:
        /* <DEDUP_REMOVED lines=90> */
.L_x_2896:
[----:B------:R-:W-:Y:S05]  /*12a00*/  BSYNC B0 ;  /* 0x0000000000007941 */ /* 0x000fea0003800000 */
.L_x_2895:
        /* <DEDUP_REMOVED lines=90> */
.L_x_2898:
[----:B------:R-:W-:Y:S05]  /*12fb0*/  BSYNC B0 ;  /* 0x0000000000007941 */ /* 0x000fea0003800000 */
.L_x_2897:
[----:B------:R1:W-:Y:S02]  /*12fc0*/  STS.128 [R245+0x6800], R16 ;  /* 0x00680010f5007388 */ /* 0x0003e40000000c00 */
.L_x_2890:
[----:B------:R-:W-:Y:S05]  /*12fd0*/  BSYNC B1 ;  /* 0x0000000000017941 */ /* 0x000fea0003800000 */
.L_x_2889:
        /* <DEDUP_REMOVED lines=97> */
.L_x_2902:
[----:B------:R-:W-:Y:S05]  /*135f0*/  BSYNC B0 ;  /* 0x0000000000007941 */ /* 0x000fea0003800000 */
.L_x_2901:
        /* <DEDUP_REMOVED lines=90> */
.L_x_2904:
[----:B------:R-:W-:Y:S05]  /*13ba0*/  BSYNC B0 ;  /* 0x0000000000007941 */ /* 0x000fea0003800000 */
.L_x_2903:
        /* <DEDUP_REMOVED lines=90> */
.L_x_2906:
[----:B------:R-:W-:Y:S05]  /*14150*/  BSYNC B0 ;  /* 0x0000000000007941 */ /* 0x000fea0003800000 */
.L_x_2905:
        /* <DEDUP_REMOVED lines=90> */
.L_x_2908:
[----:B------:R-:W-:Y:S05]  /*14700*/  BSYNC B0 ;  /* 0x0000000000007941 */ /* 0x000fea0003800000 */
.L_x_2907:
[----:B------:R1:W-:Y:S02]  /*14710*/  STS.128 [R245+0x7000], R16 ;  /* 0x00700010f5007388 */ /* 0x0003e40000000c00 */
.L_x_2900:
[----:B------:R-:W-:Y:S05]  /*14720*/  BSYNC B1 ;  /* 0x0000000000017941 */ /* 0x000fea0003800000 */
.L_x_2899:
        /* <DEDUP_REMOVED lines=96> */
.L_x_2910:
[----:B------:R-:W-:Y:S05]  /*14d30*/  BSYNC B0 ;  /* 0x0000000000007941 */ /* 0x000fea0003800000 */
.L_x_2909:
        /* <DEDUP_REMOVED lines=91> */
.L_x_2912:
[----:B------:R-:W-:Y:S05]  /*152f0*/  BSYNC B0 ;  /* 0x0000000000007941 */ /* 0x000fea0003800000 */
.L_x_2911:
        /* <DEDUP_REMOVED lines=91> */
.L_x_2914:
[----:B------:R-:W-:Y:S05]  /*158b0*/  BSYNC B0 ;  /* 0x0000000000007941 */ /* 0x000fea0003800000 */
.L_x_2913:
        /* <DEDUP_REMOVED lines=93> */
.L_x_2916:
[----:B------:R-:W-:Y:S05]  /*15e90*/  BSYNC B0 ;  /* 0x0000000000007941 */ /* 0x000fea0003800000 */
.L_x_2915:
[----:B------:R1:W-:Y:S01]  /*15ea0*/  STS.128 [R245+0x7800], R16 ;  /* 0x00780010f5007388 */ /* 0x0003e20000000c00 */
[----:B------:R-:W-:Y:S05]  /*15eb0*/  BRA `(.L_x_2870) ;  /* 0x0000000000c07947 */ /* 0x000fea0003800000 */
.L_x_2838:
        /* <DEDUP_REMOVED lines=48> */
.L_x_2870:
[----:B------:R-:W-:Y:S05]  /*161c0*/  BSYNC B2 ;  /* 0x0000000000027941 */ /* 0x000fea0003800000 */
.L_x_2837:
[----:B------:R-:W-:Y:S01]  /*161d0*/  VIADD R250, R166, 0xffffffff ;  /* 0xffffffffa6fa7836 */ /* 0x000fe20000000000 */
[----:B------:R-:W-:Y:S01]  /*161e0*/  ULDC.64 UR10, c[0x0][0x218] ;  /* 0x00008600000a7ab9 */ /* 0x000fe20000000a00 */
[----:B------:R-:W-:Y:S01]  /*161f0*/  SHF.R.S32.HI R0, RZ, 0x4, R135 ;  /* 0x00000004ff007819 */ /* 0x000fe20000011487 */
[----:B------:R-:W-:Y:S01]  /*16200*/  IMAD.SHL.U32 R134, R134, 0x40, RZ ;  /* 0x0000004086867824 */ /* 0x000fe200078e00ff */
[----:B------:R-:W-:Y:S01]  /*16210*/  LEA R248, P4, R138, UR10, 0x1 ;  /* 0x0000000a8af87c11 */ /* 0x000fe2000f8808ff */
[----:B-1----:R-:W-:Y:S01]  /*16220*/  IMAD.SHL.U32 R3, R250, 0x40, RZ ;  /* 0x00000040fa037824 */ /* 0x002fe200078e00ff */
[----:B------:R-:W-:Y:S01]  /*16230*/  ULDC.64 UR8, c[0x0][0x220] ;  /* 0x0000880000087ab9 */ /* 0x000fe20000000a00 */
[----:B------:R-:W-:Y:S01]  /*16240*/  IMAD.SHL.U32 R2, R65, 0x40, RZ ;  /* 0x0000004041027824 */ /* 0x000fe200078e00ff */
[----:B------:R-:W-:Y:S01]  /*16250*/  LEA.HI.X R249, R138, UR11, R52, 0x1, P4 ;  /* 0x0000000b8af97c11 */ /* 0x000fe2000a0f0c34 */
[----:B----4-:R-:W-:Y:S01]  /*16260*/  IMAD.IADD R9, R60, 0x1, -R3 ;  /* 0x000000013c097824 */ /* 0x010fe200078e0a03 */
[----:B------:R-:W-:Y:S01]  /*16270*/  LOP3.LUT R134, R134, 0x1c0, RZ, 0xc0, !PT ;  /* 0x000001c086867812 */ /* 0x000fe200078ec0ff */
[----:B------:R-:W-:Y:S01]  /*16280*/  IMAD.SHL.U32 R66, R66, 0x40, RZ ;  /* 0x0000004042427824 */ /* 0x000fe200078e00ff */
[----:B------:R-:W-:-:S02]  /*16290*/  ULDC.64 UR14, c[0x0][0x398] ;  /* 0x0000e600000e7ab9 */ /* 0x000fc40000000a00 */
[-C--:B------:R-:W-:Y:S02]  /*162a0*/  ISETP.GE.AND P1, PT, R22, R9.reuse, PT ;  /* 0x000000091600720c */ /* 0x080fe40003f26270 */
[-C--:B------:R-:W-:Y:S02]  /*162b0*/  ISETP.GE.AND P0, PT, R20, R9.reuse, PT ;  /* 0x000000091400720c */ /* 0x080fe40003f06270 */
[-C--:B------:R-:W-:Y:S02]  /*162c0*/  ISETP.GE.AND P2, PT, R140, R9.reuse, PT ;  /* 0x000000098c00720c */ /* 0x080fe40003f46270 */
[CC--:B------:R-:W-:Y:S02]  /*162d0*/  ISETP.GE.AND P6, PT, R14.reuse, R9.reuse, PT ;  /* 0x000000090e00720c */ /* 0x0c0fe40003fc6270 */
[----:B------:R-:W-:Y:S02]  /*162e0*/  ISETP.GE.AND P5, PT, R14, R9, PT ;  /* 0x000000090e00720c */ /* 0x000fe40003fa6270 */
[----:B------:R-:W-:-:S03]  /*162f0*/  LOP3.LUT R66, R66, 0xfffffe00, RZ, 0xc0, !PT ;  /* 0xfffffe0042427812 */ /* 0x000fc600078ec0ff */
[----:B------:R-:W1:Y:S04]  /*16300*/  @!P1 LDC.64 R6, c[0x0][0x248] ;  /* 0x00009200ff069b82 */ /* 0x000e680000000a00 */
[----:B------:R-:W-:Y:S01]  /*16310*/  @!PT LDS RZ, [RZ] ;  /* 0x00000000fffff984 */ /* 0x000fe20000000800 */
[----:B------:R-:W-:Y:S01]  /*16320*/  @!PT LDS RZ, [RZ] ;  /* 0x00000000fffff984 */ /* 0x000fe20000000800 */
[----:B------:R-:W-:Y:S01]  /*16330*/  @!PT LDS RZ, [RZ] ;  /* 0x00000000fffff984 */ /* 0x000fe20000000800 */
[----:B------:R-:W-:Y:S02]  /*16340*/  @!P2 LDGSTS.E.BYPASS.LTC128B.128 [R245+0x8000], desc[UR6][R248.64] ;  /* 0x08000000f8f5afae */ /* 0x000fe4000b901d46 */
        /* <DEDUP_REMOVED lines=33> */
[----:B------:R-:W-:Y:S01]  /*16560*/  LOP3.LUT R241, R140, R241, RZ, 0x3c, !PT ;  /* 0x000000f18cf17212 */ /* 0x000fe200078e3cff */
[C---:B------:R-:W-:Y:S02]  /*16570*/  IMAD.SHL.U32 R7, R0.reuse, 0x8, RZ ;  /* 0x0000000800077824 */ /* 0x040fe400078e00ff */
[----:B------:R-:W-:Y:S02]  /*16580*/  @!P0 LDGSTS.E.BYPASS.LTC128B.128 [R245+0xb800], desc[UR6][R14.64+0x80] ;  /* 0x0b8000800ef58fae */ /* 0x000fe4000b901d46 */
[----:B------:R-:W-:Y:S01]  /*16590*/  IMAD R241, R0, 0x200, R241 ;  /* 0x0000020000f17824 */ /* 0x000fe200078e02f1 */
[----:B------:R-:W-:Y:S01]  /*165a0*/  LOP3.LUT R2, R134, 0x8, R7, 0xf8, !PT ;  /* 0x0000000886027812 */ /* 0x000fe200078ef807 */
[----:B------:R-:W-:Y:S01]  /*165b0*/  @!P0 LDGSTS.E.BYPASS.LTC128B.128 [R245+0xd800], desc[UR6][R14.64+0x100] ;  /* 0x0d8001000ef58fae */ /* 0x000fe2000b901d46 */
[----:B------:R-:W4:Y:S02]  /*165c0*/  @!P2 LDC.64 R6, c[0x0][0x250] ;  /* 0x00009400ff06ab82 */ /* 0x000f240000000a00 */
[----:B------:R-:W-:Y:S01]  /*165d0*/  LOP3.LUT R2, R2, R9, RZ, 0x3c, !PT ;  /* 0x0000000902027212 */ /* 0x000fe200078e3cff */
[----:B------:R5:W-:Y:S01]  /*165e0*/  @!P0 LDGSTS.E.BYPASS.LTC128B.128 [R245+0xf800], desc[UR6][R14.64+0x180] ;  /* 0x0f8001800ef58fae */ /* 0x000be2000b901d46 */
[----:B------:R-:W-:-:S02]  /*165f0*/  LEA R252, P0, R170, UR8, 0x1 ;  /* 0x00000008aafc7c11 */ /* 0x000fc4000f8008ff */
[----:B------:R-:W-:Y:S01]  /*16600*/  LEA R241, R241, UR4, 0x1 ;  /* 0x00000004f1f17c11 */ /* 0x000fe2000f8e08ff */
[----:B------:R-:W0:Y:S01]  /*16610*/  LDGDEPBAR ;  /* 0x00000000000079af */ /* 0x000e220000000000 */
[----:B------:R-:W-:Y:S02]  /*16620*/  LEA.HI.X R251, R170, UR9, R165, 0x1, P0 ;  /* 0x00000009aafb7c11 */ /* 0x000fe400080f0ca5 */
[CC--:B-1----:R-:W-:Y:S01]  /*16630*/  @!P4 LEA R8, P0, R4.reuse, R252.reuse, 0x6 ;  /* 0x000000fc0408c211 */ /* 0x0c2fe200078030ff */
[C---:B------:R-:W-:Y:S02]  /*16640*/  VIADD R0, R241.reuse, 0x8000 ;  /* 0x00008000f1007836 */ /* 0x040fe40000000000 */
[----:B------:R-:W-:Y:S01]  /*16650*/  VIADD R239, R241, 0x8020 ;  /* 0x00008020f1ef7836 */ /* 0x000fe20000000000 */
[C---:B--2---:R-:W-:Y:S02]  /*16660*/  @!P5 LEA R10, P1, R167.reuse, R252, 0x1 ;  /* 0x000000fca70ad211 */ /* 0x044fe400078208ff */
[-C--:B------:R-:W-:Y:S01]  /*16670*/  @!P4 LEA.HI.X R9, R4, R251.reuse, R5, 0x6, P0 ;  /* 0x000000fb0409c211 */ /* 0x080fe200000f3405 */
[----:B------:R-:W-:Y:S01]  /*16680*/  @!P2 IMAD.MOV.U32 R4, RZ, RZ, R252 ;  /* 0x000000ffff04a224 */ /* 0x000fe200078e00fc */
[----:B------:R-:W-:Y:S01]  /*16690*/  @!P5 LEA.HI.X R11, R167, R251, R168, 0x1, P1 ;  /* 0x000000fba70bd211 */ /* 0x000fe200008f0ca8 */
[----:B------:R-:W-:-:S02]  /*166a0*/  @!P2 IMAD.MOV.U32 R5, RZ, RZ, R251 ;  /* 0x000000ffff05a224 */ /* 0x000fc400078e00fb */
[----:B----4-:R-:W-:-:S04]  /*166b0*/  @!P2 IMAD.WIDE.U32 R12, R6, 0x60, R4 ;  /* 0x00000060060ca825 */ /* 0x010fc800078e0004 */
[----:B------:R-:W-:Y:S02]  /*166c0*/  IMAD R5, R63, 0x400, R66 ;  /* 0x000004003f057824 */ /* 0x000fe400078e0242 */
[----:B-----5:R-:W-:Y:S01]  /*166d0*/  @!P6 IMAD.MOV.U32 R14, RZ, RZ, R252 ;  /* 0x000000ffff0ee224 */ /* 0x020fe200078e00fc */
[----:B------:R-:W-:-:S04]  /*166e0*/  DEPBAR.LE SB0, 0x0 ;  /* 0x000080000000791a */ /* 0x000fc80000000000 */
[----:B------:R-:W-:Y:S01]  /*166f0*/  BAR.SYNC.DEFER_BLOCKING 0x0 ;  /* 0x0000000000007b1d */ /* 0x000fe20000010000 */
[----:B------:R-:W-:Y:S02]  /*16700*/  @!P6 IMAD.MOV.U32 R15, RZ, RZ, R251 ;  /* 0x000000ffff0fe224 */ /* 0x000fe400078e00fb */
[----:B------:R-:W-:Y:S02]  /*16710*/  @!P2 IMAD R7, R7, 0x60, RZ ;  /* 0x000000600707a824 */ /* 0x000fe400078e02ff */
[----:B------:R-:W-:Y:S02]  /*16720*/  IMAD.IADD R242, R2, 0x1, R5 ;  /* 0x0000000102f27824 */ /* 0x000fe400078e0205 */
[----:B------:R-:W-:Y:S02]  /*16730*/  @!P2 IMAD.IADD R13, R7, 0x1, R13 ;  /* 0x00000001070da824 */ /* 0x000fe400078e020d */
[----:B------:R-:W-:Y:S01]  /*16740*/  IMAD R63, R63, 0x10, R64 ;  /* 0x000000103f3f7824 */ /* 0x000fe200078e0240 */
[----:B------:R-:W-:-:S05]  /*16750*/  LEA R242, R242, UR4, 0x1 ;  /* 0x00000004f2f27c11 */ /* 0x000fca000f8e08ff */
[--C-:B------:R-:W-:Y:S02]  /*16760*/  IMAD R240, R55, 0x2, R242.reuse ;  /* 0x0000000237f07824 */ /* 0x100fe400078e02f2 */
[C---:B------:R-:W-:Y:S02]  /*16770*/  IMAD R238, R53.reuse, 0x2, R242 ;  /* 0x0000000235ee7824 */ /* 0x040fe400078e02f2 */
[----:B------:R-:W-:Y:S01]  /*16780*/  IMAD R237, R53, 0x2, R240 ;  /* 0x0000000235ed7824 */ /* 0x000fe200078e02f0 */
        /* <DEDUP_REMOVED lines=45> */
[----:B---3--:R-:W-:Y:S04]  /*16a60*/  LDSM.16.M88.4 R16, [R242] ;  /* 0x00000000f210783b */ /* 0x008fe80000000200 */
[----:B------:R-:W1:Y:S04]  /*16a70*/  LDSM.16.M88.4 R48, [R241+0x8000] ;  /* 0x00800000f130783b */ /* 0x000e680000000200 */
[----:B------:R-:W2:Y:S02]  /*16a80*/  LDSM.16.M88.4 R40, [R241+0x8800] ;  /* 0x00880000f128783b */ /* 0x000ea40000000200 */
[----:B------:R-:W-:-:S02]  /*16a90*/  @P1 VIADD R239, R0, 0xffffffe0 ;  /* 0xffffffe000ef1836 */ /* 0x000fc40000000000 */
[----:B------:R-:W-:Y:S01]  /*16aa0*/  LDSM.16.M88.4 R56, [R240] ;  /* 0x00000000f038783b */ /* 0x000fe20000000200 */
[----:B------:R-:W-:Y:S02]  /*16ab0*/  IMAD.MOV.U32 R0, RZ, RZ, 0x40 ;  /* 0x00000040ff007424 */ /* 0x000fe400078e00ff */
[C---:B------:R-:W-:Y:S01]  /*16ac0*/  VIADD R231, R239.reuse, 0x800 ;  /* 0x00000800efe77836 */ /* 0x040fe20000000000 */
[----:B------:R-:W3:Y:S01]  /*16ad0*/  LDSM.16.M88.4 R72, [R239] ;  /* 0x00000000ef48783b */ /* 0x000ee20000000200 */
[C---:B------:R-:W-:Y:S01]  /*16ae0*/  VIADD R230, R239.reuse, 0x1000 ;  /* 0x00001000efe67836 */ /* 0x040fe20000000000 */
[----:B------:R-:W-:Y:S01]  /*16af0*/  SEL R0, R0, 0xffffffc0, !P2 ;  /* 0xffffffc000007807 */ /* 0x000fe20005000000 */
[C---:B------:R-:W-:Y:S01]  /*16b00*/  VIADD R229, R239.reuse, 0x1800 ;  /* 0x00001800efe57836 */ /* 0x040fe20000000000 */
[----:B------:R-:W4:Y:S01]  /*16b10*/  LDSM.16.M88.4 R32, [R241+0x9000] ;  /* 0x00900000f120783b */ /* 0x000f220000000200 */
[----:B------:R-:W-:Y:S02]  /*16b20*/  VIADD R227, R239, 0x2000 ;  /* 0x00002000efe37836 */ /* 0x000fe40000000000 */
[----:B------:R-:W-:Y:S01]  /*16b30*/  IMAD.IADD R235, R241, 0x1, R0 ;  /* 0x00000001f1eb7824 */ /* 0x000fe200078e0200 */
[----:B------:R-:W5:Y:S01]  /*16b40*/  LDSM.16.M88.4 R24, [R239+0x800] ;  /* 0x00080000ef18783b */ /* 0x000f620000000200 */
[----:B------:R-:W-:-:S02]  /*16b50*/  IMAD.IADD R228, R0, 0x1, R239 ;  /* 0x0000000100e47824 */ /* 0x000fc400078e02ef */
[C---:B------:R-:W-:Y:S01]  /*16b60*/  VIADD R226, R239.reuse, 0x2800 ;  /* 0x00002800efe27836 */ /* 0x040fe20000000000 */
[----:B------:R-:W5:Y:S01]  /*16b70*/  LDSM.16.M88.4 R68, [R241+0x9800] ;  /* 0x00980000f144783b */ /* 0x000f620000000200 */
[C---:B------:R-:W-:Y:S02]  /*16b80*/  VIADD R225, R239.reuse, 0x3000 ;  /* 0x00003000efe17836 */ /* 0x040fe40000000000 */
[C---:B------:R-:W-:Y:S01]  /*16b90*/  VIADD R224, R239.reuse, 0x3800 ;  /* 0x00003800efe07836 */ /* 0x040fe20000000000 */
[----:B------:R-:W-:Y:S01]  /*16ba0*/  LDSM.16.M88.4 R80, [R238] ;  /* 0x00000000ee50783b */ /* 0x000fe20000000200 */
[C---:B------:R-:W-:Y:S02]  /*16bb0*/  VIADD R223, R239.reuse, 0x4000 ;  /* 0x00004000efdf7836 */ /* 0x040fe40000000000 */
[C---:B------:R-:W-:Y:S01]  /*16bc0*/  VIADD R222, R239.reuse, 0x4800 ;  /* 0x00004800efde7836 */ /* 0x040fe20000000000 */
[----:B------:R-:W5:Y:S01]  /*16bd0*/  LDSM.16.M88.4 R92, [R235+0x8000] ;  /* 0x00800000eb5c783b */ /* 0x000f620000000200 */
[----:B------:R-:W-:-:S02]  /*16be0*/  VIADD R221, R239, 0x5000 ;  /* 0x00005000efdd7836 */ /* 0x000fc40000000000 */
[C---:B------:R-:W-:Y:S01]  /*16bf0*/  VIADD R220, R239.reuse, 0x5800 ;  /* 0x00005800efdc7836 */ /* 0x040fe20000000000 */
[----:B------:R-:W5:Y:S01]  /*16c00*/  LDSM.16.M88.4 R28, [R239+0x1000] ;  /* 0x00100000ef1c783b */ /* 0x000f620000000200 */
[C---:B------:R-:W-:Y:S02]  /*16c10*/  VIADD R219, R239.reuse, 0x6000 ;  /* 0x00006000efdb7836 */ /* 0x040fe40000000000 */
[C---:B------:R-:W-:Y:S01]  /*16c20*/  VIADD R218, R239.reuse, 0x6800 ;  /* 0x00006800efda7836 */ /* 0x040fe20000000000 */
[C---:B-1----:R-:W-:Y:S01]  /*16c30*/  HMMA.16816.F32 R12, R16.reuse, R48, RZ ;  /* 0x00000030100c723c */ /* 0x042fe200000018ff */
[----:B------:R-:W1:Y:S01]  /*16c40*/  LDSM.16.M88.4 R4, [R235+0x8800] ;  /* 0x00880000eb04783b */ /* 0x000e620000000200 */
[C---:B------:R-:W-:Y:S02]  /*16c50*/  VIADD R217, R239.reuse, 0x7000 ;  /* 0x00007000efd97836 */ /* 0x040fe40000000000 */
[----:B------:R-:W-:Y:S01]  /*16c60*/  VIADD R216, R239, 0x7800 ;  /* 0x00007800efd87836 */ /* 0x000fe20000000000 */
[----:B------:R-:W1:Y:S01]  /*16c70*/  LDSM.16.M88.4 R76, [R239+0x1800] ;  /* 0x00180000ef4c783b */ /* 0x000e620000000200 */
[C---:B------:R-:W-:Y:S03]  /*16c80*/  HMMA.16816.F32 R48, R16.reuse, R50, RZ ;  /* 0x000000321030723c */ /* 0x040fe600000018ff */
[----:B------:R-:W-:Y:S03]  /*16c90*/  LDSM.16.M88.4 R20, [R237] ;  /* 0x00000000ed14783b */ /* 0x000fe60000000200 */
[C---:B--2---:R-:W-:Y:S01]  /*16ca0*/  HMMA.16816.F32 R44, R16.reuse, R40, RZ ;  /* 0x00000028102c723c */ /* 0x044fe200000018ff */
[----:B------:R-:W2:Y:S04]  /*16cb0*/  LDSM.16.M88.4 R96, [R228] ;  /* 0x00000000e460783b */ /* 0x000ea80000000200 */
[----:B------:R-:W2:Y:S01]  /*16cc0*/  LDSM.16.M88.4 R8, [R235+0x9000] ;  /* 0x00900000eb08783b */ /* 0x000ea20000000200 */
[----:B------:R-:W-:Y:S03]  /*16cd0*/  HMMA.16816.F32 R40, R16, R42, RZ ;  /* 0x0000002a1028723c */ /* 0x000fe600000018ff */
[----:B------:R-:W-:Y:S03]  /*16ce0*/  LDSM.16.M88.4 R88, [R241+0xa000] ;  /* 0x00a00000f158783b */ /* 0x000fe60000000200 */
[C---:B---3--:R-:W-:Y:S01]  /*16cf0*/  HMMA.16816.F32 R12, R56.reuse, R72, R12 ;  /* 0x00000048380c723c */ /* 0x048fe2000000180c */
[----:B------:R-:W0:Y:S05]  /*16d00*/  LDGDEPBAR ;  /* 0x00000000000079af */ /* 0x000e2a0000000000 */
[----:B------:R-:W-:Y:S01]  /*16d10*/  HMMA.16816.F32 R48, R56, R74, R48 ;  /* 0x0000004a3830723c */ /* 0x000fe20000001830 */
[----:B------:R-:W-:Y:S05]  /*16d20*/  LDSM.16.M88.4 R72, [R235+0x9800] ;  /* 0x00980000eb48783b */ /* 0x000fea0000000200 */
[C---:B----4-:R-:W-:Y:S06]  /*16d30*/  HMMA.16816.F32 R36, R16.reuse, R32, RZ ;  /* 0x000000201024723c */ /* 0x050fec00000018ff */
[----:B------:R-:W-:Y:S06]  /*16d40*/  HMMA.16816.F32 R32, R16, R34, RZ ;  /* 0x000000221020723c */ /* 0x000fec00000018ff */
[C---:B-----5:R-:W-:Y:S06]  /*16d50*/  HMMA.16816.F32 R44, R56.reuse, R24, R44 ;  /* 0x00000018382c723c */ /* 0x060fec000000182c */
[----:B------:R-:W-:Y:S01]  /*16d60*/  HMMA.16816.F32 R40, R56, R26, R40 ;  /* 0x0000001a3828723c */ /* 0x000fe20000001828 */
[----:B------:R-:W3:Y:S05]  /*16d70*/  LDSM.16.M88.4 R24, [R228+0x800] ;  /* 0x00080000e418783b */ /* 0x000eea0000000200 */
[C---:B------:R-:W-:Y:S06]  /*16d80*/  HMMA.16816.F32 R84, R16.reuse, R68, RZ ;  /* 0x000000441054723c */ /* 0x040fec00000018ff */
[----:B------:R-:W-:Y:S01]  /*16d90*/  HMMA.16816.F32 R16, R16, R70, RZ ;  /* 0x000000461010723c */ /* 0x000fe200000018ff */
[----:B------:R-:W-:Y:S05]  /*16da0*/  LDSM.16.M88.4 R68, [R228+0x1000] ;  /* 0x00100000e444783b */ /* 0x000fea0000000200 */
[C---:B------:R-:W-:Y:S06]  /*16db0*/  HMMA.16816.F32 R12, R80.reuse, R92, R12 ;  /* 0x0000005c500c723c */ /* 0x040fec000000180c */
[----:B------:R-:W-:Y:S01]  /*16dc0*/  HMMA.16816.F32 R48, R80, R94, R48 ;  /* 0x0000005e5030723c */ /* 0x000fe20000001830 */
[----:B------:R-:W-:Y:S05]  /*16dd0*/  LDSM.16.M88.4 R92, [R239+0x2000] ;  /* 0x00200000ef5c783b */ /* 0x000fea0000000200 */
[C---:B------:R-:W-:Y:S06]  /*16de0*/  HMMA.16816.F32 R36, R56.reuse, R28, R36 ;  /* 0x0000001c3824723c */ /* 0x040fec0000001824 */
[----:B------:R-:W-:Y:S01]  /*16df0*/  HMMA.16816.F32 R32, R56, R30, R32 ;  /* 0x0000001e3820723c */ /* 0x000fe20000001820 */
[----:B------:R-:W4:Y:S05]  /*16e00*/  LDSM.16.M88.4 R28, [R242+0x2000] ;  /* 0x00200000f21c783b */ /* 0x000f2a0000000200 */
[C---:B-1----:R-:W-:Y:S06]  /*16e10*/  HMMA.16816.F32 R44, R80.reuse, R4, R44 ;  /* 0x00000004502c723c */ /* 0x042fec000000182c */
[----:B------:R-:W-:Y:S01]  /*16e20*/  HMMA.16816.F32 R40, R80, R6, R40 ;  /* 0x000000065028723c */ /* 0x000fe20000001828 */
[----:B------:R-:W1:Y:S05]  /*16e30*/  LDSM.16.M88.4 R4, [R241+0xa800] ;  /* 0x00a80000f104783b */ /* 0x000e6a0000000200 */
[C---:B------:R-:W-:Y:S06]  /*16e40*/  HMMA.16816.F32 R84, R56.reuse, R76, R84 ;  /* 0x0000004c3854723c */ /* 0x040fec0000001854 */
[----:B------:R-:W-:Y:S01]  /*16e50*/  HMMA.16816.F32 R56, R56, R78, R16 ;  /* 0x0000004e3838723c */ /* 0x000fe20000001810 */
[----:B------:R-:W5:Y:S04]  /*16e60*/  LDSM.16.M88.4 R76, [R228+0x1800] ;  /* 0x00180000e44c783b */ /* 0x000f680000000200 */
[----:B------:R-:W-:Y:S01]  /*16e70*/  LDSM.16.M88.4 R16, [R241+0xb000] ;  /* 0x00b00000f110783b */ /* 0x000fe20000000200 */
        /* <DEDUP_REMOVED lines=9> */
[C---:B------:R-:W-:Y:S06]  /*16f10*/  HMMA.16816.F32 R84, R80.reuse, R72, R84 ;  /* 0x000000485054723c */ /* 0x040fec0000001854 */
[----:B------:R-:W-:Y:S01]  /*16f20*/  HMMA.16816.F32 R80, R80, R74, R56 ;  /* 0x0000004a5050723c */ /* 0x000fe20000001838 */
[----:B------:R-:W3:Y:S04]  /*16f30*/  LDSM.16.M88.4 R72, [R241+0xb800] ;  /* 0x00b80000f148783b */ /* 0x000ee80000000200 */
[----:B------:R-:W-:Y:S01]  /*16f40*/  LDSM.16.M88.4 R56, [R239+0x3000] ;  /* 0x00300000ef38783b */ /* 0x000fe20000000200 */
[C---:B----4-:R-:W-:Y:S06]  /*16f50*/  HMMA.16816.F32 R12, R28.reuse, R88, R12 ;  /* 0x000000581c0c723c */ /* 0x050fec000000180c */
        /* <DEDUP_REMOVED lines=8> */
[C---:B-----5:R-:W-:Y:S06]  /*16fe0*/  HMMA.16816.F32 R84, R20.reuse, R76, R84 ;  /* 0x0000004c1454723c */ /* 0x060fec0000001854 */
        /* <DEDUP_REMOVED lines=11> */
[----:B------:R-:W-:Y:S05]  /*170a0*/  LDSM.16.M88.4 R24, [R228+0x3000] ;  /* 0x00300000e418783b */ /* 0x000fea0000000200 */
[C---:B------:R-:W-:Y:S06]  /*170b0*/  HMMA.16816.F32 R84, R28.reuse, R72, R84 ;  /* 0x000000481c54723c */ /* 0x040fec0000001854 */
[----:B------:R-:W-:Y:S01]  /*170c0*/  HMMA.16816.F32 R80, R28, R74, R80 ;  /* 0x0000004a1c50723c */ /* 0x000fe20000001850 */
[----:B------:R-:W3:Y:S04]  /*170d0*/  LDSM.16.M88.4 R28, [R228+0x2800] ;  /* 0x00280000e41c783b */ /* 0x000ee80000000200 */
[----:B------:R-:W3:Y:S01]  /*170e0*/  LDSM.16.M88.4 R72, [R235+0xb800] ;  /* 0x00b80000eb48783b */ /* 0x000ee20000000200 */
        /* <DEDUP_REMOVED lines=8> */
[----:B------:R-:W-:Y:S05]  /*17170*/  LDSM.16.M88.4 R4, [R241+0xd000] ;  /* 0x00d00000f104783b */ /* 0x000fea0000000200 */
[C---:B-----5:R-:W-:Y:S06]  /*17180*/  HMMA.16816.F32 R84, R8.reuse, R20, R84 ;  /* 0x000000140854723c */ /* 0x060fec0000001854 */
[----:B------:R-:W-:Y:S01]  /*17190*/  HMMA.16816.F32 R80, R8, R22, R80 ;  /* 0x000000160850723c */ /* 0x000fe20000001850 */
[----:B------:R-:W1:Y:S04]  /*171a0*/  LDSM.16.M88.4 R8, [R241+0xc800] ;  /* 0x00c80000f108783b */ /* 0x000e680000000200 */
[----:B------:R-:W5:Y:S01]  /*171b0*/  LDSM.16.M88.4 R20, [R228+0x3800] ;  /* 0x00380000e414783b */ /* 0x000f620000000200 */
        /* <DEDUP_REMOVED lines=25> */
[----:B------:R-:W-:Y:S01]  /*17350*/  LDSM.16.M88.4 R16, [R235+0xd000] ;  /* 0x00d00000eb10783b */ /* 0x000fe20000000200 */
[C---:B--2---:R-:W-:Y:S06]  /*17360*/  HMMA.16816.F32 R12, R76.reuse, R96, R12 ;  /* 0x000000604c0c723c */ /* 0x044fec000000180c */
[----:B------:R-:W-:Y:S06]  /*17370*/  HMMA.16816.F32 R48, R76, R98, R48 ;  /* 0x000000624c30723c */ /* 0x000fec0000001830 */
[C---:B------:R-:W-:Y:S06]  /*17380*/  HMMA.16816.F32 R36, R92.reuse, R4, R36 ;  /* 0x000000045c24723c */ /* 0x040fec0000001824 */
[----:B------:R-:W-:Y:S01]  /*17390*/  HMMA.16816.F32 R32, R92, R6, R32 ;  /* 0x000000065c20723c */ /* 0x000fe20000001820 */
[----:B------:R-:W2:Y:S05]  /*173a0*/  LDSM.16.M88.4 R4, [R228+0x4000] ;  /* 0x00400000e404783b */ /* 0x000eaa0000000200 */
[C---:B---3--:R-:W-:Y:S06]  /*173b0*/  HMMA.16816.F32 R44, R76.reuse, R72, R44 ;  /* 0x000000484c2c723c */ /* 0x048fec000000182c */
[----:B------:R-:W-:Y:S01]  /*173c0*/  HMMA.16816.F32 R40, R76, R74, R40 ;  /* 0x0000004a4c28723c */ /* 0x000fe20000001828 */
[----:B------:R-:W-:Y:S05]  /*173d0*/  LDSM.16.M88.4 R72, [R235+0xd800] ;  /* 0x00d80000eb48783b */ /* 0x000fea0000000200 */
[C---:B----4-:R-:W-:Y:S06]  /*173e0*/  HMMA.16816.F32 R12, R28.reuse, R24, R12 ;  /* 0x000000181c0c723c */ /* 0x050fec000000180c */
[----:B------:R-:W-:Y:S01]  /*173f0*/  HMMA.16816.F32 R48, R28, R26, R48 ;  /* 0x0000001a1c30723c */ /* 0x000fe20000001830 */
[----:B------:R-:W-:Y:S05]  /*17400*/  LDSM.16.M88.4 R24, [R239+0x6000] ;  /* 0x00600000ef18783b */ /* 0x000fea0000000200 */
[C---:B------:R-:W-:Y:S06]  /*17410*/  HMMA.16816.F32 R84, R92.reuse, R88, R84 ;  /* 0x000000585c54723c */ /* 0x040fec0000001854 */
[----:B------:R-:W-:Y:S01]  /*17420*/  HMMA.16816.F32 R80, R92, R90, R80 ;  /* 0x0000005a5c50723c */ /* 0x000fe20000001850 */
[----:B------:R-:W-:Y:S05]  /*17430*/  LDSM.16.M88.4 R92, [R228+0x5800] ;  /* 0x00580000e45c783b */ /* 0x000fea0000000200 */
[C---:B------:R-:W-:Y:S06]  /*17440*/  HMMA.16816.F32 R36, R76.reuse, R68, R36 ;  /* 0x000000444c24723c */ /* 0x040fec0000001824 */
[----:B------:R-:W-:Y:S01]  /*17450*/  HMMA.16816.F32 R88, R76, R70, R32 ;  /* 0x000000464c58723c */ /* 0x000fe20000001820 */
[----:B------:R-:W-:Y:S04]  /*17460*/  LDSM.16.M88.4 R68, [R242+0x6000] ;  /* 0x00600000f244783b */ /* 0x000fe80000000200 */
[----:B------:R-:W3:Y:S01]  /*17470*/  LDSM.16.M88.4 R32, [R241+0xe000] ;  /* 0x00e00000f120783b */ /* 0x000ee20000000200 */
[C---:B-1----:R-:W-:Y:S06]  /*17480*/  HMMA.16816.F32 R44, R28.reuse, R20, R44 ;  /* 0x000000141c2c723c */ /* 0x042fec000000182c */
[----:B------:R-:W-:Y:S01]  /*17490*/  HMMA.16816.F32 R40, R28, R22, R40 ;  /* 0x000000161c28723c */ /* 0x000fe20000001828 */
[----:B------:R-:W1:Y:S05]  /*174a0*/  LDSM.16.M88.4 R20, [R228+0x4800] ;  /* 0x00480000e414783b */ /* 0x000e6a0000000200 */
[C---:B--2---:R-:W-:Y:S06]  /*174b0*/  HMMA.16816.F32 R12, R8.reuse, R4, R12 ;  /* 0x00000004080c723c */ /* 0x044fec000000180c */
[----:B------:R-:W-:Y:S01]  /*174c0*/  HMMA.16816.F32 R48, R8, R6, R48 ;  /* 0x000000060830723c */ /* 0x000fe20000001830 */
[----:B------:R-:W-:Y:S05]  /*174d0*/  LDSM.16.M88.4 R4, [R241+0xe800] ;  /* 0x00e80000f104783b */ /* 0x000fea0000000200 */
[C---:B------:R-:W-:Y:S06]  /*174e0*/  HMMA.16816.F32 R84, R76.reuse, R56, R84 ;  /* 0x000000384c54723c */ /* 0x040fec0000001854 */
[----:B------:R-:W-:Y:S01]  /*174f0*/  HMMA.16816.F32 R80, R76, R58, R80 ;  /* 0x0000003a4c50723c */ /* 0x000fe20000001850 */
[----:B------:R-:W-:Y:S05]  /*17500*/  LDSM.16.M88.4 R56, [R228+0x5000] ;  /* 0x00500000e438783b */ /* 0x000fea0000000200 */
[C---:B------:R-:W-:Y:S06]  /*17510*/  HMMA.16816.F32 R36, R28.reuse, R16, R36 ;  /* 0x000000101c24723c */ /* 0x040fec0000001824 */
[----:B------:R-:W-:Y:S01]  /*17520*/  HMMA.16816.F32 R88, R28, R18, R88 ;  /* 0x000000121c58723c */ /* 0x000fe20000001858 */
[----:B------:R-:W2:Y:S05]  /*17530*/  LDSM.16.M88.4 R16, [R240+0x6000] ;  /* 0x00600000f010783b */ /* 0x000eaa0000000200 */
[----:B---3--:R-:W-:Y:S06]  /*17540*/  HMMA.16816.F32 R12, R68, R32, R12 ;  /* 0x00000020440c723c */ /* 0x008fec000000180c */
[C---:B-1----:R-:W-:Y:S06]  /*17550*/  HMMA.16816.F32 R44, R8.reuse, R20, R44 ;  /* 0x00000014082c723c */ /* 0x042fec000000182c */
[----:B------:R-:W-:Y:S01]  /*17560*/  HMMA.16816.F32 R40, R8, R22, R40 ;  /* 0x000000160828723c */ /* 0x000fe20000001828 */
[----:B------:R-:W1:Y:S05]  /*17570*/  LDSM.16.M88.4 R20, [R239+0x6800] ;  /* 0x00680000ef14783b */ /* 0x000e6a0000000200 */
[----:B------:R-:W-:Y:S01]  /*17580*/  HMMA.16816.F32 R48, R68, R34, R48 ;  /* 0x000000224430723c */ /* 0x000fe20000001830 */
[----:B------:R-:W-:Y:S05]  /*17590*/  LDSM.16.M88.4 R32, [R237+0x6000] ;  /* 0x00600000ed20783b */ /* 0x000fea0000000200 */
[C---:B------:R-:W-:Y:S06]  /*175a0*/  HMMA.16816.F32 R84, R28.reuse, R72, R84 ;  /* 0x000000481c54723c */ /* 0x040fec0000001854 */
[----:B------:R-:W-:Y:S01]  /*175b0*/  HMMA.16816.F32 R80, R28, R74, R80 ;  /* 0x0000004a1c50723c */ /* 0x000fe20000001850 */
[----:B------:R-:W-:Y:S04]  /*175c0*/  LDSM.16.M88.4 R28, [R238+0x6000] ;  /* 0x00600000ee1c783b */ /* 0x000fe80000000200 */
[----:B------:R-:W3:Y:S01]  /*175d0*/  LDSM.16.M88.4 R72, [R235+0xe000] ;  /* 0x00e00000eb48783b */ /* 0x000ee20000000200 */
[----:B--2---:R-:W-:Y:S06]  /*175e0*/  HMMA.16816.F32 R12, R16, R24, R12 ;  /* 0x00000018100c723c */ /* 0x004fec000000180c */
[----:B------:R-:W-:Y:S06]  /*175f0*/  HMMA.16816.F32 R44, R68, R4, R44 ;  /* 0x00000004442c723c */ /* 0x000fec000000182c */
[----:B------:R-:W-:Y:S01]  /*17600*/  HMMA.16816.F32 R48, R16, R26, R48 ;  /* 0x0000001a1030723c */ /* 0x000fe20000001830 */
[----:B------:R-:W-:Y:S05]  /*17610*/  LDSM.16.M88.4 R24, [R235+0xe800] ;  /* 0x00e80000eb18783b */ /* 0x000fea0000000200 */
[----:B------:R-:W-:Y:S01]  /*17620*/  HMMA.16816.F32 R40, R68, R6, R40 ;  /* 0x000000064428723c */ /* 0x000fe20000001828 */
[----:B------:R-:W2:Y:S05]  /*17630*/  LDSM.16.M88.4 R4, [R241+0xf000] ;  /* 0x00f00000f104783b */ /* 0x000eaa0000000200 */
[C---:B------:R-:W-:Y:S01]  /*17640*/  HMMA.16816.F32 R76, R8.reuse, R56, R36 ;  /* 0x00000038084c723c */ /* 0x040fe20000001824 */
[----:B------:R-:W4:Y:S05]  /*17650*/  LDSM.16.M88.4 R36, [R228+0x6000] ;  /* 0x00600000e424783b */ /* 0x000f2a0000000200 */
[----:B------:R-:W-:Y:S01]  /*17660*/  HMMA.16816.F32 R88, R8, R58, R88 ;  /* 0x0000003a0858723c */ /* 0x000fe20000001858 */
[----:B------:R-:W5:Y:S05]  /*17670*/  LDSM.16.M88.4 R56, [R239+0x7000] ;  /* 0x00700000ef38783b */ /* 0x000f6a0000000200 */
[----:B-1----:R-:W-:Y:S06]  /*17680*/  HMMA.16816.F32 R44, R16, R20, R44 ;  /* 0x00000014102c723c */ /* 0x002fec000000182c */
[C---:B---3--:R-:W-:Y:S06]  /*17690*/  HMMA.16816.F32 R12, R28.reuse, R72, R12 ;  /* 0x000000481c0c723c */ /* 0x048fec000000180c */
[----:B------:R-:W-:Y:S01]  /*176a0*/  HMMA.16816.F32 R48, R28, R74, R48 ;  /* 0x0000004a1c30723c */ /* 0x000fe20000001830 */
[----:B------:R-:W-:Y:S05]  /*176b0*/  LDSM.16.M88.4 R72, [R228+0x6800] ;  /* 0x00680000e448783b */ /* 0x000fea0000000200 */
[----:B------:R-:W-:Y:S01]  /*176c0*/  HMMA.16816.F32 R40, R16, R22, R40 ;  /* 0x000000161028723c */ /* 0x000fe20000001828 */
[----:B------:R-:W-:Y:S05]  /*176d0*/  LDSM.16.M88.4 R20, [R241+0xf800] ;  /* 0x00f80000f114783b */ /* 0x000fea0000000200 */
[----:B--2---:R-:W-:Y:S06]  /*176e0*/  HMMA.16816.F32 R76, R68, R4, R76 ;  /* 0x00000004444c723c */ /* 0x004fec000000184c */
[C---:B----4-:R-:W-:Y:S06]  /*176f0*/  HMMA.16816.F32 R12, R32.reuse, R36, R12 ;  /* 0x00000024200c723c */ /* 0x050fec000000180c */
[----:B------:R-:W-:Y:S01]  /*17700*/  HMMA.16816.F32 R48, R32, R38, R48 ;  /* 0x000000262030723c */ /* 0x000fe20000001830 */
[----:B------:R-:W1:Y:S05]  /*17710*/  LDSM.16.M88.4 R36, [R235+0xf000] ;  /* 0x00f00000eb24783b */ /* 0x000e6a0000000200 */
[----:B------:R-:W-:Y:S06]  /*17720*/  HMMA.16816.F32 R84, R8, R92, R84 ;  /* 0x0000005c0854723c */ /* 0x000fec0000001854 */
[----:B-----5:R-:W-:Y:S06]  /*17730*/  HMMA.16816.F32 R76, R16, R56, R76 ;  /* 0x00000038104c723c */ /* 0x020fec000000184c */
[----:B------:R-:W-:Y:S01]  /*17740*/  HMMA.16816.F32 R80, R8, R94, R80 ;  /* 0x0000005e0850723c */ /* 0x000fe20000001850 */
[----:B------:R-:W-:Y:S01]  /*17750*/  FMUL.FTZ R65, R12, UR15 ;  /* 0x0000000f0c417c20 */ /* 0x000fe20008410000 */
[----:B------:R-:W-:Y:S01]  /*17760*/  FMUL.FTZ R12, R13, UR15 ;  /* 0x0000000f0d0c7c20 */ /* 0x000fe20008410000 */
[----:B------:R-:W-:Y:S01]  /*17770*/  FMUL.FTZ R13, R15, UR15 ;  /* 0x0000000f0f0d7c20 */ /* 0x000fe20008410000 */
[----:B------:R-:W-:Y:S02]  /*17780*/  LDSM.16.M88.4 R8, [R228+0x7800] ;  /* 0x00780000e408783b */ /* 0x000fe40000000200 */
[----:B------:R-:W-:Y:S01]  /*17790*/  HMMA.16816.F32 R88, R68, R6, R88 ;  /* 0x000000064458723c */ /* 0x000fe20000001858 */
[----:B------:R-:W-:Y:S01]  /*177a0*/  FMUL.FTZ R49, R49, UR15 ;  /* 0x0000000f31317c20 */ /* 0x000fe20008410000 */
[----:B------:R-:W2:Y:S01]  /*177b0*/  LDSM.16.M88.4 R4, [R228+0x7000] ;  /* 0x00700000e404783b */ /* 0x000ea20000000200 */
[----:B------:R-:W-:Y:S01]  /*177c0*/  FMUL.FTZ R50, R50, UR15 ;  /* 0x0000000f32327c20 */ /* 0x000fe20008410000 */
[----:B------:R-:W-:Y:S01]  /*177d0*/  FMUL.FTZ R15, R48, UR15 ;  /* 0x0000000f300f7c20 */ /* 0x000fe20008410000 */
[----:B------:R-:W-:Y:S01]  /*177e0*/  MUFU.TANH R56, R49 ;  /* 0x0000003100387308 */ /* 0x000fe20000002400 */
[C---:B------:R-:W-:Y:S06]  /*177f0*/  HMMA.16816.F32 R44, R28.reuse, R24, R44 ;  /* 0x000000181c2c723c */ /* 0x040fec000000182c */
[C---:B------:R-:W-:Y:S01]  /*17800*/  HMMA.16816.F32 R40, R28.reuse, R26, R40 ;  /* 0x0000001a1c28723c */ /* 0x040fe20000001828 */
[----:B------:R-:W3:Y:S01]  /*17810*/  LDSM.16.M88.4 R24, [R239+0x7800] ;  /* 0x00780000ef18783b */ /* 0x000ee20000000200 */
[----:B------:R4:W-:Y:S04]  /*17820*/  MUFU.TANH R57, R50 ;  /* 0x0000003200397308 */ /* 0x0009e80000002400 */
[----:B-1----:R-:W-:Y:S04]  /*17830*/  HMMA.16816.F32 R76, R28, R36, R76 ;  /* 0x000000241c4c723c */ /* 0x002fe8000000184c */
[----:B------:R-:W1:Y:S02]  /*17840*/  MUFU.TANH R15, R15 ;  /* 0x0000000f000f7308 */ /* 0x000e640000002400 */
[C---:B------:R-:W-:Y:S06]  /*17850*/  HMMA.16816.F32 R84, R68.reuse, R20, R84 ;  /* 0x000000144454723c */ /* 0x040fec0000001854 */
[----:B------:R-:W-:Y:S01]  /*17860*/  HMMA.16816.F32 R80, R68, R22, R80 ;  /* 0x000000164450723c */ /* 0x000fe20000001850 */
[----:B------:R-:W-:Y:S01]  /*17870*/  FMUL.FTZ R20, R51, UR15 ;  /* 0x0000000f33147c20 */ /* 0x000fe20008410000 */
[----:B------:R-:W5:Y:S01]  /*17880*/  MUFU.TANH R12, R12 ;  /* 0x0000000c000c7308 */ /* 0x000f620000002400 */
[----:B----4-:R-:W4:Y:S01]  /*17890*/  LDSM.16.M88.4 R48, [R235+0xf800] ;  /* 0x00f80000eb30783b */ /* 0x010f220000000200 */
[----:B------:R-:W-:-:S04]  /*178a0*/  DEPBAR.LE SB0, 0x0 ;  /* 0x000080000000791a */ /* 0x000fc80000000000 */
[----:B------:R-:W-:Y:S02]  /*178b0*/  HMMA.16816.F32 R88, R16, R58, R88 ;  /* 0x0000003a1058723c */ /* 0x000fe40000001858 */
[----:B------:R-:W5:Y:S04]  /*178c0*/  MUFU.TANH R13, R13 ;  /* 0x0000000d000d7308 */ /* 0x000f680000002400 */
[C---:B--2---:R-:W-:Y:S04]  /*178d0*/  HMMA.16816.F32 R76, R32.reuse, R4, R76 ;  /* 0x00000004204c723c */ /* 0x044fe8000000184c */
[----:B------:R-:W-:Y:S02]  /*178e0*/  MUFU.TANH R20, R20 ;  /* 0x0000001400147308 */ /* 0x000fe40000002400 */
[----:B------:R-:W-:Y:S01]  /*178f0*/  HMMA.16816.F32 R44, R32, R72, R44 ;  /* 0x00000048202c723c */ /* 0x000fe2000000182c */
[----:B------:R-:W-:-:S04]  /*17900*/  SHF.R.S32.HI R5, RZ, 0x1f, R62 ;  /* 0x0000001fff057819 */ /* 0x000fc8000001143e */
[----:B------:R-:W-:Y:S01]  /*17910*/  LEA.HI R0, R5, R62, RZ, 0x5 ;  /* 0x0000003e05007211 */ /* 0x000fe200078f28ff */
[----:B---3--:R-:W-:Y:S01]  /*17920*/  HMMA.16816.F32 R84, R16, R24, R84 ;  /* 0x000000181054723c */ /* 0x008fe20000001854 */
[----:B------:R-:W-:Y:S02]  /*17930*/  MUFU.TANH R65, R65 ;  /* 0x0000004100417308 */ /* 0x000fe40000002400 */
[----:B------:R-:W-:-:S03]  /*17940*/  LOP3.LUT R5, R0, 0xffffffe0, RZ, 0xc0, !PT ;  /* 0xffffffe000057812 */ /* 0x000fc600078ec0ff */
[----:B------:R-:W-:Y:S02]  /*17950*/  HMMA.16816.F32 R80, R16, R26, R80 ;  /* 0x0000001a1050723c */ /* 0x000fe40000001850 */
[----:B------:R-:W-:-:S04]  /*17960*/  IMAD.IADD R0, R62, 0x1, -R5 ;  /* 0x000000013e007824 */ /* 0x000fc800078e0a05 */
[----:B------:R-:W-:Y:S01]  /*17970*/  HMMA.16816.F32 R88, R28, R38, R88 ;  /* 0x000000261c58723c */ /* 0x000fe20000001858 */
[----:B------:R-:W-:Y:S01]  /*17980*/  SHF.R.S32.HI R5, RZ, 0x1f, R0 ;  /* 0x0000001fff057819 */ /* 0x000fe20000011400 */
[----:B------:R-:W-:Y:S01]  /*17990*/  FMUL.FTZ R76, R76, UR15 ;  /* 0x0000000f4c4c7c20 */ /* 0x000fe20008410000 */
[----:B------:R-:W-:Y:S01]  /*179a0*/  FMUL.FTZ R78, R78, UR15 ;  /* 0x0000000f4e4e7c20 */ /* 0x000fe20008410000 */
[----:B------:R-:W-:Y:S01]  /*179b0*/  FMUL.FTZ R77, R77, UR15 ;  /* 0x0000000f4d4d7c20 */ /* 0x000fe20008410000 */
[----:B------:R-:W-:Y:S01]  /*179c0*/  LEA.HI R0, R5, R0, RZ, 0x2 ;  /* 0x0000000005007211 */ /* 0x000fe200078f10ff */
[----:B------:R-:W-:Y:S01]  /*179d0*/  HMMA.16816.F32 R40, R32, R74, R40 ;  /* 0x0000004a2028723c */ /* 0x000fe20000001828 */
[----:B------:R-:W-:Y:S01]  /*179e0*/  FMUL.FTZ R21, R44, UR15 ;  /* 0x0000000f2c157c20 */ /* 0x000fe20008410000 */
[----:B------:R-:W-:Y:S01]  /*179f0*/  FMUL.FTZ R37, R46, UR15 ;  /* 0x0000000f2e257c20 */ /* 0x000fe20008410000 */
[----:B------:R-:W-:Y:S01]  /*17a00*/  SHF.R.S32.HI R0, RZ, 0x2, R0 ;  /* 0x00000002ff007819 */ /* 0x000fe20000011400 */
[----:B------:R-:W-:Y:S01]  /*17a10*/  FMUL.FTZ R36, R45, UR15 ;  /* 0x0000000f2d247c20 */ /* 0x000fe20008410000 */
[----:B------:R-:W-:Y:S01]  /*17a20*/  FMUL.FTZ R44, R47, UR15 ;  /* 0x0000000f2f2c7c20 */ /* 0x000fe20008410000 */
[C---:B----4-:R-:W-:Y:S01]  /*17a30*/  HMMA.16816.F32 R84, R28.reuse, R48, R84 ;  /* 0x000000301c54723c */ /* 0x050fe20000001854 */
[----:B------:R-:W-:Y:S01]  /*17a40*/  IADD3 R63, R63, 0x1, R0 ;  /* 0x000000013f3f7810 */ /* 0x000fe20007ffe000 */
[----:B------:R-:W2:Y:S01]  /*17a50*/  MUFU.TANH R21, R21 ;  /* 0x0000001500157308 */ /* 0x000ea20000002400 */
[----:B------:R-:W-:Y:S01]  /*17a60*/  LOP3.LUT R0, R2, R66, RZ, 0xfc, !PT ;  /* 0x0000004202007212 */ /* 0x000fe200078efcff */
[----:B------:R-:W-:Y:S01]  /*17a70*/  FMUL.FTZ R79, R79, UR15 ;  /* 0x0000000f4f4f7c20 */ /* 0x000fe20008410000 */
[----:B------:R-:W-:Y:S01]  /*17a80*/  IADD3 R5, R60, R63, -R243 ;  /* 0x0000003f3c057210 */ /* 0x000fe20007ffe8f3 */
[----:B------:R-:W-:Y:S04]  /*17a90*/  HMMA.16816.F32 R80, R28, R50, R80 ;  /* 0x000000321c50723c */ /* 0x000fe80000001850 */
[----:B------:R-:W-:Y:S01]  /*17aa0*/  VIADD R5, R5, UR14 ;  /* 0x0000000e05057c36 */ /* 0x000fe20008000000 */
[----:B------:R-:W3:Y:S01]  /*17ab0*/  MUFU.TANH R37, R37 ;  /* 0x0000002500257308 */ /* 0x000ee20000002400 */
[----:B------:R-:W-:Y:S03]  /*17ac0*/  HMMA.16816.F32 R88, R32, R6, R88 ;  /* 0x000000062058723c */ /* 0x000fe60000001858 */
[----:B------:R-:W-:-:S02]  /*17ad0*/  VIMNMX R2, R5, R60, PT ;  /* 0x0000003c05027248 */ /* 0x000fc40003fe0100 */
[----:B------:R-:W-:Y:S01]  /*17ae0*/  VIADDMNMX R204, R5, 0x8, R60, PT ;  /* 0x0000000805cc7846 */ /* 0x000fe2000380013c */
[----:B------:R-:W-:Y:S01]  /*17af0*/  FMUL.FTZ R24, R40, UR15 ;  /* 0x0000000f28187c20 */ /* 0x000fe20008410000 */
[----:B------:R-:W-:Y:S02]  /*17b00*/  IMAD.SHL.U32 R6, R62, 0x2, RZ ;  /* 0x000000023e067824 */ /* 0x000fe400078e00ff */
[----:B------:R-:W-:Y:S01]  /*17b10*/  FMUL.FTZ R25, R42, UR15 ;  /* 0x0000000f2a197c20 */ /* 0x000fe20008410000 */
[----:B------:R-:W4:Y:S01]  /*17b20*/  MUFU.TANH R36, R36 ;  /* 0x0000002400247308 */ /* 0x000f220000002400 */
[----:B------:R-:W-:Y:S01]  /*17b30*/  FMUL.FTZ R4, R41, UR15 ;  /* 0x0000000f29047c20 */ /* 0x000fe20008410000 */
[----:B------:R-:W-:Y:S01]  /*17b40*/  FMUL.FTZ R23, R43, UR15 ;  /* 0x0000000f2b177c20 */ /* 0x000fe20008410000 */
[----:B------:R-:W-:Y:S01]  /*17b50*/  LOP3.LUT R6, R6, 0x6, RZ, 0xc0, !PT ;  /* 0x0000000606067812 */ /* 0x000fe200078ec0ff */
[C---:B------:R-:W-:Y:S04]  /*17b60*/  HMMA.16816.F32 R84, R32.reuse, R8, R84 ;  /* 0x000000082054723c */ /* 0x040fe80000001854 */
[----:B------:R-:W-:Y:S01]  /*17b70*/  IMAD.IADD R39, R3, 0x1, R6 ;  /* 0x0000000103277824 */ /* 0x000fe200078e0206 */
[----:B------:R-:W4:Y:S01]  /*17b80*/  MUFU.TANH R44, R44 ;  /* 0x0000002c002c7308 */ /* 0x000f220000002400 */
[----:B------:R-:W-:Y:S02]  /*17b90*/  HMMA.16816.F32 R32, R32, R10, R80 ;  /* 0x0000000a2020723c */ /* 0x000fe40000001850 */
[----:B------:R-:W-:-:S02]  /*17ba0*/  VIADD R5, R39, 0x1 ;  /* 0x0000000127057836 */ /* 0x000fc40000000000 */
[----:B------:R-:W-:Y:S02]  /*17bb0*/  VIADD R7, R39, 0x8 ;  /* 0x0000000827077836 */ /* 0x000fe40000000000 */
[----:B------:R-:W-:Y:S01]  /*17bc0*/  FMUL.FTZ R88, R88, UR15 ;  /* 0x0000000f58587c20 */ /* 0x000fe20008410000 */
[----:B------:R-:W-:Y:S01]  /*17bd0*/  FMUL.FTZ R90, R90, UR15 ;  /* 0x0000000f5a5a7c20 */ /* 0x000fe20008410000 */
[C---:B------:R-:W-:Y:S01]  /*17be0*/  ISETP.GE.AND P5, PT, R5.reuse, R2, PT ;  /* 0x000000020500720c */ /* 0x040fe20003fa6270 */
[----:B------:R-:W4:Y:S01]  /*17bf0*/  MUFU.TANH R24, R24 ;  /* 0x0000001800187308 */ /* 0x000f220000002400 */
[----:B------:R-:W-:Y:S01]  /*17c00*/  ISETP.GE.AND P1, PT, R5, R204, PT ;  /* 0x000000cc0500720c */ /* 0x000fe20003f26270 */
[----:B------:R-:W-:Y:S01]  /*17c10*/  VIADD R5, R39, 0x9 ;  /* 0x0000000927057836 */ /* 0x000fe20000000000 */
[----:B------:R-:W-:Y:S01]  /*17c20*/  ISETP.GE.AND P0, PT, R7, R2, PT ;  /* 0x000000020700720c */ /* 0x000fe20003f06270 */
[----:B------:R-:W-:Y:S01]  /*17c30*/  FMUL.FTZ R89, R89, UR15 ;  /* 0x0000000f59597c20 */ /* 0x000fe20008410000 */
[----:B------:R-:W-:Y:S01]  /*17c40*/  ISETP.GE.AND P2, PT, R7, R204, PT ;  /* 0x000000cc0700720c */ /* 0x000fe20003f46270 */
[----:B------:R-:W-:Y:S01]  /*17c50*/  VIADD R7, R39, 0x10 ;  /* 0x0000001027077836 */ /* 0x000fe20000000000 */
[C---:B------:R-:W-:Y:S01]  /*17c60*/  ISETP.GE.AND P6, PT, R5.reuse, R2, PT ;  /* 0x000000020500720c */ /* 0x040fe20003fc6270 */
[----:B------:R-:W4:Y:S01]  /*17c70*/  MUFU.TANH R25, R25 ;  /* 0x0000001900197308 */ /* 0x000f220000002400 */
[----:B------:R-:W-:Y:S01]  /*17c80*/  ISETP.GE.AND P4, PT, R5, R204, PT ;  /* 0x000000cc0500720c */ /* 0x000fe20003f86270 */
[----:B------:R-:W-:Y:S01]  /*17c90*/  VIADD R5, R39, 0x11 ;  /* 0x0000001127057836 */ /* 0x000fe20000000000 */
[----:B-1----:R-:W-:Y:S01]  /*17ca0*/  FSEL R15, R15, -INF , !P0 ;  /* 0xff8000000f0f7808 */ /* 0x002fe20004000000 */
[----:B------:R-:W-:Y:S01]  /*17cb0*/  VIADD R11, R39, 0x29 ;  /* 0x00000029270b7836 */ /* 0x000fe20000000000 */
[----:B------:R-:W-:Y:S01]  /*17cc0*/  FSEL R6, R57, -INF , !P2 ;  /* 0xff80000039067808 */ /* 0x000fe20005000000 */
[----:B------:R-:W-:Y:S01]  /*17cd0*/  FMUL.FTZ R91, R91, UR15 ;  /* 0x0000000f5b5b7c20 */ /* 0x000fe20008410000 */
[----:B-----5:R-:W-:Y:S01]  /*17ce0*/  FSEL R17, R12, -INF , !P5 ;  /* 0xff8000000c117808 */ /* 0x020fe20006800000 */
[----:B------:R-:W1:Y:S01]  /*17cf0*/  MUFU.TANH R193, R76 ;  /* 0x0000004c00c17308 */ /* 0x000e620000002400 */
[----:B------:R-:W-:Y:S01]  /*17d00*/  FSEL R22, R13, -INF , !P1 ;  /* 0xff8000000d167808 */ /* 0x000fe20004800000 */
[----:B------:R-:W-:Y:S01]  /*17d10*/  FMUL.FTZ R32, R32, UR15 ;  /* 0x0000000f20207c20 */ /* 0x000fe20008410000 */
[C---:B------:R-:W-:Y:S01]  /*17d20*/  ISETP.GE.AND P0, PT, R5.reuse, R2, PT ;  /* 0x000000020500720c */ /* 0x040fe20003f06270 */
[----:B------:R-:W-:Y:S01]  /*17d30*/  FMUL.FTZ R84, R84, UR15 ;  /* 0x0000000f54547c20 */ /* 0x000fe20008410000 */
[----:B------:R-:W-:Y:S01]  /*17d40*/  ISETP.GE.AND P2, PT, R5, R204, PT ;  /* 0x000000cc0500720c */ /* 0x000fe20003f46270 */
[----:B------:R-:W-:Y:S01]  /*17d50*/  VIADD R5, R39, 0x19 ;  /* 0x0000001927057836 */ /* 0x000fe20000000000 */
[C---:B------:R-:W-:Y:S01]  /*17d60*/  ISETP.GE.AND P5, PT, R7.reuse, R2, PT ;  /* 0x000000020700720c */ /* 0x040fe20003fa6270 */
[----:B------:R-:W5:Y:S01]  /*17d70*/  MUFU.TANH R190, R78 ;  /* 0x0000004e00be7308 */ /* 0x000f620000002400 */
[----:B------:R-:W-:Y:S01]  /*17d80*/  ISETP.GE.AND P1, PT, R7, R204, PT ;  /* 0x000000cc0700720c */ /* 0x000fe20003f26270 */
[----:B------:R-:W-:Y:S01]  /*17d90*/  VIADD R7, R39, 0x18 ;  /* 0x0000001827077836 */ /* 0x000fe20000000000 */
[----:B--2---:R-:W-:Y:S01]  /*17da0*/  FSEL R13, R21, -INF , !P5 ;  /* 0xff800000150d7808 */ /* 0x004fe20006800000 */
[----:B------:R-:W-:Y:S01]  /*17db0*/  VIADD R21, R39, 0x28 ;  /* 0x0000002827157836 */ /* 0x000fe20000000000 */
[----:B---3--:R-:W-:Y:S01]  /*17dc0*/  FSEL R18, R37, -INF , !P1 ;  /* 0xff80000025127808 */ /* 0x008fe20004800000 */
[----:B------:R-:W-:Y:S01]  /*17dd0*/  FMUL.FTZ R85, R85, UR15 ;  /* 0x0000000f55557c20 */ /* 0x000fe20008410000 */
[C---:B------:R-:W-:Y:S01]  /*17de0*/  ISETP.GE.AND P5, PT, R5.reuse, R2, PT ;  /* 0x000000020500720c */ /* 0x040fe20003fa6270 */
[----:B------:R-:W2:Y:S01]  /*17df0*/  MUFU.TANH R4, R4 ;  /* 0x0000000400047308 */ /* 0x000ea20000002400 */
[----:B------:R-:W-:Y:S01]  /*17e00*/  ISETP.GE.AND P1, PT, R5, R204, PT ;  /* 0x000000cc0500720c */ /* 0x000fe20003f26270 */
[----:B------:R-:W-:Y:S01]  /*17e10*/  VIADD R5, R39, 0x20 ;  /* 0x0000002027057836 */ /* 0x000fe20000000000 */
[----:B------:R-:W-:Y:S01]  /*17e20*/  FSEL R19, R56, -INF , !P6 ;  /* 0xff80000038137808 */ /* 0x000fe20007000000 */
[----:B------:R-:W-:Y:S01]  /*17e30*/  FMUL.FTZ R86, R86, UR15 ;  /* 0x0000000f56567c20 */ /* 0x000fe20008410000 */
[----:B------:R-:W-:Y:S01]  /*17e40*/  FSEL R20, R20, -INF , !P4 ;  /* 0xff80000014147808 */ /* 0x000fe20006000000 */
[----:B------:R-:W-:Y:S01]  /*17e50*/  FMUL.FTZ R87, R87, UR15 ;  /* 0x0000000f57577c20 */ /* 0x000fe20008410000 */
[C---:B------:R-:W-:Y:S01]  /*17e60*/  ISETP.GE.AND P6, PT, R7.reuse, R2, PT ;  /* 0x000000020700720c */ /* 0x040fe20003fc6270 */
[----:B------:R-:W3:Y:S01]  /*17e70*/  MUFU.TANH R23, R23 ;  /* 0x0000001700177308 */ /* 0x000ee20000002400 */
[----:B------:R-:W-:Y:S01]  /*17e80*/  ISETP.GE.AND P4, PT, R7, R204, PT ;  /* 0x000000cc0700720c */ /* 0x000fe20003f86270 */
[----:B------:R-:W-:Y:S01]  /*17e90*/  VIADD R7, R39, 0x21 ;  /* 0x0000002127077836 */ /* 0x000fe20000000000 */
[----:B----4-:R-:W-:Y:S01]  /*17ea0*/  FSEL R9, R36, -INF , !P0 ;  /* 0xff80000024097808 */ /* 0x010fe20004000000 */
[----:B------:R-:W-:Y:S01]  /*17eb0*/  FMUL.FTZ R10, R33, UR15 ;  /* 0x0000000f210a7c20 */ /* 0x000fe20008410000 */
[----:B------:R-:W-:Y:S01]  /*17ec0*/  FSEL R8, R44, -INF , !P2 ;  /* 0xff8000002c087808 */ /* 0x000fe20005000000 */
[----:B------:R-:W-:Y:S01]  /*17ed0*/  FMUL.FTZ R34, R34, UR15 ;  /* 0x0000000f22227c20 */ /* 0x000fe20008410000 */
[C---:B------:R-:W-:Y:S01]  /*17ee0*/  ISETP.GE.AND P0, PT, R5.reuse, R2, PT ;  /* 0x000000020500720c */ /* 0x040fe20003f06270 */
[----:B------:R-:W4:Y:S01]  /*17ef0*/  MUFU.TANH R191, R88 ;  /* 0x0000005800bf7308 */ /* 0x000f220000002400 */
[----:B------:R-:W-:-:S02]  /*17f00*/  ISETP.GE.AND P2, PT, R5, R204, PT ;  /* 0x000000cc0500720c */ /* 0x000fc40003f46270 */
[----:B------:R-:W-:Y:S02]  /*17f10*/  FSEL R5, R24, -INF , !P6 ;  /* 0xff80000018057808 */ /* 0x000fe40007000000 */
[----:B------:R-:W-:Y:S02]  /*17f20*/  FSEL R16, R25, -INF , !P4 ;  /* 0xff80000019107808 */ /* 0x000fe40006000000 */
[C---:B------:R-:W-:Y:S01]  /*17f30*/  ISETP.GE.AND P6, PT, R7.reuse, R2, PT ;  /* 0x000000020700720c */ /* 0x040fe20003fc6270 */
[----:B------:R-:W4:Y:S01]  /*17f40*/  MUFU.TANH R192, R90 ;  /* 0x0000005a00c07308 */ /* 0x000f220000002400 */
[----:B------:R-:W-:Y:S02]  /*17f50*/  ISETP.GE.AND P4, PT, R7, R204, PT ;  /* 0x000000cc0700720c */ /* 0x000fe40003f86270 */
[----:B-1----:R-:W-:Y:S02]  /*17f60*/  FSEL R193, R193, -INF , !P0 ;  /* 0xff800000c1c17808 */ /* 0x002fe40004000000 */
[----:B-----5:R-:W-:-:S02]  /*17f70*/  FSEL R190, R190, -INF , !P2 ;  /* 0xff800000bebe7808 */ /* 0x020fc40005000000 */
[----:B--2---:R-:W-:Y:S01]  /*17f80*/  FSEL R7, R4, -INF , !P5 ;  /* 0xff80000004077808 */ /* 0x004fe20006800000 */
[----:B------:R-:W1:Y:S01]  /*17f90*/  MUFU.TANH R189, R89 ;  /* 0x0000005900bd7308 */ /* 0x000e620000002400 */
[----:B---3--:R-:W-:Y:S01]  /*17fa0*/  FSEL R12, R23, -INF , !P1 ;  /* 0xff800000170c7808 */ /* 0x008fe20004800000 */
[----:B------:R-:W-:Y:S01]  /*17fb0*/  FMUL.FTZ R4, R14, UR15 ;  /* 0x0000000f0e047c20 */ /* 0x000fe20008410000 */
[C---:B------:R-:W-:Y:S02]  /*17fc0*/  ISETP.GE.AND P0, PT, R11.reuse, R2, PT ;  /* 0x000000020b00720c */ /* 0x040fe40003f06270 */
[----:B------:R-:W-:Y:S01]  /*17fd0*/  ISETP.GE.AND P2, PT, R11, R204, PT ;  /* 0x000000cc0b00720c */ /* 0x000fe20003f46270 */
[----:B------:R-:W-:Y:S01]  /*17fe0*/  VIADD R11, R39, 0x31 ;  /* 0x00000031270b7836 */ /* 0x000fe20000000000 */
[C---:B------:R-:W-:Y:S01]  /*17ff0*/  ISETP.GE.AND P5, PT, R21.reuse, R2, PT ;  /* 0x000000021500720c */ /* 0x040fe20003fa6270 */
[----:B------:R2:W3:Y:S01]  /*18000*/  MUFU.TANH R195, R32 ;  /* 0x0000002000c37308 */ /* 0x0004e20000002400 */
[----:B------:R-:W-:Y:S01]  /*18010*/  ISETP.GE.AND P1, PT, R21, R204, PT ;  /* 0x000000cc1500720c */ /* 0x000fe20003f26270 */
[----:B------:R-:W-:Y:S01]  /*18020*/  VIADD R21, R39, 0x30 ;  /* 0x0000003027157836 */ /* 0x000fe20000000000 */
[----:B----4-:R-:W-:-:S02]  /*18030*/  FSEL R191, R191, -INF , !P5 ;  /* 0xff800000bfbf7808 */ /* 0x010fc40006800000 */
[----:B------:R-:W-:Y:S02]  /*18040*/  FSEL R192, R192, -INF , !P1 ;  /* 0xff800000c0c07808 */ /* 0x000fe40004800000 */
[C---:B------:R-:W-:Y:S01]  /*18050*/  ISETP.GE.AND P5, PT, R11.reuse, R2, PT ;  /* 0x000000020b00720c */ /* 0x040fe20003fa6270 */
[----:B------:R-:W4:Y:S01]  /*18060*/  MUFU.TANH R200, R91 ;  /* 0x0000005b00c87308 */ /* 0x000f220000002400 */
[----:B------:R-:W-:Y:S01]  /*18070*/  ISETP.GE.AND P1, PT, R11, R204, PT ;  /* 0x000000cc0b00720c */ /* 0x000fe20003f26270 */
[----:B------:R-:W-:Y:S01]  /*18080*/  VIADD R11, R39, 0x38 ;  /* 0x00000038270b7836 */ /* 0x000fe20000000000 */
[----:B-1----:R-:W-:-:S04]  /*18090*/  FSEL R189, R189, -INF , !P0 ;  /* 0xff800000bdbd7808 */ /* 0x002fc80004000000 */
[----:B------:R-:W-:Y:S01]  /*180a0*/  ISETP.GE.AND P0, PT, R11, R2, PT ;  /* 0x000000020b00720c */ /* 0x000fe20003f06270 */
[----:B------:R-:W1:Y:S01]  /*180b0*/  MUFU.TANH R187, R77 ;  /* 0x0000004d00bb7308 */ /* 0x000e620000002400 */
[----:B--2---:R-:W-:Y:S02]  /*180c0*/  FMUL.FTZ R32, R35, UR15 ;  /* 0x0000000f23207c20 */ /* 0x004fe40008410000 */
[----:B---3--:R-:W-:Y:S02]  /*180d0*/  FSEL R195, R195, -INF , !P0 ;  /* 0xff800000c3c37808 */ /* 0x008fe40004000000 */
[----:B------:R-:W-:-:S03]  /*180e0*/  ISETP.GE.AND P0, PT, R166, 0x2, PT ;  /* 0x00000002a600780c */ /* 0x000fc60003f06270 */
[----:B------:R-:W2:Y:S01]  /*180f0*/  MUFU.TANH R202, R79 ;  /* 0x0000004f00ca7308 */ /* 0x000ea20000002400 */
[----:B----4-:R-:W-:Y:S02]  /*18100*/  FSEL R200, R200, -INF , !P2 ;  /* 0xff800000c8c87808 */ /* 0x010fe40005000000 */
[----:B------:R-:W-:Y:S01]  /*18110*/  ISETP.GE.AND P2, PT, R11, R204, PT ;  /* 0x000000cc0b00720c */ /* 0x000fe20003f46270 */
[----:B------:R-:W-:-:S04]  /*18120*/  VIADD R11, R39, 0x39 ;  /* 0x00000039270b7836 */ /* 0x000fc80000000000 */
        /* <DEDUP_REMOVED lines=8> */
[----:B------:R-:W-:-:S04]  /*181b0*/  ISETP.GE.AND P6, PT, R39, R2, PT ;  /* 0x000000022700720c */ /* 0x000fc80003fc6270 */
[----:B------:R-:W-:Y:S01]  /*181c0*/  FSEL R65, R65, -INF , !P6 ;  /* 0xff80000041417808 */ /* 0x000fe20007000000 */
[----:B------:R-:W3:Y:S01]  /*181d0*/  MUFU.TANH R194, R87 ;  /* 0x0000005700c27308 */ /* 0x000ee20000002400 */
[----:B-1----:R-:W-:Y:S01]  /*181e0*/  FSEL R197, R197, -INF , !P5 ;  /* 0xff800000c5c57808 */ /* 0x002fe20006800000 */
[----:B------:R-:W-:Y:S01]  /*181f0*/  BAR.SYNC.DEFER_BLOCKING 0x0 ;  /* 0x0000000000007b1d */ /* 0x000fe20000010000 */
[----:B------:R-:W-:-:S05]  /*18200*/  ISETP.GE.AND P5, PT, R11, R2, PT ;  /* 0x000000020b00720c */ /* 0x000fca0003fa6270 */
[----:B------:R-:W1:Y:S01]  /*18210*/  MUFU.TANH R4, R4 ;  /* 0x0000000400047308 */ /* 0x000e620000002400 */
[----:B--2---:R-:W-:Y:S02]  /*18220*/  FSEL R196, R196, -INF , !P4 ;  /* 0xff800000c4c47808 */ /* 0x004fe40006000000 */
[----:B------:R-:W-:-:S05]  /*18230*/  ISETP.GE.AND P4, PT, R39, R204, PT ;  /* 0x000000cc2700720c */ /* 0x000fca0003f86270 */
[----:B------:R-:W2:Y:S01]  /*18240*/  MUFU.TANH R10, R10 ;  /* 0x0000000a000a7308 */ /* 0x000ea20000002400 */
[----:B---3--:R-:W-:Y:S02]  /*18250*/  FSEL R194, R194, -INF , !P1 ;  /* 0xff800000c2c27808 */ /* 0x008fe40004800000 */
[----:B------:R-:W-:-:S05]  /*18260*/  ISETP.GE.AND P1, PT, R11, R204, PT ;  /* 0x000000cc0b00720c */ /* 0x000fca0003f26270 */
[----:B------:R-:W3:Y:S01]  /*18270*/  MUFU.TANH R34, R34 ;  /* 0x0000002200227308 */ /* 0x000ee20000002400 */
[----:B-1----:R-:W-:-:S07]  /*18280*/  FSEL R4, R4, -INF , !P4 ;  /* 0xff80000004047808 */ /* 0x002fce0006000000 */
[----:B------:R-:W1:Y:S01]  /*18290*/  MUFU.TANH R32, R32 ;  /* 0x0000002000207308 */ /* 0x000e620000002400 */
[----:B--2---:R-:W-:Y:S02]  /*182a0*/  FSEL R35, R10, -INF , !P5 ;  /* 0xff8000000a237808 */ /* 0x004fe40006800000 */
[----:B---3--:R-:W-:Y:S02]  /*182b0*/  FSEL R34, R34, -INF , !P2 ;  /* 0xff80000022227808 */ /* 0x008fe40005000000 */
[----:B-1----:R-:W-:Y:S01]  /*182c0*/  FSEL R32, R32, -INF , !P1 ;  /* 0xff80000020207808 */ /* 0x002fe20004800000 */
        /* <DEDUP_REMOVED lines=62> */
.L_x_2918:
[----:B------:R-:W-:Y:S02]  /*186b0*/  ULDC UR12, c[0x0][0x248] ;  /* 0x00009200000c7ab9 */ /* 0x000fe40000000800 */
[----:B------:R-:W-:-:S06]  /*186c0*/  USHF.L.U32 UR5, UR12, 0x6, URZ ;  /* 0x000000060c057899 */ /* 0x000fcc000800063f */
[----:B------:R-:W-:-:S04]  /*186d0*/  IADD3 R3, RZ, -UR5, RZ ;  /* 0x80000005ff037c10 */ /* 0x000fc8000fffe0ff */
[----:B------:R-:W-:-:S07]  /*186e0*/  SHF.R.S32.HI R11, RZ, 0x1f, R3 ;  /* 0x0000001fff0b7819 */ /* 0x000fce0000011403 */
.L_x_2919:
        /* <DEDUP_REMOVED lines=43> */
.L_x_2917:
        /* <DEDUP_REMOVED lines=65> */
[----:B------:R-:W1:Y:S01]  /*18db0*/  LDSM.16.MT88.4 R64, [R232+0x12000] ;  /* 0x01200000e840783b */ /* 0x000e620000004200 */
[--C-:B------:R-:W-:Y:S01]  /*18dc0*/  FFMA.FTZ R184, R4, UR10, -R33.reuse ;  /* 0x0000000a04b87c23 */ /* 0x100fe20008010821 */
[--C-:B------:R-:W-:Y:S01]  /*18dd0*/  FFMA.FTZ R185, R22, UR10, -R33.reuse ;  /* 0x0000000a16b97c23 */ /* 0x100fe20008010821 */
[--C-:B------:R-:W-:Y:S01]  /*18de0*/  FFMA.FTZ R180, R6, UR10, -R33.reuse ;  /* 0x0000000a06b47c23 */ /* 0x100fe20008010821 */
[--C-:B------:R-:W-:Y:S01]  /*18df0*/  FFMA.FTZ R179, R20, UR10, -R33.reuse ;  /* 0x0000000a14b37c23 */ /* 0x100fe20008010821 */
[----:B------:R-:W2:Y:S01]  /*18e00*/  LDSM.16.MT88.4 R112, [R234+0x16000] ;  /* 0x01600000ea70783b */ /* 0x000ea20000004200 */
        /* <DEDUP_REMOVED lines=10> */
[----:B------:R-:W3:Y:S01]  /*18eb0*/  MUFU.EX2 R182, R182 ;  /* 0x000000b600b67308 */ /* 0x000ee20000000800 */
        /* <DEDUP_REMOVED lines=22> */
[----:B------:R-:W-:Y:S01]  /*19020*/  FFMA.FTZ R198, R35, UR10, -R198 ;  /* 0x0000000a23c67c23 */ /* 0x000fe200080108c6 */
[----:B------:R-:W-:Y:S01]  /*19030*/  MUFU.EX2 R184, R184 ;  /* 0x000000b800b87308 */ /* 0x000fe20000000800 */
[--C-:B------:R-:W-:Y:S01]  /*19040*/  FFMA.FTZ R196, R196, UR10, -R33.reuse ;  /* 0x0000000ac4c47c23 */ /* 0x100fe20008010821 */
[--C-:B------:R-:W-:Y:S01]  /*19050*/  FFMA.FTZ R194, R34, UR10, -R33.reuse ;  /* 0x0000000a22c27c23 */ /* 0x100fe20008010821 */
[----:B------:R-:W-:Y:S01]  /*19060*/  FFMA.FTZ R201, R32, UR10, -R33 ;  /* 0x0000000a20c97c23 */ /* 0x000fe20008010821 */
[----:B------:R-:W-:Y:S01]  /*19070*/  FADD.FTZ R182, R183, R182 ;  /* 0x000000b6b7b67221 */ /* 0x000fe20000010000 */
[----:B------:R-:W-:Y:S03]  /*19080*/  LDSM.16.MT88.4 R32, [R233+0x11800] ;  /* 0x01180000e920783b */ /* 0x000fe60000004200 */
        /* <DEDUP_REMOVED lines=27> */
[C---:B-1----:R-:W-:Y:S01]  /*19240*/  HMMA.16816.F32 R60, R128.reuse, R64, RZ ;  /* 0x00000040803c723c */ /* 0x042fe200000018ff */
[----:B------:R-:W-:Y:S05]  /*19250*/  MUFU.EX2 R186, R186 ;  /* 0x000000ba00ba7308 */ /* 0x000fea0000000800 */
[C---:B------:R-:W-:Y:S03]  /*19260*/  HMMA.16816.F32 R68, R128.reuse, R72, RZ ;  /* 0x000000488044723c */ /* 0x040fe600000018ff */
[----:B------:R-:W1:Y:S03]  /*19270*/  MUFU.EX2 R187, R187 ;  /* 0x000000bb00bb7308 */ /* 0x000e660000000800 */
[C---:B------:R-:W-:Y:S05]  /*19280*/  HMMA.16816.F32 R76, R128.reuse, R80, RZ ;  /* 0x00000050804c723c */ /* 0x040fea00000018ff */
[----:B------:R-:W-:Y:S01]  /*19290*/  MUFU.EX2 R188, R188 ;  /* 0x000000bc00bc7308 */ /* 0x000fe20000000800 */
[C---:B------:R-:W-:Y:S06]  /*192a0*/  HMMA.16816.F32 R84, R128.reuse, R88, RZ ;  /* 0x000000588054723c */ /* 0x040fec00000018ff */
[C---:B------:R-:W-:Y:S01]  /*192b0*/  HMMA.16816.F32 R92, R128.reuse, R96, RZ ;  /* 0x00000060805c723c */ /* 0x040fe200000018ff */
[----:B------:R-:W-:Y:S05]  /*192c0*/  MUFU.EX2 R189, R189 ;  /* 0x000000bd00bd7308 */ /* 0x000fea0000000800 */
[C---:B------:R-:W-:Y:S03]  /*192d0*/  HMMA.16816.F32 R100, R128.reuse, R104, RZ ;  /* 0x000000688064723c */ /* 0x040fe600000018ff */
[----:B------:R-:W-:Y:S03]  /*192e0*/  MUFU.EX2 R190, R190 ;  /* 0x000000be00be7308 */ /* 0x000fe60000000800 */
[C---:B--2---:R-:W-:Y:S05]  /*192f0*/  HMMA.16816.F32 R108, R128.reuse, R112, RZ ;  /* 0x00000070806c723c */ /* 0x044fea00000018ff */
[----:B------:R-:W2:Y:S01]  /*19300*/  MUFU.EX2 R191, R191 ;  /* 0x000000bf00bf7308 */ /* 0x000ea20000000800 */
[C---:B-----5:R-:W-:Y:S06]  /*19310*/  HMMA.16816.F32 R116, R128.reuse, R120, RZ ;  /* 0x000000788074723c */ /* 0x060fec00000018ff */
        /* <DEDUP_REMOVED lines=43> */
[----:B------:R-:W4:Y:S05]  /*195d0*/  LDSM.16.MT88.4 R12, [R236+0x14800] ;  /* 0x01480000ec0c783b */ /* 0x000f2a0000004200 */
[C---:B------:R-:W-:Y:S06]  /*195e0*/  HMMA.16816.F32 R36, R4.reuse, R16, R36 ;  /* 0x000000100424723c */ /* 0x040fec0000001824 */
        /* <DEDUP_REMOVED lines=8> */
[C---:B------:R-:W-:Y:S06]  /*19670*/  HMMA.16816.F32 R144, R4.reuse, R24, R144 ;  /* 0x000000180490723c */ /* 0x040fec0000001890 */
        /* <DEDUP_REMOVED lines=28> */
[----:B------:R-:W-:Y:S05]  /*19840*/  LDSM.16.MT88.4 R16, [R232+0x11000] ;  /* 0x01100000e810783b */ /* 0x000fea0000004200 */
[C---:B---3--:R-:W-:Y:S06]  /*19850*/  HMMA.16816.F32 R124, R4.reuse, R8, R124 ;  /* 0x00000008047c723c */ /* 0x048fec000000187c */
        /* <DEDUP_REMOVED lines=12> */
[----:B--2---:R-:W-:Y:S01]  /*19920*/  HMMA.16816.F32 R160, R8, R24, R160 ;  /* 0x0000001808a0723c */ /* 0x004fe200000018a0 */
[----:B------:R-:W-:Y:S01]  /*19930*/  FADD.FTZ R188, R189, R188 ;  /* 0x000000bcbdbc7221 */ /* 0x000fe20000010000 */
[----:B------:R-:W-:-:S04]  /*19940*/  FADD.FTZ R193, R193, R192 ;  /* 0x000000c0c1c17221 */ /* 0x000fc80000010000 */
[C---:B------:R-:W-:Y:S01]  /*19950*/  HMMA.16816.F32 R156, R8.reuse, R26, R156 ;  /* 0x0000001a089c723c */ /* 0x040fe2000000189c */
[----:B------:R-:W-:Y:S05]  /*19960*/  LDSM.16.MT88.4 R24, [R232+0x13000] ;  /* 0x01300000e818783b */ /* 0x000fea0000004200 */
[C---:B----4-:R-:W-:Y:S06]  /*19970*/  HMMA.16816.F32 R152, R8.reuse, R12, R152 ;  /* 0x0000000c0898723c */ /* 0x050fec0000001898 */
        /* <DEDUP_REMOVED lines=58> */
[----:B------:R-:W3:Y:S04]  /*19d20*/  LDSM.16.MT88.4 R16, [R232+0x13800] ;  /* 0x01380000e810783b */ /* 0x000ee80000004200 */
[----:B------:R-:W-:Y:S01]  /*19d30*/  STL [R1], R205 ;  /* 0x000000cd01007387 */ /* 0x000fe20000100800 */
[C---:B--2---:R-:W-:Y:S03]  /*19d40*/  HMMA.16816.F32 R152, R4.reuse, R12, R152 ;  /* 0x0000000c0498723c */ /* 0x044fe60000001898 */
[----:B------:R-:W-:Y:S03]  /*19d50*/  STL [R1+0x4], R206 ;  /* 0x000004ce01007387 */ /* 0x000fe60000100800 */
        /* <DEDUP_REMOVED lines=104> */
.L_x_2921:
[----:B------:R-:W-:Y:S02]  /*1a3e0*/  ULDC UR8, c[0x0][0x250] ;  /* 0x0000940000087ab9 */ /* 0x000fe40000000800 */
[----:B------:R-:W-:-:S06]  /*1a3f0*/  USHF.L.U32 UR4, UR8, 0x6, URZ ;  /* 0x0000000608047899 */ /* 0x000fcc000800063f */
[----:B------:R-:W-:-:S04]  /*1a400*/  IADD3 R5, RZ, -UR4, RZ ;  /* 0x80000004ff057c10 */ /* 0x000fc8000fffe0ff */
[----:B------:R-:W-:-:S07]  /*1a410*/  SHF.R.S32.HI R0, RZ, 0x1f, R5 ;  /* 0x0000001fff007819 */ /* 0x000fce0000011405 */
.L_x_2922:
[----:B------:R-:W-:Y:S01]  /*1a420*/  IADD3 R167, P1, P0, R170, R5, R167 ;  /* 0x00000005aaa77210 */ /* 0x000fe2000783e0a7 */
[----:B------:R-:W-:Y:S01]  /*1a430*/  ULDC.64 UR4, c[0x0][0x220] ;  /* 0x0000880000047ab9 */ /* 0x000fe20000000a00 */
[C---:B------:R-:W-:Y:S01]  /*1a440*/  IADD3 R170, P2, R5.reuse, R170, RZ ;  /* 0x000000aa05aa7210 */ /* 0x040fe20007f5e0ff */
[----:B------:R-:W-:Y:S01]  /*1a450*/  USHF.L.U32 UR11, UR8, 0x5, URZ ;  /* 0x00000005080b7899 */ /* 0x000fe2000800063f */
[----:B------:R-:W-:Y:S01]  /*1a460*/  LEA R252, P4, R5, R252, 0x1 ;  /* 0x000000fc05fc7211 */ /* 0x000fe200078808ff */
[----:B------:R-:W-:Y:S01]  /*1a470*/  ULDC UR9, c[0x0][0x254] ;  /* 0x0000950000097ab9 */ /* 0x000fe20000000800 */
[----:B------:R-:W-:Y:S01]  /*1a480*/  IADD3.X R168, R165, R0, R168, P1, P0 ;  /* 0x00000000a5a87210 */ /* 0x000fe20000fe04a8 */
[----:B------:R-:W-:Y:S01]  /*1a490*/  IMAD.X R165, R0, 0x1, R165, P2 ;  /* 0x0000000100a57824 */ /* 0x000fe200010e06a5 */
[C---:B------:R-:W-:Y:S01]  /*1a4a0*/  LEA R4, P1, R170.reuse, UR4, 0x1 ;  /* 0x00000004aa047c11 */ /* 0x040fe2000f8208ff */
[----:B------:R-:W-:Y:S01]  /*1a4b0*/  USHF.L.U64.HI UR9, UR8, 0x5, UR9 ;  /* 0x0000000508097899 */ /* 0x000fe20008010209 */
[----:B------:R-:W-:Y:S01]  /*1a4c0*/  LEA.HI.X R251, R5, R251, R0, 0x1, P4 ;  /* 0x000000fb05fb7211 */ /* 0x000fe200020f0c00 */
[----:B------:R-:W-:Y:S01]  /*1a4d0*/  IMAD.MOV.U32 R12, RZ, RZ, R252 ;  /* 0x000000ffff0c7224 */ /* 0x000fe200078e00fc */
[----:B------:R-:W-:-:S02]  /*1a4e0*/  LEA.HI.X R5, R170, UR5, R165, 0x1, P1 ;  /* 0x00000005aa057c11 */ /* 0x000fc400088f0ca5 */
        /* <DEDUP_REMOVED lines=9> */
[----:B------:R-:W-:Y:S02]  /*1a580*/  IADD3 R10, P1, R6, UR11, RZ ;  /* 0x0000000b060a7c10 */ /* 0x000fe4000ff3e0ff */
[----:B------:R-:W-:Y:S01]  /*1a590*/  IADD3 R16, P0, R8, UR11, RZ ;  /* 0x0000000b08107c10 */ /* 0x000fe2000ff1e0ff */
[----:B------:R-:W-:Y:S01]  /*1a5a0*/  LDGSTS.E.BYPASS.LTC128B.128 [R245+0x12000], desc[UR6][R4.64+0x80] ;  /* 0x1200008004f57fae */ /* 0x000fe2000b901d46 */
[----:B------:R-:W-:-:S02]  /*1a5b0*/  IADD3.X R11, R7, UR9, RZ, P1, !PT ;  /* 0x00000009070b7c10 */ /* 0x000fc40008ffe4ff */
[----:B------:R-:W-:Y:S01]  /*1a5c0*/  IADD3.X R17, R9, UR9, RZ, P0, !PT ;  /* 0x0000000909117c10 */ /* 0x000fe200087fe4ff */
[----:B------:R-:W-:Y:S01]  /*1a5d0*/  LDGSTS.E.BYPASS.LTC128B.128 [R245+0x14000], desc[UR6][R4.64+0x100] ;  /* 0x1400010004f57fae */ /* 0x000fe2000b901d46 */
[----:B------:R-:W-:Y:S02]  /*1a5e0*/  IADD3 R18, P1, R10, UR11, RZ ;  /* 0x0000000b0a127c10 */ /* 0x000fe4000ff3e0ff */
[----:B------:R-:W-:Y:S01]  /*1a5f0*/  IADD3 R24, P0, R16, UR11, RZ ;  /* 0x0000000b10187c10 */ /* 0x000fe2000ff1e0ff */
[----:B------:R-:W-:Y:S01]  /*1a600*/  LDGSTS.E.BYPASS.LTC128B.128 [R245+0x16000], desc[UR6][R4.64+0x180] ;  /* 0x1600018004f57fae */ /* 0x000fe2000b901d46 */
[----:B------:R-:W-:Y:S02]  /*1a610*/  IADD3.X R19, R11, UR9, RZ, P1, !PT ;  /* 0x000000090b137c10 */ /* 0x000fe40008ffe4ff */
[----:B------:R-:W-:Y:S01]  /*1a620*/  IADD3.X R25, R17, UR9, RZ, P0, !PT ;  /* 0x0000000911197c10 */ /* 0x000fe200087fe4ff */
[----:B------:R1:W-:Y:S01]  /*1a630*/  LDGSTS.E.BYPASS.LTC128B.128 [R245+0x10800], desc[UR6][R6.64] ;  /* 0x1080000006f57fae */ /* 0x0003e2000b901d46 */
[----:B------:R-:W-:-:S03]  /*1a640*/  ISETP.GE.AND P0, PT, R166, 0x3, PT ;  /* 0x00000003a600780c */ /* 0x000fc60003f06270 */
        /* <DEDUP_REMOVED lines=10> */
[----:B------:R3:W-:Y:S04]  /*1a6f0*/  LDGSTS.E.BYPASS.LTC128B.128 [R245+0x17800], desc[UR6][R24.64+0x180] ;  /* 0x1780018018f57fae */ /* 0x0007e8000b901d46 */
[----:B------:R-:W-:Y:S04]  /*1a700*/  LDSM.16.M88.4 R188, [R242] ;  /* 0x00000000f2bc783b */ /* 0x000fe80000000200 */
[----:B-1----:R-:W1:Y:S04]  /*1a710*/  LDSM.16.M88.4 R4, [R241+0x8000] ;  /* 0x00800000f104783b */ /* 0x002e680000000200 */
[----:B------:R-:W3:Y:S04]  /*1a720*/  LDSM.16.M88.4 R20, [R241+0x8800] ;  /* 0x00880000f114783b */ /* 0x000ee80000000200 */
[----:B------:R-:W4:Y:S04]  /*1a730*/  LDSM.16.M88.4 R172, [R241+0x9000] ;  /* 0x00900000f1ac783b */ /* 0x000f280000000200 */
[----:B------:R-:W5:Y:S04]  /*1a740*/  LDSM.16.M88.4 R184, [R241+0x9800] ;  /* 0x00980000f1b8783b */ /* 0x000f680000000200 */
[----:B------:R-:W-:Y:S04]  /*1a750*/  LDSM.16.M88.4 R12, [R240] ;  /* 0x00000000f00c783b */ /* 0x000fe80000000200 */
[----:B------:R-:W5:Y:S04]  /*1a760*/  LDSM.16.M88.4 R180, [R239] ;  /* 0x00000000efb4783b */ /* 0x000f680000000200 */
[----:B------:R-:W5:Y:S04]  /*1a770*/  LDSM.16.M88.4 R168, [R231] ;  /* 0x00000000e7a8783b */ /* 0x000f680000000200 */
[----:B------:R-:W5:Y:S04]  /*1a780*/  LDSM.16.M88.4 R32, [R230] ;  /* 0x00000000e620783b */ /* 0x000f680000000200 */
[----:B--2---:R-:W2:Y:S04]  /*1a790*/  LDSM.16.M88.4 R16, [R229] ;  /* 0x00000000e510783b */ /* 0x004ea80000000200 */
[----:B------:R-:W-:Y:S01]  /*1a7a0*/  LDSM.16.M88.4 R28, [R238] ;  /* 0x00000000ee1c783b */ /* 0x000fe20000000200 */
[C---:B-1----:R-:W-:Y:S03]  /*1a7b0*/  HMMA.16816.F32 R8, R188.reuse, R4, RZ ;  /* 0x00000004bc08723c */ /* 0x042fe600000018ff */
[----:B------:R-:W1:Y:S04]  /*1a7c0*/  LDSM.16.M88.4 R196, [R235+0x8000] ;  /* 0x00800000ebc4783b */ /* 0x000e680000000200 */
[----:B------:R-:W-:Y:S01]  /*1a7d0*/  LDSM.16.M88.4 R200, [R235+0xd800] ;  /* 0x00d80000ebc8783b */ /* 0x000fe20000000200 */
[C---:B------:R-:W-:Y:S03]  /*1a7e0*/  HMMA.16816.F32 R4, R188.reuse, R6, RZ ;  /* 0x00000006bc04723c */ /* 0x040fe600000018ff */
[----:B------:R-:W0:Y:S03]  /*1a7f0*/  LDGDEPBAR ;  /* 0x00000000000079af */ /* 0x000e260000000000 */
[C---:B---3--:R-:W-:Y:S06]  /*1a800*/  HMMA.16816.F32 R24, R188.reuse, R20, RZ ;  /* 0x00000014bc18723c */ /* 0x048fec00000018ff */
[C---:B----4-:R-:W-:Y:S06]  /*1a810*/  HMMA.16816.F32 R176, R188.reuse, R172, RZ ;  /* 0x000000acbcb0723c */ /* 0x050fec00000018ff */
[C---:B------:R-:W-:Y:S06]  /*1a820*/  HMMA.16816.F32 R20, R188.reuse, R22, RZ ;  /* 0x00000016bc14723c */ /* 0x040fec00000018ff */
[C---:B------:R-:W-:Y:S06]  /*1a830*/  HMMA.16816.F32 R172, R188.reuse, R174, RZ ;  /* 0x000000aebcac723c */ /* 0x040fec00000018ff */
[C---:B-----5:R-:W-:Y:S06]  /*1a840*/  HMMA.16816.F32 R192, R188.reuse, R184, RZ ;  /* 0x000000b8bcc0723c */ /* 0x060fec00000018ff */
[----:B------:R-:W-:Y:S01]  /*1a850*/  HMMA.16816.F32 R188, R188, R186, RZ ;  /* 0x000000babcbc723c */ /* 0x000fe200000018ff */
[----:B------:R-:W3:Y:S05]  /*1a860*/  LDSM.16.M88.4 R184, [R235+0x8800] ;  /* 0x00880000ebb8783b */ /* 0x000eea0000000200 */
[C---:B------:R-:W-:Y:S06]  /*1a870*/  HMMA.16816.F32 R8, R12.reuse, R180, R8 ;  /* 0x000000b40c08723c */ /* 0x040fec0000001808 */
[C---:B------:R-:W-:Y:S01]  /*1a880*/  HMMA.16816.F32 R4, R12.reuse, R182, R4 ;  /* 0x000000b60c04723c */ /* 0x040fe20000001804 */
[----:B------:R-:W4:Y:S05]  /*1a890*/  LDSM.16.M88.4 R180, [R235+0x9000] ;  /* 0x00900000ebb4783b */ /* 0x000f2a0000000200 */
        /* <DEDUP_REMOVED lines=8> */
[----:B------:R-:W-:Y:S04]  /*1a920*/  LDSM.16.M88.4 R12, [R237] ;  /* 0x00000000ed0c783b */ /* 0x000fe80000000200 */
[----:B------:R-:W2:Y:S01]  /*1a930*/  LDSM.16.M88.4 R16, [R228] ;  /* 0x00000000e410783b */ /* 0x000ea20000000200 */
        /* <DEDUP_REMOVED lines=21> */
[----:B------:R-:W-:Y:S05]  /*1aa90*/  LDSM.16.M88.4 R196, [R227] ;  /* 0x00000000e3c4783b */ /* 0x000fea0000000200 */
[C---:B---3--:R-:W-:Y:S06]  /*1aaa0*/  HMMA.16816.F32 R192, R12.reuse, R184, R192 ;  /* 0x000000b80cc0723c */ /* 0x048fec00000018c0 */
[----:B------:R-:W-:Y:S01]  /*1aab0*/  HMMA.16816.F32 R188, R12, R186, R188 ;  /* 0x000000ba0cbc723c */ /* 0x000fe200000018bc */
[----:B------:R-:W1:Y:S04]  /*1aac0*/  LDSM.16.M88.4 R12, [R240+0x2000] ;  /* 0x00200000f00c783b */ /* 0x000e680000000200 */
[----:B------:R-:W3:Y:S01]  /*1aad0*/  LDSM.16.M88.4 R184, [R226] ;  /* 0x00000000e2b8783b */ /* 0x000ee20000000200 */
[C---:B----4-:R-:W-:Y:S06]  /*1aae0*/  HMMA.16816.F32 R8, R28.reuse, R168, R8 ;  /* 0x000000a81c08723c */ /* 0x050fec0000001808 */
[C---:B------:R-:W-:Y:S01]  /*1aaf0*/  HMMA.16816.F32 R4, R28.reuse, R170, R4 ;  /* 0x000000aa1c04723c */ /* 0x040fe20000001804 */
[----:B------:R-:W4:Y:S05]  /*1ab00*/  LDSM.16.M88.4 R168, [R225] ;  /* 0x00000000e1a8783b */ /* 0x000f2a0000000200 */
[C---:B--2---:R-:W-:Y:S06]  /*1ab10*/  HMMA.16816.F32 R24, R28.reuse, R16, R24 ;  /* 0x000000101c18723c */ /* 0x044fec0000001818 */
[C---:B------:R-:W-:Y:S01]  /*1ab20*/  HMMA.16816.F32 R20, R28.reuse, R18, R20 ;  /* 0x000000121c14723c */ /* 0x040fe20000001814 */
[----:B------:R-:W2:Y:S05]  /*1ab30*/  LDSM.16.M88.4 R16, [R224] ;  /* 0x00000000e010783b */ /* 0x000eaa0000000200 */
[C---:B------:R-:W-:Y:S06]  /*1ab40*/  HMMA.16816.F32 R176, R28.reuse, R180, R176 ;  /* 0x000000b41cb0723c */ /* 0x040fec00000018b0 */
[C---:B------:R-:W-:Y:S01]  /*1ab50*/  HMMA.16816.F32 R172, R28.reuse, R182, R172 ;  /* 0x000000b61cac723c */ /* 0x040fe200000018ac */
[----:B------:R-:W-:Y:S05]  /*1ab60*/  LDSM.16.M88.4 R180, [R235+0xa000] ;  /* 0x00a00000ebb4783b */ /* 0x000fea0000000200 */
[C---:B-----5:R-:W-:Y:S06]  /*1ab70*/  HMMA.16816.F32 R192, R28.reuse, R32, R192 ;  /* 0x000000201cc0723c */ /* 0x060fec00000018c0 */
[----:B------:R-:W-:Y:S01]  /*1ab80*/  HMMA.16816.F32 R188, R28, R34, R188 ;  /* 0x000000221cbc723c */ /* 0x000fe200000018bc */
[----:B------:R-:W5:Y:S04]  /*1ab90*/  LDSM.16.M88.4 R32, [R238+0x2000] ;  /* 0x00200000ee20783b */ /* 0x000f680000000200 */
[----:B------:R-:W5:Y:S01]  /*1aba0*/  LDSM.16.M88.4 R28, [R235+0xa800] ;  /* 0x00a80000eb1c783b */ /* 0x000f620000000200 */
[C---:B-1----:R-:W-:Y:S06]  /*1abb0*/  HMMA.16816.F32 R8, R12.reuse, R196, R8 ;  /* 0x000000c40c08723c */ /* 0x042fec0000001808 */
[C---:B------:R-:W-:Y:S01]  /*1abc0*/  HMMA.16816.F32 R4, R12.reuse, R198, R4 ;  /* 0x000000c60c04723c */ /* 0x040fe20000001804 */
[----:B------:R-:W-:Y:S05]  /*1abd0*/  LDSM.16.M88.4 R196, [R228+0x2800] ;  /* 0x00280000e4c4783b */ /* 0x000fea0000000200 */
[C---:B---3--:R-:W-:Y:S06]  /*1abe0*/  HMMA.16816.F32 R24, R12.reuse, R184, R24 ;  /* 0x000000b80c18723c */ /* 0x048fec0000001818 */
[C---:B------:R-:W-:Y:S01]  /*1abf0*/  HMMA.16816.F32 R20, R12.reuse, R186, R20 ;  /* 0x000000ba0c14723c */ /* 0x040fe20000001814 */
[----:B------:R-:W1:Y:S05]  /*1ac00*/  LDSM.16.M88.4 R184, [R235+0xb000] ;  /* 0x00b00000ebb8783b */ /* 0x000e6a0000000200 */
[C---:B----4-:R-:W-:Y:S06]  /*1ac10*/  HMMA.16816.F32 R176, R12.reuse, R168, R176 ;  /* 0x000000a80cb0723c */ /* 0x050fec00000018b0 */
[C---:B------:R-:W-:Y:S01]  /*1ac20*/  HMMA.16816.F32 R172, R12.reuse, R170, R172 ;  /* 0x000000aa0cac723c */ /* 0x040fe200000018ac */
[----:B------:R-:W3:Y:S05]  /*1ac30*/  LDSM.16.M88.4 R168, [R235+0xb800] ;  /* 0x00b80000eba8783b */ /* 0x000eea0000000200 */
[C---:B--2---:R-:W-:Y:S06]  /*1ac40*/  HMMA.16816.F32 R192, R12.reuse, R16, R192 ;  /* 0x000000100cc0723c */ /* 0x044fec00000018c0 */
[----:B------:R-:W-:Y:S01]  /*1ac50*/  HMMA.16816.F32 R188, R12, R18, R188 ;  /* 0x000000120cbc723c */ /* 0x000fe200000018bc */
[----:B------:R-:W-:Y:S04]  /*1ac60*/  LDSM.16.M88.4 R12, [R237+0x2000] ;  /* 0x00200000ed0c783b */ /* 0x000fe80000000200 */
[----:B------:R-:W2:Y:S01]  /*1ac70*/  LDSM.16.M88.4 R16, [R228+0x2000] ;  /* 0x00200000e410783b */ /* 0x000ea20000000200 */
        /* <DEDUP_REMOVED lines=21> */
[----:B------:R-:W3:Y:S05]  /*1add0*/  LDSM.16.M88.4 R180, [R241+0xd800] ;  /* 0x00d80000f1b4783b */ /* 0x000eea0000000200 */
[C---:B-----5:R-:W-:Y:S06]  /*1ade0*/  HMMA.16816.F32 R192, R12.reuse, R28, R192 ;  /* 0x0000001c0cc0723c */ /* 0x060fec00000018c0 */
        /* <DEDUP_REMOVED lines=9> */
[C---:B------:R-:W-:Y:S06]  /*1ae80*/  HMMA.16816.F32 R176, R168.reuse, R184, R176 ;  /* 0x000000b8a8b0723c */ /* 0x040fec00000018b0 */
[C---:B------:R-:W-:Y:S01]  /*1ae90*/  HMMA.16816.F32 R172, R168.reuse, R186, R172 ;  /* 0x000000baa8ac723c */ /* 0x040fe200000018ac */
[----:B------:R-:W-:Y:S05]  /*1aea0*/  LDSM.16.M88.4 R184, [R238+0x4000] ;  /* 0x00400000eeb8783b */ /* 0x000fea0000000200 */
[C---:B---3--:R-:W-:Y:S06]  /*1aeb0*/  HMMA.16816.F32 R192, R168.reuse, R180, R192 ;  /* 0x000000b4a8c0723c */ /* 0x048fec00000018c0 */
        /* <DEDUP_REMOVED lines=30> */
[----:B------:R-:W-:Y:S05]  /*1b0a0*/  LDSM.16.M88.4 R184, [R240+0x6000] ;  /* 0x00600000f0b8783b */ /* 0x000fea0000000200 */
[C---:B--2---:R-:W-:Y:S06]  /*1b0b0*/  HMMA.16816.F32 R24, R32.reuse, R12, R24 ;  /* 0x0000000c2018723c */ /* 0x044fec0000001818 */
[----:B------:R-:W-:Y:S01]  /*1b0c0*/  HMMA.16816.F32 R20, R32, R14, R20 ;  /* 0x0000000e2014723c */ /* 0x000fe20000001814 */
[----:B------:R-:W1:Y:S05]  /*1b0d0*/  LDSM.16.M88.4 R12, [R219] ;  /* 0x00000000db0c783b */ /* 0x000e6a0000000200 */
[C---:B---3--:R-:W-:Y:S06]  /*1b0e0*/  HMMA.16816.F32 R8, R196.reuse, R28, R8 ;  /* 0x0000001cc408723c */ /* 0x048fec0000001808 */
[----:B------:R-:W-:Y:S01]  /*1b0f0*/  HMMA.16816.F32 R4, R196, R30, R4 ;  /* 0x0000001ec404723c */ /* 0x000fe20000001804 */
[----:B------:R-:W-:Y:S05]  /*1b100*/  LDSM.16.M88.4 R28, [R228+0x6000] ;  /* 0x00600000e41c783b */ /* 0x000fea0000000200 */
[C---:B------:R-:W-:Y:S06]  /*1b110*/  HMMA.16816.F32 R176, R32.reuse, R180, R176 ;  /* 0x000000b420b0723c */ /* 0x040fec00000018b0 */
[C---:B------:R-:W-:Y:S01]  /*1b120*/  HMMA.16816.F32 R172, R32.reuse, R182, R172 ;  /* 0x000000b620ac723c */ /* 0x040fe200000018ac */
[----:B------:R-:W-:Y:S05]  /*1b130*/  LDSM.16.M88.4 R180, [R235+0xe000] ;  /* 0x00e00000ebb4783b */ /* 0x000fea0000000200 */
[C---:B------:R-:W-:Y:S06]  /*1b140*/  HMMA.16816.F32 R192, R32.reuse, R168, R192 ;  /* 0x000000a820c0723c */ /* 0x040fec00000018c0 */
[----:B------:R-:W-:Y:S01]  /*1b150*/  HMMA.16816.F32 R188, R32, R170, R188 ;  /* 0x000000aa20bc723c */ /* 0x000fe200000018bc */
[----:B------:R-:W2:Y:S04]  /*1b160*/  LDSM.16.M88.4 R32, [R241+0xf000] ;  /* 0x00f00000f120783b */ /* 0x000ea80000000200 */
[----:B------:R-:W-:Y:S01]  /*1b170*/  LDSM.16.M88.4 R168, [R238+0x6000] ;  /* 0x00600000eea8783b */ /* 0x000fe20000000200 */
[C---:B-1----:R-:W-:Y:S06]  /*1b180*/  HMMA.16816.F32 R8, R184.reuse, R12, R8 ;  /* 0x0000000cb808723c */ /* 0x042fec0000001808 */
[----:B------:R-:W-:Y:S01]  /*1b190*/  HMMA.16816.F32 R4, R184, R14, R4 ;  /* 0x0000000eb804723c */ /* 0x000fe20000001804 */
[----:B------:R-:W1:Y:S05]  /*1b1a0*/  LDSM.16.M88.4 R12, [R218] ;  /* 0x00000000da0c783b */ /* 0x000e6a0000000200 */
[C---:B------:R-:W-:Y:S06]  /*1b1b0*/  HMMA.16816.F32 R24, R196.reuse, R16, R24 ;  /* 0x00000010c418723c */ /* 0x040fec0000001818 */
[C---:B------:R-:W-:Y:S01]  /*1b1c0*/  HMMA.16816.F32 R20, R196.reuse, R18, R20 ;  /* 0x00000012c414723c */ /* 0x040fe20000001814 */
[----:B------:R-:W-:Y:S05]  /*1b1d0*/  LDSM.16.M88.4 R16, [R237+0x6000] ;  /* 0x00600000ed10783b */ /* 0x000fea0000000200 */
[C---:B--2---:R-:W-:Y:S06]  /*1b1e0*/  HMMA.16816.F32 R176, R196.reuse, R32, R176 ;  /* 0x00000020c4b0723c */ /* 0x044fec00000018b0 */
[----:B------:R-:W-:Y:S01]  /*1b1f0*/  HMMA.16816.F32 R172, R196, R34, R172 ;  /* 0x00000022c4ac723c */ /* 0x000fe200000018ac */
[----:B------:R-:W2:Y:S05]  /*1b200*/  LDSM.16.M88.4 R32, [R235+0xe800] ;  /* 0x00e80000eb20783b */ /* 0x000eaa0000000200 */
[C---:B-1----:R-:W-:Y:S06]  /*1b210*/  HMMA.16816.F32 R24, R184.reuse, R12, R24 ;  /* 0x0000000cb818723c */ /* 0x042fec0000001818 */
[----:B------:R-:W-:Y:S01]  /*1b220*/  HMMA.16816.F32 R20, R184, R14, R20 ;  /* 0x0000000eb814723c */ /* 0x000fe20000001814 */
[----:B------:R-:W-:Y:S05]  /*1b230*/  LDSM.16.M88.4 R12, [R228+0x6800] ;  /* 0x00680000e40c783b */ /* 0x000fea0000000200 */
[C---:B------:R-:W-:Y:S06]  /*1b240*/  HMMA.16816.F32 R8, R168.reuse, R180, R8 ;  /* 0x000000b4a808723c */ /* 0x040fec0000001808 */
[C---:B------:R-:W-:Y:S01]  /*1b250*/  HMMA.16816.F32 R4, R168.reuse, R182, R4 ;  /* 0x000000b6a804723c */ /* 0x040fe20000001804 */
[----:B------:R-:W1:Y:S05]  /*1b260*/  LDSM.16.M88.4 R180, [R217] ;  /* 0x00000000d9b4783b */ /* 0x000e6a0000000200 */
[C---:B--2---:R-:W-:Y:S06]  /*1b270*/  HMMA.16816.F32 R24, R168.reuse, R32, R24 ;  /* 0x00000020a818723c */ /* 0x044fec0000001818 */
[----:B------:R-:W-:Y:S01]  /*1b280*/  HMMA.16816.F32 R20, R168, R34, R20 ;  /* 0x00000022a814723c */ /* 0x000fe20000001814 */
[----:B------:R-:W2:Y:S05]  /*1b290*/  LDSM.16.M88.4 R32, [R241+0xf800] ;  /* 0x00f80000f120783b */ /* 0x000eaa0000000200 */
[C---:B------:R-:W-:Y:S06]  /*1b2a0*/  HMMA.16816.F32 R8, R16.reuse, R28, R8 ;  /* 0x0000001c1008723c */ /* 0x040fec0000001808 */
[----:B------:R-:W-:Y:S01]  /*1b2b0*/  HMMA.16816.F32 R4, R16, R30, R4 ;  /* 0x0000001e1004723c */ /* 0x000fe20000001804 */
[----:B------:R-:W3:Y:S05]  /*1b2c0*/  LDSM.16.M88.4 R28, [R235+0xf000] ;  /* 0x00f00000eb1c783b */ /* 0x000eea0000000200 */
[----:B-1----:R-:W-:Y:S06]  /*1b2d0*/  HMMA.16816.F32 R176, R184, R180, R176 ;  /* 0x000000b4b8b0723c */ /* 0x002fec00000018b0 */
[C---:B------:R-:W-:Y:S06]  /*1b2e0*/  HMMA.16816.F32 R24, R16.reuse, R12, R24 ;  /* 0x0000000c1018723c */ /* 0x040fec0000001818 */
[----:B------:R-:W-:Y:S01]  /*1b2f0*/  HMMA.16816.F32 R20, R16, R14, R20 ;  /* 0x0000000e1014723c */ /* 0x000fe20000001814 */
[----:B------:R-:W1:Y:S01]  /*1b300*/  LDSM.16.M88.4 R12, [R216] ;  /* 0x00000000d80c783b */ /* 0x000e620000000200 */
[----:B------:R-:W-:Y:S01]  /*1b310*/  FMUL.FTZ R9, R9, UR15 ;  /* 0x0000000f09097c20 */ /* 0x000fe20008410000 */
[----:B------:R-:W-:Y:S01]  /*1b320*/  FMUL.FTZ R0, R8, UR15 ;  /* 0x0000000f08007c20 */ /* 0x000fe20008410000 */
[----:B------:R-:W-:Y:S01]  /*1b330*/  FMUL.FTZ R165, R10, UR15 ;  /* 0x0000000f0aa57c20 */ /* 0x000fe20008410000 */
[----:B------:R-:W-:Y:S01]  /*1b340*/  FMUL.FTZ R180, R11, UR15 ;  /* 0x0000000f0bb47c20 */ /* 0x000fe20008410000 */
[----:B------:R-:W-:Y:S01]  /*1b350*/  FMUL.FTZ R4, R4, UR15 ;  /* 0x0000000f04047c20 */ /* 0x000fe20008410000 */
[----:B------:R-:W-:Y:S01]  /*1b360*/  FMUL.FTZ R5, R5, UR15 ;  /* 0x0000000f05057c20 */ /* 0x000fe20008410000 */
[----:B------:R-:W-:Y:S01]  /*1b370*/  HMMA.16816.F32 R172, R184, R182, R172 ;  /* 0x000000b6b8ac723c */ /* 0x000fe200000018ac */
[----:B------:R4:W5:Y:S05]  /*1b380*/  MUFU.TANH R167, R9 ;  /* 0x0000000900a77308 */ /* 0x00096a0000002400 */
[----:B--2---:R-:W-:Y:S01]  /*1b390*/  HMMA.16816.F32 R192, R196, R32, R192 ;  /* 0x00000020c4c0723c */ /* 0x004fe200000018c0 */
[----:B------:R-:W-:-:S02]  /*1b3a0*/  FMUL.FTZ R182, R7, UR15 ;  /* 0x0000000f07b67c20 */ /* 0x000fc40008410000 */
[----:B------:R-:W-:Y:S01]  /*1b3b0*/  MUFU.TANH R181, R4 ;  /* 0x0000000400b57308 */ /* 0x000fe20000002400 */
[----:B------:R-:W-:Y:S01]  /*1b3c0*/  FMUL.FTZ R24, R24, UR15 ;  /* 0x0000000f18187c20 */ /* 0x000fe20008410000 */
[----:B------:R-:W-:Y:S01]  /*1b3d0*/  FMUL.FTZ R25, R25, UR15 ;  /* 0x0000000f19197c20 */ /* 0x000fe20008410000 */
[----:B------:R-:W-:Y:S01]  /*1b3e0*/  HMMA.16816.F32 R188, R196, R34, R188 ;  /* 0x00000022c4bc723c */ /* 0x000fe200000018bc */
[----:B------:R-:W-:-:S03]  /*1b3f0*/  FMUL.FTZ R26, R26, UR15 ;  /* 0x0000000f1a1a7c20 */ /* 0x000fc60008410000 */
[----:B------:R-:W-:Y:S01]  /*1b400*/  FMUL.FTZ R22, R22, UR15 ;  /* 0x0000000f16167c20 */ /* 0x000fe20008410000 */
[----:B------:R-:W-:Y:S01]  /*1b410*/  MUFU.TANH R183, R24 ;  /* 0x0000001800b77308 */ /* 0x000fe20000002400 */
[C---:B---3--:R-:W-:Y:S01]  /*1b420*/  HMMA.16816.F32 R176, R168.reuse, R28, R176 ;  /* 0x0000001ca8b0723c */ /* 0x048fe200000018b0 */
[----:B----4-:R-:W2:Y:S05]  /*1b430*/  LDSM.16.M88.4 R8, [R228+0x7000] ;  /* 0x00700000e408783b */ /* 0x010eaa0000000200 */
[----:B------:R-:W-:Y:S01]  /*1b440*/  HMMA.16816.F32 R172, R168, R30, R172 ;  /* 0x0000001ea8ac723c */ /* 0x000fe200000018ac */
[----:B------:R3:W-:Y:S01]  /*1b450*/  MUFU.TANH R28, R5 ;  /* 0x00000005001c7308 */ /* 0x0007e20000002400 */
[----:B------:R-:W-:-:S05]  /*1b460*/  FMUL.FTZ R29, R6, UR15 ;  /* 0x0000000f061d7c20 */ /* 0x000fca0008410000 */
[----:B------:R-:W-:Y:S01]  /*1b470*/  FMUL.FTZ R31, R27, UR15 ;  /* 0x0000000f1b1f7c20 */ /* 0x000fe20008410000 */
[C---:B-1----:R-:W-:Y:S01]  /*1b480*/  HMMA.16816.F32 R192, R184.reuse, R12, R192 ;  /* 0x0000000cb8c0723c */ /* 0x042fe200000018c0 */
[----:B------:R-:W1:Y:S01]  /*1b490*/  S2R R13, SR_TID.X ;  /* 0x00000000000d7919 */ /* 0x000e620000002100 */
[----:B------:R-:W-:Y:S04]  /*1b4a0*/  MUFU.TANH R32, R25 ;  /* 0x0000001900207308 */ /* 0x000fe80000002400 */
[----:B------:R-:W-:Y:S01]  /*1b4b0*/  HMMA.16816.F32 R188, R184, R14, R188 ;  /* 0x0000000eb8bc723c */ /* 0x000fe200000018bc */
[----:B------:R-:W-:Y:S01]  /*1b4c0*/  FMUL.FTZ R12, R23, UR15 ;  /* 0x0000000f170c7c20 */ /* 0x000fe20008410000 */
[----:B---3--:R-:W3:Y:S02]  /*1b4d0*/  LDSM.16.M88.4 R4, [R235+0xf800] ;  /* 0x00f80000eb04783b */ /* 0x008ee40000000200 */
[----:B------:R4:W-:Y:S08]  /*1b4e0*/  MUFU.TANH R33, R26 ;  /* 0x0000001a00217308 */ /* 0x0009f00000002400 */
[----:B------:R-:W5:Y:S01]  /*1b4f0*/  MUFU.TANH R180, R180 ;  /* 0x000000b400b47308 */ /* 0x000f620000002400 */
[----:B--2---:R-:W-:Y:S01]  /*1b500*/  HMMA.16816.F32 R176, R16, R8, R176 ;  /* 0x0000000810b0723c */ /* 0x004fe200000018b0 */
[----:B----4-:R-:W2:Y:S06]  /*1b510*/  LDSM.16.M88.4 R24, [R228+0x7800] ;  /* 0x00780000e418783b */ /* 0x010eac0000000200 */
[----:B------:R-:W4:Y:S01]  /*1b520*/  MUFU.TANH R29, R29 ;  /* 0x0000001d001d7308 */ /* 0x000f220000002400 */
[----:B------:R-:W-:-:S04]  /*1b530*/  DEPBAR.LE SB0, 0x0 ;  /* 0x000080000000791a */ /* 0x000fc80000000000 */
[----:B------:R-:W-:Y:S01]  /*1b540*/  HMMA.16816.F32 R172, R16, R10, R172 ;  /* 0x0000000a10ac723c */ /* 0x000fe200000018ac */
[----:B------:R-:W-:Y:S01]  /*1b550*/  FMUL.FTZ R8, R20, UR15 ;  /* 0x0000000f14087c20 */ /* 0x000fe20008410000 */
[----:B------:R-:W-:Y:S01]  /*1b560*/  FMUL.FTZ R9, R21, UR15 ;  /* 0x0000000f15097c20 */ /* 0x000fe20008410000 */
[----:B------:R-:W4:Y:S08]  /*1b570*/  MUFU.TANH R182, R182 ;  /* 0x000000b600b67308 */ /* 0x000f300000002400 */
[----:B------:R-:W4:Y:S01]  /*1b580*/  MUFU.TANH R31, R31 ;  /* 0x0000001f001f7308 */ /* 0x000f220000002400 */
[----:B---3--:R-:W-:Y:S01]  /*1b590*/  HMMA.16816.F32 R192, R168, R4, R192 ;  /* 0x00000004a8c0723c */ /* 0x008fe200000018c0 */
[----:B------:R-:W-:Y:S01]  /*1b5a0*/  FMUL.FTZ R176, R176, UR15 ;  /* 0x0000000fb0b07c20 */ /* 0x000fe20008410000 */
[----:B------:R-:W-:-:S05]  /*1b5b0*/  FMUL.FTZ R178, R178, UR15 ;  /* 0x0000000fb2b27c20 */ /* 0x000fca0008410000 */
[----:B------:R-:W3:Y:S01]  /*1b5c0*/  MUFU.TANH R8, R8 ;  /* 0x0000000800087308 */ /* 0x000ee20000002400 */
[----:B------:R-:W-:Y:S01]  /*1b5d0*/  FMUL.FTZ R179, R179, UR15 ;  /* 0x0000000fb3b37c20 */ /* 0x000fe20008410000 */
[----:B------:R-:W-:Y:S01]  /*1b5e0*/  HMMA.16816.F32 R188, R168, R6, R188 ;  /* 0x00000006a8bc723c */ /* 0x000fe200000018bc */
[----:B-1----:R-:W-:Y:S02]  /*1b5f0*/  IMAD.SHL.U32 R5, R13, 0x2, RZ ;  /* 0x000000020d057824 */ /* 0x002fe400078e00ff */
[----:B------:R-:W-:Y:S01]  /*1b600*/  FMUL.FTZ R4, R177, UR15 ;  /* 0x0000000fb1047c20 */ /* 0x000fe20008410000 */
[----:B------:R-:W-:Y:S01]  /*1b610*/  FMUL.FTZ R173, R173, UR15 ;  /* 0x0000000fadad7c20 */ /* 0x000fe20008410000 */
[----:B------:R-:W-:Y:S01]  /*1b620*/  FMUL.FTZ R172, R172, UR15 ;  /* 0x0000000facac7c20 */ /* 0x000fe20008410000 */
[----:B------:R-:W-:Y:S01]  /*1b630*/  MUFU.TANH R9, R9 ;  /* 0x0000000900097308 */ /* 0x000fe20000002400 */
[----:B------:R-:W-:Y:S01]  /*1b640*/  LOP3.LUT R5, R5, 0x6, RZ, 0xc0, !PT ;  /* 0x0000000605057812 */ /* 0x000fe200078ec0ff */
[----:B------:R-:W-:-:S04]  /*1b650*/  FMUL.FTZ R15, R175, UR15 ;  /* 0x0000000faf0f7c20 */ /* 0x000fc80008410000 */
[----:B------:R-:W-:Y:S02]  /*1b660*/  IMAD R5, R250, 0x40, R5 ;  /* 0x00000040fa057824 */ /* 0x000fe400078e0205 */
[----:B------:R-:W1:Y:S02]  /*1b670*/  MUFU.TANH R35, R22 ;  /* 0x0000001600237308 */ /* 0x000e640000002400 */
[C---:B------:R-:W-:Y:S02]  /*1b680*/  VIADD R11, R5.reuse, 0x1 ;  /* 0x00000001050b7836 */ /* 0x040fe40000000000 */
[C---:B------:R-:W-:Y:S01]  /*1b690*/  VIADD R13, R5.reuse, 0x8 ;  /* 0x00000008050d7836 */ /* 0x040fe20000000000 */
[C---:B--2---:R-:W-:Y:S01]  /*1b6a0*/  HMMA.16816.F32 R192, R16.reuse, R24, R192 ;  /* 0x0000001810c0723c */ /* 0x044fe200000018c0 */
[----:B------:R-:W-:Y:S01]  /*1b6b0*/  VIADD R7, R5, 0x10 ;  /* 0x0000001005077836 */ /* 0x000fe20000000000 */
[----:B------:R-:W-:Y:S01]  /*1b6c0*/  ISETP.GE.AND P5, PT, R11, R2, PT ;  /* 0x000000020b00720c */ /* 0x000fe20003fa6270 */
[----:B------:R-:W-:Y:S01]  /*1b6d0*/  VIADD R21, R5, 0x18 ;  /* 0x0000001805157836 */ /* 0x000fe20000000000 */
[----:B------:R-:W-:Y:S01]  /*1b6e0*/  ISETP.GE.AND P6, PT, R11, R204, PT ;  /* 0x000000cc0b00720c */ /* 0x000fe20003fc6270 */
[----:B------:R-:W-:Y:S01]  /*1b6f0*/  VIADD R11, R5, 0x9 ;  /* 0x00000009050b7836 */ /* 0x000fe20000000000 */
[----:B------:R-:W-:Y:S01]  /*1b700*/  HMMA.16816.F32 R188, R16, R26, R188 ;  /* 0x0000001a10bc723c */ /* 0x000fe200000018bc */
[----:B------:R-:W-:Y:S01]  /*1b710*/  ISETP.GE.AND P4, PT, R13, R2, PT ;  /* 0x000000020d00720c */ /* 0x000fe20003f86270 */
[----:B------:R-:W-:Y:S01]  /*1b720*/  MUFU.TANH R12, R12 ;  /* 0x0000000c000c7308 */ /* 0x000fe20000002400 */
[----:B-----5:R-:W-:-:S02]  /*1b730*/  FSEL R6, R167, -INF , !P5 ;  /* 0xff800000a7067808 */ /* 0x020fc40006800000 */
[C---:B------:R-:W-:Y:S02]  /*1b740*/  ISETP.GE.AND P2, PT, R11.reuse, R2, PT ;  /* 0x000000020b00720c */ /* 0x040fe40003f46270 */
[----:B------:R-:W-:Y:S01]  /*1b750*/  ISETP.GE.AND P5, PT, R11, R204, PT ;  /* 0x000000cc0b00720c */ /* 0x000fe20003fa6270 */
[----:B------:R-:W-:Y:S01]  /*1b760*/  VIADD R17, R5, 0x20 ;  /* 0x0000002005117836 */ /* 0x000fe20000000000 */
[----:B------:R-:W-:Y:S01]  /*1b770*/  FSEL R11, R180, -INF , !P6 ;  /* 0xff800000b40b7808 */ /* 0x000fe20007000000 */
[----:B------:R-:W2:Y:S01]  /*1b780*/  MUFU.TANH R202, R176 ;  /* 0x000000b000ca7308 */ /* 0x000ea20000002400 */
[----:B------:R-:W-:Y:S01]  /*1b790*/  FSEL R10, R181, -INF , !P4 ;  /* 0xff800000b50a7808 */ /* 0x000fe20006000000 */
[----:B------:R-:W-:Y:S01]  /*1b7a0*/  VIADD R19, R5, 0x19 ;  /* 0x0000001905137836 */ /* 0x000fe20000000000 */
[C---:B------:R-:W-:Y:S02]  /*1b7b0*/  ISETP.GE.AND P6, PT, R7.reuse, R2, PT ;  /* 0x000000020700720c */ /* 0x040fe40003fc6270 */
[-C--:B------:R-:W-:Y:S01]  /*1b7c0*/  ISETP.GE.AND P4, PT, R7, R204.reuse, PT ;  /* 0x000000cc0700720c */ /* 0x080fe20003f86270 */
[----:B------:R-:W-:Y:S01]  /*1b7d0*/  VIADD R7, R5, 0x11 ;  /* 0x0000001105077836 */ /* 0x000fe20000000000 */
[----:B------:R-:W-:Y:S01]  /*1b7e0*/  ISETP.GE.AND P1, PT, R13, R204, PT ;  /* 0x000000cc0d00720c */ /* 0x000fe20003f26270 */
[----:B------:R-:W-:Y:S01]  /*1b7f0*/  MUFU.TANH R4, R4 ;  /* 0x0000000400047308 */ /* 0x000fe20000002400 */
[----:B------:R-:W-:Y:S01]  /*1b800*/  FSEL R14, R28, -INF , !P2 ;  /* 0xff8000001c0e7808 */ /* 0x000fe20005000000 */
[----:B------:R-:W-:Y:S01]  /*1b810*/  FMUL.FTZ R13, R174, UR15 ;  /* 0x0000000fae0d7c20 */ /* 0x000fe20008410000 */
[----:B----4-:R-:W-:Y:S01]  /*1b820*/  FSEL R29, R29, -INF , !P1 ;  /* 0xff8000001d1d7808 */ /* 0x010fe20004800000 */
[----:B------:R-:W-:Y:S01]  /*1b830*/  FMUL.FTZ R20, R192, UR15 ;  /* 0x0000000fc0147c20 */ /* 0x000fe20008410000 */
[----:B------:R-:W-:Y:S01]  /*1b840*/  ISETP.GE.AND P1, PT, R7, R2, PT ;  /* 0x000000020700720c */ /* 0x000fe20003f26270 */
[----:B------:R-:W-:Y:S01]  /*1b850*/  FMUL.FTZ R186, R193, UR15 ;  /* 0x0000000fc1ba7c20 */ /* 0x000fe20008410000 */
[----:B------:R-:W-:Y:S01]  /*1b860*/  ISETP.GE.AND P2, PT, R7, R204, PT ;  /* 0x000000cc0700720c */ /* 0x000fe20003f46270 */
[----:B------:R-:W4:Y:S01]  /*1b870*/  MUFU.TANH R199, R178 ;  /* 0x000000b200c77308 */ /* 0x000f220000002400 */
[----:B------:R-:W-:Y:S01]  /*1b880*/  FSEL R7, R182, -INF , !P5 ;  /* 0xff800000b6077808 */ /* 0x000fe20006800000 */
[----:B------:R-:W-:Y:S01]  /*1b890*/  FMUL.FTZ R181, R195, UR15 ;  /* 0x0000000fc3b57c20 */ /* 0x000fe20008410000 */
[-C--:B------:R-:W-:Y:S01]  /*1b8a0*/  ISETP.GE.AND P5, PT, R21, R2.reuse, PT ;  /* 0x000000021500720c */ /* 0x080fe20003fa6270 */
[----:B------:R-:W-:Y:S01]  /*1b8b0*/  FMUL.FTZ R182, R188, UR15 ;  /* 0x0000000fbcb67c20 */ /* 0x000fe20008410000 */
[----:B------:R-:W-:Y:S01]  /*1b8c0*/  FSEL R30, R183, -INF , !P6 ;  /* 0xff800000b71e7808 */ /* 0x000fe20007000000 */
[----:B------:R-:W-:Y:S01]  /*1b8d0*/  FMUL.FTZ R183, R194, UR15 ;  /* 0x0000000fc2b77c20 */ /* 0x000fe20008410000 */
[----:B------:R-:W-:Y:S01]  /*1b8e0*/  FSEL R25, R31, -INF , !P2 ;  /* 0xff8000001f197808 */ /* 0x000fe20005000000 */
[----:B------:R5:W4:Y:S01]  /*1b8f0*/  MUFU.TANH R197, R179 ;  /* 0x000000b300c57308 */ /* 0x000b220000002400 */
[----:B---3--:R-:W-:Y:S01]  /*1b900*/  FSEL R26, R8, -INF , !P5 ;  /* 0xff800000081a7808 */ /* 0x008fe20006800000 */
[----:B------:R-:W-:Y:S01]  /*1b910*/  FMUL.FTZ R184, R189, UR15 ;  /* 0x0000000fbdb87c20 */ /* 0x000fe20008410000 */
[----:B------:R-:W-:Y:S01]  /*1b920*/  FSEL R27, R33, -INF , !P4 ;  /* 0xff800000211b7808 */ /* 0x000fe20006000000 */
[----:B------:R-:W-:Y:S01]  /*1b930*/  FMUL.FTZ R177, R191, UR15 ;  /* 0x0000000fbfb17c20 */ /* 0x000fe20008410000 */
[----:B------:R-:W-:-:S02]  /*1b940*/  ISETP.GE.AND P2, PT, R17, R2, PT ;  /* 0x000000021100720c */ /* 0x000fc40003f46270 */
[-C--:B------:R-:W-:Y:S01]  /*1b950*/  ISETP.GE.AND P5, PT, R17, R204.reuse, PT ;  /* 0x000000cc1100720c */ /* 0x080fe20003fa6270 */
[----:B------:R-:W-:Y:S01]  /*1b960*/  MUFU.TANH R198, R173 ;  /* 0x000000ad00c67308 */ /* 0x000fe20000002400 */
[----:B------:R-:W-:Y:S01]  /*1b970*/  ISETP.GE.AND P6, PT, R21, R204, PT ;  /* 0x000000cc1500720c */ /* 0x000fe20003fc6270 */
[----:B------:R-:W-:Y:S01]  /*1b980*/  VIADD R17, R5, 0x21 ;  /* 0x0000002105117836 */ /* 0x000fe20000000000 */
[-C--:B------:R-:W-:Y:S02]  /*1b990*/  ISETP.GE.AND P4, PT, R19, R2.reuse, PT ;  /* 0x000000021300720c */ /* 0x080fe40003f86270 */
[----:B-1----:R-:W-:Y:S02]  /*1b9a0*/  FSEL R35, R35, -INF , !P6 ;  /* 0xff80000023237808 */ /* 0x002fe40007000000 */
[----:B------:R-:W-:Y:S01]  /*1b9b0*/  FSEL R24, R9, -INF , !P4 ;  /* 0xff80000009187808 */ /* 0x000fe20006000000 */
[----:B------:R-:W1:Y:S01]  /*1b9c0*/  MUFU.TANH R13, R13 ;  /* 0x0000000d000d7308 */ /* 0x000e620000002400 */
[----:B------:R-:W-:Y:S01]  /*1b9d0*/  FSEL R28, R32, -INF , !P1 ;  /* 0xff800000201c7808 */ /* 0x000fe20004800000 */
[----:B------:R-:W-:Y:S01]  /*1b9e0*/  VIADD R9, R5, 0x29 ;  /* 0x0000002905097836 */ /* 0x000fe20000000000 */
[C---:B------:R-:W-:Y:S01]  /*1b9f0*/  ISETP.GE.AND P6, PT, R17.reuse, R2, PT ;  /* 0x000000021100720c */ /* 0x040fe20003fc6270 */
[----:B-----5:R-:W-:Y:S01]  /*1ba00*/  FMUL.FTZ R179, R190, UR15 ;  /* 0x0000000fbeb37c20 */ /* 0x020fe20008410000 */
[-C--:B------:R-:W-:Y:S01]  /*1ba10*/  ISETP.GE.AND P4, PT, R17, R204.reuse, PT ;  /* 0x000000cc1100720c */ /* 0x080fe20003f86270 */
[----:B------:R-:W-:Y:S01]  /*1ba20*/  VIADD R17, R5, 0x28 ;  /* 0x0000002805117836 */ /* 0x000fe20000000000 */
[----:B------:R-:W-:Y:S01]  /*1ba30*/  ISETP.GE.AND P1, PT, R19, R204, PT ;  /* 0x000000cc1300720c */ /* 0x000fe20003f26270 */
[----:B------:R-:W3:Y:S01]  /*1ba40*/  MUFU.TANH R200, R172 ;  /* 0x000000ac00c87308 */ /* 0x000ee20000002400 */
[----:B--2---:R-:W-:-:S02]  /*1ba50*/  FSEL R202, R202, -INF , !P2 ;  /* 0xff800000caca7808 */ /* 0x004fc40005000000 */
[----:B------:R-:W-:Y:S02]  /*1ba60*/  FSEL R33, R12, -INF , !P1 ;  /* 0xff8000000c217808 */ /* 0x000fe40004800000 */
[----:B----4-:R-:W-:Y:S02]  /*1ba70*/  FSEL R199, R199, -INF , !P5 ;  /* 0xff800000c7c77808 */ /* 0x010fe40006800000 */
[----:B------:R-:W-:Y:S01]  /*1ba80*/  FSEL R166, R4, -INF , !P6 ;  /* 0xff80000004a67808 */ /* 0x000fe20007000000 */
[----:B------:R-:W2:Y:S01]  /*1ba90*/  MUFU.TANH R15, R15 ;  /* 0x0000000f000f7308 */ /* 0x000ea20000002400 */
[C---:B------:R-:W-:Y:S02]  /*1baa0*/  ISETP.GE.AND P1, PT, R17.reuse, R2, PT ;  /* 0x000000021100720c */ /* 0x040fe40003f26270 */
[----:B------:R-:W-:Y:S01]  /*1bab0*/  ISETP.GE.AND P2, PT, R17, R204, PT ;  /* 0x000000cc1100720c */ /* 0x000fe20003f46270 */
[----:B------:R-:W-:Y:S01]  /*1bac0*/  VIADD R17, R5, 0x30 ;  /* 0x0000003005117836 */ /* 0x000fe20000000000 */
[----:B------:R-:W-:-:S02]  /*1bad0*/  ISETP.GE.AND P5, PT, R9, R2, PT ;  /* 0x000000020900720c */ /* 0x000fc40003fa6270 */
[----:B------:R-:W-:Y:S01]  /*1bae0*/  ISETP.GE.AND P6, PT, R9, R204, PT ;  /* 0x000000cc0900720c */ /* 0x000fe20003fc6270 */
[----:B------:R-:W4:Y:S01]  /*1baf0*/  MUFU.TANH R20, R20 ;  /* 0x0000001400147308 */ /* 0x000f220000002400 */
[----:B------:R-:W-:Y:S01]  /*1bb00*/  VIADD R9, R5, 0x31 ;  /* 0x0000003105097836 */ /* 0x000fe20000000000 */
[----:B------:R-:W-:Y:S02]  /*1bb10*/  FSEL R197, R197, -INF , !P4 ;  /* 0xff800000c5c57808 */ /* 0x000fe40006000000 */
[----:B-1----:R-:W-:Y:S02]  /*1bb20*/  FSEL R195, R13, -INF , !P2 ;  /* 0xff8000000dc37808 */ /* 0x002fe40005000000 */
[----:B------:R-:W-:Y:S02]  /*1bb30*/  FSEL R198, R198, -INF , !P5 ;  /* 0xff800000c6c67808 */ /* 0x000fe40006800000 */
[----:B------:R-:W1:Y:S01]  /*1bb40*/  MUFU.TANH R183, R183 ;  /* 0x000000b700b77308 */ /* 0x000e620000002400 */
[----:B------:R-:W-:-:S02]  /*1bb50*/  ISETP.GE.AND P4, PT, R17, R2, PT ;  /* 0x000000021100720c */ /* 0x000fc40003f86270 */
[----:B---3--:R-:W-:Y:S02]  /*1bb60*/  FSEL R200, R200, -INF , !P1 ;  /* 0xff800000c8c87808 */ /* 0x008fe40004800000 */
[C---:B------:R-:W-:Y:S02]  /*1bb70*/  ISETP.GE.AND P2, PT, R9.reuse, R2, PT ;  /* 0x000000020900720c */ /* 0x040fe40003f46270 */
[-C--:B------:R-:W-:Y:S01]  /*1bb80*/  ISETP.GE.AND P5, PT, R9, R204.reuse, PT ;  /* 0x000000cc0900720c */ /* 0x080fe20003fa6270 */
[----:B------:R-:W3:Y:S01]  /*1bb90*/  MUFU.TANH R186, R186 ;  /* 0x000000ba00ba7308 */ /* 0x000ee20000002400 */
[----:B------:R-:W-:Y:S01]  /*1bba0*/  ISETP.GE.AND P1, PT, R17, R204, PT ;  /* 0x000000cc1100720c */ /* 0x000fe20003f26270 */
[----:B------:R-:W-:Y:S01]  /*1bbb0*/  VIADD R9, R5, 0x38 ;  /* 0x0000003805097836 */ /* 0x000fe20000000000 */
[----:B--2---:R-:W-:Y:S02]  /*1bbc0*/  FSEL R193, R15, -INF , !P6 ;  /* 0xff8000000fc17808 */ /* 0x004fe40007000000 */
[----:B----4-:R-:W-:-:S02]  /*1bbd0*/  FSEL R188, R20, -INF , !P4 ;  /* 0xff80000014bc7808 */ /* 0x010fc40006000000 */
[C---:B------:R-:W-:Y:S01]  /*1bbe0*/  ISETP.GE.AND P6, PT, R5.reuse, R2, PT ;  /* 0x000000020500720c */ /* 0x040fe20003fc6270 */
[----:B------:R-:W2:Y:S01]  /*1bbf0*/  MUFU.TANH R181, R181 ;  /* 0x000000b500b57308 */ /* 0x000ea20000002400 */
[C---:B------:R-:W-:Y:S01]  /*1bc00*/  ISETP.GE.AND P4, PT, R5.reuse, R204, PT ;  /* 0x000000cc0500720c */ /* 0x040fe20003f86270 */
[----:B------:R-:W-:Y:S01]  /*1bc10*/  VIADD R5, R5, 0x39 ;  /* 0x0000003905057836 */ /* 0x000fe20000000000 */
[----:B-1----:R-:W-:Y:S02]  /*1bc20*/  FSEL R183, R183, -INF , !P1 ;  /* 0xff800000b7b77808 */ /* 0x002fe40004800000 */
[----:B------:R-:W-:-:S03]  /*1bc30*/  ISETP.GE.AND P1, PT, R9, R2, PT ;  /* 0x000000020900720c */ /* 0x000fc60003f26270 */
[----:B------:R-:W1:Y:S01]  /*1bc40*/  MUFU.TANH R182, R182 ;  /* 0x000000b600b67308 */ /* 0x000e620000002400 */
[----:B---3--:R-:W-:Y:S02]  /*1bc50*/  FSEL R186, R186, -INF , !P2 ;  /* 0xff800000baba7808 */ /* 0x008fe40005000000 */
[----:B------:R-:W-:-:S05]  /*1bc60*/  ISETP.GE.AND P2, PT, R9, R204, PT ;  /* 0x000000cc0900720c */ /* 0x000fca0003f46270 */
        /* <DEDUP_REMOVED lines=8> */
[----:B---3--:R-:W-:-:S07]  /*1bcf0*/  FSEL R0, R0, -INF , !P6 ;  /* 0xff80000000007808 */ /* 0x008fce0007000000 */
        /* <DEDUP_REMOVED lines=61> */
[----:B--2---:R-:W-:-:S05]  /*1c0d0*/  IMAD.IADD R8, R8, 0x1, -R9 ;  /* 0x0000000108087824 */ /* 0x004fca00078e0a09 */
[----:B------:R-:W-:-:S05]  /*1c0e0*/  SHF.R.S32.HI R4, RZ, 0x1f, R8 ;  /* 0x0000001fff047819 */ /* 0x000fca0000011408 */
[----:B------:R-:W-:-:S04]  /*1c0f0*/  IMAD R5, R4, UR4, RZ ;  /* 0x0000000404057c24 */ /* 0x000fc8000f8e02ff */
[C---:B------:R-:W-:Y:S02]  /*1c100*/  IMAD R5, R8.reuse, UR5, R5 ;  /* 0x0000000508057c24 */ /* 0x040fe4000f8e0205 */
[----:B------:R-:W-:-:S04]  /*1c110*/  IMAD.WIDE.U32 R8, R8, UR4, R12 ;  /* 0x0000000408087c25 */ /* 0x000fc8000f8e000c */
[----:B------:R-:W-:Y:S01]  /*1c120*/  IMAD.IADD R2, R9, 0x1, R5 ;  /* 0x0000000109027824 */ /* 0x000fe200078e0205 */
[----:B------:R-:W-:Y:S06]  /*1c130*/  BRA `(.L_x_2925) ;  /* 0x0000000000107947 */ /* 0x000fec0003800000 */
.L_x_2924:
[----:B------:R-:W-:Y:S02]  /*1c140*/  ULDC UR8, c[0x0][0x248] ;  /* 0x0000920000087ab9 */ /* 0x000fe40000000800 */
[----:B------:R-:W-:-:S06]  /*1c150*/  USHF.L.U32 UR4, UR8, 0x6, URZ ;  /* 0x0000000608047899 */ /* 0x000fcc000800063f */
[----:B------:R-:W-:-:S04]  /*1c160*/  IADD3 R8, RZ, -UR4, RZ ;  /* 0x80000004ff087c10 */ /* 0x000fc8000fffe0ff */
[----:B------:R-:W-:-:S07]  /*1c170*/  SHF.R.S32.HI R2, RZ, 0x1f, R8 ;  /* 0x0000001fff027819 */ /* 0x000fce0000011408 */
.L_x_2925:
        /* <DEDUP_REMOVED lines=31> */
.L_x_2923:
        /* <DEDUP_REMOVED lines=55> */
[----:B------:R-:W-:Y:S01]  /*1c6e0*/  FADD.FTZ R4, R164, -R5 ;  /* 0x80000005a4047221 */ /* 0x000fe20000010000 */
[----:B------:R-:W2:Y:S01]  /*1c6f0*/  LDSM.16.MT88.4 R8, [R234+0x10000] ;  /* 0x01000000ea08783b */ /* 0x000ea20000004200 */
[--C-:B------:R-:W-:Y:S01]  /*1c700*/  FFMA.FTZ R173, R0, UR10, -R185.reuse ;  /* 0x0000000a00ad7c23 */ /* 0x100fe200080108b9 */
[----:B------:R-:W-:Y:S01]  /*1c710*/  FFMA.FTZ R169, R165, UR10, -R180 ;  /* 0x0000000aa5a97c23 */ /* 0x000fe200080108b4 */
[----:B------:R-:W-:Y:S01]  /*1c720*/  FADD.FTZ R6, R3, -R6 ;  /* 0x8000000603067221 */ /* 0x000fe20000010000 */
[--C-:B------:R-:W-:Y:S01]  /*1c730*/  FFMA.FTZ R0, R29, UR10, -R180.reuse ;  /* 0x0000000a1d007c23 */ /* 0x100fe200080108b4 */
[--C-:B------:R-:W-:Y:S01]  /*1c740*/  FFMA.FTZ R175, R7, UR10, -R180.reuse ;  /* 0x0000000a07af7c23 */ /* 0x100fe200080108b4 */
[----:B------:R-:W-:Y:S01]  /*1c750*/  FMUL.FTZ R178, R4, UR10 ;  /* 0x0000000a04b27c20 */ /* 0x000fe20008410000 */
[----:B------:R-:W-:Y:S01]  /*1c760*/  FMUL.FTZ R176, R6, UR10 ;  /* 0x0000000a06b07c20 */ /* 0x000fe20008410000 */
        /* <DEDUP_REMOVED lines=56> */
[-C--:B------:R-:W-:Y:S01]  /*1caf0*/  FMUL.FTZ R155, R155, R176.reuse ;  /* 0x000000b09b9b7220 */ /* 0x080fe20000410000 */
[-C--:B------:R-:W-:Y:S01]  /*1cb00*/  FMUL.FTZ R150, R150, R176.reuse ;  /* 0x000000b096967220 */ /* 0x080fe20000410000 */
[----:B------:R-:W-:Y:S01]  /*1cb10*/  FMUL.FTZ R151, R151, R176 ;  /* 0x000000b097977220 */ /* 0x000fe20000410000 */
[C---:B-1----:R-:W-:Y:S01]  /*1cb20*/  HMMA.16816.F32 R160, R4.reuse, R12, R160 ;  /* 0x0000000c04a0723c */ /* 0x042fe200000018a0 */
        /* <DEDUP_REMOVED lines=11> */
[C---:B--2---:R-:W-:Y:S01]  /*1cbe0*/  HMMA.16816.F32 R152, R4.reuse, R8, R152 ;  /* 0x000000080498723c */ /* 0x044fe20000001898 */
[-C--:B------:R-:W-:Y:S01]  /*1cbf0*/  FMUL.FTZ R137, R137, R178.reuse ;  /* 0x000000b289897220 */ /* 0x080fe20000410000 */
[-C--:B------:R-:W-:Y:S01]  /*1cc00*/  FMUL.FTZ R132, R132, R178.reuse ;  /* 0x000000b284847220 */ /* 0x080fe20000410000 */
[----:B------:R-:W-:Y:S01]  /*1cc10*/  FMUL.FTZ R133, R133, R178 ;  /* 0x000000b285857220 */ /* 0x000fe20000410000 */
[-C--:B------:R-:W-:Y:S01]  /*1cc20*/  FMUL.FTZ R138, R138, R176.reuse ;  /* 0x000000b08a8a7220 */ /* 0x080fe20000410000 */
[-C--:B------:R-:W-:Y:S01]  /*1cc30*/  FMUL.FTZ R139, R139, R176.reuse ;  /* 0x000000b08b8b7220 */ /* 0x080fe20000410000 */
[C---:B------:R-:W-:Y:S01]  /*1cc40*/  HMMA.16816.F32 R148, R4.reuse, R10, R148 ;  /* 0x0000000a0494723c */ /* 0x040fe20000001894 */
[----:B------:R-:W2:Y:S01]  /*1cc50*/  LDSM.16.MT88.4 R8, [R236+0x12000] ;  /* 0x01200000ec08783b */ /* 0x000ea20000004200 */
        /* <DEDUP_REMOVED lines=39> */
[C---:B--2---:R-:W-:Y:S01]  /*1ced0*/  HMMA.16816.F32 R36, R4.reuse, R8, R36 ;  /* 0x000000080424723c */ /* 0x044fe20000001824 */
[----:B------:R-:W-:Y:S01]  /*1cee0*/  FMUL.FTZ R67, R67, R176 ;  /* 0x000000b043437220 */ /* 0x000fe20000410000 */
[-C--:B------:R-:W-:Y:S01]  /*1cef0*/  FMUL.FTZ R68, R68, R178.reuse ;  /* 0x000000b244447220 */ /* 0x080fe20000410000 */
[-C--:B------:R-:W-:Y:S01]  /*1cf00*/  FMUL.FTZ R69, R69, R178.reuse ;  /* 0x000000b245457220 */ /* 0x080fe20000410000 */
        /* <DEDUP_REMOVED lines=61> */
[C---:B---3--:R-:W-:Y:S01]  /*1d2e0*/  HMMA.16816.F32 R68, R4.reuse, R16, R68 ;  /* 0x000000100444723c */ /* 0x048fe20000001844 */
[----:B------:R-:W-:Y:S01]  /*1d2f0*/  FMUL.FTZ R119, R119, R176 ;  /* 0x000000b077777220 */ /* 0x000fe20000410000 */
[-C--:B------:R-:W-:Y:S01]  /*1d300*/  FMUL.FTZ R120, R120, R178.reuse ;  /* 0x000000b278787220 */ /* 0x080fe20000410000 */
[----:B------:R-:W-:Y:S01]  /*1d310*/  FMUL.FTZ R121, R121, R178 ;  /* 0x000000b279797220 */ /* 0x000fe20000410000 */
[-C--:B------:R-:W-:Y:S01]  /*1d320*/  FMUL.FTZ R122, R122, R176.reuse ;  /* 0x000000b07a7a7220 */ /* 0x080fe20000410000 */
[----:B------:R-:W-:Y:S01]  /*1d330*/  FMUL.FTZ R123, R123, R176 ;  /* 0x000000b07b7b7220 */ /* 0x000fe20000410000 */
[C---:B------:R-:W-:Y:S01]  /*1d340*/  HMMA.16816.F32 R72, R4.reuse, R18, R72 ;  /* 0x000000120448723c */ /* 0x040fe20000001848 */
[----:B------:R-:W3:Y:S01]  /*1d350*/  LDSM.16.MT88.4 R16, [R232+0x14000] ;  /* 0x01400000e810783b */ /* 0x000ee20000004200 */
        /* <DEDUP_REMOVED lines=10> */
[----:B-1----:R-:W-:Y:S01]  /*1d400*/  HMMA.16816.F32 R76, R4, R12, R76 ;  /* 0x0000000c044c723c */ /* 0x002fe2000000184c */
[----:B------:R-:W1:Y:S01]  /*1d410*/  MUFU.EX2 R190, R190 ;  /* 0x000000be00be7308 */ /* 0x000e620000000800 */
[----:B------:R-:W-:Y:S01]  /*1d420*/  FFMA.FTZ R173, R206, R178, R173 ;  /* 0x000000b2cead7223 */ /* 0x000fe200000100ad */
[----:B------:R-:W-:-:S03]  /*1d430*/  FFMA.FTZ R169, R205, R176, R169 ;  /* 0x000000b0cda97223 */ /* 0x000fc600000100a9 */
[C---:B------:R-:W-:Y:S01]  /*1d440*/  HMMA.16816.F32 R80, R4.reuse, R14, R80 ;  /* 0x0000000e0450723c */ /* 0x040fe20000001850 */
[----:B------:R-:W5:Y:S01]  /*1d450*/  LDSM.16.MT88.4 R12, [R234+0x16000] ;  /* 0x01600000ea0c783b */ /* 0x000f620000004200 */
        /* <DEDUP_REMOVED lines=11> */
[----:B------:R-:W-:Y:S01]  /*1d510*/  MUFU.EX2 R189, R189 ;  /* 0x000000bd00bd7308 */ /* 0x000fe20000000800 */
[C---:B---3--:R-:W-:Y:S07]  /*1d520*/  HMMA.16816.F32 R92, R4.reuse, R16, R92 ;  /* 0x00000010045c723c */ /* 0x048fee000000185c */
[----:B------:R-:W3:Y:S01]  /*1d530*/  MUFU.EX2 R194, R194 ;  /* 0x000000c200c27308 */ /* 0x000ee20000000800 */
[C---:B------:R-:W-:Y:S01]  /*1d540*/  HMMA.16816.F32 R96, R4.reuse, R18, R96 ;  /* 0x000000120460723c */ /* 0x040fe20000001860 */
[----:B------:R-:W3:Y:S05]  /*1d550*/  LDSM.16.MT88.4 R16, [R233+0x10800] ;  /* 0x01080000e910783b */ /* 0x000eea0000004200 */
[C---:B----4-:R-:W-:Y:S01]  /*1d560*/  HMMA.16816.F32 R124, R4.reuse, R20, R124 ;  /* 0x00000014047c723c */ /* 0x050fe2000000187c */
[----:B------:R-:W-:Y:S05]  /*1d570*/  MUFU.EX2 R191, R191 ;  /* 0x000000bf00bf7308 */ /* 0x000fea0000000800 */
[C---:B-----5:R-:W-:Y:S03]  /*1d580*/  HMMA.16816.F32 R108, R4.reuse, R12, R108 ;  /* 0x0000000c046c723c */ /* 0x060fe6000000186c */
[----:B------:R-:W4:Y:S03]  /*1d590*/  MUFU.EX2 R196, R196 ;  /* 0x000000c400c47308 */ /* 0x000f260000000800 */
[C---:B------:R-:W-:Y:S01]  /*1d5a0*/  HMMA.16816.F32 R112, R4.reuse, R14, R112 ;  /* 0x0000000e0470723c */ /* 0x040fe20000001870 */
[----:B------:R-:W5:Y:S04]  /*1d5b0*/  LDSM.16.MT88.4 R12, [R232+0x10800] ;  /* 0x01080000e80c783b */ /* 0x000f680000004200 */
[----:B------:R-:W-:Y:S01]  /*1d5c0*/  MUFU.EX2 R201, R201 ;  /* 0x000000c900c97308 */ /* 0x000fe20000000800 */
[C---:B--2---:R-:W-:Y:S06]  /*1d5d0*/  HMMA.16816.F32 R116, R4.reuse, R8, R116 ;  /* 0x000000080474723c */ /* 0x044fec0000001874 */
[C---:B------:R-:W-:Y:S01]  /*1d5e0*/  HMMA.16816.F32 R120, R4.reuse, R10, R120 ;  /* 0x0000000a0478723c */ /* 0x040fe20000001878 */
[----:B------:R-:W2:Y:S01]  /*1d5f0*/  LDSM.16.MT88.4 R8, [R236+0x12800] ;  /* 0x01280000ec08783b */ /* 0x000ea20000004200 */
[----:B------:R-:W-:Y:S04]  /*1d600*/  MUFU.EX2 R202, R202 ;  /* 0x000000ca00ca7308 */ /* 0x000fe80000000800 */
[----:B------:R-:W-:Y:S01]  /*1d610*/  HMMA.16816.F32 R128, R4, R22, R128 ;  /* 0x000000160480723c */ /* 0x000fe20000001880 */
[----:B------:R-:W2:Y:S03]  /*1d620*/  LDSM.16.MT88.4 R20, [R234+0x12800] ;  /* 0x01280000ea14783b */ /* 0x000ea60000004200 */
[----:B------:R-:W-:Y:S03]  /*1d630*/  MUFU.EX2 R200, R200 ;  /* 0x000000c800c87308 */ /* 0x000fe60000000800 */
[----:B-1----:R-:W-:Y:S01]  /*1d640*/  F2FP.F16.F32.PACK_AB R4, R190, R3 ;  /* 0x00000003be04723e */ /* 0x002fe200000000ff */
[----:B------:R-:W-:Y:S01]  /*1d650*/  FADD.FTZ R3, R3, R168 ;  /* 0x000000a803037221 */ /* 0x000fe20000010000 */
[----:B---3--:R-:W-:Y:S01]  /*1d660*/  F2FP.F16.F32.PACK_AB R5, R194, R189 ;  /* 0x000000bdc205723e */ /* 0x008fe200000000ff */
[----:B------:R-:W-:Y:S01]  /*1d670*/  FADD.FTZ R189, R189, R0 ;  /* 0x00000000bdbd7221 */ /* 0x000fe20000010000 */
[----:B------:R-:W-:Y:S01]  /*1d680*/  F2FP.F16.F32.PACK_AB R6, R192, R187 ;  /* 0x000000bbc006723e */ /* 0x000fe200000000ff */
[----:B------:R-:W-:Y:S01]  /*1d690*/  MUFU.EX2 R203, R203 ;  /* 0x000000cb00cb7308 */ /* 0x000fe20000000800 */
[----:B----4-:R-:W-:Y:S01]  /*1d6a0*/  F2FP.F16.F32.PACK_AB R7, R196, R191 ;  /* 0x000000bfc407723e */ /* 0x010fe200000000ff */
[----:B------:R-:W-:Y:S01]  /*1d6b0*/  FADD.FTZ R190, R190, R3 ;  /* 0x00000003bebe7221 */ /* 0x000fe20000010000 */
[----:B------:R-:W-:-:S03]  /*1d6c0*/  FADD.FTZ R194, R194, R189 ;  /* 0x000000bdc2c27221 */ /* 0x000fc60000010000 */
[----:B------:R-:W-:Y:S01]  /*1d6d0*/  FADD.FTZ R187, R187, R190 ;  /* 0x000000bebbbb7221 */ /* 0x000fe20000010000 */
[----:B------:R-:W-:Y:S01]  /*1d6e0*/  FADD.FTZ R3, R191, R194 ;  /* 0x000000c2bf037221 */ /* 0x000fe20000010000 */
[----:B------:R-:W-:Y:S01]  /*1d6f0*/  HMMA.16816.F32 R152, R4, R24, R152 ;  /* 0x000000180498723c */ /* 0x000fe20000001898 */
[----:B------:R-:W1:Y:S01]  /*1d700*/  MUFU.EX2 R198, R198 ;  /* 0x000000c600c67308 */ /* 0x000e620000000800 */
[----:B------:R-:W-:Y:S01]  /*1d710*/  FADD.FTZ R192, R192, R187 ;  /* 0x000000bbc0c07221 */ /* 0x000fe20000010000 */
[----:B------:R-:W-:-:S03]  /*1d720*/  FADD.FTZ R3, R196, R3 ;  /* 0x00000003c4037221 */ /* 0x000fc60000010000 */
[C---:B------:R-:W-:Y:S01]  /*1d730*/  HMMA.16816.F32 R148, R4.reuse, R26, R148 ;  /* 0x0000001a0494723c */ /* 0x040fe20000001894 */
[----:B------:R-:W3:Y:S02]  /*1d740*/  LDSM.16.MT88.4 R24, [R236+0x14800] ;  /* 0x01480000ec18783b */ /* 0x000ee40000004200 */
[----:B------:R-:W4:Y:S03]  /*1d750*/  MUFU.EX2 R197, R197 ;  /* 0x000000c500c57308 */ /* 0x000f260000000800 */
[C---:B------:R-:W-:Y:S05]  /*1d760*/  HMMA.16816.F32 R144, R4.reuse, R16, R144 ;  /* 0x000000100490723c */ /* 0x040fea0000001890 */
[----:B------:R-:W-:Y:S01]  /*1d770*/  MUFU.EX2 R195, R195 ;  /* 0x000000c300c37308 */ /* 0x000fe20000000800 */
[----:B------:R-:W-:Y:S01]  /*1d780*/  HMMA.16816.F32 R140, R4, R18, R140 ;  /* 0x00000012048c723c */ /* 0x000fe2000000188c */
[----:B------:R-:W3:Y:S01]  /*1d790*/  LDSM.16.MT88.4 R16, [R234+0x14800] ;  /* 0x01480000ea10783b */ /* 0x000ee20000004200 */
[----:B-1----:R-:W-:-:S04]  /*1d7a0*/  FADD.FTZ R0, R198, R3 ;  /* 0x00000003c6007221 */ /* 0x002fc80000010000 */
[----:B-----5:R-:W-:Y:S01]  /*1d7b0*/  HMMA.16816.F32 R136, R4, R12, R136 ;  /* 0x0000000c0488723c */ /* 0x020fe20000001888 */
[----:B------:R-:W1:Y:S01]  /*1d7c0*/  MUFU.EX2 R204, R204 ;  /* 0x000000cc00cc7308 */ /* 0x000e620000000800 */
[----:B----4-:R-:W-:-:S04]  /*1d7d0*/  FADD.FTZ R0, R197, R0 ;  /* 0x00000000c5007221 */ /* 0x010fc80000010000 */
[C---:B------:R-:W-:Y:S01]  /*1d7e0*/  HMMA.16816.F32 R132, R4.reuse, R14, R132 ;  /* 0x0000000e0484723c */ /* 0x040fe20000001884 */
[----:B------:R-:W4:Y:S02]  /*1d7f0*/  LDSM.16.MT88.4 R12, [R233+0x14800] ;  /* 0x01480000e90c783b */ /* 0x000f240000004200 */
[----:B------:R-:W-:Y:S03]  /*1d800*/  MUFU.EX2 R188, R188 ;  /* 0x000000bc00bc7308 */ /* 0x000fe60000000800 */
[C---:B--2---:R-:W-:Y:S05]  /*1d810*/  HMMA.16816.F32 R36, R4.reuse, R8, R36 ;  /* 0x000000080424723c */ /* 0x044fea0000001824 */
[----:B------:R-:W2:Y:S01]  /*1d820*/  MUFU.EX2 R193, R193 ;  /* 0x000000c100c17308 */ /* 0x000ea20000000800 */
[C---:B------:R-:W-:Y:S01]  /*1d830*/  HMMA.16816.F32 R40, R4.reuse, R10, R40 ;  /* 0x0000000a0428723c */ /* 0x040fe20000001828 */
[----:B------:R-:W5:Y:S05]  /*1d840*/  LDSM.16.MT88.4 R8, [R232+0x14800] ;  /* 0x01480000e808783b */ /* 0x000f6a0000004200 */
        /* <DEDUP_REMOVED lines=14> */
[C---:B---3--:R-:W-:Y:S05]  /*1d930*/  HMMA.16816.F32 R68, R4.reuse, R24, R68 ;  /* 0x000000180444723c */ /* 0x048fea0000001844 */
[----:B------:R-:W3:Y:S01]  /*1d940*/  MUFU.EX2 R180, R180 ;  /* 0x000000b400b47308 */ /* 0x000ee20000000800 */
        /* <DEDUP_REMOVED lines=99> */
[----:B------:R-:W1:Y:S04]  /*1df80*/  LDSM.16.MT88.4 R20, [R232+0x15800] ;  /* 0x01580000e814783b */ /* 0x000e680000004200 */
[----:B------:R-:W-:Y:S01]  /*1df90*/  STL [R1+0x4], R2 ;  /* 0x0000040201007387 */ /* 0x000fe20000100800 */
[C---:B------:R-:W-:Y:S03]  /*1dfa0*/  HMMA.16816.F32 R160, R4.reuse, R32, R160 ;  /* 0x0000002004a0723c */ /* 0x040fe600000018a0 */
[----:B------:R-:W-:Y:S03]  /*1dfb0*/  STL [R1], R0 ;  /* 0x0000000001007387 */ /* 0x000fe60000100800 */
        /* <DEDUP_REMOVED lines=31> */
[C---:B-----5:R-:W-:Y:S06]  /*1e1b0*/  HMMA.16816.F32 R116, R4.reuse, R8, R116 ;  /* 0x000000080474723c */ /* 0x060fec0000001874 */
[C---:B------:R-:W-:Y:S06]  /*1e1c0*/  HMMA.16816.F32 R120, R4.reuse, R10, R120 ;  /* 0x0000000a0478723c */ /* 0x040fec0000001878 */
[C---:B-1----:R-:W-:Y:S06]  /*1e1d0*/  HMMA.16816.F32 R124, R4.reuse, R20, R124 ;  /* 0x00000014047c723c */ /* 0x042fec000000187c */
[C---:B------:R-:W-:Y:S06]  /*1e1e0*/  HMMA.16816.F32 R128, R4.reuse, R22, R128 ;  /* 0x000000160480723c */ /* 0x040fec0000001880 */
[----:B------:R-:W-:Y:S07]  /*1e1f0*/  HMMA.16816.F32 R68, R4, R164, R68 ;  /* 0x000000a40444723c */ /* 0x000fee0000001844 */
[----:B------:R-:W-:-:S15]  /*1e200*/  MOV R164, R174 ;  /* 0x000000ae00a47202 */ /* 0x000fde0000000f00 */
[----:B------:R-:W-:-:S02]  /*1e210*/  NOP ;  /* 0x0000000000007918 */ /* 0x000fc40000000000 */
.L_x_2920:
[----:B------:R-:W-:-:S13]  /*1e220*/  ISETP.GE.AND P0, PT, R250, 0x1, PT ;  /* 0x00000001fa00780c */ /* 0x000fda0003f06270 */
[----:B------:R-:W-:Y:S05]  /*1e230*/  @!P0 BRA `(.L_x_2926) ;  /* 0x0000003c00508947 */ /* 0x000fea0003800000 */
[----:B------:R-:W-:Y:S01]  /*1e240*/  ULDC.64 UR6, c[0x0][0x250] ;  /* 0x0000940000067ab9 */ /* 0x000fe20000000a00 */
[----:B------:R-:W-:Y:S01]  /*1e250*/  IMAD.MOV.U32 R0, RZ, RZ, R3 ;  /* 0x000000ffff007224 */ /* 0x000fe200078e0003 */
[----:B------:R-:W-:Y:S01]  /*1e260*/  ULEA UR9, -UR6, URZ, 0x6 ;  /* 0x0000003f06097291 */ /* 0x000fe2000f8e313f */
[----:B------:R-:W-:Y:S01]  /*1e270*/  IMAD.MOV.U32 R167, RZ, RZ, R164 ;  /* 0x000000ffffa77224 */ /* 0x000fe200078e00a4 */
[----:B------:R-:W-:Y:S01]  /*1e280*/  ULDC.64 UR4, c[0x0][0x248] ;  /* 0x0000920000047ab9 */ /* 0x000fe20000000a00 */
[----:B------:R-:W-:Y:S02]  /*1e290*/  USHF.L.U64.HI UR7, UR6, 0x5, UR7 ;  /* 0x0000000506077899 */ /* 0x000fe40008010207 */
[----:B------:R-:W-:Y:S01]  /*1e2a0*/  USHF.R.S32.HI UR12, URZ, 0x1f, UR9 ;  /* 0x0000001f3f0c7899 */ /* 0x000fe20008011409 */
[----:B------:R-:W-:Y:S01]  /*1e2b0*/  MOV R3, UR9 ;  /* 0x0000000900037c02 */ /* 0x000fe20008000f00 */
[----:B------:R-:W-:Y:S02]  /*1e2c0*/  ULEA UR8, -UR4, URZ, 0x6 ;  /* 0x0000003f04087291 */ /* 0x000fe4000f8e313f */
[----:B------:R-:W-:-:S02]  /*1e2d0*/  USHF.L.U64.HI UR5, UR4, 0x5, UR5 ;  /* 0x0000000504057899 */ /* 0x000fc40008010205 */
[----:B------:R-:W-:Y:S01]  /*1e2e0*/  MOV R2, UR12 ;  /* 0x0000000c00027c02 */ /* 0x000fe20008000f00 */
[----:B------:R1:W-:Y:S01]  /*1e2f0*/  STL [R1+0xc], R3 ;  /* 0x00000c0301007387 */ /* 0x0003e20000100800 */
[----:B------:R-:W-:Y:S02]  /*1e300*/  USHF.L.U32 UR11, UR4, 0x5, URZ ;  /* 0x00000005040b7899 */ /* 0x000fe4000800063f */
[----:B------:R-:W-:Y:S01]  /*1e310*/  USHF.L.U32 UR6, UR6, 0x5, URZ ;  /* 0x0000000506067899 */ /* 0x000fe2000800063f */
[----:B------:R1:W-:Y:S01]  /*1e320*/  STL [R1+0x8], R2 ;  /* 0x0000080201007387 */ /* 0x0003e20000100800 */
[----:B------:R-:W-:Y:S01]  /*1e330*/  USHF.R.S32.HI UR10, URZ, 0x1f, UR8 ;  /* 0x0000001f3f0a7899 */ /* 0x000fe20008011408 */
[----:B------:R-:W-:Y:S01]  /*1e340*/  ULDC UR4, c[0x0][0x2ec] ;  /* 0x0000bb0000047ab9 */ /* 0x000fe20000000800 */
[----:B------:R-:W-:Y:S01]  /*1e350*/  ULDC UR9, c[0x0][0x39c] ;  /* 0x0000e70000097ab9 */ /* 0x000fe20000000800 */
[----:B------:R-:W-:Y:S02]  /*1e360*/  ULDC.64 UR12, c[0x0][0x208] ;  /* 0x00008200000c7ab9 */ /* 0x000fe40000000a00 */
.L_x_2930:
[----:B--2---:R2:W5:Y:S01]  /*1e370*/  LDL R10, [R1+0xc] ;  /* 0x00000c00010a7983 */ /* 0x0045620000100800 */
[----:B------:R-:W-:Y:S04]  /*1e380*/  DEPBAR.LE SB0, 0x0 ;  /* 0x000080000000791a */ /* 0x000fe80000000000 */
[----:B------:R2:W5:Y:S01]  /*1e390*/  LDL R4, [R1+0x8] ;  /* 0x0000080001047983 */ /* 0x0005620000100800 */
[----:B------:R-:W-:Y:S06]  /*1e3a0*/  BAR.SYNC.DEFER_BLOCKING 0x0 ;  /* 0x0000000000007b1d */ /* 0x000fec0000010000 */
        /* <DEDUP_REMOVED lines=11> */
[----:B-----5:R-:W-:Y:S02]  /*1e460*/  IABS R4, R3 ;  /* 0x0000000300047213 */ /* 0x020fe40000000000 */
        /* <DEDUP_REMOVED lines=35> */
[----:B------:R-:W3:Y:S01]  /*1e6a0*/  LDG.E R7, desc[UR12][R14.64] ;  /* 0x0000000c0e077981 */ /* 0x000ee2000c1e1900 */
[----:B------:R-:W4:Y:S01]  /*1e6b0*/  LDC.64 R2, c[0x0][0x238] ;  /* 0x00008e00ff027b82 */ /* 0x000f220000000a00 */
[----:B------:R-:W-:Y:S02]  /*1e6c0*/  IMAD R9, R9, R6, -0x40 ;  /* 0xffffffc009097424 */ /* 0x000fe400078e0206 */
[----:B------:R-:W3:Y:S03]  /*1e6d0*/  LDG.E R8, desc[UR12][R12.64] ;  /* 0x0000000c0c087981 */ /* 0x000ee6000c1e1900 */
[----:B------:R-:W-:Y:S05]  /*1e6e0*/  SHF.R.S32.HI R11, RZ, 0x1f, R9 ;  /* 0x0000001fff0b7819 */ /* 0x000fea0000011409 */
[-C--:B-1----:R-:W-:Y:S02]  /*1e6f0*/  IMAD R6, R11, R4.reuse, RZ ;  /* 0x000000040b067224 */ /* 0x082fe400078e02ff */
[C---:B------:R-:W-:Y:S04]  /*1e700*/  IMAD.WIDE.U32 R10, R9.reuse, R4, RZ ;  /* 0x00000004090a7225 */ /* 0x040fe800078e00ff */
[----:B------:R-:W-:Y:S04]  /*1e710*/  IMAD R6, R9, R5, R6 ;  /* 0x0000000509067224 */ /* 0x000fe800078e0206 */
[----:B------:R-:W-:Y:S01]  /*1e720*/  IMAD.IADD R11, R11, 0x1, R6 ;  /* 0x000000010b0b7824 */ /* 0x000fe200078e0206 */
[----:B---3--:R-:W-:Y:S04]  /*1e730*/  IADD3 R7, -R8, R7, RZ ;  /* 0x0000000708077210 */ /* 0x008fe80007ffe1ff */
[----:B------:R-:W-:Y:S01]  /*1e740*/  SHF.R.S32.HI R5, RZ, 0x1f, R7 ;  /* 0x0000001fff057819 */ /* 0x000fe20000011407 */
[-C--:B----4-:R-:W-:Y:S04]  /*1e750*/  IMAD.WIDE.U32 R10, R7, R2.reuse, R10 ;  /* 0x00000002070a7225 */ /* 0x090fe800078e000a */
[----:B------:R-:W-:Y:S04]  /*1e760*/  IMAD R4, R5, R2, RZ ;  /* 0x0000000205047224 */ /* 0x000fe800078e02ff */
[----:B------:R-:W-:Y:S05]  /*1e770*/  IMAD R4, R7, R3, R4 ;  /* 0x0000000307047224 */ /* 0x000fea00078e0204 */
[----:B------:R-:W-:Y:S07]  /*1e780*/  IADD3 R4, R11, R4, RZ ;  /* 0x000000040b047210 */ /* 0x000fee0007ffe0ff */
.L_x_2927:
[C---:B-----5:R-:W-:Y:S04]  /*1e790*/  LEA R252, P0, R10.reuse, R252, 0x1 ;  /* 0x000000fc0afc7211 */ /* 0x060fe800078008ff */
[----:B------:R-:W-:Y:S02]  /*1e7a0*/  LEA.HI.X R251, R10, R251, R4, 0x1, P0 ;  /* 0x000000fb0afb7211 */ /* 0x000fe400000f0c04 */
[----:B------:R-:W-:Y:S02]  /*1e7b0*/  MOV R8, R252 ;  /* 0x000000fc00087202 */ /* 0x000fe40000000f00 */
[----:B------:R-:W-:Y:S02]  /*1e7c0*/  MOV R9, R251 ;  /* 0x000000fb00097202 */ /* 0x000fe40000000f00 */
[----:B------:R-:W-:Y:S03]  /*1e7d0*/  IADD3 R6, P0, R252, UR6, RZ ;  /* 0x00000006fc067c10 */ /* 0x000fe6000ff1e0ff */
[----:B------:R-:W-:Y:S01]  /*1e7e0*/  @!PT LDS RZ, [RZ] ;  /* 0x00000000fffff984 */ /* 0x000fe20000000800 */
[----:B------:R-:W-:Y:S01]  /*1e7f0*/  @!PT LDS RZ, [RZ] ;  /* 0x00000000fffff984 */ /* 0x000fe20000000800 */
[----:B------:R-:W-:Y:S01]  /*1e800*/  @!PT LDS RZ, [RZ] ;  /* 0x00000000fffff984 */ /* 0x000fe20000000800 */
[----:B------:R-:W-:Y:S01]  /*1e810*/  LDGSTS.E.BYPASS.LTC128B.128 [R245+0x10000], desc[UR12][R8.64] ;  /* 0x1000000008f57fae */ /* 0x000fe2000b901d4c */
[----:B------:R-:W-:Y:S02]  /*1e820*/  IADD3.X R7, R251, UR7, RZ, P0, !PT ;  /* 0x00000007fb077c10 */ /* 0x000fe400087fe4ff */
[----:B------:R-:W-:Y:S01]  /*1e830*/  IADD3 R4, P0, R6, UR6, RZ ;  /* 0x0000000606047c10 */ /* 0x000fe2000ff1e0ff */
[----:B------:R-:W-:Y:S03]  /*1e840*/  LDGSTS.E.BYPASS.LTC128B.128 [R245+0x12000], desc[UR12][R8.64+0x80] ;  /* 0x1200008008f57fae */ /* 0x000fe6000b901d4c */
[----:B------:R-:W-:Y:S01]  /*1e850*/  IADD3.X R5, R7, UR7, RZ, P0, !PT ;  /* 0x0000000707057c10 */ /* 0x000fe200087fe4ff */
[----:B------:R-:W-:Y:S01]  /*1e860*/  LDGSTS.E.BYPASS.LTC128B.128 [R245+0x14000], desc[UR12][R8.64+0x100] ;  /* 0x1400010008f57fae */ /* 0x000fe2000b901d4c */
[----:B-1----:R-:W-:Y:S03]  /*1e870*/  IADD3 R2, P0, R4, UR6, RZ ;  /* 0x0000000604027c10 */ /* 0x002fe6000ff1e0ff */
[----:B------:R1:W-:Y:S01]  /*1e880*/  LDGSTS.E.BYPASS.LTC128B.128 [R245+0x16000], desc[UR12][R8.64+0x180] ;  /* 0x1600018008f57fae */ /* 0x0003e2000b901d4c */
        /* <DEDUP_REMOVED lines=15> */
[----:B-1----:R-:W3:Y:S04]  /*1e980*/  LDSM.16.M88.4 R8, [R241+0x8000] ;  /* 0x00800000f108783b */ /* 0x002ee80000000200 */
[----:B------:R-:W1:Y:S04]  /*1e990*/  LDSM.16.M88.4 R16, [R241+0x8800] ;  /* 0x00880000f110783b */ /* 0x000e680000000200 */
[----:B------:R-:W2:Y:S04]  /*1e9a0*/  LDSM.16.M88.4 R24, [R241+0x9000] ;  /* 0x00900000f118783b */ /* 0x000ea80000000200 */
[----:B------:R-:W4:Y:S04]  /*1e9b0*/  LDSM.16.M88.4 R168, [R241+0x9800] ;  /* 0x00980000f1a8783b */ /* 0x000f280000000200 */
[----:B------:R-:W0:Y:S04]  /*1e9c0*/  LDGDEPBAR ;  /* 0x00000000000079af */ /* 0x000e280000000000 */
[----:B------:R-:W-:Y:S04]  /*1e9d0*/  LDSM.16.M88.4 R172, [R240] ;  /* 0x00000000f0ac783b */ /* 0x000fe80000000200 */
[----:B------:R-:W4:Y:S04]  /*1e9e0*/  LDSM.16.M88.4 R176, [R239] ;  /* 0x00000000efb0783b */ /* 0x000f280000000200 */
[----:B------:R-:W4:Y:S04]  /*1e9f0*/  LDSM.16.M88.4 R180, [R231] ;  /* 0x00000000e7b4783b */ /* 0x000f280000000200 */
[----:B------:R-:W4:Y:S04]  /*1ea00*/  LDSM.16.M88.4 R184, [R230] ;  /* 0x00000000e6b8783b */ /* 0x000f280000000200 */
[----:B------:R-:W4:Y:S01]  /*1ea10*/  LDSM.16.M88.4 R188, [R229] ;  /* 0x00000000e5bc783b */ /* 0x000f220000000200 */
[C---:B---3--:R-:W-:Y:S03]  /*1ea20*/  HMMA.16816.F32 R4, R32.reuse, R8, RZ ;  /* 0x000000082004723c */ /* 0x048fe600000018ff */
[----:B------:R-:W-:Y:S04]  /*1ea30*/  LDSM.16.M88.4 R192, [R238] ;  /* 0x00000000eec0783b */ /* 0x000fe80000000200 */
[----:B------:R-:W3:Y:S01]  /*1ea40*/  LDSM.16.M88.4 R196, [R235+0x8000] ;  /* 0x00800000ebc4783b */ /* 0x000ee20000000200 */
[C---:B------:R-:W-:Y:S03]  /*1ea50*/  HMMA.16816.F32 R8, R32.reuse, R10, RZ ;  /* 0x0000000a2008723c */ /* 0x040fe600000018ff */
[----:B------:R-:W-:Y:S03]  /*1ea60*/  LDSM.16.M88.4 R200, [R235+0x9000] ;  /* 0x00900000ebc8783b */ /* 0x000fe60000000200 */
[C---:B-1----:R-:W-:Y:S01]  /*1ea70*/  HMMA.16816.F32 R12, R32.reuse, R16, RZ ;  /* 0x00000010200c723c */ /* 0x042fe200000018ff */
[----:B------:R-:W-:Y:S04]  /*1ea80*/  LDSM.16.M88.4 R204, [R235+0x9800] ;  /* 0x00980000ebcc783b */ /* 0x000fe80000000200 */
[----:B------:R-:W-:Y:S01]  /*1ea90*/  LDSM.16.M88.4 R208, [R237] ;  /* 0x00000000edd0783b */ /* 0x000fe20000000200 */
[C---:B------:R-:W-:Y:S03]  /*1eaa0*/  HMMA.16816.F32 R16, R32.reuse, R18, RZ ;  /* 0x000000122010723c */ /* 0x040fe600000018ff */
[----:B------:R-:W-:Y:S03]  /*1eab0*/  LDSM.16.M88.4 R212, [R228] ;  /* 0x00000000e4d4783b */ /* 0x000fe60000000200 */
[C---:B--2---:R-:W-:Y:S06]  /*1eac0*/  HMMA.16816.F32 R20, R32.reuse, R24, RZ ;  /* 0x000000182014723c */ /* 0x044fec00000018ff */
[C---:B------:R-:W-:Y:S06]  /*1ead0*/  HMMA.16816.F32 R24, R32.reuse, R26, RZ ;  /* 0x0000001a2018723c */ /* 0x040fec00000018ff */
[C---:B----4-:R-:W-:Y:S06]  /*1eae0*/  HMMA.16816.F32 R28, R32.reuse, R168, RZ ;  /* 0x000000a8201c723c */ /* 0x050fec00000018ff */
[----:B------:R-:W-:Y:S01]  /*1eaf0*/  HMMA.16816.F32 R32, R32, R170, RZ ;  /* 0x000000aa2020723c */ /* 0x000fe200000018ff */
[----:B------:R-:W1:Y:S05]  /*1eb00*/  LDSM.16.M88.4 R168, [R235+0x8800] ;  /* 0x00880000eba8783b */ /* 0x000e6a0000000200 */
[C---:B------:R-:W-:Y:S06]  /*1eb10*/  HMMA.16816.F32 R4, R172.reuse, R176, R4 ;  /* 0x000000b0ac04723c */ /* 0x040fec0000001804 */
        /* <DEDUP_REMOVED lines=10> */
[----:B------:R-:W2:Y:S04]  /*1ebc0*/  LDSM.16.M88.4 R172, [R228+0x800] ;  /* 0x00080000e4ac783b */ /* 0x000ea80000000200 */
[----:B------:R-:W4:Y:S01]  /*1ebd0*/  LDSM.16.M88.4 R188, [R241+0xa000] ;  /* 0x00a00000f1bc783b */ /* 0x000f220000000200 */
[C---:B---3--:R-:W-:Y:S06]  /*1ebe0*/  HMMA.16816.F32 R4, R192.reuse, R196, R4 ;  /* 0x000000c4c004723c */ /* 0x048fec0000001804 */
[C---:B------:R-:W-:Y:S01]  /*1ebf0*/  HMMA.16816.F32 R8, R192.reuse, R198, R8 ;  /* 0x000000c6c008723c */ /* 0x040fe20000001808 */
[----:B------:R-:W-:Y:S05]  /*1ec00*/  LDSM.16.M88.4 R196, [R241+0xb800] ;  /* 0x00b80000f1c4783b */ /* 0x000fea0000000200 */
[C---:B-1----:R-:W-:Y:S06]  /*1ec10*/  HMMA.16816.F32 R12, R192.reuse, R168, R12 ;  /* 0x000000a8c00c723c */ /* 0x042fec000000180c */
[C---:B------:R-:W-:Y:S01]  /*1ec20*/  HMMA.16816.F32 R16, R192.reuse, R170, R16 ;  /* 0x000000aac010723c */ /* 0x040fe20000001810 */
[----:B------:R-:W1:Y:S05]  /*1ec30*/  LDSM.16.M88.4 R168, [R241+0xa800] ;  /* 0x00a80000f1a8783b */ /* 0x000e6a0000000200 */
[C---:B------:R-:W-:Y:S06]  /*1ec40*/  HMMA.16816.F32 R20, R192.reuse, R200, R20 ;  /* 0x000000c8c014723c */ /* 0x040fec0000001814 */
[C---:B------:R-:W-:Y:S01]  /*1ec50*/  HMMA.16816.F32 R24, R192.reuse, R202, R24 ;  /* 0x000000cac018723c */ /* 0x040fe20000001818 */
[----:B------:R-:W-:Y:S05]  /*1ec60*/  LDSM.16.M88.4 R200, [R240+0x2000] ;  /* 0x00200000f0c8783b */ /* 0x000fea0000000200 */
[C---:B------:R-:W-:Y:S06]  /*1ec70*/  HMMA.16816.F32 R28, R192.reuse, R204, R28 ;  /* 0x000000ccc01c723c */ /* 0x040fec000000181c */
[----:B------:R-:W-:Y:S01]  /*1ec80*/  HMMA.16816.F32 R32, R192, R206, R32 ;  /* 0x000000cec020723c */ /* 0x000fe20000001820 */
[----:B------:R-:W3:Y:S04]  /*1ec90*/  LDSM.16.M88.4 R192, [R241+0xb000] ;  /* 0x00b00000f1c0783b */ /* 0x000ee80000000200 */
[----:B------:R-:W3:Y:S01]  /*1eca0*/  LDSM.16.M88.4 R204, [R227] ;  /* 0x00000000e3cc783b */ /* 0x000ee20000000200 */
[C---:B------:R-:W-:Y:S06]  /*1ecb0*/  HMMA.16816.F32 R4, R208.reuse, R212, R4 ;  /* 0x000000d4d004723c */ /* 0x040fec0000001804 */
[C---:B------:R-:W-:Y:S01]  /*1ecc0*/  HMMA.16816.F32 R8, R208.reuse, R214, R8 ;  /* 0x000000d6d008723c */ /* 0x040fe20000001808 */
[----:B------:R-:W-:Y:S05]  /*1ecd0*/  LDSM.16.M88.4 R212, [R235+0xa000] ;  /* 0x00a00000ebd4783b */ /* 0x000fea0000000200 */
[C---:B--2---:R-:W-:Y:S06]  /*1ece0*/  HMMA.16816.F32 R12, R208.reuse, R172, R12 ;  /* 0x000000acd00c723c */ /* 0x044fec000000180c */
[C---:B------:R-:W-:Y:S01]  /*1ecf0*/  HMMA.16816.F32 R16, R208.reuse, R174, R16 ;  /* 0x000000aed010723c */ /* 0x040fe20000001810 */
[----:B------:R-:W2:Y:S05]  /*1ed00*/  LDSM.16.M88.4 R172, [R226] ;  /* 0x00000000e2ac783b */ /* 0x000eaa0000000200 */
[C---:B------:R-:W-:Y:S06]  /*1ed10*/  HMMA.16816.F32 R20, R208.reuse, R176, R20 ;  /* 0x000000b0d014723c */ /* 0x040fec0000001814 */
[C---:B------:R-:W-:Y:S01]  /*1ed20*/  HMMA.16816.F32 R24, R208.reuse, R178, R24 ;  /* 0x000000b2d018723c */ /* 0x040fe20000001818 */
[----:B------:R-:W2:Y:S05]  /*1ed30*/  LDSM.16.M88.4 R176, [R225] ;  /* 0x00000000e1b0783b */ /* 0x000eaa0000000200 */
[C---:B------:R-:W-:Y:S06]  /*1ed40*/  HMMA.16816.F32 R28, R208.reuse, R180, R28 ;  /* 0x000000b4d01c723c */ /* 0x040fec000000181c */
[----:B------:R-:W-:Y:S01]  /*1ed50*/  HMMA.16816.F32 R32, R208, R182, R32 ;  /* 0x000000b6d020723c */ /* 0x000fe20000001820 */
[----:B------:R-:W2:Y:S04]  /*1ed60*/  LDSM.16.M88.4 R180, [R224] ;  /* 0x00000000e0b4783b */ /* 0x000ea80000000200 */
[----:B------:R-:W2:Y:S01]  /*1ed70*/  LDSM.16.M88.4 R208, [R238+0x2000] ;  /* 0x00200000eed0783b */ /* 0x000ea20000000200 */
[C---:B----4-:R-:W-:Y:S06]  /*1ed80*/  HMMA.16816.F32 R4, R184.reuse, R188, R4 ;  /* 0x000000bcb804723c */ /* 0x050fec0000001804 */
[C---:B------:R-:W-:Y:S01]  /*1ed90*/  HMMA.16816.F32 R8, R184.reuse, R190, R8 ;  /* 0x000000beb808723c */ /* 0x040fe20000001808 */
[----:B------:R-:W-:Y:S05]  /*1eda0*/  LDSM.16.M88.4 R188, [R235+0xb800] ;  /* 0x00b80000ebbc783b */ /* 0x000fea0000000200 */
[C---:B-1----:R-:W-:Y:S06]  /*1edb0*/  HMMA.16816.F32 R12, R184.reuse, R168, R12 ;  /* 0x000000a8b80c723c */ /* 0x042fec000000180c */
[C---:B------:R-:W-:Y:S01]  /*1edc0*/  HMMA.16816.F32 R16, R184.reuse, R170, R16 ;  /* 0x000000aab810723c */ /* 0x040fe20000001810 */
[----:B------:R-:W1:Y:S05]  /*1edd0*/  LDSM.16.M88.4 R168, [R235+0xa800] ;  /* 0x00a80000eba8783b */ /* 0x000e6a0000000200 */
[C---:B---3--:R-:W-:Y:S06]  /*1ede0*/  HMMA.16816.F32 R20, R184.reuse, R192, R20 ;  /* 0x000000c0b814723c */ /* 0x048fec0000001814 */
[C---:B------:R-:W-:Y:S01]  /*1edf0*/  HMMA.16816.F32 R24, R184.reuse, R194, R24 ;  /* 0x000000c2b818723c */ /* 0x040fe20000001818 */
[----:B------:R-:W-:Y:S05]  /*1ee00*/  LDSM.16.M88.4 R192, [R237+0x2000] ;  /* 0x00200000edc0783b */ /* 0x000fea0000000200 */
[C---:B------:R-:W-:Y:S06]  /*1ee10*/  HMMA.16816.F32 R28, R184.reuse, R196, R28 ;  /* 0x000000c4b81c723c */ /* 0x040fec000000181c */
[----:B------:R-:W-:Y:S01]  /*1ee20*/  HMMA.16816.F32 R32, R184, R198, R32 ;  /* 0x000000c6b820723c */ /* 0x000fe20000001820 */
[----:B------:R-:W3:Y:S04]  /*1ee30*/  LDSM.16.M88.4 R184, [R235+0xb000] ;  /* 0x00b00000ebb8783b */ /* 0x000ee80000000200 */
[----:B------:R-:W4:Y:S01]  /*1ee40*/  LDSM.16.M88.4 R196, [R228+0x2000] ;  /* 0x00200000e4c4783b */ /* 0x000f220000000200 */
[C---:B------:R-:W-:Y:S06]  /*1ee50*/  HMMA.16816.F32 R4, R200.reuse, R204, R4 ;  /* 0x000000ccc804723c */ /* 0x040fec0000001804 */
[C---:B------:R-:W-:Y:S01]  /*1ee60*/  HMMA.16816.F32 R8, R200.reuse, R206, R8 ;  /* 0x000000cec808723c */ /* 0x040fe20000001808 */
[----:B------:R-:W-:Y:S05]  /*1ee70*/  LDSM.16.M88.4 R204, [R241+0xc000] ;  /* 0x00c00000f1cc783b */ /* 0x000fea0000000200 */
[C---:B--2---:R-:W-:Y:S06]  /*1ee80*/  HMMA.16816.F32 R12, R200.reuse, R172, R12 ;  /* 0x000000acc80c723c */ /* 0x044fec000000180c */
[C---:B------:R-:W-:Y:S01]  /*1ee90*/  HMMA.16816.F32 R16, R200.reuse, R174, R16 ;  /* 0x000000aec810723c */ /* 0x040fe20000001810 */
[----:B------:R-:W2:Y:S05]  /*1eea0*/  LDSM.16.M88.4 R172, [R228+0x2800] ;  /* 0x00280000e4ac783b */ /* 0x000eaa0000000200 */
[C---:B------:R-:W-:Y:S06]  /*1eeb0*/  HMMA.16816.F32 R20, R200.reuse, R176, R20 ;  /* 0x000000b0c814723c */ /* 0x040fec0000001814 */
        /* <DEDUP_REMOVED lines=8> */
[----:B------:R-:W-:Y:S05]  /*1ef40*/  LDSM.16.M88.4 R212, [R223] ;  /* 0x00000000dfd4783b */ /* 0x000fea0000000200 */
[C---:B-1----:R-:W-:Y:S06]  /*1ef50*/  HMMA.16816.F32 R12, R208.reuse, R168, R12 ;  /* 0x000000a8d00c723c */ /* 0x042fec000000180c */
[C---:B------:R-:W-:Y:S01]  /*1ef60*/  HMMA.16816.F32 R16, R208.reuse, R170, R16 ;  /* 0x000000aad010723c */ /* 0x040fe20000001810 */
[----:B------:R-:W1:Y:S05]  /*1ef70*/  LDSM.16.M88.4 R168, [R241+0xc800] ;  /* 0x00c80000f1a8783b */ /* 0x000e6a0000000200 */
[C---:B---3--:R-:W-:Y:S06]  /*1ef80*/  HMMA.16816.F32 R20, R208.reuse, R184, R20 ;  /* 0x000000b8d014723c */ /* 0x048fec0000001814 */
[C---:B------:R-:W-:Y:S01]  /*1ef90*/  HMMA.16816.F32 R24, R208.reuse, R186, R24 ;  /* 0x000000bad018723c */ /* 0x040fe20000001818 */
[----:B------:R-:W3:Y:S05]  /*1efa0*/  LDSM.16.M88.4 R184, [R241+0xd000] ;  /* 0x00d00000f1b8783b */ /* 0x000eea0000000200 */
[C---:B------:R-:W-:Y:S06]  /*1efb0*/  HMMA.16816.F32 R28, R208.reuse, R188, R28 ;  /* 0x000000bcd01c723c */ /* 0x040fec000000181c */
[----:B------:R-:W-:Y:S01]  /*1efc0*/  HMMA.16816.F32 R32, R208, R190, R32 ;  /* 0x000000bed020723c */ /* 0x000fe20000001820 */
[----:B------:R-:W3:Y:S04]  /*1efd0*/  LDSM.16.M88.4 R188, [R241+0xd800] ;  /* 0x00d80000f1bc783b */ /* 0x000ee80000000200 */
[----:B------:R-:W3:Y:S01]  /*1efe0*/  LDSM.16.M88.4 R208, [R240+0x4000] ;  /* 0x00400000f0d0783b */ /* 0x000ee20000000200 */
[C---:B----4-:R-:W-:Y:S06]  /*1eff0*/  HMMA.16816.F32 R4, R192.reuse, R196, R4 ;  /* 0x000000c4c004723c */ /* 0x050fec0000001804 */
[C---:B------:R-:W-:Y:S01]  /*1f000*/  HMMA.16816.F32 R8, R192.reuse, R198, R8 ;  /* 0x000000c6c008723c */ /* 0x040fe20000001808 */
[----:B------:R-:W-:Y:S05]  /*1f010*/  LDSM.16.M88.4 R196, [R235+0xc000] ;  /* 0x00c00000ebc4783b */ /* 0x000fea0000000200 */
[C---:B--2---:R-:W-:Y:S06]  /*1f020*/  HMMA.16816.F32 R12, R192.reuse, R172, R12 ;  /* 0x000000acc00c723c */ /* 0x044fec000000180c */
[C---:B------:R-:W-:Y:S01]  /*1f030*/  HMMA.16816.F32 R16, R192.reuse, R174, R16 ;  /* 0x000000aec010723c */ /* 0x040fe20000001810 */
[----:B------:R-:W2:Y:S05]  /*1f040*/  LDSM.16.M88.4 R172, [R222] ;  /* 0x00000000deac783b */ /* 0x000eaa0000000200 */
[C---:B------:R-:W-:Y:S06]  /*1f050*/  HMMA.16816.F32 R20, R192.reuse, R176, R20 ;  /* 0x000000b0c014723c */ /* 0x040fec0000001814 */
[C---:B------:R-:W-:Y:S01]  /*1f060*/  HMMA.16816.F32 R24, R192.reuse, R178, R24 ;  /* 0x000000b2c018723c */ /* 0x040fe20000001818 */
[----:B------:R-:W4:Y:S05]  /*1f070*/  LDSM.16.M88.4 R176, [R221] ;  /* 0x00000000ddb0783b */ /* 0x000f2a0000000200 */
[C---:B------:R-:W-:Y:S06]  /*1f080*/  HMMA.16816.F32 R28, R192.reuse, R180, R28 ;  /* 0x000000b4c01c723c */ /* 0x040fec000000181c */
[----:B------:R-:W-:Y:S01]  /*1f090*/  HMMA.16816.F32 R32, R192, R182, R32 ;  /* 0x000000b6c020723c */ /* 0x000fe20000001820 */
[----:B------:R-:W4:Y:S04]  /*1f0a0*/  LDSM.16.M88.4 R180, [R220] ;  /* 0x00000000dcb4783b */ /* 0x000f280000000200 */
[----:B------:R-:W4:Y:S01]  /*1f0b0*/  LDSM.16.M88.4 R192, [R238+0x4000] ;  /* 0x00400000eec0783b */ /* 0x000f220000000200 */
[C---:B------:R-:W-:Y:S06]  /*1f0c0*/  HMMA.16816.F32 R4, R200.reuse, R204, R4 ;  /* 0x000000ccc804723c */ /* 0x040fec0000001804 */
[C---:B------:R-:W-:Y:S01]  /*1f0d0*/  HMMA.16816.F32 R8, R200.reuse, R206, R8 ;  /* 0x000000cec808723c */ /* 0x040fe20000001808 */
[----:B------:R-:W-:Y:S05]  /*1f0e0*/  LDSM.16.M88.4 R204, [R228+0x4000] ;  /* 0x00400000e4cc783b */ /* 0x000fea0000000200 */
        /* <DEDUP_REMOVED lines=10> */
[C---:B------:R-:W-:Y:S06]  /*1f190*/  HMMA.16816.F32 R4, R208.reuse, R212, R4 ;  /* 0x000000d4d004723c */ /* 0x040fec0000001804 */
[C---:B------:R-:W-:Y:S01]  /*1f1a0*/  HMMA.16816.F32 R8, R208.reuse, R214, R8 ;  /* 0x000000d6d008723c */ /* 0x040fe20000001808 */
[----:B------:R-:W-:Y:S05]  /*1f1b0*/  LDSM.16.M88.4 R212, [R241+0xe000] ;  /* 0x00e00000f1d4783b */ /* 0x000fea0000000200 */
[C---:B--2---:R-:W-:Y:S06]  /*1f1c0*/  HMMA.16816.F32 R12, R208.reuse, R172, R12 ;  /* 0x000000acd00c723c */ /* 0x044fec000000180c */
[C---:B------:R-:W-:Y:S01]  /*1f1d0*/  HMMA.16816.F32 R16, R208.reuse, R174, R16 ;  /* 0x000000aed010723c */ /* 0x040fe20000001810 */
[----:B------:R-:W2:Y:S05]  /*1f1e0*/  LDSM.16.M88.4 R172, [R228+0x4800] ;  /* 0x00480000e4ac783b */ /* 0x000eaa0000000200 */
[C---:B----4-:R-:W-:Y:S06]  /*1f1f0*/  HMMA.16816.F32 R20, R208.reuse, R176, R20 ;  /* 0x000000b0d014723c */ /* 0x050fec0000001814 */
[C---:B------:R-:W-:Y:S01]  /*1f200*/  HMMA.16816.F32 R24, R208.reuse, R178, R24 ;  /* 0x000000b2d018723c */ /* 0x040fe20000001818 */
[----:B------:R-:W4:Y:S05]  /*1f210*/  LDSM.16.M88.4 R176, [R228+0x5000] ;  /* 0x00500000e4b0783b */ /* 0x000f2a0000000200 */
[C---:B------:R-:W-:Y:S06]  /*1f220*/  HMMA.16816.F32 R28, R208.reuse, R180, R28 ;  /* 0x000000b4d01c723c */ /* 0x040fec000000181c */
[----:B------:R-:W-:Y:S01]  /*1f230*/  HMMA.16816.F32 R32, R208, R182, R32 ;  /* 0x000000b6d020723c */ /* 0x000fe20000001820 */
[----:B------:R-:W4:Y:S04]  /*1f240*/  LDSM.16.M88.4 R180, [R228+0x5800] ;  /* 0x00580000e4b4783b */ /* 0x000f280000000200 */
[----:B------:R-:W4:Y:S01]  /*1f250*/  LDSM.16.M88.4 R208, [R242+0x6000] ;  /* 0x00600000f2d0783b */ /* 0x000f220000000200 */
        /* <DEDUP_REMOVED lines=18> */
[----:B------:R-:W2:Y:S05]  /*1f380*/  LDSM.16.M88.4 R172, [R218] ;  /* 0x00000000daac783b */ /* 0x000eaa0000000200 */
[C---:B----4-:R-:W-:Y:S06]  /*1f390*/  HMMA.16816.F32 R20, R200.reuse, R176, R20 ;  /* 0x000000b0c814723c */ /* 0x050fec0000001814 */
        /* <DEDUP_REMOVED lines=20> */
[C---:B------:R-:W-:Y:S06]  /*1f4e0*/  HMMA.16816.F32 R8, R192.reuse, R198, R8 ;  /* 0x000000c6c008723c */ /* 0x040fec0000001808 */
[C---:B--2---:R-:W-:Y:S06]  /*1f4f0*/  HMMA.16816.F32 R12, R192.reuse, R172, R12 ;  /* 0x000000acc00c723c */ /* 0x044fec000000180c */
[C---:B------:R-:W-:Y:S06]  /*1f500*/  HMMA.16816.F32 R16, R192.reuse, R174, R16 ;  /* 0x000000aec010723c */ /* 0x040fec0000001810 */
[C---:B----4-:R-:W-:Y:S06]  /*1f510*/  HMMA.16816.F32 R20, R192.reuse, R176, R20 ;  /* 0x000000b0c014723c */ /* 0x050fec0000001814 */
[C---:B------:R-:W-:Y:S06]  /*1f520*/  HMMA.16816.F32 R24, R192.reuse, R178, R24 ;  /* 0x000000b2c018723c */ /* 0x040fec0000001818 */
[C---:B------:R-:W-:Y:S06]  /*1f530*/  HMMA.16816.F32 R28, R192.reuse, R180, R28 ;  /* 0x000000b4c01c723c */ /* 0x040fec000000181c */
[----:B------:R-:W-:Y:S06]  /*1f540*/  HMMA.16816.F32 R32, R192, R182, R32 ;  /* 0x000000b6c020723c */ /* 0x000fec0000001820 */
[C---:B------:R-:W-:Y:S06]  /*1f550*/  HMMA.16816.F32 R4, R200.reuse, R204, R4 ;  /* 0x000000ccc804723c */ /* 0x040fec0000001804 */
[C---:B------:R-:W-:Y:S06]  /*1f560*/  HMMA.16816.F32 R8, R200.reuse, R206, R8 ;  /* 0x000000cec808723c */ /* 0x040fec0000001808 */
[C---:B-1----:R-:W-:Y:S06]  /*1f570*/  HMMA.16816.F32 R12, R200.reuse, R168, R12 ;  /* 0x000000a8c80c723c */ /* 0x042fec000000180c */
[C---:B------:R-:W-:Y:S01]  /*1f580*/  HMMA.16816.F32 R16, R200.reuse, R170, R16 ;  /* 0x000000aac810723c */ /* 0x040fe20000001810 */
[----:B------:R-:W1:Y:S05]  /*1f590*/  LDSM.16.M88.4 R168, [R228+0x6800] ;  /* 0x00680000e4a8783b */ /* 0x000e6a0000000200 */
[C---:B---3--:R-:W-:Y:S06]  /*1f5a0*/  HMMA.16816.F32 R20, R200.reuse, R184, R20 ;  /* 0x000000b8c814723c */ /* 0x048fec0000001814 */
        /* <DEDUP_REMOVED lines=9> */
[----:B------:R-:W-:Y:S03]  /*1f640*/  FMUL.FTZ R189, R6, UR9 ;  /* 0x0000000906bd7c20 */ /* 0x000fe60008410000 */
[----:B------:R-:W-:Y:S01]  /*1f650*/  FMUL.FTZ R172, R7, UR9 ;  /* 0x0000000907ac7c20 */ /* 0x000fe20008410000 */
[----:B------:R-:W1:Y:S01]  /*1f660*/  MUFU.TANH R193, R193 ;  /* 0x000000c100c17308 */ /* 0x000e620000002400 */
[----:B------:R-:W2:Y:S01]  /*1f670*/  LDSM.16.M88.4 R4, [R228+0x7000] ;  /* 0x00700000e404783b */ /* 0x000ea20000000200 */
[----:B------:R-:W-:Y:S01]  /*1f680*/  FMUL.FTZ R8, R8, UR9 ;  /* 0x0000000908087c20 */ /* 0x000fe20008410000 */
[----:B------:R-:W-:Y:S01]  /*1f690*/  FMUL.FTZ R9, R9, UR9 ;  /* 0x0000000909097c20 */ /* 0x000fe20008410000 */
[----:B------:R-:W-:Y:S01]  /*1f6a0*/  FMUL.FTZ R10, R10, UR9 ;  /* 0x000000090a0a7c20 */ /* 0x000fe20008410000 */
[----:B------:R-:W-:Y:S01]  /*1f6b0*/  FMUL.FTZ R11, R11, UR9 ;  /* 0x000000090b0b7c20 */ /* 0x000fe20008410000 */
[----:B------:R-:W-:Y:S01]  /*1f6c0*/  FMUL.FTZ R12, R12, UR9 ;  /* 0x000000090c0c7c20 */ /* 0x000fe20008410000 */
[----:B------:R-:W-:Y:S03]  /*1f6d0*/  FMUL.FTZ R13, R13, UR9 ;  /* 0x000000090d0d7c20 */ /* 0x000fe60008410000 */
[----:B------:R-:W3:Y:S01]  /*1f6e0*/  MUFU.TANH R168, R8 ;  /* 0x0000000800a87308 */ /* 0x000ee20000002400 */
[----:B------:R-:W-:Y:S01]  /*1f6f0*/  FMUL.FTZ R14, R14, UR9 ;  /* 0x000000090e0e7c20 */ /* 0x000fe20008410000 */
[----:B------:R-:W-:Y:S01]  /*1f700*/  FMUL.FTZ R15, R15, UR9 ;  /* 0x000000090f0f7c20 */ /* 0x000fe20008410000 */
[----:B------:R-:W-:Y:S01]  /*1f710*/  FMUL.FTZ R16, R16, UR9 ;  /* 0x0000000910107c20 */ /* 0x000fe20008410000 */
[----:B------:R-:W-:Y:S01]  /*1f720*/  FMUL.FTZ R17, R17, UR9 ;  /* 0x0000000911117c20 */ /* 0x000fe20008410000 */
[----:B------:R-:W-:Y:S01]  /*1f730*/  FMUL.FTZ R18, R18, UR9 ;  /* 0x0000000912127c20 */ /* 0x000fe20008410000 */
[----:B------:R-:W-:Y:S04]  /*1f740*/  FMUL.FTZ R19, R19, UR9 ;  /* 0x0000000913137c20 */ /* 0x000fe80008410000 */
[----:B------:R-:W4:Y:S10]  /*1f750*/  MUFU.TANH R207, R9 ;  /* 0x0000000900cf7308 */ /* 0x000f340000002400 */
[----:B------:R-:W1:Y:S10]  /*1f760*/  MUFU.TANH R205, R10 ;  /* 0x0000000a00cd7308 */ /* 0x000e740000002400 */
[----:B------:R3:W1:Y:S10]  /*1f770*/  MUFU.TANH R170, R11 ;  /* 0x0000000b00aa7308 */ /* 0x0006740000002400 */
[----:B------:R-:W1:Y:S01]  /*1f780*/  MUFU.TANH R191, R191 ;  /* 0x000000bf00bf7308 */ /* 0x000e620000002400 */
[C---:B--2---:R-:W-:Y:S06]  /*1f790*/  HMMA.16816.F32 R20, R208.reuse, R4, R20 ;  /* 0x00000004d014723c */ /* 0x044fec0000001814 */
[C---:B------:R-:W-:Y:S03]  /*1f7a0*/  HMMA.16816.F32 R24, R208.reuse, R6, R24 ;  /* 0x00000006d018723c */ /* 0x040fe60000001818 */
[----:B------:R-:W2:Y:S01]  /*1f7b0*/  MUFU.TANH R189, R189 ;  /* 0x000000bd00bd7308 */ /* 0x000ea20000002400 */
[----:B---3--:R-:W3:Y:S02]  /*1f7c0*/  LDSM.16.M88.4 R8, [R228+0x7800] ;  /* 0x00780000e408783b */ /* 0x008ee40000000200 */
[----:B------:R-:W-:Y:S07]  /*1f7d0*/  DEPBAR.LE SB0, 0x0 ;  /* 0x000080000000791a */ /* 0x000fee0000000000 */
[----:B------:R-:W1:Y:S01]  /*1f7e0*/  MUFU.TANH R172, R172 ;  /* 0x000000ac00ac7308 */ /* 0x000e620000002400 */
[----:B------:R-:W-:Y:S09]  /*1f7f0*/  BAR.SYNC.DEFER_BLOCKING 0x0 ;  /* 0x0000000000007b1d */ /* 0x000ff20000010000 */
[----:B------:R1:W1:Y:S01]  /*1f800*/  MUFU.TANH R203, R12 ;  /* 0x0000000c00cb7308 */ /* 0x0002620000002400 */
[----:B------:R-:W-:Y:S01]  /*1f810*/  FMUL.FTZ R20, R20, UR9 ;  /* 0x0000000914147c20 */ /* 0x000fe20008410000 */
[----:B------:R-:W-:Y:S01]  /*1f820*/  FMUL.FTZ R21, R21, UR9 ;  /* 0x0000000915157c20 */ /* 0x000fe20008410000 */
[----:B------:R-:W-:Y:S01]  /*1f830*/  FMUL.FTZ R22, R22, UR9 ;  /* 0x0000000916167c20 */ /* 0x000fe20008410000 */
[----:B------:R-:W-:Y:S01]  /*1f840*/  FMUL.FTZ R23, R23, UR9 ;  /* 0x0000000917177c20 */ /* 0x000fe20008410000 */
[----:B------:R-:W-:Y:S01]  /*1f850*/  FMUL.FTZ R24, R24, UR9 ;  /* 0x0000000918187c20 */ /* 0x000fe20008410000 */
[----:B------:R-:W-:Y:S04]  /*1f860*/  FMUL.FTZ R25, R25, UR9 ;  /* 0x0000000919197c20 */ /* 0x000fe80008410000 */
[----:B------:R1:W1:Y:S01]  /*1f870*/  MUFU.TANH R201, R13 ;  /* 0x0000000d00c97308 */ /* 0x0002620000002400 */
[----:B------:R-:W-:Y:S01]  /*1f880*/  FMUL.FTZ R26, R26, UR9 ;  /* 0x000000091a1a7c20 */ /* 0x000fe20008410000 */
[----:B------:R-:W-:Y:S08]  /*1f890*/  FMUL.FTZ R27, R27, UR9 ;  /* 0x000000091b1b7c20 */ /* 0x000ff00008410000 */
[----:B------:R1:W1:Y:S10]  /*1f8a0*/  MUFU.TANH R177, R14 ;  /* 0x0000000e00b17308 */ /* 0x0002740000002400 */
[----:B------:R1:W1:Y:S01]  /*1f8b0*/  MUFU.TANH R179, R15 ;  /* 0x0000000f00b37308 */ /* 0x0002620000002400 */
[C---:B---3--:R-:W-:Y:S06]  /*1f8c0*/  HMMA.16816.F32 R28, R208.reuse, R8, R28 ;  /* 0x00000008d01c723c */ /* 0x048fec000000181c */
[----:B------:R-:W-:Y:S03]  /*1f8d0*/  HMMA.16816.F32 R32, R208, R10, R32 ;  /* 0x0000000ad020723c */ /* 0x000fe60000001820 */
[----:B------:R3:W1:Y:S10]  /*1f8e0*/  MUFU.TANH R175, R16 ;  /* 0x0000001000af7308 */ /* 0x0006740000002400 */
        /* <DEDUP_REMOVED lines=27> */
[----:B--2-4-:R-:W-:Y:S05]  /*1faa0*/  @!P0 BRA `(.L_x_2928) ;  /* 0x0000000400748947 */ /* 0x014fea0003800000 */
[----:B------:R-:W-:Y:S02]  /*1fab0*/  MOV R10, UR8 ;  /* 0x00000008000a7c02 */ /* 0x000fe40008000f00 */
[----:B------:R-:W-:Y:S01]  /*1fac0*/  MOV R4, UR10 ;  /* 0x0000000a00047c02 */ /* 0x000fe20008000f00 */
[----:B------:R-:W-:Y:S06]  /*1fad0*/  @!P3 BRA `(.L_x_2929) ;  /* 0x0000000000f8b947 */ /* 0x000fec0003800000 */
[----:B------:R-:W2:Y:S01]  /*1fae0*/  LDC R6, c[0x0][0x380] ;  /* 0x0000e000ff067b82 */ /* 0x000ea20000000800 */
[----:B------:R-:W-:Y:S05]  /*1faf0*/  SHF.L.U32 R11, R250, 0x6, RZ ;  /* 0x00000006fa0b7819 */ /* 0x000fea00000006ff */
[C---:B------:R-:W-:Y:S02]  /*1fb00*/  VIADD R9, R11.reuse, 0xffffff80 ;  /* 0xffffff800b097836 */ /* 0x040fe40000000000 */
[----:B------:R-:W-:Y:S03]  /*1fb10*/  VIADD R11, R11, 0xffffffc0 ;  /* 0xffffffc00b0b7836 */ /* 0x000fe60000000000 */
[----:B------:R-:W-:Y:S02]  /*1fb20*/  IABS R4, R9 ;  /* 0x0000000900047213 */ /* 0x000fe40000000000 */
[----:B------:R-:W-:Y:S02]  /*1fb30*/  IABS R7, R11 ;  /* 0x0000000b00077213 */ /* 0x000fe40000000000 */
[-C--:B--2---:R-:W-:Y:S02]  /*1fb40*/  IABS R2, R6.reuse ;  /* 0x0000000600027213 */ /* 0x084fe40000000000 */
[-C--:B------:R-:W-:Y:S02]  /*1fb50*/  LOP3.LUT R9, R9, R6.reuse, RZ, 0x3c, !PT ;  /* 0x0000000609097212 */ /* 0x080fe400078e3cff */
[----:B------:R-:W2:Y:S01]  /*1fb60*/  I2F.RP R5, R2 ;  /* 0x0000000200057306 */ /* 0x000ea20000209400 */
[-C--:B------:R-:W-:Y:S02]  /*1fb70*/  LOP3.LUT R11, R11, R6.reuse, RZ, 0x3c, !PT ;  /* 0x000000060b0b7212 */ /* 0x080fe400078e3cff */
[----:B------:R-:W-:Y:S02]  /*1fb80*/  ISETP.GE.AND P0, PT, R9, RZ, PT ;  /* 0x000000ff0900720c */ /* 0x000fe40003f06270 */
[----:B------:R-:W-:Y:S02]  /*1fb90*/  ISETP.GE.AND P2, PT, R11, RZ, PT ;  /* 0x000000ff0b00720c */ /* 0x000fe40003f46270 */
[----:B------:R-:W-:Y:S03]  /*1fba0*/  LOP3.LUT R9, RZ, R6, RZ, 0x33, !PT ;  /* 0x00000006ff097212 */ /* 0x000fe600078e33ff */
[----:B--2---:R-:W1:Y:S02]  /*1fbb0*/  MUFU.RCP R3, R5 ;  /* 0x0000000500037308 */ /* 0x004e640000001000 */
        /* <DEDUP_REMOVED lines=34> */
[----:B------:R-:W4:Y:S01]  /*1fde0*/  LDC.64 R2, c[0x0][0x230] ;  /* 0x00008c00ff027b82 */ /* 0x000f220000000a00 */
        /* <DEDUP_REMOVED lines=9> */
[-C--:B----4-:R-:W-:Y:S04]  /*1fe80*/  IMAD.WIDE.U32 R10, R7, R2.reuse, R10 ;  /* 0x00000002070a7225 */ /* 0x090fe800078e000a */
[----:B------:R-:W-:Y:S04]  /*1fe90*/  IMAD R4, R5, R2, RZ ;  /* 0x0000000205047224 */ /* 0x000fe800078e02ff */
[----:B------:R-:W-:Y:S05]  /*1fea0*/  IMAD R4, R7, R3, R4 ;  /* 0x0000000307047224 */ /* 0x000fea00078e0204 */
[----:B------:R-:W-:Y:S07]  /*1feb0*/  IADD3 R4, R11, R4, RZ ;  /* 0x000000040b047210 */ /* 0x000fee0007ffe0ff */
.L_x_2929:
        /* <DEDUP_REMOVED lines=28> */
.L_x_2928:
[----:B-12---:R-:W-:Y:S01]  /*20080*/  FMNMX.FTZ R2, R193, R167, !PT ;  /* 0x000000a7c1027209 */ /* 0x006fe20007810000 */
[----:B------:R-:W-:Y:S01]  /*20090*/  LDSM.16.MT88.4 R12, [R236+0x10000] ;  /* 0x01000000ec0c783b */ /* 0x000fe20000004200 */
[----:B------:R-:W-:Y:S02]  /*200a0*/  FMNMX.FTZ R3, R189, R0, !PT ;  /* 0x00000000bd037209 */ /* 0x000fe40007810000 */
[----:B------:R-:W-:Y:S02]  /*200b0*/  FMNMX.FTZ R5, R191, R2, !PT ;  /* 0x00000002bf057209 */ /* 0x000fe40007810000 */
[----:B------:R-:W-:Y:S02]  /*200c0*/  FMNMX.FTZ R2, R172, R3, !PT ;  /* 0x00000003ac027209 */ /* 0x000fe40007810000 */
[----:B------:R-:W-:Y:S01]  /*200d0*/  FMNMX.FTZ R4, R168, R5, !PT ;  /* 0x00000005a8047209 */ /* 0x000fe20007810000 */
[----:B---3--:R-:W-:Y:S01]  /*200e0*/  LDSM.16.MT88.4 R20, [R234+0x10000] ;  /* 0x01000000ea14783b */ /* 0x008fe20000004200 */
        /* <DEDUP_REMOVED lines=37> */
[C---:B------:R-:W-:Y:S01]  /*20340*/  FADD.FTZ R0, -R3.reuse, R0 ;  /* 0x0000000003007221 */ /* 0x040fe20000010100 */
        /* <DEDUP_REMOVED lines=17> */
[--C-:B------:R-:W-:Y:S01]  /*20460*/  FFMA.FTZ R189, R205, UR4, -R180.reuse ;  /* 0x00000004cdbd7c23 */ /* 0x100fe200080108b4 */
[----:B------:R-:W2:Y:S01]  /*20470*/  MUFU.EX2 R2, R5 ;  /* 0x0000000500027308 */ /* 0x000ea20000000800 */
[--C-:B------:R-:W-:Y:S01]  /*20480*/  FFMA.FTZ R196, R177, UR4, -R180.reuse ;  /* 0x00000004b1c47c23 */ /* 0x100fe200080108b4 */
[----:B------:R-:W-:Y:S01]  /*20490*/  FFMA.FTZ R203, R179, UR4, -R180 ;  /* 0x00000004b3cb7c23 */ /* 0x000fe200080108b4 */
[--C-:B------:R-:W-:Y:S01]  /*204a0*/  FFMA.FTZ R198, R175, UR4, -R184.reuse ;  /* 0x00000004afc67c23 */ /* 0x100fe200080108b8 */
[----:B------:R-:W-:Y:S01]  /*204b0*/  FFMA.FTZ R205, R173, UR4, -R184 ;  /* 0x00000004adcd7c23 */ /* 0x000fe200080108b8 */
        /* <DEDUP_REMOVED lines=41> */
[----:B------:R-:W-:Y:S01]  /*20750*/  FMUL.FTZ R48, R2, R48 ;  /* 0x0000003002307220 */ /* 0x000fe20000410000 */
[----:B------:R-:W5:Y:S03]  /*20760*/  LDSM.16.MT88.4 R132, [R233+0x12000] ;  /* 0x01200000e984783b */ /* 0x000f660000004200 */
[----:B------:R-:W2:Y:S01]  /*20770*/  MUFU.EX2 R191, R191 ;  /* 0x000000bf00bf7308 */ /* 0x000ea20000000800 */
[----:B----4-:R-:W-:Y:S01]  /*20780*/  F2FP.F16.F32.PACK_AB R161, R190, R195 ;  /* 0x000000c3bea1723e */ /* 0x010fe200000000ff */
        /* <DEDUP_REMOVED lines=14> */
[----:B------:R-:W4:Y:S01]  /*20870*/  MUFU.EX2 R188, R188 ;  /* 0x000000bc00bc7308 */ /* 0x000f220000000800 */
        /* <DEDUP_REMOVED lines=16> */
[----:B----4-:R-:W-:Y:S01]  /*20980*/  F2FP.F16.F32.PACK_AB R163, R188, R189 ;  /* 0x000000bdbca3723e */ /* 0x010fe200000000ff */
[----:B------:R-:W-:Y:S01]  /*20990*/  LDSM.16.MT88.4 R172, [R236+0x14800] ;  /* 0x01480000ecac783b */ /* 0x000fe20000004200 */
[--C-:B------:R-:W-:Y:S01]  /*209a0*/  FFMA.FTZ R200, R171, UR4, -R180.reuse ;  /* 0x00000004abc87c23 */ /* 0x100fe200080108b4 */
[----:B------:R-:W-:Y:S01]  /*209b0*/  FFMA.FTZ R207, R169, UR4, -R180 ;  /* 0x00000004a9cf7c23 */ /* 0x000fe200080108b4 */
[--C-:B------:R-:W-:Y:S01]  /*209c0*/  FFMA.FTZ R182, R182, UR4, -R184.reuse ;  /* 0x00000004b6b67c23 */ /* 0x100fe200080108b8 */
[----:B------:R-:W-:Y:S01]  /*209d0*/  FMUL.FTZ R77, R2, R77 ;  /* 0x0000004d024d7220 */ /* 0x000fe20000410000 */
[C---:B------:R-:W-:Y:S01]  /*209e0*/  FMUL.FTZ R78, R0.reuse, R78 ;  /* 0x0000004e004e7220 */ /* 0x040fe20000410000 */
[C---:B------:R-:W-:Y:S01]  /*209f0*/  HMMA.16816.F32 R4, R160.reuse, R12, R4 ;  /* 0x0000000ca004723c */ /* 0x040fe20000001804 */
[----:B------:R-:W-:Y:S01]  /*20a00*/  MUFU.EX2 R167, R182 ;  /* 0x000000b600a77308 */ /* 0x000fe20000000800 */
[----:B------:R-:W-:Y:S03]  /*20a10*/  LDSM.16.MT88.4 R168, [R234+0x12800] ;  /* 0x01280000eaa8783b */ /* 0x000fe60000004200 */
[----:B------:R-:W-:Y:S01]  /*20a20*/  FMUL.FTZ R79, R0, R79 ;  /* 0x0000004f004f7220 */ /* 0x000fe20000410000 */
[C---:B------:R-:W-:Y:S05]  /*20a30*/  HMMA.16816.F32 R8, R160.reuse, R14, R8 ;  /* 0x0000000ea008723c */ /* 0x040fea0000001808 */
[----:B------:R-:W-:Y:S01]  /*20a40*/  MUFU.EX2 R194, R194 ;  /* 0x000000c200c27308 */ /* 0x000fe20000000800 */
[----:B------:R-:W-:Y:S01]  /*20a50*/  LDSM.16.MT88.4 R176, [R232+0x14800] ;  /* 0x01480000e8b0783b */ /* 0x000fe20000004200 */
[C---:B------:R-:W-:Y:S01]  /*20a60*/  FMUL.FTZ R12, R2.reuse, R152 ;  /* 0x00000098020c7220 */ /* 0x040fe20000410000 */
[----:B------:R-:W-:Y:S03]  /*20a70*/  FMUL.FTZ R13, R2, R153 ;  /* 0x00000099020d7220 */ /* 0x000fe60000410000 */
[C---:B------:R-:W-:Y:S01]  /*20a80*/  FMUL.FTZ R14, R0.reuse, R154 ;  /* 0x0000009a000e7220 */ /* 0x040fe20000410000 */
[----:B------:R-:W-:Y:S01]  /*20a90*/  FMUL.FTZ R15, R0, R155 ;  /* 0x0000009b000f7220 */ /* 0x000fe20000410000 */
[----:B------:R-:W-:Y:S01]  /*20aa0*/  ISETP.GT.AND P0, PT, R250, 0x1, PT ;  /* 0x00000001fa00780c */ /* 0x000fe20003f04270 */
[C---:B------:R-:W-:Y:S01]  /*20ab0*/  FMUL.FTZ R80, R2.reuse, R80 ;  /* 0x0000005002507220 */ /* 0x040fe20000410000 */
[----:B------:R-:W-:Y:S01]  /*20ac0*/  LDSM.16.MT88.4 R152, [R232+0x10800] ;  /* 0x01080000e898783b */ /* 0x000fe20000004200 */
[----:B------:R-:W-:Y:S01]  /*20ad0*/  FMUL.FTZ R81, R2, R81 ;  /* 0x0000005102517220 */ /* 0x000fe20000410000 */
[C---:B------:R-:W-:Y:S02]  /*20ae0*/  FMUL.FTZ R82, R0.reuse, R82 ;  /* 0x0000005200527220 */ /* 0x040fe40000410000 */
[C---:B------:R-:W-:Y:S01]  /*20af0*/  HMMA.16816.F32 R12, R160.reuse, R20, R12 ;  /* 0x00000014a00c723c */ /* 0x040fe2000000180c */
[----:B------:R-:W-:Y:S02]  /*20b00*/  MUFU.EX2 R196, R196 ;  /* 0x000000c400c47308 */ /* 0x000fe40000000800 */
[----:B------:R-:W-:Y:S01]  /*20b10*/  FMUL.FTZ R83, R0, R83 ;  /* 0x0000005300537220 */ /* 0x000fe20000410000 */
[C---:B------:R-:W-:Y:S01]  /*20b20*/  FMUL.FTZ R84, R2.reuse, R84 ;  /* 0x0000005402547220 */ /* 0x040fe20000410000 */
[C---:B------:R-:W-:Y:S01]  /*20b30*/  FMUL.FTZ R85, R2.reuse, R85 ;  /* 0x0000005502557220 */ /* 0x040fe20000410000 */
[C---:B------:R-:W-:Y:S05]  /*20b40*/  HMMA.16816.F32 R16, R160.reuse, R22, R16 ;  /* 0x00000016a010723c */ /* 0x040fea0000001810 */
[----:B------:R-:W-:Y:S01]  /*20b50*/  MUFU.EX2 R203, R203 ;  /* 0x000000cb00cb7308 */ /* 0x000fe20000000800 */
[C---:B------:R-:W-:Y:S01]  /*20b60*/  FMUL.FTZ R20, R2.reuse, R144 ;  /* 0x0000009002147220 */ /* 0x040fe20000410000 */
[----:B------:R-:W-:Y:S01]  /*20b70*/  FMUL.FTZ R21, R2, R145 ;  /* 0x0000009102157220 */ /* 0x000fe20000410000 */
[C---:B------:R-:W-:Y:S03]  /*20b80*/  FMUL.FTZ R22, R0.reuse, R146 ;  /* 0x0000009200167220 */ /* 0x040fe60000410000 */
        /* <DEDUP_REMOVED lines=12> */
[----:B------:R-:W-:Y:S01]  /*20c50*/  MUFU.EX2 R205, R205 ;  /* 0x000000cd00cd7308 */ /* 0x000fe20000000800 */
[C---:B------:R-:W-:Y:S01]  /*20c60*/  FMUL.FTZ R28, R2.reuse, R136 ;  /* 0x00000088021c7220 */ /* 0x040fe20000410000 */
[----:B------:R-:W-:Y:S01]  /*20c70*/  FMUL.FTZ R29, R2, R137 ;  /* 0x00000089021d7220 */ /* 0x000fe20000410000 */
[C---:B------:R-:W-:Y:S03]  /*20c80*/  FMUL.FTZ R30, R0.reuse, R138 ;  /* 0x0000008a001e7220 */ /* 0x040fe60000410000 */
[----:B------:R-:W-:Y:S02]  /*20c90*/  FMUL.FTZ R31, R0, R139 ;  /* 0x0000008b001f7220 */ /* 0x000fe40000410000 */
        /* <DEDUP_REMOVED lines=12> */
[----:B------:R-:W-:Y:S01]  /*20d60*/  MUFU.EX2 R207, R207 ;  /* 0x000000cf00cf7308 */ /* 0x000fe20000000800 */
        /* <DEDUP_REMOVED lines=33> */
[----:B------:R-:W-:Y:S01]  /*20f80*/  FFMA.FTZ R201, R201, UR4, -R184 ;  /* 0x00000004c9c97c23 */ /* 0x000fe200080108b8 */
[C---:B------:R-:W-:Y:S01]  /*20f90*/  HMMA.16816.F32 R72, R160.reuse, R142, R72 ;  /* 0x0000008ea048723c */ /* 0x040fe20000001848 */
[----:B------:R-:W1:Y:S04]  /*20fa0*/  LDSM.16.MT88.4 R140, [R232+0x14000] ;  /* 0x01400000e88c783b */ /* 0x000e680000004200 */
[C---:B------:R-:W-:Y:S01]  /*20fb0*/  FMUL.FTZ R120, R2.reuse, R120 ;  /* 0x0000007802787220 */ /* 0x040fe20000410000 */
[C---:B---3--:R-:W-:Y:S01]  /*20fc0*/  HMMA.16816.F32 R76, R160.reuse, R132, R76 ;  /* 0x00000084a04c723c */ /* 0x048fe2000000184c */
[----:B------:R-:W3:Y:S04]  /*20fd0*/  MUFU.EX2 R201, R201 ;  /* 0x000000c900c97308 */ /* 0x000ee80000000800 */
[----:B------:R-:W-:Y:S01]  /*20fe0*/  FMUL.FTZ R121, R2, R121 ;  /* 0x0000007902797220 */ /* 0x000fe20000410000 */
[C---:B------:R-:W-:Y:S01]  /*20ff0*/  HMMA.16816.F32 R80, R160.reuse, R134, R80 ;  /* 0x00000086a050723c */ /* 0x040fe20000001850 */
[----:B------:R-:W4:Y:S04]  /*21000*/  LDSM.16.MT88.4 R132, [R236+0x16000] ;  /* 0x01600000ec84783b */ /* 0x000f280000004200 */
        /* <DEDUP_REMOVED lines=13> */
[----:B------:R-:W-:Y:S01]  /*210e0*/  FFMA.FTZ R211, R202, UR4, -R180 ;  /* 0x00000004cad37c23 */ /* 0x000fe200080108b4 */
[--C-:B------:R-:W-:Y:S01]  /*210f0*/  FFMA.FTZ R202, R204, UR4, -R184.reuse ;  /* 0x00000004ccca7c23 */ /* 0x100fe200080108b8 */
[C---:B-1----:R-:W-:Y:S03]  /*21100*/  HMMA.16816.F32 R92, R160.reuse, R140, R92 ;  /* 0x0000008ca05c723c */ /* 0x042fe6000000185c */
[--C-:B------:R-:W-:Y:S01]  /*21110*/  FFMA.FTZ R204, R186, UR4, -R184.reuse ;  /* 0x00000004bacc7c23 */ /* 0x100fe200080108b8 */
[----:B------:R-:W-:Y:S01]  /*21120*/  FFMA.FTZ R208, R214, UR4, -R184 ;  /* 0x00000004d6d07c23 */ /* 0x000fe200080108b8 */
[----:B------:R-:W-:Y:S01]  /*21130*/  FFMA.FTZ R214, R185, UR4, -R180 ;  /* 0x00000004b9d67c23 */ /* 0x000fe200080108b4 */
[C---:B------:R-:W-:Y:S01]  /*21140*/  HMMA.16816.F32 R96, R160.reuse, R142, R96 ;  /* 0x0000008ea060723c */ /* 0x040fe20000001860 */
[----:B------:R-:W1:Y:S01]  /*21150*/  LDSM.16.MT88.4 R140, [R233+0x16000] ;  /* 0x01600000e98c783b */ /* 0x000e620000004200 */
[----:B------:R-:W-:Y:S03]  /*21160*/  MUFU.EX2 R211, R211 ;  /* 0x000000d300d37308 */ /* 0x000fe60000000800 */
[--C-:B------:R-:W-:Y:S01]  /*21170*/  FFMA.FTZ R209, R212, UR4, -R184.reuse ;  /* 0x00000004d4d17c23 */ /* 0x100fe200080108b8 */
[C---:B----4-:R-:W-:Y:S06]  /*21180*/  HMMA.16816.F32 R100, R160.reuse, R132, R100 ;  /* 0x00000084a064723c */ /* 0x050fec0000001864 */
[----:B------:R-:W-:Y:S01]  /*21190*/  MUFU.EX2 R208, R208 ;  /* 0x000000d000d07308 */ /* 0x000fe20000000800 */
[----:B------:R-:W-:Y:S01]  /*211a0*/  FFMA.FTZ R212, R187, UR4, -R184 ;  /* 0x00000004bbd47c23 */ /* 0x000fe200080108b8 */
[C---:B------:R-:W-:Y:S01]  /*211b0*/  HMMA.16816.F32 R104, R160.reuse, R134, R104 ;  /* 0x00000086a068723c */ /* 0x040fe20000001868 */
[----:B------:R-:W4:Y:S02]  /*211c0*/  LDSM.16.MT88.4 R132, [R232+0x16000] ;  /* 0x01600000e884783b */ /* 0x000f240000004200 */
[--C-:B------:R-:W-:Y:S03]  /*211d0*/  FFMA.FTZ R206, R206, UR4, -R180.reuse ;  /* 0x00000004cece7c23 */ /* 0x100fe600080108b4 */
[C---:B--2---:R-:W-:Y:S02]  /*211e0*/  HMMA.16816.F32 R108, R160.reuse, R136, R108 ;  /* 0x00000088a06c723c */ /* 0x044fe4000000186c */
[----:B------:R-:W2:Y:S03]  /*211f0*/  MUFU.EX2 R209, R209 ;  /* 0x000000d100d17308 */ /* 0x000ea60000000800 */
[--C-:B------:R-:W-:Y:S01]  /*21200*/  FFMA.FTZ R210, R215, UR4, -R180.reuse ;  /* 0x00000004d7d27c23 */ /* 0x100fe200080108b4 */
[C---:B------:R-:W-:Y:S06]  /*21210*/  HMMA.16816.F32 R112, R160.reuse, R138, R112 ;  /* 0x0000008aa070723c */ /* 0x040fec0000001870 */
[----:B------:R-:W5:Y:S01]  /*21220*/  MUFU.EX2 R206, R206 ;  /* 0x000000ce00ce7308 */ /* 0x000f620000000800 */
[----:B---3--:R-:W-:Y:S01]  /*21230*/  F2FP.F16.F32.PACK_AB R136, R201, R194 ;  /* 0x000000c2c988723e */ /* 0x008fe200000000ff */
[--C-:B------:R-:W-:Y:S03]  /*21240*/  FFMA.FTZ R215, R183, UR4, -R180.reuse ;  /* 0x00000004b7d77c23 */ /* 0x100fe600080108b4 */
[----:B------:R-:W-:Y:S01]  /*21250*/  F2FP.F16.F32.PACK_AB R137, R203, R196 ;  /* 0x000000c4cb89723e */ /* 0x000fe200000000ff */
[----:B------:R-:W-:Y:S01]  /*21260*/  FFMA.FTZ R213, R213, UR4, -R180 ;  /* 0x00000004d5d57c23 */ /* 0x000fe200080108b4 */
[----:B------:R-:W-:Y:S01]  /*21270*/  F2FP.F16.F32.PACK_AB R138, R205, R198 ;  /* 0x000000c6cd8a723e */ /* 0x000fe200000000ff */
[--C-:B------:R-:W-:Y:S01]  /*21280*/  FFMA.FTZ R199, R199, UR4, -R184.reuse ;  /* 0x00000004c7c77c23 */ /* 0x100fe200080108b8 */
[----:B------:R-:W-:Y:S01]  /*21290*/  F2FP.F16.F32.PACK_AB R139, R207, R200 ;  /* 0x000000c8cf8b723e */ /* 0x000fe200000000ff */
[----:B------:R-:W-:Y:S01]  /*212a0*/  FFMA.FTZ R184, R181, UR4, -R184 ;  /* 0x00000004b5b87c23 */ /* 0x000fe200080108b8 */
[--C-:B------:R-:W-:Y:S01]  /*212b0*/  FFMA.FTZ R166, R166, UR4, -R180.reuse ;  /* 0x00000004a6a67c23 */ /* 0x100fe200080108b4 */
[----:B------:R-:W-:Y:S01]  /*212c0*/  FFMA.FTZ R180, R165, UR4, -R180 ;  /* 0x00000004a5b47c23 */ /* 0x000fe200080108b4 */
[C---:B-1----:R-:W-:Y:S01]  /*212d0*/  HMMA.16816.F32 R116, R160.reuse, R140, R116 ;  /* 0x0000008ca074723c */ /* 0x042fe20000001874 */
[----:B------:R-:W-:Y:S05]  /*212e0*/  MUFU.EX2 R202, R202 ;  /* 0x000000ca00ca7308 */ /* 0x000fea0000000800 */
[C---:B------:R-:W-:Y:S01]  /*212f0*/  HMMA.16816.F32 R120, R160.reuse, R142, R120 ;  /* 0x0000008ea078723c */ /* 0x040fe20000001878 */
[----:B------:R-:W1:Y:S04]  /*21300*/  LDSM.16.MT88.4 R140, [R233+0x10800] ;  /* 0x01080000e98c783b */ /* 0x000e680000004200 */
[----:B------:R3:W-:Y:S01]  /*21310*/  MUFU.EX2 R165, R180 ;  /* 0x000000b400a57308 */ /* 0x0007e20000000800 */
[C---:B----4-:R-:W-:Y:S09]  /*21320*/  HMMA.16816.F32 R124, R160.reuse, R132, R124 ;  /* 0x00000084a07c723c */ /* 0x050ff2000000187c */
[----:B------:R-:W4:Y:S01]  /*21330*/  MUFU.EX2 R204, R204 ;  /* 0x000000cc00cc7308 */ /* 0x000f220000000800 */
[----:B------:R-:W-:Y:S01]  /*21340*/  HMMA.16816.F32 R128, R160, R134, R128 ;  /* 0x00000086a080723c */ /* 0x000fe20000001880 */
[----:B------:R-:W2:Y:S05]  /*21350*/  LDSM.16.MT88.4 R132, [R233+0x12800] ;  /* 0x01280000e984783b */ /* 0x000eaa0000004200 */
[C---:B------:R-:W-:Y:S03]  /*21360*/  HMMA.16816.F32 R4, R136.reuse, R144, R4 ;  /* 0x000000908804723c */ /* 0x040fe60000001804 */
[----:B------:R-:W-:Y:S01]  /*21370*/  MUFU.EX2 R210, R210 ;  /* 0x000000d200d27308 */ /* 0x000fe20000000800 */
[----:B------:R-:W5:Y:S02]  /*21380*/  LDSM.16.MT88.4 R160, [R232+0x12800] ;  /* 0x01280000e8a0783b */ /* 0x000f640000004200 */
[C---:B------:R-:W-:Y:S07]  /*21390*/  HMMA.16816.F32 R8, R136.reuse, R146, R8 ;  /* 0x000000928808723c */ /* 0x040fee0000001808 */
[----:B------:R-:W4:Y:S01]  /*213a0*/  MUFU.EX2 R213, R213 ;  /* 0x000000d500d57308 */ /* 0x000f220000000800 */
[----:B------:R-:W4:Y:S01]  /*213b0*/  LDSM.16.MT88.4 R144, [R234+0x14800] ;  /* 0x01480000ea90783b */ /* 0x000f220000004200 */
[C---:B------:R-:W-:Y:S08]  /*213c0*/  HMMA.16816.F32 R12, R136.reuse, R148, R12 ;  /* 0x00000094880c723c */ /* 0x040ff0000000180c */
[----:B------:R-:W-:Y:S01]  /*213d0*/  MUFU.EX2 R199, R199 ;  /* 0x000000c700c77308 */ /* 0x000fe20000000800 */
[C---:B------:R-:W-:Y:S01]  /*213e0*/  HMMA.16816.F32 R16, R136.reuse, R150, R16 ;  /* 0x000000968810723c */ /* 0x040fe20000001810 */
[----:B------:R-:W4:Y:S05]  /*213f0*/  LDSM.16.MT88.4 R148, [R233+0x14800] ;  /* 0x01480000e994783b */ /* 0x000f2a0000004200 */
[C---:B-1----:R-:W-:Y:S03]  /*21400*/  HMMA.16816.F32 R20, R136.reuse, R140, R20 ;  /* 0x0000008c8814723c */ /* 0x042fe60000001814 */
[----:B------:R-:W1:Y:S01]  /*21410*/  MUFU.EX2 R212, R212 ;  /* 0x000000d400d47308 */ /* 0x000e620000000800 */
[----:B---3--:R-:W-:Y:S02]  /*21420*/  LDSM.16.MT88.4 R180, [R234+0x13800] ;  /* 0x01380000eab4783b */ /* 0x008fe40000004200 */
[C---:B------:R-:W-:Y:S07]  /*21430*/  HMMA.16816.F32 R24, R136.reuse, R142, R24 ;  /* 0x0000008e8818723c */ /* 0x040fee0000001818 */
[----:B------:R-:W-:Y:S01]  /*21440*/  MUFU.EX2 R214, R214 ;  /* 0x000000d600d67308 */ /* 0x000fe20000000800 */
[----:B------:R-:W3:Y:S01]  /*21450*/  LDSM.16.MT88.4 R140, [R236+0x16800] ;  /* 0x01680000ec8c783b */ /* 0x000ee20000004200 */
[C---:B------:R-:W-:Y:S08]  /*21460*/  HMMA.16816.F32 R28, R136.reuse, R152, R28 ;  /* 0x00000098881c723c */ /* 0x040ff0000000181c */
[----:B------:R-:W1:Y:S01]  /*21470*/  MUFU.EX2 R215, R215 ;  /* 0x000000d700d77308 */ /* 0x000e620000000800 */
[C---:B------:R-:W-:Y:S01]  /*21480*/  HMMA.16816.F32 R32, R136.reuse, R154, R32 ;  /* 0x0000009a8820723c */ /* 0x040fe20000001820 */
[----:B------:R-:W-:Y:S05]  /*21490*/  LDSM.16.MT88.4 R152, [R234+0x11000] ;  /* 0x01100000ea98783b */ /* 0x000fea0000004200 */
[C---:B------:R-:W-:Y:S03]  /*214a0*/  HMMA.16816.F32 R36, R136.reuse, R156, R36 ;  /* 0x0000009c8824723c */ /* 0x040fe60000001824 */
[----:B------:R-:W1:Y:S03]  /*214b0*/  MUFU.EX2 R166, R166 ;  /* 0x000000a600a67308 */ /* 0x000e660000000800 */
        /* <DEDUP_REMOVED lines=19> */
[----:B------:R-:W5:Y:S05]  /*215f0*/  LDSM.16.MT88.4 R148, [R232+0x16800] ;  /* 0x01680000e894783b */ /* 0x000f6a0000004200 */
[C---:B------:R-:W-:Y:S01]  /*21600*/  HMMA.16816.F32 R92, R136.reuse, R176, R92 ;  /* 0x000000b0885c723c */ /* 0x040fe2000000185c */
[----:B------:R1:W5:Y:S05]  /*21610*/  MUFU.EX2 R177, R184 ;  /* 0x000000b800b17308 */ /* 0x00036a0000000800 */
[C---:B------:R-:W-:Y:S06]  /*21620*/  HMMA.16816.F32 R96, R136.reuse, R178, R96 ;  /* 0x000000b28860723c */ /* 0x040fec0000001860 */
[C---:B---3--:R-:W-:Y:S06]  /*21630*/  HMMA.16816.F32 R100, R136.reuse, R140, R100 ;  /* 0x0000008c8864723c */ /* 0x048fec0000001864 */
[C---:B------:R-:W-:Y:S01]  /*21640*/  HMMA.16816.F32 R104, R136.reuse, R142, R104 ;  /* 0x0000008e8868723c */ /* 0x040fe20000001868 */
[----:B------:R-:W3:Y:S05]  /*21650*/  LDSM.16.MT88.4 R140, [R236+0x11000] ;  /* 0x01100000ec8c783b */ /* 0x000eea0000004200 */
[C---:B--2---:R-:W-:Y:S03]  /*21660*/  HMMA.16816.F32 R108, R136.reuse, R132, R108 ;  /* 0x00000084886c723c */ /* 0x044fe6000000186c */
[----:B-1----:R-:W-:Y:S03]  /*21670*/  LDSM.16.MT88.4 R184, [R233+0x13800] ;  /* 0x01380000e9b8783b */ /* 0x002fe60000004200 */
[C---:B------:R-:W-:Y:S05]  /*21680*/  HMMA.16816.F32 R112, R136.reuse, R134, R112 ;  /* 0x000000868870723c */ /* 0x040fea0000001870 */
[----:B------:R-:W-:Y:S01]  /*21690*/  F2FP.F16.F32.PACK_AB R132, R209, R208 ;  /* 0x000000d0d184723e */ /* 0x000fe200000000ff */
[C---:B----4-:R-:W-:Y:S05]  /*216a0*/  HMMA.16816.F32 R116, R136.reuse, R144, R116 ;  /* 0x000000908874723c */ /* 0x050fea0000001874 */
[----:B------:R-:W-:Y:S01]  /*216b0*/  F2FP.F16.F32.PACK_AB R133, R211, R206 ;  /* 0x000000ced385723e */ /* 0x000fe200000000ff */
[C---:B------:R-:W-:Y:S01]  /*216c0*/  HMMA.16816.F32 R120, R136.reuse, R146, R120 ;  /* 0x000000928878723c */ /* 0x040fe20000001878 */
[----:B------:R-:W1:Y:S04]  /*216d0*/  LDSM.16.MT88.4 R144, [R233+0x11000] ;  /* 0x01100000e990783b */ /* 0x000e680000004200 */
[----:B------:R-:W-:Y:S01]  /*216e0*/  F2FP.F16.F32.PACK_AB R134, R204, R202 ;  /* 0x000000cacc86723e */ /* 0x000fe200000000ff */
[C---:B-----5:R-:W-:Y:S05]  /*216f0*/  HMMA.16816.F32 R124, R136.reuse, R148, R124 ;  /* 0x00000094887c723c */ /* 0x060fea000000187c */
[----:B------:R-:W-:Y:S01]  /*21700*/  F2FP.F16.F32.PACK_AB R135, R213, R210 ;  /* 0x000000d2d587723e */ /* 0x000fe200000000ff */
[----:B------:R-:W-:Y:S01]  /*21710*/  HMMA.16816.F32 R128, R136, R150, R128 ;  /* 0x000000968880723c */ /* 0x000fe20000001880 */
[----:B------:R-:W2:Y:S05]  /*21720*/  LDSM.16.MT88.4 R136, [R232+0x13000] ;  /* 0x01300000e888783b */ /* 0x000eaa0000004200 */
[C---:B---3--:R-:W-:Y:S03]  /*21730*/  HMMA.16816.F32 R4, R132.reuse, R140, R4 ;  /* 0x0000008c8404723c */ /* 0x048fe60000001804 */
[----:B------:R-:W3:Y:S03]  /*21740*/  LDSM.16.MT88.4 R148, [R236+0x15000] ;  /* 0x01500000ec94783b */ /* 0x000ee60000004200 */
[C---:B------:R-:W-:Y:S05]  /*21750*/  HMMA.16816.F32 R8, R132.reuse, R142, R8 ;  /* 0x0000008e8408723c */ /* 0x040fea0000001808 */
[----:B------:R-:W4:Y:S01]  /*21760*/  LDSM.16.MT88.4 R140, [R234+0x15000] ;  /* 0x01500000ea8c783b */ /* 0x000f220000004200 */
        /* <DEDUP_REMOVED lines=19> */
[C---:B--2---:R-:W-:Y:S06]  /*218a0*/  HMMA.16816.F32 R60, R132.reuse, R136, R60 ;  /* 0x00000088843c723c */ /* 0x044fec000000183c */
[C---:B------:R-:W-:Y:S01]  /*218b0*/  HMMA.16816.F32 R64, R132.reuse, R138, R64 ;  /* 0x0000008a8440723c */ /* 0x040fe20000001840 */
[----:B------:R-:W2:Y:S05]  /*218c0*/  LDSM.16.MT88.4 R136, [R234+0x17000] ;  /* 0x01700000ea88783b */ /* 0x000eaa0000004200 */
[C---:B---3--:R-:W-:Y:S06]  /*218d0*/  HMMA.16816.F32 R68, R132.reuse, R148, R68 ;  /* 0x000000948444723c */ /* 0x048fec0000001844 */
[C---:B------:R-:W-:Y:S01]  /*218e0*/  HMMA.16816.F32 R72, R132.reuse, R150, R72 ;  /* 0x000000968448723c */ /* 0x040fe20000001848 */
[----:B------:R-:W-:Y:S05]  /*218f0*/  LDSM.16.MT88.4 R148, [R234+0x11800] ;  /* 0x01180000ea94783b */ /* 0x000fea0000004200 */
[C---:B----4-:R-:W-:Y:S06]  /*21900*/  HMMA.16816.F32 R76, R132.reuse, R140, R76 ;  /* 0x0000008c844c723c */ /* 0x050fec000000184c */
[C---:B------:R-:W-:Y:S01]  /*21910*/  HMMA.16816.F32 R80, R132.reuse, R142, R80 ;  /* 0x0000008e8450723c */ /* 0x040fe20000001850 */
[----:B------:R-:W3:Y:S05]  /*21920*/  LDSM.16.MT88.4 R140, [R233+0x17000] ;  /* 0x01700000e98c783b */ /* 0x000eea0000004200 */
[C---:B-----5:R-:W-:Y:S06]  /*21930*/  HMMA.16816.F32 R84, R132.reuse, R152, R84 ;  /* 0x000000988454723c */ /* 0x060fec0000001854 */
[C---:B------:R-:W-:Y:S06]  /*21940*/  HMMA.16816.F32 R88, R132.reuse, R154, R88 ;  /* 0x0000009a8458723c */ /* 0x040fec0000001858 */
        /* <DEDUP_REMOVED lines=10> */
[C---:B------:R-:W-:Y:S06]  /*219f0*/  HMMA.16816.F32 R120, R132.reuse, R142, R120 ;  /* 0x0000008e8478723c */ /* 0x040fec0000001878 */
[C---:B-1----:R-:W-:Y:S06]  /*21a00*/  HMMA.16816.F32 R124, R132.reuse, R144, R124 ;  /* 0x00000090847c723c */ /* 0x042fec000000187c */
[----:B------:R-:W-:Y:S07]  /*21a10*/  HMMA.16816.F32 R128, R132, R146, R128 ;  /* 0x000000928480723c */ /* 0x000fee0000001880 */
[----:B------:R-:W-:Y:S02]  /*21a20*/  MOV R135, R177 ;  /* 0x000000b100877202 */ /* 0x000fe40000000f00 */
[----:B------:R-:W1:Y:S02]  /*21a30*/  LDSM.16.MT88.4 R176, [R236+0x13800] ;  /* 0x01380000ecb0783b */ /* 0x000e640000004200 */
[----:B------:R-:W-:Y:S07]  /*21a40*/  F2FP.F16.F32.PACK_AB R170, R135, R167 ;  /* 0x000000a787aa723e */ /* 0x000fee00000000ff */
[C---:B----4-:R-:W-:Y:S01]  /*21a50*/  HMMA.16816.F32 R160, R168.reuse, R156, R4 ;  /* 0x0000009ca8a0723c */ /* 0x050fe20000001804 */
[----:B------:R-:W3:Y:S05]  /*21a60*/  LDSM.16.MT88.4 R4, [R232+0x13800] ;  /* 0x01380000e804783b */ /* 0x000eea0000004200 */
[C---:B------:R-:W-:Y:S03]  /*21a70*/  HMMA.16816.F32 R156, R168.reuse, R158, R8 ;  /* 0x0000009ea89c723c */ /* 0x040fe60000001808 */
[----:B------:R-:W4:Y:S03]  /*21a80*/  LDSM.16.MT88.4 R8, [R236+0x15800] ;  /* 0x01580000ec08783b */ /* 0x000f260000004200 */
[C---:B------:R-:W-:Y:S05]  /*21a90*/  HMMA.16816.F32 R152, R168.reuse, R148, R12 ;  /* 0x00000094a898723c */ /* 0x040fea000000180c */
[----:B------:R-:W5:Y:S01]  /*21aa0*/  LDSM.16.MT88.4 R12, [R234+0x15800] ;  /* 0x01580000ea0c783b */ /* 0x000f620000004200 */
[C---:B------:R-:W-:Y:S06]  /*21ab0*/  HMMA.16816.F32 R148, R168.reuse, R150, R16 ;  /* 0x00000096a894723c */ /* 0x040fec0000001810 */
[C---:B--2---:R-:W-:Y:S01]  /*21ac0*/  HMMA.16816.F32 R144, R168.reuse, R136, R20 ;  /* 0x00000088a890723c */ /* 0x044fe20000001814 */
[----:B------:R-:W2:Y:S05]  /*21ad0*/  LDSM.16.MT88.4 R16, [R233+0x15800] ;  /* 0x01580000e910783b */ /* 0x000eaa0000004200 */
[C---:B------:R-:W-:Y:S03]  /*21ae0*/  HMMA.16816.F32 R140, R168.reuse, R138, R24 ;  /* 0x0000008aa88c723c */ /* 0x040fe60000001818 */
[----:B------:R-:W2:Y:S03]  /*21af0*/  LDSM.16.MT88.4 R20, [R232+0x15800] ;  /* 0x01580000e814783b */ /* 0x000ea60000004200 */
[C---:B------:R-:W-:Y:S05]  /*21b00*/  HMMA.16816.F32 R136, R168.reuse, R172, R28 ;  /* 0x000000aca888723c */ /* 0x040fea000000181c */
[----:B------:R-:W2:Y:S02]  /*21b10*/  LDL.LU R172, [R1] ;  /* 0x0000000001ac7983 */ /* 0x000ea40000300800 */
[----:B------:R-:W-:Y:S02]  /*21b20*/  MOV R173, R135 ;  /* 0x0000008700ad7202 */ /* 0x000fe40000000f00 */
[C---:B------:R-:W-:Y:S01]  /*21b30*/  HMMA.16816.F32 R132, R168.reuse, R174, R32 ;  /* 0x000000aea884723c */ /* 0x040fe20000001820 */
[----:B------:R-:W2:Y:S04]  /*21b40*/  LDL.LU R35, [R1+0x4] ;  /* 0x0000040001237983 */ /* 0x000ea80000300800 */
[----:B------:R-:W2:Y:S01]  /*21b50*/  LDSM.16.MT88.4 R24, [R236+0x17800] ;  /* 0x01780000ec18783b */ /* 0x000ea20000004200 */
[C---:B-1----:R-:W-:Y:S06]  /*21b60*/  HMMA.16816.F32 R36, R168.reuse, R176, R36 ;  /* 0x000000b0a824723c */ /* 0x042fec0000001824 */
[C---:B------:R-:W-:Y:S01]  /*21b70*/  HMMA.16816.F32 R40, R168.reuse, R178, R40 ;  /* 0x000000b2a828723c */ /* 0x040fe20000001828 */
[----:B------:R-:W1:Y:S05]  /*21b80*/  LDSM.16.MT88.4 R28, [R234+0x17800] ;  /* 0x01780000ea1c783b */ /* 0x000e6a0000004200 */
        /* <DEDUP_REMOVED lines=10> */
[C---:B-----5:R-:W-:Y:S06]  /*21c30*/  HMMA.16816.F32 R76, R168.reuse, R12, R76 ;  /* 0x0000000ca84c723c */ /* 0x060fec000000184c */
[C---:B------:R-:W-:Y:S06]  /*21c40*/  HMMA.16816.F32 R80, R168.reuse, R14, R80 ;  /* 0x0000000ea850723c */ /* 0x040fec0000001850 */
[C---:B--2---:R-:W-:Y:S06]  /*21c50*/  HMMA.16816.F32 R84, R168.reuse, R16, R84 ;  /* 0x00000010a854723c */ /* 0x044fec0000001854 */
[C---:B------:R-:W-:Y:S06]  /*21c60*/  HMMA.16816.F32 R88, R168.reuse, R18, R88 ;  /* 0x00000012a858723c */ /* 0x040fec0000001858 */
[C---:B------:R-:W-:Y:S06]  /*21c70*/  HMMA.16816.F32 R92, R168.reuse, R20, R92 ;  /* 0x00000014a85c723c */ /* 0x040fec000000185c */
[C---:B------:R-:W-:Y:S06]  /*21c80*/  HMMA.16816.F32 R96, R168.reuse, R22, R96 ;  /* 0x00000016a860723c */ /* 0x040fec0000001860 */
[C---:B------:R-:W-:Y:S06]  /*21c90*/  HMMA.16816.F32 R100, R168.reuse, R24, R100 ;  /* 0x00000018a864723c */ /* 0x040fec0000001864 */
[C---:B------:R-:W-:Y:S06]  /*21ca0*/  HMMA.16816.F32 R104, R168.reuse, R26, R104 ;  /* 0x0000001aa868723c */ /* 0x040fec0000001868 */
[C---:B-1----:R-:W-:Y:S06]  /*21cb0*/  HMMA.16816.F32 R108, R168.reuse, R28, R108 ;  /* 0x0000001ca86c723c */ /* 0x042fec000000186c */
[C---:B------:R-:W-:Y:S06]  /*21cc0*/  HMMA.16816.F32 R112, R168.reuse, R30, R112 ;  /* 0x0000001ea870723c */ /* 0x040fec0000001870 */
[C---:B---3--:R-:W-:Y:S06]  /*21cd0*/  HMMA.16816.F32 R116, R168.reuse, R4, R116 ;  /* 0x00000004a874723c */ /* 0x048fec0000001874 */
[C---:B------:R-:W-:Y:S06]  /*21ce0*/  HMMA.16816.F32 R120, R168.reuse, R6, R120 ;  /* 0x00000006a878723c */ /* 0x040fec0000001878 */
[C---:B----4-:R-:W-:Y:S06]  /*21cf0*/  HMMA.16816.F32 R124, R168.reuse, R8, R124 ;  /* 0x00000008a87c723c */ /* 0x050fec000000187c */
[----:B------:R-:W-:Y:S05]  /*21d00*/  HMMA.16816.F32 R128, R168, R10, R128 ;  /* 0x0000000aa880723c */ /* 0x000fea0000001880 */
[----:B------:R-:W-:Y:S01]  /*21d10*/  FFMA.FTZ R195, R0, R172, R195 ;  /* 0x000000ac00c37223 */ /* 0x000fe200000100c3 */
[----:B------:R-:W-:Y:S05]  /*21d20*/  IADD3 R0, R250, -0x1, RZ ;  /* 0xfffffffffa007810 */ /* 0x000fea0007ffe0ff */
[----:B------:R-:W-:Y:S01]  /*21d30*/  FADD.FTZ R190, R190, R195 ;  /* 0x000000c3bebe7221 */ /* 0x000fe20000010000 */
[----:B------:R-:W-:Y:S01]  /*21d40*/  FFMA.FTZ R197, R2, R35, R197 ;  /* 0x0000002302c57223 */ /* 0x000fe200000100c5 */
[----:B------:R-:W-:Y:S02]  /*21d50*/  MOV R250, R0 ;  /* 0x0000000000fa7202 */ /* 0x000fe40000000f00 */
[----:B------:R-:W-:Y:S01]  /*21d60*/  FADD.FTZ R189, R189, R190 ;  /* 0x000000bebdbd7221 */ /* 0x000fe20000010000 */
[----:B------:R-:W-:Y:S01]  /*21d70*/  FADD.FTZ R197, R193, R197 ;  /* 0x000000c5c1c57221 */ /* 0x000fe20000010000 */
[----:B------:R-:W-:Y:S02]  /*21d80*/  MOV R0, R3 ;  /* 0x0000000300007202 */ /* 0x000fe40000000f00 */
        /* <DEDUP_REMOVED lines=25> */
[----:B------:R-:W-:Y:S01]  /*21f20*/  FADD.FTZ R212, R167, R212 ;  /* 0x000000d4a7d47221 */ /* 0x000fe20000010000 */
[----:B------:R-:W-:Y:S03]  /*21f30*/  MOV R167, R164 ;  /* 0x000000a400a77202 */ /* 0x000fe60000000f00 */
[----:B------:R-:W-:Y:S05]  /*21f40*/  FADD.FTZ R4, R173, R212 ;  /* 0x000000d4ad047221 */ /* 0x000fea0000010000 */
[----:B------:R2:W-:Y:S04]  /*21f50*/  STL [R1+0x4], R4 ;  /* 0x0000040401007387 */ /* 0x0005e80000100800 */
[----:B------:R2:W-:Y:S01]  /*21f60*/  STL [R1], R2 ;  /* 0x0000000201007387 */ /* 0x0005e20000100800 */
[----:B------:R-:W-:Y:S05]  /*21f70*/  @P0 BRA `(.L_x_2930) ;  /* 0xffffffc000fc0947 */ /* 0x000fea000383ffff */
.L_x_2926:
[----:B--2---:R-:W2:Y:S04]  /*21f80*/  LDL.LU R2, [R1+0x4] ;  /* 0x0000040001027983 */ /* 0x004ea80000300800 */
[----:B------:R-:W3:Y:S01]  /*21f90*/  LDL.LU R4, [R1] ;  /* 0x0000000001047983 */ /* 0x000ee20000300800 */
[----:B------:R-:W-:Y:S01]  /*21fa0*/  MOV R5, 0x3f800000 ;  /* 0x3f80000000057802 */ /* 0x000fe20000000f00 */
[----:B------:R-:W1:Y:S01]  /*21fb0*/  S2UR UR4, SR_CgaCtaId ;  /* 0x00000000000479c3 */ /* 0x000e620000008800 */
[----:B------:R-:W-:Y:S02]  /*21fc0*/  UMOV UR5, 0x400 ;  /* 0x0000040000057882 */ /* 0x000fe40000000000 */
        /* <DEDUP_REMOVED lines=325> */
.L_x_2931:
[----:B------:R-:W2:Y:S01]  /*23420*/  S2R R42, SR_CTAID.Z ;  /* 0x00000000002a7919 */ /* 0x000ea20000002700 */
[----:B------:R-:W2:Y:S01]  /*23430*/  LDC R0, c[0x0][0x270] ;  /* 0x00009c00ff007b82 */ /* 0x000ea20000000800 */
[----:B------:R-:W2:Y:S07]  /*23440*/  S2R R11, SR_CTAID.Y ;  /* 0x00000000000b7919 */ /* 0x000eae0000002600 */
[----:B------:R-:W3:Y:S01]  /*23450*/  LDC R3, c[0x0][0x2c4] ;  /* 0x0000b100ff037b82 */ /* 0x000ee20000000800 */
[----:B--2---:R-:W-:-:S04]  /*23460*/  IMAD R0, R11, R0, R42 ;  /* 0x000000000b007224 */ /* 0x004fc800078e022a */
[----:B---3--:R-:W-:-:S07]  /*23470*/  IMAD R3, R0, R3, RZ ;  /* 0x0000000300037224 */ /* 0x008fce00078e02ff */
.L_x_2932:
        /* <DEDUP_REMOVED lines=34> */
.L_x_2934:
[----:B------:R-:W-:Y:S05]  /*236a0*/  BSYNC B0 ;  /* 0x0000000000007941 */ /* 0x000fea0003800000 */
.L_x_2933:
        /* <DEDUP_REMOVED lines=64> */
.L_x_2936:
[----:B------:R-:W-:Y:S05]  /*23ab0*/  BSYNC B0 ;  /* 0x0000000000007941 */ /* 0x000fea0003800000 */
.L_x_2935:
        /* <DEDUP_REMOVED lines=21> */
.L_x_2938:
[----:B------:R-:W-:Y:S05]  /*23c10*/  BSYNC B0 ;  /* 0x0000000000007941 */ /* 0x000fea0003800000 */
.L_x_2937:
        /* <DEDUP_REMOVED lines=21> */
.L_x_2940:
[----:B------:R-:W-:Y:S05]  /*23d70*/  BSYNC B0 ;  /* 0x0000000000007941 */ /* 0x000fea0003800000 */
.L_x_2939:
        /* <DEDUP_REMOVED lines=17> */
.L_x_2941:
        /* <DEDUP_REMOVED lines=15> */
.L_x_4910:


//--------------------- .text._ZN5flash24flash_fwd_splitkv_kernelI23Flash_fwd_kernel_traitsILi256ELi64ELi64ELi4ELb0ELb0EN7cutlass6half_tE19Flash_kernel_traitsILi256ELi64ELi64ELi4ES3_EELb1ELb0ELb1ELb0ELb0ELb0ELb0ELb1EEEvNS_16Flash_fwd_paramsE --------------------------
	.section	.text._ZN5flash24flash_fwd_splitkv_kernelI23Flash_fwd_kernel_traitsILi256ELi64ELi64ELi4ELb0ELb0EN7cutlass6half_tE19Flash_kernel_traitsILi256ELi64ELi64ELi4ES3_EELb1ELb0ELb1ELb0ELb0ELb0ELb0ELb1EEEvNS_16Flash_fwd_paramsE,"ax",@progbits
	.align	128
        .global         _ZN5flash24flash_fwd_splitkv_kernelI23Flash_fwd_kernel_traitsILi256ELi64ELi64ELi4ELb0ELb0EN7cutlass6half_tE19Flash_kernel_traitsILi256ELi64ELi64ELi4ES3_EELb1ELb0ELb1ELb0ELb0ELb0ELb0ELb1EEEvNS_16Flash_fwd_paramsE
        .type           _ZN5flash24flash_fwd_splitkv_kernelI23Flash_fwd_kernel_traitsILi256ELi64ELi64ELi4ELb0ELb0EN7cutlass6half_tE19Flash_kernel_traitsILi256ELi64ELi64ELi4ES3_EELb1ELb0ELb1ELb0ELb0ELb0ELb0ELb1EEEvNS_16Flash_fwd_paramsE,@function
        .size           _ZN5flash24flash_fwd_splitkv_kernelI23Flash_fwd_kernel_traitsILi256ELi64ELi64ELi4ELb0ELb0EN7cutlass6half_tE19Flash_kernel_traitsILi256ELi64ELi64ELi4ES3_EELb1ELb0ELb1ELb0ELb0ELb0ELb0ELb1EEEvNS_16Flash_fwd_paramsE,(.L_x_4878 - _ZN5flash24flash_fwd_splitkv_kernelI23Flash_fwd_kernel_traitsILi256ELi64ELi64ELi4ELb0ELb0EN7cutlass6half_tE19Flash_kernel_traitsILi256ELi64ELi64ELi4ES3_EELb1ELb0ELb1ELb0ELb0ELb0ELb0ELb1EEEvNS_16Flash_fwd_paramsE)
        .other          _ZN5flash24flash_fwd_splitkv_kernelI23Flash_fwd_kernel_traitsILi256ELi64ELi64ELi4ELb0ELb0EN7cutlass6half_tE19Flash_kernel_traitsILi256ELi64ELi64ELi4ES3_EELb1ELb0ELb1ELb0ELb0ELb0ELb0ELb1EEEvNS_16Flash_fwd_paramsE,@"STO_CUDA_ENTRY STV_DEFAULT"
_ZN5flash24flash_fwd_splitkv_kernelI23Flash_fwd_kernel_traitsILi256ELi64ELi64ELi4ELb0ELb0EN7cutlass6half_tE19Flash_kernel_traitsILi256ELi64ELi64ELi4ES3_EELb1ELb0ELb1ELb0ELb0ELb0ELb0ELb1EEEvNS_16Flash_fwd_paramsE:
.text._ZN5flash24flash_fwd_splitkv_kernelI23Flash_fwd_kernel_traitsILi256ELi64ELi64ELi4ELb0ELb0EN7cutlass6half_tE19Flash_kernel_traitsILi256ELi64ELi64ELi4ES3_EELb1ELb0ELb1ELb0ELb0ELb0ELb0ELb1EEEvNS_16Flash_fwd_paramsE:
[----:B------:R-:W-:Y:S01]  /*0000*/  LDC R1, c[0x0][0x28] ;  /* 0x00000a00ff017b82 */ /* 0x000fe20000000800 */
[----:B------:R-:W1:Y:S07]  /*0010*/  S2R R240, SR_CTAID.X ;  /* 0x0000000000f07919 */ /* 0x000e6e0000002500 */
[----:B------:R-:W2:Y:S01]  /*0020*/  LDC.64 R10, c[0x0][0x198] ;  /* 0x00006600ff0a7b82 */ /* 0x000ea20000000a00 */
[----:B------:R-:W-:Y:S01]  /*0030*/  BSSY B4, `(.L_x_2942) ;  /* 0x0000005000047945 */ /* 0x000fe20003800000 */
[----:B------:R-:W-:Y:S01]  /*0040*/  MOV R237, 0x80 ;  /* 0x0000008000ed7802 */ /* 0x000fe20000000f00 */
[----:B------:R-:W3:Y:S01]  /*0050*/  S2R R239, SR_CTAID.Y ;  /* 0x0000000000ef7919 */ /* 0x000ee20000002600 */
[----:B------:R-:W4:Y:S05]  /*0060*/  S2R R238, SR_CTAID.Z ;  /* 0x0000000000ee7919 */ /* 0x000f2a0000002700 */
[----:B-1234-:R-:W-:Y:S05]  /*0070*/  CALL.REL.NOINC `($_ZN5flash24flash_fwd_splitkv_kernelI23Flash_fwd_kernel_traitsILi256ELi64ELi64ELi4ELb0ELb0EN7cutlass6half_tE19Flash_kernel_traitsILi256ELi64ELi64ELi4ES3_EELb1ELb0ELb1ELb0ELb0ELb0ELb0ELb1EEEvNS_16Flash_fwd_paramsE$_ZN5flash30compute_attn_1rowblock_splitkvI23Flash_fwd_kernel_traitsILi256ELi64ELi64ELi4ELb0ELb0EN7cutlass6half_tE19Flash_kernel_traitsILi256ELi64ELi64ELi4ES3_EELb1ELb0ELb1ELb0ELb0ELb0ELb0ELb1ENS_16Flash_fwd_paramsEEEvRKT8_iiiii) ;  /* 0x0000000000087944 */ /* 0x01efea0003c00000 */
[----:B------:R-:W-:Y:S05]  /*0080*/  BSYNC B4 ;  /* 0x0000000000047941 */ /* 0x000fea0003800000 */
.L_x_2942:
[----:B------:R-:W-:Y:S05]  /*0090*/  EXIT ;  /* 0x000000000000794d */ /* 0x000fea0003800000 */
        .type           $_ZN5flash24flash_fwd_splitkv_kernelI23Flash_fwd_kernel_traitsILi256ELi64ELi64ELi4ELb0ELb0EN7cutlass6half_tE19Flash_kernel_traitsILi256ELi64ELi64ELi4ES3_EELb1ELb0ELb1ELb0ELb0ELb0ELb0ELb1EEEvNS_16Flash_fwd_paramsE$_ZN5flash30compute_attn_1rowblock_splitkvI23Flash_fwd_kernel_traitsILi256ELi64ELi64ELi4ELb0ELb0EN7cutlass6half_tE19Flash_kernel_traitsILi256ELi64ELi64ELi4ES3_EELb1ELb0ELb1ELb0ELb0ELb0ELb0ELb1ENS_16Flash_fwd_paramsEEEvRKT8_iiiii,@function
        .size           $_ZN5flash24flash_fwd_splitkv_kernelI23Flash_fwd_kernel_traitsILi256ELi64ELi64ELi4ELb0ELb0EN7cutlass6half_tE19Flash_kernel_traitsILi256ELi64ELi64ELi4ES3_EELb1ELb0ELb1ELb0ELb0ELb0ELb0ELb1EEEvNS_16Flash_fwd_paramsE$_ZN5flash30compute_attn_1rowblock_splitkvI23Flash_fwd_kernel_traitsILi256ELi64ELi64ELi4ELb0ELb0EN7cutlass6half_tE19Flash_kernel_traitsILi256ELi64ELi64ELi4ES3_EELb1ELb0ELb1ELb0ELb0ELb0ELb0ELb1ENS_16Flash_fwd_paramsEEEvRKT8_iiiii,(.L_x_4878 - $_ZN5flash24flash_fwd_splitkv_kernelI23Flash_fwd_kernel_traitsILi256ELi64ELi64ELi4ELb0ELb0EN7cutlass6half_tE19Flash_kernel_traitsILi256ELi64ELi64ELi4ES3_EELb1ELb0ELb1ELb0ELb0ELb0ELb0ELb1EEEvNS_16Flash_fwd_paramsE$_ZN5flash30compute_attn_1rowblock_splitkvI23Flash_fwd_kernel_traitsILi256ELi64ELi64ELi4ELb0ELb0EN7cutlass6half_tE19Flash_kernel_traitsILi256ELi64ELi64ELi4ES3_EELb1ELb0ELb1ELb0ELb0ELb0ELb0ELb1ENS_16Flash_fwd_paramsEEEvRKT8_iiiii)
$_ZN5flash24flash_fwd_splitkv_kernelI23Flash_fwd_kernel_traitsILi256ELi64ELi64ELi4ELb0ELb0EN7cutlass6half_tE19Flash_kernel_traitsILi256ELi64ELi64ELi4ES3_EELb1ELb0ELb1ELb0ELb0ELb0ELb0ELb1EEEvNS_16Flash_fwd_paramsE$_ZN5flash30compute_attn_1rowblock_splitkvI23Flash_fwd_kernel_traitsILi256ELi64ELi64ELi4ELb0ELb0EN7cutlass6half_tE19Flash_kernel_traitsILi256ELi64ELi64ELi4ES3_EELb1ELb0ELb1ELb0ELb0ELb0ELb0ELb1ENS_16Flash_fwd_paramsEEEvRKT8_iiiii:
        /* <DEDUP_REMOVED lines=27> */
.L_x_2944:
[----:B------:R-:W-:Y:S05]  /*0250*/  BSYNC B0 ;  /* 0x0000000000007941 */ /* 0x000fea0003800000 */
.L_x_2943:
        /* <DEDUP_REMOVED lines=8> */
.L_x_2946:
[----:B------:R2:W5:Y:S02]  /*02e0*/  LD.E R84, desc[UR6][R10.64+0xb8] ;  /* 0x0000b8060a547980 */ /* 0x000564000c101900 */
.L_x_2947:
[----:B------:R-:W-:Y:S05]  /*02f0*/  BSYNC B0 ;  /* 0x0000000000007941 */ /* 0x000fea0003800000 */
.L_x_2945:
        /* <DEDUP_REMOVED lines=10> */
.L_x_2949:
[----:B------:R-:W3:Y:S01]  /*03a0*/  LD.E.64 R2, desc[UR6][R10.64+0x108] ;  /* 0x000108060a027980 */ /* 0x000ee2000c101b00 */
[----:B------:R-:W-:Y:S01]  /*03b0*/  BSSY B0, `(.L_x_2951) ;  /* 0x0000006000007945 */ /* 0x000fe20003800000 */
[----:B------:R-:W-:Y:S01]  /*03c0*/  IMAD.MOV.U32 R45, RZ, RZ, RZ ;  /* 0x000000ffff2d7224 */ /* 0x000fe200078e00ff */
[----:B---3--:R-:W-:-:S04]  /*03d0*/  ISETP.NE.U32.AND P0, PT, R2, RZ, PT ;  /* 0x000000ff0200720c */ /* 0x008fc80003f05070 */
[----:B------:R-:W-:-:S13]  /*03e0*/  ISETP.NE.AND.EX P0, PT, R3, RZ, PT, P0 ;  /* 0x000000ff0300720c */ /* 0x000fda0003f05300 */
[----:B------:R-:W-:Y:S05]  /*03f0*/  @!P0 BRA `(.L_x_2952) ;  /* 0x0000000000048947 */ /* 0x000fea0003800000 */
[----:B------:R1:W5:Y:S02]  /*0400*/  LD.E R45, desc[UR6][R10.64+0xbc] ;  /* 0x0000bc060a2d7980 */ /* 0x000364000c101900 */
.L_x_2952:
[----:B------:R-:W-:Y:S05]  /*0410*/  BSYNC B0 ;  /* 0x0000000000007941 */ /* 0x000fea0003800000 */
.L_x_2951:
[----:B-----5:R-:W-:Y:S02]  /*0420*/  IADD3 R45, R84, R45, RZ ;  /* 0x0000002d542d7210 */ /* 0x020fe40007ffe0ff */
.L_x_2950:
[----:B------:R-:W-:Y:S05]  /*0430*/  BSYNC B1 ;  /* 0x0000000000017941 */ /* 0x000fea0003800000 */
.L_x_2948:
[----:B------:R-:W-:Y:S01]  /*0440*/  IMAD.SHL.U32 R53, R240, 0x40, RZ ;  /* 0x00000040f0357824 */ /* 0x000fe200078e00ff */
[----:B------:R-:W-:Y:S01]  /*0450*/  MOV R2, R237 ;  /* 0x000000ed00027202 */ /* 0x000fe20000000f00 */
[----:B------:R-:W-:-:S03]  /*0460*/  IMAD.MOV.U32 R3, RZ, RZ, 0x0 ;  /* 0x00000000ff037424 */ /* 0x000fc600078e00ff */
[----:B------:R-:W-:-:S13]  /*0470*/  ISETP.GT.AND P0, PT, R241, R53, PT ;  /* 0x00000035f100720c */ /* 0x000fda0003f04270 */
[----:B-12---:R-:W-:Y:S05]  /*0480*/  @!P0 RET.REL.NODEC R2 `(_ZN5flash24flash_fwd_splitkv_kernelI23Flash_fwd_kernel_traitsILi256ELi64ELi64ELi4ELb0ELb0EN7cutlass6half_tE19Flash_kernel_traitsILi256ELi64ELi64ELi4ES3_EELb1ELb0ELb1ELb0ELb0ELb0ELb0ELb1EEEvNS_16Flash_fwd_paramsE) ;  /* 0xfffffff802dc8950 */ /* 0x006fea0003c3ffff */
        /* <DEDUP_REMOVED lines=32> */
[----:B------:R-:W-:-:S05]  /*0690*/  IMAD.SHL.U32 R20, R50, 0x8, RZ ;  /* 0x0000000832147824 */ /* 0x000fca00078e00ff */
[----:B------:R-:W-:Y:S02]  /*06a0*/  SHF.R.S32.HI R21, RZ, 0x1f, R20 ;  /* 0x0000001fff157819 */ /* 0x000fe40000011414 */
[----:B------:R-:W-:Y:S02]  /*06b0*/  SHF.R.S32.HI R8, RZ, 0x3, R8 ;  /* 0x00000003ff087819 */ /* 0x000fe40000011408 */
[----:B------:R-:W-:Y:S02]  /*06c0*/  IADD3 R241, -R53, R241, RZ ;  /* 0x000000f135f17210 */ /* 0x000fe40007ffe1ff */
[----:B-1----:R-:W-:Y:S01]  /*06d0*/  @!P0 SHF.R.S32.HI R10, RZ, 0x1f, R239 ;  /* 0x0000001fff0a8819 */ /* 0x002fe200000114ef */
        /* <DEDUP_REMOVED lines=45> */
.L_x_2955:
[----:B------:R-:W-:Y:S05]  /*09b0*/  BSYNC B0 ;  /* 0x0000000000007941 */ /* 0x000fea0003800000 */
.L_x_2954:
        /* <DEDUP_REMOVED lines=21> */
.L_x_2957:
[----:B------:R-:W-:Y:S05]  /*0b10*/  BSYNC B0 ;  /* 0x0000000000007941 */ /* 0x000fea0003800000 */
.L_x_2956:
        /* <DEDUP_REMOVED lines=23> */
.L_x_2959:
[----:B------:R-:W-:Y:S05]  /*0c90*/  BSYNC B0 ;  /* 0x0000000000007941 */ /* 0x000fea0003800000 */
.L_x_2958:
[C---:B------:R-:W-:Y:S01]  /*0ca0*/  VIADD R3, R8.reuse, 0x30 ;  /* 0x0000003008037836 */ /* 0x040fe20000000000 */
[-C--:B------:R-:W-:Y:S01]  /*0cb0*/  ISETP.GE.OR P6, PT, R8, R241.reuse, P3 ;  /* 0x000000f10800720c */ /* 0x080fe20001fc6670 */
[----:B------:R-:W-:Y:S01]  /*0cc0*/  BSSY B0, `(.L_x_2960) ;  /* 0x000001e000007945 */ /* 0x000fe20003800000 */
[-C--:B------:R-:W-:Y:S02]  /*0cd0*/  ISETP.GE.OR P4, PT, R12, R241.reuse, P3 ;  /* 0x000000f10c00720c */ /* 0x080fe40001f86670 */
[-C--:B------:R-:W-:Y:S02]  /*0ce0*/  ISETP.GE.AND P1, PT, R3, R241.reuse, PT ;  /* 0x000000f10300720c */ /* 0x080fe40003f26270 */
[----:B------:R-:W-:Y:S02]  /*0cf0*/  IADD3 R0, P0, R53, R8, RZ ;  /* 0x0000000835007210 */ /* 0x000fe40007f1e0ff */
        /* <DEDUP_REMOVED lines=26> */
.L_x_2961:
[----:B------:R-:W-:Y:S05]  /*0ea0*/  BSYNC B0 ;  /* 0x0000000000007941 */ /* 0x000fea0003800000 */
.L_x_2960:
[----:B------:R5:W-:Y:S01]  /*0eb0*/  @!P5 ST.E desc[UR6][R12.64+0x40], R3 ;  /* 0x000040030c00d985 */ /* 0x000be2000c101906 */
[----:B------:R-:W-:-:S03]  /*0ec0*/  MOV R2, R237 ;  /* 0x000000ed00027202 */ /* 0x000fc60000000f00 */
[----:B------:R-:W-:Y:S04]  /*0ed0*/  @!P6 ST.E desc[UR6][R12.64], R4 ;  /* 0x000000040c00e985 */ /* 0x000fe8000c101906 */
[----:B------:R1:W-:Y:S01]  /*0ee0*/  @!P4 ST.E desc[UR6][R12.64+0x80], R0 ;  /* 0x000080000c00c985 */ /* 0x0003e2000c101906 */
[----:B-----5:R-:W-:-:S04]  /*0ef0*/  MOV R3, 0x0 ;  /* 0x0000000000037802 */ /* 0x020fc80000000f00 */
[----:B-1234-:R-:W-:Y:S05]  /*0f00*/  @P3 RET.REL.NODEC R2 `(_ZN5flash24flash_fwd_splitkv_kernelI23Flash_fwd_kernel_traitsILi256ELi64ELi64ELi4ELb0ELb0EN7cutlass6half_tE19Flash_kernel_traitsILi256ELi64ELi64ELi4ES3_EELb1ELb0ELb1ELb0ELb0ELb0ELb0ELb1EEEvNS_16Flash_fwd_paramsE) ;  /* 0xfffffff0023c3950 */ /* 0x01efea0003c3ffff */
[----:B------:R-:W-:Y:S02]  /*0f10*/  MOV R0, 0x7f800000 ;  /* 0x7f80000000007802 */ /* 0x000fe40000000f00 */
[----:B------:R-:W-:Y:S02]  /*0f20*/  MOV R2, R237 ;  /* 0x000000ed00027202 */ /* 0x000fe40000000f00 */
[----:B------:R-:W-:Y:S01]  /*0f30*/  MOV R3, 0x0 ;  /* 0x0000000000037802 */ /* 0x000fe20000000f00 */
[----:B------:R1:W-:Y:S03]  /*0f40*/  ST.E desc[UR6][R12.64+0xc0], R0 ;  /* 0x0000c0000c007985 */ /* 0x0003e6000c101906 */
[----:B-1----:R-:W-:Y:S05]  /*0f50*/  RET.REL.NODEC R2 `(_ZN5flash24flash_fwd_splitkv_kernelI23Flash_fwd_kernel_traitsILi256ELi64ELi64ELi4ELb0ELb0EN7cutlass6half_tE19Flash_kernel_traitsILi256ELi64ELi64ELi4ES3_EELb1ELb0ELb1ELb0ELb0ELb0ELb0ELb1EEEvNS_16Flash_fwd_paramsE) ;  /* 0xfffffff002287950 */ /* 0x002fea0003c3ffff */
.L_x_2953:
        /* <DEDUP_REMOVED lines=31> */
[----:B-----5:R-:W4:Y:S04]  /*1150*/  LD.E.64 R14, desc[UR6][R10.64+0x50] ;  /* 0x000050060a0e7980 */ /* 0x020f28000c101b00 */
        /* <DEDUP_REMOVED lines=26> */
[----:B------:R-:W-:-:S05]  /*1300*/  IMAD.WIDE R12, R9, 0x4, R244 ;  /* 0x00000004090c7825 */ /* 0x000fca00078e02f4 */
[----:B------:R-:W2:Y:S04]  /*1310*/  LD.E R3, desc[UR6][R12.64] ;  /* 0x000000060c037980 */ /* 0x000ea8000c101900 */
[----:B------:R-:W4:Y:S01]  /*1320*/  LD.E.64 R12, desc[UR6][R10.64+0x28] ;  /* 0x000028060a0c7980 */ /* 0x000f22000c101b00 */
        /* <DEDUP_REMOVED lines=22> */
[----:B------:R-:W-:-:S05]  /*1490*/  IMAD R17, R17, R9, R2 ;  /* 0x0000000911117224 */ /* 0x000fca00078e0202 */
[----:B------:R-:W-:Y:S02]  /*14a0*/  SHF.R.S32.HI R9, RZ, 0x1f, R17 ;  /* 0x0000001fff097819 */ /* 0x000fe40000011411 */
[----:B------:R-:W-:-:S05]  /*14b0*/  @P2 IADD3 R16, R16, 0x1, RZ ;  /* 0x0000000110102810 */ /* 0x000fca0007ffe0ff */
[----:B------:R-:W-:Y:S02]  /*14c0*/  @!P0 IADD3 R16, -R16, RZ, RZ ;  /* 0x000000ff10108210 */ /* 0x000fe40007ffe1ff */
[----:B------:R-:W-:-:S04]  /*14d0*/  @!P1 LOP3.LUT R16, RZ, R6, RZ, 0x33, !PT ;  /* 0x00000006ff109212 */ /* 0x000fc800078e33ff */
[----:B------:R-:W-:Y:S02]  /*14e0*/  SHF.R.S32.HI R8, RZ, 0x1f, R16 ;  /* 0x0000001fff087819 */ /* 0x000fe40000011410 */
[----:B--2---:R-:W-:Y:S01]  /*14f0*/  SHF.R.S32.HI R0, RZ, 0x1f, R3 ;  /* 0x0000001fff007819 */ /* 0x004fe20000011403 */
[----:B----4-:R-:W-:-:S04]  /*1500*/  IMAD R7, R19, R3, RZ ;  /* 0x0000000313077224 */ /* 0x010fc800078e02ff */
[C---:B------:R-:W-:Y:S02]  /*1510*/  IMAD R7, R18.reuse, R0, R7 ;  /* 0x0000000012077224 */ /* 0x040fe400078e0207 */
[----:B------:R-:W-:-:S04]  /*1520*/  IMAD.WIDE.U32 R18, R18, R3, RZ ;  /* 0x0000000312127225 */ /* 0x000fc800078e00ff */
[----:B------:R-:W-:Y:S02]  /*1530*/  IMAD.IADD R19, R19, 0x1, R7 ;  /* 0x0000000113137824 */ /* 0x000fe400078e0207 */
[----:B------:R-:W-:Y:S02]  /*1540*/  IMAD R7, R49, R17, RZ ;  /* 0x0000001131077224 */ /* 0x000fe400078e02ff */
[----:B------:R-:W-:-:S04]  /*1550*/  IMAD.WIDE.U32 R18, R17, R48, R18 ;  /* 0x0000003011127225 */ /* 0x000fc800078e0012 */
[----:B------:R-:W-:-:S04]  /*1560*/  IMAD R7, R48, R9, R7 ;  /* 0x0000000930077224 */ /* 0x000fc800078e0207 */
[----:B------:R-:W-:Y:S02]  /*1570*/  IMAD.IADD R19, R19, 0x1, R7 ;  /* 0x0000000113137824 */ /* 0x000fe400078e0207 */
[----:B------:R-:W-:Y:S02]  /*1580*/  IMAD R7, R15, R16, RZ ;  /* 0x000000100f077224 */ /* 0x000fe400078e02ff */
[-C--:B------:R-:W-:Y:S02]  /*1590*/  IMAD R6, R13, R3.reuse, RZ ;  /* 0x000000030d067224 */ /* 0x080fe400078e02ff */
[----:B------:R-:W-:Y:S02]  /*15a0*/  IMAD R7, R14, R8, R7 ;  /* 0x000000080e077224 */ /* 0x000fe400078e0207 */
[----:B------:R-:W-:-:S04]  /*15b0*/  IMAD.WIDE.U32 R20, R12, R3, RZ ;  /* 0x000000030c147225 */ /* 0x000fc800078e00ff */
[----:B------:R-:W-:-:S04]  /*15c0*/  IMAD.WIDE.U32 R14, R16, R14, R18 ;  /* 0x0000000e100e7225 */ /* 0x000fc800078e0012 */
[----:B------:R-:W-:Y:S01]  /*15d0*/  IMAD R6, R12, R0, R6 ;  /* 0x000000000c067224 */ /* 0x000fe200078e0206 */
[----:B------:R-:W-:Y:S02]  /*15e0*/  MOV R19, R20 ;  /* 0x0000001400137202 */ /* 0x000fe40000000f00 */
[----:B------:R-:W-:Y:S01]  /*15f0*/  IADD3 R0, R15, R7, RZ ;  /* 0x000000070f007210 */ /* 0x000fe20007ffe0ff */
[----:B------:R-:W-:Y:S01]  /*1600*/  IMAD.IADD R21, R21, 0x1, R6 ;  /* 0x0000000115157824 */ /* 0x000fe200078e0206 */
[----:B------:R-:W-:Y:S01]  /*1610*/  MOV R3, R14 ;  /* 0x0000000e00037202 */ /* 0x000fe20000000f00 */
[----:B-1----:R-:W-:Y:S05]  /*1620*/  BRA `(.L_x_2964) ;  /* 0x0000000400447947 */ /* 0x002fea0003800000 */
.L_x_2963:
        /* <DEDUP_REMOVED lines=34> */
[----:B------:R-:W-:Y:S02]  /*1850*/  ISETP.GE.U32.AND P2, PT, R0, R3, PT ;  /* 0x000000030000720c */ /* 0x000fe40003f46070 */
[----:B------:R-:W-:Y:S01]  /*1860*/  LOP3.LUT R3, R238, R7, RZ, 0x3c, !PT ;  /* 0x00000007ee037212 */ /* 0x000fe200078e3cff */
[C---:B------:R-:W-:Y:S02]  /*1870*/  @!P4 IMAD R2, R22.reuse, R8, R2 ;  /* 0x000000081602c224 */ /* 0x040fe400078e0202 */
[----:B------:R-:W-:Y:S01]  /*1880*/  @!P4 IMAD.WIDE.U32 R22, R22, R15, R24 ;  /* 0x0000000f1616c225 */ /* 0x000fe200078e0018 */
[----:B------:R-:W-:-:S02]  /*1890*/  @P4 IADD3 R13, R27, R13, RZ ;  /* 0x0000000d1b0d4210 */ /* 0x000fc40007ffe0ff */
[----:B------:R-:W-:Y:S01]  /*18a0*/  ISETP.GE.AND P1, PT, R3, RZ, PT ;  /* 0x000000ff0300720c */ /* 0x000fe20003f26270 */
[----:B------:R-:W-:Y:S01]  /*18b0*/  @P4 IMAD.MOV.U32 R14, RZ, RZ, R26 ;  /* 0x000000ffff0e4224 */ /* 0x000fe200078e001a */
[----:B------:R-:W-:Y:S01]  /*18c0*/  @!P4 IADD3 R13, R23, R2, RZ ;  /* 0x00000002170dc210 */ /* 0x000fe20007ffe0ff */
[----:B------:R-:W-:Y:S01]  /*18d0*/  @!P0 VIADD R6, R6, 0x1 ;  /* 0x0000000106068836 */ /* 0x000fe20000000000 */
[----:B------:R-:W-:Y:S01]  /*18e0*/  ISETP.NE.AND P0, PT, R7, RZ, PT ;  /* 0x000000ff0700720c */ /* 0x000fe20003f05270 */
[----:B------:R-:W-:Y:S01]  /*18f0*/  @!P4 IMAD.MOV.U32 R14, RZ, RZ, R22 ;  /* 0x000000ffff0ec224 */ /* 0x000fe200078e0016 */
[----:B------:R-:W-:Y:S01]  /*1900*/  LEA R2, R166, 0xffffffc0, 0x6 ;  /* 0xffffffc0a6027811 */ /* 0x000fe200078e30ff */
[----:B------:R-:W-:Y:S01]  /*1910*/  @!P4 IMAD R8, R47, R16, RZ ;  /* 0x000000102f08c224 */ /* 0x000fe200078e02ff */
[----:B------:R-:W-:Y:S02]  /*1920*/  @!P4 SHF.R.S32.HI R0, RZ, 0x1f, R16 ;  /* 0x0000001fff00c819 */ /* 0x000fe40000011410 */
[----:B------:R-:W-:Y:S01]  /*1930*/  SHF.R.S32.HI R9, RZ, 0x1f, R2 ;  /* 0x0000001fff097819 */ /* 0x000fe20000011402 */
[----:B------:R-:W-:Y:S01]  /*1940*/  IMAD R12, R49, R2, RZ ;  /* 0x00000002310c7224 */ /* 0x000fe200078e02ff */
[----:B------:R-:W-:-:S02]  /*1950*/  MOV R24, R14 ;  /* 0x0000000e00187202 */ /* 0x000fc40000000f00 */
[----:B------:R-:W-:Y:S01]  /*1960*/  MOV R25, R13 ;  /* 0x0000000d00197202 */ /* 0x000fe20000000f00 */
[----:B------:R-:W-:Y:S01]  /*1970*/  @!P4 IMAD R0, R0, R46, R8 ;  /* 0x0000002e0000c224 */ /* 0x000fe200078e0208 */
[----:B------:R-:W-:Y:S01]  /*1980*/  @P2 IADD3 R6, R6, 0x1, RZ ;  /* 0x0000000106062810 */ /* 0x000fe20007ffe0ff */
[----:B------:R-:W-:Y:S01]  /*1990*/  @!P4 IMAD.WIDE.U32 R22, R46, R16, RZ ;  /* 0x000000102e16c225 */ /* 0x000fe200078e00ff */
[----:B------:R-:W-:-:S03]  /*19a0*/  @P4 IADD3 R16, R16, R17, RZ ;  /* 0x0000001110104210 */ /* 0x000fc60007ffe0ff */
[----:B------:R-:W-:Y:S02]  /*19b0*/  IMAD R12, R9, R48, R12 ;  /* 0x00000030090c7224 */ /* 0x000fe400078e020c */
[----:B------:R-:W-:-:S04]  /*19c0*/  IMAD.WIDE.U32 R24, R48, R2, R24 ;  /* 0x0000000230187225 */ /* 0x000fc800078e0018 */
[----:B------:R-:W-:Y:S01]  /*19d0*/  @!P4 IMAD.IADD R23, R23, 0x1, R0 ;  /* 0x000000011717c824 */ /* 0x000fe200078e0200 */
[----:B------:R-:W-:Y:S01]  /*19e0*/  @!P4 SHF.R.S32.HI R0, RZ, 0x1f, R15 ;  /* 0x0000001fff00c819 */ /* 0x000fe2000001140f */
[----:B------:R-:W-:Y:S01]  /*19f0*/  @!P1 IMAD.MOV R6, RZ, RZ, -R6 ;  /* 0x000000ffff069224 */ /* 0x000fe200078e0a06 */
[----:B------:R-:W-:Y:S01]  /*1a00*/  @!P0 LOP3.LUT R6, RZ, R7, RZ, 0x33, !PT ;  /* 0x00000007ff068212 */ /* 0x000fe200078e33ff */
[----:B------:R-:W-:Y:S01]  /*1a10*/  @!P4 IMAD R3, R21, R15, RZ ;  /* 0x0000000f1503c224 */ /* 0x000fe200078e02ff */
[----:B------:R-:W-:Y:S02]  /*1a20*/  IADD3 R13, R25, R12, RZ ;  /* 0x0000000c190d7210 */ /* 0x000fe40007ffe0ff */
[----:B------:R-:W-:Y:S01]  /*1a30*/  MOV R12, R24 ;  /* 0x00000018000c7202 */ /* 0x000fe20000000f00 */
[----:B------:R-:W-:Y:S01]  /*1a40*/  @!P4 IMAD R0, R20, R0, R3 ;  /* 0x000000001400c224 */ /* 0x000fe200078e0203 */
[----:B------:R-:W-:Y:S01]  /*1a50*/  SHF.R.S32.HI R8, RZ, 0x1f, R6 ;  /* 0x0000001fff087819 */ /* 0x000fe20000011406 */
[----:B------:R-:W-:-:S02]  /*1a60*/  @P4 IMAD R21, R47, R16, RZ ;  /* 0x000000102f154224 */ /* 0x000fc400078e02ff */
[----:B------:R-:W-:Y:S02]  /*1a70*/  IMAD R3, R19, R6, RZ ;  /* 0x0000000613037224 */ /* 0x000fe400078e02ff */
[----:B------:R-:W-:-:S04]  /*1a80*/  @P4 IMAD.WIDE.U32 R16, R46, R16, RZ ;  /* 0x000000102e104225 */ /* 0x000fc800078e00ff */
        /* <DEDUP_REMOVED lines=11> */
.L_x_2964:
[----:B------:R-:W-:Y:S05]  /*1b40*/  BSYNC B0 ;  /* 0x0000000000007941 */ /* 0x000fea0003800000 */
.L_x_2962:
[----:B------:R-:W-:Y:S01]  /*1b50*/  ISETP.NE.AND P0, PT, R242, -0x1, PT ;  /* 0xfffffffff200780c */ /* 0x000fe20003f05270 */
[----:B------:R-:W2:Y:S04]  /*1b60*/  LD.E.64 R14, desc[UR6][R10.64+0x30] ;  /* 0x000030060a0e7980 */ /* 0x000ea8000c101b00 */
[----:B------:R-:W3:Y:S04]  /*1b70*/  LD.E.64 R12, desc[UR6][R10.64+0x10] ;  /* 0x000010060a0c7980 */ /* 0x000ee8000c101b00 */
[----:B------:R-:W4:Y:S04]  /*1b80*/  LD.E R154, desc[UR6][R10.64+0xc0] ;  /* 0x0000c0060a9a7980 */ /* 0x000f28000c101900 */
[----:B------:R-:W4:Y:S04]  /*1b90*/  @!P0 LD.E.64 R26, desc[UR6][R10.64+0x18] ;  /* 0x000018060a1a8980 */ /* 0x000f28000c101b00 */
[----:B------:R-:W4:Y:S04]  /*1ba0*/  LD.E.64 R6, desc[UR6][R10.64+0x48] ;  /* 0x000048060a067980 */ /* 0x000f28000c101b00 */
[----:B------:R-:W4:Y:S04]  /*1bb0*/  LD.E.64 R164, desc[UR6][R10.64+0x8] ;  /* 0x000008060aa47980 */ /* 0x000f28000c101b00 */
[----:B------:R1:W5:Y:S04]  /*1bc0*/  @P3 LD.E R20, desc[UR6][R4.64] ;  /* 0x0000000604143980 */ /* 0x000368000c101900 */
[----:B------:R2:W5:Y:S01]  /*1bd0*/  LD.E.64 R174, desc[UR6][R10.64] ;  /* 0x000000060aae7980 */ /* 0x000562000c101b00 */
[----:B------:R-:W-:-:S04]  /*1be0*/  SHF.R.S32.HI R52, RZ, 0x1f, R50 ;  /* 0x0000001fff347819 */ /* 0x000fc80000011432 */
[----:B------:R-:W-:-:S04]  /*1bf0*/  LEA.HI R22, R52, R50, RZ, 0x4 ;  /* 0x0000003234167211 */ /* 0x000fc800078f20ff */
[----:B------:R-:W-:-:S05]  /*1c00*/  LOP3.LUT R18, R22, 0xfffffff0, RZ, 0xc0, !PT ;  /* 0xfffffff016127812 */ /* 0x000fca00078ec0ff */
[----:B------:R-:W-:Y:S01]  /*1c10*/  IMAD.IADD R18, R50, 0x1, -R18 ;  /* 0x0000000132127824 */ /* 0x000fe200078e0a12 */
[----:B------:R-:W-:-:S04]  /*1c20*/  LEA.HI R162, R52, R50, RZ, 0x3 ;  /* 0x0000003234a27211 */ /* 0x000fc800078f18ff */
[----:B-1----:R-:W-:Y:S02]  /*1c30*/  SHF.R.S32.HI R4, RZ, 0x1f, R18 ;  /* 0x0000001fff047819 */ /* 0x002fe40000011412 */
[----:B------:R-:W-:Y:S02]  /*1c40*/  LOP3.LUT R54, R162, 0xfffffff8, RZ, 0xc0, !PT ;  /* 0xfffffff8a2367812 */ /* 0x000fe400078ec0ff */
[----:B------:R-:W-:-:S04]  /*1c50*/  LEA.HI R4, R4, R18, RZ, 0x3 ;  /* 0x0000001204047211 */ /* 0x000fc800078f18ff */
[----:B------:R-:W-:Y:S01]  /*1c60*/  LOP3.LUT R5, R4, 0xfffffff8, RZ, 0xc0, !PT ;  /* 0xfffffff804057812 */ /* 0x000fe200078ec0ff */
[----:B------:R-:W-:Y:S01]  /*1c70*/  IMAD.IADD R54, R50, 0x1, -R54 ;  /* 0x0000000132367824 */ /* 0x000fe200078e0a36 */
[----:B------:R-:W-:-:S03]  /*1c80*/  SHF.R.S32.HI R162, RZ, 0x3, R162 ;  /* 0x00000003ffa27819 */ /* 0x000fc600000114a2 */
[----:B------:R-:W-:Y:S02]  /*1c90*/  IMAD.IADD R5, R18, 0x1, -R5 ;  /* 0x0000000112057824 */ /* 0x000fe400078e0a05 */
[----:B------:R-:W-:Y:S02]  /*1ca0*/  IMAD.SHL.U32 R18, R54, 0x8, RZ ;  /* 0x0000000836127824 */ /* 0x000fe400078e00ff */
[----:B------:R-:W-:-:S03]  /*1cb0*/  IMAD.SHL.U32 R23, R162, 0x40, RZ ;  /* 0x00000040a2177824 */ /* 0x000fc600078e00ff */
[----:B------:R-:W-:Y:S02]  /*1cc0*/  IADD3 R30, P1, R18, R19, RZ ;  /* 0x00000013121e7210 */ /* 0x000fe40007f3e0ff */
[----:B------:R-:W-:Y:S01]  /*1cd0*/  SHF.R.S32.HI R19, RZ, 0x1f, R18 ;  /* 0x0000001fff137819 */ /* 0x000fe20000011412 */
[----:B-----5:R-:W-:Y:S01]  /*1ce0*/  IMAD R9, R9, R46, RZ ;  /* 0x0000002e09097224 */ /* 0x020fe200078e02ff */
[----:B------:R-:W-:Y:S02]  /*1cf0*/  SHF.R.S32.HI R55, RZ, 0x4, R22 ;  /* 0x00000004ff377819 */ /* 0x000fe40000011416 */
[----:B------:R-:W-:Y:S01]  /*1d00*/  LOP3.LUT R23, R23, 0x1c0, RZ, 0xc0, !PT ;  /* 0x000001c017177812 */ /* 0x000fe200078ec0ff */
[----:B------:R-:W-:Y:S01]  /*1d10*/  IMAD.X R31, R19, 0x1, R21, P1 ;  /* 0x00000001131f7824 */ /* 0x000fe200008e0615 */
[----:B------:R-:W-:Y:S01]  /*1d20*/  LEA.HI R21, R52, R50, RZ, 0x6 ;  /* 0x0000003234157211 */ /* 0x000fe200078f30ff */
[C---:B------:R-:W-:Y:S01]  /*1d30*/  IMAD R9, R17.reuse, R47, R9 ;  /* 0x0000002f11097224 */ /* 0x040fe200078e0209 */
[----:B------:R-:W-:Y:S01]  /*1d40*/  LEA.HI R22, R22, R55, RZ, 0x1 ;  /* 0x0000003716167211 */ /* 0x000fe200078f08ff */
[----:B------:R-:W-:Y:S01]  /*1d50*/  IMAD.WIDE.U32 R30, R17, R46, R30 ;  /* 0x0000002e111e7225 */ /* 0x000fe200078e001e */
[----:B------:R-:W-:-:S02]  /*1d60*/  LOP3.LUT R24, R23, 0x38, R18, 0xf8, !PT ;  /* 0x0000003817187812 */ /* 0x000fc400078ef812 */
[----:B------:R-:W-:Y:S01]  /*1d70*/  SHF.R.U32.HI R23, RZ, 0x3, R23 ;  /* 0x00000003ff177819 */ /* 0x000fe20000011617 */
[----:B------:R-:W-:Y:S01]  /*1d80*/  IMAD.SHL.U32 R21, R21, 0x8, RZ ;  /* 0x0000000815157824 */ /* 0x000fe200078e00ff */
[----:B------:R-:W-:Y:S01]  /*1d90*/  LOP3.LUT R22, R22, 0xfffffffe, RZ, 0xc0, !PT ;  /* 0xfffffffe16167812 */ /* 0x000fe200078ec0ff */
[----:B------:R-:W-:Y:S01]  /*1da0*/  IMAD.IADD R31, R31, 0x1, R9 ;  /* 0x000000011f1f7824 */ /* 0x000fe200078e0209 */
[----:B------:R-:W-:Y:S01]  /*1db0*/  LOP3.LUT R23, R24, R23, RZ, 0x3c, !PT ;  /* 0x0000001718177212 */ /* 0x000fe200078e3cff */
[----:B------:R-:W-:Y:S02]  /*1dc0*/  IMAD R9, R29, R16, RZ ;  /* 0x000000101d097224 */ /* 0x000fe400078e02ff */
[----:B------:R-:W-:Y:S01]  /*1dd0*/  IMAD.IADD R55, R55, 0x1, -R22 ;  /* 0x0000000137377824 */ /* 0x000fe200078e0a16 */
[----:B------:R-:W-:Y:S01]  /*1de0*/  LOP3.LUT R155, R23, 0xfffffe00, R21, 0xf8, !PT ;  /* 0xfffffe00179b7812 */ /* 0x000fe200078ef815 */
[-C--:B------:R-:W-:Y:S02]  /*1df0*/  IMAD R9, R8, R28.reuse, R9 ;  /* 0x0000001c08097224 */ /* 0x080fe400078e0209 */
[----:B------:R-:W-:Y:S01]  /*1e00*/  IMAD.WIDE.U32 R22, R16, R28, R30 ;  /* 0x0000001c10167225 */ /* 0x000fe200078e001e */
[----:B------:R-:W-:-:S02]  /*1e10*/  SHF.R.S32.HI R163, RZ, 0x1f, R162 ;  /* 0x0000001fffa37819 */ /* 0x000fc400000114a2 */
[----:B------:R-:W-:Y:S01]  /*1e20*/  SHF.R.S32.HI R59, RZ, 0x1f, R239 ;  /* 0x0000001fff3b7819 */ /* 0x000fe200000114ef */
[----:B------:R-:W-:Y:S02]  /*1e30*/  IMAD.SHL.U32 R17, R5, 0x40, RZ ;  /* 0x0000004005117824 */ /* 0x000fe400078e00ff */
[----:B------:R-:W-:Y:S02]  /*1e40*/  IMAD.IADD R23, R23, 0x1, R9 ;  /* 0x0000000117177824 */ /* 0x000fe400078e0209 */
[----:B------:R-:W-:Y:S01]  /*1e50*/  IMAD R184, R47, R162, RZ ;  /* 0x000000a22fb87224 */ /* 0x000fe200078e02ff */
[----:B------:R-:W-:Y:S01]  /*1e60*/  LOP3.LUT R17, R17, 0x1c0, RZ, 0xc0, !PT ;  /* 0x000001c011117812 */ /* 0x000fe200078ec0ff */
[----:B------:R-:W-:Y:S02]  /*1e70*/  IMAD.SHL.U32 R21, R55, 0x8, RZ ;  /* 0x0000000837157824 */ /* 0x000fe400078e00ff */
[-C--:B------:R-:W-:Y:S02]  /*1e80*/  IMAD R184, R163, R46.reuse, R184 ;  /* 0x0000002ea3b87224 */ /* 0x080fe400078e02b8 */
[----:B------:R-:W-:Y:S01]  /*1e90*/  IMAD.WIDE.U32 R22, R162, R46, R22 ;  /* 0x0000002ea2167225 */ /* 0x000fe200078e0016 */
[----:B------:R-:W-:-:S02]  /*1ea0*/  LOP3.LUT R21, R17, 0x8, R21, 0xf8, !PT ;  /* 0x0000000811157812 */ /* 0x000fc400078ef815 */
[----:B------:R-:W-:Y:S01]  /*1eb0*/  SHF.R.U32.HI R35, RZ, 0x3, R17 ;  /* 0x00000003ff237819 */ /* 0x000fe20000011611 */
[----:B------:R-:W-:Y:S01]  /*1ec0*/  IMAD.IADD R184, R23, 0x1, R184 ;  /* 0x0000000117b87824 */ /* 0x000fe200078e02b8 */
[C---:B------:R-:W-:Y:S02]  /*1ed0*/  LOP3.LUT P5, RZ, R5.reuse, 0x4, RZ, 0xc0, !PT ;  /* 0x0000000405ff7812 */ /* 0x040fe400078ac0ff */
[----:B------:R-:W-:Y:S01]  /*1ee0*/  LOP3.LUT P4, RZ, R5, 0x2, RZ, 0xc0, !PT ;  /* 0x0000000205ff7812 */ /* 0x000fe2000788c0ff */
[----:B------:R-:W-:Y:S01]  /*1ef0*/  IMAD.SHL.U32 R4, R4, 0x40, RZ ;  /* 0x0000004004047824 */ /* 0x000fe200078e00ff */
[----:B------:R-:W-:Y:S02]  /*1f00*/  LOP3.LUT R35, R21, R35, RZ, 0x3c, !PT ;  /* 0x0000002315237212 */ /* 0x000fe400078e3cff */
[----:B------:R-:W-:Y:S02]  /*1f10*/  SHF.R.S32.HI R83, RZ, 0x1f, R84 ;  /* 0x0000001fff537819 */ /* 0x000fe40000011454 */
[----:B------:R-:W-:-:S02]  /*1f20*/  LOP3.LUT R35, R35, 0xfffffe00, R4, 0xf8, !PT ;  /* 0xfffffe0023237812 */ /* 0x000fc400078ef804 */
[----:B------:R-:W-:Y:S02]  /*1f30*/  SHF.R.S32.HI R159, RZ, 0x1f, R238 ;  /* 0x0000001fff9f7819 */ /* 0x000fe400000114ee */
[----:B------:R-:W-:-:S04]  /*1f40*/  LEA.HI R83, R83, R84, RZ, 0x6 ;  /* 0x0000005453537211 */ /* 0x000fc800078f30ff */
[----:B------:R-:W-:-:S04]  /*1f50*/  SHF.R.S32.HI R83, RZ, 0x6, R83 ;  /* 0x00000006ff537819 */ /* 0x000fc80000011453 */
[----:B------:R-:W-:Y:S01]  /*1f60*/  VIMNMX R83, RZ, R83, !PT ;  /* 0x00000053ff537248 */ /* 0x000fe20007fe0100 */
[----:B------:R-:W-:-:S04]  /*1f70*/  IMAD.WIDE R168, R240, 0x40, R162 ;  /* 0x00000040f0a87825 */ /* 0x000fc800078e02a2 */
        /* <DEDUP_REMOVED lines=15> */
[----:B--2---:R-:W-:Y:S01]  /*2070*/  @P0 IMAD.WIDE.U32 R24, R14, R242, RZ ;  /* 0x000000f20e180225 */ /* 0x004fe200078e00ff */
[----:B---3--:R-:W-:-:S03]  /*2080*/  LEA R185, P1, R22, R12, 0x1 ;  /* 0x0000000c16b97211 */ /* 0x008fc600078208ff */
[----:B----4-:R-:W-:-:S04]  /*2090*/  @!P0 IMAD R9, R27, R239, RZ ;  /* 0x000000ef1b098224 */ /* 0x010fc800078e02ff */
[C---:B------:R-:W-:Y:S02]  /*20a0*/  @!P0 IMAD R9, R26.reuse, R59, R9 ;  /* 0x0000003b1a098224 */ /* 0x040fe400078e0209 */
[----:B------:R-:W-:Y:S01]  /*20b0*/  @!P0 IMAD.WIDE.U32 R26, R26, R239, RZ ;  /* 0x000000ef1a1a8225 */ /* 0x000fe200078e00ff */
[----:B------:R-:W-:-:S03]  /*20c0*/  @P0 MOV R17, R24 ;  /* 0x0000001800110202 */ /* 0x000fc60000000f00 */
[----:B------:R-:W-:Y:S01]  /*20d0*/  @!P0 IMAD.MOV.U32 R17, RZ, RZ, R26 ;  /* 0x000000ffff118224 */ /* 0x000fe200078e001a */
[----:B------:R-:W-:Y:S01]  /*20e0*/  LEA.HI.X R184, R22, R13, R184, 0x1, P1 ;  /* 0x0000000d16b87211 */ /* 0x000fe200008f0cb8 */
[----:B------:R-:W-:Y:S02]  /*20f0*/  @P0 IMAD R5, R15, R242, RZ ;  /* 0x000000f20f050224 */ /* 0x000fe400078e02ff */
[C---:B------:R-:W-:Y:S01]  /*2100*/  VIADD R13, R18.reuse, 0x40 ;  /* 0x00000040120d7836 */ /* 0x040fe20000000000 */
[----:B------:R-:W-:Y:S01]  /*2110*/  IADD3 R24, P2, R18, R17, RZ ;  /* 0x0000001112187210 */ /* 0x000fe20007f5e0ff */
[----:B------:R-:W-:Y:S02]  /*2120*/  @P0 IMAD.IADD R5, R25, 0x1, R5 ;  /* 0x0000000119050824 */ /* 0x000fe400078e0205 */
[----:B------:R-:W-:Y:S02]  /*2130*/  @!P0 IMAD.IADD R5, R27, 0x1, R9 ;  /* 0x000000011b058824 */ /* 0x000fe400078e0209 */
[----:B------:R-:W-:Y:S01]  /*2140*/  @P0 IMAD.MOV.U32 R172, RZ, RZ, R14 ;  /* 0x000000ffffac0224 */ /* 0x000fe200078e000e */
[----:B------:R-:W-:Y:S01]  /*2150*/  @!P0 MOV R172, R14 ;  /* 0x0000000e00ac8202 */ /* 0x000fe20000000f00 */
[----:B------:R-:W-:-:S02]  /*2160*/  @P0 IMAD.MOV.U32 R173, RZ, RZ, R15 ;  /* 0x000000ffffad0224 */ /* 0x000fc400078e000f */
[----:B------:R-:W-:Y:S01]  /*2170*/  @!P0 IMAD.MOV.U32 R173, RZ, RZ, R15 ;  /* 0x000000ffffad8224 */ /* 0x000fe200078e000f */
[-C--:B------:R-:W-:Y:S01]  /*2180*/  ISETP.GE.AND P0, PT, R13, R154.reuse, PT ;  /* 0x0000009a0d00720c */ /* 0x080fe20003f06270 */
[C---:B------:R-:W-:Y:S01]  /*2190*/  VIADD R9, R18.reuse, 0xc0 ;  /* 0x000000c012097836 */ /* 0x040fe20000000000 */
[C---:B------:R-:W-:Y:S01]  /*21a0*/  ISETP.GE.AND P1, PT, R18.reuse, R154, PT ;  /* 0x0000009a1200720c */ /* 0x040fe20003f26270 */
[----:B------:R-:W-:Y:S02]  /*21b0*/  IMAD R4, R7, R238, RZ ;  /* 0x000000ee07047224 */ /* 0x000fe400078e02ff */
[----:B------:R-:W-:Y:S01]  /*21c0*/  IMAD.X R25, R19, 0x1, R5, P2 ;  /* 0x0000000113197824 */ /* 0x000fe200010e0605 */
[----:B------:R-:W-:Y:S01]  /*21d0*/  SEL R5, RZ, 0xffffffff, P0 ;  /* 0xffffffffff057807 */ /* 0x000fe20000000000 */
[----:B------:R-:W-:Y:S01]  /*21e0*/  VIADD R12, R18, 0x80 ;  /* 0x00000080120c7836 */ /* 0x000fe20000000000 */
[----:B------:R-:W-:Y:S01]  /*21f0*/  ISETP.GE.AND P0, PT, R9, R154, PT ;  /* 0x0000009a0900720c */ /* 0x000fe20003f06270 */
[----:B------:R-:W-:-:S02]  /*2200*/  IMAD R4, R6, R159, R4 ;  /* 0x0000009f06047224 */ /* 0x000fc400078e0204 */
[----:B------:R-:W-:Y:S01]  /*2210*/  IMAD.WIDE.U32 R14, R238, R6, R24 ;  /* 0x00000006ee0e7225 */ /* 0x000fe200078e0018 */
[----:B------:R-:W-:Y:S02]  /*2220*/  SEL R6, RZ, 0x1, P1 ;  /* 0x00000001ff067807 */ /* 0x000fe40000800000 */
[----:B------:R-:W-:Y:S02]  /*2230*/  ISETP.GE.AND P1, PT, R12, R154, PT ;  /* 0x0000009a0c00720c */ /* 0x000fe40003f26270 */
[----:B------:R-:W-:Y:S01]  /*2240*/  SEL R153, RZ, 0x8, P0 ;  /* 0x00000008ff997807 */ /* 0x000fe20000000000 */
[----:B------:R-:W-:Y:S01]  /*2250*/  IMAD.IADD R15, R15, 0x1, R4 ;  /* 0x000000010f0f7824 */ /* 0x000fe200078e0204 */
[----:B------:R-:W-:Y:S02]  /*2260*/  IADD3 R156, P0, R18, R3, RZ ;  /* 0x00000003129c7210 */ /* 0x000fe40007f1e0ff */
[----:B------:R-:W-:Y:S02]  /*2270*/  SEL R4, RZ, 0x4, P1 ;  /* 0x00000004ff047807 */ /* 0x000fe40000800000 */
[----:B------:R-:W-:Y:S01]  /*2280*/  ISETP.GT.AND P1, PT, R166, R83, PT ;  /* 0x00000053a600720c */ /* 0x000fe20003f24270 */
[----:B------:R-:W-:-:S02]  /*2290*/  IMAD.X R157, R19, 0x1, R0, P0 ;  /* 0x00000001139d7824 */ /* 0x000fc400000e0600 */
[----:B------:R-:W-:Y:S02]  /*22a0*/  IMAD.SHL.U32 R5, R5, 0x2, RZ ;  /* 0x0000000205057824 */ /* 0x000fe400078e00ff */
[----:B------:R-:W-:Y:S02]  /*22b0*/  IMAD R170, R169, R172, RZ ;  /* 0x000000aca9aa7224 */ /* 0x000fe400078e02ff */
[----:B------:R-:W-:Y:S01]  /*22c0*/  IMAD.WIDE.U32 R156, R162, R48, R156 ;  /* 0x00000030a29c7225 */ /* 0x000fe200078e009c */
[----:B------:R-:W-:-:S03]  /*22d0*/  LOP3.LUT R5, R5, 0x2, R6, 0xe2, !PT ;  /* 0x0000000205057812 */ /* 0x000fc600078ee206 */
[----:B------:R-:W-:Y:S01]  /*22e0*/  IMAD R170, R168, R173, R170 ;  /* 0x000000ada8aa7224 */ /* 0x000fe200078e02aa */
[----:B------:R-:W-:Y:S01]  /*22f0*/  LEA R236, P0, R156, R164, 0x1 ;  /* 0x000000a49cec7211 */ /* 0x000fe200078008ff */
[----:B------:R-:W-:Y:S02]  /*2300*/  IMAD.IADD R161, R157, 0x1, R160 ;  /* 0x000000019da17824 */ /* 0x000fe400078e02a0 */
[----:B------:R-:W-:Y:S01]  /*2310*/  IMAD.WIDE.U32 R168, R168, R172, R14 ;  /* 0x000000aca8a87225 */ /* 0x000fe200078e000e */
[----:B------:R-:W-:Y:S02]  /*2320*/  LOP3.LUT R153, R153, R5, R4, 0xfe, !PT ;  /* 0x0000000599997212 */ /* 0x000fe400078efe04 */
[----:B------:R-:W-:Y:S01]  /*2330*/  LEA.HI.X R235, R156, R165, R161, 0x1, P0 ;  /* 0x000000a59ceb7211 */ /* 0x000fe200000f0ca1 */
[----:B------:R-:W-:Y:S02]  /*2340*/  @!P3 IMAD.MOV.U32 R20, RZ, RZ, RZ ;  /* 0x000000ffff14b224 */ /* 0x000fe400078e00ff */
[----:B------:R-:W-:Y:S01]  /*2350*/  IMAD.IADD R171, R169, 0x1, R170 ;  /* 0x00000001a9ab7824 */ /* 0x000fe200078e02aa */
        /* <DEDUP_REMOVED lines=173> */
.L_x_3083:
        /* <DEDUP_REMOVED lines=33> */
.L_x_2967:
[----:B------:R-:W-:Y:S05]  /*3040*/  BSYNC B0 ;  /* 0x0000000000007941 */ /* 0x000fea0003800000 */
.L_x_2966:
        /* <DEDUP_REMOVED lines=18> */
.L_x_2969:
[----:B------:R-:W-:Y:S05]  /*3170*/  BSYNC B0 ;  /* 0x0000000000007941 */ /* 0x000fea0003800000 */
.L_x_2968:
        /* <DEDUP_REMOVED lines=21> */
.L_x_2971:
[----:B------:R-:W-:Y:S05]  /*32d0*/  BSYNC B0 ;  /* 0x0000000000007941 */ /* 0x000fea0003800000 */
.L_x_2970:
        /* <DEDUP_REMOVED lines=18> */
.L_x_2973:
[----:B------:R-:W-:Y:S05]  /*3400*/  BSYNC B0 ;  /* 0x0000000000007941 */ /* 0x000fea0003800000 */
.L_x_2972:
        /* <DEDUP_REMOVED lines=72> */
.L_x_2980:
[----:B------:R-:W-:Y:S05]  /*3890*/  BSYNC B0 ;  /* 0x0000000000007941 */ /* 0x000fea0003800000 */
.L_x_2979:
        /* <DEDUP_REMOVED lines=53> */
.L_x_2982:
[----:B------:R-:W-:Y:S05]  /*3bf0*/  BSYNC B0 ;  /* 0x0000000000007941 */ /* 0x000fea0003800000 */
.L_x_2981:
        /* <DEDUP_REMOVED lines=53> */
.L_x_2984:
[----:B------:R-:W-:Y:S05]  /*3f50*/  BSYNC B0 ;  /* 0x0000000000007941 */ /* 0x000fea0003800000 */
.L_x_2983:
        /* <DEDUP_REMOVED lines=52> */
.L_x_2978:
[----:B------:R-:W-:Y:S05]  /*42a0*/  BSYNC B1 ;  /* 0x0000000000017941 */ /* 0x000fea0003800000 */
.L_x_2977:
        /* <DEDUP_REMOVED lines=70> */
.L_x_2988:
[----:B------:R-:W-:Y:S05]  /*4710*/  BSYNC B0 ;  /* 0x0000000000007941 */ /* 0x000fea0003800000 */
.L_x_2987:
        /* <DEDUP_REMOVED lines=55> */
.L_x_2990:
[----:B------:R-:W-:Y:S05]  /*4a90*/  BSYNC B0 ;  /* 0x0000000000007941 */ /* 0x000fea0003800000 */
.L_x_2989:
        /* <DEDUP_REMOVED lines=55> */
.L_x_2992:
[----:B------:R-:W-:Y:S05]  /*4e10*/  BSYNC B0 ;  /* 0x0000000000007941 */ /* 0x000fea0003800000 */
.L_x_2991:
        /* <DEDUP_REMOVED lines=54> */
.L_x_2986:
[----:B------:R-:W-:Y:S05]  /*5180*/  BSYNC B1 ;  /* 0x0000000000017941 */ /* 0x000fea0003800000 */
.L_x_2985:
        /* <DEDUP_REMOVED lines=70> */
.L_x_2996:
[----:B------:R-:W-:Y:S05]  /*55f0*/  BSYNC B0 ;  /* 0x0000000000007941 */ /* 0x000fea0003800000 */
.L_x_2995:
        /* <DEDUP_REMOVED lines=55> */
.L_x_2998:
[----:B------:R-:W-:Y:S05]  /*5970*/  BSYNC B0 ;  /* 0x0000000000007941 */ /* 0x000fea0003800000 */
.L_x_2997:
        /* <DEDUP_REMOVED lines=55> */
.L_x_3000:
[----:B------:R-:W-:Y:S05]  /*5cf0*/  BSYNC B0 ;  /* 0x0000000000007941 */ /* 0x000fea0003800000 */
.L_x_2999:
        /* <DEDUP_REMOVED lines=54> */
.L_x_2994:
[----:B------:R-:W-:Y:S05]  /*6060*/  BSYNC B1 ;  /* 0x0000000000017941 */ /* 0x000fea0003800000 */
.L_x_2993:
        /* <DEDUP_REMOVED lines=74> */
.L_x_3004:
[----:B------:R-:W-:Y:S05]  /*6510*/  BSYNC B0 ;  /* 0x0000000000007941 */ /* 0x000fea0003800000 */
.L_x_3003:
        /* <DEDUP_REMOVED lines=55> */
.L_x_3006:
[----:B------:R-:W-:Y:S05]  /*6890*/  BSYNC B0 ;  /* 0x0000000000007941 */ /* 0x000fea0003800000 */
.L_x_3005:
        /* <DEDUP_REMOVED lines=55> */
.L_x_3008:
[----:B------:R-:W-:Y:S05]  /*6c10*/  BSYNC B0 ;  /* 0x0000000000007941 */ /* 0x000fea0003800000 */
.L_x_3007:
        /* <DEDUP_REMOVED lines=54> */
.L_x_3002:
[----:B------:R-:W-:Y:S05]  /*6f80*/  BSYNC B1 ;  /* 0x0000000000017941 */ /* 0x000fea0003800000 */
.L_x_3001:
[----:B------:R-:W2:Y:S02]  /*6f90*/  LD.E R0, desc[UR6][R10.64+0xd0] ;  /* 0x0000d0060a007980 */ /* 0x000ea4000c101900 */
[----:B--2---:R-:W-:Y:S05]  /*6fa0*/  IMAD.U32 R0, R0, -0x20, RZ ;  /* 0xffffffe000007824 */ /* 0x004fea00078e00ff */
[C---:B------:R-:W-:Y:S02]  /*6fb0*/  LEA R20, P1, R0.reuse, R20, 0x1 ;  /* 0x0000001400147211 */ /* 0x040fe400078208ff */
[C---:B------:R-:W-:Y:S02]  /*6fc0*/  LEA R36, P0, R0.reuse, R36, 0x1 ;  /* 0x0000002400247211 */ /* 0x040fe400078008ff */
[C---:B------:R-:W-:Y:S02]  /*6fd0*/  LEA.HI.X.SX32 R21, R0.reuse, R21, 0x1, P1 ;  /* 0x0000001500157211 */ /* 0x040fe400008f0eff */
[----:B------:R-:W-:Y:S01]  /*6fe0*/  LEA.HI.X.SX32 R37, R0, R37, 0x1, P0 ;  /* 0x0000002500257211 */ /* 0x000fe200000f0eff */
[----:B------:R-:W-:Y:S05]  /*6ff0*/  BRA `(.L_x_3009) ;  /* 0x0000007000487947 */ /* 0x000fea0003800000 */
.L_x_2976:
        /* <DEDUP_REMOVED lines=101> */
.L_x_3015:
[----:B------:R-:W-:Y:S05]  /*7650*/  BSYNC B0 ;  /* 0x0000000000007941 */ /* 0x000fea0003800000 */
.L_x_3014:
[----:B-----5:R2:W-:Y:S02]  /*7660*/  ST.E.128 desc[UR6][R120.64], R28 ;  /* 0x0000001c78007985 */ /* 0x0205e4000c101d06 */
.L_x_3013:
[----:B------:R-:W-:Y:S05]  /*7670*/  BSYNC B1 ;  /* 0x0000000000017941 */ /* 0x000fea0003800000 */
.L_x_3012:
        /* <DEDUP_REMOVED lines=99> */
.L_x_3019:
[----:B------:R-:W-:Y:S05]  /*7cb0*/  BSYNC B0 ;  /* 0x0000000000007941 */ /* 0x000fea0003800000 */
.L_x_3018:
[----:B-----5:R3:W-:Y:S02]  /*7cc0*/  ST.E.128 desc[UR6][R120.64+0x80], R28 ;  /* 0x0000801c78007985 */ /* 0x0207e4000c101d06 */
.L_x_3017:
[----:B------:R-:W-:Y:S05]  /*7cd0*/  BSYNC B1 ;  /* 0x0000000000017941 */ /* 0x000fea0003800000 */
.L_x_3016:
        /* <DEDUP_REMOVED lines=99> */
.L_x_3023:
[----:B------:R-:W-:Y:S05]  /*8310*/  BSYNC B0 ;  /* 0x0000000000007941 */ /* 0x000fea0003800000 */
.L_x_3022:
[----:B-----5:R3:W-:Y:S02]  /*8320*/  ST.E.128 desc[UR6][R120.64+0x100], R28 ;  /* 0x0001001c78007985 */ /* 0x0207e4000c101d06 */
.L_x_3021:
[----:B------:R-:W-:Y:S05]  /*8330*/  BSYNC B1 ;  /* 0x0000000000017941 */ /* 0x000fea0003800000 */
.L_x_3020:
        /* <DEDUP_REMOVED lines=98> */
.L_x_3025:
[----:B------:R-:W-:Y:S05]  /*8960*/  BSYNC B0 ;  /* 0x0000000000007941 */ /* 0x000fea0003800000 */
.L_x_3024:
[----:B-----5:R3:W-:Y:S02]  /*8970*/  ST.E.128 desc[UR6][R120.64+0x180], R28 ;  /* 0x0001801c78007985 */ /* 0x0207e4000c101d06 */
.L_x_3011:
[----:B------:R-:W-:Y:S05]  /*8980*/  BSYNC B2 ;  /* 0x0000000000027941 */ /* 0x000fea0003800000 */
.L_x_3010:
        /* <DEDUP_REMOVED lines=106> */
.L_x_3031:
[----:B------:R-:W-:Y:S05]  /*9030*/  BSYNC B0 ;  /* 0x0000000000007941 */ /* 0x000fea0003800000 */
.L_x_3030:
[----:B-----5:R3:W-:Y:S02]  /*9040*/  ST.E.128 desc[UR6][R186.64], R28 ;  /* 0x0000001cba007985 */ /* 0x0207e4000c101d06 */
.L_x_3029:
[----:B------:R-:W-:Y:S05]  /*9050*/  BSYNC B1 ;  /* 0x0000000000017941 */ /* 0x000fea0003800000 */
.L_x_3028:
        /* <DEDUP_REMOVED lines=101> */
.L_x_3035:
[----:B------:R-:W-:Y:S05]  /*96b0*/  BSYNC B0 ;  /* 0x0000000000007941 */ /* 0x000fea0003800000 */
.L_x_3034:
[----:B-----5:R3:W-:Y:S02]  /*96c0*/  ST.E.128 desc[UR6][R186.64], R28 ;  /* 0x0000001cba007985 */ /* 0x0207e4000c101d06 */
.L_x_3033:
[----:B------:R-:W-:Y:S05]  /*96d0*/  BSYNC B1 ;  /* 0x0000000000017941 */ /* 0x000fea0003800000 */
.L_x_3032:
        /* <DEDUP_REMOVED lines=101> */
.L_x_3039:
[----:B------:R-:W-:Y:S05]  /*9d30*/  BSYNC B0 ;  /* 0x0000000000007941 */ /* 0x000fea0003800000 */
.L_x_3038:
[----:B-----5:R3:W-:Y:S02]  /*9d40*/  ST.E.128 desc[UR6][R186.64], R28 ;  /* 0x0000001cba007985 */ /* 0x0207e4000c101d06 */
.L_x_3037:
[----:B------:R-:W-:Y:S05]  /*9d50*/  BSYNC B1 ;  /* 0x0000000000017941 */ /* 0x000fea0003800000 */
.L_x_3036:
        /* <DEDUP_REMOVED lines=100> */
.L_x_3041:
[----:B------:R-:W-:Y:S05]  /*a3a0*/  BSYNC B0 ;  /* 0x0000000000007941 */ /* 0x000fea0003800000 */
.L_x_3040:
[----:B-----5:R3:W-:Y:S02]  /*a3b0*/  ST.E.128 desc[UR6][R186.64], R28 ;  /* 0x0000001cba007985 */ /* 0x0207e4000c101d06 */
.L_x_3027:
[----:B------:R-:W-:Y:S05]  /*a3c0*/  BSYNC B2 ;  /* 0x0000000000027941 */ /* 0x000fea0003800000 */
.L_x_3026:
        /* <DEDUP_REMOVED lines=106> */
.L_x_3047:
[----:B------:R-:W-:Y:S05]  /*aa70*/  BSYNC B0 ;  /* 0x0000000000007941 */ /* 0x000fea0003800000 */
.L_x_3046:
[----:B-----5:R3:W-:Y:S02]  /*aa80*/  ST.E.128 desc[UR6][R186.64], R28 ;  /* 0x0000001cba007985 */ /* 0x0207e4000c101d06 */
.L_x_3045:
[----:B------:R-:W-:Y:S05]  /*aa90*/  BSYNC B1 ;  /* 0x0000000000017941 */ /* 0x000fea0003800000 */
.L_x_3044:
        /* <DEDUP_REMOVED lines=101> */
.L_x_3051:
[----:B------:R-:W-:Y:S05]  /*b0f0*/  BSYNC B0 ;  /* 0x0000000000007941 */ /* 0x000fea0003800000 */
.L_x_3050:
[----:B-----5:R3:W-:Y:S02]  /*b100*/  ST.E.128 desc[UR6][R186.64], R28 ;  /* 0x0000001cba007985 */ /* 0x0207e4000c101d06 */
.L_x_3049:
[----:B------:R-:W-:Y:S05]  /*b110*/  BSYNC B1 ;  /* 0x0000000000017941 */ /* 0x000fea0003800000 */
.L_x_3048:
        /* <DEDUP_REMOVED lines=101> */
.L_x_3055:
[----:B------:R-:W-:Y:S05]  /*b770*/  BSYNC B0 ;  /* 0x0000000000007941 */ /* 0x000fea0003800000 */
.L_x_3054:
[----:B-----5:R3:W-:Y:S02]  /*b780*/  ST.E.128 desc[UR6][R186.64], R28 ;  /* 0x0000001cba007985 */ /* 0x0207e4000c101d06 */
.L_x_3053:
[----:B------:R-:W-:Y:S05]  /*b790*/  BSYNC B1 ;  /* 0x0000000000017941 */ /* 0x000fea0003800000 */
.L_x_3052:
        /* <DEDUP_REMOVED lines=100> */
.L_x_3057:
[----:B------:R-:W-:Y:S05]  /*bde0*/  BSYNC B0 ;  /* 0x0000000000007941 */ /* 0x000fea0003800000 */
.L_x_3056:
[----:B-----5:R3:W-:Y:S02]  /*bdf0*/  ST.E.128 desc[UR6][R186.64], R28 ;  /* 0x0000001cba007985 */ /* 0x0207e4000c101d06 */
.L_x_3043:
[----:B------:R-:W-:Y:S05]  /*be00*/  BSYNC B2 ;  /* 0x0000000000027941 */ /* 0x000fea0003800000 */
.L_x_3042:
        /* <DEDUP_REMOVED lines=110> */
.L_x_3063:
[----:B------:R-:W-:Y:S05]  /*c4f0*/  BSYNC B0 ;  /* 0x0000000000007941 */ /* 0x000fea0003800000 */
.L_x_3062:
[----:B-----5:R3:W-:Y:S02]  /*c500*/  ST.E.128 desc[UR6][R182.64], R28 ;  /* 0x0000001cb6007985 */ /* 0x0207e4000c101d06 */
.L_x_3061:
[----:B------:R-:W-:Y:S05]  /*c510*/  BSYNC B1 ;  /* 0x0000000000017941 */ /* 0x000fea0003800000 */
.L_x_3060:
        /* <DEDUP_REMOVED lines=101> */
.L_x_3067:
[----:B------:R-:W-:Y:S05]  /*cb70*/  BSYNC B0 ;  /* 0x0000000000007941 */ /* 0x000fea0003800000 */
.L_x_3066:
[----:B-----5:R3:W-:Y:S02]  /*cb80*/  ST.E.128 desc[UR6][R182.64], R28 ;  /* 0x0000001cb6007985 */ /* 0x0207e4000c101d06 */
.L_x_3065:
[----:B------:R-:W-:Y:S05]  /*cb90*/  BSYNC B1 ;  /* 0x0000000000017941 */ /* 0x000fea0003800000 */
.L_x_3064:
        /* <DEDUP_REMOVED lines=101> */
.L_x_3071:
[----:B------:R-:W-:Y:S05]  /*d1f0*/  BSYNC B0 ;  /* 0x0000000000007941 */ /* 0x000fea0003800000 */
.L_x_3070:
[----:B-----5:R3:W-:Y:S02]  /*d200*/  ST.E.128 desc[UR6][R182.64], R28 ;  /* 0x0000001cb6007985 */ /* 0x0207e4000c101d06 */
.L_x_3069:
[----:B------:R-:W-:Y:S05]  /*d210*/  BSYNC B1 ;  /* 0x0000000000017941 */ /* 0x000fea0003800000 */
.L_x_3068:
        /* <DEDUP_REMOVED lines=101> */
.L_x_3073:
[----:B------:R-:W-:Y:S05]  /*d870*/  BSYNC B0 ;  /* 0x0000000000007941 */ /* 0x000fea0003800000 */
.L_x_3072:
[----:B-----5:R3:W-:Y:S02]  /*d880*/  ST.E.128 desc[UR6][R182.64], R40 ;  /* 0x00000028b6007985 */ /* 0x0207e4000c101d06 */
.L_x_3059:
[----:B------:R-:W-:Y:S05]  /*d890*/  BSYNC B2 ;  /* 0x0000000000027941 */ /* 0x000fea0003800000 */
.L_x_3058:
        /* <DEDUP_REMOVED lines=11> */
.L_x_2975:
        /* <DEDUP_REMOVED lines=29> */
.L_x_3075:
[----:B------:R-:W-:Y:S05]  /*db20*/  BSYNC B0 ;  /* 0x0000000000007941 */ /* 0x000fea0003800000 */
.L_x_3074:
        /* <DEDUP_REMOVED lines=30> */
.L_x_3077:
[----:B------:R-:W-:Y:S05]  /*dd10*/  BSYNC B0 ;  /* 0x0000000000007941 */ /* 0x000fea0003800000 */
.L_x_3076:
        /* <DEDUP_REMOVED lines=30> */
.L_x_3079:
[----:B------:R-:W-:Y:S05]  /*df00*/  BSYNC B0 ;  /* 0x0000000000007941 */ /* 0x000fea0003800000 */
.L_x_3078:
        /* <DEDUP_REMOVED lines=33> */
.L_x_3009:
[----:B------:R-:W-:Y:S05]  /*e120*/  BSYNC B3 ;  /* 0x0000000000037941 */ /* 0x000fea0003800000 */
.L_x_2974:
        /* <DEDUP_REMOVED lines=91> */
.L_x_3081:
        /* <DEDUP_REMOVED lines=10> */
.L_x_3082:
[----:B------:R-:W-:Y:S05]  /*e780*/  BSYNC B0 ;  /* 0x0000000000007941 */ /* 0x000fea0003800000 */
.L_x_3080:
[----:B------:R-:W-:Y:S04]  /*e790*/  IADD3 R14, R14, -0x1, RZ ;  /* 0xffffffff0e0e7810 */ /* 0x000fe80007ffe0ff */
[----:B------:R-:W-:Y:S11]  /*e7a0*/  ISETP.GT.AND P0, PT, R14, R83, PT ;  /* 0x000000530e00720c */ /* 0x000ff60003f04270 */
[----:B------:R-:W-:Y:S02]  /*e7b0*/  @!UPT UIADD3 URZ, URZ, URZ, URZ ;  /* 0x0000003f3f3ff290 */ /* 0x000fe4000fffe03f */
[----:B------:R-:W-:Y:S05]  /*e7c0*/  @P0 BRA `(.L_x_3083) ;  /* 0xffffff4400980947 */ /* 0x000fea000383ffff */
.L_x_2965:
        /* <DEDUP_REMOVED lines=44> */
[----:B------:R-:W-:Y:S01]  /*ea90*/  LEA R30, P1, R170, R174, 0x1 ;  /* 0x000000aeaa1e7211 */ /* 0x000fe200078208ff */
        /* <DEDUP_REMOVED lines=72> */
.L_x_3092:
[----:B------:R-:W-:Y:S05]  /*ef20*/  BSYNC B0 ;  /* 0x0000000000007941 */ /* 0x000fea0003800000 */
.L_x_3091:
[----:B-----5:R3:W-:Y:S02]  /*ef30*/  STS.128 [R243], R40 ;  /* 0x00000028f3007388 */ /* 0x0207e40000000c00 */
.L_x_3090:
[----:B------:R-:W-:Y:S05]  /*ef40*/  BSYNC B1 ;  /* 0x0000000000017941 */ /* 0x000fea0003800000 */
.L_x_3089:
        /* <DEDUP_REMOVED lines=53> */
.L_x_3096:
[----:B------:R-:W-:Y:S05]  /*f2a0*/  BSYNC B0 ;  /* 0x0000000000007941 */ /* 0x000fea0003800000 */
.L_x_3095:
[----:B-----5:R1:W-:Y:S02]  /*f2b0*/  STS.128 [R243+0x2000], R40 ;  /* 0x00200028f3007388 */ /* 0x0203e40000000c00 */
.L_x_3094:
[----:B------:R-:W-:Y:S05]  /*f2c0*/  BSYNC B1 ;  /* 0x0000000000017941 */ /* 0x000fea0003800000 */
.L_x_3093:
        /* <DEDUP_REMOVED lines=53> */
.L_x_3100:
[----:B------:R-:W-:Y:S05]  /*f620*/  BSYNC B0 ;  /* 0x0000000000007941 */ /* 0x000fea0003800000 */
.L_x_3099:
[----:B-----5:R3:W-:Y:S02]  /*f630*/  STS.128 [R243+0x4000], R40 ;  /* 0x00400028f3007388 */ /* 0x0207e40000000c00 */
.L_x_3098:
[----:B------:R-:W-:Y:S05]  /*f640*/  BSYNC B1 ;  /* 0x0000000000017941 */ /* 0x000fea0003800000 */
.L_x_3097:
        /* <DEDUP_REMOVED lines=51> */
.L_x_3102:
[----:B------:R-:W-:Y:S05]  /*f980*/  BSYNC B0 ;  /* 0x0000000000007941 */ /* 0x000fea0003800000 */
.L_x_3101:
[----:B-----5:R3:W-:Y:S02]  /*f990*/  STS.128 [R243+0x6000], R40 ;  /* 0x00600028f3007388 */ /* 0x0207e40000000c00 */
.L_x_3088:
[----:B------:R-:W-:Y:S05]  /*f9a0*/  BSYNC B2 ;  /* 0x0000000000027941 */ /* 0x000fea0003800000 */
.L_x_3087:
        /* <DEDUP_REMOVED lines=67> */
.L_x_3108:
[----:B------:R-:W-:Y:S05]  /*fde0*/  BSYNC B0 ;  /* 0x0000000000007941 */ /* 0x000fea0003800000 */
.L_x_3107:
[----:B-----5:R3:W-:Y:S02]  /*fdf0*/  STS.128 [R243+0x800], R40 ;  /* 0x00080028f3007388 */ /* 0x0207e40000000c00 */
.L_x_3106:
[----:B------:R-:W-:Y:S05]  /*fe00*/  BSYNC B1 ;  /* 0x0000000000017941 */ /* 0x000fea0003800000 */
.L_x_3105:
        /* <DEDUP_REMOVED lines=54> */
.L_x_3112:
[----:B------:R-:W-:Y:S05]  /*10170*/  BSYNC B0 ;  /* 0x0000000000007941 */ /* 0x000fea0003800000 */
.L_x_3111:
[----:B-----5:R3:W-:Y:S02]  /*10180*/  STS.128 [R243+0x2800], R40 ;  /* 0x00280028f3007388 */ /* 0x0207e40000000c00 */
.L_x_3110:
[----:B------:R-:W-:Y:S05]  /*10190*/  BSYNC B1 ;  /* 0x0000000000017941 */ /* 0x000fea0003800000 */
.L_x_3109:
        /* <DEDUP_REMOVED lines=54> */
.L_x_3116:
[----:B------:R-:W-:Y:S05]  /*10500*/  BSYNC B0 ;  /* 0x0000000000007941 */ /* 0x000fea0003800000 */
.L_x_3115:
[----:B-----5:R3:W-:Y:S02]  /*10510*/  STS.128 [R243+0x4800], R40 ;  /* 0x00480028f3007388 */ /* 0x0207e40000000c00 */
.L_x_3114:
[----:B------:R-:W-:Y:S05]  /*10520*/  BSYNC B1 ;  /* 0x0000000000017941 */ /* 0x000fea0003800000 */
.L_x_3113:
        /* <DEDUP_REMOVED lines=53> */
.L_x_3118:
[----:B------:R-:W-:Y:S05]  /*10880*/  BSYNC B0 ;  /* 0x0000000000007941 */ /* 0x000fea0003800000 */
.L_x_3117:
[----:B-----5:R1:W-:Y:S02]  /*10890*/  STS.128 [R243+0x6800], R36 ;  /* 0x00680024f3007388 */ /* 0x0203e40000000c00 */
.L_x_3104:
[----:B------:R-:W-:Y:S05]  /*108a0*/  BSYNC B2 ;  /* 0x0000000000027941 */ /* 0x000fea0003800000 */
.L_x_3103:
        /* <DEDUP_REMOVED lines=67> */
.L_x_3124:
[----:B------:R-:W-:Y:S05]  /*10ce0*/  BSYNC B0 ;  /* 0x0000000000007941 */ /* 0x000fea0003800000 */
.L_x_3123:
[----:B-----5:R3:W-:Y:S02]  /*10cf0*/  STS.128 [R243+0x1000], R36 ;  /* 0x00100024f3007388 */ /* 0x0207e40000000c00 */
.L_x_3122:
[----:B------:R-:W-:Y:S05]  /*10d00*/  BSYNC B1 ;  /* 0x0000000000017941 */ /* 0x000fea0003800000 */
.L_x_3121:
        /* <DEDUP_REMOVED lines=53> */
.L_x_3128:
[----:B------:R-:W-:Y:S05]  /*11060*/  BSYNC B0 ;  /* 0x0000000000007941 */ /* 0x000fea0003800000 */
.L_x_3127:
[----:B-----5:R3:W-:Y:S02]  /*11070*/  STS.128 [R243+0x3000], R36 ;  /* 0x00300024f3007388 */ /* 0x0207e40000000c00 */
.L_x_3126:
[----:B------:R-:W-:Y:S05]  /*11080*/  BSYNC B1 ;  /* 0x0000000000017941 */ /* 0x000fea0003800000 */
.L_x_3125:
        /* <DEDUP_REMOVED lines=53> */
.L_x_3132:
[----:B------:R-:W-:Y:S05]  /*113e0*/  BSYNC B0 ;  /* 0x0000000000007941 */ /* 0x000fea0003800000 */
.L_x_3131:
[----:B-----5:R3:W-:Y:S02]  /*113f0*/  STS.128 [R243+0x5000], R36 ;  /* 0x00500024f3007388 */ /* 0x0207e40000000c00 */
.L_x_3130:
[----:B------:R-:W-:Y:S05]  /*11400*/  BSYNC B1 ;  /* 0x0000000000017941 */ /* 0x000fea0003800000 */
.L_x_3129:
        /* <DEDUP_REMOVED lines=16> */
[----:B---3--:R-:W-:Y:S02]  /*11510*/  HADD2.F32 R40, -RZ, R8.H0_H0 ;  /* 0x20000008ff287230 */ /* 0x008fe40000004100 */
[----:B----4-:R-:W-:Y:S02]  /*11520*/  HADD2.F32 R16, -RZ, R5.H1_H1 ;  /* 0x30000005ff107230 */ /* 0x010fe40000004100 */
[----:B------:R-:W-:Y:S02]  /*11530*/  HADD2.F32 R17, -RZ, R4.H1_H1 ;  /* 0x30000004ff117230 */ /* 0x000fe40000004100 */
[----:B------:R-:W-:Y:S02]  /*11540*/  HADD2.F32 R22, -RZ, R7.H1_H1 ;  /* 0x30000007ff167230 */ /* 0x000fe40000004100 */
        /* <DEDUP_REMOVED lines=33> */
.L_x_3134:
[----:B------:R-:W-:Y:S05]  /*11760*/  BSYNC B0 ;  /* 0x0000000000007941 */ /* 0x000fea0003800000 */
.L_x_3133:
[----:B-----5:R3:W-:Y:S02]  /*11770*/  STS.128 [R243+0x7000], R36 ;  /* 0x00700024f3007388 */ /* 0x0207e40000000c00 */
.L_x_3120:
[----:B------:R-:W-:Y:S05]  /*11780*/  BSYNC B2 ;  /* 0x0000000000027941 */ /* 0x000fea0003800000 */
.L_x_3119:
[----:B-1-3--:R-:W-:-:S05]  /*11790*/  VIADD R40, R162, 0x30 ;  /* 0x00000030a2287836 */ /* 0x00afca0000000000 */
        /* <DEDUP_REMOVED lines=20> */
[----:B------:R-:W4:Y:S04]  /*118e0*/  LD.E.64 R4, desc[UR6][R24.64] ;  /* 0x0000000618047980 */ /* 0x000f28000c101b00 */
[----:B------:R-:W3:Y:S01]  /*118f0*/  LD.E.64 R6, desc[UR6][R14.64] ;  /* 0x000000060e067980 */ /* 0x000ee2000c101b00 */
        /* <DEDUP_REMOVED lines=8> */
[----:B----4-:R-:W-:Y:S02]  /*11980*/  HADD2.F32 R16, -RZ, R5.H1_H1 ;  /* 0x30000005ff107230 */ /* 0x010fe40000004100 */
        /* <DEDUP_REMOVED lines=35> */
.L_x_3139:
[----:B------:R-:W-:Y:S05]  /*11bc0*/  BSYNC B0 ;  /* 0x0000000000007941 */ /* 0x000fea0003800000 */
.L_x_3138:
[----:B-----5:R1:W-:Y:S02]  /*11bd0*/  STS.128 [R243+0x1800], R20 ;  /* 0x00180014f3007388 */ /* 0x0203e40000000c00 */
.L_x_3137:
[----:B------:R-:W-:Y:S05]  /*11be0*/  BSYNC B1 ;  /* 0x0000000000017941 */ /* 0x000fea0003800000 */
.L_x_3136:
        /* <DEDUP_REMOVED lines=53> */
.L_x_3143:
[----:B------:R-:W-:Y:S05]  /*11f40*/  BSYNC B0 ;  /* 0x0000000000007941 */ /* 0x000fea0003800000 */
.L_x_3142:
[----:B-----5:R1:W-:Y:S02]  /*11f50*/  STS.128 [R243+0x3800], R16 ;  /* 0x00380010f3007388 */ /* 0x0203e40000000c00 */
.L_x_3141:
[----:B------:R-:W-:Y:S05]  /*11f60*/  BSYNC B1 ;  /* 0x0000000000017941 */ /* 0x000fea0003800000 */
.L_x_3140:
[----:B------:R-:W-:Y:S01]  /*11f70*/  ISETP.GE.AND P0, PT, R12, R2, PT ;  /* 0x000000020c00720c */ /* 0x000fe20003f06270 */
[----:B------:R-:W-:-:S12]  /*11f80*/  BSSY B1, `(.L_x_3144) ;  /* 0x0000036000017945 */ /* 0x000fd80003800000 */
[----:B------:R1:W-:Y:S01]  /*11f90*/  @P0 STS.128 [R243+0x5800], RZ ;  /* 0x005800fff3000388 */ /* 0x0003e20000000c00 */
[----:B------:R-:W-:Y:S05]  /*11fa0*/  @P0 BRA `(.L_x_3145) ;  /* 0x0000000000cc0947 */ /* 0x000fea0003800000 */
[----:B-12---:R1:W5:Y:S01]  /*11fb0*/  LD.E.128 R16, desc[UR6][R30.64+0x100] ;  /* 0x000100061e107980 */ /* 0x006362000c101d00 */
        /* <DEDUP_REMOVED lines=48> */
.L_x_3147:
[----:B------:R-:W-:Y:S05]  /*122c0*/  BSYNC B0 ;  /* 0x0000000000007941 */ /* 0x000fea0003800000 */
.L_x_3146:
[----:B-----5:R2:W-:Y:S02]  /*122d0*/  STS.128 [R243+0x5800], R16 ;  /* 0x00580010f3007388 */ /* 0x0205e40000000c00 */
.L_x_3145:
[----:B------:R-:W-:Y:S05]  /*122e0*/  BSYNC B1 ;  /* 0x0000000000017941 */ /* 0x000fea0003800000 */
.L_x_3144:
        /* <DEDUP_REMOVED lines=10> */
[----:B------:R-:W-:Y:S02]  /*12390*/  MOV R0, R31 ;  /* 0x0000001f00007202 */ /* 0x000fe40000000f00 */
[----:B------:R-:W-:-:S03]  /*123a0*/  MOV R6, R28 ;  /* 0x0000001c00067202 */ /* 0x000fc60000000f00 */
[--C-:B------:R-:W-:Y:S02]  /*123b0*/  HADD2.F32 R13, -RZ, R0.reuse.H1_H1 ;  /* 0x30000000ff0d7230 */ /* 0x100fe40000004100 */
[----:B------:R-:W-:Y:S02]  /*123c0*/  HADD2.F32 R18, -RZ, R0.H0_H0 ;  /* 0x20000000ff127230 */ /* 0x000fe40000004100 */
[--C-:B-1----:R-:W-:Y:S01]  /*123d0*/  HADD2.F32 R15, -RZ, R16.reuse.H0_H0 ;  /* 0x20000010ff0f7230 */ /* 0x102fe20000004100 */
[----:B------:R-:W-:Y:S01]  /*123e0*/  MOV R14, R30 ;  /* 0x0000001e000e7202 */ /* 0x000fe20000000f00 */
[----:B------:R-:W-:Y:S02]  /*123f0*/  HADD2.F32 R16, -RZ, R16.H1_H1 ;  /* 0x30000010ff107230 */ /* 0x000fe40000004100 */
[----:B--2---:R-:W-:Y:S02]  /*12400*/  HADD2.F32 R7, -RZ, R3.H1_H1 ;  /* 0x30000003ff077230 */ /* 0x004fe40000004100 */
[----:B------:R-:W-:-:S02]  /*12410*/  HADD2.F32 R8, -RZ, R2.H1_H1 ;  /* 0x30000002ff087230 */ /* 0x000fc40000004100 */
[----:B---3--:R-:W-:Y:S02]  /*12420*/  HADD2.F32 R9, -RZ, R5.H1_H1 ;  /* 0x30000005ff097230 */ /* 0x008fe40000004100 */
        /* <DEDUP_REMOVED lines=32> */
[----:B------:R-:W-:Y:S02]  /*12630*/  MOV R31, R0 ;  /* 0x00000000001f7202 */ /* 0x000fe40000000f00 */
.L_x_3149:
[----:B------:R-:W-:Y:S05]  /*12640*/  BSYNC B0 ;  /* 0x0000000000007941 */ /* 0x000fea0003800000 */
.L_x_3148:
[----:B-----5:R1:W-:Y:S01]  /*12650*/  STS.128 [R243+0x7800], R28 ;  /* 0x0078001cf3007388 */ /* 0x0203e20000000c00 */
[----:B------:R-:W-:Y:S05]  /*12660*/  BRA `(.L_x_3135) ;  /* 0x0000007000187947 */ /* 0x000fea0003800000 */
.L_x_3086:
        /* <DEDUP_REMOVED lines=99> */
.L_x_3155:
[----:B------:R-:W-:Y:S05]  /*12ca0*/  BSYNC B0 ;  /* 0x0000000000007941 */ /* 0x000fea0003800000 */
.L_x_3154:
[----:B-----5:R3:W-:Y:S02]  /*12cb0*/  STS.128 [R243], R60 ;  /* 0x0000003cf3007388 */ /* 0x0207e40000000c00 */
.L_x_3153:
[----:B------:R-:W-:Y:S05]  /*12cc0*/  BSYNC B1 ;  /* 0x0000000000017941 */ /* 0x000fea0003800000 */
.L_x_3152:
        /* <DEDUP_REMOVED lines=97> */
.L_x_3159:
[----:B------:R-:W-:Y:S05]  /*132e0*/  BSYNC B0 ;  /* 0x0000000000007941 */ /* 0x000fea0003800000 */
.L_x_3158:
[----:B-----5:R1:W-:Y:S02]  /*132f0*/  STS.128 [R243+0x2000], R60 ;  /* 0x0020003cf3007388 */ /* 0x0203e40000000c00 */
.L_x_3157:
[----:B------:R-:W-:Y:S05]  /*13300*/  BSYNC B1 ;  /* 0x0000000000017941 */ /* 0x000fea0003800000 */
.L_x_3156:
        /* <DEDUP_REMOVED lines=97> */
.L_x_3163:
[----:B------:R-:W-:Y:S05]  /*13920*/  BSYNC B0 ;  /* 0x0000000000007941 */ /* 0x000fea0003800000 */
.L_x_3162:
[----:B-----5:R3:W-:Y:S02]  /*13930*/  STS.128 [R243+0x4000], R60 ;  /* 0x0040003cf3007388 */ /* 0x0207e40000000c00 */
.L_x_3161:
[----:B------:R-:W-:Y:S05]  /*13940*/  BSYNC B1 ;  /* 0x0000000000017941 */ /* 0x000fea0003800000 */
.L_x_3160:
        /* <DEDUP_REMOVED lines=27> */
[----:B-1----:R-:W-:Y:S02]  /*13b00*/  MOV R38, R60 ;  /* 0x0000003c00267202 */ /* 0x002fe40000000f00 */
        /* <DEDUP_REMOVED lines=68> */
.L_x_3165:
[----:B------:R-:W-:Y:S05]  /*13f50*/  BSYNC B0 ;  /* 0x0000000000007941 */ /* 0x000fea0003800000 */
.L_x_3164:
[----:B-----5:R3:W-:Y:S02]  /*13f60*/  STS.128 [R243+0x6000], R60 ;  /* 0x0060003cf3007388 */ /* 0x0207e40000000c00 */
.L_x_3151:
[----:B------:R-:W-:Y:S05]  /*13f70*/  BSYNC B2 ;  /* 0x0000000000027941 */ /* 0x000fea0003800000 */
.L_x_3150:
        /* <DEDUP_REMOVED lines=104> */
.L_x_3171:
[----:B------:R-:W-:Y:S05]  /*14600*/  BSYNC B0 ;  /* 0x0000000000007941 */ /* 0x000fea0003800000 */
.L_x_3170:
[----:B-----5:R3:W-:Y:S02]  /*14610*/  STS.128 [R243+0x800], R60 ;  /* 0x0008003cf3007388 */ /* 0x0207e40000000c00 */
.L_x_3169:
[----:B------:R-:W-:Y:S05]  /*14620*/  BSYNC B1 ;  /* 0x0000000000017941 */ /* 0x000fea0003800000 */
.L_x_3168:
        /* <DEDUP_REMOVED lines=100> */
.L_x_3175:
[----:B------:R-:W-:Y:S05]  /*14c70*/  BSYNC B0 ;  /* 0x0000000000007941 */ /* 0x000fea0003800000 */
.L_x_3174:
[----:B-----5:R3:W-:Y:S02]  /*14c80*/  STS.128 [R243+0x2800], R60 ;  /* 0x0028003cf3007388 */ /* 0x0207e40000000c00 */
.L_x_3173:
[----:B------:R-:W-:Y:S05]  /*14c90*/  BSYNC B1 ;  /* 0x0000000000017941 */ /* 0x000fea0003800000 */
.L_x_3172:
        /* <DEDUP_REMOVED lines=100> */
.L_x_3179:
[----:B------:R-:W-:Y:S05]  /*152e0*/  BSYNC B0 ;  /* 0x0000000000007941 */ /* 0x000fea0003800000 */
.L_x_3178:
[----:B-----5:R3:W-:Y:S02]  /*152f0*/  STS.128 [R243+0x4800], R60 ;  /* 0x0048003cf3007388 */ /* 0x0207e40000000c00 */
.L_x_3177:
[----:B------:R-:W-:Y:S05]  /*15300*/  BSYNC B1 ;  /* 0x0000000000017941 */ /* 0x000fea0003800000 */
.L_x_3176:
        /* <DEDUP_REMOVED lines=98> */
.L_x_3181:
[----:B------:R-:W-:Y:S05]  /*15930*/  BSYNC B0 ;  /* 0x0000000000007941 */ /* 0x000fea0003800000 */
.L_x_3180:
[----:B-----5:R1:W-:Y:S02]  /*15940*/  STS.128 [R243+0x6800], R40 ;  /* 0x00680028f3007388 */ /* 0x0203e40000000c00 */
.L_x_3167:
[----:B------:R-:W-:Y:S05]  /*15950*/  BSYNC B2 ;  /* 0x0000000000027941 */ /* 0x000fea0003800000 */
.L_x_3166:
        /* <DEDUP_REMOVED lines=103> */
.L_x_3187:
[----:B------:R-:W-:Y:S05]  /*15fd0*/  BSYNC B0 ;  /* 0x0000000000007941 */ /* 0x000fea0003800000 */
.L_x_3186:
[----:B-----5:R1:W-:Y:S02]  /*15fe0*/  STS.128 [R243+0x1000], R40 ;  /* 0x00100028f3007388 */ /* 0x0203e40000000c00 */
.L_x_3185:
[----:B------:R-:W-:Y:S05]  /*15ff0*/  BSYNC B1 ;  /* 0x0000000000017941 */ /* 0x000fea0003800000 */
.L_x_3184:
        /* <DEDUP_REMOVED lines=98> */
.L_x_3191:
[----:B------:R-:W-:Y:S05]  /*16620*/  BSYNC B0 ;  /* 0x0000000000007941 */ /* 0x000fea0003800000 */
.L_x_3190:
[----:B-----5:R1:W-:Y:S02]  /*16630*/  STS.128 [R243+0x3000], R40 ;  /* 0x00300028f3007388 */ /* 0x0203e40000000c00 */
.L_x_3189:
[----:B------:R-:W-:Y:S05]  /*16640*/  BSYNC B1 ;  /* 0x0000000000017941 */ /* 0x000fea0003800000 */
.L_x_3188:
        /* <DEDUP_REMOVED lines=98> */
.L_x_3195:
[----:B------:R-:W-:Y:S05]  /*16c70*/  BSYNC B0 ;  /* 0x0000000000007941 */ /* 0x000fea0003800000 */
.L_x_3194:
[----:B-----5:R1:W-:Y:S02]  /*16c80*/  STS.128 [R243+0x5000], R40 ;  /* 0x00500028f3007388 */ /* 0x0203e40000000c00 */
.L_x_3193:
[----:B------:R-:W-:Y:S05]  /*16c90*/  BSYNC B1 ;  /* 0x0000000000017941 */ /* 0x000fea0003800000 */
.L_x_3192:
        /* <DEDUP_REMOVED lines=101> */
.L_x_3197:
[----:B------:R-:W-:Y:S05]  /*172f0*/  BSYNC B0 ;  /* 0x0000000000007941 */ /* 0x000fea0003800000 */
.L_x_3196:
[----:B-----5:R2:W-:Y:S02]  /*17300*/  STS.128 [R243+0x7000], R36 ;  /* 0x00700024f3007388 */ /* 0x0205e40000000c00 */
.L_x_3183:
[----:B------:R-:W-:Y:S05]  /*17310*/  BSYNC B2 ;  /* 0x0000000000027941 */ /* 0x000fea0003800000 */
.L_x_3182:
[----:B-1----:R-:W-:-:S05]  /*17320*/  VIADD R40, R162, 0x30 ;  /* 0x00000030a2287836 */ /* 0x002fca0000000000 */
[----:B------:R-:W-:-:S04]  /*17330*/  ISETP.GE.AND P0, PT, R40, R14, PT ;  /* 0x0000000e2800720c */ /* 0x000fc80003f06270 */
[----:B------:R-:W-:-:S13]  /*17340*/  ISETP.LT.OR P0, PT, R50, -0x187, P0 ;  /* 0xfffffe793200780c */ /* 0x000fda0000701670 */
[----:B------:R-:W-:Y:S05]  /*17350*/  @P0 BRA `(.L_x_3135) ;  /* 0x0000002000dc0947 */ /* 0x000fea0003800000 */
[----:B-----5:R-:W-:Y:S01]  /*17360*/  ISETP.GE.AND P0, PT, R18, R2, PT ;  /* 0x000000021200720c */ /* 0x020fe20003f06270 */
        /* <DEDUP_REMOVED lines=33> */
[----:B------:R-:W-:Y:S02]  /*17580*/  MOV R36, R37 ;  /* 0x0000002500247202 */ /* 0x000fe40000000f00 */
        /* <DEDUP_REMOVED lines=35> */
[----:B---3--:R-:W-:-:S02]  /*177c0*/  HADD2.F32 R20, -RZ, R16.H0_H0 ;  /* 0x20000010ff147230 */ /* 0x008fc40000004100 */
        /* <DEDUP_REMOVED lines=8> */
[----:B------:R-:W-:Y:S02]  /*17850*/  HADD2.F32 R18, -RZ, R19.H0_H0 ;  /* 0x20000013ff127230 */ /* 0x000fe40000004100 */
[----:B------:R-:W-:Y:S02]  /*17860*/  HADD2.F32 R20, -RZ, R14.H1_H1 ;  /* 0x3000000eff147230 */ /* 0x000fe40000004100 */
[----:B------:R-:W-:Y:S02]  /*17870*/  HADD2.F32 R21, -RZ, R15.H0_H0 ;  /* 0x2000000fff157230 */ /* 0x000fe40000004100 */
[----:B------:R-:W-:Y:S02]  /*17880*/  HADD2.F32 R19, -RZ, R19.H1_H1 ;  /* 0x30000013ff137230 */ /* 0x000fe40000004100 */
[----:B------:R-:W-:Y:S02]  /*17890*/  HADD2.F32 R15, -RZ, R15.H1_H1 ;  /* 0x3000000fff0f7230 */ /* 0x000fe40000004100 */
[----:B------:R-:W-:Y:S01]  /*178a0*/  FFMA.FTZ R20, R20, R39, R36 ;  /* 0x0000002714147223 */ /* 0x000fe20000010024 */
[----:B------:R-:W-:-:S02]  /*178b0*/  HADD2.F32 R14, -RZ, R22.H0_H0 ;  /* 0x20000016ff0e7230 */ /* 0x000fc40000004100 */
[----:B------:R-:W-:Y:S01]  /*178c0*/  FFMA.FTZ R37, R37, R38, R44 ;  /* 0x0000002625257223 */ /* 0x000fe2000001002c */
[----:B------:R-:W-:Y:S02]  /*178d0*/  HADD2.F32 R22, -RZ, R22.H1_H1 ;  /* 0x30000016ff167230 */ /* 0x000fe40000004100 */
[----:B------:R-:W-:Y:S01]  /*178e0*/  FFMA.FTZ R6, R21, R18, R6 ;  /* 0x0000001215067223 */ /* 0x000fe20000010006 */
[----:B------:R-:W-:Y:S01]  /*178f0*/  FFMA.FTZ R7, R15, R19, R7 ;  /* 0x000000130f077223 */ /* 0x000fe20000010007 */
[----:B------:R-:W-:Y:S01]  /*17900*/  FFMA.FTZ R5, R14, R17, R5 ;  /* 0x000000110e057223 */ /* 0x000fe20000010005 */
[----:B------:R-:W-:Y:S01]  /*17910*/  F2FP.F16.F32.PACK_AB R20, R20, R16 ;  /* 0x000000101414723e */ /* 0x000fe200000000ff */
[----:B------:R-:W-:Y:S01]  /*17920*/  FFMA.FTZ R22, R22, R41, R42 ;  /* 0x0000002916167223 */ /* 0x000fe2000001002a */
[----:B------:R-:W-:Y:S02]  /*17930*/  F2FP.F16.F32.PACK_AB R4, R37, R4 ;  /* 0x000000042504723e */ /* 0x000fe400000000ff */
[----:B------:R-:W-:-:S02]  /*17940*/  F2FP.F16.F32.PACK_AB R6, R7, R6 ;  /* 0x000000060706723e */ /* 0x000fc400000000ff */
[----:B------:R-:W-:Y:S02]  /*17950*/  MOV R21, R20 ;  /* 0x0000001400157202 */ /* 0x000fe40000000f00 */
[----:B------:R-:W-:Y:S02]  /*17960*/  F2FP.F16.F32.PACK_AB R22, R22, R5 ;  /* 0x000000051616723e */ /* 0x000fe400000000ff */
[----:B------:R-:W-:Y:S02]  /*17970*/  MOV R20, R4 ;  /* 0x0000000400147202 */ /* 0x000fe40000000f00 */
[----:B------:R-:W-:Y:S02]  /*17980*/  MOV R23, R6 ;  /* 0x0000000600177202 */ /* 0x000fe40000000f00 */
.L_x_3201:
[----:B------:R-:W-:Y:S05]  /*17990*/  BSYNC B0 ;  /* 0x0000000000007941 */ /* 0x000fea0003800000 */
.L_x_3200:
[----:B-----5:R1:W-:Y:S02]  /*179a0*/  STS.128 [R243+0x1800], R20 ;  /* 0x00180014f3007388 */ /* 0x0203e40000000c00 */
.L_x_3199:
[----:B------:R-:W-:Y:S05]  /*179b0*/  BSYNC B1 ;  /* 0x0000000000017941 */ /* 0x000fea0003800000 */
.L_x_3198:
        /* <DEDUP_REMOVED lines=103> */
.L_x_3205:
[----:B------:R-:W-:Y:S05]  /*18030*/  BSYNC B0 ;  /* 0x0000000000007941 */ /* 0x000fea0003800000 */
.L_x_3204:
[----:B-----5:R1:W-:Y:S02]  /*18040*/  STS.128 [R243+0x3800], R20 ;  /* 0x00380014f3007388 */ /* 0x0203e40000000c00 */
.L_x_3203:
[----:B------:R-:W-:Y:S05]  /*18050*/  BSYNC B1 ;  /* 0x0000000000017941 */ /* 0x000fea0003800000 */
.L_x_3202:
        /* <DEDUP_REMOVED lines=20> */
[----:B-1----:R-:W-:-:S03]  /*181a0*/  IMAD.WIDE R20, R6, 0x2, R30 ;  /* 0x0000000206147825 */ /* 0x002fc600078e021e */
[----:B------:R-:W-:-:S03]  /*181b0*/  LEA.HI.X R15, R5, R29, R4, 0x1, P1 ;  /* 0x0000001d050f7211 */ /* 0x000fc600008f0c04 */
[----:B------:R-:W3:Y:S04]  /*181c0*/  LD.E.128 R20, desc[UR6][R20.64+0x100] ;  /* 0x0001000614147980 */ /* 0x000ee8000c101d00 */
[----:B------:R1:W4:Y:S02]  /*181d0*/  LD.E.128 R4, desc[UR6][R14.64] ;  /* 0x000000060e047980 */ /* 0x000324000c101d00 */
[----:B-1----:R-:W-:Y:S02]  /*181e0*/  MOV R14, RZ ;  /* 0x000000ff000e7202 */ /* 0x002fe40000000f00 */
[----:B------:R-:W-:-:S04]  /*181f0*/  @P0 IADD3 R14, -R3, RZ, RZ ;  /* 0x000000ff030e0210 */ /* 0x000fc80007ffe1ff */
[----:B------:R-:W-:-:S04]  /*18200*/  IADD3 R13, P1, R14, R13, RZ ;  /* 0x0000000d0e0d7210 */ /* 0x000fc80007f3e0ff */
[----:B------:R-:W-:Y:S02]  /*18210*/  LEA.HI.X.SX32 R12, R14, R12, 0x1, P1 ;  /* 0x0000000c0e0c7211 */ /* 0x000fe400008f0eff */
[----:B------:R-:W-:-:S04]  /*18220*/  LEA R14, P1, R13, R24, 0x1 ;  /* 0x000000180d0e7211 */ /* 0x000fc800078208ff */
[----:B------:R-:W-:-:S06]  /*18230*/  LEA.HI.X R15, R13, R25, R12, 0x1, P1 ;  /* 0x000000190d0f7211 */ /* 0x000fcc00008f0c0c */
[----:B------:R-:W4:Y:S01]  /*18240*/  LD.E.128 R12, desc[UR6][R14.64] ;  /* 0x000000060e0c7980 */ /* 0x000f22000c101d00 */
[----:B--2--5:R-:W-:Y:S02]  /*18250*/  MOV R36, R16 ;  /* 0x0000001000247202 */ /* 0x024fe40000000f00 */
[----:B------:R-:W-:Y:S02]  /*18260*/  MOV R16, R19 ;  /* 0x0000001300107202 */ /* 0x000fe40000000f00 */
[----:B------:R-:W-:Y:S02]  /*18270*/  MOV R19, R18 ;  /* 0x0000001200137202 */ /* 0x000fe40000000f00 */
[----:B---3--:R-:W-:Y:S02]  /*18280*/  MOV R18, R20 ;  /* 0x0000001400127202 */ /* 0x008fe40000000f00 */
[----:B------:R-:W-:Y:S01]  /*18290*/  MOV R20, R22 ;  /* 0x0000001600147202 */ /* 0x000fe20000000f00 */
[----:B----4-:R-:W-:-:S02]  /*182a0*/  HADD2.F32 R22, -RZ, R4.H0_H0 ;  /* 0x20000004ff167230 */ /* 0x010fc40000004100 */
[----:B------:R-:W-:Y:S02]  /*182b0*/  HADD2.F32 R37, -RZ, R4.H1_H1 ;  /* 0x30000004ff257230 */ /* 0x000fe40000004100 */
[--C-:B------:R-:W-:Y:S02]  /*182c0*/  HADD2.F32 R4, -RZ, R5.reuse.H0_H0 ;  /* 0x20000005ff047230 */ /* 0x100fe40000004100 */
[----:B------:R-:W-:Y:S01]  /*182d0*/  @!P0 FADD.FTZ R22, -R22, -RZ ;  /* 0x800000ff16168221 */ /* 0x000fe20000010100 */
[--C-:B------:R-:W-:Y:S02]  /*182e0*/  HADD2.F32 R41, -RZ, R18.reuse.H0_H0 ;  /* 0x20000012ff297230 */ /* 0x100fe40000004100 */
[----:B------:R-:W-:Y:S01]  /*182f0*/  @!P0 FADD.FTZ R37, -R37, -RZ ;  /* 0x800000ff25258221 */ /* 0x000fe20000010100 */
[----:B------:R-:W-:Y:S02]  /*18300*/  HADD2.F32 R42, -RZ, R18.H1_H1 ;  /* 0x30000012ff2a7230 */ /* 0x000fe40000004100 */
[----:B------:R-:W-:Y:S01]  /*18310*/  @!P0 FADD.FTZ R4, -R4, -RZ ;  /* 0x800000ff04048221 */ /* 0x000fe20000010100 */
[----:B------:R-:W-:-:S02]  /*18320*/  HADD2.F32 R38, -RZ, R5.H1_H1 ;  /* 0x30000005ff267230 */ /* 0x000fc40000004100 */
[----:B------:R-:W-:Y:S01]  /*18330*/  FMUL.FTZ R41, R41, R22 ;  /* 0x0000001629297220 */ /* 0x000fe20000410000 */
[----:B------:R-:W-:Y:S02]  /*18340*/  HADD2.F32 R18, -RZ, R21.H0_H0 ;  /* 0x20000015ff127230 */ /* 0x000fe40000004100 */
[----:B------:R-:W-:Y:S01]  /*18350*/  FMUL.FTZ R42, R42, R37 ;  /* 0x000000252a2a7220 */ /* 0x000fe20000410000 */
[--C-:B------:R-:W-:Y:S02]  /*18360*/  HADD2.F32 R5, -RZ, R6.reuse.H0_H0 ;  /* 0x20000006ff057230 */ /* 0x100fe40000004100 */
[----:B------:R-:W-:Y:S01]  /*18370*/  @!P0 FADD.FTZ R38, -R38, -RZ ;  /* 0x800000ff26268221 */ /* 0x000fe20000010100 */
[----:B------:R-:W-:Y:S02]  /*18380*/  HADD2.F32 R39, -RZ, R6.H1_H1 ;  /* 0x30000006ff277230 */ /* 0x000fe40000004100 */
[----:B------:R-:W-:Y:S01]  /*18390*/  FMUL.FTZ R18, R18, R4 ;  /* 0x0000000412127220 */ /* 0x000fe20000410000 */
[----:B------:R-:W-:-:S02]  /*183a0*/  HADD2.F32 R6, -RZ, R7.H0_H0 ;  /* 0x20000007ff067230 */ /* 0x000fc40000004100 */
[----:B------:R-:W-:Y:S01]  /*183b0*/  @!P0 FADD.FTZ R5, -R5, -RZ ;  /* 0x800000ff05058221 */ /* 0x000fe20000010100 */
[----:B------:R-:W-:Y:S02]  /*183c0*/  HADD2.F32 R7, -RZ, R7.H1_H1 ;  /* 0x30000007ff077230 */ /* 0x000fe40000004100 */
[----:B------:R-:W-:Y:S01]  /*183d0*/  @!P0 FADD.FTZ R39, -R39, -RZ ;  /* 0x800000ff27278221 */ /* 0x000fe20000010100 */
[--C-:B------:R-:W-:Y:S02]  /*183e0*/  HADD2.F32 R22, -RZ, R20.reuse.H0_H0 ;  /* 0x20000014ff167230 */ /* 0x100fe40000004100 */
[----:B------:R-:W-:Y:S01]  /*183f0*/  @!P0 FADD.FTZ R6, -R6, -RZ ;  /* 0x800000ff06068221 */ /* 0x000fe20000010100 */
[----:B------:R-:W-:Y:S02]  /*18400*/  HADD2.F32 R4, -RZ, R23.H0_H0 ;  /* 0x20000017ff047230 */ /* 0x000fe40000004100 */
[----:B------:R-:W-:Y:S01]  /*18410*/  @!P0 FADD.FTZ R7, -R7, -RZ ;  /* 0x800000ff07078221 */ /* 0x000fe20000010100 */
[----:B------:R-:W-:-:S02]  /*18420*/  HADD2.F32 R20, -RZ, R20.H1_H1 ;  /* 0x30000014ff147230 */ /* 0x000fc40000004100 */
[----:B------:R-:W-:Y:S01]  /*18430*/  FMUL.FTZ R5, R22, R5 ;  /* 0x0000000516057220 */ /* 0x000fe20000410000 */
[----:B------:R-:W-:Y:S02]  /*18440*/  HADD2.F32 R23, -RZ, R23.H1_H1 ;  /* 0x30000017ff177230 */ /* 0x000fe40000004100 */
[----:B------:R-:W-:Y:S01]  /*18450*/  FMUL.FTZ R6, R4, R6 ;  /* 0x0000000604067220 */ /* 0x000fe20000410000 */
[----:B------:R-:W-:Y:S02]  /*18460*/  HADD2.F32 R22, -RZ, R17.H0_H0 ;  /* 0x20000011ff167230 */ /* 0x000fe40000004100 */
[----:B------:R-:W-:Y:S01]  /*18470*/  FMUL.FTZ R39, R20, R39 ;  /* 0x0000002714277220 */ /* 0x000fe20000410000 */
[----:B------:R-:W-:Y:S02]  /*18480*/  HADD2.F32 R21, -RZ, R21.H1_H1 ;  /* 0x30000015ff157230 */ /* 0x000fe40000004100 */
[----:B------:R-:W-:Y:S01]  /*18490*/  FMUL.FTZ R7, R23, R7 ;  /* 0x0000000717077220 */ /* 0x000fe20000410000 */
[----:B------:R-:W-:-:S02]  /*184a0*/  HADD2.F32 R4, -RZ, R36.H0_H0 ;  /* 0x20000024ff047230 */ /* 0x000fc40000004100 */
[----:B------:R-:W-:Y:S02]  /*184b0*/  HADD2.F32 R36, -RZ, R36.H1_H1 ;  /* 0x30000024ff247230 */ /* 0x000fe40000004100 */
[----:B------:R-:W-:Y:S01]  /*184c0*/  FMUL.FTZ R21, R21, R38 ;  /* 0x0000002615157220 */ /* 0x000fe20000410000 */
[--C-:B------:R-:W-:Y:S02]  /*184d0*/  HADD2.F32 R20, -RZ, R12.reuse.H0_H0 ;  /* 0x2000000cff147230 */ /* 0x100fe40000004100 */
[----:B------:R-:W-:Y:S02]  /*184e0*/  HADD2.F32 R23, -RZ, R12.H1_H1 ;  /* 0x3000000cff177230 */ /* 0x000fe40000004100 */
[--C-:B------:R-:W-:Y:S02]  /*184f0*/  HADD2.F32 R12, -RZ, R13.reuse.H0_H0 ;  /* 0x2000000dff0c7230 */ /* 0x100fe40000004100 */
[----:B------:R-:W-:Y:S01]  /*18500*/  FFMA.FTZ R4, R4, R20, R41 ;  /* 0x0000001404047223 */ /* 0x000fe20000010029 */
[----:B------:R-:W-:-:S02]  /*18510*/  HADD2.F32 R37, -RZ, R13.H1_H1 ;  /* 0x3000000dff257230 */ /* 0x000fc40000004100 */
[----:B------:R-:W-:Y:S01]  /*18520*/  FFMA.FTZ R23, R36, R23, R42 ;  /* 0x0000001724177223 */ /* 0x000fe2000001002a */
[--C-:B------:R-:W-:Y:S02]  /*18530*/  HADD2.F32 R13, -RZ, R14.reuse.H0_H0 ;  /* 0x2000000eff0d7230 */ /* 0x100fe40000004100 */
[----:B------:R-:W-:Y:S01]  /*18540*/  FFMA.FTZ R12, R22, R12, R18 ;  /* 0x0000000c160c7223 */ /* 0x000fe20000010012 */
[----:B------:R-:W-:Y:S02]  /*18550*/  HADD2.F32 R18, -RZ, R17.H1_H1 ;  /* 0x30000011ff127230 */ /* 0x000fe40000004100 */
[----:B------:R-:W-:Y:S01]  /*18560*/  HADD2.F32 R38, -RZ, R14.H1_H1 ;  /* 0x3000000eff267230 */ /* 0x000fe20000004100 */
[----:B------:R-:W-:Y:S01]  /*18570*/  F2FP.F16.F32.PACK_AB R4, R23, R4 ;  /* 0x000000041704723e */ /* 0x000fe200000000ff */
[--C-:B------:R-:W-:Y:S02]  /*18580*/  HADD2.F32 R17, -RZ, R19.reuse.H0_H0 ;  /* 0x20000013ff117230 */ /* 0x100fe40000004100 */
[----:B------:R-:W-:Y:S01]  /*18590*/  FFMA.FTZ R18, R18, R37, R21 ;  /* 0x0000002512127223 */ /* 0x000fe20000010015 */
[----:B------:R-:W-:-:S02]  /*185a0*/  HADD2.F32 R20, -RZ, R19.H1_H1 ;  /* 0x30000013ff147230 */ /* 0x000fc40000004100 */
[--C-:B------:R-:W-:Y:S02]  /*185b0*/  HADD2.F32 R14, -RZ, R15.reuse.H0_H0 ;  /* 0x2000000fff0e7230 */ /* 0x100fe40000004100 */
[----:B------:R-:W-:Y:S01]  /*185c0*/  FFMA.FTZ R5, R17, R13, R5 ;  /* 0x0000000d11057223 */ /* 0x000fe20000010005 */
[--C-:B------:R-:W-:Y:S02]  /*185d0*/  HADD2.F32 R19, -RZ, R16.reuse.H0_H0 ;  /* 0x20000010ff137230 */ /* 0x100fe40000004100 */
[----:B------:R-:W-:Y:S01]  /*185e0*/  FFMA.FTZ R20, R20, R38, R39 ;  /* 0x0000002614147223 */ /* 0x000fe20000010027 */
[----:B------:R-:W-:Y:S01]  /*185f0*/  HADD2.F32 R15, -RZ, R15.H1_H1 ;  /* 0x3000000fff0f7230 */ /* 0x000fe20000004100 */
[----:B------:R-:W-:Y:S01]  /*18600*/  F2FP.F16.F32.PACK_AB R12, R18, R12 ;  /* 0x0000000c120c723e */ /* 0x000fe200000000ff */
[----:B------:R-:W-:Y:S02]  /*18610*/  HADD2.F32 R16, -RZ, R16.H1_H1 ;  /* 0x30000010ff107230 */ /* 0x000fe40000004100 */
[----:B------:R-:W-:Y:S01]  /*18620*/  FFMA.FTZ R6, R19, R14, R6 ;  /* 0x0000000e13067223 */ /* 0x000fe20000010006 */
[----:B------:R-:W-:-:S02]  /*18630*/  F2FP.F16.F32.PACK_AB R5, R20, R5 ;  /* 0x000000051405723e */ /* 0x000fc400000000ff */
[----:B------:R-:W-:Y:S01]  /*18640*/  MOV R17, R12 ;  /* 0x0000000c00117202 */ /* 0x000fe20000000f00 */
[----:B------:R-:W-:Y:S01]  /*18650*/  FFMA.FTZ R7, R16, R15, R7 ;  /* 0x0000000f10077223 */ /* 0x000fe20000010007 */
[----:B------:R-:W-:Y:S02]  /*18660*/  MOV R16, R4 ;  /* 0x0000000400107202 */ /* 0x000fe40000000f00 */
[----:B------:R-:W-:Y:S02]  /*18670*/  MOV R18, R5 ;  /* 0x0000000500127202 */ /* 0x000fe40000000f00 */
[----:B------:R-:W-:-:S04]  /*18680*/  F2FP.F16.F32.PACK_AB R6, R7, R6 ;  /* 0x000000060706723e */ /* 0x000fc800000000ff */
[----:B------:R-:W-:Y:S02]  /*18690*/  MOV R19, R6 ;  /* 0x0000000600137202 */ /* 0x000fe40000000f00 */
.L_x_3209:
[----:B------:R-:W-:Y:S05]  /*186a0*/  BSYNC B0 ;  /* 0x0000000000007941 */ /* 0x000fea0003800000 */
.L_x_3208:
[----:B-----5:R1:W-:Y:S02]  /*186b0*/  STS.128 [R243+0x5800], R16 ;  /* 0x00580010f3007388 */ /* 0x0203e40000000c00 */
.L_x_3207:
[----:B------:R-:W-:Y:S05]  /*186c0*/  BSYNC B1 ;  /* 0x0000000000017941 */ /* 0x000fea0003800000 */
.L_x_3206:
        /* <DEDUP_REMOVED lines=89> */
[----:B------:R-:W-:Y:S01]  /*18c60*/  HADD2.F32 R0, -RZ, R2.H0_H0 ;  /* 0x20000002ff007230 */ /* 0x000fe20000004100 */
[----:B------:R-:W-:Y:S01]  /*18c70*/  MOV R16, R3 ;  /* 0x0000000300107202 */ /* 0x000fe20000000f00 */
[----:B------:R-:W-:-:S02]  /*18c80*/  HADD2.F32 R15, -RZ, R15.H1_H1 ;  /* 0x3000000fff0f7230 */ /* 0x000fc40000004100 */
[----:B------:R-:W-:Y:S01]  /*18c90*/  FFMA.FTZ R4, R4, R13, R5 ;  /* 0x0000000d04047223 */ /* 0x000fe20000010005 */
[----:B------:R-:W-:Y:S02]  /*18ca0*/  HADD2.F32 R2, -RZ, R2.H1_H1 ;  /* 0x30000002ff027230 */ /* 0x000fe40000004100 */
[----:B------:R-:W-:Y:S01]  /*18cb0*/  FFMA.FTZ R0, R0, R14, R6 ;  /* 0x0000000e00007223 */ /* 0x000fe20000010006 */
[----:B------:R-:W-:Y:S01]  /*18cc0*/  HADD2.F32 R9, -RZ, R9.H1_H1 ;  /* 0x30000009ff097230 */ /* 0x000fe20000004100 */
[----:B------:R-:W-:Y:S01]  /*18cd0*/  F2FP.F16.F32.PACK_AB R8, R12, R8 ;  /* 0x000000080c08723e */ /* 0x000fe200000000ff */
[----:B------:R-:W-:-:S03]  /*18ce0*/  FFMA.FTZ R2, R2, R15, R7 ;  /* 0x0000000f02027223 */ /* 0x000fc60000010007 */
[----:B------:R-:W-:Y:S01]  /*18cf0*/  FFMA.FTZ R9, R9, R21, R22 ;  /* 0x0000001509097223 */ /* 0x000fe20000010016 */
[----:B------:R-:W-:Y:S02]  /*18d00*/  MOV R17, R8 ;  /* 0x0000000800117202 */ /* 0x000fe40000000f00 */
[----:B------:R-:W-:Y:S02]  /*18d10*/  F2FP.F16.F32.PACK_AB R0, R2, R0 ;  /* 0x000000000200723e */ /* 0x000fe400000000ff */
[----:B------:R-:W-:Y:S02]  /*18d20*/  F2FP.F16.F32.PACK_AB R4, R9, R4 ;  /* 0x000000040904723e */ /* 0x000fe400000000ff */
[----:B------:R-:W-:Y:S02]  /*18d30*/  MOV R19, R0 ;  /* 0x0000000000137202 */ /* 0x000fe40000000f00 */
[----:B------:R-:W-:Y:S02]  /*18d40*/  MOV R18, R4 ;  /* 0x0000000400127202 */ /* 0x000fe40000000f00 */
.L_x_3211:
[----:B------:R-:W-:Y:S05]  /*18d50*/  BSYNC B0 ;  /* 0x0000000000007941 */ /* 0x000fea0003800000 */
.L_x_3210:
[----:B-----5:R1:W-:Y:S01]  /*18d60*/  STS.128 [R243+0x7800], R16 ;  /* 0x00780010f3007388 */ /* 0x0203e20000000c00 */
[----:B------:R-:W-:Y:S05]  /*18d70*/  BRA `(.L_x_3135) ;  /* 0x0000000800547947 */ /* 0x000fea0003800000 */
.L_x_3085:
[----:B------:R-:W-:Y:S01]  /*18d80*/  IMAD.IADD R0, R241, 0x1, -R53 ;  /* 0x00000001f1007824 */ /* 0x000fe200078e0a35 */
[----:B------:R-:W-:Y:S01]  /*18d90*/  BSSY B0, `(.L_x_3212) ;  /* 0x0000029000007945 */ /* 0x000fe20003800000 */
[----:B------:R-:W-:Y:S01]  /*18da0*/  VIADD R27, R162, 0x10 ;  /* 0x00000010a21b7836 */ /* 0x000fe20000000000 */
        /* <DEDUP_REMOVED lines=39> */
.L_x_3213:
[----:B------:R-:W-:Y:S05]  /*19020*/  BSYNC B0 ;  /* 0x0000000000007941 */ /* 0x000fea0003800000 */
.L_x_3212:
        /* <DEDUP_REMOVED lines=35> */
.L_x_3215:
[----:B------:R-:W-:Y:S05]  /*19260*/  BSYNC B0 ;  /* 0x0000000000007941 */ /* 0x000fea0003800000 */
.L_x_3214:
        /* <DEDUP_REMOVED lines=34> */
.L_x_3217:
[----:B------:R-:W-:Y:S05]  /*19490*/  BSYNC B0 ;  /* 0x0000000000007941 */ /* 0x000fea0003800000 */
.L_x_3216:
        /* <DEDUP_REMOVED lines=35> */
.L_x_3135:
[----:B------:R-:W-:Y:S05]  /*196d0*/  BSYNC B3 ;  /* 0x0000000000037941 */ /* 0x000fea0003800000 */
.L_x_3084:
[----:B------:R-:W-:Y:S01]  /*196e0*/  VIADD R246, R166, 0xffffffff ;  /* 0xffffffffa6f67836 */ /* 0x000fe20000000000 */
[----:B------:R-:W-:Y:S01]  /*196f0*/  BSSY B0, `(.L_x_3218) ;  /* 0x0000028000007945 */ /* 0x000fe20003800000 */
[----:B------:R-:W-:Y:S02]  /*19700*/  LOP3.LUT R247, R153, 0xff, RZ, 0xc0, !PT ;  /* 0x000000ff99f77812 */ /* 0x000fe400078ec0ff */
[----:B-1-3--:R-:W-:-:S04]  /*19710*/  IMAD.SHL.U32 R8, R246, 0x40, RZ ;  /* 0x00000040f6087824 */ /* 0x00afc800078e00ff */
[----:B------:R-:W-:-:S05]  /*19720*/  IMAD.IADD R0, R45, 0x1, -R8 ;  /* 0x000000012d007824 */ /* 0x000fca00078e0a08 */
[-C--:B------:R-:W-:Y:S02]  /*19730*/  ISETP.GE.AND P1, PT, R162, R0.reuse, PT ;  /* 0x00000000a200720c */ /* 0x080fe40003f26270 */
[-C--:B------:R-:W-:Y:S02]  /*19740*/  ISETP.GE.AND P5, PT, R27, R0.reuse, PT ;  /* 0x000000001b00720c */ /* 0x080fe40003fa6270 */
[-C--:B------:R-:W-:Y:S02]  /*19750*/  ISETP.GE.AND P4, PT, R32, R0.reuse, PT ;  /* 0x000000002000720c */ /* 0x080fe40003f86270 */
[----:B------:R-:W-:-:S07]  /*19760*/  ISETP.GE.AND P0, PT, R40, R0, PT ;  /* 0x000000002800720c */ /* 0x000fce0003f06270 */
[----:B------:R-:W-:Y:S06]  /*19770*/  @P1 BRA `(.L_x_3219) ;  /* 0x00000000007c1947 */ /* 0x000fec0003800000 */
[C---:B----45:R-:W-:Y:S02]  /*19780*/  LOP3.LUT R2, R247.reuse, 0x1, RZ, 0xc0, !PT ;  /* 0x00000001f7027812 */ /* 0x070fe400078ec0ff */
[----:B------:R-:W-:Y:S02]  /*19790*/  R2P PR, R247, 0xe ;  /* 0x0000000ef7007804 */ /* 0x000fe40000000000 */
[----:B------:R-:W-:-:S11]  /*197a0*/  ISETP.NE.U32.AND P6, PT, R2, 0x1, PT ;  /* 0x000000010200780c */ /* 0x000fd60003fc5070 */
[----:B--2---:R-:W-:Y:S01]  /*197b0*/  @P1 IMAD.MOV.U32 R6, RZ, RZ, R236 ;  /* 0x000000ffff061224 */ /* 0x004fe200078e00ec */
[-C--:B------:R-:W-:Y:S01]  /*197c0*/  @P2 MOV R4, R236.reuse ;  /* 0x000000ec00042202 */ /* 0x080fe20000000f00 */
        /* <DEDUP_REMOVED lines=26> */
.L_x_3219:
[----:B------:R-:W-:Y:S05]  /*19970*/  BSYNC B0 ;  /* 0x0000000000007941 */ /* 0x000fea0003800000 */
.L_x_3218:
[----:B------:R-:W-:Y:S04]  /*19980*/  BSSY B0, `(.L_x_3220) ;  /* 0x0000025000007945 */ /* 0x000fe80003800000 */
[----:B------:R-:W-:Y:S05]  /*19990*/  @P5 BRA `(.L_x_3221) ;  /* 0x00000000008c5947 */ /* 0x000fea0003800000 */
[C---:B---345:R-:W-:Y:S02]  /*199a0*/  LOP3.LUT R2, R247.reuse, 0x1, RZ, 0xc0, !PT ;  /* 0x00000001f7027812 */ /* 0x078fe400078ec0ff */
[C---:B------:R-:W-:Y:S02]  /*199b0*/  LOP3.LUT P5, RZ, R247.reuse, 0x2, RZ, 0xc0, !PT ;  /* 0x00000002f7ff7812 */ /* 0x040fe400078ac0ff */
[----:B------:R-:W-:Y:S02]  /*199c0*/  ISETP.NE.U32.AND P6, PT, R2, 0x1, PT ;  /* 0x000000010200780c */ /* 0x000fe40003fc5070 */
[----:B------:R-:W-:Y:S02]  /*199d0*/  LOP3.LUT P3, RZ, R247, 0x4, RZ, 0xc0, !PT ;  /* 0x00000004f7ff7812 */ /* 0x000fe4000786c0ff */
[----:B------:R-:W-:-:S05]  /*199e0*/  IADD3 R3, P1, R233, R156, RZ ;  /* 0x0000009ce9037210 */ /* 0x000fca0007f3e0ff */
[----:B------:R-:W-:Y:S02]  /*199f0*/  IMAD.X R2, R234, 0x1, R161, P1 ;  /* 0x00000001ea027824 */ /* 0x000fe400008e06a1 */
[----:B------:R-:W-:Y:S02]  /*19a00*/  @P5 LEA R12, P1, R3, R164, 0x1 ;  /* 0x000000a4030c5211 */ /* 0x000fe400078208ff */
[----:B------:R-:W-:Y:S02]  /*19a10*/  @!P6 LEA R14, P2, R233, R236, 0x1 ;  /* 0x000000ece90ee211 */ /* 0x000fe400078408ff */
[----:B------:R-:W-:Y:S02]  /*19a20*/  @P5 LEA.HI.X R13, R3, R165, R2, 0x1, P1 ;  /* 0x000000a5030d5211 */ /* 0x000fe400008f0c02 */
[----:B------:R-:W-:Y:S02]  /*19a30*/  @!P6 LEA.HI.X R15, R233, R235, R234, 0x1, P2 ;  /* 0x000000ebe90fe211 */ /* 0x000fe400010f0cea */
[----:B------:R-:W-:-:S02]  /*19a40*/  LOP3.LUT P2, RZ, R247, 0x8, RZ, 0xc0, !PT ;  /* 0x00000008f7ff7812 */ /* 0x000fc4000784c0ff */
[CC--:B--2---:R-:W-:Y:S01]  /*19a50*/  @P3 LEA R6, P1, R3.reuse, R164.reuse, 0x1 ;  /* 0x000000a403063211 */ /* 0x0c4fe200078208ff */
        /* <DEDUP_REMOVED lines=23> */
.L_x_3221:
[----:B------:R-:W-:Y:S05]  /*19bd0*/  BSYNC B0 ;  /* 0x0000000000007941 */ /* 0x000fea0003800000 */
.L_x_3220:
[----:B------:R-:W-:Y:S04]  /*19be0*/  BSSY B0, `(.L_x_3222) ;  /* 0x0000027000007945 */ /* 0x000fe80003800000 */
[----:B------:R-:W-:Y:S05]  /*19bf0*/  @P4 BRA `(.L_x_3223) ;  /* 0x0000000000944947 */ /* 0x000fea0003800000 */
[C---:B---345:R-:W-:Y:S02]  /*19c00*/  LOP3.LUT R2, R247.reuse, 0x1, RZ, 0xc0, !PT ;  /* 0x00000001f7027812 */ /* 0x078fe400078ec0ff */
[C---:B------:R-:W-:Y:S02]  /*19c10*/  LOP3.LUT P5, RZ, R247.reuse, 0x2, RZ, 0xc0, !PT ;  /* 0x00000002f7ff7812 */ /* 0x040fe400078ac0ff */
[----:B------:R-:W-:Y:S01]  /*19c20*/  ISETP.NE.U32.AND P6, PT, R2, 0x1, PT ;  /* 0x000000010200780c */ /* 0x000fe20003fc5070 */
[C---:B------:R-:W-:Y:S01]  /*19c30*/  IMAD.SHL.U32 R2, R48.reuse, 0x20, RZ ;  /* 0x0000002030027824 */ /* 0x040fe200078e00ff */
[C---:B------:R-:W-:Y:S02]  /*19c40*/  LOP3.LUT P4, RZ, R247.reuse, 0x4, RZ, 0xc0, !PT ;  /* 0x00000004f7ff7812 */ /* 0x040fe4000788c0ff */
[----:B------:R-:W-:Y:S02]  /*19c50*/  LOP3.LUT P2, RZ, R247, 0x8, RZ, 0xc0, !PT ;  /* 0x00000008f7ff7812 */ /* 0x000fe4000784c0ff */
[----:B------:R-:W-:-:S02]  /*19c60*/  SHF.L.U64.HI R3, R48, 0x5, R49 ;  /* 0x0000000530037819 */ /* 0x000fc40000010231 */
[----:B-1----:R-:W-:-:S05]  /*19c70*/  LEA R4, P1, R48, R156, 0x5 ;  /* 0x0000009c30047211 */ /* 0x002fca00078228ff */
[----:B--2---:R-:W-:-:S04]  /*19c80*/  @!P6 LEA R6, P3, R2, R236, 0x1 ;  /* 0x000000ec0206e211 */ /* 0x004fc800078608ff */
        /* <DEDUP_REMOVED lines=28> */
.L_x_3223:
[----:B------:R-:W-:Y:S05]  /*19e50*/  BSYNC B0 ;  /* 0x0000000000007941 */ /* 0x000fea0003800000 */
.L_x_3222:
[----:B------:R-:W-:Y:S04]  /*19e60*/  BSSY B0, `(.L_x_3224) ;  /* 0x000002a000007945 */ /* 0x000fe80003800000 */
[----:B------:R-:W-:Y:S05]  /*19e70*/  @P0 BRA `(.L_x_3225) ;  /* 0x0000000000a00947 */ /* 0x000fea0003800000 */
[C---:B---345:R-:W-:Y:S01]  /*19e80*/  LOP3.LUT R2, R247.reuse, 0x1, RZ, 0xc0, !PT ;  /* 0x00000001f7027812 */ /* 0x078fe200078ec0ff */
        /* <DEDUP_REMOVED lines=8> */
[CC--:B-1----:R-:W-:Y:S02]  /*19f10*/  @P4 LEA R12, P6, R160.reuse, R164.reuse, 0x1 ;  /* 0x000000a4a00c4211 */ /* 0x0c2fe400078c08ff */
[----:B------:R-:W-:Y:S02]  /*19f20*/  @!P5 IMAD.MOV.U32 R4, RZ, RZ, R236 ;  /* 0x000000ffff04d224 */ /* 0x000fe400078e00ec */
[----:B------:R-:W-:Y:S01]  /*19f30*/  @!P5 IMAD.MOV.U32 R5, RZ, RZ, R235 ;  /* 0x000000ffff05d224 */ /* 0x000fe200078e00eb */
[CC--:B--2---:R-:W-:Y:S01]  /*19f40*/  @P3 LEA R6, P2, R160.reuse, R164.reuse, 0x1 ;  /* 0x000000a4a0063211 */ /* 0x0c4fe200078408ff */
        /* <DEDUP_REMOVED lines=27> */
.L_x_3225:
[----:B------:R-:W-:Y:S05]  /*1a100*/  BSYNC B0 ;  /* 0x0000000000007941 */ /* 0x000fea0003800000 */
.L_x_3224:
[----:B-1----:R-:W4:Y:S04]  /*1a110*/  LD.E.64 R14, desc[UR6][R10.64+0x1c0] ;  /* 0x0001c0060a0e7980 */ /* 0x002f28000c101b00 */
[----:B--23--:R-:W2:Y:S01]  /*1a120*/  LD.E.64 R6, desc[UR6][R10.64+0x1b8] ;  /* 0x0001b8060a067980 */ /* 0x00cea2000c101b00 */
[----:B------:R-:W-:Y:S01]  /*1a130*/  IMAD.SHL.U32 R4, R54, 0x40, RZ ;  /* 0x0000004036047824 */ /* 0x000fe200078e00ff */
[CC--:B------:R-:W-:Y:S01]  /*1a140*/  ISETP.GE.AND P1, PT, R162.reuse, R0.reuse, PT ;  /* 0x00000000a200720c */ /* 0x0c0fe20003f26270 */
[----:B------:R-:W-:Y:S01]  /*1a150*/  IMAD.MOV.U32 R158, RZ, RZ, R238 ;  /* 0x000000ffff9e7224 */ /* 0x000fe200078e00ee */
[----:B------:R-:W0:Y:S01]  /*1a160*/  LDGDEPBAR ;  /* 0x00000000000079af */ /* 0x000e220000000000 */
[----:B----4-:R-:W-:Y:S01]  /*1a170*/  IMAD.SHL.U32 R3, R162, 0x8, RZ ;  /* 0x00000008a2037824 */ /* 0x010fe200078e00ff */
[----:B------:R-:W-:Y:S01]  /*1a180*/  LOP3.LUT R4, R4, 0x1c0, RZ, 0xc0, !PT ;  /* 0x000001c004047812 */ /* 0x000fe200078ec0ff */
[----:B------:R-:W-:Y:S01]  /*1a190*/  IMAD R230, R52, 0x400, R35 ;  /* 0x0000040034e67824 */ /* 0x000fe200078e0223 */
[----:B------:R1:W5:Y:S01]  /*1a1a0*/  LD.E R9, desc[UR6][R10.64+0xd8] ;  /* 0x0000d8060a097980 */ /* 0x000362000c101900 */
[----:B------:R-:W-:-:S02]  /*1a1b0*/  ISETP.GE.AND P6, PT, R27, R0, PT ;  /* 0x000000001b00720c */ /* 0x000fc40003fc6270 */
[----:B------:R-:W-:Y:S02]  /*1a1c0*/  LOP3.LUT R3, R4, 0x8, R3, 0xf8, !PT ;  /* 0x0000000804037812 */ /* 0x000fe400078ef803 */
[----:B------:R-:W-:Y:S02]  /*1a1d0*/  SHF.R.U32.HI R4, RZ, 0x3, R4 ;  /* 0x00000003ff047819 */ /* 0x000fe40000011604 */
[----:B------:R-:W-:Y:S02]  /*1a1e0*/  ISETP.GE.AND P4, PT, R32, R0, PT ;  /* 0x000000002000720c */ /* 0x000fe40003f86270 */
[----:B------:R-:W-:-:S05]  /*1a1f0*/  LOP3.LUT R3, R3, R4, RZ, 0x3c, !PT ;  /* 0x0000000403037212 */ /* 0x000fca00078e3cff */
[----:B------:R-:W-:Y:S01]  /*1a200*/  IMAD R229, R55, 0x200, R3 ;  /* 0x0000020037e57824 */ /* 0x000fe200078e0203 */
[----:B------:R-:W-:Y:S01]  /*1a210*/  BSSY B0, `(.L_x_3226) ;  /* 0x0000032000007945 */ /* 0x000fe20003800000 */
[----:B------:R-:W-:-:S03]  /*1a220*/  LEA R230, R230, UR4, 0x1 ;  /* 0x00000004e6e67c11 */ /* 0x000fc6000f8e08ff */
[----:B------:R-:W-:Y:S01]  /*1a230*/  LEA R229, R229, UR4, 0x1 ;  /* 0x00000004e5e57c11 */ /* 0x000fe2000f8e08ff */
[----:B-----5:R-:W-:Y:S02]  /*1a240*/  IMAD R2, R15, R239, RZ ;  /* 0x000000ef0f027224 */ /* 0x020fe400078e02ff */
[----:B------:R-:W-:-:S04]  /*1a250*/  IMAD.WIDE.U32 R12, R239, R14, R158 ;  /* 0x0000000eef0c7225 */ /* 0x000fc800078e009e */
[----:B------:R-:W-:Y:S01]  /*1a260*/  IMAD R2, R14, R59, R2 ;  /* 0x0000003b0e027224 */ /* 0x000fe200078e0202 */
[----:B--2---:R-:W-:-:S03]  /*1a270*/  LEA R6, P0, R12, R6, 0x2 ;  /* 0x000000060c067211 */ /* 0x004fc600078010ff */
[----:B------:R-:W-:-:S05]  /*1a280*/  IMAD.IADD R2, R13, 0x1, R2 ;  /* 0x000000010d027824 */ /* 0x000fca00078e0202 */
[----:B------:R-:W-:Y:S02]  /*1a290*/  LEA.HI.X R7, R12, R7, R2, 0x2, P0 ;  /* 0x000000070c077211 */ /* 0x000fe400000f1402 */
[----:B------:R1:W5:Y:S01]  /*1a2a0*/  LD.E R2, desc[UR6][R10.64+0x188] ;  /* 0x000188060a027980 */ /* 0x000362000c101900 */
[----:B------:R-:W-:-:S03]  /*1a2b0*/  ISETP.GE.AND P0, PT, R40, R0, PT ;  /* 0x000000002800720c */ /* 0x000fc60003f06270 */
[----:B------:R1:W5:Y:S01]  /*1a2c0*/  LD.E R3, desc[UR6][R6.64] ;  /* 0x0000000606037980 */ /* 0x000362000c101900 */
        /* <DEDUP_REMOVED lines=10> */
[----:B------:R-:W-:Y:S01]  /*1a370*/  @P1 IMAD.MOV.U32 R12, RZ, RZ, R185 ;  /* 0x000000ffff0c1224 */ /* 0x000fe200078e00b9 */
[-C--:B-1----:R-:W-:Y:S01]  /*1a380*/  @P2 MOV R6, R185.reuse ;  /* 0x000000b900062202 */ /* 0x082fe20000000f00 */
        /* <DEDUP_REMOVED lines=26> */
.L_x_3227:
[----:B------:R-:W-:Y:S05]  /*1a530*/  BSYNC B0 ;  /* 0x0000000000007941 */ /* 0x000fea0003800000 */
.L_x_3226:
        /* <DEDUP_REMOVED lines=11> */
[----:B------:R-:W-:-:S04]  /*1a5f0*/  @!P6 LEA R14, P1, R231, R185, 0x1 ;  /* 0x000000b9e70ee211 */ /* 0x000fc800078208ff */
[C---:B------:R-:W-:Y:S02]  /*1a600*/  @!P6 LEA.HI.X R15, R231.reuse, R184, R232, 0x1, P1 ;  /* 0x000000b8e70fe211 */ /* 0x040fe400008f0ce8 */
[----:B--2---:R-:W-:-:S03]  /*1a610*/  @P5 LEA R12, P1, R231, R185, 0x1 ;  /* 0x000000b9e70c5211 */ /* 0x004fc600078208ff */
[----:B------:R-:W-:Y:S01]  /*1a620*/  @!PT LDS RZ, [RZ] ;  /* 0x00000000fffff984 */ /* 0x000fe20000000800 */
[----:B------:R-:W-:Y:S01]  /*1a630*/  @!PT LDS RZ, [RZ] ;  /* 0x00000000fffff984 */ /* 0x000fe20000000800 */
[----:B------:R-:W-:Y:S01]  /*1a640*/  @!PT LDS RZ, [RZ] ;  /* 0x00000000fffff984 */ /* 0x000fe20000000800 */
[----:B------:R4:W-:Y:S01]  /*1a650*/  @!P6 LDGSTS.E.BYPASS.LTC128B.128 [R243+0x10800], desc[UR6][R14.64] ;  /* 0x108000000ef3efae */ /* 0x0009e2000b901d46 */
[CCC-:B------:R-:W-:Y:S02]  /*1a660*/  @P5 LEA.HI.X R13, R231.reuse, R184.reuse, R232.reuse, 0x1, P1 ;  /* 0x000000b8e70d5211 */ /* 0x1c0fe400008f0ce8 */
[CC--:B-1----:R-:W-:Y:S01]  /*1a670*/  @P3 LEA R6, P1, R231.reuse, R185.reuse, 0x1 ;  /* 0x000000b9e7063211 */ /* 0x0c2fe200078208ff */
        /* <DEDUP_REMOVED lines=19> */
.L_x_3229:
[----:B------:R-:W-:Y:S05]  /*1a7b0*/  BSYNC B0 ;  /* 0x0000000000007941 */ /* 0x000fea0003800000 */
.L_x_3228:
        /* <DEDUP_REMOVED lines=12> */
[----:B--2-4-:R-:W-:-:S05]  /*1a880*/  SHF.L.U64.HI R4, R46, 0x5, R47 ;  /* 0x000000052e047819 */ /* 0x014fca000001022f */
[CC--:B------:R-:W-:Y:S02]  /*1a890*/  @P5 LEA R14, P1, R0.reuse, R185.reuse, 0x1 ;  /* 0x000000b9000e5211 */ /* 0x0c0fe400078208ff */
[CC--:B------:R-:W-:Y:S02]  /*1a8a0*/  @!P6 LEA R16, P3, R0.reuse, R185.reuse, 0x1 ;  /* 0x000000b90010e211 */ /* 0x0c0fe400078608ff */
[CCC-:B------:R-:W-:Y:S02]  /*1a8b0*/  @P5 LEA.HI.X R15, R0.reuse, R184.reuse, R4.reuse, 0x1, P1 ;  /* 0x000000b8000f5211 */ /* 0x1c0fe400008f0c04 */
[CCC-:B------:R-:W-:Y:S02]  /*1a8c0*/  @!P6 LEA.HI.X R17, R0.reuse, R184.reuse, R4.reuse, 0x1, P3 ;  /* 0x000000b80011e211 */ /* 0x1c0fe400018f0c04 */
[CC--:B------:R-:W-:Y:S02]  /*1a8d0*/  @P4 LEA R12, P3, R0.reuse, R185.reuse, 0x1 ;  /* 0x000000b9000c4211 */ /* 0x0c0fe400078608ff */
[C---:B-1----:R-:W-:Y:S01]  /*1a8e0*/  @P2 LEA R6, P1, R0.reuse, R185, 0x1 ;  /* 0x000000b900062211 */ /* 0x042fe200078208ff */
        /* <DEDUP_REMOVED lines=22> */
.L_x_3231:
[----:B------:R-:W-:Y:S05]  /*1aa50*/  BSYNC B0 ;  /* 0x0000000000007941 */ /* 0x000fea0003800000 */
.L_x_3230:
        /* <DEDUP_REMOVED lines=9> */
[----:B-12-4-:R-:W-:Y:S01]  /*1aaf0*/  @P1 MOV R12, R185 ;  /* 0x000000b9000c1202 */ /* 0x016fe20000000f00 */
        /* <DEDUP_REMOVED lines=43> */
.L_x_3233:
[----:B------:R-:W-:Y:S05]  /*1adb0*/  BSYNC B0 ;  /* 0x0000000000007941 */ /* 0x000fea0003800000 */
.L_x_3232:
[----:B-12-4-:R-:W-:Y:S01]  /*1adc0*/  LDSM.16.M88.4 R12, [R230] ;  /* 0x00000000e60c783b */ /* 0x016fe20000000200 */
[----:B------:R-:W-:Y:S01]  /*1add0*/  R2P PR, R54, 0x6 ;  /* 0x0000000636007804 */ /* 0x000fe20000000000 */
[C---:B------:R-:W-:Y:S01]  /*1ade0*/  VIADD R0, R229.reuse, 0x8000 ;  /* 0x00008000e5007836 */ /* 0x040fe20000000000 */
[----:B------:R-:W1:Y:S01]  /*1adf0*/  MUFU.RCP R9, R9 ;  /* 0x0000000900097308 */ /* 0x000e620000001000 */
[----:B------:R-:W2:Y:S01]  /*1ae00*/  LDSM.16.M88.4 R40, [R229+0x8000] ;  /* 0x00800000e528783b */ /* 0x000ea20000000200 */
[----:B------:R-:W-:Y:S01]  /*1ae10*/  VIADD R227, R229, 0x8020 ;  /* 0x00008020e5e37836 */ /* 0x000fe20000000000 */
[----:B------:R-:W-:Y:S01]  /*1ae20*/  BSSY B1, `(.L_x_3234) ;  /* 0x0000233000017945 */ /* 0x000fe20003800000 */
[--C-:B------:R-:W-:Y:S01]  /*1ae30*/  IMAD R228, R34, 0x2, R230.reuse ;  /* 0x0000000222e47824 */ /* 0x100fe200078e02e6 */
[----:B------:R-:W4:Y:S01]  /*1ae40*/  LDSM.16.M88.4 R28, [R229+0x8800] ;  /* 0x00880000e51c783b */ /* 0x000f220000000200 */
[C---:B------:R-:W-:Y:S02]  /*1ae50*/  IMAD R226, R33.reuse, 0x2, R230 ;  /* 0x0000000221e27824 */ /* 0x040fe400078e02e6 */
[----:B------:R-:W-:Y:S01]  /*1ae60*/  IMAD R225, R33, 0x2, R228 ;  /* 0x0000000221e17824 */ /* 0x000fe200078e02e4 */
[----:B------:R-:W3:Y:S01]  /*1ae70*/  LDSM.16.M88.4 R20, [R229+0x9000] ;  /* 0x00900000e514783b */ /* 0x000ee20000000200 */
[----:B------:R-:W-:-:S02]  /*1ae80*/  IMAD.SHL.U32 R50, R50, 0x2, RZ ;  /* 0x0000000232327824 */ /* 0x000fc400078e00ff */
[----:B------:R-:W-:Y:S01]  /*1ae90*/  @P1 VIADD R227, R0, 0xffffffe0 ;  /* 0xffffffe000e31836 */ /* 0x000fe20000000000 */
[----:B------:R-:W3:Y:S01]  /*1aea0*/  LDSM.16.M88.4 R64, [R229+0x9800] ;  /* 0x00980000e540783b */ /* 0x000ee20000000200 */
[----:B------:R-:W-:Y:S02]  /*1aeb0*/  IMAD.MOV.U32 R0, RZ, RZ, 0x40 ;  /* 0x00000040ff007424 */ /* 0x000fe400078e00ff */
[----:B------:R-:W-:Y:S01]  /*1aec0*/  VIADD R219, R227, 0x800 ;  /* 0x00000800e3db7836 */ /* 0x000fe20000000000 */
[----:B------:R-:W-:Y:S01]  /*1aed0*/  LDSM.16.M88.4 R16, [R228] ;  /* 0x00000000e410783b */ /* 0x000fe20000000200 */
[----:B-1---5:R-:W-:Y:S01]  /*1aee0*/  FMUL.FTZ R3, R3, R9 ;  /* 0x0000000903037220 */ /* 0x022fe20000410000 */
[----:B------:R-:W-:Y:S01]  /*1aef0*/  SEL R0, R0, 0xffffffc0, !P2 ;  /* 0xffffffc000007807 */ /* 0x000fe20005000000 */
[C---:B------:R-:W-:Y:S01]  /*1af00*/  VIADD R218, R227.reuse, 0x1000 ;  /* 0x00001000e3da7836 */ /* 0x040fe20000000000 */
[----:B------:R-:W1:Y:S01]  /*1af10*/  LDSM.16.M88.4 R60, [R227] ;  /* 0x00000000e33c783b */ /* 0x000e620000000200 */
[----:B------:R-:W-:-:S02]  /*1af20*/  VIADD R217, R227, 0x1800 ;  /* 0x00001800e3d97836 */ /* 0x000fc40000000000 */
[----:B------:R-:W-:Y:S01]  /*1af30*/  IMAD.IADD R223, R229, 0x1, R0 ;  /* 0x00000001e5df7824 */ /* 0x000fe200078e0200 */
[----:B------:R-:W1:Y:S01]  /*1af40*/  LDSM.16.M88.4 R76, [R227+0x800] ;  /* 0x00080000e34c783b */ /* 0x000e620000000200 */
[----:B------:R-:W-:Y:S01]  /*1af50*/  IMAD.IADD R216, R0, 0x1, R227 ;  /* 0x0000000100d87824 */ /* 0x000fe200078e02e3 */
[----:B------:R-:W-:Y:S01]  /*1af60*/  SHF.R.S32.HI R0, RZ, 0x1f, R51 ;  /* 0x0000001fff007819 */ /* 0x000fe20000011433 */
[C---:B------:R-:W-:Y:S01]  /*1af70*/  VIADD R215, R227.reuse, 0x2000 ;  /* 0x00002000e3d77836 */ /* 0x040fe20000000000 */
[----:B------:R-:W1:Y:S01]  /*1af80*/  LDSM.16.M88.4 R72, [R227+0x1000] ;  /* 0x00100000e348783b */ /* 0x000e620000000200 */
[C---:B------:R-:W-:Y:S01]  /*1af90*/  VIADD R214, R227.reuse, 0x2800 ;  /* 0x00002800e3d67836 */ /* 0x040fe20000000000 */
[----:B------:R-:W-:Y:S01]  /*1afa0*/  LEA.HI R0, R0, R51, RZ, 0x2 ;  /* 0x0000003300007211 */ /* 0x000fe200078f10ff */
[C---:B------:R-:W-:Y:S01]  /*1afb0*/  VIADD R213, R227.reuse, 0x3000 ;  /* 0x00003000e3d57836 */ /* 0x040fe20000000000 */
[----:B------:R-:W1:Y:S01]  /*1afc0*/  LDSM.16.M88.4 R68, [R227+0x1800] ;  /* 0x00180000e344783b */ /* 0x000e620000000200 */
[C---:B------:R-:W-:Y:S01]  /*1afd0*/  VIADD R212, R227.reuse, 0x3800 ;  /* 0x00003800e3d47836 */ /* 0x040fe20000000000 */
[----:B------:R-:W-:Y:S01]  /*1afe0*/  SHF.R.S32.HI R0, RZ, 0x2, R0 ;  /* 0x00000002ff007819 */ /* 0x000fe20000011400 */
[C---:B------:R-:W-:Y:S01]  /*1aff0*/  VIADD R211, R227.reuse, 0x4000 ;  /* 0x00004000e3d37836 */ /* 0x040fe20000000000 */
[----:B------:R-:W-:Y:S01]  /*1b000*/  LDSM.16.M88.4 R80, [R226] ;  /* 0x00000000e250783b */ /* 0x000fe20000000200 */
[----:B------:R-:W-:-:S02]  /*1b010*/  VIADD R210, R227, 0x4800 ;  /* 0x00004800e3d27836 */ /* 0x000fc40000000000 */
[----:B------:R-:W-:Y:S01]  /*1b020*/  IMAD R52, R52, 0x10, R0 ;  /* 0x0000001034347824 */ /* 0x000fe200078e0200 */
[C---:B--2---:R-:W-:Y:S01]  /*1b030*/  HMMA.16816.F32 R56, R12.reuse, R40, RZ ;  /* 0x000000280c38723c */ /* 0x044fe200000018ff */
[----:B------:R-:W2:Y:S01]  /*1b040*/  LDSM.16.M88.4 R4, [R223+0x8000] ;  /* 0x00800000df04783b */ /* 0x000ea20000000200 */
[C---:B------:R-:W-:Y:S02]  /*1b050*/  VIADD R209, R227.reuse, 0x5000 ;  /* 0x00005000e3d17836 */ /* 0x040fe40000000000 */
[----:B------:R-:W-:Y:S01]  /*1b060*/  IADD3 R52, R52, 0x1, R53 ;  /* 0x0000000134347810 */ /* 0x000fe20007ffe035 */
[----:B------:R-:W-:Y:S01]  /*1b070*/  LDSM.16.M88.4 R92, [R223+0x9800] ;  /* 0x00980000df5c783b */ /* 0x000fe20000000200 */
[----:B------:R-:W-:Y:S01]  /*1b080*/  HMMA.16816.F32 R40, R12, R42, RZ ;  /* 0x0000002a0c28723c */ /* 0x000fe200000018ff */
[----:B------:R-:W-:Y:S01]  /*1b090*/  VIADD R208, R227, 0x5800 ;  /* 0x00005800e3d07836 */ /* 0x000fe20000000000 */
[----:B------:R-:W-:Y:S01]  /*1b0a0*/  IADD3 R52, R45, R52, -R241 ;  /* 0x000000342d347210 */ /* 0x000fe20007ffe8f1 */
[----:B------:R-:W-:Y:S01]  /*1b0b0*/  LDSM.16.M88.4 R88, [R216] ;  /* 0x00000000d858783b */ /* 0x000fe20000000200 */
[----:B------:R-:W-:-:S02]  /*1b0c0*/  VIADD R207, R227, 0x6000 ;  /* 0x00006000e3cf7836 */ /* 0x000fc40000000000 */
[C---:B----4-:R-:W-:Y:S01]  /*1b0d0*/  HMMA.16816.F32 R36, R12.reuse, R28, RZ ;  /* 0x0000001c0c24723c */ /* 0x050fe200000018ff */
[----:B------:R-:W-:Y:S01]  /*1b0e0*/  IMAD.IADD R2, R2, 0x1, R52 ;  /* 0x0000000102027824 */ /* 0x000fe200078e0234 */
[----:B------:R-:W0:Y:S01]  /*1b0f0*/  LDGDEPBAR ;  /* 0x00000000000079af */ /* 0x000e220000000000 */
[C---:B------:R-:W-:Y:S02]  /*1b100*/  VIADD R206, R227.reuse, 0x6800 ;  /* 0x00006800e3ce7836 */ /* 0x040fe40000000000 */
[C---:B------:R-:W-:Y:S01]  /*1b110*/  VIADD R205, R227.reuse, 0x7000 ;  /* 0x00007000e3cd7836 */ /* 0x040fe20000000000 */
[----:B---3--:R-:W-:Y:S01]  /*1b120*/  HMMA.16816.F32 R24, R12, R20, RZ ;  /* 0x000000140c18723c */ /* 0x008fe200000018ff */
[C---:B------:R-:W-:Y:S01]  /*1b130*/  VIMNMX R0, R2.reuse, R45, PT ;  /* 0x0000002d02007248 */ /* 0x040fe20003fe0100 */
[----:B------:R-:W-:Y:S01]  /*1b140*/  VIADD R204, R227, 0x7800 ;  /* 0x00007800e3cc7836 */ /* 0x000fe20000000000 */
[----:B------:R-:W-:-:S03]  /*1b150*/  VIADDMNMX R2, R2, 0x8, R45, PT ;  /* 0x0000000802027846 */ /* 0x000fc6000380012d */
[C---:B------:R-:W-:Y:S06]  /*1b160*/  HMMA.16816.F32 R28, R12.reuse, R30, RZ ;  /* 0x0000001e0c1c723c */ /* 0x040fec00000018ff */
[C---:B------:R-:W-:Y:S06]  /*1b170*/  HMMA.16816.F32 R20, R12.reuse, R22, RZ ;  /* 0x000000160c14723c */ /* 0x040fec00000018ff */
[C---:B------:R-:W-:Y:S06]  /*1b180*/  HMMA.16816.F32 R84, R12.reuse, R64, RZ ;  /* 0x000000400c54723c */ /* 0x040fec00000018ff */
[----:B------:R-:W-:Y:S01]  /*1b190*/  HMMA.16816.F32 R12, R12, R66, RZ ;  /* 0x000000420c0c723c */ /* 0x000fe200000018ff */
[----:B------:R-:W3:Y:S05]  /*1b1a0*/  LDSM.16.M88.4 R64, [R223+0x8800] ;  /* 0x00880000df40783b */ /* 0x000eea0000000200 */
        /* <DEDUP_REMOVED lines=8> */
[----:B------:R-:W4:Y:S05]  /*1b230*/  LDSM.16.M88.4 R72, [R225] ;  /* 0x00000000e148783b */ /* 0x000f2a0000000200 */
[C---:B------:R-:W-:Y:S06]  /*1b240*/  HMMA.16816.F32 R84, R16.reuse, R68, R84 ;  /* 0x000000441054723c */ /* 0x040fec0000001854 */
[----:B------:R-:W-:Y:S01]  /*1b250*/  HMMA.16816.F32 R12, R16, R70, R12 ;  /* 0x00000046100c723c */ /* 0x000fe2000000180c */
[----:B------:R-:W4:Y:S04]  /*1b260*/  LDSM.16.M88.4 R16, [R216+0x800] ;  /* 0x00080000d810783b */ /* 0x000f280000000200 */
[----:B------:R-:W-:Y:S01]  /*1b270*/  LDSM.16.M88.4 R68, [R229+0xa000] ;  /* 0x00a00000e544783b */ /* 0x000fe20000000200 */
[C---:B--2---:R-:W-:Y:S06]  /*1b280*/  HMMA.16816.F32 R56, R80.reuse, R4, R56 ;  /* 0x000000045038723c */ /* 0x044fec0000001838 */
[C---:B------:R-:W-:Y:S01]  /*1b290*/  HMMA.16816.F32 R40, R80.reuse, R6, R40 ;  /* 0x000000065028723c */ /* 0x040fe20000001828 */
[----:B------:R-:W2:Y:S05]  /*1b2a0*/  LDSM.16.M88.4 R4, [R216+0x1000] ;  /* 0x00100000d804783b */ /* 0x000eaa0000000200 */
        /* <DEDUP_REMOVED lines=22> */
[----:B------:R-:W2:Y:S01]  /*1b410*/  LDSM.16.M88.4 R72, [R227+0x3000] ;  /* 0x00300000e348783b */ /* 0x000ea20000000200 */
        /* <DEDUP_REMOVED lines=41> */
[----:B------:R-:W-:Y:S05]  /*1b6b0*/  LDSM.16.M88.4 R88, [R227+0x5800] ;  /* 0x00580000e358783b */ /* 0x000fea0000000200 */
        /* <DEDUP_REMOVED lines=15> */
[----:B------:R-:W-:Y:S05]  /*1b7b0*/  LDSM.16.M88.4 R16, [R223+0xc000] ;  /* 0x00c00000df10783b */ /* 0x000fea0000000200 */
[C---:B------:R-:W-:Y:S06]  /*1b7c0*/  HMMA.16816.F32 R24, R60.reuse, R12, R24 ;  /* 0x0000000c3c18723c */ /* 0x040fec0000001818 */
[C---:B------:R-:W-:Y:S01]  /*1b7d0*/  HMMA.16816.F32 R20, R60.reuse, R14, R20 ;  /* 0x0000000e3c14723c */ /* 0x040fe20000001814 */
[----:B------:R-:W2:Y:S05]  /*1b7e0*/  LDSM.16.M88.4 R12, [R226+0x4000] ;  /* 0x00400000e20c783b */ /* 0x000eaa0000000200 */
[C---:B------:R-:W-:Y:S06]  /*1b7f0*/  HMMA.16816.F32 R84, R60.reuse, R92, R84 ;  /* 0x0000005c3c54723c */ /* 0x040fec0000001854 */
[----:B------:R-:W-:Y:S01]  /*1b800*/  HMMA.16816.F32 R80, R60, R94, R80 ;  /* 0x0000005e3c50723c */ /* 0x000fe20000001850 */
[----:B------:R-:W4:Y:S04]  /*1b810*/  LDSM.16.M88.4 R60, [R223+0xd000] ;  /* 0x00d00000df3c783b */ /* 0x000f280000000200 */
[----:B------:R-:W-:Y:S01]  /*1b820*/  LDSM.16.M88.4 R92, [R228+0x6000] ;  /* 0x00600000e45c783b */ /* 0x000fe20000000200 */
[C---:B-1----:R-:W-:Y:S06]  /*1b830*/  HMMA.16816.F32 R56, R76.reuse, R68, R56 ;  /* 0x000000444c38723c */ /* 0x042fec0000001838 */
[C---:B------:R-:W-:Y:S01]  /*1b840*/  HMMA.16816.F32 R40, R76.reuse, R70, R40 ;  /* 0x000000464c28723c */ /* 0x040fe20000001828 */
[----:B------:R-:W1:Y:S05]  /*1b850*/  LDSM.16.M88.4 R68, [R223+0xd800] ;  /* 0x00d80000df44783b */ /* 0x000e6a0000000200 */
[C---:B---3--:R-:W-:Y:S06]  /*1b860*/  HMMA.16816.F32 R36, R76.reuse, R64, R36 ;  /* 0x000000404c24723c */ /* 0x048fec0000001824 */
        /* <DEDUP_REMOVED lines=17> */
[----:B------:R-:W-:Y:S05]  /*1b980*/  LDSM.16.M88.4 R60, [R230+0x6000] ;  /* 0x00600000e63c783b */ /* 0x000fea0000000200 */
[C---:B-1----:R-:W-:Y:S06]  /*1b990*/  HMMA.16816.F32 R84, R12.reuse, R68, R84 ;  /* 0x000000440c54723c */ /* 0x042fec0000001854 */
[----:B------:R-:W-:Y:S01]  /*1b9a0*/  HMMA.16816.F32 R80, R12, R70, R80 ;  /* 0x000000460c50723c */ /* 0x000fe20000001850 */
[----:B------:R-:W1:Y:S04]  /*1b9b0*/  LDSM.16.M88.4 R12, [R229+0xe800] ;  /* 0x00e80000e50c783b */ /* 0x000e680000000200 */
[----:B------:R-:W4:Y:S01]  /*1b9c0*/  LDSM.16.M88.4 R68, [R229+0xf000] ;  /* 0x00f00000e544783b */ /* 0x000f220000000200 */
[C---:B---3--:R-:W-:Y:S06]  /*1b9d0*/  HMMA.16816.F32 R36, R4.reuse, R88, R36 ;  /* 0x000000580424723c */ /* 0x048fec0000001824 */
[C---:B------:R-:W-:Y:S01]  /*1b9e0*/  HMMA.16816.F32 R28, R4.reuse, R90, R28 ;  /* 0x0000005a041c723c */ /* 0x040fe2000000181c */
[----:B------:R-:W-:Y:S05]  /*1b9f0*/  LDSM.16.M88.4 R88, [R227+0x7800] ;  /* 0x00780000e358783b */ /* 0x000fea0000000200 */
[C---:B------:R-:W-:Y:S06]  /*1ba00*/  HMMA.16816.F32 R56, R4.reuse, R64, R56 ;  /* 0x000000400438723c */ /* 0x040fec0000001838 */
[C---:B------:R-:W-:Y:S01]  /*1ba10*/  HMMA.16816.F32 R40, R4.reuse, R66, R40 ;  /* 0x000000420428723c */ /* 0x040fe20000001828 */
[----:B------:R-:W3:Y:S05]  /*1ba20*/  LDSM.16.M88.4 R64, [R229+0xf800] ;  /* 0x00f80000e540783b */ /* 0x000eea0000000200 */
[C---:B--2---:R-:W-:Y:S06]  /*1ba30*/  HMMA.16816.F32 R24, R4.reuse, R16, R24 ;  /* 0x000000100418723c */ /* 0x044fec0000001818 */
[C---:B------:R-:W-:Y:S01]  /*1ba40*/  HMMA.16816.F32 R20, R4.reuse, R18, R20 ;  /* 0x000000120414723c */ /* 0x040fe20000001814 */
[----:B------:R-:W2:Y:S05]  /*1ba50*/  LDSM.16.M88.4 R16, [R227+0x6000] ;  /* 0x00600000e310783b */ /* 0x000eaa0000000200 */
[C---:B------:R-:W-:Y:S06]  /*1ba60*/  HMMA.16816.F32 R84, R4.reuse, R76, R84 ;  /* 0x0000004c0454723c */ /* 0x040fec0000001854 */
        /* <DEDUP_REMOVED lines=8> */
[----:B------:R-:W1:Y:S05]  /*1baf0*/  LDSM.16.M88.4 R72, [R223+0xe000] ;  /* 0x00e00000df48783b */ /* 0x000e6a0000000200 */
[C---:B----4-:R-:W-:Y:S06]  /*1bb00*/  HMMA.16816.F32 R24, R60.reuse, R68, R24 ;  /* 0x000000443c18723c */ /* 0x050fec0000001818 */
[C---:B------:R-:W-:Y:S01]  /*1bb10*/  HMMA.16816.F32 R20, R60.reuse, R70, R20 ;  /* 0x000000463c14723c */ /* 0x040fe20000001814 */
[----:B------:R-:W4:Y:S05]  /*1bb20*/  LDSM.16.M88.4 R68, [R223+0xe800] ;  /* 0x00e80000df44783b */ /* 0x000f2a0000000200 */
[C---:B---3--:R-:W-:Y:S06]  /*1bb30*/  HMMA.16816.F32 R84, R60.reuse, R64, R84 ;  /* 0x000000403c54723c */ /* 0x048fec0000001854 */
        /* <DEDUP_REMOVED lines=8> */
[----:B------:R-:W2:Y:S05]  /*1bbc0*/  LDSM.16.M88.4 R4, [R225+0x6000] ;  /* 0x00600000e104783b */ /* 0x000eaa0000000200 */
[C---:B-1----:R-:W-:Y:S06]  /*1bbd0*/  HMMA.16816.F32 R24, R92.reuse, R12, R24 ;  /* 0x0000000c5c18723c */ /* 0x042fec0000001818 */
[C---:B------:R-:W-:Y:S01]  /*1bbe0*/  HMMA.16816.F32 R20, R92.reuse, R14, R20 ;  /* 0x0000000e5c14723c */ /* 0x040fe20000001814 */
[----:B------:R-:W1:Y:S05]  /*1bbf0*/  LDSM.16.M88.4 R12, [R216+0x6800] ;  /* 0x00680000d80c783b */ /* 0x000e6a0000000200 */
[C---:B------:R-:W-:Y:S06]  /*1bc00*/  HMMA.16816.F32 R84, R92.reuse, R88, R84 ;  /* 0x000000585c54723c */ /* 0x040fec0000001854 */
[----:B------:R-:W-:Y:S06]  /*1bc10*/  HMMA.16816.F32 R80, R92, R90, R80 ;  /* 0x0000005a5c50723c */ /* 0x000fec0000001850 */
[C---:B------:R-:W-:Y:S06]  /*1bc20*/  HMMA.16816.F32 R56, R76.reuse, R72, R56 ;  /* 0x000000484c38723c */ /* 0x040fec0000001838 */
[C---:B------:R-:W-:Y:S01]  /*1bc30*/  HMMA.16816.F32 R40, R76.reuse, R74, R40 ;  /* 0x0000004a4c28723c */ /* 0x040fe20000001828 */
[----:B------:R-:W1:Y:S05]  /*1bc40*/  LDSM.16.M88.4 R72, [R216+0x7000] ;  /* 0x00700000d848783b */ /* 0x000e6a0000000200 */
[C---:B----4-:R-:W-:Y:S06]  /*1bc50*/  HMMA.16816.F32 R36, R76.reuse, R68, R36 ;  /* 0x000000444c24723c */ /* 0x050fec0000001824 */
[C---:B------:R-:W-:Y:S06]  /*1bc60*/  HMMA.16816.F32 R28, R76.reuse, R70, R28 ;  /* 0x000000464c1c723c */ /* 0x040fec000000181c */
[----:B---3--:R-:W-:Y:S01]  /*1bc70*/  HMMA.16816.F32 R68, R76, R64, R24 ;  /* 0x000000404c44723c */ /* 0x008fe20000001818 */
[----:B------:R-:W3:Y:S01]  /*1bc80*/  LDSM.16.M88.4 R24, [R216+0x7800] ;  /* 0x00780000d818783b */ /* 0x000ee20000000200 */
[----:B------:R-:W-:-:S04]  /*1bc90*/  DEPBAR.LE SB0, 0x0 ;  /* 0x000080000000791a */ /* 0x000fc80000000000 */
[C---:B------:R-:W-:Y:S06]  /*1bca0*/  HMMA.16816.F32 R20, R76.reuse, R66, R20 ;  /* 0x000000424c14723c */ /* 0x040fec0000001814 */
[C---:B------:R-:W-:Y:S06]  /*1bcb0*/  HMMA.16816.F32 R84, R76.reuse, R60, R84 ;  /* 0x0000003c4c54723c */ /* 0x040fec0000001854 */
[----:B------:R-:W-:Y:S06]  /*1bcc0*/  HMMA.16816.F32 R80, R76, R62, R80 ;  /* 0x0000003e4c50723c */ /* 0x000fec0000001850 */
[C---:B--2---:R-:W-:Y:S06]  /*1bcd0*/  HMMA.16816.F32 R56, R4.reuse, R16, R56 ;  /* 0x000000100438723c */ /* 0x044fec0000001838 */
[C---:B------:R-:W-:Y:S06]  /*1bce0*/  HMMA.16816.F32 R40, R4.reuse, R18, R40 ;  /* 0x000000120428723c */ /* 0x040fec0000001828 */
[----:B-1----:R-:W-:Y:S01]  /*1bcf0*/  HMMA.16816.F32 R36, R4, R12, R36 ;  /* 0x0000000c0424723c */ /* 0x002fe20000001824 */
[----:B------:R-:W-:-:S05]  /*1bd00*/  LOP3.LUT R18, R50, 0x6, RZ, 0xc0, !PT ;  /* 0x0000000632127812 */ /* 0x000fca00078ec0ff */
[----:B------:R-:W-:Y:S01]  /*1bd10*/  IMAD.IADD R18, R8, 0x1, R18 ;  /* 0x0000000108127824 */ /* 0x000fe200078e0212 */
[C---:B------:R-:W-:Y:S03]  /*1bd20*/  HMMA.16816.F32 R28, R4.reuse, R14, R28 ;  /* 0x0000000e041c723c */ /* 0x040fe6000000181c */
[C---:B------:R-:W-:Y:S02]  /*1bd30*/  VIADD R9, R18.reuse, 0x1 ;  /* 0x0000000112097836 */ /* 0x040fe40000000000 */
[C---:B------:R-:W-:Y:S01]  /*1bd40*/  VIADD R13, R18.reuse, 0x8 ;  /* 0x00000008120d7836 */ /* 0x040fe20000000000 */
[----:B------:R-:W-:Y:S01]  /*1bd50*/  HMMA.16816.F32 R68, R4, R72, R68 ;  /* 0x000000480444723c */ /* 0x000fe20000001844 */
[C---:B------:R-:W-:Y:S01]  /*1bd60*/  VIADD R14, R18.reuse, 0x10 ;  /* 0x00000010120e7836 */ /* 0x040fe20000000000 */
[C---:B------:R-:W-:Y:S01]  /*1bd70*/  ISETP.GE.AND P6, PT, R9.reuse, R0, PT ;  /* 0x000000000900720c */ /* 0x040fe20003fc6270 */
[----:B------:R-:W-:Y:S01]  /*1bd80*/  VIADD R15, R18, 0x11 ;  /* 0x00000011120f7836 */ /* 0x000fe20000000000 */
[----:B------:R-:W-:-:S02]  /*1bd90*/  ISETP.GE.AND P4, PT, R9, R2, PT ;  /* 0x000000020900720c */ /* 0x000fc40003f86270 */
[----:B------:R-:W-:Y:S01]  /*1bda0*/  I2FP.F32.S32 R12, R9 ;  /* 0x00000009000c7245 */ /* 0x000fe20000201400 */
[C---:B------:R-:W-:Y:S01]  /*1bdb0*/  HMMA.16816.F32 R20, R4.reuse, R74, R20 ;  /* 0x0000004a0414723c */ /* 0x040fe20000001814 */
[----:B------:R-:W-:Y:S02]  /*1bdc0*/  I2FP.F32.S32 R9, R13 ;  /* 0x0000000d00097245 */ /* 0x000fe40000201400 */
[----:B------:R-:W-:Y:S01]  /*1bdd0*/  ISETP.GE.AND P5, PT, R13, R0, PT ;  /* 0x000000000d00720c */ /* 0x000fe20003fa6270 */
[C---:B------:R-:W-:Y:S01]  /*1bde0*/  FFMA.FTZ R17, R3.reuse, R12, R59 ;  /* 0x0000000c03117223 */ /* 0x040fe2000001003b */
[----:B------:R-:W-:Y:S01]  /*1bdf0*/  BAR.SYNC.DEFER_BLOCKING 0x0 ;  /* 0x0000000000007b1d */ /* 0x000fe20000010000 */
[----:B---3--:R-:W-:Y:S01]  /*1be00*/  HMMA.16816.F32 R84, R4, R24, R84 ;  /* 0x000000180454723c */ /* 0x008fe20000001854 */
[CC--:B------:R-:W-:Y:S01]  /*1be10*/  FFMA.FTZ R19, R3.reuse, R9.reuse, R40 ;  /* 0x0000000903137223 */ /* 0x0c0fe20000010028 */
[----:B------:R-:W-:Y:S01]  /*1be20*/  ISETP.GE.AND P3, PT, R14, R0, PT ;  /* 0x000000000e00720c */ /* 0x000fe20003f66270 */
[----:B------:R-:W-:Y:S01]  /*1be30*/  FFMA.FTZ R16, R3, R9, R42 ;  /* 0x0000000903107223 */ /* 0x000fe2000001002a */
[----:B------:R-:W-:-:S02]  /*1be40*/  FSEL R17, R17, -INF , !P4 ;  /* 0xff80000011117808 */ /* 0x000fc40006000000 */
[----:B------:R-:W-:Y:S01]  /*1be50*/  HMMA.16816.F32 R80, R4, R26, R80 ;  /* 0x0000001a0450723c */ /* 0x000fe20000001850 */
[----:B------:R-:W-:Y:S01]  /*1be60*/  FFMA.FTZ R24, R3, R12, R57 ;  /* 0x0000000c03187223 */ /* 0x000fe20000010039 */
[----:B------:R-:W-:Y:S01]  /*1be70*/  FSEL R19, R19, -INF , !P5 ;  /* 0xff80000013137808 */ /* 0x000fe20006800000 */
[----:B------:R-:W-:Y:S01]  /*1be80*/  VIADD R12, R18, 0x19 ;  /* 0x00000019120c7836 */ /* 0x000fe20000000000 */
[----:B------:R-:W-:Y:S02]  /*1be90*/  ISETP.GE.AND P4, PT, R15, R0, PT ;  /* 0x000000000f00720c */ /* 0x000fe40003f86270 */
[----:B------:R-:W-:Y:S01]  /*1bea0*/  FSEL R24, R24, -INF , !P6 ;  /* 0xff80000018187808 */ /* 0x000fe20007000000 */
[----:B------:R-:W-:Y:S01]  /*1beb0*/  VIADD R7, R18, 0x9 ;  /* 0x0000000912077836 */ /* 0x000fe20000000000 */
[----:B------:R-:W-:Y:S01]  /*1bec0*/  ISETP.GE.AND P6, PT, R14, R2, PT ;  /* 0x000000020e00720c */ /* 0x000fe20003fc6270 */
[C---:B------:R-:W-:Y:S01]  /*1bed0*/  VIADD R26, R18.reuse, 0x20 ;  /* 0x00000020121a7836 */ /* 0x040fe20000000000 */
[----:B------:R-:W-:Y:S01]  /*1bee0*/  I2FP.F32.S32 R14, R14 ;  /* 0x0000000e000e7245 */ /* 0x000fe20000201400 */
[----:B------:R-:W-:Y:S01]  /*1bef0*/  VIADD R27, R18, 0x28 ;  /* 0x00000028121b7836 */ /* 0x000fe20000000000 */
[----:B------:R-:W-:-:S02]  /*1bf00*/  ISETP.GE.AND P0, PT, R7, R0, PT ;  /* 0x000000000700720c */ /* 0x000fc40003f06270 */
[----:B------:R-:W-:Y:S01]  /*1bf10*/  ISETP.GE.AND P1, PT, R7, R2, PT ;  /* 0x000000020700720c */ /* 0x000fe20003f26270 */
[CC--:B------:R-:W-:Y:S01]  /*1bf20*/  FFMA.FTZ R6, R3.reuse, R14.reuse, R36 ;  /* 0x0000000e03067223 */ /* 0x0c0fe20000010024 */
[----:B------:R-:W-:Y:S01]  /*1bf30*/  I2FP.F32.S32 R7, R7 ;  /* 0x0000000700077245 */ /* 0x000fe20000201400 */
[----:B------:R-:W-:Y:S01]  /*1bf40*/  FFMA.FTZ R14, R3, R14, R38 ;  /* 0x0000000e030e7223 */ /* 0x000fe20000010026 */
[-C--:B------:R-:W-:Y:S02]  /*1bf50*/  ISETP.GE.AND P5, PT, R15, R2.reuse, PT ;  /* 0x000000020f00720c */ /* 0x080fe40003fa6270 */
[----:B------:R-:W-:Y:S01]  /*1bf60*/  I2FP.F32.S32 R15, R15 ;  /* 0x0000000f000f7245 */ /* 0x000fe20000201400 */
[-C--:B------:R-:W-:Y:S01]  /*1bf70*/  FFMA.FTZ R25, R3, R7.reuse, R41 ;  /* 0x0000000703197223 */ /* 0x080fe20000010029 */
[----:B------:R-:W-:Y:S01]  /*1bf80*/  ISETP.GE.AND P2, PT, R13, R2, PT ;  /* 0x000000020d00720c */ /* 0x000fe20003f46270 */
[----:B------:R-:W-:Y:S01]  /*1bf90*/  FFMA.FTZ R7, R3, R7, R43 ;  /* 0x0000000703077223 */ /* 0x000fe2000001002b */
[----:B------:R-:W-:-:S02]  /*1bfa0*/  VIADD R13, R18, 0x18 ;  /* 0x00000018120d7836 */ /* 0x000fc40000000000 */
[CC--:B------:R-:W-:Y:S01]  /*1bfb0*/  FFMA.FTZ R5, R3.reuse, R15.reuse, R37 ;  /* 0x0000000f03057223 */ /* 0x0c0fe20000010025 */
[----:B------:R-:W-:Y:S01]  /*1bfc0*/  FSEL R16, R16, -INF , !P2 ;  /* 0xff80000010107808 */ /* 0x000fe20005000000 */
[----:B------:R-:W-:Y:S01]  /*1bfd0*/  FFMA.FTZ R15, R3, R15, R39 ;  /* 0x0000000f030f7223 */ /* 0x000fe20000010027 */
[----:B------:R-:W-:Y:S02]  /*1bfe0*/  FSEL R25, R25, -INF , !P0 ;  /* 0xff80000019197808 */ /* 0x000fe40004000000 */
[----:B------:R-:W-:Y:S02]  /*1bff0*/  FSEL R7, R7, -INF , !P1 ;  /* 0xff80000007077808 */ /* 0x000fe40004800000 */
[----:B------:R-:W-:Y:S02]  /*1c000*/  FSEL R6, R6, -INF , !P3 ;  /* 0xff80000006067808 */ /* 0x000fe40005800000 */
[C---:B------:R-:W-:Y:S02]  /*1c010*/  ISETP.GE.AND P2, PT, R13.reuse, R0, PT ;  /* 0x000000000d00720c */ /* 0x040fe40003f46270 */
[----:B------:R-:W-:-:S02]  /*1c020*/  ISETP.GE.AND P0, PT, R13, R2, PT ;  /* 0x000000020d00720c */ /* 0x000fc40003f06270 */
[C---:B------:R-:W-:Y:S02]  /*1c030*/  ISETP.GE.AND P1, PT, R12.reuse, R0, PT ;  /* 0x000000000c00720c */ /* 0x040fe40003f26270 */
[----:B------:R-:W-:Y:S02]  /*1c040*/  ISETP.GE.AND P3, PT, R12, R2, PT ;  /* 0x000000020c00720c */ /* 0x000fe40003f66270 */
[----:B------:R-:W-:Y:S02]  /*1c050*/  FSEL R14, R14, -INF , !P6 ;  /* 0xff8000000e0e7808 */ /* 0x000fe40007000000 */
[----:B------:R-:W-:Y:S02]  /*1c060*/  FSEL R5, R5, -INF , !P4 ;  /* 0xff80000005057808 */ /* 0x000fe40006000000 */
[----:B------:R-:W-:Y:S02]  /*1c070*/  I2FP.F32.S32 R13, R13 ;  /* 0x0000000d000d7245 */ /* 0x000fe40000201400 */
[----:B------:R-:W-:-:S02]  /*1c080*/  I2FP.F32.S32 R12, R12 ;  /* 0x0000000c000c7245 */ /* 0x000fc40000201400 */
[C---:B------:R-:W-:Y:S01]  /*1c090*/  ISETP.GE.AND P6, PT, R26.reuse, R0, PT ;  /* 0x000000001a00720c */ /* 0x040fe20003fc6270 */
[CC--:B------:R-:W-:Y:S01]  /*1c0a0*/  FFMA.FTZ R4, R3.reuse, R13.reuse, R28 ;  /* 0x0000000d03047223 */ /* 0x0c0fe2000001001c */
[----:B------:R-:W-:Y:S01]  /*1c0b0*/  ISETP.GE.AND P4, PT, R26, R2, PT ;  /* 0x000000021a00720c */ /* 0x000fe20003f86270 */
[C---:B------:R-:W-:Y:S01]  /*1c0c0*/  FFMA.FTZ R9, R3.reuse, R12, R29 ;  /* 0x0000000c03097223 */ /* 0x040fe2000001001d */
[----:B------:R-:W-:Y:S01]  /*1c0d0*/  I2FP.F32.S32 R26, R26 ;  /* 0x0000001a001a7245 */ /* 0x000fe20000201400 */
[C---:B------:R-:W-:Y:S01]  /*1c0e0*/  FFMA.FTZ R13, R3.reuse, R13, R30 ;  /* 0x0000000d030d7223 */ /* 0x040fe2000001001e */
[----:B------:R-:W-:Y:S01]  /*1c0f0*/  FFMA.FTZ R12, R3, R12, R31 ;  /* 0x0000000c030c7223 */ /* 0x000fe2000001001f */
[C---:B------:R-:W-:Y:S01]  /*1c100*/  VIADD R28, R18.reuse, 0x21 ;  /* 0x00000021121c7836 */ /* 0x040fe20000000000 */
[----:B------:R-:W-:Y:S01]  /*1c110*/  FSEL R9, R9, -INF , !P1 ;  /* 0xff80000009097808 */ /* 0x000fe20004800000 */
[CC--:B------:R-:W-:Y:S01]  /*1c120*/  FFMA.FTZ R68, R3.reuse, R26.reuse, R68 ;  /* 0x0000001a03447223 */ /* 0x0c0fe20000010044 */
[----:B------:R-:W-:Y:S01]  /*1c130*/  FFMA.FTZ R70, R3, R26, R70 ;  /* 0x0000001a03467223 */ /* 0x000fe20000010046 */
[C---:B------:R-:W-:Y:S01]  /*1c140*/  VIADD R26, R18.reuse, 0x29 ;  /* 0x00000029121a7836 */ /* 0x040fe20000000000 */
[----:B------:R-:W-:Y:S01]  /*1c150*/  FSEL R13, R13, -INF , !P0 ;  /* 0xff8000000d0d7808 */ /* 0x000fe20004000000 */
[----:B------:R-:W-:Y:S01]  /*1c160*/  VIADD R29, R18, 0x30 ;  /* 0x00000030121d7836 */ /* 0x000fe20000000000 */
[----:B------:R-:W-:-:S02]  /*1c170*/  FSEL R12, R12, -INF , !P3 ;  /* 0xff8000000c0c7808 */ /* 0x000fc40005800000 */
[----:B------:R-:W-:Y:S02]  /*1c180*/  FSEL R180, R68, -INF , !P6 ;  /* 0xff80000044b47808 */ /* 0x000fe40007000000 */
[C---:B------:R-:W-:Y:S02]  /*1c190*/  ISETP.GE.AND P0, PT, R27.reuse, R0, PT ;  /* 0x000000001b00720c */ /* 0x040fe40003f06270 */
[----:B------:R-:W-:Y:S02]  /*1c1a0*/  ISETP.GE.AND P1, PT, R27, R2, PT ;  /* 0x000000021b00720c */ /* 0x000fe40003f26270 */
[C---:B------:R-:W-:Y:S02]  /*1c1b0*/  ISETP.GE.AND P3, PT, R26.reuse, R0, PT ;  /* 0x000000001a00720c */ /* 0x040fe40003f66270 */
[----:B------:R-:W-:Y:S02]  /*1c1c0*/  ISETP.GE.AND P6, PT, R26, R2, PT ;  /* 0x000000021a00720c */ /* 0x000fe40003fc6270 */
[----:B------:R-:W-:-:S02]  /*1c1d0*/  I2FP.F32.S32 R27, R27 ;  /* 0x0000001b001b7245 */ /* 0x000fc40000201400 */
[----:B------:R-:W-:Y:S02]  /*1c1e0*/  I2FP.F32.S32 R26, R26 ;  /* 0x0000001a001a7245 */ /* 0x000fe40000201400 */
[----:B------:R-:W-:Y:S01]  /*1c1f0*/  FSEL R15, R15, -INF , !P5 ;  /* 0xff8000000f0f7808 */ /* 0x000fe20006800000 */
[CC--:B------:R-:W-:Y:S01]  /*1c200*/  FFMA.FTZ R183, R3.reuse, R27.reuse, R20 ;  /* 0x0000001b03b77223 */ /* 0x0c0fe20000010014 */
[----:B------:R-:W-:Y:S01]  /*1c210*/  FSEL R4, R4, -INF , !P2 ;  /* 0xff80000004047808 */ /* 0x000fe20005000000 */
[C---:B------:R-:W-:Y:S01]  /*1c220*/  FFMA.FTZ R22, R3.reuse, R27, R22 ;  /* 0x0000001b03167223 */ /* 0x040fe20000010016 */
[C---:B------:R-:W-:Y:S01]  /*1c230*/  ISETP.GE.AND P5, PT, R28.reuse, R0, PT ;  /* 0x000000001c00720c */ /* 0x040fe20003fa6270 */
[C---:B------:R-:W-:Y:S01]  /*1c240*/  FFMA.FTZ R21, R3.reuse, R26, R21 ;  /* 0x0000001a03157223 */ /* 0x040fe20000010015 */
[----:B------:R-:W-:Y:S01]  /*1c250*/  ISETP.GE.AND P2, PT, R28, R2, PT ;  /* 0x000000021c00720c */ /* 0x000fe20003f46270 */
[----:B------:R-:W-:Y:S01]  /*1c260*/  VIADD R20, R18, 0x38 ;  /* 0x0000003812147836 */ /* 0x000fe20000000000 */
[----:B------:R-:W-:Y:S01]  /*1c270*/  I2FP.F32.S32 R28, R28 ;  /* 0x0000001c001c7245 */ /* 0x000fe20000201400 */
[----:B------:R-:W-:Y:S01]  /*1c280*/  FFMA.FTZ R23, R3, R26, R23 ;  /* 0x0000001a03177223 */ /* 0x000fe20000010017 */
[----:B------:R-:W-:-:S02]  /*1c290*/  FSEL R190, R22, -INF , !P1 ;  /* 0xff80000016be7808 */ /* 0x000fc40004800000 */
[----:B------:R-:W-:Y:S01]  /*1c2a0*/  FSEL R186, R21, -INF , !P3 ;  /* 0xff80000015ba7808 */ /* 0x000fe20005800000 */
[C---:B------:R-:W-:Y:S01]  /*1c2b0*/  FFMA.FTZ R69, R3.reuse, R28, R69 ;  /* 0x0000001c03457223 */ /* 0x040fe20000010045 */
[C---:B------:R-:W-:Y:S01]  /*1c2c0*/  ISETP.GE.AND P1, PT, R20.reuse, R0, PT ;  /* 0x000000001400720c */ /* 0x040fe20003f26270 */
[----:B------:R-:W-:Y:S01]  /*1c2d0*/  FFMA.FTZ R71, R3, R28, R71 ;  /* 0x0000001c03477223 */ /* 0x000fe20000010047 */
[----:B------:R-:W-:Y:S01]  /*1c2e0*/  ISETP.GE.AND P3, PT, R20, R2, PT ;  /* 0x000000021400720c */ /* 0x000fe20003f66270 */
[----:B------:R-:W-:Y:S01]  /*1c2f0*/  VIADD R28, R18, 0x31 ;  /* 0x00000031121c7836 */ /* 0x000fe20000000000 */
[----:B------:R-:W-:Y:S02]  /*1c300*/  I2FP.F32.S32 R20, R20 ;  /* 0x0000001400147245 */ /* 0x000fe40000201400 */
[----:B------:R-:W-:Y:S02]  /*1c310*/  FSEL R187, R70, -INF , !P4 ;  /* 0xff80000046bb7808 */ /* 0x000fe40006000000 */
[----:B------:R-:W-:Y:S01]  /*1c320*/  FSEL R181, R69, -INF , !P5 ;  /* 0xff80000045b57808 */ /* 0x000fe20006800000 */
[----:B------:R-:W-:Y:S01]  /*1c330*/  FFMA.FTZ R80, R3, R20, R80 ;  /* 0x0000001403507223 */ /* 0x000fe20000010050 */
[----:B------:R-:W-:Y:S01]  /*1c340*/  ISETP.GE.AND P4, PT, R29, R0, PT ;  /* 0x000000001d00720c */ /* 0x000fe20003f86270 */
[----:B------:R-:W-:Y:S01]  /*1c350*/  FFMA.FTZ R82, R3, R20, R82 ;  /* 0x0000001403527223 */ /* 0x000fe20000010052 */
[----:B------:R-:W-:Y:S01]  /*1c360*/  ISETP.GE.AND P5, PT, R29, R2, PT ;  /* 0x000000021d00720c */ /* 0x000fe20003fa6270 */
[----:B------:R-:W-:Y:S01]  /*1c370*/  VIADD R20, R18, 0x39 ;  /* 0x0000003912147836 */ /* 0x000fe20000000000 */
[----:B------:R-:W-:-:S02]  /*1c380*/  I2FP.F32.S32 R29, R29 ;  /* 0x0000001d001d7245 */ /* 0x000fc40000201400 */
[----:B------:R-:W-:Y:S02]  /*1c390*/  FSEL R188, R71, -INF , !P2 ;  /* 0xff80000047bc7808 */ /* 0x000fe40005000000 */
[----:B------:R-:W-:Y:S01]  /*1c3a0*/  FSEL R183, R183, -INF , !P0 ;  /* 0xff800000b7b77808 */ /* 0x000fe20004000000 */
[CC--:B------:R-:W-:Y:S01]  /*1c3b0*/  FFMA.FTZ R84, R3.reuse, R29.reuse, R84 ;  /* 0x0000001d03547223 */ /* 0x0c0fe20000010054 */
[C---:B------:R-:W-:Y:S01]  /*1c3c0*/  ISETP.GE.AND P2, PT, R28.reuse, R0, PT ;  /* 0x000000001c00720c */ /* 0x040fe20003f46270 */
[----:B------:R-:W-:Y:S01]  /*1c3d0*/  FFMA.FTZ R29, R3, R29, R86 ;  /* 0x0000001d031d7223 */ /* 0x000fe20000010056 */
[----:B------:R-:W-:Y:S02]  /*1c3e0*/  ISETP.GE.AND P0, PT, R28, R2, PT ;  /* 0x000000021c00720c */ /* 0x000fe40003f06270 */
[----:B------:R-:W-:Y:S02]  /*1c3f0*/  I2FP.F32.S32 R28, R28 ;  /* 0x0000001c001c7245 */ /* 0x000fe40000201400 */
[----:B------:R-:W-:-:S02]  /*1c400*/  FSEL R189, R80, -INF , !P1 ;  /* 0xff80000050bd7808 */ /* 0x000fc40004800000 */
[----:B------:R-:W-:Y:S01]  /*1c410*/  ISETP.GE.AND P1, PT, R166, 0x2, PT ;  /* 0x00000002a600780c */ /* 0x000fe20003f26270 */
[-C--:B------:R-:W-:Y:S01]  /*1c420*/  FFMA.FTZ R85, R3, R28.reuse, R85 ;  /* 0x0000001c03557223 */ /* 0x080fe20000010055 */
[----:B------:R-:W-:Y:S01]  /*1c430*/  FSEL R191, R23, -INF , !P6 ;  /* 0xff80000017bf7808 */ /* 0x000fe20007000000 */
[----:B------:R-:W-:Y:S01]  /*1c440*/  FFMA.FTZ R28, R3, R28, R87 ;  /* 0x0000001c031c7223 */ /* 0x000fe20000010057 */
[----:B------:R-:W-:Y:S02]  /*1c450*/  FSEL R193, R84, -INF , !P4 ;  /* 0xff80000054c17808 */ /* 0x000fe40006000000 */
[C---:B------:R-:W-:Y:S02]  /*1c460*/  ISETP.GE.AND P6, PT, R18.reuse, R0, PT ;  /* 0x000000001200720c */ /* 0x040fe40003fc6270 */
[----:B------:R-:W-:Y:S02]  /*1c470*/  ISETP.GE.AND P4, PT, R18, R2, PT ;  /* 0x000000021200720c */ /* 0x000fe40003f86270 */
[----:B------:R-:W-:-:S02]  /*1c480*/  I2FP.F32.S32 R18, R18 ;  /* 0x0000001200127245 */ /* 0x000fc40000201400 */
[----:B------:R-:W-:Y:S02]  /*1c490*/  I2FP.F32.S32 R21, R20 ;  /* 0x0000001400157245 */ /* 0x000fe40000201400 */
[----:B------:R-:W-:Y:S02]  /*1c4a0*/  FSEL R29, R29, -INF , !P5 ;  /* 0xff8000001d1d7808 */ /* 0x000fe40006800000 */
[----:B------:R-:W-:Y:S01]  /*1c4b0*/  FSEL R192, R85, -INF , !P2 ;  /* 0xff80000055c07808 */ /* 0x000fe20005000000 */
[CC--:B------:R-:W-:Y:S01]  /*1c4c0*/  FFMA.FTZ R30, R3.reuse, R21.reuse, R81 ;  /* 0x00000015031e7223 */ /* 0x0c0fe20000010051 */
[C---:B------:R-:W-:Y:S01]  /*1c4d0*/  ISETP.GE.AND P5, PT, R20.reuse, R0, PT ;  /* 0x000000001400720c */ /* 0x040fe20003fa6270 */
[C---:B------:R-:W-:Y:S01]  /*1c4e0*/  FFMA.FTZ R83, R3.reuse, R21, R83 ;  /* 0x0000001503537223 */ /* 0x040fe20000010053 */
[----:B------:R-:W-:Y:S01]  /*1c4f0*/  ISETP.GE.AND P2, PT, R20, R2, PT ;  /* 0x000000021400720c */ /* 0x000fe20003f46270 */
[CC--:B------:R-:W-:Y:S01]  /*1c500*/  FFMA.FTZ R20, R3.reuse, R18.reuse, R56 ;  /* 0x0000001203147223 */ /* 0x0c0fe20000010038 */
[----:B------:R-:W-:Y:S01]  /*1c510*/  FFMA.FTZ R18, R3, R18, R58 ;  /* 0x0000001203127223 */ /* 0x000fe2000001003a */
[----:B------:R-:W-:-:S02]  /*1c520*/  FSEL R28, R28, -INF , !P0 ;  /* 0xff8000001c1c7808 */ /* 0x000fc40004000000 */
[----:B------:R-:W-:Y:S02]  /*1c530*/  ISETP.NE.U32.AND P0, PT, R244, RZ, PT ;  /* 0x000000fff400720c */ /* 0x000fe40003f05070 */
[----:B------:R-:W-:Y:S02]  /*1c540*/  FSEL R182, R82, -INF , !P3 ;  /* 0xff80000052b67808 */ /* 0x000fe40005800000 */
[----:B------:R-:W-:Y:S02]  /*1c550*/  ISETP.NE.AND.EX P0, PT, R245, RZ, PT, P0 ;  /* 0x000000fff500720c */ /* 0x000fe40003f05300 */
[----:B------:R-:W-:Y:S02]  /*1c560*/  FSEL R20, R20, -INF , !P6 ;  /* 0xff80000014147808 */ /* 0x000fe40007000000 */
[----:B------:R-:W-:Y:S02]  /*1c570*/  FSEL R18, R18, -INF , !P4 ;  /* 0xff80000012127808 */ /* 0x000fe40006000000 */
[----:B------:R-:W-:-:S02]  /*1c580*/  FSEL R30, R30, -INF , !P5 ;  /* 0xff8000001e1e7808 */ /* 0x000fc40006800000 */
[----:B------:R-:W-:Y:S01]  /*1c590*/  FSEL R177, R83, -INF , !P2 ;  /* 0xff80000053b17808 */ /* 0x000fe20005000000 */
[----:B------:R-:W-:Y:S06]  /*1c5a0*/  @!P1 BRA `(.L_x_3235) ;  /* 0x0000000800e89947 */ /* 0x000fec0003800000 */
[----:B------:R-:W-:Y:S04]  /*1c5b0*/  BSSY B0, `(.L_x_3236) ;  /* 0x0000042000007945 */ /* 0x000fe80003800000 */
[----:B------:R-:W-:Y:S05]  /*1c5c0*/  @!P0 BRA `(.L_x_3237) ;  /* 0x0000000000f48947 */ /* 0x000fea0003800000 */
[----:B------:R-:W2:Y:S01]  /*1c5d0*/  LD.E R36, desc[UR6][R10.64+0x170] ;  /* 0x000170060a247980 */ /* 0x000ea2000c101900 */
[C---:B------:R-:W-:Y:S02]  /*1c5e0*/  IADD3 R31, R8.reuse, -0x40, RZ ;  /* 0xffffffc0081f7810 */ /* 0x040fe40007ffe0ff */
[----:B------:R-:W-:Y:S02]  /*1c5f0*/  IABS R23, R8 ;  /* 0x0000000800177213 */ /* 0x000fe40000000000 */
[----:B------:R-:W-:Y:S02]  /*1c600*/  IABS R21, R31 ;  /* 0x0000001f00157213 */ /* 0x000fe40000000000 */
[-C--:B--2---:R-:W-:Y:S02]  /*1c610*/  IABS R26, R36.reuse ;  /* 0x00000024001a7213 */ /* 0x084fe40000000000 */
[-C--:B------:R-:W-:Y:S02]  /*1c620*/  IABS R22, R36.reuse ;  /* 0x0000002400167213 */ /* 0x080fe40000000000 */
[----:B------:R-:W1:Y:S01]  /*1c630*/  I2F.RP R38, R26 ;  /* 0x0000001a00267306 */ /* 0x000e620000209400 */
[----:B------:R-:W-:-:S02]  /*1c640*/  LOP3.LUT R8, R8, R36, RZ, 0x3c, !PT ;  /* 0x0000002408087212 */ /* 0x000fc400078e3cff */
[----:B------:R-:W-:Y:S02]  /*1c650*/  IADD3 R22, RZ, -R22, RZ ;  /* 0x80000016ff167210 */ /* 0x000fe40007ffe0ff */
[-C--:B------:R-:W-:Y:S02]  /*1c660*/  LOP3.LUT R31, R31, R36.reuse, RZ, 0x3c, !PT ;  /* 0x000000241f1f7212 */ /* 0x080fe400078e3cff */
[----:B------:R-:W-:Y:S02]  /*1c670*/  ISETP.GE.AND P4, PT, R8, RZ, PT ;  /* 0x000000ff0800720c */ /* 0x000fe40003f86270 */
[----:B------:R-:W-:Y:S01]  /*1c680*/  LOP3.LUT R8, RZ, R36, RZ, 0x33, !PT ;  /* 0x00000024ff087212 */ /* 0x000fe200078e33ff */
        /* <DEDUP_REMOVED lines=23> */
[----:B------:R-:W-:Y:S02]  /*1c800*/  IMAD.MOV.U32 R22, RZ, RZ, R32 ;  /* 0x000000ffff167224 */ /* 0x000fe400078e0020 */
[----:B------:R-:W-:Y:S02]  /*1c810*/  MOV R23, R27 ;  /* 0x0000001b00177202 */ /* 0x000fe40000000f00 */
[----:B------:R-:W-:Y:S01]  /*1c820*/  @!P4 IMAD.MOV R22, RZ, RZ, -R22 ;  /* 0x000000ffff16c224 */ /* 0x000fe200078e0a16 */
[----:B------:R-:W2:Y:S01]  /*1c830*/  LD.E.64 R26, desc[UR6][R10.64+0x38] ;  /* 0x000038060a1a7980 */ /* 0x000ea2000c101b00 */
[----:B------:R-:W-:-:S03]  /*1c840*/  @!P2 IADD3 R23, -R23, RZ, RZ ;  /* 0x000000ff1717a210 */ /* 0x000fc60007ffe1ff */
[C---:B------:R-:W-:Y:S02]  /*1c850*/  SEL R22, R8.reuse, R22, !P3 ;  /* 0x0000001608167207 */ /* 0x040fe40005800000 */
[----:B------:R-:W-:-:S03]  /*1c860*/  SEL R23, R8, R23, !P3 ;  /* 0x0000001708177207 */ /* 0x000fc60005800000 */
[----:B------:R-:W-:-:S04]  /*1c870*/  IMAD.WIDE R40, R22, 0x4, R244 ;  /* 0x0000000416287825 */ /* 0x000fc800078e02f4 */
[----:B------:R-:W-:Y:S01]  /*1c880*/  IMAD.WIDE R38, R23, 0x4, R244 ;  /* 0x0000000417267825 */ /* 0x000fe200078e02f4 */
        /* <DEDUP_REMOVED lines=8> */
[----:B------:R-:W-:-:S04]  /*1c910*/  IMAD R22, R26, R23, R22 ;  /* 0x000000171a167224 */ /* 0x000fc800078e0216 */
[----:B------:R-:W-:Y:S01]  /*1c920*/  IMAD.IADD R37, R37, 0x1, R22 ;  /* 0x0000000125257824 */ /* 0x000fe200078e0216 */
[----:B---3--:R-:W-:-:S04]  /*1c930*/  IADD3 R8, -R21, R8, RZ ;  /* 0x0000000815087210 */ /* 0x008fc80007ffe1ff */
[----:B------:R-:W-:Y:S01]  /*1c940*/  SHF.R.S32.HI R23, RZ, 0x1f, R8 ;  /* 0x0000001fff177819 */ /* 0x000fe20000011408 */
[----:B----4-:R-:W-:-:S04]  /*1c950*/  IMAD R21, R39, R8, RZ ;  /* 0x0000000827157224 */ /* 0x010fc800078e02ff */
[----:B------:R-:W-:Y:S02]  /*1c960*/  IMAD R21, R38, R23, R21 ;  /* 0x0000001726157224 */ /* 0x000fe400078e0215 */
[----:B------:R-:W-:-:S05]  /*1c970*/  IMAD.WIDE.U32 R22, R8, R38, R36 ;  /* 0x0000002608167225 */ /* 0x000fca00078e0024 */
[----:B------:R-:W-:Y:S01]  /*1c980*/  IADD3 R8, R23, R21, RZ ;  /* 0x0000001517087210 */ /* 0x000fe20007ffe0ff */
[----:B------:R-:W-:Y:S05]  /*1c990*/  BRA `(.L_x_3238) ;  /* 0x00000000000c7947 */ /* 0x000fea0003800000 */
.L_x_3237:
[----:B------:R-:W2:Y:S02]  /*1c9a0*/  LD.E R22, desc[UR6][R10.64+0x38] ;  /* 0x000038060a167980 */ /* 0x000ea4000c101900 */
[----:B--2---:R-:W-:-:S04]  /*1c9b0*/  LEA R22, -R22, RZ, 0x6 ;  /* 0x000000ff16167211 */ /* 0x004fc800078e31ff */
[----:B------:R-:W-:Y:S02]  /*1c9c0*/  SHF.R.S32.HI R8, RZ, 0x1f, R22 ;  /* 0x0000001fff087819 */ /* 0x000fe40000011416 */
.L_x_3238:
[----:B------:R-:W-:Y:S05]  /*1c9d0*/  BSYNC B0 ;  /* 0x0000000000007941 */ /* 0x000fea0003800000 */
.L_x_3236:
[C---:B------:R-:W-:Y:S02]  /*1c9e0*/  LOP3.LUT P6, RZ, R247.reuse, 0x1, RZ, 0xc0, !PT ;  /* 0x00000001f7ff7812 */ /* 0x040fe400078cc0ff */
[C---:B------:R-:W-:Y:S02]  /*1c9f0*/  LOP3.LUT P5, RZ, R247.reuse, 0x2, RZ, 0xc0, !PT ;  /* 0x00000002f7ff7812 */ /* 0x040fe400078ac0ff */
[C---:B------:R-:W-:Y:S02]  /*1ca00*/  LEA R48, P3, R22.reuse, R236, 0x1 ;  /* 0x000000ec16307211 */ /* 0x040fe400078608ff */
[C---:B------:R-:W-:Y:S02]  /*1ca10*/  IADD3 R21, P2, R22.reuse, R233, RZ ;  /* 0x000000e916157210 */ /* 0x040fe40007f5e0ff */
[C---:B------:R-:W-:Y:S02]  /*1ca20*/  LOP3.LUT P4, RZ, R247.reuse, 0x4, RZ, 0xc0, !PT ;  /* 0x00000004f7ff7812 */ /* 0x040fe4000788c0ff */
[----:B------:R-:W-:Y:S01]  /*1ca30*/  LEA.HI.X R49, R22, R235, R8, 0x1, P3 ;  /* 0x000000eb16317211 */ /* 0x000fe200018f0c08 */
[----:B------:R-:W-:Y:S01]  /*1ca40*/  IMAD.X R8, R8, 0x1, R234, P2 ;  /* 0x0000000108087824 */ /* 0x000fe200010e06ea */
[----:B------:R-:W-:-:S02]  /*1ca50*/  LOP3.LUT P3, RZ, R247, 0x8, RZ, 0xc0, !PT ;  /* 0x00000008f7ff7812 */ /* 0x000fc4000786c0ff */
[CC--:B------:R-:W-:Y:S01]  /*1ca60*/  @P6 LEA R46, P2, R21.reuse, R236.reuse, 0x1 ;  /* 0x000000ec152e6211 */ /* 0x0c0fe200078408ff */
[----:B------:R-:W-:Y:S01]  /*1ca70*/  @!PT LDS RZ, [RZ] ;  /* 0x00000000fffff984 */ /* 0x000fe20000000800 */
[----:B------:R-:W-:Y:S01]  /*1ca80*/  @!PT LDS RZ, [RZ] ;  /* 0x00000000fffff984 */ /* 0x000fe20000000800 */
[----:B------:R-:W-:Y:S01]  /*1ca90*/  @!PT LDS RZ, [RZ] ;  /* 0x00000000fffff984 */ /* 0x000fe20000000800 */
[----:B------:R1:W-:Y:S03]  /*1caa0*/  @P6 LDGSTS.E.BYPASS.LTC128B.128 [R243+0x8000], desc[UR6][R48.64] ;  /* 0x0800000030f36fae */ /* 0x0003e6000b901d46 */
[C---:B------:R-:W-:Y:S01]  /*1cab0*/  @P6 LEA.HI.X R47, R21.reuse, R235, R8, 0x1, P2 ;  /* 0x000000eb152f6211 */ /* 0x040fe200010f0c08 */
[----:B------:R1:W-:Y:S01]  /*1cac0*/  @!P6 STS.128 [R243+0x8000], RZ ;  /* 0x008000fff300e388 */ /* 0x0003e20000000c00 */
[----:B------:R-:W-:-:S03]  /*1cad0*/  @P5 LEA R42, P2, R21, R236, 0x1 ;  /* 0x000000ec152a5211 */ /* 0x000fc600078408ff */
[----:B------:R-:W-:Y:S01]  /*1cae0*/  @!PT LDS RZ, [RZ] ;  /* 0x00000000fffff984 */ /* 0x000fe20000000800 */
[----:B------:R-:W-:Y:S01]  /*1caf0*/  @!PT LDS RZ, [RZ] ;  /* 0x00000000fffff984 */ /* 0x000fe20000000800 */
[----:B------:R-:W-:Y:S01]  /*1cb00*/  @!PT LDS RZ, [RZ] ;  /* 0x00000000fffff984 */ /* 0x000fe20000000800 */
[----:B------:R1:W-:Y:S01]  /*1cb10*/  @P5 LDGSTS.E.BYPASS.LTC128B.128 [R243+0xa000], desc[UR6][R48.64+0x80] ;  /* 0x0a00008030f35fae */ /* 0x0003e2000b901d46 */
[CCC-:B------:R-:W-:Y:S02]  /*1cb20*/  @P5 LEA.HI.X R43, R21.reuse, R235.reuse, R8.reuse, 0x1, P2 ;  /* 0x000000eb152b5211 */ /* 0x1c0fe400010f0c08 */
[CC--:B------:R-:W-:Y:S01]  /*1cb30*/  @P4 LEA R40, P2, R21.reuse, R236.reuse, 0x1 ;  /* 0x000000ec15284211 */ /* 0x0c0fe200078408ff */
[----:B------:R1:W-:Y:S03]  /*1cb40*/  @!P5 STS.128 [R243+0xa000], RZ ;  /* 0x00a000fff300d388 */ /* 0x0003e60000000c00 */
[C---:B------:R-:W-:Y:S01]  /*1cb50*/  @P4 LEA.HI.X R41, R21.reuse, R235, R8, 0x1, P2 ;  /* 0x000000eb15294211 */ /* 0x040fe200010f0c08 */
[----:B------:R-:W-:Y:S01]  /*1cb60*/  @!PT LDS RZ, [RZ] ;  /* 0x00000000fffff984 */ /* 0x000fe20000000800 */
[----:B------:R-:W-:Y:S01]  /*1cb70*/  @!PT LDS RZ, [RZ] ;  /* 0x00000000fffff984 */ /* 0x000fe20000000800 */
[----:B------:R-:W-:Y:S01]  /*1cb80*/  @!PT LDS RZ, [RZ] ;  /* 0x00000000fffff984 */ /* 0x000fe20000000800 */
[----:B------:R1:W-:Y:S01]  /*1cb90*/  @P4 LDGSTS.E.BYPASS.LTC128B.128 [R243+0xc000], desc[UR6][R48.64+0x100] ;  /* 0x0c00010030f34fae */ /* 0x0003e2000b901d46 */
[----:B------:R-:W-:-:S03]  /*1cba0*/  @P3 LEA R38, P2, R21, R236, 0x1 ;  /* 0x000000ec15263211 */ /* 0x000fc600078408ff */
[----:B------:R1:W-:Y:S01]  /*1cbb0*/  @!P4 STS.128 [R243+0xc000], RZ ;  /* 0x00c000fff300c388 */ /* 0x0003e20000000c00 */
[C---:B------:R-:W-:Y:S02]  /*1cbc0*/  @P3 LEA.HI.X R39, R21.reuse, R235, R8, 0x1, P2 ;  /* 0x000000eb15273211 */ /* 0x040fe400010f0c08 */
[----:B------:R-:W-:Y:S01]  /*1cbd0*/  IADD3 R21, P2, R21, R233, RZ ;  /* 0x000000e915157210 */ /* 0x000fe20007f5e0ff */
[----:B------:R-:W-:Y:S01]  /*1cbe0*/  @!PT LDS RZ, [RZ] ;  /* 0x00000000fffff984 */ /* 0x000fe20000000800 */
[----:B------:R-:W-:Y:S01]  /*1cbf0*/  @!PT LDS RZ, [RZ] ;  /* 0x00000000fffff984 */ /* 0x000fe20000000800 */
[----:B------:R-:W-:Y:S01]  /*1cc00*/  @!PT LDS RZ, [RZ] ;  /* 0x00000000fffff984 */ /* 0x000fe20000000800 */
[----:B------:R1:W-:Y:S04]  /*1cc10*/  @P3 LDGSTS.E.BYPASS.LTC128B.128 [R243+0xe000], desc[UR6][R48.64+0x180] ;  /* 0x0e00018030f33fae */ /* 0x0003e8000b901d46 */
[----:B------:R-:W-:Y:S01]  /*1cc20*/  IMAD.X R8, R8, 0x1, R234, P2 ;  /* 0x0000000108087824 */ /* 0x000fe200010e06ea */
        /* <DEDUP_REMOVED lines=9> */
[CCC-:B------:R-:W-:Y:S02]  /*1ccc0*/  @P5 LEA.HI.X R37, R21.reuse, R235.reuse, R8.reuse, 0x1, P2 ;  /* 0x000000eb15255211 */ /* 0x1c0fe400010f0c08 */
        /* <DEDUP_REMOVED lines=12> */
[C---:B------:R-:W-:Y:S02]  /*1cd90*/  @P3 LEA.HI.X R23, R21.reuse, R235, R8, 0x1, P2 ;  /* 0x000000eb15173211 */ /* 0x040fe400010f0c08 */
[----:B------:R-:W-:Y:S01]  /*1cda0*/  IADD3 R21, P2, R21, R233, RZ ;  /* 0x000000e915157210 */ /* 0x000fe20007f5e0ff */
[----:B------:R1:W-:Y:S04]  /*1cdb0*/  @!P4 STS.128 [R243+0xc800], RZ ;  /* 0x00c800fff300c388 */ /* 0x0003e80000000c00 */
[----:B------:R-:W-:Y:S01]  /*1cdc0*/  IMAD.X R8, R8, 0x1, R234, P2 ;  /* 0x0000000108087824 */ /* 0x000fe200010e06ea */
        /* <DEDUP_REMOVED lines=20> */
[----:B------:R-:W-:Y:S01]  /*1cf10*/  @P3 LEA R56, P2, R21, R236, 0x1 ;  /* 0x000000ec15383211 */ /* 0x000fe200078408ff */
[----:B------:R-:W-:-:S02]  /*1cf20*/  IMAD.MOV.U32 R236, RZ, RZ, R48 ;  /* 0x000000ffffec7224 */ /* 0x000fc400078e0030 */
        /* <DEDUP_REMOVED lines=34> */
.L_x_3235:
[----:B------:R-:W-:Y:S05]  /*1d150*/  BSYNC B1 ;  /* 0x0000000000017941 */ /* 0x000fea0003800000 */
.L_x_3234:
[----:B------:R-:W2:Y:S01]  /*1d160*/  LD.E R179, desc[UR6][R10.64+0xdc] ;  /* 0x0000dc060ab37980 */ /* 0x000ea2000c101900 */
[----:B-1----:R-:W-:Y:S02]  /*1d170*/  FMNMX.FTZ R23, R20, R24, !PT ;  /* 0x0000001814177209 */ /* 0x002fe40007810000 */
        /* <DEDUP_REMOVED lines=32> */
[----:B------:R-:W3:Y:S01]  /*1d380*/  SHFL.BFLY PT, R8, R22, 0x2, 0x1f ;  /* 0x0c401f0016087f89 */ /* 0x000ee200000e0000 */
        /* <DEDUP_REMOVED lines=8> */
[----:B---3--:R-:W-:-:S03]  /*1d410*/  FMNMX.FTZ R8, R22, R8, !PT ;  /* 0x0000000816087209 */ /* 0x008fc60007810000 */
[----:B------:R-:W1:Y:S04]  /*1d420*/  SHFL.BFLY PT, R165, R21, 0x1, 0x1f ;  /* 0x0c201f0015a57f89 */ /* 0x000e6800000e0000 */
[----:B------:R-:W3:Y:S04]  /*1d430*/  SHFL.BFLY PT, R164, R8, 0x1, 0x1f ;  /* 0x0c201f0008a47f89 */ /* 0x000ee800000e0000 */
[----:B------:R-:W4:Y:S04]  /*1d440*/  LDSM.16.MT88.4 R72, [R222+0x12000] ;  /* 0x01200000de48783b */ /* 0x000f280000004200 */
[----:B------:R-:W5:Y:S04]  /*1d450*/  LDSM.16.MT88.4 R80, [R221+0x12000] ;  /* 0x01200000dd50783b */ /* 0x000f680000004200 */
[----:B------:R-:W5:Y:S04]  /*1d460*/  LDSM.16.MT88.4 R88, [R220+0x12000] ;  /* 0x01200000dc58783b */ /* 0x000f680000004200 */
[----:B------:R-:W5:Y:S01]  /*1d470*/  LDSM.16.MT88.4 R96, [R224+0x14000] ;  /* 0x01400000e060783b */ /* 0x000f620000004200 */
[----:B-1----:R-:W-:-:S03]  /*1d480*/  FMNMX.FTZ R165, R21, R165, !PT ;  /* 0x000000a515a57209 */ /* 0x002fc60007810000 */
[----:B------:R-:W1:Y:S01]  /*1d490*/  LDSM.16.MT88.4 R104, [R222+0x14000] ;  /* 0x01400000de68783b */ /* 0x000e620000004200 */
[----:B---3--:R-:W-:-:S03]  /*1d4a0*/  FMNMX.FTZ R164, R8, R164, !PT ;  /* 0x000000a408a47209 */ /* 0x008fc60007810000 */
[----:B------:R-:W3:Y:S01]  /*1d4b0*/  LDSM.16.MT88.4 R112, [R221+0x14000] ;  /* 0x01400000dd70783b */ /* 0x000ee20000004200 */
[----:B------:R-:W-:-:S03]  /*1d4c0*/  FSETP.NEU.FTZ.AND P2, PT, R165, -INF , PT ;  /* 0xff800000a500780b */ /* 0x000fc60003f5d000 */
[----:B------:R-:W3:Y:S04]  /*1d4d0*/  LDSM.16.MT88.4 R120, [R220+0x14000] ;  /* 0x01400000dc78783b */ /* 0x000ee80000004200 */
[----:B------:R-:W3:Y:S04]  /*1d4e0*/  LDSM.16.MT88.4 R128, [R224+0x16000] ;  /* 0x01600000e080783b */ /* 0x000ee80000004200 */
[----:B------:R-:W3:Y:S04]  /*1d4f0*/  LDSM.16.MT88.4 R136, [R222+0x16000] ;  /* 0x01600000de88783b */ /* 0x000ee80000004200 */
[----:B------:R-:W3:Y:S01]  /*1d500*/  LDSM.16.MT88.4 R140, [R221+0x16000] ;  /* 0x01600000dd8c783b */ /* 0x000ee20000004200 */
[C---:B--2---:R-:W-:Y:S01]  /*1d510*/  FMUL.FTZ R31, R179.reuse, R165 ;  /* 0x000000a5b31f7220 */ /* 0x044fe20000410000 */
[----:B------:R-:W-:-:S04]  /*1d520*/  FMUL.FTZ R178, R179, R164 ;  /* 0x000000a4b3b27220 */ /* 0x000fc80000410000 */
[----:B------:R-:W-:Y:S02]  /*1d530*/  FSEL R31, R31, RZ, P2 ;  /* 0x000000ff1f1f7208 */ /* 0x000fe40001000000 */
[----:B------:R-:W-:-:S03]  /*1d540*/  FSETP.NEU.FTZ.AND P2, PT, R164, -INF , PT ;  /* 0xff800000a400780b */ /* 0x000fc60003f5d000 */
        /* <DEDUP_REMOVED lines=12> */
[----:B------:R-:W-:Y:S01]  /*1d610*/  MUFU.EX2 R174, R174 ;  /* 0x000000ae00ae7308 */ /* 0x000fe20000000800 */
[----:B------:R-:W2:Y:S01]  /*1d620*/  LDSM.16.MT88.4 R4, [R220+0x16000] ;  /* 0x01600000dc04783b */ /* 0x000ea20000004200 */
[-CC-:B------:R-:W-:Y:S01]  /*1d630*/  FFMA.FTZ R167, R14, R179.reuse, -R178.reuse ;  /* 0x000000b30ea77223 */ /* 0x180fe200000108b2 */
[-CC-:B------:R-:W-:Y:S01]  /*1d640*/  FFMA.FTZ R33, R15, R179.reuse, -R178.reuse ;  /* 0x000000b30f217223 */ /* 0x180fe200000108b2 */
[-CC-:B------:R-:W-:Y:S01]  /*1d650*/  FFMA.FTZ R32, R13, R179.reuse, -R178.reuse ;  /* 0x000000b30d207223 */ /* 0x180fe200000108b2 */
[----:B------:R-:W2:Y:S01]  /*1d660*/  LDSM.16.MT88.4 R16, [R224+0x10800] ;  /* 0x01080000e010783b */ /* 0x000ea20000004200 */
[-CC-:B------:R-:W-:Y:S01]  /*1d670*/  FFMA.FTZ R8, R12, R179.reuse, -R178.reuse ;  /* 0x000000b30c087223 */ /* 0x180fe200000108b2 */
[-CC-:B------:R-:W-:Y:S01]  /*1d680*/  FFMA.FTZ R9, R9, R179.reuse, -R31.reuse ;  /* 0x000000b309097223 */ /* 0x180fe2000001081f */
[----:B------:R-:W4:Y:S01]  /*1d690*/  MUFU.EX2 R173, R173 ;  /* 0x000000ad00ad7308 */ /* 0x000f220000000800 */
[----:B------:R-:W2:Y:S01]  /*1d6a0*/  LDSM.16.MT88.4 R12, [R220+0x10800] ;  /* 0x01080000dc0c783b */ /* 0x000ea20000004200 */
[-CC-:B------:R-:W-:Y:S01]  /*1d6b0*/  FFMA.FTZ R180, R180, R179.reuse, -R31.reuse ;  /* 0x000000b3b4b47223 */ /* 0x180fe2000001081f */
[-CC-:B------:R-:W-:Y:S01]  /*1d6c0*/  FFMA.FTZ R181, R181, R179.reuse, -R31.reuse ;  /* 0x000000b3b5b57223 */ /* 0x180fe2000001081f */
[-CC-:B------:R-:W-:Y:S01]  /*1d6d0*/  FFMA.FTZ R183, R183, R179.reuse, -R31.reuse ;  /* 0x000000b3b7b77223 */ /* 0x180fe2000001081f */
[----:B------:R-:W2:Y:S01]  /*1d6e0*/  LDSM.16.MT88.4 R20, [R222+0x10800] ;  /* 0x01080000de14783b */ /* 0x000ea20000004200 */
[-CC-:B------:R-:W-:Y:S01]  /*1d6f0*/  FFMA.FTZ R186, R186, R179.reuse, -R31.reuse ;  /* 0x000000b3baba7223 */ /* 0x180fe2000001081f */
[-CC-:B------:R-:W-:Y:S01]  /*1d700*/  FFMA.FTZ R187, R187, R179.reuse, -R178.reuse ;  /* 0x000000b3bbbb7223 */ /* 0x180fe200000108b2 */
[----:B------:R-:W5:Y:S01]  /*1d710*/  MUFU.EX2 R171, R171 ;  /* 0x000000ab00ab7308 */ /* 0x000f620000000800 */
[----:B------:R-:W2:Y:S01]  /*1d720*/  LDSM.16.MT88.4 R24, [R221+0x10800] ;  /* 0x01080000dd18783b */ /* 0x000ea20000004200 */
[-CC-:B------:R-:W-:Y:S01]  /*1d730*/  FFMA.FTZ R188, R188, R179.reuse, -R178.reuse ;  /* 0x000000b3bcbc7223 */ /* 0x180fe200000108b2 */
[-CC-:B------:R-:W-:Y:S01]  /*1d740*/  FFMA.FTZ R190, R190, R179.reuse, -R178.reuse ;  /* 0x000000b3bebe7223 */ /* 0x180fe200000108b2 */
[-CC-:B------:R-:W-:Y:S01]  /*1d750*/  FFMA.FTZ R191, R191, R179.reuse, -R178.reuse ;  /* 0x000000b3bfbf7223 */ /* 0x180fe200000108b2 */
[-CC-:B------:R-:W-:Y:S01]  /*1d760*/  FFMA.FTZ R193, R193, R179.reuse, -R31.reuse ;  /* 0x000000b3c1c17223 */ /* 0x180fe2000001081f */
[-CC-:B------:R-:W-:Y:S01]  /*1d770*/  FFMA.FTZ R192, R192, R179.reuse, -R31.reuse ;  /* 0x000000b3c0c07223 */ /* 0x180fe2000001081f */
[-CC-:B------:R-:W-:Y:S01]  /*1d780*/  FFMA.FTZ R189, R189, R179.reuse, -R31.reuse ;  /* 0x000000b3bdbd7223 */ /* 0x180fe2000001081f */
[----:B------:R-:W1:Y:S01]  /*1d790*/  MUFU.EX2 R169, R169 ;  /* 0x000000a900a97308 */ /* 0x000e620000000800 */
[----:B----4-:R-:W-:Y:S01]  /*1d7a0*/  F2FP.F16.F32.PACK_AB R144, R173, R174 ;  /* 0x000000aead90723e */ /* 0x010fe200000000ff */
[-C--:B------:R-:W-:Y:S01]  /*1d7b0*/  FFMA.FTZ R249, R30, R179.reuse, -R31 ;  /* 0x000000b31ef97223 */ /* 0x080fe2000001081f */
[-CC-:B------:R-:W-:Y:S01]  /*1d7c0*/  FFMA.FTZ R194, R29, R179.reuse, -R178.reuse ;  /* 0x000000b31dc27223 */ /* 0x180fe200000108b2 */
[-CC-:B------:R-:W-:Y:S01]  /*1d7d0*/  FFMA.FTZ R195, R28, R179.reuse, -R178.reuse ;  /* 0x000000b31cc37223 */ /* 0x180fe200000108b2 */
[-CC-:B------:R-:W-:Y:S01]  /*1d7e0*/  FFMA.FTZ R182, R182, R179.reuse, -R178.reuse ;  /* 0x000000b3b6b67223 */ /* 0x180fe200000108b2 */
[----:B------:R-:W-:Y:S01]  /*1d7f0*/  FFMA.FTZ R248, R177, R179, -R178 ;  /* 0x000000b3b1f87223 */ /* 0x000fe200000108b2 */
[----:B------:R-:W-:Y:S01]  /*1d800*/  LDSM.16.MT88.4 R28, [R224+0x11800] ;  /* 0x01180000e01c783b */ /* 0x000fe20000004200 */
[----:B------:R-:W-:Y:S01]  /*1d810*/  MUFU.EX2 R175, R175 ;  /* 0x000000af00af7308 */ /* 0x000fe20000000800 */
[----:B------:R-:W-:-:S04]  /*1d820*/  FADD.FTZ R173, R174, R173 ;  /* 0x000000adaead7221 */ /* 0x000fc80000010000 */
[----:B-----5:R-:W-:-:S03]  /*1d830*/  FADD.FTZ R173, R171, R173 ;  /* 0x000000adabad7221 */ /* 0x020fc60000010000 */
[----:B------:R-:W4:Y:S01]  /*1d840*/  MUFU.EX2 R176, R176 ;  /* 0x000000b000b07308 */ /* 0x000f220000000800 */
[C---:B-1----:R-:W-:Y:S01]  /*1d850*/  F2FP.F16.F32.PACK_AB R146, R169.reuse, R171 ;  /* 0x000000aba992723e */ /* 0x042fe200000000ff */
[----:B------:R-:W-:-:S06]  /*1d860*/  FADD.FTZ R173, R169, R173 ;  /* 0x000000ada9ad7221 */ /* 0x000fcc0000010000 */
[----:B------:R-:W1:Y:S08]  /*1d870*/  MUFU.EX2 R172, R172 ;  /* 0x000000ac00ac7308 */ /* 0x000e700000000800 */
[----:B------:R-:W5:Y:S01]  /*1d880*/  MUFU.EX2 R170, R170 ;  /* 0x000000aa00aa7308 */ /* 0x000f620000000800 */
[----:B----4-:R-:W-:Y:S01]  /*1d890*/  F2FP.F16.F32.PACK_AB R145, R176, R175 ;  /* 0x000000afb091723e */ /* 0x010fe200000000ff */
[----:B------:R-:W-:-:S06]  /*1d8a0*/  FADD.FTZ R175, R175, R176 ;  /* 0x000000b0afaf7221 */ /* 0x000fcc0000010000 */
[----:B------:R-:W4:Y:S01]  /*1d8b0*/  MUFU.EX2 R168, R168 ;  /* 0x000000a800a87308 */ /* 0x000f220000000800 */
[----:B-1----:R-:W-:-:S07]  /*1d8c0*/  FADD.FTZ R175, R172, R175 ;  /* 0x000000afacaf7221 */ /* 0x002fce0000010000 */
[----:B------:R-:W1:Y:S01]  /*1d8d0*/  MUFU.EX2 R35, R35 ;  /* 0x0000002300237308 */ /* 0x000e620000000800 */
[C---:B-----5:R-:W-:Y:S01]  /*1d8e0*/  F2FP.F16.F32.PACK_AB R147, R170.reuse, R172 ;  /* 0x000000acaa93723e */ /* 0x060fe200000000ff */
[----:B------:R-:W-:-:S06]  /*1d8f0*/  FADD.FTZ R175, R170, R175 ;  /* 0x000000afaaaf7221 */ /* 0x000fcc0000010000 */
[----:B------:R-:W-:Y:S01]  /*1d900*/  HMMA.16816.F32 R160, R144, R156, RZ ;  /* 0x0000009c90a0723c */ /* 0x000fe200000018ff */
[----:B------:R-:W-:Y:S01]  /*1d910*/  MUFU.EX2 R34, R34 ;  /* 0x0000002200227308 */ /* 0x000fe20000000800 */
[----:B----4-:R-:W-:-:S04]  /*1d920*/  FADD.FTZ R173, R168, R173 ;  /* 0x000000ada8ad7221 */ /* 0x010fc80000010000 */
[C---:B------:R-:W-:Y:S03]  /*1d930*/  HMMA.16816.F32 R156, R144.reuse, R158, RZ ;  /* 0x0000009e909c723c */ /* 0x040fe600000018ff */
[----:B------:R-:W-:Y:S01]  /*1d940*/  MUFU.EX2 R9, R9 ;  /* 0x0000000900097308 */ /* 0x000fe20000000800 */
[----:B-1----:R-:W-:Y:S02]  /*1d950*/  FADD.FTZ R173, R35, R173 ;  /* 0x000000ad23ad7221 */ /* 0x002fe40000010000 */
        /* <DEDUP_REMOVED lines=15> */
[----:B------:R-:W4:Y:S03]  /*1da50*/  MUFU.EX2 R181, R181 ;  /* 0x000000b500b57308 */ /* 0x000f260000000800 */
[C---:B------:R-:W-:Y:S05]  /*1da60*/  HMMA.16816.F32 R92, R144.reuse, R96, RZ ;  /* 0x00000060905c723c */ /* 0x040fea00000018ff */
[----:B------:R-:W-:Y:S01]  /*1da70*/  MUFU.EX2 R183, R183 ;  /* 0x000000b700b77308 */ /* 0x000fe20000000800 */
[C---:B------:R-:W-:Y:S06]  /*1da80*/  HMMA.16816.F32 R100, R144.reuse, R104, RZ ;  /* 0x000000689064723c */ /* 0x040fec00000018ff */
[C---:B---3--:R-:W-:Y:S01]  /*1da90*/  HMMA.16816.F32 R108, R144.reuse, R112, RZ ;  /* 0x00000070906c723c */ /* 0x048fe200000018ff */
[----:B------:R-:W-:Y:S05]  /*1daa0*/  MUFU.EX2 R186, R186 ;  /* 0x000000ba00ba7308 */ /* 0x000fea0000000800 */
        /* <DEDUP_REMOVED lines=29> */
[C---:B--2---:R-:W-:Y:S06]  /*1dc80*/  HMMA.16816.F32 R148, R144.reuse, R4, RZ ;  /* 0x000000049094723c */ /* 0x044fec00000018ff */
        /* <DEDUP_REMOVED lines=53> */
[----:B------:R-:W3:Y:S05]  /*1dfe0*/  LDSM.16.MT88.4 R20, [R222+0x11000] ;  /* 0x01100000de14783b */ /* 0x000eea0000004200 */
[C---:B-1----:R-:W-:Y:S06]  /*1dff0*/  HMMA.16816.F32 R148, R4.reuse, R16, R148 ;  /* 0x000000100494723c */ /* 0x042fec0000001894 */
[----:B------:R-:W-:Y:S01]  /*1e000*/  HMMA.16816.F32 R144, R4, R18, R144 ;  /* 0x000000120490723c */ /* 0x000fe20000001890 */
[----:B------:R-:W1:Y:S06]  /*1e010*/  LDSM.16.MT88.4 R16, [R220+0x11000] ;  /* 0x01100000dc10783b */ /* 0x000e6c0000004200 */
[----:B------:R-:W-:Y:S01]  /*1e020*/  F2FP.F16.F32.PACK_AB R4, R181, R180 ;  /* 0x000000b4b504723e */ /* 0x000fe200000000ff */
[----:B------:R-:W-:Y:S01]  /*1e030*/  FADD.FTZ R180, R180, R34 ;  /* 0x00000022b4b47221 */ /* 0x000fe20000010000 */
[----:B------:R-:W-:Y:S01]  /*1e040*/  F2FP.F16.F32.PACK_AB R5, R188, R187 ;  /* 0x000000bbbc05723e */ /* 0x000fe200000000ff */
[----:B------:R-:W-:Y:S01]  /*1e050*/  FADD.FTZ R187, R187, R32 ;  /* 0x00000020bbbb7221 */ /* 0x000fe20000010000 */
[----:B------:R-:W-:Y:S01]  /*1e060*/  F2FP.F16.F32.PACK_AB R6, R186, R183 ;  /* 0x000000b7ba06723e */ /* 0x000fe200000000ff */
[----:B------:R-:W-:Y:S01]  /*1e070*/  FADD.FTZ R180, R181, R180 ;  /* 0x000000b4b5b47221 */ /* 0x000fe20000010000 */
[----:B-----5:R-:W-:Y:S01]  /*1e080*/  F2FP.F16.F32.PACK_AB R7, R191, R190 ;  /* 0x000000bebf07723e */ /* 0x020fe200000000ff */
        /* <DEDUP_REMOVED lines=11> */
[----:B------:R-:W-:Y:S01]  /*1e140*/  HMMA.16816.F32 R160, R4, R24, R160 ;  /* 0x0000001804a0723c */ /* 0x000fe200000018a0 */
[----:B------:R-:W-:Y:S01]  /*1e150*/  FADD.FTZ R190, R195, R190 ;  /* 0x000000bec3be7221 */ /* 0x000fe20000010000 */
[----:B------:R-:W-:-:S03]  /*1e160*/  FADD.FTZ R183, R189, R183 ;  /* 0x000000b7bdb77221 */ /* 0x000fc60000010000 */
        /* <DEDUP_REMOVED lines=44> */
[----:B------:R-:W1:Y:S06]  /*1e430*/  LDSM.16.MT88.4 R16, [R224+0x13800] ;  /* 0x01380000e010783b */ /* 0x000e6c0000004200 */
[----:B------:R-:W-:-:S02]  /*1e440*/  F2FP.F16.F32.PACK_AB R4, R192, R193 ;  /* 0x000000c1c004723e */ /* 0x000fc400000000ff */
[----:B------:R-:W-:Y:S02]  /*1e450*/  F2FP.F16.F32.PACK_AB R5, R195, R194 ;  /* 0x000000c2c305723e */ /* 0x000fe400000000ff */
[C---:B------:R-:W-:Y:S01]  /*1e460*/  F2FP.F16.F32.PACK_AB R6, R249.reuse, R189 ;  /* 0x000000bdf906723e */ /* 0x040fe200000000ff */
[----:B------:R-:W-:Y:S01]  /*1e470*/  FADD.FTZ R249, R249, R183 ;  /* 0x000000b7f9f97221 */ /* 0x000fe20000010000 */
[C---:B------:R-:W-:Y:S01]  /*1e480*/  F2FP.F16.F32.PACK_AB R7, R248.reuse, R182 ;  /* 0x000000b6f807723e */ /* 0x040fe200000000ff */
[----:B------:R-:W-:-:S06]  /*1e490*/  FADD.FTZ R248, R248, R190 ;  /* 0x000000bef8f87221 */ /* 0x000fcc0000010000 */
        /* <DEDUP_REMOVED lines=34> */
[C---:B------:R-:W-:Y:S06]  /*1e6c0*/  HMMA.16816.F32 R112, R4.reuse, R30, R112 ;  /* 0x0000001e0470723c */ /* 0x040fec0000001870 */
[C---:B----4-:R-:W-:Y:S06]  /*1e6d0*/  HMMA.16816.F32 R124, R4.reuse, R24, R124 ;  /* 0x00000018047c723c */ /* 0x050fec000000187c */
[C---:B------:R-:W-:Y:S06]  /*1e6e0*/  HMMA.16816.F32 R128, R4.reuse, R26, R128 ;  /* 0x0000001a0480723c */ /* 0x040fec0000001880 */
[C---:B---3--:R-:W-:Y:S06]  /*1e6f0*/  HMMA.16816.F32 R132, R4.reuse, R20, R132 ;  /* 0x000000140484723c */ /* 0x048fec0000001884 */
[C---:B------:R-:W-:Y:S06]  /*1e700*/  HMMA.16816.F32 R136, R4.reuse, R22, R136 ;  /* 0x000000160488723c */ /* 0x040fec0000001888 */
[C---:B-1----:R-:W-:Y:S06]  /*1e710*/  HMMA.16816.F32 R152, R4.reuse, R16, R152 ;  /* 0x000000100498723c */ /* 0x042fec0000001898 */
[C---:B------:R-:W-:Y:S06]  /*1e720*/  HMMA.16816.F32 R140, R4.reuse, R18, R140 ;  /* 0x00000012048c723c */ /* 0x040fec000000188c */
[C---:B--2---:R-:W-:Y:S06]  /*1e730*/  HMMA.16816.F32 R148, R4.reuse, R12, R148 ;  /* 0x0000000c0494723c */ /* 0x044fec0000001894 */
[----:B------:R-:W-:Y:S01]  /*1e740*/  HMMA.16816.F32 R144, R4, R14, R144 ;  /* 0x0000000e0490723c */ /* 0x000fe20000001890 */
[----:B------:R-:W-:-:S08]  /*1e750*/  NOP ;  /* 0x0000000000007918 */ /* 0x000fd00000000000 */
[----:B------:R-:W-:-:S15]  /*1e760*/  @!P1 BRA `(.L_x_3239) ;  /* 0x0000005000309947 */ /* 0x000fde0003800000 */
[----:B------:R-:W1:Y:S01]  /*1e770*/  LDC.64 R8, c[0x0][0x208] ;  /* 0x00008200ff087b82 */ /* 0x000e620000000a00 */
[----:B------:R-:W-:-:S04]  /*1e780*/  DEPBAR.LE SB0, 0x0 ;  /* 0x000080000000791a */ /* 0x000fc80000000000 */
[----:B------:R-:W-:Y:S05]  /*1e790*/  WARPSYNC.ALL ;  /* 0x0000000000007948 */ /* 0x000fea0003800000 */
[----:B------:R-:W-:Y:S01]  /*1e7a0*/  BSSY B0, `(.L_x_3240) ;  /* 0x000004e000007945 */ /* 0x000fe20003800000 */
[----:B------:R-:W-:Y:S01]  /*1e7b0*/  IADD3 R246, R166, -0x2, RZ ;  /* 0xfffffffea6f67810 */ /* 0x000fe20007ffe0ff */
[----:B------:R-:W-:Y:S06]  /*1e7c0*/  BAR.SYNC.DEFER_BLOCKING 0x0 ;  /* 0x0000000000007b1d */ /* 0x000fec0000010000 */
[----:B------:R-:W-:Y:S05]  /*1e7d0*/  @!P0 BRA `(.L_x_3241) ;  /* 0x0000000400148947 */ /* 0x000fea0003800000 */
[----:B-1----:R-:W-:Y:S02]  /*1e7e0*/  R2UR UR4, R8 ;  /* 0x00000000080472ca */ /* 0x002fe400000e0000 */
[----:B------:R-:W-:-:S13]  /*1e7f0*/  R2UR UR5, R9 ;  /* 0x00000000090572ca */ /* 0x000fda00000e0000 */
[----:B------:R-:W2:Y:S01]  /*1e800*/  LD.E R15, desc[UR4][R10.64+0x170] ;  /* 0x000170040a0f7980 */ /* 0x000ea2000c101900 */
        /* <DEDUP_REMOVED lines=66> */
.L_x_3241:
[----:B-1----:R-:W-:Y:S02]  /*1ec30*/  R2UR UR4, R8 ;  /* 0x00000000080472ca */ /* 0x002fe400000e0000 */
[----:B------:R-:W-:-:S13]  /*1ec40*/  R2UR UR5, R9 ;  /* 0x00000000090572ca */ /* 0x000fda00000e0000 */
[----:B------:R-:W2:Y:S02]  /*1ec50*/  LD.E R6, desc[UR4][R10.64+0x40] ;  /* 0x000040040a067980 */ /* 0x000ea4000c101900 */
[----:B--2---:R-:W-:-:S05]  /*1ec60*/  IMAD.U32 R6, R6, -0x40, RZ ;  /* 0xffffffc006067824 */ /* 0x004fca00078e00ff */
[----:B------:R-:W-:Y:S02]  /*1ec70*/  SHF.R.S32.HI R5, RZ, 0x1f, R6 ;  /* 0x0000001fff057819 */ /* 0x000fe40000011406 */
.L_x_3242:
[----:B------:R-:W-:Y:S05]  /*1ec80*/  BSYNC B0 ;  /* 0x0000000000007941 */ /* 0x000fea0003800000 */
.L_x_3240:
        /* <DEDUP_REMOVED lines=58> */
[----:B------:R-:W-:Y:S02]  /*1f030*/  @P1 R2UR UR15, R9 ;  /* 0x00000000090f12ca */ /* 0x000fe400000e0000 */
[----:B------:R-:W-:Y:S01]  /*1f040*/  ISETP.GE.AND P4, PT, R166, 0x3, PT ;  /* 0x00000003a600780c */ /* 0x000fe20003f86270 */
[----:B------:R-:W-:Y:S01]  /*1f050*/  @!P3 STS.128 [R243+0x12000], RZ ;  /* 0x012000fff300b388 */ /* 0x000fe20000000c00 */
[----:B--2---:R-:W-:Y:S02]  /*1f060*/  @P2 IMAD.MOV.U32 R4, RZ, RZ, R200 ;  /* 0x000000ffff042224 */ /* 0x004fe400078e00c8 */
[----:B------:R-:W-:-:S05]  /*1f070*/  @P2 IMAD.MOV.U32 R5, RZ, RZ, R201 ;  /* 0x000000ffff052224 */ /* 0x000fca00078e00c9 */
[----:B------:R-:W-:Y:S01]  /*1f080*/  @!PT LDS RZ, [RZ] ;  /* 0x00000000fffff984 */ /* 0x000fe20000000800 */
[----:B------:R-:W-:Y:S01]  /*1f090*/  @!PT LDS RZ, [RZ] ;  /* 0x00000000fffff984 */ /* 0x000fe20000000800 */
[----:B------:R-:W-:Y:S01]  /*1f0a0*/  @!PT LDS RZ, [RZ] ;  /* 0x00000000fffff984 */ /* 0x000fe20000000800 */
[----:B------:R2:W-:Y:S04]  /*1f0b0*/  @P2 LDGSTS.E.BYPASS.LTC128B.128 [R243+0x14000], desc[UR4][R4.64+0x100] ;  /* 0x1400010004f32fae */ /* 0x0005e8000b901d44 */
[----:B------:R-:W-:Y:S01]  /*1f0c0*/  @!P2 STS.128 [R243+0x14000], RZ ;  /* 0x014000fff300a388 */ /* 0x000fe20000000c00 */
[----:B--2---:R-:W-:Y:S02]  /*1f0d0*/  @P1 IMAD.MOV.U32 R4, RZ, RZ, R200 ;  /* 0x000000ffff041224 */ /* 0x004fe400078e00c8 */
        /* <DEDUP_REMOVED lines=75> */
[----:B--2---:R-:W2:Y:S04]  /*1f590*/  LDSM.16.M88.4 R28, [R230] ;  /* 0x00000000e61c783b */ /* 0x004ea80000000200 */
[----:B------:R-:W-:Y:S04]  /*1f5a0*/  LDSM.16.M88.4 R24, [R228] ;  /* 0x00000000e418783b */ /* 0x000fe80000000200 */
[----:B---3--:R-:W3:Y:S04]  /*1f5b0*/  LDSM.16.M88.4 R4, [R229+0x8000] ;  /* 0x00800000e504783b */ /* 0x008ee80000000200 */
[----:B------:R-:W-:Y:S04]  /*1f5c0*/  LDSM.16.M88.4 R16, [R227] ;  /* 0x00000000e310783b */ /* 0x000fe80000000200 */
[----:B------:R-:W5:Y:S04]  /*1f5d0*/  LDSM.16.M88.4 R168, [R229+0x9000] ;  /* 0x00900000e5a8783b */ /* 0x000f680000000200 */
[----:B------:R-:W4:Y:S04]  /*1f5e0*/  LDSM.16.M88.4 R20, [R229+0x9800] ;  /* 0x00980000e514783b */ /* 0x000f280000000200 */
[----:B------:R-:W1:Y:S04]  /*1f5f0*/  LDSM.16.M88.4 R196, [R219] ;  /* 0x00000000dbc4783b */ /* 0x000e680000000200 */
[----:B------:R-:W1:Y:S04]  /*1f600*/  LDSM.16.M88.4 R192, [R218] ;  /* 0x00000000dac0783b */ /* 0x000e680000000200 */
[----:B------:R-:W1:Y:S04]  /*1f610*/  LDSM.16.M88.4 R188, [R217] ;  /* 0x00000000d9bc783b */ /* 0x000e680000000200 */
[----:B------:R-:W-:Y:S01]  /*1f620*/  LDSM.16.M88.4 R184, [R226] ;  /* 0x00000000e2b8783b */ /* 0x000fe20000000200 */
[C---:B--2---:R-:W-:Y:S03]  /*1f630*/  HMMA.16816.F32 R180, R28.reuse, R176, RZ ;  /* 0x000000b01cb4723c */ /* 0x044fe600000018ff */
[----:B------:R-:W0:Y:S03]  /*1f640*/  LDGDEPBAR ;  /* 0x00000000000079af */ /* 0x000e260000000000 */
[C---:B------:R-:W-:Y:S06]  /*1f650*/  HMMA.16816.F32 R176, R28.reuse, R178, RZ ;  /* 0x000000b21cb0723c */ /* 0x040fec00000018ff */
[C---:B---3--:R-:W-:Y:S06]  /*1f660*/  HMMA.16816.F32 R12, R28.reuse, R4, RZ ;  /* 0x000000041c0c723c */ /* 0x048fec00000018ff */
[C---:B------:R-:W-:Y:S06]  /*1f670*/  HMMA.16816.F32 R4, R28.reuse, R6, RZ ;  /* 0x000000061c04723c */ /* 0x040fec00000018ff */
[C---:B-----5:R-:W-:Y:S06]  /*1f680*/  HMMA.16816.F32 R172, R28.reuse, R168, RZ ;  /* 0x000000a81cac723c */ /* 0x060fec00000018ff */
[----:B------:R-:W-:Y:S06]  /*1f690*/  HMMA.16816.F32 R168, R28, R170, RZ ;  /* 0x000000aa1ca8723c */ /* 0x000fec00000018ff */
[C---:B------:R-:W-:Y:S06]  /*1f6a0*/  HMMA.16816.F32 R12, R24.reuse, R16, R12 ;  /* 0x00000010180c723c */ /* 0x040fec000000180c */
[----:B------:R-:W-:Y:S01]  /*1f6b0*/  HMMA.16816.F32 R4, R24, R18, R4 ;  /* 0x000000121804723c */ /* 0x000fe20000001804 */
[----:B------:R-:W2:Y:S05]  /*1f6c0*/  LDSM.16.M88.4 R16, [R223+0x8800] ;  /* 0x00880000df10783b */ /* 0x000eaa0000000200 */
[C---:B----4-:R-:W-:Y:S06]  /*1f6d0*/  HMMA.16816.F32 R32, R28.reuse, R20, RZ ;  /* 0x000000141c20723c */ /* 0x050fec00000018ff */
[----:B------:R-:W-:Y:S01]  /*1f6e0*/  HMMA.16816.F32 R28, R28, R22, RZ ;  /* 0x000000161c1c723c */ /* 0x000fe200000018ff */
[----:B------:R-:W3:Y:S05]  /*1f6f0*/  LDSM.16.M88.4 R20, [R223+0x8000] ;  /* 0x00800000df14783b */ /* 0x000eea0000000200 */
[C---:B-1----:R-:W-:Y:S06]  /*1f700*/  HMMA.16816.F32 R180, R24.reuse, R196, R180 ;  /* 0x000000c418b4723c */ /* 0x042fec00000018b4 */
[C---:B------:R-:W-:Y:S01]  /*1f710*/  HMMA.16816.F32 R176, R24.reuse, R198, R176 ;  /* 0x000000c618b0723c */ /* 0x040fe200000018b0 */
[----:B------:R-:W1:Y:S05]  /*1f720*/  LDSM.16.M88.4 R196, [R223+0x9000] ;  /* 0x00900000dfc4783b */ /* 0x000e6a0000000200 */
[C---:B------:R-:W-:Y:S06]  /*1f730*/  HMMA.16816.F32 R172, R24.reuse, R192, R172 ;  /* 0x000000c018ac723c */ /* 0x040fec00000018ac */
[C---:B------:R-:W-:Y:S01]  /*1f740*/  HMMA.16816.F32 R168, R24.reuse, R194, R168 ;  /* 0x000000c218a8723c */ /* 0x040fe200000018a8 */
[----:B------:R-:W-:Y:S05]  /*1f750*/  LDSM.16.M88.4 R192, [R225] ;  /* 0x00000000e1c0783b */ /* 0x000fea0000000200 */
[C---:B------:R-:W-:Y:S06]  /*1f760*/  HMMA.16816.F32 R32, R24.reuse, R188, R32 ;  /* 0x000000bc1820723c */ /* 0x040fec0000001820 */
[----:B------:R-:W-:Y:S01]  /*1f770*/  HMMA.16816.F32 R28, R24, R190, R28 ;  /* 0x000000be181c723c */ /* 0x000fe2000000181c */
[----:B------:R-:W4:Y:S04]  /*1f780*/  LDSM.16.M88.4 R24, [R216] ;  /* 0x00000000d818783b */ /* 0x000f280000000200 */
[----:B------:R-:W-:Y:S01]  /*1f790*/  LDSM.16.M88.4 R188, [R223+0x9800] ;  /* 0x00980000dfbc783b */ /* 0x000fe20000000200 */
[C---:B--2---:R-:W-:Y:S06]  /*1f7a0*/  HMMA.16816.F32 R180, R184.reuse, R16, R180 ;  /* 0x00000010b8b4723c */ /* 0x044fec00000018b4 */
[C---:B------:R-:W-:Y:S01]  /*1f7b0*/  HMMA.16816.F32 R176, R184.reuse, R18, R176 ;  /* 0x00000012b8b0723c */ /* 0x040fe200000018b0 */
[----:B------:R-:W2:Y:S05]  /*1f7c0*/  LDSM.16.M88.4 R16, [R216+0x1000] ;  /* 0x00100000d810783b */ /* 0x000eaa0000000200 */
[C---:B---3--:R-:W-:Y:S06]  /*1f7d0*/  HMMA.16816.F32 R12, R184.reuse, R20, R12 ;  /* 0x00000014b80c723c */ /* 0x048fec000000180c */
[C---:B------:R-:W-:Y:S01]  /*1f7e0*/  HMMA.16816.F32 R4, R184.reuse, R22, R4 ;  /* 0x00000016b804723c */ /* 0x040fe20000001804 */
[----:B------:R-:W3:Y:S05]  /*1f7f0*/  LDSM.16.M88.4 R20, [R216+0x800] ;  /* 0x00080000d814783b */ /* 0x000eea0000000200 */
[C---:B-1----:R-:W-:Y:S06]  /*1f800*/  HMMA.16816.F32 R172, R184.reuse, R196, R172 ;  /* 0x000000c4b8ac723c */ /* 0x042fec00000018ac */
[----:B------:R-:W-:Y:S01]  /*1f810*/  HMMA.16816.F32 R168, R184, R198, R168 ;  /* 0x000000c6b8a8723c */ /* 0x000fe200000018a8 */
[----:B------:R-:W1:Y:S05]  /*1f820*/  LDSM.16.M88.4 R196, [R216+0x1800] ;  /* 0x00180000d8c4783b */ /* 0x000e6a0000000200 */
[C---:B----4-:R-:W-:Y:S06]  /*1f830*/  HMMA.16816.F32 R12, R192.reuse, R24, R12 ;  /* 0x00000018c00c723c */ /* 0x050fec000000180c */
[C---:B------:R-:W-:Y:S01]  /*1f840*/  HMMA.16816.F32 R4, R192.reuse, R26, R4 ;  /* 0x0000001ac004723c */ /* 0x040fe20000001804 */
[----:B------:R-:W-:Y:S05]  /*1f850*/  LDSM.16.M88.4 R24, [R229+0xb000] ;  /* 0x00b00000e518783b */ /* 0x000fea0000000200 */
[C---:B--2---:R-:W-:Y:S06]  /*1f860*/  HMMA.16816.F32 R172, R192.reuse, R16, R172 ;  /* 0x00000010c0ac723c */ /* 0x044fec00000018ac */
[----:B------:R-:W-:Y:S01]  /*1f870*/  HMMA.16816.F32 R168, R192, R18, R168 ;  /* 0x00000012c0a8723c */ /* 0x000fe200000018a8 */
[----:B------:R-:W2:Y:S05]  /*1f880*/  LDSM.16.M88.4 R16, [R230+0x2000] ;  /* 0x00200000e610783b */ /* 0x000eaa0000000200 */
[C---:B------:R-:W-:Y:S06]  /*1f890*/  HMMA.16816.F32 R32, R184.reuse, R188, R32 ;  /* 0x000000bcb820723c */ /* 0x040fec0000001820 */
[----:B------:R-:W-:Y:S01]  /*1f8a0*/  HMMA.16816.F32 R28, R184, R190, R28 ;  /* 0x000000beb81c723c */ /* 0x000fe2000000181c */
[----:B------:R-:W4:Y:S04]  /*1f8b0*/  LDSM.16.M88.4 R188, [R229+0xa000] ;  /* 0x00a00000e5bc783b */ /* 0x000f280000000200 */
[----:B------:R-:W5:Y:S01]  /*1f8c0*/  LDSM.16.M88.4 R184, [R229+0xa800] ;  /* 0x00a80000e5b8783b */ /* 0x000f620000000200 */
[C---:B---3--:R-:W-:Y:S06]  /*1f8d0*/  HMMA.16816.F32 R180, R192.reuse, R20, R180 ;  /* 0x00000014c0b4723c */ /* 0x048fec00000018b4 */
[C---:B------:R-:W-:Y:S01]  /*1f8e0*/  HMMA.16816.F32 R176, R192.reuse, R22, R176 ;  /* 0x00000016c0b0723c */ /* 0x040fe200000018b0 */
[----:B------:R-:W3:Y:S05]  /*1f8f0*/  LDSM.16.M88.4 R20, [R229+0xb800] ;  /* 0x00b80000e514783b */ /* 0x000eea0000000200 */
[C---:B-1----:R-:W-:Y:S06]  /*1f900*/  HMMA.16816.F32 R32, R192.reuse, R196, R32 ;  /* 0x000000c4c020723c */ /* 0x042fec0000001820 */
[----:B------:R-:W-:Y:S01]  /*1f910*/  HMMA.16816.F32 R28, R192, R198, R28 ;  /* 0x000000c6c01c723c */ /* 0x000fe2000000181c */
[----:B------:R-:W-:Y:S04]  /*1f920*/  LDSM.16.M88.4 R196, [R215] ;  /* 0x00000000d7c4783b */ /* 0x000fe80000000200 */
[----:B------:R-:W-:Y:S01]  /*1f930*/  LDSM.16.M88.4 R192, [R214] ;  /* 0x00000000d6c0783b */ /* 0x000fe20000000200 */
[C---:B--2---:R-:W-:Y:S06]  /*1f940*/  HMMA.16816.F32 R172, R16.reuse, R24, R172 ;  /* 0x0000001810ac723c */ /* 0x044fec00000018ac */
[C---:B------:R-:W-:Y:S01]  /*1f950*/  HMMA.16816.F32 R168, R16.reuse, R26, R168 ;  /* 0x0000001a10a8723c */ /* 0x040fe200000018a8 */
[----:B------:R-:W1:Y:S05]  /*1f960*/  LDSM.16.M88.4 R24, [R228+0x2000] ;  /* 0x00200000e418783b */ /* 0x000e6a0000000200 */
[C---:B----4-:R-:W-:Y:S06]  /*1f970*/  HMMA.16816.F32 R12, R16.reuse, R188, R12 ;  /* 0x000000bc100c723c */ /* 0x050fec000000180c */
[C---:B------:R-:W-:Y:S01]  /*1f980*/  HMMA.16816.F32 R4, R16.reuse, R190, R4 ;  /* 0x000000be1004723c */ /* 0x040fe20000001804 */
[----:B------:R-:W2:Y:S05]  /*1f990*/  LDSM.16.M88.4 R188, [R213] ;  /* 0x00000000d5bc783b */ /* 0x000eaa0000000200 */
[C---:B-----5:R-:W-:Y:S06]  /*1f9a0*/  HMMA.16816.F32 R180, R16.reuse, R184, R180 ;  /* 0x000000b810b4723c */ /* 0x060fec00000018b4 */
[C---:B------:R-:W-:Y:S01]  /*1f9b0*/  HMMA.16816.F32 R176, R16.reuse, R186, R176 ;  /* 0x000000ba10b0723c */ /* 0x040fe200000018b0 */
[----:B------:R-:W4:Y:S05]  /*1f9c0*/  LDSM.16.M88.4 R184, [R212] ;  /* 0x00000000d4b8783b */ /* 0x000f2a0000000200 */
        /* <DEDUP_REMOVED lines=38> */
[----:B------:R-:W-:Y:S05]  /*1fc30*/  LDSM.16.M88.4 R192, [R228+0x4000] ;  /* 0x00400000e4c0783b */ /* 0x000fea0000000200 */
[C---:B--2---:R-:W-:Y:S06]  /*1fc40*/  HMMA.16816.F32 R32, R24.reuse, R188, R32 ;  /* 0x000000bc1820723c */ /* 0x044fec0000001820 */
[----:B------:R-:W-:Y:S01]  /*1fc50*/  HMMA.16816.F32 R28, R24, R190, R28 ;  /* 0x000000be181c723c */ /* 0x000fe2000000181c */
[----:B------:R-:W1:Y:S04]  /*1fc60*/  LDSM.16.M88.4 R188, [R229+0xd800] ;  /* 0x00d80000e5bc783b */ /* 0x000e680000000200 */
[----:B------:R-:W-:Y:S01]  /*1fc70*/  LDSM.16.M88.4 R24, [R211] ;  /* 0x00000000d318783b */ /* 0x000fe20000000200 */
[C---:B----4-:R-:W-:Y:S06]  /*1fc80*/  HMMA.16816.F32 R12, R184.reuse, R20, R12 ;  /* 0x00000014b80c723c */ /* 0x050fec000000180c */
[C---:B------:R-:W-:Y:S01]  /*1fc90*/  HMMA.16816.F32 R4, R184.reuse, R22, R4 ;  /* 0x00000016b804723c */ /* 0x040fe20000001804 */
[----:B------:R-:W2:Y:S05]  /*1fca0*/  LDSM.16.M88.4 R20, [R210] ;  /* 0x00000000d214783b */ /* 0x000eaa0000000200 */
[C---:B---3--:R-:W-:Y:S06]  /*1fcb0*/  HMMA.16816.F32 R180, R184.reuse, R16, R180 ;  /* 0x00000010b8b4723c */ /* 0x048fec00000018b4 */
[C---:B------:R-:W-:Y:S01]  /*1fcc0*/  HMMA.16816.F32 R176, R184.reuse, R18, R176 ;  /* 0x00000012b8b0723c */ /* 0x040fe200000018b0 */
[----:B------:R-:W3:Y:S05]  /*1fcd0*/  LDSM.16.M88.4 R16, [R209] ;  /* 0x00000000d110783b */ /* 0x000eea0000000200 */
[C---:B-----5:R-:W-:Y:S06]  /*1fce0*/  HMMA.16816.F32 R172, R184.reuse, R196, R172 ;  /* 0x000000c4b8ac723c */ /* 0x060fec00000018ac */
[C---:B------:R-:W-:Y:S01]  /*1fcf0*/  HMMA.16816.F32 R168, R184.reuse, R198, R168 ;  /* 0x000000c6b8a8723c */ /* 0x040fe200000018a8 */
[----:B------:R-:W4:Y:S05]  /*1fd00*/  LDSM.16.M88.4 R196, [R208] ;  /* 0x00000000d0c4783b */ /* 0x000f2a0000000200 */
[C---:B-1----:R-:W-:Y:S06]  /*1fd10*/  HMMA.16816.F32 R32, R184.reuse, R188, R32 ;  /* 0x000000bcb820723c */ /* 0x042fec0000001820 */
[----:B------:R-:W-:Y:S01]  /*1fd20*/  HMMA.16816.F32 R28, R184, R190, R28 ;  /* 0x000000beb81c723c */ /* 0x000fe2000000181c */
[----:B------:R-:W-:Y:S04]  /*1fd30*/  LDSM.16.M88.4 R188, [R223+0xc000] ;  /* 0x00c00000dfbc783b */ /* 0x000fe80000000200 */
[----:B------:R-:W-:Y:S01]  /*1fd40*/  LDSM.16.M88.4 R184, [R223+0xc800] ;  /* 0x00c80000dfb8783b */ /* 0x000fe20000000200 */
[C---:B--2---:R-:W-:Y:S06]  /*1fd50*/  HMMA.16816.F32 R180, R192.reuse, R20, R180 ;  /* 0x00000014c0b4723c */ /* 0x044fec00000018b4 */
[C---:B------:R-:W-:Y:S01]  /*1fd60*/  HMMA.16816.F32 R176, R192.reuse, R22, R176 ;  /* 0x00000016c0b0723c */ /* 0x040fe200000018b0 */
[----:B------:R-:W-:Y:S05]  /*1fd70*/  LDSM.16.M88.4 R20, [R223+0xd000] ;  /* 0x00d00000df14783b */ /* 0x000fea0000000200 */
[C---:B---3--:R-:W-:Y:S06]  /*1fd80*/  HMMA.16816.F32 R172, R192.reuse, R16, R172 ;  /* 0x00000010c0ac723c */ /* 0x048fec00000018ac */
        /* <DEDUP_REMOVED lines=21> */
[----:B------:R-:W5:Y:S01]  /*1fee0*/  LDSM.16.M88.4 R16, [R229+0xe000] ;  /* 0x00e00000e510783b */ /* 0x000f620000000200 */
        /* <DEDUP_REMOVED lines=13> */
[C---:B-----5:R-:W-:Y:S06]  /*1ffc0*/  HMMA.16816.F32 R12, R196.reuse, R16, R12 ;  /* 0x00000010c40c723c */ /* 0x060fec000000180c */
[C---:B------:R-:W-:Y:S01]  /*1ffd0*/  HMMA.16816.F32 R4, R196.reuse, R18, R4 ;  /* 0x00000012c404723c */ /* 0x040fe20000001804 */
[----:B------:R-:W5:Y:S05]  /*1ffe0*/  LDSM.16.M88.4 R16, [R206] ;  /* 0x00000000ce10783b */ /* 0x000f6a0000000200 */
[C---:B-1----:R-:W-:Y:S06]  /*1fff0*/  HMMA.16816.F32 R180, R196.reuse, R192, R180 ;  /* 0x000000c0c4b4723c */ /* 0x042fec00000018b4 */
[C---:B------:R-:W-:Y:S01]  /*20000*/  HMMA.16816.F32 R176, R196.reuse, R194, R176 ;  /* 0x000000c2c4b0723c */ /* 0x040fe200000018b0 */
[----:B------:R-:W-:Y:S05]  /*20010*/  LDSM.16.M88.4 R192, [R226+0x6000] ;  /* 0x00600000e2c0783b */ /* 0x000fea0000000200 */
[C---:B---3--:R-:W-:Y:S06]  /*20020*/  HMMA.16816.F32 R172, R196.reuse, R188, R172 ;  /* 0x000000bcc4ac723c */ /* 0x048fec00000018ac */
[C---:B------:R-:W-:Y:S01]  /*20030*/  HMMA.16816.F32 R168, R196.reuse, R190, R168 ;  /* 0x000000bec4a8723c */ /* 0x040fe200000018a8 */
[----:B------:R-:W1:Y:S05]  /*20040*/  LDSM.16.M88.4 R188, [R223+0xe000] ;  /* 0x00e00000dfbc783b */ /* 0x000e6a0000000200 */
[C---:B----4-:R-:W-:Y:S06]  /*20050*/  HMMA.16816.F32 R32, R196.reuse, R184, R32 ;  /* 0x000000b8c420723c */ /* 0x050fec0000001820 */
[----:B------:R-:W-:Y:S01]  /*20060*/  HMMA.16816.F32 R28, R196, R186, R28 ;  /* 0x000000bac41c723c */ /* 0x000fe2000000181c */
[----:B------:R-:W3:Y:S04]  /*20070*/  LDSM.16.M88.4 R196, [R204] ;  /* 0x00000000ccc4783b */ /* 0x000ee80000000200 */
[----:B------:R-:W-:Y:S01]  /*20080*/  LDSM.16.M88.4 R184, [R223+0xe800] ;  /* 0x00e80000dfb8783b */ /* 0x000fe20000000200 */
[C---:B--2---:R-:W-:Y:S06]  /*20090*/  HMMA.16816.F32 R12, R24.reuse, R20, R12 ;  /* 0x00000014180c723c */ /* 0x044fec000000180c */
[C---:B------:R-:W-:Y:S01]  /*200a0*/  HMMA.16816.F32 R4, R24.reuse, R22, R4 ;  /* 0x000000161804723c */ /* 0x040fe20000001804 */
[----:B------:R-:W2:Y:S05]  /*200b0*/  LDSM.16.M88.4 R20, [R205] ;  /* 0x00000000cd14783b */ /* 0x000eaa0000000200 */
[C---:B-----5:R-:W-:Y:S06]  /*200c0*/  HMMA.16816.F32 R180, R24.reuse, R16, R180 ;  /* 0x0000001018b4723c */ /* 0x060fec00000018b4 */
[----:B------:R-:W-:Y:S01]  /*200d0*/  HMMA.16816.F32 R176, R24, R18, R176 ;  /* 0x0000001218b0723c */ /* 0x000fe200000018b0 */
[----:B------:R-:W-:Y:S05]  /*200e0*/  LDSM.16.M88.4 R16, [R216+0x6800] ;  /* 0x00680000d810783b */ /* 0x000fea0000000200 */
[C---:B-1----:R-:W-:Y:S06]  /*200f0*/  HMMA.16816.F32 R12, R192.reuse, R188, R12 ;  /* 0x000000bcc00c723c */ /* 0x042fec000000180c */
[----:B------:R-:W-:Y:S01]  /*20100*/  HMMA.16816.F32 R4, R192, R190, R4 ;  /* 0x000000bec004723c */ /* 0x000fe20000001804 */
[----:B------:R-:W1:Y:S05]  /*20110*/  LDSM.16.M88.4 R188, [R223+0xf000] ;  /* 0x00f00000dfbc783b */ /* 0x000e6a0000000200 */
[C---:B---3--:R-:W-:Y:S06]  /*20120*/  HMMA.16816.F32 R32, R24.reuse, R196, R32 ;  /* 0x000000c41820723c */ /* 0x048fec0000001820 */
[C---:B------:R-:W-:Y:S06]  /*20130*/  HMMA.16816.F32 R28, R24.reuse, R198, R28 ;  /* 0x000000c6181c723c */ /* 0x040fec000000181c */
[C---:B--2---:R-:W-:Y:S06]  /*20140*/  HMMA.16816.F32 R172, R24.reuse, R20, R172 ;  /* 0x0000001418ac723c */ /* 0x044fec00000018ac */
[----:B------:R-:W-:Y:S01]  /*20150*/  HMMA.16816.F32 R168, R24, R22, R168 ;  /* 0x0000001618a8723c */ /* 0x000fe200000018a8 */
[----:B------:R-:W2:Y:S04]  /*20160*/  LDSM.16.M88.4 R24, [R225+0x6000] ;  /* 0x00600000e118783b */ /* 0x000ea80000000200 */
[----:B------:R-:W3:Y:S01]  /*20170*/  LDSM.16.M88.4 R20, [R216+0x6000] ;  /* 0x00600000d814783b */ /* 0x000ee20000000200 */
[C---:B------:R-:W-:Y:S06]  /*20180*/  HMMA.16816.F32 R180, R192.reuse, R184, R180 ;  /* 0x000000b8c0b4723c */ /* 0x040fec00000018b4 */
[C---:B------:R-:W-:Y:S01]  /*20190*/  HMMA.16816.F32 R176, R192.reuse, R186, R176 ;  /* 0x000000bac0b0723c */ /* 0x040fe200000018b0 */
[----:B------:R-:W4:Y:S05]  /*201a0*/  LDSM.16.M88.4 R184, [R223+0xf800] ;  /* 0x00f80000dfb8783b */ /* 0x000f2a0000000200 */
[C---:B-1----:R-:W-:Y:S06]  /*201b0*/  HMMA.16816.F32 R172, R192.reuse, R188, R172 ;  /* 0x000000bcc0ac723c */ /* 0x042fec00000018ac */
[----:B------:R-:W-:Y:S06]  /*201c0*/  HMMA.16816.F32 R168, R192, R190, R168 ;  /* 0x000000bec0a8723c */ /* 0x000fec00000018a8 */
[C---:B--2---:R-:W-:Y:S06]  /*201d0*/  HMMA.16816.F32 R180, R24.reuse, R16, R180 ;  /* 0x0000001018b4723c */ /* 0x044fec00000018b4 */
[C---:B---3--:R-:W-:Y:S06]  /*201e0*/  HMMA.16816.F32 R4, R24.reuse, R22, R4 ;  /* 0x000000161804723c */ /* 0x048fec0000001804 */
[C---:B------:R-:W-:Y:S01]  /*201f0*/  HMMA.16816.F32 R176, R24.reuse, R18, R176 ;  /* 0x0000001218b0723c */ /* 0x040fe200000018b0 */
[----:B------:R-:W-:Y:S01]  /*20200*/  IMAD.SHL.U32 R22, R167, 0x2, RZ ;  /* 0x00000002a7167824 */ /* 0x000fe200078e00ff */
[----:B------:R-:W1:Y:S04]  /*20210*/  LDSM.16.M88.4 R16, [R216+0x7000] ;  /* 0x00700000d810783b */ /* 0x000e680000000200 */
[----:B------:R-:W-:Y:S01]  /*20220*/  HMMA.16816.F32 R12, R24, R20, R12 ;  /* 0x00000014180c723c */ /* 0x000fe2000000180c */
[----:B------:R-:W-:-:S05]  /*20230*/  LOP3.LUT R22, R22, 0x6, RZ, 0xc0, !PT ;  /* 0x0000000616167812 */ /* 0x000fca00078ec0ff */
[----:B------:R-:W-:Y:S01]  /*20240*/  IMAD R22, R246, 0x40, R22 ;  /* 0x00000040f6167824 */ /* 0x000fe200078e0216 */
[C---:B----4-:R-:W-:Y:S03]  /*20250*/  HMMA.16816.F32 R32, R192.reuse, R184, R32 ;  /* 0x000000b8c020723c */ /* 0x050fe60000001820 */
[C---:B------:R-:W-:Y:S02]  /*20260*/  VIADD R23, R22.reuse, 0x1 ;  /* 0x0000000116177836 */ /* 0x040fe40000000000 */
[C---:B------:R-:W-:Y:S01]  /*20270*/  VIADD R20, R22.reuse, 0x8 ;  /* 0x0000000816147836 */ /* 0x040fe20000000000 */
[----:B------:R-:W-:Y:S01]  /*20280*/  HMMA.16816.F32 R28, R192, R186, R28 ;  /* 0x000000bac01c723c */ /* 0x000fe2000000181c */
[----:B------:R-:W-:Y:S01]  /*20290*/  VIADD R167, R22, 0x21 ;  /* 0x0000002116a77836 */ /* 0x000fe20000000000 */
[C---:B------:R-:W-:Y:S01]  /*202a0*/  ISETP.GE.AND P6, PT, R23.reuse, R0, PT ;  /* 0x000000001700720c */ /* 0x040fe20003fc6270 */
[----:B------:R-:W-:Y:S01]  /*202b0*/  IMAD.MOV.U32 R185, RZ, RZ, R200 ;  /* 0x000000ffffb97224 */ /* 0x000fe200078e00c8 */
[----:B------:R-:W-:Y:S01]  /*202c0*/  ISETP.GE.AND P5, PT, R23, R2, PT ;  /* 0x000000021700720c */ /* 0x000fe20003fa6270 */
[----:B------:R-:W-:Y:S01]  /*202d0*/  IMAD.MOV.U32 R184, RZ, RZ, R201 ;  /* 0x000000ffffb87224 */ /* 0x000fe200078e00c9 */
[----:B------:R-:W-:-:S02]  /*202e0*/  I2FP.F32.S32 R23, R23 ;  /* 0x0000001700177245 */ /* 0x000fc40000201400 */
[----:B------:R-:W-:-:S03]  /*202f0*/  I2FP.F32.S32 R21, R20 ;  /* 0x0000001400157245 */ /* 0x000fc60000201400 */
[CC--:B------:R-:W-:Y:S01]  /*20300*/  FFMA.FTZ R197, R3.reuse, R23.reuse, R13 ;  /* 0x0000001703c57223 */ /* 0x0c0fe2000001000d */
[C---:B------:R-:W-:Y:S01]  /*20310*/  FFMA.FTZ R15, R3.reuse, R23, R15 ;  /* 0x00000017030f7223 */ /* 0x040fe2000001000f */
[CC--:B------:R-:W-:Y:S01]  /*20320*/  FFMA.FTZ R13, R3.reuse, R21.reuse, R6 ;  /* 0x00000015030d7223 */ /* 0x0c0fe20000010006 */
[----:B------:R-:W-:Y:S02]  /*20330*/  VIADD R6, R22, 0x9 ;  /* 0x0000000916067836 */ /* 0x000fe40000000000 */
[----:B------:R-:W-:Y:S01]  /*20340*/  FFMA.FTZ R23, R3, R21, R4 ;  /* 0x0000001503177223 */ /* 0x000fe20000010004 */
[----:B------:R-:W-:Y:S02]  /*20350*/  FSEL R197, R197, -INF , !P6 ;  /* 0xff800000c5c57808 */ /* 0x000fe40007000000 */
[----:B------:R-:W-:Y:S02]  /*20360*/  FSEL R15, R15, -INF , !P5 ;  /* 0xff8000000f0f7808 */ /* 0x000fe40006800000 */
[----:B------:R-:W-:-:S02]  /*20370*/  ISETP.GE.AND P6, PT, R20, R0, PT ;  /* 0x000000001400720c */ /* 0x000fc40003fc6270 */
[----:B------:R-:W-:Y:S01]  /*20380*/  ISETP.GE.AND P5, PT, R20, R2, PT ;  /* 0x000000021400720c */ /* 0x000fe20003fa6270 */
[----:B------:R-:W-:Y:S01]  /*20390*/  VIADD R20, R22, 0x11 ;  /* 0x0000001116147836 */ /* 0x000fe20000000000 */
[----:B------:R-:W-:Y:S01]  /*203a0*/  I2FP.F32.S32 R4, R6 ;  /* 0x0000000600047245 */ /* 0x000fe20000201400 */
[C---:B-1----:R-:W-:Y:S01]  /*203b0*/  HMMA.16816.F32 R172, R24.reuse, R16, R172 ;  /* 0x0000001018ac723c */ /* 0x042fe200000018ac */
[----:B------:R-:W-:Y:S02]  /*203c0*/  FSEL R23, R23, -INF , !P6 ;  /* 0xff80000017177808 */ /* 0x000fe40007000000 */
[----:B------:R-:W-:Y:S01]  /*203d0*/  FSEL R13, R13, -INF , !P5 ;  /* 0xff8000000d0d7808 */ /* 0x000fe20006800000 */
[C---:B------:R-:W-:Y:S01]  /*203e0*/  FFMA.FTZ R5, R3.reuse, R4, R5 ;  /* 0x0000000403057223 */ /* 0x040fe20000010005 */
[C---:B------:R-:W-:Y:S01]  /*203f0*/  ISETP.GE.AND P6, PT, R6.reuse, R0, PT ;  /* 0x000000000600720c */ /* 0x040fe20003fc6270 */
[----:B------:R-:W-:Y:S01]  /*20400*/  FFMA.FTZ R7, R3, R4, R7 ;  /* 0x0000000403077223 */ /* 0x000fe20000010007 */
[----:B------:R-:W-:Y:S01]  /*20410*/  ISETP.GE.AND P5, PT, R6, R2, PT ;  /* 0x000000020600720c */ /* 0x000fe20003fa6270 */
[----:B------:R-:W-:Y:S01]  /*20420*/  VIADD R6, R22, 0x10 ;  /* 0x0000001016067836 */ /* 0x000fe20000000000 */
[----:B------:R-:W-:Y:S01]  /*20430*/  FSEL R17, R5, -INF , !P6 ;  /* 0xff80000005117808 */ /* 0x000fe20007000000 */
[----:B------:R-:W-:Y:S01]  /*20440*/  HMMA.16816.F32 R168, R24, R18, R168 ;  /* 0x0000001218a8723c */ /* 0x000fe200000018a8 */
[----:B------:R-:W-:-:S02]  /*20450*/  I2FP.F32.S32 R4, R20 ;  /* 0x0000001400047245 */ /* 0x000fc40000201400 */
[----:B------:R-:W-:Y:S02]  /*20460*/  I2FP.F32.S32 R5, R6 ;  /* 0x0000000600057245 */ /* 0x000fe40000201400 */
[----:B------:R-:W-:Y:S01]  /*20470*/  FSEL R16, R7, -INF , !P5 ;  /* 0xff80000007107808 */ /* 0x000fe20006800000 */
[C---:B------:R-:W-:Y:S01]  /*20480*/  FFMA.FTZ R166, R3.reuse, R4, R181 ;  /* 0x0000000403a67223 */ /* 0x040fe200000100b5 */
[C---:B------:R-:W-:Y:S01]  /*20490*/  ISETP.GE.AND P6, PT, R6.reuse, R0, PT ;  /* 0x000000000600720c */ /* 0x040fe20003fc6270 */
[CC--:B------:R-:W-:Y:S01]  /*204a0*/  FFMA.FTZ R21, R3.reuse, R5.reuse, R180 ;  /* 0x0000000503157223 */ /* 0x0c0fe200000100b4 */
[----:B------:R-:W-:Y:S01]  /*204b0*/  ISETP.GE.AND P5, PT, R6, R2, PT ;  /* 0x000000020600720c */ /* 0x000fe20003fa6270 */
[C---:B------:R-:W-:Y:S01]  /*204c0*/  FFMA.FTZ R182, R3.reuse, R5, R182 ;  /* 0x0000000503b67223 */ /* 0x040fe200000100b6 */
[----:B------:R-:W-:Y:S01]  /*204d0*/  FFMA.FTZ R183, R3, R4, R183 ;  /* 0x0000000403b77223 */ /* 0x000fe200000100b7 */
[C---:B------:R-:W-:Y:S01]  /*204e0*/  VIADD R19, R22.reuse, 0x18 ;  /* 0x0000001816137836 */ /* 0x040fe20000000000 */
[----:B------:R-:W1:Y:S01]  /*204f0*/  LDSM.16.M88.4 R4, [R216+0x7800] ;  /* 0x00780000d804783b */ /* 0x000e620000000200 */
[----:B------:R-:W-:Y:S01]  /*20500*/  FSEL R21, R21, -INF , !P6 ;  /* 0xff80000015157808 */ /* 0x000fe20007000000 */
[----:B------:R-:W-:Y:S01]  /*20510*/  VIADD R18, R22, 0x19 ;  /* 0x0000001916127836 */ /* 0x000fe20000000000 */
[----:B------:R-:W-:Y:S01]  /*20520*/  FSEL R181, R182, -INF , !P5 ;  /* 0xff800000b6b57808 */ /* 0x000fe20006800000 */
[----:B------:R-:W-:-:S04]  /*20530*/  DEPBAR.LE SB0, 0x0 ;  /* 0x000080000000791a */ /* 0x000fc80000000000 */
[----:B------:R-:W-:Y:S01]  /*20540*/  BAR.SYNC.DEFER_BLOCKING 0x0 ;  /* 0x0000000000007b1d */ /* 0x000fe20000010000 */
[C---:B------:R-:W-:Y:S02]  /*20550*/  ISETP.GE.AND P6, PT, R20.reuse, R0, PT ;  /* 0x000000001400720c */ /* 0x040fe40003fc6270 */
[----:B------:R-:W-:Y:S02]  /*20560*/  ISETP.GE.AND P5, PT, R20, R2, PT ;  /* 0x000000021400720c */ /* 0x000fe40003fa6270 */
[----:B------:R-:W-:Y:S02]  /*20570*/  FSEL R20, R166, -INF , !P6 ;  /* 0xff800000a6147808 */ /* 0x000fe40007000000 */
[----:B------:R-:W-:Y:S02]  /*20580*/  FSEL R183, R183, -INF , !P5 ;  /* 0xff800000b7b77808 */ /* 0x000fe40006800000 */
[C---:B------:R-:W-:Y:S02]  /*20590*/  ISETP.GE.AND P6, PT, R19.reuse, R0, PT ;  /* 0x000000001300720c */ /* 0x040fe40003fc6270 */
[----:B------:R-:W-:-:S02]  /*205a0*/  ISETP.GE.AND P5, PT, R19, R2, PT ;  /* 0x000000021300720c */ /* 0x000fc40003fa6270 */
[----:B------:R-:W-:Y:S02]  /*205b0*/  I2FP.F32.S32 R19, R19 ;  /* 0x0000001300137245 */ /* 0x000fe40000201400 */
[----:B------:R-:W-:Y:S02]  /*205c0*/  I2FP.F32.S32 R196, R18 ;  /* 0x0000001200c47245 */ /* 0x000fe40000201400 */
[----:B------:R-:W-:Y:S01]  /*205d0*/  I2FP.F32.S32 R166, R167 ;  /* 0x000000a700a67245 */ /* 0x000fe20000201400 */
[CC--:B------:R-:W-:Y:S01]  /*205e0*/  FFMA.FTZ R176, R3.reuse, R19.reuse, R176 ;  /* 0x0000001303b07223 */ /* 0x0c0fe200000100b0 */
[C---:B------:R-:W-:Y:S01]  /*205f0*/  FFMA.FTZ R178, R3.reuse, R19, R178 ;  /* 0x0000001303b27223 */ /* 0x040fe200000100b2 */
[----:B------:R-:W-:Y:S02]  /*20600*/  VIADD R19, R22, 0x20 ;  /* 0x0000002016137836 */ /* 0x000fe40000000000 */
[CC--:B------:R-:W-:Y:S01]  /*20610*/  FFMA.FTZ R177, R3.reuse, R196.reuse, R177 ;  /* 0x000000c403b17223 */ /* 0x0c0fe200000100b1 */
[C---:B------:R-:W-:Y:S01]  /*20620*/  FFMA.FTZ R196, R3.reuse, R196, R179 ;  /* 0x000000c403c47223 */ /* 0x040fe200000100b3 */
[----:B------:R-:W-:Y:S01]  /*20630*/  FSEL R179, R176, -INF , !P6 ;  /* 0xff800000b0b37808 */ /* 0x000fe20007000000 */
[CC--:B------:R-:W-:Y:S01]  /*20640*/  FFMA.FTZ R173, R3.reuse, R166.reuse, R173 ;  /* 0x000000a603ad7223 */ /* 0x0c0fe200000100ad */
[----:B------:R-:W-:Y:S01]  /*20650*/  FSEL R182, R178, -INF , !P5 ;  /* 0xff800000b2b67808 */ /* 0x000fe20006800000 */
[----:B------:R-:W-:Y:S01]  /*20660*/  FFMA.FTZ R175, R3, R166, R175 ;  /* 0x000000a603af7223 */ /* 0x000fe200000100af */
[----:B------:R-:W-:-:S02]  /*20670*/  ISETP.GE.AND P6, PT, R18, R0, PT ;  /* 0x000000001200720c */ /* 0x000fc40003fc6270 */
[----:B------:R-:W-:Y:S02]  /*20680*/  ISETP.GE.AND P5, PT, R18, R2, PT ;  /* 0x000000021200720c */ /* 0x000fe40003fa6270 */
[----:B------:R-:W-:Y:S01]  /*20690*/  I2FP.F32.S32 R18, R19 ;  /* 0x0000001300127245 */ /* 0x000fe20000201400 */
[C---:B-1----:R-:W-:Y:S01]  /*206a0*/  HMMA.16816.F32 R32, R24.reuse, R4, R32 ;  /* 0x000000041820723c */ /* 0x042fe20000001820 */
[----:B------:R-:W-:Y:S02]  /*206b0*/  FSEL R180, R177, -INF , !P6 ;  /* 0xff800000b1b47808 */ /* 0x000fe40007000000 */
[----:B------:R-:W-:Y:S01]  /*206c0*/  FSEL R196, R196, -INF , !P5 ;  /* 0xff800000c4c47808 */ /* 0x000fe20006800000 */
[CC--:B------:R-:W-:Y:S01]  /*206d0*/  FFMA.FTZ R172, R3.reuse, R18.reuse, R172 ;  /* 0x0000001203ac7223 */ /* 0x0c0fe200000100ac */
[----:B------:R-:W-:Y:S01]  /*206e0*/  FFMA.FTZ R174, R3, R18, R174 ;  /* 0x0000001203ae7223 */ /* 0x000fe200000100ae */
[C---:B------:R-:W-:Y:S01]  /*206f0*/  VIADD R18, R22.reuse, 0x28 ;  /* 0x0000002816127836 */ /* 0x040fe20000000000 */
[C---:B------:R-:W-:Y:S01]  /*20700*/  ISETP.GE.AND P6, PT, R19.reuse, R0, PT ;  /* 0x000000001300720c */ /* 0x040fe20003fc6270 */
[----:B------:R-:W-:Y:S01]  /*20710*/  VIADD R4, R22, 0x29 ;  /* 0x0000002916047836 */ /* 0x000fe20000000000 */
[----:B------:R-:W-:Y:S01]  /*20720*/  ISETP.GE.AND P5, PT, R19, R2, PT ;  /* 0x000000021300720c */ /* 0x000fe20003fa6270 */
[----:B------:R-:W-:Y:S01]  /*20730*/  HMMA.16816.F32 R28, R24, R6, R28 ;  /* 0x00000006181c723c */ /* 0x000fe2000000181c */
[----:B------:R-:W-:-:S02]  /*20740*/  FSEL R192, R172, -INF , !P6 ;  /* 0xff800000acc07808 */ /* 0x000fc40007000000 */
[----:B------:R-:W-:Y:S02]  /*20750*/  I2FP.F32.S32 R19, R18 ;  /* 0x0000001200137245 */ /* 0x000fe40000201400 */
[----:B------:R-:W-:Y:S02]  /*20760*/  FSEL R188, R174, -INF , !P5 ;  /* 0xff800000aebc7808 */ /* 0x000fe40006800000 */
[----:B------:R-:W-:Y:S01]  /*20770*/  ISETP.GE.AND P6, PT, R167, R0, PT ;  /* 0x00000000a700720c */ /* 0x000fe20003fc6270 */
[-C--:B------:R-:W-:Y:S01]  /*20780*/  FFMA.FTZ R168, R3, R19.reuse, R168 ;  /* 0x0000001303a87223 */ /* 0x080fe200000100a8 */
[----:B------:R-:W-:Y:S01]  /*20790*/  ISETP.GE.AND P5, PT, R167, R2, PT ;  /* 0x00000002a700720c */ /* 0x000fe20003fa6270 */
[----:B------:R-:W-:Y:S01]  /*207a0*/  FFMA.FTZ R170, R3, R19, R170 ;  /* 0x0000001303aa7223 */ /* 0x000fe200000100aa */
[----:B------:R-:W-:Y:S02]  /*207b0*/  FSEL R194, R173, -INF , !P6 ;  /* 0xff800000adc27808 */ /* 0x000fe40007000000 */
[----:B------:R-:W-:-:S02]  /*207c0*/  FSEL R189, R175, -INF , !P5 ;  /* 0xff800000afbd7808 */ /* 0x000fc40006800000 */
[C---:B------:R-:W-:Y:S02]  /*207d0*/  ISETP.GE.AND P6, PT, R18.reuse, R0, PT ;  /* 0x000000001200720c */ /* 0x040fe40003fc6270 */
[----:B------:R-:W-:Y:S02]  /*207e0*/  ISETP.GE.AND P5, PT, R18, R2, PT ;  /* 0x000000021200720c */ /* 0x000fe40003fa6270 */
[----:B------:R-:W-:Y:S02]  /*207f0*/  FSEL R191, R168, -INF , !P6 ;  /* 0xff800000a8bf7808 */ /* 0x000fe40007000000 */
[----:B------:R-:W-:Y:S02]  /*20800*/  FSEL R187, R170, -INF , !P5 ;  /* 0xff800000aabb7808 */ /* 0x000fe40006800000 */
[----:B------:R-:W-:Y:S02]  /*20810*/  I2FP.F32.S32 R5, R4 ;  /* 0x0000000400057245 */ /* 0x000fe40000201400 */
[----:B------:R-:W-:-:S02]  /*20820*/  ISETP.GE.AND P6, PT, R4, R0, PT ;  /* 0x000000000400720c */ /* 0x000fc40003fc6270 */
[----:B------:R-:W-:Y:S01]  /*20830*/  ISETP.GE.AND P5, PT, R4, R2, PT ;  /* 0x000000020400720c */ /* 0x000fe20003fa6270 */
[C---:B------:R-:W-:Y:S02]  /*20840*/  VIADD R4, R22.reuse, 0x30 ;  /* 0x0000003016047836 */ /* 0x040fe40000000000 */
[CC--:B------:R-:W-:Y:S01]  /*20850*/  FFMA.FTZ R169, R3.reuse, R5.reuse, R169 ;  /* 0x0000000503a97223 */ /* 0x0c0fe200000100a9 */
[----:B------:R-:W-:Y:S01]  /*20860*/  FFMA.FTZ R171, R3, R5, R171 ;  /* 0x0000000503ab7223 */ /* 0x000fe200000100ab */
[----:B------:R-:W-:Y:S01]  /*20870*/  VIADD R5, R22, 0x31 ;  /* 0x0000003116057836 */ /* 0x000fe20000000000 */
[----:B------:R-:W-:Y:S02]  /*20880*/  I2FP.F32.S32 R7, R4 ;  /* 0x0000000400077245 */ /* 0x000fe40000201400 */
[----:B------:R-:W-:Y:S02]  /*20890*/  FSEL R193, R169, -INF , !P6 ;  /* 0xff800000a9c17808 */ /* 0x000fe40007000000 */
[----:B------:R-:W-:Y:S01]  /*208a0*/  FSEL R190, R171, -INF , !P5 ;  /* 0xff800000abbe7808 */ /* 0x000fe20006800000 */
[CC--:B------:R-:W-:Y:S01]  /*208b0*/  FFMA.FTZ R32, R3.reuse, R7.reuse, R32 ;  /* 0x0000000703207223 */ /* 0x0c0fe20000010020 */
[----:B------:R-:W-:Y:S01]  /*208c0*/  FFMA.FTZ R34, R3, R7, R34 ;  /* 0x0000000703227223 */ /* 0x000fe20000010022 */
[----:B------:R-:W-:-:S02]  /*208d0*/  ISETP.GE.AND P6, PT, R4, R0, PT ;  /* 0x000000000400720c */ /* 0x000fc40003fc6270 */
        /* <DEDUP_REMOVED lines=8> */
[----:B------:R-:W-:-:S02]  /*20960*/  ISETP.GE.AND P5, PT, R5, R2, PT ;  /* 0x000000020500720c */ /* 0x000fc40003fa6270 */
[----:B------:R-:W-:Y:S02]  /*20970*/  I2FP.F32.S32 R5, R4 ;  /* 0x0000000400057245 */ /* 0x000fe40000201400 */
[----:B------:R-:W-:Y:S02]  /*20980*/  I2FP.F32.S32 R6, R22 ;  /* 0x0000001600067245 */ /* 0x000fe40000201400 */
[----:B------:R-:W-:Y:S01]  /*20990*/  FSEL R175, R33, -INF , !P6 ;  /* 0xff80000021af7808 */ /* 0x000fe20007000000 */
[CC--:B------:R-:W-:Y:S01]  /*209a0*/  FFMA.FTZ R28, R3.reuse, R5.reuse, R28 ;  /* 0x00000005031c7223 */ /* 0x0c0fe2000001001c */
[----:B------:R-:W-:Y:S01]  /*209b0*/  FFMA.FTZ R30, R3, R5, R30 ;  /* 0x00000005031e7223 */ /* 0x000fe2000001001e */
[----:B------:R-:W-:Y:S01]  /*209c0*/  ISETP.GE.AND P6, PT, R4, R0, PT ;  /* 0x000000000400720c */ /* 0x000fe20003fc6270 */
[----:B------:R-:W-:Y:S01]  /*209d0*/  VIADD R5, R22, 0x39 ;  /* 0x0000003916057836 */ /* 0x000fe20000000000 */
[----:B------:R-:W-:Y:S01]  /*209e0*/  FSEL R170, R35, -INF , !P5 ;  /* 0xff80000023aa7808 */ /* 0x000fe20006800000 */
[C---:B------:R-:W-:Y:S01]  /*209f0*/  FFMA.FTZ R14, R3.reuse, R6, R14 ;  /* 0x00000006030e7223 */ /* 0x040fe2000001000e */
[----:B------:R-:W-:Y:S01]  /*20a00*/  ISETP.GE.AND P5, PT, R4, R2, PT ;  /* 0x000000020400720c */ /* 0x000fe20003fa6270 */
[----:B------:R-:W-:Y:S01]  /*20a10*/  FFMA.FTZ R4, R3, R6, R12 ;  /* 0x0000000603047223 */ /* 0x000fe2000001000c */
[----:B------:R-:W-:-:S02]  /*20a20*/  FSEL R173, R28, -INF , !P6 ;  /* 0xff8000001cad7808 */ /* 0x000fc40007000000 */
[----:B------:R-:W-:Y:S02]  /*20a30*/  ISETP.GE.AND P6, PT, R22, R0, PT ;  /* 0x000000001600720c */ /* 0x000fe40003fc6270 */
[----:B------:R-:W-:Y:S02]  /*20a40*/  I2FP.F32.S32 R6, R5 ;  /* 0x0000000500067245 */ /* 0x000fe40000201400 */
[----:B------:R-:W-:Y:S02]  /*20a50*/  FSEL R28, R30, -INF , !P5 ;  /* 0xff8000001e1c7808 */ /* 0x000fe40006800000 */
[----:B------:R-:W-:Y:S01]  /*20a60*/  ISETP.GE.AND P5, PT, R22, R2, PT ;  /* 0x000000021600720c */ /* 0x000fe20003fa6270 */
[CC--:B------:R-:W-:Y:S01]  /*20a70*/  FFMA.FTZ R29, R3.reuse, R6.reuse, R29 ;  /* 0x00000006031d7223 */ /* 0x0c0fe2000001001d */
[----:B------:R-:W-:Y:S01]  /*20a80*/  FSEL R4, R4, -INF , !P6 ;  /* 0xff80000004047808 */ /* 0x000fe20007000000 */
[----:B------:R-:W-:Y:S01]  /*20a90*/  FFMA.FTZ R31, R3, R6, R31 ;  /* 0x00000006031f7223 */ /* 0x000fe2000001001f */
[----:B------:R-:W-:-:S02]  /*20aa0*/  ISETP.GE.AND P6, PT, R5, R0, PT ;  /* 0x000000000500720c */ /* 0x000fc40003fc6270 */
[----:B------:R-:W-:Y:S02]  /*20ab0*/  FSEL R0, R14, -INF , !P5 ;  /* 0xff8000000e007808 */ /* 0x000fe40006800000 */
        /* <DEDUP_REMOVED lines=10> */
[C---:B------:R-:W-:Y:S02]  /*20b60*/  R2UR UR12, R8.reuse ;  /* 0x00000000080c72ca */ /* 0x040fe400000e0000 */
        /* <DEDUP_REMOVED lines=29> */
[----:B------:R-:W-:Y:S02]  /*20d40*/  ISETP.GE.AND P5, PT, R5, RZ, PT ;  /* 0x000000ff0500720c */ /* 0x000fe40003fa6270 */
[-C--:B------:R-:W-:Y:S02]  /*20d50*/  ISETP.GE.U32.AND P0, PT, R7, R12.reuse, PT ;  /* 0x0000000c0700720c */ /* 0x080fe40003f06070 */
[-C--:B------:R-:W-:Y:S02]  /*20d60*/  @!P4 IADD3 R2, R2, -R12.reuse, RZ ;  /* 0x8000000c0202c210 */ /* 0x080fe40007ffe0ff */
[----:B------:R-:W-:Y:S02]  /*20d70*/  @!P4 IADD3 R19, R19, 0x1, RZ ;  /* 0x000000011313c810 */ /* 0x000fe40007ffe0ff */
[----:B------:R-:W-:-:S02]  /*20d80*/  ISETP.GE.U32.AND P6, PT, R2, R12, PT ;  /* 0x0000000c0200720c */ /* 0x000fc40003fc6070 */
[----:B------:R-:W-:Y:S02]  /*20d90*/  ISETP.NE.AND P4, PT, R22, RZ, PT ;  /* 0x000000ff1600720c */ /* 0x000fe40003f85270 */
[----:B------:R-:W-:-:S03]  /*20da0*/  LOP3.LUT R2, RZ, R22, RZ, 0x33, !PT ;  /* 0x00000016ff027212 */ /* 0x000fc600078e33ff */
[----:B------:R-:W-:Y:S01]  /*20db0*/  @P0 VIADD R18, R18, 0x1 ;  /* 0x0000000112120836 */ /* 0x000fe20000000000 */
[----:B------:R-:W-:-:S03]  /*20dc0*/  ISETP.GE.AND P0, PT, R14, RZ, PT ;  /* 0x000000ff0e00720c */ /* 0x000fc60003f06270 */
[----:B------:R-:W-:Y:S02]  /*20dd0*/  IMAD.MOV.U32 R6, RZ, RZ, R18 ;  /* 0x000000ffff067224 */ /* 0x000fe400078e0012 */
[----:B------:R-:W-:Y:S02]  /*20de0*/  @P6 VIADD R19, R19, 0x1 ;  /* 0x0000000113136836 */ /* 0x000fe40000000000 */
[----:B------:R-:W-:-:S03]  /*20df0*/  @!P5 IMAD.MOV R6, RZ, RZ, -R6 ;  /* 0x000000ffff06d224 */ /* 0x000fc600078e0a06 */
[----:B------:R-:W-:Y:S02]  /*20e00*/  MOV R7, R19 ;  /* 0x0000001300077202 */ /* 0x000fe40000000f00 */
[----:B------:R-:W-:Y:S01]  /*20e10*/  SEL R6, R2, R6, !P4 ;  /* 0x0000000602067207 */ /* 0x000fe20006000000 */
[----:B------:R-:W2:Y:S02]  /*20e20*/  LD.E.64 R18, desc[UR4][R10.64+0x38] ;  /* 0x000038040a127980 */ /* 0x000ea4000c101b00 */
[----:B------:R-:W-:Y:S02]  /*20e30*/  @!P0 IMAD.MOV R7, RZ, RZ, -R7 ;  /* 0x000000ffff078224 */ /* 0x000fe400078e0a07 */
[----:B------:R-:W-:-:S03]  /*20e40*/  IMAD.WIDE R26, R6, 0x4, R244 ;  /* 0x00000004061a7825 */ /* 0x000fc600078e02f4 */
[----:B------:R-:W-:Y:S02]  /*20e50*/  SEL R7, R2, R7, !P4 ;  /* 0x0000000702077207 */ /* 0x000fe40006000000 */
[----:B------:R1:W3:Y:S03]  /*20e60*/  LD.E R5, desc[UR12][R26.64] ;  /* 0x0000000c1a057980 */ /* 0x0002e6000c101900 */
[----:B------:R-:W-:-:S05]  /*20e70*/  IMAD.WIDE R24, R7, 0x4, R244 ;  /* 0x0000000407187825 */ /* 0x000fca00078e02f4 */
[----:B------:R-:W3:Y:S04]  /*20e80*/  LD.E R2, desc[UR10][R24.64] ;  /* 0x0000000a18027980 */ /* 0x000ee8000c101900 */
[----:B------:R-:W4:Y:S01]  /*20e90*/  LD.E.64 R24, desc[UR8][R10.64+0x20] ;  /* 0x000020080a187980 */ /* 0x000f22000c101b00 */
[----:B------:R-:W-:-:S05]  /*20ea0*/  IADD3 R6, R6, -R7, RZ ;  /* 0x8000000706067210 */ /* 0x000fca0007ffe0ff */
[----:B------:R-:W-:-:S05]  /*20eb0*/  IMAD R22, R22, R6, -0x40 ;  /* 0xffffffc016167424 */ /* 0x000fca00078e0206 */
[----:B------:R-:W-:Y:S01]  /*20ec0*/  SHF.R.S32.HI R7, RZ, 0x1f, R22 ;  /* 0x0000001fff077819 */ /* 0x000fe20000011416 */
[-C--:B--2---:R-:W-:Y:S02]  /*20ed0*/  IMAD R6, R19, R22.reuse, RZ ;  /* 0x0000001613067224 */ /* 0x084fe400078e02ff */
[----:B-1----:R-:W-:-:S04]  /*20ee0*/  IMAD.WIDE.U32 R26, R18, R22, RZ ;  /* 0x00000016121a7225 */ /* 0x002fc800078e00ff */
        /* <DEDUP_REMOVED lines=10> */
.L_x_3246:
[----:B------:R-:W-:Y:S02]  /*20f90*/  R2UR UR4, R8 ;  /* 0x00000000080472ca */ /* 0x000fe400000e0000 */
[----:B------:R-:W-:-:S13]  /*20fa0*/  R2UR UR5, R9 ;  /* 0x00000000090572ca */ /* 0x000fda00000e0000 */
[----:B------:R-:W2:Y:S02]  /*20fb0*/  LD.E R12, desc[UR4][R10.64+0x38] ;  /* 0x000038040a0c7980 */ /* 0x000ea4000c101900 */
[----:B--2---:R-:W-:-:S05]  /*20fc0*/  IMAD.U32 R12, R12, -0x40, RZ ;  /* 0xffffffc00c0c7824 */ /* 0x004fca00078e00ff */
[----:B------:R-:W-:Y:S02]  /*20fd0*/  SHF.R.S32.HI R7, RZ, 0x1f, R12 ;  /* 0x0000001fff077819 */ /* 0x000fe4000001140c */
.L_x_3247:
[----:B------:R-:W-:Y:S05]  /*20fe0*/  BSYNC B0 ;  /* 0x0000000000007941 */ /* 0x000fea0003800000 */
.L_x_3245:
[----:B------:R-:W-:Y:S02]  /*20ff0*/  LOP3.LUT R5, R247, 0x1, RZ, 0xc0, !PT ;  /* 0x00000001f7057812 */ /* 0x000fe400078ec0ff */
[-C--:B------:R-:W-:Y:S02]  /*21000*/  @P3 IADD3 R6, P0, R12, R233.reuse, RZ ;  /* 0x000000e90c063210 */ /* 0x080fe40007f1e0ff */
[----:B------:R-:W-:Y:S02]  /*21010*/  ISETP.NE.U32.AND P6, PT, R5, 0x1, PT ;  /* 0x000000010500780c */ /* 0x000fe40003fc5070 */
[----:B------:R-:W-:Y:S01]  /*21020*/  @P3 LEA R34, P5, R6, R236, 0x1 ;  /* 0x000000ec06223211 */ /* 0x000fe200078a08ff */
[----:B------:R-:W-:Y:S01]  /*21030*/  @P3 IMAD.X R2, R7, 0x1, R234, P0 ;  /* 0x0000000107023824 */ /* 0x000fe200000e06ea */
[CC--:B------:R-:W-:Y:S02]  /*21040*/  @P2 IADD3 R14, P0, R12.reuse, R233.reuse, RZ ;  /* 0x000000e90c0e2210 */ /* 0x0c0fe40007f1e0ff */
[----:B------:R-:W-:-:S02]  /*21050*/  @P1 IADD3 R5, P4, R12, R233, RZ ;  /* 0x000000e90c051210 */ /* 0x000fc40007f9e0ff */
[-C--:B------:R-:W-:Y:S01]  /*21060*/  @P3 LEA.HI.X R35, R6, R235.reuse, R2, 0x1, P5 ;  /* 0x000000eb06233211 */ /* 0x080fe200028f0c02 */
[C-C-:B------:R-:W-:Y:S01]  /*21070*/  @P2 IMAD.X R6, R7.reuse, 0x1, R234.reuse, P0 ;  /* 0x0000000107062824 */ /* 0x140fe200000e06ea */
[CC--:B------:R-:W-:Y:S01]  /*21080*/  @P2 LEA R32, P0, R14.reuse, R236.reuse, 0x1 ;  /* 0x000000ec0e202211 */ /* 0x0c0fe200078008ff */
[----:B------:R-:W-:Y:S01]  /*21090*/  @P1 IMAD.X R2, R7, 0x1, R234, P4 ;  /* 0x0000000107021824 */ /* 0x000fe200020e06ea */
[----:B------:R-:W-:Y:S02]  /*210a0*/  @P1 LEA R30, P4, R5, R236, 0x1 ;  /* 0x000000ec051e1211 */ /* 0x000fe400078808ff */
[----:B------:R-:W-:Y:S02]  /*210b0*/  @P2 LEA.HI.X R33, R14, R235, R6, 0x1, P0 ;  /* 0x000000eb0e212211 */ /* 0x000fe400000f0c06 */
[----:B------:R-:W-:Y:S02]  /*210c0*/  @!P6 R2UR UR8, R8 ;  /* 0x000000000808e2ca */ /* 0x000fe400000e0000 */
[----:B------:R-:W-:-:S02]  /*210d0*/  @!P6 R2UR UR9, R9 ;  /* 0x000000000909e2ca */ /* 0x000fc400000e0000 */
[----:B------:R-:W-:Y:S02]  /*210e0*/  IADD3 R6, P5, P0, R233, R233, R12 ;  /* 0x000000e9e9067210 */ /* 0x000fe400078be00c */
[----:B------:R-:W-:Y:S02]  /*210f0*/  @P1 LEA.HI.X R31, R5, R235, R2, 0x1, P4 ;  /* 0x000000eb051f1211 */ /* 0x000fe400020f0c02 */
[----:B------:R-:W-:Y:S02]  /*21100*/  LEA R168, P4, R12, R236, 0x1 ;  /* 0x000000ec0ca87211 */ /* 0x000fe400078808ff */
[----:B------:R-:W-:Y:S02]  /*21110*/  @P3 R2UR UR4, R8 ;  /* 0x00000000080432ca */ /* 0x000fe400000e0000 */
[----:B------:R-:W-:Y:S02]  /*21120*/  @P3 R2UR UR5, R9 ;  /* 0x00000000090532ca */ /* 0x000fe400000e0000 */
[----:B------:R-:W-:-:S02]  /*21130*/  IADD3.X R5, R234, R234, R7, P5, P0 ;  /* 0x000000eaea057210 */ /* 0x000fc40002fe0407 */
[CC--:B------:R-:W-:Y:S02]  /*21140*/  @!P6 LEA R166, P0, R6.reuse, R236.reuse, 0x1 ;  /* 0x000000ec06a6e211 */ /* 0x0c0fe400078008ff */
[-C--:B------:R-:W-:Y:S02]  /*21150*/  @P3 LEA R26, P5, R6, R236.reuse, 0x1 ;  /* 0x000000ec061a3211 */ /* 0x080fe400078a08ff */
[-C--:B------:R-:W-:Y:S02]  /*21160*/  LEA.HI.X R169, R12, R235.reuse, R7, 0x1, P4 ;  /* 0x000000eb0ca97211 */ /* 0x080fe400020f0c07 */
[CCC-:B------:R-:W-:Y:S02]  /*21170*/  @!P6 LEA.HI.X R167, R6.reuse, R235.reuse, R5.reuse, 0x1, P0 ;  /* 0x000000eb06a7e211 */ /* 0x1c0fe400000f0c05 */
[C---:B------:R-:W-:Y:S01]  /*21180*/  @P3 LEA.HI.X R27, R6.reuse, R235, R5, 0x1, P5 ;  /* 0x000000eb061b3211 */ /* 0x040fe200028f0c05 */
[----:B------:R-:W-:Y:S01]  /*21190*/  @!PT LDS RZ, [RZ] ;  /* 0x00000000fffff984 */ /* 0x000fe20000000800 */
[----:B------:R-:W-:Y:S01]  /*211a0*/  @!PT LDS RZ, [RZ] ;  /* 0x00000000fffff984 */ /* 0x000fe20000000800 */
[----:B------:R-:W-:Y:S01]  /*211b0*/  @!PT LDS RZ, [RZ] ;  /* 0x00000000fffff984 */ /* 0x000fe20000000800 */
[----:B------:R1:W-:Y:S01]  /*211c0*/  @!P6 LDGSTS.E.BYPASS.LTC128B.128 [R243+0x8000], desc[UR8][R168.64] ;  /* 0x08000000a8f3efae */ /* 0x0003e2000b901d48 */
[----:B------:R-:W-:-:S02]  /*211d0*/  @P2 LEA R24, P4, R6, R236, 0x1 ;  /* 0x000000ec06182211 */ /* 0x000fc400078808ff */
[C---:B------:R-:W-:Y:S01]  /*211e0*/  @P1 LEA R18, P0, R6.reuse, R236, 0x1 ;  /* 0x000000ec06121211 */ /* 0x040fe200078008ff */
[----:B------:R1:W-:Y:S01]  /*211f0*/  @P6 STS.128 [R243+0x8000], RZ ;  /* 0x008000fff3006388 */ /* 0x0003e20000000c00 */
[----:B------:R-:W-:Y:S02]  /*21200*/  IADD3 R2, P5, R6, R233, RZ ;  /* 0x000000e906027210 */ /* 0x000fe40007fbe0ff */
[----:B------:R-:W-:Y:S01]  /*21210*/  @P2 R2UR UR8, R8 ;  /* 0x00000000080822ca */ /* 0x000fe200000e0000 */
[----:B------:R-:W-:Y:S01]  /*21220*/  @!PT LDS RZ, [RZ] ;  /* 0x00000000fffff984 */ /* 0x000fe20000000800 */
[----:B------:R-:W-:Y:S01]  /*21230*/  @!PT LDS RZ, [RZ] ;  /* 0x00000000fffff984 */ /* 0x000fe20000000800 */
[----:B------:R-:W-:Y:S01]  /*21240*/  @!PT LDS RZ, [RZ] ;  /* 0x00000000fffff984 */ /* 0x000fe20000000800 */
[----:B------:R1:W-:Y:S01]  /*21250*/  @P3 LDGSTS.E.BYPASS.LTC128B.128 [R243+0xa000], desc[UR4][R168.64+0x80] ;  /* 0x0a000080a8f33fae */ /* 0x0003e2000b901d44 */
[----:B------:R-:W-:Y:S02]  /*21260*/  @P2 R2UR UR9, R9 ;  /* 0x00000000090922ca */ /* 0x000fe400000e0000 */
[CCC-:B------:R-:W-:Y:S01]  /*21270*/  @P2 LEA.HI.X R25, R6.reuse, R235.reuse, R5.reuse, 0x1, P4 ;  /* 0x000000eb06192211 */ /* 0x1c0fe200020f0c05 */
[----:B------:R1:W-:Y:S01]  /*21280*/  @!P3 STS.128 [R243+0xa000], RZ ;  /* 0x00a000fff300b388 */ /* 0x0003e20000000c00 */
[----:B------:R-:W-:Y:S01]  /*21290*/  @P1 LEA.HI.X R19, R6, R235, R5, 0x1, P0 ;  /* 0x000000eb06131211 */ /* 0x000fe200000f0c05 */
[----:B------:R-:W-:Y:S01]  /*212a0*/  IMAD.X R5, R5, 0x1, R234, P5 ;  /* 0x0000000105057824 */ /* 0x000fe200028e06ea */
[----:B------:R-:W-:-:S02]  /*212b0*/  @!P6 IADD3 R12, P4, R12, R233, RZ ;  /* 0x000000e90c0ce210 */ /* 0x000fc40007f9e0ff */
[----:B------:R-:W-:Y:S02]  /*212c0*/  @P1 R2UR UR10, R8 ;  /* 0x00000000080a12ca */ /* 0x000fe400000e0000 */
[----:B------:R-:W-:Y:S01]  /*212d0*/  @P1 R2UR UR11, R9 ;  /* 0x00000000090b12ca */ /* 0x000fe200000e0000 */
[----:B------:R-:W-:Y:S01]  /*212e0*/  @!P6 IMAD.X R7, R7, 0x1, R234, P4 ;  /* 0x000000010707e824 */ /* 0x000fe200020e06ea */
[----:B------:R-:W-:Y:S01]  /*212f0*/  @P3 LEA R202, P5, R2, R236, 0x1 ;  /* 0x000000ec02ca3211 */ /* 0x000fe200078a08ff */
[----:B------:R-:W-:Y:S01]  /*21300*/  @!PT LDS RZ, [RZ] ;  /* 0x00000000fffff984 */ /* 0x000fe20000000800 */
[----:B------:R-:W-:Y:S01]  /*21310*/  @!PT LDS RZ, [RZ] ;  /* 0x00000000fffff984 */ /* 0x000fe20000000800 */
[----:B------:R-:W-:Y:S01]  /*21320*/  @!PT LDS RZ, [RZ] ;  /* 0x00000000fffff984 */ /* 0x000fe20000000800 */
[----:B------:R1:W-:Y:S01]  /*21330*/  @P2 LDGSTS.E.BYPASS.LTC128B.128 [R243+0xc000], desc[UR8][R168.64+0x100] ;  /* 0x0c000100a8f32fae */ /* 0x0003e2000b901d48 */
[----:B------:R-:W-:Y:S02]  /*21340*/  @!P6 R2UR UR4, R8 ;  /* 0x000000000804e2ca */ /* 0x000fe400000e0000 */
[----:B------:R-:W-:Y:S01]  /*21350*/  @!P6 R2UR UR5, R9 ;  /* 0x000000000905e2ca */ /* 0x000fe200000e0000 */
[----:B------:R1:W-:Y:S01]  /*21360*/  @!P2 STS.128 [R243+0xc000], RZ ;  /* 0x00c000fff300a388 */ /* 0x0003e20000000c00 */
[----:B------:R-:W-:-:S02]  /*21370*/  @P3 LEA.HI.X R203, R2, R235, R5, 0x1, P5 ;  /* 0x000000eb02cb3211 */ /* 0x000fc400028f0c05 */
[----:B------:R-:W-:Y:S02]  /*21380*/  @!P6 LEA R6, P5, R12, R236, 0x1 ;  /* 0x000000ec0c06e211 */ /* 0x000fe400078a08ff */
[----:B------:R-:W-:Y:S01]  /*21390*/  @P3 R2UR UR8, R8 ;  /* 0x00000000080832ca */ /* 0x000fe200000e0000 */
[----:B------:R-:W-:Y:S01]  /*213a0*/  @!PT LDS RZ, [RZ] ;  /* 0x00000000fffff984 */ /* 0x000fe20000000800 */
[----:B------:R-:W-:Y:S01]  /*213b0*/  @!PT LDS RZ, [RZ] ;  /* 0x00000000fffff984 */ /* 0x000fe20000000800 */
[----:B------:R-:W-:Y:S01]  /*213c0*/  @!PT LDS RZ, [RZ] ;  /* 0x00000000fffff984 */ /* 0x000fe20000000800 */
[----:B------:R1:W-:Y:S01]  /*213d0*/  @P1 LDGSTS.E.BYPASS.LTC128B.128 [R243+0xe000], desc[UR10][R168.64+0x180] ;  /* 0x0e000180a8f31fae */ /* 0x0003e2000b901d4a */
[----:B------:R-:W-:Y:S02]  /*213e0*/  @!P6 LEA.HI.X R7, R12, R235, R7, 0x1, P5 ;  /* 0x000000eb0c07e211 */ /* 0x000fe400028f0c07 */
[C---:B------:R-:W-:Y:S01]  /*213f0*/  @P3 R2UR UR9, R9.reuse ;  /* 0x00000000090932ca */ /* 0x040fe200000e0000 */
[----:B------:R1:W-:Y:S01]  /*21400*/  @!P1 STS.128 [R243+0xe000], RZ ;  /* 0x00e000fff3009388 */ /* 0x0003e20000000c00 */
[C---:B------:R-:W-:Y:S02]  /*21410*/  @P1 R2UR UR12, R8.reuse ;  /* 0x00000000080c12ca */ /* 0x040fe400000e0000 */
[----:B------:R-:W-:Y:S01]  /*21420*/  @P1 R2UR UR13, R9 ;  /* 0x00000000090d12ca */ /* 0x000fe200000e0000 */
[----:B------:R-:W-:Y:S01]  /*21430*/  @!PT LDS RZ, [RZ] ;  /* 0x00000000fffff984 */ /* 0x000fe20000000800 */
[----:B------:R-:W-:Y:S01]  /*21440*/  @!PT LDS RZ, [RZ] ;  /* 0x00000000fffff984 */ /* 0x000fe20000000800 */
[----:B------:R-:W-:Y:S01]  /*21450*/  @!PT LDS RZ, [RZ] ;  /* 0x00000000fffff984 */ /* 0x000fe20000000800 */
[----:B------:R1:W-:Y:S01]  /*21460*/  @!P6 LDGSTS.E.BYPASS.LTC128B.128 [R243+0x8800], desc[UR4][R6.64] ;  /* 0x0880000006f3efae */ /* 0x0003e2000b901d44 */
[----:B------:R-:W-:-:S02]  /*21470*/  @P2 R2UR UR4, R8 ;  /* 0x00000000080422ca */ /* 0x000fc400000e0000 */
[C---:B------:R-:W-:Y:S01]  /*21480*/  @P2 R2UR UR5, R9.reuse ;  /* 0x00000000090522ca */ /* 0x040fe200000e0000 */
[----:B------:R1:W-:Y:S01]  /*21490*/  @P6 STS.128 [R243+0x8800], RZ ;  /* 0x008800fff3006388 */ /* 0x0003e20000000c00 */
[C---:B------:R-:W-:Y:S02]  /*214a0*/  @!P6 R2UR UR10, R8.reuse ;  /* 0x00000000080ae2ca */ /* 0x040fe400000e0000 */
[C---:B------:R-:W-:Y:S01]  /*214b0*/  @!P6 R2UR UR11, R9.reuse ;  /* 0x00000000090be2ca */ /* 0x040fe200000e0000 */
[----:B------:R-:W-:Y:S01]  /*214c0*/  @!PT LDS RZ, [RZ] ;  /* 0x00000000fffff984 */ /* 0x000fe20000000800 */
[----:B------:R-:W-:Y:S01]  /*214d0*/  @!PT LDS RZ, [RZ] ;  /* 0x00000000fffff984 */ /* 0x000fe20000000800 */
[----:B------:R-:W-:Y:S01]  /*214e0*/  @!PT LDS RZ, [RZ] ;  /* 0x00000000fffff984 */ /* 0x000fe20000000800 */
[----:B------:R1:W-:Y:S01]  /*214f0*/  @P3 LDGSTS.E.BYPASS.LTC128B.128 [R243+0xa800], desc[UR8][R34.64+0x80] ;  /* 0x0a80008022f33fae */ /* 0x0003e2000b901d48 */
[----:B------:R-:W-:Y:S02]  /*21500*/  @P1 R2UR UR14, R8 ;  /* 0x00000000080e12ca */ /* 0x000fe400000e0000 */
[----:B------:R-:W-:Y:S01]  /*21510*/  @P1 R2UR UR15, R9 ;  /* 0x00000000090f12ca */ /* 0x000fe200000e0000 */
[----:B------:R1:W-:Y:S01]  /*21520*/  @!P3 STS.128 [R243+0xa800], RZ ;  /* 0x00a800fff300b388 */ /* 0x0003e20000000c00 */
[----:B------:R-:W-:-:S02]  /*21530*/  @!P6 LEA R250, P0, R2, R236, 0x1 ;  /* 0x000000ec02fae211 */ /* 0x000fc400078008ff */
[CC--:B------:R-:W-:Y:S01]  /*21540*/  @P2 LEA R200, P4, R2.reuse, R236.reuse, 0x1 ;  /* 0x000000ec02c82211 */ /* 0x0c0fe200078808ff */
[----:B------:R-:W-:Y:S01]  /*21550*/  @!PT LDS RZ, [RZ] ;  /* 0x00000000fffff984 */ /* 0x000fe20000000800 */
[----:B------:R-:W-:Y:S01]  /*21560*/  @!PT LDS RZ, [RZ] ;  /* 0x00000000fffff984 */ /* 0x000fe20000000800 */
[----:B------:R-:W-:Y:S01]  /*21570*/  @!PT LDS RZ, [RZ] ;  /* 0x00000000fffff984 */ /* 0x000fe20000000800 */
[----:B------:R1:W-:Y:S01]  /*21580*/  @P2 LDGSTS.E.BYPASS.LTC128B.128 [R243+0xc800], desc[UR4][R32.64+0x100] ;  /* 0x0c80010020f32fae */ /* 0x0003e2000b901d44 */
[CCC-:B------:R-:W-:Y:S02]  /*21590*/  @!P6 LEA.HI.X R251, R2.reuse, R235.reuse, R5.reuse, 0x1, P0 ;  /* 0x000000eb02fbe211 */ /* 0x1c0fe400000f0c05 */
[C---:B------:R-:W-:Y:S01]  /*215a0*/  @P1 LEA R198, P0, R2.reuse, R236, 0x1 ;  /* 0x000000ec02c61211 */ /* 0x040fe200078008ff */
[----:B------:R1:W-:Y:S01]  /*215b0*/  @!P2 STS.128 [R243+0xc800], RZ ;  /* 0x00c800fff300a388 */ /* 0x0003e20000000c00 */
[CCC-:B------:R-:W-:Y:S01]  /*215c0*/  @P2 LEA.HI.X R201, R2.reuse, R235.reuse, R5.reuse, 0x1, P4 ;  /* 0x000000eb02c92211 */ /* 0x1c0fe200020f0c05 */
[----:B------:R-:W-:Y:S01]  /*215d0*/  IMAD.MOV.U32 R236, RZ, RZ, R168 ;  /* 0x000000ffffec7224 */ /* 0x000fe200078e00a8 */
[----:B------:R-:W-:Y:S01]  /*215e0*/  @P1 LEA.HI.X R199, R2, R235, R5, 0x1, P0 ;  /* 0x000000eb02c71211 */ /* 0x000fe200000f0c05 */
[----:B------:R-:W-:Y:S01]  /*215f0*/  @!PT LDS RZ, [RZ] ;  /* 0x00000000fffff984 */ /* 0x000fe20000000800 */
[----:B------:R-:W-:Y:S01]  /*21600*/  @!PT LDS RZ, [RZ] ;  /* 0x00000000fffff984 */ /* 0x000fe20000000800 */
[----:B------:R-:W-:Y:S01]  /*21610*/  @!PT LDS RZ, [RZ] ;  /* 0x00000000fffff984 */ /* 0x000fe20000000800 */
[----:B------:R1:W-:Y:S01]  /*21620*/  @P1 LDGSTS.E.BYPASS.LTC128B.128 [R243+0xe800], desc[UR12][R30.64+0x180] ;  /* 0x0e8001801ef31fae */ /* 0x0003e2000b901d4c */
[C---:B------:R-:W-:Y:S01]  /*21630*/  @!P6 R2UR UR12, R8.reuse ;  /* 0x00000000080ce2ca */ /* 0x040fe200000e0000 */
[----:B------:R-:W-:Y:S01]  /*21640*/  IMAD.MOV.U32 R235, RZ, RZ, R169 ;  /* 0x000000ffffeb7224 */ /* 0x000fe200078e00a9 */
        /* <DEDUP_REMOVED lines=49> */
.L_x_3244:
[----:B------:R-:W-:Y:S05]  /*21960*/  BSYNC B1 ;  /* 0x0000000000017941 */ /* 0x000fea0003800000 */
.L_x_3243:
[----:B------:R-:W-:Y:S01]  /*21970*/  R2UR UR4, R8 ;  /* 0x00000000080472ca */ /* 0x000fe200000e0000 */
[----:B-1----:R-:W-:Y:S01]  /*21980*/  LDSM.16.MT88.4 R24, [R221+0x12800] ;  /* 0x01280000dd18783b */ /* 0x002fe20000004200 */
[----:B------:R-:W-:-:S13]  /*21990*/  R2UR UR5, R9 ;  /* 0x00000000090572ca */ /* 0x000fda00000e0000 */
[----:B------:R1:W2:Y:S01]  /*219a0*/  LD.E R31, desc[UR4][R10.64+0xdc] ;  /* 0x0000dc040a1f7980 */ /* 0x0002a2000c101900 */
        /* <DEDUP_REMOVED lines=12> */
[----:B------:R-:W-:Y:S01]  /*21a70*/  FMNMX.FTZ R6, R182, R6, !PT ;  /* 0x00000006b6067209 */ /* 0x000fe20007810000 */
[----:B-1----:R-:W-:Y:S01]  /*21a80*/  LDSM.16.MT88.4 R8, [R222+0x10000] ;  /* 0x01000000de08783b */ /* 0x002fe20000004200 */
        /* <DEDUP_REMOVED lines=29> */
[----:B------:R-:W-:-:S05]  /*21c60*/  FSEL R5, R167, RZ, P0 ;  /* 0x000000ffa7057208 */ /* 0x000fca0000000000 */
[----:B------:R-:W-:Y:S01]  /*21c70*/  FADD.FTZ R5, R164, -R5 ;  /* 0x80000005a4057221 */ /* 0x000fe20000010000 */
[C---:B--2---:R-:W-:Y:S01]  /*21c80*/  FMUL.FTZ R30, R31.reuse, R167 ;  /* 0x000000a71f1e7220 */ /* 0x044fe20000410000 */
[C---:B------:R-:W-:Y:S02]  /*21c90*/  FMUL.FTZ R174, R31.reuse, R168 ;  /* 0x000000a81fae7220 */ /* 0x040fe40000410000 */
[----:B------:R-:W-:Y:S02]  /*21ca0*/  FMUL.FTZ R5, R31, R5 ;  /* 0x000000051f057220 */ /* 0x000fe40000410000 */
[----:B------:R-:W-:Y:S02]  /*21cb0*/  FSEL R30, R30, RZ, P0 ;  /* 0x000000ff1e1e7208 */ /* 0x000fe40000000000 */
[----:B------:R-:W1:Y:S01]  /*21cc0*/  MUFU.EX2 R164, R5 ;  /* 0x0000000500a47308 */ /* 0x000e620000000800 */
[----:B------:R-:W-:Y:S02]  /*21cd0*/  FSEL R174, R174, RZ, P1 ;  /* 0x000000ffaeae7208 */ /* 0x000fe40000800000 */
[-CC-:B------:R-:W-:Y:S01]  /*21ce0*/  FFMA.FTZ R32, R0, R31.reuse, -R30.reuse ;  /* 0x0000001f00207223 */ /* 0x180fe2000001081e */
[-CC-:B------:R-:W-:Y:S01]  /*21cf0*/  FFMA.FTZ R2, R15, R31.reuse, -R30.reuse ;  /* 0x0000001f0f027223 */ /* 0x180fe2000001081e */
[-C--:B------:R-:W-:Y:S01]  /*21d00*/  FFMA.FTZ R0, R13, R31.reuse, -R30 ;  /* 0x0000001f0d007223 */ /* 0x080fe2000001081e */
[-CC-:B------:R-:W-:Y:S01]  /*21d10*/  FFMA.FTZ R166, R4, R31.reuse, -R174.reuse ;  /* 0x0000001f04a67223 */ /* 0x180fe200000108ae */
[----:B------:R-:W2:Y:S01]  /*21d20*/  LDSM.16.MT88.4 R12, [R224+0x10000] ;  /* 0x01000000e00c783b */ /* 0x000ea20000004200 */
[----:B------:R-:W-:Y:S01]  /*21d30*/  FSEL R4, R168, RZ, P1 ;  /* 0x000000ffa8047208 */ /* 0x000fe20000800000 */
[-CC-:B------:R-:W-:Y:S01]  /*21d40*/  FFMA.FTZ R35, R197, R31.reuse, -R174.reuse ;  /* 0x0000001fc5237223 */ /* 0x180fe200000108ae */
[-CC-:B------:R-:W-:Y:S01]  /*21d50*/  FFMA.FTZ R34, R23, R31.reuse, -R174.reuse ;  /* 0x0000001f17227223 */ /* 0x180fe200000108ae */
[-C--:B------:R-:W-:Y:S01]  /*21d60*/  FFMA.FTZ R33, R17, R31.reuse, -R174 ;  /* 0x0000001f11217223 */ /* 0x080fe200000108ae */
[----:B------:R-:W-:Y:S01]  /*21d70*/  MUFU.EX2 R166, R166 ;  /* 0x000000a600a67308 */ /* 0x000fe20000000800 */
[----:B------:R-:W-:Y:S01]  /*21d80*/  FADD.FTZ R4, R165, -R4 ;  /* 0x80000004a5047221 */ /* 0x000fe20000010000 */
[-C--:B------:R-:W-:Y:S01]  /*21d90*/  FFMA.FTZ R165, R16, R31.reuse, -R30 ;  /* 0x0000001f10a57223 */ /* 0x080fe2000001081e */
[-CC-:B------:R-:W-:Y:S01]  /*21da0*/  FFMA.FTZ R177, R21, R31.reuse, -R174.reuse ;  /* 0x0000001f15b17223 */ /* 0x180fe200000108ae */
[----:B------:R-:W3:Y:S01]  /*21db0*/  LDSM.16.MT88.4 R16, [R221+0x10000] ;  /* 0x01000000dd10783b */ /* 0x000ee20000004200 */
[----:B------:R-:W-:Y:S01]  /*21dc0*/  FMUL.FTZ R4, R31, R4 ;  /* 0x000000041f047220 */ /* 0x000fe20000410000 */
[-C--:B-1----:R-:W-:Y:S01]  /*21dd0*/  FMUL.FTZ R162, R162, R164.reuse ;  /* 0x000000a4a2a27220 */ /* 0x082fe20000410000 */
        /* <DEDUP_REMOVED lines=56> */
[-CC-:B------:R-:W-:Y:S01]  /*22160*/  FFMA.FTZ R178, R20, R31.reuse, -R174.reuse ;  /* 0x0000001f14b27223 */ /* 0x180fe200000108ae */
[----:B------:R4:W5:Y:S01]  /*22170*/  MUFU.EX2 R169, R4 ;  /* 0x0000000400a97308 */ /* 0x0009620000000800 */
[----:B------:R-:W-:Y:S01]  /*22180*/  LDSM.16.MT88.4 R20, [R221+0x16000] ;  /* 0x01600000dd14783b */ /* 0x000fe20000004200 */
[-C--:B------:R-:W-:Y:S01]  /*22190*/  FMUL.FTZ R126, R126, R164.reuse ;  /* 0x000000a47e7e7220 */ /* 0x080fe20000410000 */
[-C--:B------:R-:W-:Y:S01]  /*221a0*/  FMUL.FTZ R127, R127, R164.reuse ;  /* 0x000000a47f7f7220 */ /* 0x080fe20000410000 */
[-C--:B------:R-:W-:Y:S01]  /*221b0*/  FMUL.FTZ R130, R130, R164.reuse ;  /* 0x000000a482827220 */ /* 0x080fe20000410000 */
[----:B------:R-:W-:Y:S01]  /*221c0*/  FMUL.FTZ R131, R131, R164 ;  /* 0x000000a483837220 */ /* 0x000fe20000410000 */
[-CC-:B------:R-:W-:Y:S01]  /*221d0*/  FFMA.FTZ R179, R179, R31.reuse, -R174.reuse ;  /* 0x0000001fb3b37223 */ /* 0x180fe200000108ae */
[-C--:B------:R-:W-:Y:S01]  /*221e0*/  FFMA.FTZ R180, R180, R31.reuse, -R174 ;  /* 0x0000001fb4b47223 */ /* 0x080fe200000108ae */
[-CC-:B------:R-:W-:Y:S01]  /*221f0*/  FFMA.FTZ R181, R181, R31.reuse, -R30.reuse ;  /* 0x0000001fb5b57223 */ /* 0x180fe2000001081e */
[----:B-1----:R-:W-:Y:S01]  /*22200*/  F2FP.F16.F32.PACK_AB R7, R165, R0 ;  /* 0x00000000a507723e */ /* 0x002fe200000000ff */
[-CC-:B------:R-:W-:Y:S01]  /*22210*/  FFMA.FTZ R183, R183, R31.reuse, -R30.reuse ;  /* 0x0000001fb7b77223 */ /* 0x180fe2000001081e */
[-CC-:B------:R-:W-:Y:S01]  /*22220*/  FFMA.FTZ R182, R182, R31.reuse, -R30.reuse ;  /* 0x0000001fb6b67223 */ /* 0x180fe2000001081e */
[----:B------:R-:W-:Y:S01]  /*22230*/  FFMA.FTZ R186, R196, R31, -R30 ;  /* 0x0000001fc4ba7223 */ /* 0x000fe2000001081e */
[----:B------:R-:W1:Y:S01]  /*22240*/  MUFU.EX2 R177, R177 ;  /* 0x000000b100b17308 */ /* 0x000e620000000800 */
[-C--:B------:R-:W-:Y:S01]  /*22250*/  FMUL.FTZ R134, R134, R164.reuse ;  /* 0x000000a486867220 */ /* 0x080fe20000410000 */
[-C--:B------:R-:W-:Y:S01]  /*22260*/  FMUL.FTZ R135, R135, R164.reuse ;  /* 0x000000a487877220 */ /* 0x080fe20000410000 */
[----:B------:R-:W-:Y:S01]  /*22270*/  FMUL.FTZ R138, R138, R164 ;  /* 0x000000a48a8a7220 */ /* 0x000fe20000410000 */
[----:B----4-:R-:W-:Y:S01]  /*22280*/  F2FP.F16.F32.PACK_AB R4, R35, R166 ;  /* 0x000000a62304723e */ /* 0x010fe200000000ff */
        /* <DEDUP_REMOVED lines=64> */
[----:B------:R-:W-:Y:S01]  /*22690*/  MUFU.EX2 R178, R178 ;  /* 0x000000b200b27308 */ /* 0x000fe20000000800 */
[-C--:B------:R-:W-:Y:S01]  /*226a0*/  FMUL.FTZ R132, R132, R169.reuse ;  /* 0x000000a984847220 */ /* 0x080fe20000410000 */
[-C--:B------:R-:W-:Y:S01]  /*226b0*/  FMUL.FTZ R133, R133, R169.reuse ;  /* 0x000000a985857220 */ /* 0x080fe20000410000 */
[C---:B----4-:R-:W-:Y:S01]  /*226c0*/  HMMA.16816.F32 R60, R4.reuse, R8, R60 ;  /* 0x00000008043c723c */ /* 0x050fe2000000183c */
[-C--:B------:R-:W-:Y:S01]  /*226d0*/  FMUL.FTZ R136, R136, R169.reuse ;  /* 0x000000a988887220 */ /* 0x080fe20000410000 */
[-C--:B------:R-:W-:Y:S01]  /*226e0*/  FMUL.FTZ R137, R137, R169.reuse ;  /* 0x000000a989897220 */ /* 0x080fe20000410000 */
[-C--:B------:R-:W-:Y:S01]  /*226f0*/  FMUL.FTZ R139, R139, R164.reuse ;  /* 0x000000a48b8b7220 */ /* 0x080fe20000410000 */
[-C--:B------:R-:W-:Y:S01]  /*22700*/  FMUL.FTZ R152, R152, R169.reuse ;  /* 0x000000a998987220 */ /* 0x080fe20000410000 */
[----:B------:R-:W-:Y:S01]  /*22710*/  MUFU.EX2 R179, R179 ;  /* 0x000000b300b37308 */ /* 0x000fe20000000800 */
[C---:B------:R-:W-:Y:S01]  /*22720*/  HMMA.16816.F32 R64, R4.reuse, R10, R64 ;  /* 0x0000000a0440723c */ /* 0x040fe20000001840 */
[----:B------:R-:W4:Y:S01]  /*22730*/  LDSM.16.MT88.4 R8, [R220+0x12000] ;  /* 0x01200000dc08783b */ /* 0x000f220000004200 */
[-C--:B------:R-:W-:Y:S01]  /*22740*/  FMUL.FTZ R153, R153, R169.reuse ;  /* 0x000000a999997220 */ /* 0x080fe20000410000 */
[-C--:B------:R-:W-:Y:S01]  /*22750*/  FMUL.FTZ R154, R154, R164.reuse ;  /* 0x000000a49a9a7220 */ /* 0x080fe20000410000 */
[-C--:B------:R-:W-:Y:S01]  /*22760*/  FMUL.FTZ R155, R155, R164.reuse ;  /* 0x000000a49b9b7220 */ /* 0x080fe20000410000 */
[-C--:B------:R-:W-:Y:S01]  /*22770*/  FMUL.FTZ R140, R140, R169.reuse ;  /* 0x000000a98c8c7220 */ /* 0x080fe20000410000 */
[C---:B---3--:R-:W-:Y:S01]  /*22780*/  HMMA.16816.F32 R68, R4.reuse, R16, R68 ;  /* 0x000000100444723c */ /* 0x048fe20000001844 */
[----:B------:R-:W-:Y:S01]  /*22790*/  MUFU.EX2 R180, R180 ;  /* 0x000000b400b47308 */ /* 0x000fe20000000800 */
[-C--:B------:R-:W-:Y:S01]  /*227a0*/  FMUL.FTZ R141, R141, R169.reuse ;  /* 0x000000a98d8d7220 */ /* 0x080fe20000410000 */
[-C--:B------:R-:W-:Y:S01]  /*227b0*/  FMUL.FTZ R142, R142, R164.reuse ;  /* 0x000000a48e8e7220 */ /* 0x080fe20000410000 */
[-C--:B------:R-:W-:Y:S01]  /*227c0*/  FMUL.FTZ R143, R143, R164.reuse ;  /* 0x000000a48f8f7220 */ /* 0x080fe20000410000 */
[-C--:B------:R-:W-:Y:S01]  /*227d0*/  FMUL.FTZ R148, R148, R169.reuse ;  /* 0x000000a994947220 */ /* 0x080fe20000410000 */
[C---:B------:R-:W-:Y:S01]  /*227e0*/  HMMA.16816.F32 R72, R4.reuse, R18, R72 ;  /* 0x000000120448723c */ /* 0x040fe20000001848 */
[----:B------:R-:W3:Y:S01]  /*227f0*/  LDSM.16.MT88.4 R16, [R224+0x14000] ;  /* 0x01400000e010783b */ /* 0x000ee20000004200 */
[-C--:B------:R-:W-:Y:S01]  /*22800*/  FMUL.FTZ R149, R149, R169.reuse ;  /* 0x000000a995957220 */ /* 0x080fe20000410000 */
[----:B------:R-:W5:Y:S01]  /*22810*/  MUFU.EX2 R181, R181 ;  /* 0x000000b500b57308 */ /* 0x000f620000000800 */
[-C--:B------:R-:W-:Y:S01]  /*22820*/  FMUL.FTZ R150, R150, R164.reuse ;  /* 0x000000a496967220 */ /* 0x080fe20000410000 */
[-C--:B------:R-:W-:Y:S01]  /*22830*/  FMUL.FTZ R151, R151, R164.reuse ;  /* 0x000000a497977220 */ /* 0x080fe20000410000 */
[-C--:B------:R-:W-:Y:S01]  /*22840*/  FMUL.FTZ R144, R144, R169.reuse ;  /* 0x000000a990907220 */ /* 0x080fe20000410000 */
[----:B------:R-:W-:Y:S01]  /*22850*/  FMUL.FTZ R145, R145, R169 ;  /* 0x000000a991917220 */ /* 0x000fe20000410000 */
[-C--:B------:R-:W-:Y:S01]  /*22860*/  FMUL.FTZ R146, R146, R164.reuse ;  /* 0x000000a492927220 */ /* 0x080fe20000410000 */
[-C--:B------:R-:W-:Y:S01]  /*22870*/  FMUL.FTZ R147, R147, R164.reuse ;  /* 0x000000a493937220 */ /* 0x080fe20000410000 */
[C---:B------:R-:W-:Y:S01]  /*22880*/  HMMA.16816.F32 R152, R4.reuse, R20, R152 ;  /* 0x000000140498723c */ /* 0x040fe20000001898 */
[----:B------:R-:W5:Y:S01]  /*22890*/  MUFU.EX2 R183, R183 ;  /* 0x000000b700b77308 */ /* 0x000f620000000800 */
[-CC-:B------:R-:W-:Y:S01]  /*228a0*/  FFMA.FTZ R192, R192, R31.reuse, -R174.reuse ;  /* 0x0000001fc0c07223 */ /* 0x180fe200000108ae */
[-CC-:B------:R-:W-:Y:S01]  /*228b0*/  FFMA.FTZ R194, R194, R31.reuse, -R174.reuse ;  /* 0x0000001fc2c27223 */ /* 0x180fe200000108ae */
[-CC-:B------:R-:W-:Y:S01]  /*228c0*/  FFMA.FTZ R191, R191, R31.reuse, -R174.reuse ;  /* 0x0000001fbfbf7223 */ /* 0x180fe200000108ae */
[-C--:B------:R-:W-:Y:S01]  /*228d0*/  FFMA.FTZ R193, R193, R31.reuse, -R174 ;  /* 0x0000001fc1c17223 */ /* 0x080fe200000108ae */
[C---:B------:R-:W-:Y:S01]  /*228e0*/  HMMA.16816.F32 R140, R4.reuse, R22, R140 ;  /* 0x00000016048c723c */ /* 0x040fe2000000188c */
[----:B------:R-:W-:Y:S01]  /*228f0*/  LDSM.16.MT88.4 R20, [R221+0x10800] ;  /* 0x01080000dd14783b */ /* 0x000fe20000004200 */
[-CC-:B------:R-:W-:Y:S01]  /*22900*/  FFMA.FTZ R188, R188, R31.reuse, -R30.reuse ;  /* 0x0000001fbcbc7223 */ /* 0x180fe2000001081e */
[----:B------:R-:W-:Y:S01]  /*22910*/  MUFU.EX2 R182, R182 ;  /* 0x000000b600b67308 */ /* 0x000fe20000000800 */
[-CC-:B------:R-:W-:Y:S01]  /*22920*/  FFMA.FTZ R189, R189, R31.reuse, -R30.reuse ;  /* 0x0000001fbdbd7223 */ /* 0x180fe2000001081e */
[-CC-:B------:R-:W-:Y:S01]  /*22930*/  FFMA.FTZ R187, R187, R31.reuse, -R30.reuse ;  /* 0x0000001fbbbb7223 */ /* 0x180fe2000001081e */
[C---:B--2---:R-:W-:Y:S01]  /*22940*/  HMMA.16816.F32 R76, R4.reuse, R12, R76 ;  /* 0x0000000c044c723c */ /* 0x044fe2000000184c */
[-C--:B------:R-:W-:Y:S01]  /*22950*/  FFMA.FTZ R190, R190, R31.reuse, -R30 ;  /* 0x0000001fbebe7223 */ /* 0x080fe2000001081e */
[-CC-:B------:R-:W-:Y:S01]  /*22960*/  FFMA.FTZ R176, R176, R31.reuse, -R174.reuse ;  /* 0x0000001fb0b07223 */ /* 0x180fe200000108ae */
[-CC-:B------:R-:W-:Y:S01]  /*22970*/  FFMA.FTZ R175, R175, R31.reuse, -R174.reuse ;  /* 0x0000001fafaf7223 */ /* 0x180fe200000108ae */
[-CC-:B------:R-:W-:Y:S01]  /*22980*/  FFMA.FTZ R173, R173, R31.reuse, -R174.reuse ;  /* 0x0000001fadad7223 */ /* 0x180fe200000108ae */
[----:B------:R-:W2:Y:S01]  /*22990*/  MUFU.EX2 R186, R186 ;  /* 0x000000ba00ba7308 */ /* 0x000ea20000000800 */
[C---:B------:R-:W-:Y:S01]  /*229a0*/  HMMA.16816.F32 R80, R4.reuse, R14, R80 ;  /* 0x0000000e0450723c */ /* 0x040fe20000001850 */
[----:B------:R-:W2:Y:S01]  /*229b0*/  LDSM.16.MT88.4 R12, [R222+0x14000] ;  /* 0x01400000de0c783b */ /* 0x000ea20000004200 */
[-C--:B------:R-:W-:Y:S01]  /*229c0*/  FFMA.FTZ R172, R172, R31.reuse, -R174 ;  /* 0x0000001facac7223 */ /* 0x080fe200000108ae */
[-CC-:B------:R-:W-:Y:S01]  /*229d0*/  FFMA.FTZ R171, R171, R31.reuse, -R30.reuse ;  /* 0x0000001fabab7223 */ /* 0x180fe2000001081e */
[-CC-:B------:R-:W-:Y:S01]  /*229e0*/  FFMA.FTZ R170, R170, R31.reuse, -R30.reuse ;  /* 0x0000001faaaa7223 */ /* 0x180fe2000001081e */
[-CC-:B------:R-:W-:Y:S01]  /*229f0*/  FFMA.FTZ R174, R28, R31.reuse, -R30.reuse ;  /* 0x0000001f1cae7223 */ /* 0x180fe2000001081e */
[C---:B----4-:R-:W-:Y:S01]  /*22a00*/  HMMA.16816.F32 R84, R4.reuse, R8, R84 ;  /* 0x000000080454723c */ /* 0x050fe20000001854 */
[----:B------:R-:W4:Y:S01]  /*22a10*/  MUFU.EX2 R192, R192 ;  /* 0x000000c000c07308 */ /* 0x000f220000000800 */
[----:B------:R-:W-:Y:S01]  /*22a20*/  FFMA.FTZ R195, R29, R31, -R30 ;  /* 0x0000001f1dc37223 */ /* 0x000fe2000001081e */
[----:B------:R-:W-:Y:S01]  /*22a30*/  FFMA.FTZ R166, R249, R169, R166 ;  /* 0x000000a9f9a67223 */ /* 0x000fe200000100a6 */
[----:B------:R-:W-:Y:S01]  /*22a40*/  LDSM.16.MT88.4 R28, [R221+0x13800] ;  /* 0x01380000dd1c783b */ /* 0x000fe20000004200 */
[----:B------:R-:W-:Y:S01]  /*22a50*/  FFMA.FTZ R32, R248, R164, R32 ;  /* 0x000000a4f8207223 */ /* 0x000fe20000010020 */
[C---:B------:R-:W-:Y:S01]  /*22a60*/  HMMA.16816.F32 R88, R4.reuse, R10, R88 ;  /* 0x0000000a0458723c */ /* 0x040fe20000001858 */
[----:B------:R-:W-:Y:S01]  /*22a70*/  FADD.FTZ R166, R35, R166 ;  /* 0x000000a623a67221 */ /* 0x000fe20000010000 */
[----:B------:R-:W4:Y:S01]  /*22a80*/  LDSM.16.MT88.4 R8, [R221+0x14000] ;  /* 0x01400000dd08783b */ /* 0x000f220000004200 */
[----:B------:R-:W-:Y:S01]  /*22a90*/  MUFU.EX2 R194, R194 ;  /* 0x000000c200c27308 */ /* 0x000fe20000000800 */
[----:B------:R-:W-:Y:S01]  /*22aa0*/  FADD.FTZ R32, R2, R32 ;  /* 0x0000002002207221 */ /* 0x000fe20000010000 */
[----:B------:R-:W-:Y:S01]  /*22ab0*/  FADD.FTZ R166, R34, R166 ;  /* 0x000000a622a67221 */ /* 0x000fe20000010000 */
[----:B---3--:R-:W-:Y:S01]  /*22ac0*/  HMMA.16816.F32 R92, R4, R16, R92 ;  /* 0x00000010045c723c */ /* 0x008fe2000000185c */
[----:B------:R-:W-:Y:S01]  /*22ad0*/  MOV R164, R167 ;  /* 0x000000a700a47202 */ /* 0x000fe20000000f00 */
[----:B------:R-:W-:Y:S01]  /*22ae0*/  FADD.FTZ R32, R0, R32 ;  /* 0x0000002000207221 */ /* 0x000fe20000010000 */
[----:B------:R-:W-:-:S02]  /*22af0*/  FADD.FTZ R166, R33, R166 ;  /* 0x000000a621a67221 */ /* 0x000fc40000010000 */
[----:B------:R-:W-:Y:S01]  /*22b00*/  MUFU.EX2 R191, R191 ;  /* 0x000000bf00bf7308 */ /* 0x000fe20000000800 */
[C---:B------:R-:W-:Y:S01]  /*22b10*/  HMMA.16816.F32 R96, R4.reuse, R18, R96 ;  /* 0x000000120460723c */ /* 0x040fe20000001860 */
[----:B------:R-:W3:Y:S01]  /*22b20*/  LDSM.16.MT88.4 R16, [R220+0x14000] ;  /* 0x01400000dc10783b */ /* 0x000ee20000004200 */
[----:B------:R-:W-:Y:S01]  /*22b30*/  FADD.FTZ R32, R165, R32 ;  /* 0x00000020a5207221 */ /* 0x000fe20000010000 */
[----:B-1----:R-:W-:Y:S01]  /*22b40*/  FADD.FTZ R166, R177, R166 ;  /* 0x000000a6b1a67221 */ /* 0x002fe20000010000 */
[----:B------:R-:W-:Y:S02]  /*22b50*/  MOV R165, R168 ;  /* 0x000000a800a57202 */ /* 0x000fe40000000f00 */
[----:B-----5:R-:W-:Y:S01]  /*22b60*/  FADD.FTZ R32, R181, R32 ;  /* 0x00000020b5207221 */ /* 0x020fe20000010000 */
[----:B------:R-:W-:Y:S08]  /*22b70*/  MUFU.EX2 R193, R193 ;  /* 0x000000c100c17308 */ /* 0x000ff00000000800 */
[----:B------:R-:W1:Y:S01]  /*22b80*/  MUFU.EX2 R188, R188 ;  /* 0x000000bc00bc7308 */ /* 0x000e620000000800 */
[C---:B--2---:R-:W-:Y:S06]  /*22b90*/  HMMA.16816.F32 R100, R4.reuse, R12, R100 ;  /* 0x0000000c0464723c */ /* 0x044fec0000001864 */
[C---:B------:R-:W-:Y:S01]  /*22ba0*/  HMMA.16816.F32 R104, R4.reuse, R14, R104 ;  /* 0x0000000e0468723c */ /* 0x040fe20000001868 */
[----:B------:R-:W2:Y:S01]  /*22bb0*/  LDSM.16.MT88.4 R12, [R224+0x16000] ;  /* 0x01600000e00c783b */ /* 0x000ea20000004200 */
[----:B------:R-:W5:Y:S04]  /*22bc0*/  MUFU.EX2 R189, R189 ;  /* 0x000000bd00bd7308 */ /* 0x000f680000000800 */
[C---:B----4-:R-:W-:Y:S04]  /*22bd0*/  HMMA.16816.F32 R108, R4.reuse, R8, R108 ;  /* 0x00000008046c723c */ /* 0x050fe8000000186c */
[----:B------:R-:W-:Y:S02]  /*22be0*/  MUFU.EX2 R187, R187 ;  /* 0x000000bb00bb7308 */ /* 0x000fe40000000800 */
[C---:B------:R-:W-:Y:S01]  /*22bf0*/  HMMA.16816.F32 R112, R4.reuse, R10, R112 ;  /* 0x0000000a0470723c */ /* 0x040fe20000001870 */
[----:B------:R-:W4:Y:S05]  /*22c00*/  LDSM.16.MT88.4 R8, [R222+0x16000] ;  /* 0x01600000de08783b */ /* 0x000f2a0000004200 */
[----:B------:R-:W5:Y:S01]  /*22c10*/  MUFU.EX2 R190, R190 ;  /* 0x000000be00be7308 */ /* 0x000f620000000800 */
[C---:B---3--:R-:W-:Y:S06]  /*22c20*/  HMMA.16816.F32 R116, R4.reuse, R16, R116 ;  /* 0x000000100474723c */ /* 0x048fec0000001874 */
[C---:B------:R-:W-:Y:S01]  /*22c30*/  HMMA.16816.F32 R120, R4.reuse, R18, R120 ;  /* 0x000000120478723c */ /* 0x040fe20000001878 */
[----:B------:R-:W3:Y:S01]  /*22c40*/  LDSM.16.MT88.4 R16, [R220+0x16000] ;  /* 0x01600000dc10783b */ /* 0x000ee20000004200 */
[----:B------:R-:W5:Y:S08]  /*22c50*/  MUFU.EX2 R176, R176 ;  /* 0x000000b000b07308 */ /* 0x000f700000000800 */
[----:B------:R-:W-:Y:S01]  /*22c60*/  MUFU.EX2 R175, R175 ;  /* 0x000000af00af7308 */ /* 0x000fe20000000800 */
[C---:B--2---:R-:W-:Y:S07]  /*22c70*/  HMMA.16816.F32 R124, R4.reuse, R12, R124 ;  /* 0x0000000c047c723c */ /* 0x044fee000000187c */
[----:B------:R-:W-:Y:S01]  /*22c80*/  MUFU.EX2 R173, R173 ;  /* 0x000000ad00ad7308 */ /* 0x000fe20000000800 */
[C---:B------:R-:W-:Y:S01]  /*22c90*/  HMMA.16816.F32 R128, R4.reuse, R14, R128 ;  /* 0x0000000e0480723c */ /* 0x040fe20000001880 */
[----:B------:R-:W2:Y:S06]  /*22ca0*/  LDSM.16.MT88.4 R12, [R224+0x10800] ;  /* 0x01080000e00c783b */ /* 0x000eac0000004200 */
[----:B------:R-:W-:Y:S01]  /*22cb0*/  MUFU.EX2 R172, R172 ;  /* 0x000000ac00ac7308 */ /* 0x000fe20000000800 */
[C---:B----4-:R-:W-:Y:S07]  /*22cc0*/  HMMA.16816.F32 R132, R4.reuse, R8, R132 ;  /* 0x000000080484723c */ /* 0x050fee0000001884 */
[----:B------:R-:W4:Y:S01]  /*22cd0*/  MUFU.EX2 R171, R171 ;  /* 0x000000ab00ab7308 */ /* 0x000f220000000800 */
[C---:B------:R-:W-:Y:S01]  /*22ce0*/  HMMA.16816.F32 R136, R4.reuse, R10, R136 ;  /* 0x0000000a0488723c */ /* 0x040fe20000001888 */
[----:B------:R-:W5:Y:S05]  /*22cf0*/  LDSM.16.MT88.4 R8, [R222+0x10800] ;  /* 0x01080000de08783b */ /* 0x000f6a0000004200 */
[C---:B---3--:R-:W-:Y:S01]  /*22d00*/  HMMA.16816.F32 R148, R4.reuse, R16, R148 ;  /* 0x000000100494723c */ /* 0x048fe20000001894 */
[----:B------:R-:W3:Y:S05]  /*22d10*/  MUFU.EX2 R170, R170 ;  /* 0x000000aa00aa7308 */ /* 0x000eea0000000800 */
[----:B------:R-:W-:Y:S01]  /*22d20*/  HMMA.16816.F32 R144, R4, R18, R144 ;  /* 0x000000120490723c */ /* 0x000fe20000001890 */
[----:B------:R-:W4:Y:S02]  /*22d30*/  LDSM.16.MT88.4 R16, [R220+0x10800] ;  /* 0x01080000dc10783b */ /* 0x000f240000004200 */
[----:B------:R-:W3:Y:S04]  /*22d40*/  MUFU.EX2 R174, R174 ;  /* 0x000000ae00ae7308 */ /* 0x000ee80000000800 */
[C---:B------:R-:W-:Y:S01]  /*22d50*/  F2FP.F16.F32.PACK_AB R4, R178.reuse, R177 ;  /* 0x000000b1b204723e */ /* 0x040fe200000000ff */
[----:B------:R-:W-:Y:S01]  /*22d60*/  FADD.FTZ R178, R178, R166 ;  /* 0x000000a6b2b27221 */ /* 0x000fe20000010000 */
[C---:B------:R-:W-:Y:S01]  /*22d70*/  F2FP.F16.F32.PACK_AB R5, R183.reuse, R181 ;  /* 0x000000b5b705723e */ /* 0x040fe200000000ff */
[----:B------:R-:W-:Y:S01]  /*22d80*/  FADD.FTZ R183, R183, R32 ;  /* 0x00000020b7b77221 */ /* 0x000fe20000010000 */
[----:B------:R-:W-:Y:S01]  /*22d90*/  F2FP.F16.F32.PACK_AB R6, R180, R179 ;  /* 0x000000b3b406723e */ /* 0x000fe200000000ff */
[----:B------:R-:W3:Y:S01]  /*22da0*/  MUFU.EX2 R195, R195 ;  /* 0x000000c300c37308 */ /* 0x000ee20000000800 */
[----:B------:R-:W-:Y:S01]  /*22db0*/  F2FP.F16.F32.PACK_AB R7, R186, R182 ;  /* 0x000000b6ba07723e */ /* 0x000fe200000000ff */
[----:B------:R-:W-:Y:S01]  /*22dc0*/  FADD.FTZ R178, R179, R178 ;  /* 0x000000b2b3b27221 */ /* 0x000fe20000010000 */
[----:B------:R-:W-:-:S03]  /*22dd0*/  FADD.FTZ R183, R182, R183 ;  /* 0x000000b7b6b77221 */ /* 0x000fc60000010000 */
[----:B------:R-:W-:Y:S01]  /*22de0*/  FADD.FTZ R180, R180, R178 ;  /* 0x000000b2b4b47221 */ /* 0x000fe20000010000 */
[----:B------:R-:W-:Y:S01]  /*22df0*/  FADD.FTZ R186, R186, R183 ;  /* 0x000000b7baba7221 */ /* 0x000fe20000010000 */
[----:B--2---:R-:W-:Y:S02]  /*22e00*/  HMMA.16816.F32 R160, R4, R12, R160 ;  /* 0x0000000c04a0723c */ /* 0x004fe400000018a0 */
[----:B------:R-:W-:Y:S01]  /*22e10*/  FADD.FTZ R180, R192, R180 ;  /* 0x000000b4c0b47221 */ /* 0x000fe20000010000 */
[----:B-1----:R-:W-:-:S03]  /*22e20*/  FADD.FTZ R186, R188, R186 ;  /* 0x000000babcba7221 */ /* 0x002fc60000010000 */
[C---:B------:R-:W-:Y:S01]  /*22e30*/  HMMA.16816.F32 R156, R4.reuse, R14, R156 ;  /* 0x0000000e049c723c */ /* 0x040fe2000000189c */
[----:B------:R-:W1:Y:S05]  /*22e40*/  LDSM.16.MT88.4 R12, [R224+0x12800] ;  /* 0x01280000e00c783b */ /* 0x000e6a0000004200 */
[C---:B-----5:R-:W-:Y:S06]  /*22e50*/  HMMA.16816.F32 R36, R4.reuse, R8, R36 ;  /* 0x000000080424723c */ /* 0x060fec0000001824 */
        /* <DEDUP_REMOVED lines=41> */
[C---:B----4-:R-:W-:Y:S06]  /*230f0*/  HMMA.16816.F32 R148, R4.reuse, R16, R148 ;  /* 0x000000100494723c */ /* 0x050fec0000001894 */
[----:B------:R-:W-:Y:S01]  /*23100*/  HMMA.16816.F32 R144, R4, R18, R144 ;  /* 0x000000120490723c */ /* 0x000fe20000001890 */
[----:B------:R-:W4:Y:S06]  /*23110*/  LDSM.16.MT88.4 R16, [R220+0x11000] ;  /* 0x01100000dc10783b */ /* 0x000f2c0000004200 */
        /* <DEDUP_REMOVED lines=16> */
[----:B---3--:R-:W-:Y:S01]  /*23220*/  FADD.FTZ R190, R170, R190 ;  /* 0x000000beaabe7221 */ /* 0x008fe20000010000 */
[----:B------:R-:W-:-:S03]  /*23230*/  FADD.FTZ R193, R173, R193 ;  /* 0x000000c1adc17221 */ /* 0x000fc60000010000 */
[----:B------:R-:W-:Y:S01]  /*23240*/  HMMA.16816.F32 R36, R4, R20, R36 ;  /* 0x000000140424723c */ /* 0x000fe20000001824 */
[----:B------:R-:W-:Y:S01]  /*23250*/  FADD.FTZ R190, R174, R190 ;  /* 0x000000beaebe7221 */ /* 0x000fe20000010000 */
[----:B------:R-:W-:-:S03]  /*23260*/  FADD.FTZ R249, R172, R193 ;  /* 0x000000c1acf97221 */ /* 0x000fc60000010000 */
[----:B------:R-:W-:Y:S01]  /*23270*/  FADD.FTZ R248, R195, R190 ;  /* 0x000000bec3f87221 */ /* 0x000fe20000010000 */
        /* <DEDUP_REMOVED lines=16> */
[----:B------:R-:W-:Y:S05]  /*23380*/  LDSM.16.MT88.4 R8, [R222+0x17000] ;  /* 0x01700000de08783b */ /* 0x000fea0000004200 */
[C---:B----4-:R-:W-:Y:S06]  /*23390*/  HMMA.16816.F32 R84, R4.reuse, R16, R84 ;  /* 0x000000100454723c */ /* 0x050fec0000001854 */
        /* <DEDUP_REMOVED lines=61> */
[C---:B------:R-:W-:Y:S06]  /*23770*/  HMMA.16816.F32 R104, R4.reuse, R26, R104 ;  /* 0x0000001a0468723c */ /* 0x040fec0000001868 */
[C---:B--2---:R-:W-:Y:S06]  /*23780*/  HMMA.16816.F32 R108, R4.reuse, R28, R108 ;  /* 0x0000001c046c723c */ /* 0x044fec000000186c */
[C---:B------:R-:W-:Y:S06]  /*23790*/  HMMA.16816.F32 R112, R4.reuse, R30, R112 ;  /* 0x0000001e0470723c */ /* 0x040fec0000001870 */
[C---:B------:R-:W-:Y:S06]  /*237a0*/  HMMA.16816.F32 R124, R4.reuse, R16, R124 ;  /* 0x00000010047c723c */ /* 0x040fec000000187c */
[C---:B------:R-:W-:Y:S06]  /*237b0*/  HMMA.16816.F32 R128, R4.reuse, R18, R128 ;  /* 0x000000120480723c */ /* 0x040fec0000001880 */
[C---:B-1----:R-:W-:Y:S06]  /*237c0*/  HMMA.16816.F32 R132, R4.reuse, R12, R132 ;  /* 0x0000000c0484723c */ /* 0x042fec0000001884 */
[C---:B------:R-:W-:Y:S06]  /*237d0*/  HMMA.16816.F32 R136, R4.reuse, R14, R136 ;  /* 0x0000000e0488723c */ /* 0x040fec0000001888 */
[C---:B-----5:R-:W-:Y:S06]  /*237e0*/  HMMA.16816.F32 R152, R4.reuse, R8, R152 ;  /* 0x000000080498723c */ /* 0x060fec0000001898 */
[C---:B------:R-:W-:Y:S06]  /*237f0*/  HMMA.16816.F32 R140, R4.reuse, R10, R140 ;  /* 0x0000000a048c723c */ /* 0x040fec000000188c */
[C---:B---3--:R-:W-:Y:S06]  /*23800*/  HMMA.16816.F32 R148, R4.reuse, R20, R148 ;  /* 0x000000140494723c */ /* 0x048fec0000001894 */
[----:B------:R-:W-:-:S15]  /*23810*/  HMMA.16816.F32 R144, R4, R22, R144 ;  /* 0x000000160490723c */ /* 0x000fde0000001890 */
[----:B------:R-:W-:-:S09]  /*23820*/  NOP ;  /* 0x0000000000007918 */ /* 0x000fd20000000000 */
.L_x_3239:
[----:B------:R-:W-:-:S13]  /*23830*/  ISETP.GE.AND P0, PT, R246, 0x1, PT ;  /* 0x00000001f600780c */ /* 0x000fda0003f06270 */
[----:B------:R-:W-:Y:S05]  /*23840*/  @!P0 BRA `(.L_x_3248) ;  /* 0x0000004c00508947 */ /* 0x000fea0003800000 */
[----:B------:R-:W-:Y:S02]  /*23850*/  MOV R2, R164 ;  /* 0x000000a400027202 */ /* 0x000fe40000000f00 */
[----:B------:R-:W-:-:S07]  /*23860*/  MOV R0, R165 ;  /* 0x000000a500007202 */ /* 0x000fce0000000f00 */
.L_x_3257:
        /* <DEDUP_REMOVED lines=11> */
[----:B--2---:R-:W-:Y:S02]  /*23920*/  R2UR UR4, R164 ;  /* 0x00000000a40472ca */ /* 0x004fe400000e0000 */
        /* <DEDUP_REMOVED lines=8> */
[----:B-1----:R-:W2:Y:S01]  /*239b0*/  LD.E R11, desc[UR4][R166.64+0x170] ;  /* 0x00017004a60b7980 */ /* 0x002ea2000c101900 */
[----:B------:R-:W-:Y:S02]  /*239c0*/  R2UR UR8, R164 ;  /* 0x00000000a40872ca */ /* 0x000fe400000e0000 */
[----:B------:R-:W-:Y:S02]  /*239d0*/  R2UR UR9, R165 ;  /* 0x00000000a50972ca */ /* 0x000fe400000e0000 */
[-C--:B--2---:R-:W-:Y:S02]  /*239e0*/  IABS R8, R11.reuse ;  /* 0x0000000b00087213 */ /* 0x084fe40000000000 */
[-C--:B------:R-:W-:Y:S02]  /*239f0*/  IABS R6, R11.reuse ;  /* 0x0000000b00067213 */ /* 0x080fe40000000000 */
[----:B------:R-:W1:Y:S01]  /*23a00*/  I2F.RP R14, R8 ;  /* 0x00000008000e7306 */ /* 0x000e620000209400 */
[-C--:B------:R-:W-:Y:S02]  /*23a10*/  LOP3.LUT R12, R12, R11.reuse, RZ, 0x3c, !PT ;  /* 0x0000000b0c0c7212 */ /* 0x080fe400078e3cff */
[----:B------:R-:W-:Y:S01]  /*23a20*/  IMAD.MOV R6, RZ, RZ, -R6 ;  /* 0x000000ffff067224 */ /* 0x000fe200078e0a06 */
[-C--:B------:R-:W-:Y:S04]  /*23a30*/  LOP3.LUT R4, R4, R11.reuse, RZ, 0x3c, !PT ;  /* 0x0000000b04047212 */ /* 0x080fe800078e3cff */
[----:B------:R-:W-:Y:S02]  /*23a40*/  ISETP.GE.AND P0, PT, R4, RZ, PT ;  /* 0x000000ff0400720c */ /* 0x000fe40003f06270 */
[----:B------:R-:W-:Y:S01]  /*23a50*/  LOP3.LUT R4, RZ, R11, RZ, 0x33, !PT ;  /* 0x0000000bff047212 */ /* 0x000fe200078e33ff */
        /* <DEDUP_REMOVED lines=22> */
[----:B------:R-:W-:Y:S06]  /*23bc0*/  ISETP.NE.AND P2, PT, R11, RZ, PT ;  /* 0x000000ff0b00720c */ /* 0x000fec0003f45270 */
        /* <DEDUP_REMOVED lines=12> */
[----:B------:R-:W-:Y:S01]  /*23c90*/  IMAD R11, R11, R9, -0x40 ;  /* 0xffffffc00b0b7424 */ /* 0x000fe200078e0209 */
[----:B------:R1:W4:Y:S04]  /*23ca0*/  LD.E R5, desc[UR12][R6.64] ;  /* 0x0000000c06057980 */ /* 0x000328000c101900 */
[----:B-1----:R-:W-:Y:S01]  /*23cb0*/  SHF.R.S32.HI R7, RZ, 0x1f, R11 ;  /* 0x0000001fff077819 */ /* 0x002fe2000001140b */
        /* <DEDUP_REMOVED lines=11> */
.L_x_3250:
[----:B--2---:R-:W-:Y:S02]  /*23d70*/  R2UR UR4, R164 ;  /* 0x00000000a40472ca */ /* 0x004fe400000e0000 */
[----:B------:R-:W-:Y:S11]  /*23d80*/  R2UR UR5, R165 ;  /* 0x00000000a50572ca */ /* 0x000ff600000e0000 */
[----:B------:R-:W-:Y:S02]  /*23d90*/  @!UPT UIADD3 URZ, URZ, URZ, URZ ;  /* 0x0000003f3f3ff290 */ /* 0x000fe4000fffe03f */
[----:B-1----:R-:W2:Y:S02]  /*23da0*/  LD.E R8, desc[UR4][R166.64+0x40] ;  /* 0x00004004a6087980 */ /* 0x002ea4000c101900 */
[----:B--2---:R-:W-:Y:S05]  /*23db0*/  IMAD.U32 R8, R8, -0x40, RZ ;  /* 0xffffffc008087824 */ /* 0x004fea00078e00ff */
[----:B------:R-:W-:Y:S02]  /*23dc0*/  SHF.R.S32.HI R5, RZ, 0x1f, R8 ;  /* 0x0000001fff057819 */ /* 0x000fe40000011408 */
.L_x_3251:
[----:B------:R-:W-:Y:S05]  /*23dd0*/  BSYNC B0 ;  /* 0x0000000000007941 */ /* 0x000fea0003800000 */
.L_x_3249:
        /* <DEDUP_REMOVED lines=8> */
[C---:B------:R-:W-:Y:S02]  /*23e60*/  @P6 R2UR UR4, R164.reuse ;  /* 0x00000000a40462ca */ /* 0x040fe400000e0000 */
[----:B------:R-:W-:Y:S01]  /*23e70*/  @P6 R2UR UR5, R165 ;  /* 0x00000000a50562ca */ /* 0x000fe200000e0000 */
        /* <DEDUP_REMOVED lines=92> */
[C---:B------:R-:W-:Y:S01]  /*24440*/  @P4 R2UR UR9, R165.reuse ;  /* 0x00000000a50942ca */ /* 0x040fe200000e0000 */
[----:B------:R-:W-:Y:S01]  /*24450*/  @!P5 STS.128 [R243+0x13000], RZ ;  /* 0x013000fff300d388 */ /* 0x000fe20000000c00 */
[----:B------:R-:W-:Y:S02]  /*24460*/  @P3 LEA.HI.X R29, R4, R184, R5, 0x1, P0 ;  /* 0x000000b8041d3211 */ /* 0x000fe400000f0c05 */
[----:B------:R-:W-:Y:S01]  /*24470*/  ISETP.GE.AND P0, PT, R246, 0x2, PT ;  /* 0x00000002f600780c */ /* 0x000fe20003f06270 */
        /* <DEDUP_REMOVED lines=44> */
[----:B------:R-:W-:Y:S04]  /*24740*/  LDSM.16.M88.4 R192, [R223+0x8000] ;  /* 0x00800000dfc0783b */ /* 0x000fe80000000200 */
[----:B------:R-:W-:Y:S01]  /*24750*/  LDSM.16.M88.4 R196, [R225] ;  /* 0x00000000e1c4783b */ /* 0x000fe20000000200 */
[C---:B------:R-:W-:Y:S03]  /*24760*/  HMMA.16816.F32 R8, R32.reuse, R10, RZ ;  /* 0x0000000a2008723c */ /* 0x040fe600000018ff */
[----:B------:R-:W-:Y:S03]  /*24770*/  LDSM.16.M88.4 R200, [R216] ;  /* 0x00000000d8c8783b */ /* 0x000fe60000000200 */
[C---:B-1----:R-:W-:Y:S06]  /*24780*/  HMMA.16816.F32 R12, R32.reuse, R16, RZ ;  /* 0x00000010200c723c */ /* 0x042fec00000018ff */
[C---:B------:R-:W-:Y:S06]  /*24790*/  HMMA.16816.F32 R16, R32.reuse, R18, RZ ;  /* 0x000000122010723c */ /* 0x040fec00000018ff */
[C---:B--2---:R-:W-:Y:S06]  /*247a0*/  HMMA.16816.F32 R20, R32.reuse, R24, RZ ;  /* 0x000000182014723c */ /* 0x044fec00000018ff */
[C---:B------:R-:W-:Y:S06]  /*247b0*/  HMMA.16816.F32 R24, R32.reuse, R26, RZ ;  /* 0x0000001a2018723c */ /* 0x040fec00000018ff */
[C---:B-----5:R-:W-:Y:S06]  /*247c0*/  HMMA.16816.F32 R28, R32.reuse, R168, RZ ;  /* 0x000000a8201c723c */ /* 0x060fec00000018ff */
        /* <DEDUP_REMOVED lines=23> */
[----:B------:R-:W-:Y:S05]  /*24940*/  LDSM.16.M88.4 R180, [R229+0xa800] ;  /* 0x00a80000e5b4783b */ /* 0x000fea0000000200 */
[C---:B----4-:R-:W-:Y:S06]  /*24950*/  HMMA.16816.F32 R28, R168.reuse, R184, R28 ;  /* 0x000000b8a81c723c */ /* 0x050fec000000181c */
[----:B------:R-:W-:Y:S01]  /*24960*/  HMMA.16816.F32 R32, R168, R186, R32 ;  /* 0x000000baa820723c */ /* 0x000fe20000001820 */
[----:B------:R-:W2:Y:S04]  /*24970*/  LDSM.16.M88.4 R168, [R230+0x2000] ;  /* 0x00200000e6a8783b */ /* 0x000ea80000000200 */
[----:B------:R-:W-:Y:S01]  /*24980*/  LDSM.16.M88.4 R184, [R229+0xb800] ;  /* 0x00b80000e5b8783b */ /* 0x000fe20000000200 */
[C---:B------:R-:W-:Y:S06]  /*24990*/  HMMA.16816.F32 R4, R196.reuse, R200, R4 ;  /* 0x000000c8c404723c */ /* 0x040fec0000001804 */
[C---:B------:R-:W-:Y:S01]  /*249a0*/  HMMA.16816.F32 R8, R196.reuse, R202, R8 ;  /* 0x000000cac408723c */ /* 0x040fe20000001808 */
[----:B------:R-:W-:Y:S05]  /*249b0*/  LDSM.16.M88.4 R200, [R215] ;  /* 0x00000000d7c8783b */ /* 0x000fea0000000200 */
[C---:B-----5:R-:W-:Y:S06]  /*249c0*/  HMMA.16816.F32 R12, R196.reuse, R172, R12 ;  /* 0x000000acc40c723c */ /* 0x060fec000000180c */
[C---:B------:R-:W-:Y:S01]  /*249d0*/  HMMA.16816.F32 R16, R196.reuse, R174, R16 ;  /* 0x000000aec410723c */ /* 0x040fe20000001810 */
[----:B------:R-:W3:Y:S05]  /*249e0*/  LDSM.16.M88.4 R172, [R229+0xb000] ;  /* 0x00b00000e5ac783b */ /* 0x000eea0000000200 */
[C---:B------:R-:W-:Y:S06]  /*249f0*/  HMMA.16816.F32 R20, R196.reuse, R188, R20 ;  /* 0x000000bcc414723c */ /* 0x040fec0000001814 */
[C---:B------:R-:W-:Y:S01]  /*24a00*/  HMMA.16816.F32 R24, R196.reuse, R190, R24 ;  /* 0x000000bec418723c */ /* 0x040fe20000001818 */
[----:B------:R-:W4:Y:S05]  /*24a10*/  LDSM.16.M88.4 R188, [R228+0x2000] ;  /* 0x00200000e4bc783b */ /* 0x000f2a0000000200 */
[C---:B-1----:R-:W-:Y:S06]  /*24a20*/  HMMA.16816.F32 R28, R196.reuse, R192, R28 ;  /* 0x000000c0c41c723c */ /* 0x042fec000000181c */
[----:B------:R-:W-:Y:S01]  /*24a30*/  HMMA.16816.F32 R32, R196, R194, R32 ;  /* 0x000000c2c420723c */ /* 0x000fe20000001820 */
[----:B------:R-:W1:Y:S04]  /*24a40*/  LDSM.16.M88.4 R192, [R214] ;  /* 0x00000000d6c0783b */ /* 0x000e680000000200 */
[----:B------:R-:W-:Y:S01]  /*24a50*/  LDSM.16.M88.4 R196, [R223+0xb000] ;  /* 0x00b00000dfc4783b */ /* 0x000fe20000000200 */
[C---:B--2---:R-:W-:Y:S06]  /*24a60*/  HMMA.16816.F32 R4, R168.reuse, R176, R4 ;  /* 0x000000b0a804723c */ /* 0x044fec0000001804 */
[C---:B------:R-:W-:Y:S01]  /*24a70*/  HMMA.16816.F32 R8, R168.reuse, R178, R8 ;  /* 0x000000b2a808723c */ /* 0x040fe20000001808 */
[----:B------:R-:W2:Y:S05]  /*24a80*/  LDSM.16.M88.4 R176, [R213] ;  /* 0x00000000d5b0783b */ /* 0x000eaa0000000200 */
[C---:B------:R-:W-:Y:S06]  /*24a90*/  HMMA.16816.F32 R12, R168.reuse, R180, R12 ;  /* 0x000000b4a80c723c */ /* 0x040fec000000180c */
[C---:B------:R-:W-:Y:S01]  /*24aa0*/  HMMA.16816.F32 R16, R168.reuse, R182, R16 ;  /* 0x000000b6a810723c */ /* 0x040fe20000001810 */
[----:B------:R-:W5:Y:S05]  /*24ab0*/  LDSM.16.M88.4 R180, [R212] ;  /* 0x00000000d4b4783b */ /* 0x000f6a0000000200 */
[C---:B---3--:R-:W-:Y:S06]  /*24ac0*/  HMMA.16816.F32 R20, R168.reuse, R172, R20 ;  /* 0x000000aca814723c */ /* 0x048fec0000001814 */
[C---:B------:R-:W-:Y:S01]  /*24ad0*/  HMMA.16816.F32 R24, R168.reuse, R174, R24 ;  /* 0x000000aea818723c */ /* 0x040fe20000001818 */
[----:B------:R-:W-:Y:S05]  /*24ae0*/  LDSM.16.M88.4 R172, [R223+0xa000] ;  /* 0x00a00000dfac783b */ /* 0x000fea0000000200 */
[C---:B------:R-:W-:Y:S06]  /*24af0*/  HMMA.16816.F32 R28, R168.reuse, R184, R28 ;  /* 0x000000b8a81c723c */ /* 0x040fec000000181c */
[----:B------:R-:W-:Y:S01]  /*24b00*/  HMMA.16816.F32 R32, R168, R186, R32 ;  /* 0x000000baa820723c */ /* 0x000fe20000001820 */
[----:B------:R-:W3:Y:S04]  /*24b10*/  LDSM.16.M88.4 R168, [R226+0x2000] ;  /* 0x00200000e2a8783b */ /* 0x000ee80000000200 */
[----:B------:R-:W3:Y:S01]  /*24b20*/  LDSM.16.M88.4 R184, [R223+0xa800] ;  /* 0x00a80000dfb8783b */ /* 0x000ee20000000200 */
[C---:B----4-:R-:W-:Y:S06]  /*24b30*/  HMMA.16816.F32 R4, R188.reuse, R200, R4 ;  /* 0x000000c8bc04723c */ /* 0x050fec0000001804 */
[C---:B------:R-:W-:Y:S01]  /*24b40*/  HMMA.16816.F32 R8, R188.reuse, R202, R8 ;  /* 0x000000cabc08723c */ /* 0x040fe20000001808 */
[----:B------:R-:W4:Y:S05]  /*24b50*/  LDSM.16.M88.4 R200, [R223+0xb800] ;  /* 0x00b80000dfc8783b */ /* 0x000f2a0000000200 */
[C---:B-1----:R-:W-:Y:S06]  /*24b60*/  HMMA.16816.F32 R12, R188.reuse, R192, R12 ;  /* 0x000000c0bc0c723c */ /* 0x042fec000000180c */
        /* <DEDUP_REMOVED lines=17> */
[----:B------:R-:W5:Y:S05]  /*24c80*/  LDSM.16.M88.4 R196, [R229+0xc000] ;  /* 0x00c00000e5c4783b */ /* 0x000f6a0000000200 */
[C---:B----4-:R-:W-:Y:S06]  /*24c90*/  HMMA.16816.F32 R28, R168.reuse, R200, R28 ;  /* 0x000000c8a81c723c */ /* 0x050fec000000181c */
[----:B------:R-:W-:Y:S01]  /*24ca0*/  HMMA.16816.F32 R32, R168, R202, R32 ;  /* 0x000000caa820723c */ /* 0x000fe20000001820 */
[----:B------:R-:W4:Y:S04]  /*24cb0*/  LDSM.16.M88.4 R168, [R229+0xc800] ;  /* 0x00c80000e5a8783b */ /* 0x000f280000000200 */
[----:B------:R-:W-:Y:S01]  /*24cc0*/  LDSM.16.M88.4 R200, [R208] ;  /* 0x00000000d0c8783b */ /* 0x000fe20000000200 */
        /* <DEDUP_REMOVED lines=8> */
[----:B------:R-:W-:Y:S05]  /*24d50*/  LDSM.16.M88.4 R172, [R228+0x4000] ;  /* 0x00400000e4ac783b */ /* 0x000fea0000000200 */
[C---:B-----5:R-:W-:Y:S06]  /*24d60*/  HMMA.16816.F32 R28, R176.reuse, R184, R28 ;  /* 0x000000b8b01c723c */ /* 0x060fec000000181c */
[----:B------:R-:W-:Y:S01]  /*24d70*/  HMMA.16816.F32 R32, R176, R186, R32 ;  /* 0x000000bab020723c */ /* 0x000fe20000001820 */
[----:B------:R-:W3:Y:S04]  /*24d80*/  LDSM.16.M88.4 R176, [R211] ;  /* 0x00000000d3b0783b */ /* 0x000ee80000000200 */
[----:B------:R-:W5:Y:S01]  /*24d90*/  LDSM.16.M88.4 R184, [R210] ;  /* 0x00000000d2b8783b */ /* 0x000f620000000200 */
[C---:B------:R-:W-:Y:S06]  /*24da0*/  HMMA.16816.F32 R4, R188.reuse, R196, R4 ;  /* 0x000000c4bc04723c */ /* 0x040fec0000001804 */
[C---:B------:R-:W-:Y:S01]  /*24db0*/  HMMA.16816.F32 R8, R188.reuse, R198, R8 ;  /* 0x000000c6bc08723c */ /* 0x040fe20000001808 */
[----:B------:R-:W5:Y:S05]  /*24dc0*/  LDSM.16.M88.4 R196, [R209] ;  /* 0x00000000d1c4783b */ /* 0x000f6a0000000200 */
[C---:B----4-:R-:W-:Y:S06]  /*24dd0*/  HMMA.16816.F32 R12, R188.reuse, R168, R12 ;  /* 0x000000a8bc0c723c */ /* 0x050fec000000180c */
[C---:B------:R-:W-:Y:S01]  /*24de0*/  HMMA.16816.F32 R16, R188.reuse, R170, R16 ;  /* 0x000000aabc10723c */ /* 0x040fe20000001810 */
[----:B------:R-:W-:Y:S05]  /*24df0*/  LDSM.16.M88.4 R168, [R226+0x4000] ;  /* 0x00400000e2a8783b */ /* 0x000fea0000000200 */
[C---:B-1----:R-:W-:Y:S06]  /*24e00*/  HMMA.16816.F32 R20, R188.reuse, R192, R20 ;  /* 0x000000c0bc14723c */ /* 0x042fec0000001814 */
[C---:B------:R-:W-:Y:S01]  /*24e10*/  HMMA.16816.F32 R24, R188.reuse, R194, R24 ;  /* 0x000000c2bc18723c */ /* 0x040fe20000001818 */
[----:B------:R-:W1:Y:S05]  /*24e20*/  LDSM.16.M88.4 R192, [R223+0xc000] ;  /* 0x00c00000dfc0783b */ /* 0x000e6a0000000200 */
[C---:B--2---:R-:W-:Y:S06]  /*24e30*/  HMMA.16816.F32 R28, R188.reuse, R180, R28 ;  /* 0x000000b4bc1c723c */ /* 0x044fec000000181c */
[----:B------:R-:W-:Y:S01]  /*24e40*/  HMMA.16816.F32 R32, R188, R182, R32 ;  /* 0x000000b6bc20723c */ /* 0x000fe20000001820 */
[----:B------:R-:W2:Y:S04]  /*24e50*/  LDSM.16.M88.4 R180, [R223+0xc800] ;  /* 0x00c80000dfb4783b */ /* 0x000ea80000000200 */
[----:B------:R-:W-:Y:S01]  /*24e60*/  LDSM.16.M88.4 R188, [R225+0x4000] ;  /* 0x00400000e1bc783b */ /* 0x000fe20000000200 */
[C---:B---3--:R-:W-:Y:S06]  /*24e70*/  HMMA.16816.F32 R4, R172.reuse, R176, R4 ;  /* 0x000000b0ac04723c */ /* 0x048fec0000001804 */
[C---:B------:R-:W-:Y:S01]  /*24e80*/  HMMA.16816.F32 R8, R172.reuse, R178, R8 ;  /* 0x000000b2ac08723c */ /* 0x040fe20000001808 */
[----:B------:R-:W3:Y:S05]  /*24e90*/  LDSM.16.M88.4 R176, [R223+0xd000] ;  /* 0x00d00000dfb0783b */ /* 0x000eea0000000200 */
[C---:B-----5:R-:W-:Y:S06]  /*24ea0*/  HMMA.16816.F32 R12, R172.reuse, R184, R12 ;  /* 0x000000b8ac0c723c */ /* 0x060fec000000180c */
[C---:B------:R-:W-:Y:S01]  /*24eb0*/  HMMA.16816.F32 R16, R172.reuse, R186, R16 ;  /* 0x000000baac10723c */ /* 0x040fe20000001810 */
[----:B------:R-:W4:Y:S05]  /*24ec0*/  LDSM.16.M88.4 R184, [R223+0xd800] ;  /* 0x00d80000dfb8783b */ /* 0x000f2a0000000200 */
[C---:B------:R-:W-:Y:S06]  /*24ed0*/  HMMA.16816.F32 R20, R172.reuse, R196, R20 ;  /* 0x000000c4ac14723c */ /* 0x040fec0000001814 */
[C---:B------:R-:W-:Y:S01]  /*24ee0*/  HMMA.16816.F32 R24, R172.reuse, R198, R24 ;  /* 0x000000c6ac18723c */ /* 0x040fe20000001818 */
[----:B------:R-:W5:Y:S05]  /*24ef0*/  LDSM.16.M88.4 R196, [R216+0x4000] ;  /* 0x00400000d8c4783b */ /* 0x000f6a0000000200 */
[C---:B------:R-:W-:Y:S06]  /*24f00*/  HMMA.16816.F32 R28, R172.reuse, R200, R28 ;  /* 0x000000c8ac1c723c */ /* 0x040fec000000181c */
[----:B------:R-:W-:Y:S01]  /*24f10*/  HMMA.16816.F32 R32, R172, R202, R32 ;  /* 0x000000caac20723c */ /* 0x000fe20000001820 */
[----:B------:R-:W5:Y:S04]  /*24f20*/  LDSM.16.M88.4 R172, [R216+0x4800] ;  /* 0x00480000d8ac783b */ /* 0x000f680000000200 */
        /* <DEDUP_REMOVED lines=13> */
[----:B------:R-:W3:Y:S01]  /*25000*/  LDSM.16.M88.4 R184, [R229+0xf000] ;  /* 0x00f00000e5b8783b */ /* 0x000ee20000000200 */
[C---:B-----5:R-:W-:Y:S06]  /*25010*/  HMMA.16816.F32 R4, R188.reuse, R196, R4 ;  /* 0x000000c4bc04723c */ /* 0x060fec0000001804 */
[C---:B------:R-:W-:Y:S01]  /*25020*/  HMMA.16816.F32 R8, R188.reuse, R198, R8 ;  /* 0x000000c6bc08723c */ /* 0x040fe20000001808 */
[----:B------:R-:W4:Y:S05]  /*25030*/  LDSM.16.M88.4 R196, [R229+0xf800] ;  /* 0x00f80000e5c4783b */ /* 0x000f2a0000000200 */
[C---:B------:R-:W-:Y:S06]  /*25040*/  HMMA.16816.F32 R12, R188.reuse, R172, R12 ;  /* 0x000000acbc0c723c */ /* 0x040fec000000180c */
[C---:B------:R-:W-:Y:S01]  /*25050*/  HMMA.16816.F32 R16, R188.reuse, R174, R16 ;  /* 0x000000aebc10723c */ /* 0x040fe20000001810 */
[----:B------:R-:W-:Y:S05]  /*25060*/  LDSM.16.M88.4 R172, [R228+0x6000] ;  /* 0x00600000e4ac783b */ /* 0x000fea0000000200 */
[C---:B-1----:R-:W-:Y:S06]  /*25070*/  HMMA.16816.F32 R20, R188.reuse, R192, R20 ;  /* 0x000000c0bc14723c */ /* 0x042fec0000001814 */
[C---:B------:R-:W-:Y:S01]  /*25080*/  HMMA.16816.F32 R24, R188.reuse, R194, R24 ;  /* 0x000000c2bc18723c */ /* 0x040fe20000001818 */
[----:B------:R-:W1:Y:S05]  /*25090*/  LDSM.16.M88.4 R192, [R207] ;  /* 0x00000000cfc0783b */ /* 0x000e6a0000000200 */
[C---:B------:R-:W-:Y:S06]  /*250a0*/  HMMA.16816.F32 R28, R188.reuse, R200, R28 ;  /* 0x000000c8bc1c723c */ /* 0x040fec000000181c */
[----:B------:R-:W-:Y:S01]  /*250b0*/  HMMA.16816.F32 R32, R188, R202, R32 ;  /* 0x000000cabc20723c */ /* 0x000fe20000001820 */
[----:B------:R-:W5:Y:S04]  /*250c0*/  LDSM.16.M88.4 R188, [R206] ;  /* 0x00000000cebc783b */ /* 0x000f680000000200 */
[----:B------:R-:W-:Y:S01]  /*250d0*/  LDSM.16.M88.4 R200, [R223+0xe000] ;  /* 0x00e00000dfc8783b */ /* 0x000fe20000000200 */
[C---:B--2---:R-:W-:Y:S06]  /*250e0*/  HMMA.16816.F32 R4, R168.reuse, R176, R4 ;  /* 0x000000b0a804723c */ /* 0x044fec0000001804 */
[C---:B------:R-:W-:Y:S01]  /*250f0*/  HMMA.16816.F32 R8, R168.reuse, R178, R8 ;  /* 0x000000b2a808723c */ /* 0x040fe20000001808 */
[----:B------:R-:W2:Y:S05]  /*25100*/  LDSM.16.M88.4 R176, [R205] ;  /* 0x00000000cdb0783b */ /* 0x000eaa0000000200 */
[C---:B------:R-:W-:Y:S06]  /*25110*/  HMMA.16816.F32 R12, R168.reuse, R180, R12 ;  /* 0x000000b4a80c723c */ /* 0x040fec000000180c */
[C---:B------:R-:W-:Y:S01]  /*25120*/  HMMA.16816.F32 R16, R168.reuse, R182, R16 ;  /* 0x000000b6a810723c */ /* 0x040fe20000001810 */
[----:B------:R-:W2:Y:S05]  /*25130*/  LDSM.16.M88.4 R180, [R204] ;  /* 0x00000000ccb4783b */ /* 0x000eaa0000000200 */
[C---:B---3--:R-:W-:Y:S06]  /*25140*/  HMMA.16816.F32 R20, R168.reuse, R184, R20 ;  /* 0x000000b8a814723c */ /* 0x048fec0000001814 */
[C---:B------:R-:W-:Y:S01]  /*25150*/  HMMA.16816.F32 R24, R168.reuse, R186, R24 ;  /* 0x000000baa818723c */ /* 0x040fe20000001818 */
[----:B------:R-:W3:Y:S05]  /*25160*/  LDSM.16.M88.4 R184, [R226+0x6000] ;  /* 0x00600000e2b8783b */ /* 0x000eea0000000200 */
[C---:B----4-:R-:W-:Y:S06]  /*25170*/  HMMA.16816.F32 R28, R168.reuse, R196, R28 ;  /* 0x000000c4a81c723c */ /* 0x050fec000000181c */
[----:B------:R-:W-:Y:S01]  /*25180*/  HMMA.16816.F32 R32, R168, R198, R32 ;  /* 0x000000c6a820723c */ /* 0x000fe20000001820 */
[----:B------:R-:W4:Y:S04]  /*25190*/  LDSM.16.M88.4 R168, [R223+0xe800] ;  /* 0x00e80000dfa8783b */ /* 0x000f280000000200 */
        /* <DEDUP_REMOVED lines=10> */
[C---:B------:R-:W-:Y:S06]  /*25240*/  HMMA.16816.F32 R28, R172.reuse, R180, R28 ;  /* 0x000000b4ac1c723c */ /* 0x040fec000000181c */
[----:B------:R-:W-:Y:S01]  /*25250*/  HMMA.16816.F32 R32, R172, R182, R32 ;  /* 0x000000b6ac20723c */ /* 0x000fe20000001820 */
[----:B------:R-:W2:Y:S04]  /*25260*/  LDSM.16.M88.4 R172, [R225+0x6000] ;  /* 0x00600000e1ac783b */ /* 0x000ea80000000200 */
[----:B------:R-:W5:Y:S01]  /*25270*/  LDSM.16.M88.4 R180, [R216+0x6800] ;  /* 0x00680000d8b4783b */ /* 0x000f620000000200 */
[C---:B---3--:R-:W-:Y:S06]  /*25280*/  HMMA.16816.F32 R4, R184.reuse, R200, R4 ;  /* 0x000000c8b804723c */ /* 0x048fec0000001804 */
[C---:B------:R-:W-:Y:S01]  /*25290*/  HMMA.16816.F32 R8, R184.reuse, R202, R8 ;  /* 0x000000cab808723c */ /* 0x040fe20000001808 */
[----:B------:R-:W3:Y:S01]  /*252a0*/  LDSM.16.M88.4 R200, [R216+0x7800] ;  /* 0x00780000d8c8783b */ /* 0x000ee20000000200 */
[----:B------:R-:W-:Y:S04]  /*252b0*/  DEPBAR.LE SB0, 0x0 ;  /* 0x000080000000791a */ /* 0x000fe80000000000 */
[C---:B----4-:R-:W-:Y:S01]  /*252c0*/  HMMA.16816.F32 R12, R184.reuse, R168, R12 ;  /* 0x000000a8b80c723c */ /* 0x050fe2000000180c */
[----:B------:R-:W-:Y:S05]  /*252d0*/  BAR.SYNC.DEFER_BLOCKING 0x0 ;  /* 0x0000000000007b1d */ /* 0x000fea0000010000 */
[C---:B------:R-:W-:Y:S06]  /*252e0*/  HMMA.16816.F32 R16, R184.reuse, R170, R16 ;  /* 0x000000aab810723c */ /* 0x040fec0000001810 */
[C---:B-1----:R-:W-:Y:S06]  /*252f0*/  HMMA.16816.F32 R20, R184.reuse, R192, R20 ;  /* 0x000000c0b814723c */ /* 0x042fec0000001814 */
[C---:B------:R-:W-:Y:S06]  /*25300*/  HMMA.16816.F32 R24, R184.reuse, R194, R24 ;  /* 0x000000c2b818723c */ /* 0x040fec0000001818 */
[C---:B------:R-:W-:Y:S06]  /*25310*/  HMMA.16816.F32 R28, R184.reuse, R196, R28 ;  /* 0x000000c4b81c723c */ /* 0x040fec000000181c */
[----:B------:R-:W-:Y:S06]  /*25320*/  HMMA.16816.F32 R32, R184, R198, R32 ;  /* 0x000000c6b820723c */ /* 0x000fec0000001820 */
[C---:B--2---:R-:W-:Y:S05]  /*25330*/  HMMA.16816.F32 R4, R172.reuse, R176, R4 ;  /* 0x000000b0ac04723c */ /* 0x044fea0000001804 */
[----:B------:R-:W-:Y:S01]  /*25340*/  IMAD.MOV.U32 R185, RZ, RZ, R250 ;  /* 0x000000ffffb97224 */ /* 0x000fe200078e00fa */
[C---:B------:R-:W-:Y:S05]  /*25350*/  HMMA.16816.F32 R8, R172.reuse, R178, R8 ;  /* 0x000000b2ac08723c */ /* 0x040fea0000001808 */
[----:B------:R-:W-:Y:S01]  /*25360*/  IMAD.MOV.U32 R184, RZ, RZ, R251 ;  /* 0x000000ffffb87224 */ /* 0x000fe200078e00fb */
[C---:B-----5:R-:W-:Y:S06]  /*25370*/  HMMA.16816.F32 R12, R172.reuse, R180, R12 ;  /* 0x000000b4ac0c723c */ /* 0x060fec000000180c */
[C---:B------:R-:W-:Y:S06]  /*25380*/  HMMA.16816.F32 R16, R172.reuse, R182, R16 ;  /* 0x000000b6ac10723c */ /* 0x040fec0000001810 */
[C---:B------:R-:W-:Y:S06]  /*25390*/  HMMA.16816.F32 R20, R172.reuse, R188, R20 ;  /* 0x000000bcac14723c */ /* 0x040fec0000001814 */
[C---:B------:R-:W-:Y:S06]  /*253a0*/  HMMA.16816.F32 R24, R172.reuse, R190, R24 ;  /* 0x000000beac18723c */ /* 0x040fec0000001818 */
[C---:B---3--:R-:W-:Y:S06]  /*253b0*/  HMMA.16816.F32 R28, R172.reuse, R200, R28 ;  /* 0x000000c8ac1c723c */ /* 0x048fec000000181c */
        /* <DEDUP_REMOVED lines=13> */
[----:B------:R-:W-:Y:S01]  /*25490*/  R2UR UR10, R164 ;  /* 0x00000000a40a72ca */ /* 0x000fe200000e0000 */
        /* <DEDUP_REMOVED lines=39> */
[----:B------:R-:W3:Y:S01]  /*25710*/  LD.E.64 R176, desc[UR4][R166.64+0x38] ;  /* 0x00003804a6b07980 */ /* 0x000ee2000c101b00 */
[----:B------:R-:W-:Y:S02]  /*25720*/  @!P0 IMAD.MOV R172, RZ, RZ, -R172 ;  /* 0x000000ffffac8224 */ /* 0x000fe400078e0aac */
[----:B------:R-:W-:Y:S01]  /*25730*/  @P2 VIADD R174, R174, 0x1 ;  /* 0x00000001aeae2836 */ /* 0x000fe20000000000 */
[C---:B------:R-:W-:Y:S04]  /*25740*/  ISETP.NE.AND P2, PT, R175.reuse, RZ, PT ;  /* 0x000000ffaf00720c */ /* 0x040fe80003f45270 */
[C---:B------:R-:W-:Y:S03]  /*25750*/  SEL R172, R168.reuse, R172, !P2 ;  /* 0x000000aca8ac7207 */ /* 0x040fe60005000000 */
[----:B------:R-:W-:Y:S05]  /*25760*/  @!P1 IMAD.MOV R174, RZ, RZ, -R174 ;  /* 0x000000ffffae9224 */ /* 0x000fea00078e0aae */
        /* <DEDUP_REMOVED lines=21> */
.L_x_3255:
[----:B------:R-:W-:Y:S02]  /*258c0*/  R2UR UR4, R164 ;  /* 0x00000000a40472ca */ /* 0x000fe400000e0000 */
[----:B------:R-:W-:Y:S11]  /*258d0*/  R2UR UR5, R165 ;  /* 0x00000000a50572ca */ /* 0x000ff600000e0000 */
[----:B------:R-:W-:Y:S02]  /*258e0*/  @!UPT UIADD3 URZ, URZ, URZ, URZ ;  /* 0x0000003f3f3ff290 */ /* 0x000fe4000fffe03f */
[----:B------:R-:W2:Y:S02]  /*258f0*/  LD.E R172, desc[UR4][R166.64+0x38] ;  /* 0x00003804a6ac7980 */ /* 0x000ea4000c101900 */
[----:B--2---:R-:W-:Y:S05]  /*25900*/  IMAD.U32 R172, R172, -0x40, RZ ;  /* 0xffffffc0acac7824 */ /* 0x004fea00078e00ff */
[----:B------:R-:W-:Y:S02]  /*25910*/  SHF.R.S32.HI R169, RZ, 0x1f, R172 ;  /* 0x0000001fffa97819 */ /* 0x000fe400000114ac */
.L_x_3256:
[----:B------:R-:W-:Y:S05]  /*25920*/  BSYNC B0 ;  /* 0x0000000000007941 */ /* 0x000fea0003800000 */
.L_x_3254:
        /* <DEDUP_REMOVED lines=135> */
.L_x_3253:
[----:B------:R-:W-:Y:S05]  /*261a0*/  BSYNC B1 ;  /* 0x0000000000017941 */ /* 0x000fea0003800000 */
.L_x_3252:
[----:B------:R-:W-:Y:S01]  /*261b0*/  R2UR UR4, R164 ;  /* 0x00000000a40472ca */ /* 0x000fe200000e0000 */
[----:B-1----:R-:W-:Y:S01]  /*261c0*/  LDSM.16.MT88.4 R172, [R222+0x10000] ;  /* 0x01000000deac783b */ /* 0x002fe20000004200 */
[----:B------:R-:W-:Y:S02]  /*261d0*/  R2UR UR5, R165 ;  /* 0x00000000a50572ca */ /* 0x000fe400000e0000 */
[----:B------:R-:W-:Y:S01]  /*261e0*/  IADD3 R186, R246, -0x1, RZ ;  /* 0xfffffffff6ba7810 */ /* 0x000fe20007ffe0ff */
[----:B------:R-:W1:Y:S04]  /*261f0*/  S2R R164, SR_TID.X ;  /* 0x0000000000a47919 */ /* 0x000e680000002100 */
[----:B------:R-:W-:Y:S08]  /*26200*/  LDSM.16.MT88.4 R176, [R221+0x10000] ;  /* 0x01000000ddb0783b */ /* 0x000ff00000004200 */
[----:B------:R2:W3:Y:S04]  /*26210*/  LD.E R166, desc[UR4][R166.64+0xdc] ;  /* 0x0000dc04a6a67980 */ /* 0x0004e8000c101900 */
[----:B------:R-:W-:Y:S01]  /*26220*/  LDSM.16.MT88.4 R180, [R220+0x12800] ;  /* 0x01280000dcb4783b */ /* 0x000fe20000004200 */
[----:B-1----:R-:W-:Y:S04]  /*26230*/  SHF.L.U32 R164, R164, 0x1, RZ ;  /* 0x00000001a4a47819 */ /* 0x002fe800000006ff */
[----:B------:R-:W-:Y:S04]  /*26240*/  LOP3.LUT R164, R164, 0x6, RZ, 0xc0, !PT ;  /* 0x00000006a4a47812 */ /* 0x000fe800078ec0ff */
[----:B------:R-:W-:Y:S04]  /*26250*/  LEA R164, R186, R164, 0x6 ;  /* 0x000000a4baa47211 */ /* 0x000fe800078e30ff */
[C---:B------:R-:W-:Y:S02]  /*26260*/  IADD3 R168, R164.reuse, 0x1, RZ ;  /* 0x00000001a4a87810 */ /* 0x040fe40007ffe0ff */
[----:B------:R-:W-:Y:S02]  /*26270*/  I2FP.F32.S32 R165, R164 ;  /* 0x000000a400a57245 */ /* 0x000fe40000201400 */
[----:B------:R-:W-:Y:S02]  /*26280*/  I2FP.F32.S32 R168, R168 ;  /* 0x000000a800a87245 */ /* 0x000fe40000201400 */
[C---:B--2---:R-:W-:Y:S01]  /*26290*/  IADD3 R167, R164.reuse, 0x8, RZ ;  /* 0x00000008a4a77810 */ /* 0x044fe20007ffe0ff */
[CC--:B------:R-:W-:Y:S01]  /*262a0*/  FFMA.FTZ R6, R3.reuse, R165.reuse, R6 ;  /* 0x000000a503067223 */ /* 0x0c0fe20000010006 */
[C---:B------:R-:W-:Y:S01]  /*262b0*/  FFMA.FTZ R4, R3.reuse, R165, R4 ;  /* 0x000000a503047223 */ /* 0x040fe20000010004 */
[CC--:B------:R-:W-:Y:S01]  /*262c0*/  FFMA.FTZ R7, R3.reuse, R168.reuse, R7 ;  /* 0x000000a803077223 */ /* 0x0c0fe20000010007 */
[C---:B------:R-:W-:Y:S01]  /*262d0*/  FFMA.FTZ R5, R3.reuse, R168, R5 ;  /* 0x000000a803057223 */ /* 0x040fe20000010005 */
[C---:B------:R-:W-:Y:S02]  /*262e0*/  IADD3 R168, R164.reuse, 0x10, RZ ;  /* 0x00000010a4a87810 */ /* 0x040fe40007ffe0ff */
[C---:B------:R-:W-:Y:S02]  /*262f0*/  IADD3 R165, R164.reuse, 0x9, RZ ;  /* 0x00000009a4a57810 */ /* 0x040fe40007ffe0ff */
[----:B------:R-:W-:Y:S02]  /*26300*/  I2FP.F32.S32 R168, R168 ;  /* 0x000000a800a87245 */ /* 0x000fe40000201400 */
[----:B------:R-:W-:Y:S02]  /*26310*/  I2FP.F32.S32 R167, R167 ;  /* 0x000000a700a77245 */ /* 0x000fe40000201400 */
[----:B------:R-:W-:Y:S01]  /*26320*/  I2FP.F32.S32 R165, R165 ;  /* 0x000000a500a57245 */ /* 0x000fe20000201400 */
[CC--:B------:R-:W-:Y:S01]  /*26330*/  FFMA.FTZ R14, R3.reuse, R168.reuse, R14 ;  /* 0x000000a8030e7223 */ /* 0x0c0fe2000001000e */
[C---:B------:R-:W-:Y:S01]  /*26340*/  FFMA.FTZ R12, R3.reuse, R168, R12 ;  /* 0x000000a8030c7223 */ /* 0x040fe2000001000c */
[----:B------:R-:W-:Y:S01]  /*26350*/  IADD3 R168, R164, 0x19, RZ ;  /* 0x00000019a4a87810 */ /* 0x000fe20007ffe0ff */
[CC--:B------:R-:W-:Y:S01]  /*26360*/  FFMA.FTZ R10, R3.reuse, R167.reuse, R10 ;  /* 0x000000a7030a7223 */ /* 0x0c0fe2000001000a */
[C---:B------:R-:W-:Y:S01]  /*26370*/  FFMA.FTZ R8, R3.reuse, R167, R8 ;  /* 0x000000a703087223 */ /* 0x040fe20000010008 */
[----:B------:R-:W-:Y:S01]  /*26380*/  FMNMX.FTZ R169, R4, R0, !PT ;  /* 0x0000000004a97209 */ /* 0x000fe20007810000 */
[CC--:B------:R-:W-:Y:S01]  /*26390*/  FFMA.FTZ R11, R3.reuse, R165.reuse, R11 ;  /* 0x000000a5030b7223 */ /* 0x0c0fe2000001000b */
[----:B------:R-:W-:Y:S01]  /*263a0*/  I2FP.F32.S32 R168, R168 ;  /* 0x000000a800a87245 */ /* 0x000fe20000201400 */
[C---:B------:R-:W-:Y:S01]  /*263b0*/  FFMA.FTZ R9, R3.reuse, R165, R9 ;  /* 0x000000a503097223 */ /* 0x040fe20000010009 */
[C---:B------:R-:W-:Y:S02]  /*263c0*/  IADD3 R167, R164.reuse, 0x11, RZ ;  /* 0x00000011a4a77810 */ /* 0x040fe40007ffe0ff */
[----:B------:R-:W-:Y:S01]  /*263d0*/  IADD3 R165, R164, 0x18, RZ ;  /* 0x00000018a4a57810 */ /* 0x000fe20007ffe0ff */
[CC--:B------:R-:W-:Y:S01]  /*263e0*/  FFMA.FTZ R19, R3.reuse, R168.reuse, R19 ;  /* 0x000000a803137223 */ /* 0x0c0fe20000010013 */
[----:B------:R-:W-:Y:S01]  /*263f0*/  FFMA.FTZ R17, R3, R168, R17 ;  /* 0x000000a803117223 */ /* 0x000fe20000010011 */
[----:B------:R-:W-:Y:S02]  /*26400*/  FMNMX.FTZ R168, R6, R2, !PT ;  /* 0x0000000206a87209 */ /* 0x000fe40007810000 */
[----:B------:R-:W-:Y:S02]  /*26410*/  FMNMX.FTZ R169, R5, R169, !PT ;  /* 0x000000a905a97209 */ /* 0x000fe40007810000 */
[----:B------:R-:W-:Y:S02]  /*26420*/  FMNMX.FTZ R168, R7, R168, !PT ;  /* 0x000000a807a87209 */ /* 0x000fe40007810000 */
[----:B------:R-:W-:Y:S02]  /*26430*/  I2FP.F32.S32 R167, R167 ;  /* 0x000000a700a77245 */ /* 0x000fe40000201400 */
[----:B------:R-:W-:Y:S02]  /*26440*/  FMNMX.FTZ R168, R10, R168, !PT ;  /* 0x000000a80aa87209 */ /* 0x000fe40007810000 */
[----:B------:R-:W-:Y:S01]  /*26450*/  I2FP.F32.S32 R165, R165 ;  /* 0x000000a500a57245 */ /* 0x000fe20000201400 */
[-C--:B------:R-:W-:Y:S01]  /*26460*/  FFMA.FTZ R15, R3, R167.reuse, R15 ;  /* 0x000000a7030f7223 */ /* 0x080fe2000001000f */
[----:B------:R-:W-:Y:S01]  /*26470*/  FMNMX.FTZ R168, R11, R168, !PT ;  /* 0x000000a80ba87209 */ /* 0x000fe20007810000 */
[C---:B------:R-:W-:Y:S01]  /*26480*/  FFMA.FTZ R13, R3.reuse, R167, R13 ;  /* 0x000000a7030d7223 */ /* 0x040fe2000001000d */
[----:B------:R-:W-:Y:S01]  /*26490*/  FMNMX.FTZ R169, R8, R169, !PT ;  /* 0x000000a908a97209 */ /* 0x000fe20007810000 */
[CC--:B------:R-:W-:Y:S01]  /*264a0*/  FFMA.FTZ R18, R3.reuse, R165.reuse, R18 ;  /* 0x000000a503127223 */ /* 0x0c0fe20000010012 */
[----:B------:R-:W-:Y:S01]  /*264b0*/  FMNMX.FTZ R168, R14, R168, !PT ;  /* 0x000000a80ea87209 */ /* 0x000fe20007810000 */
[----:B------:R-:W-:Y:S01]  /*264c0*/  FFMA.FTZ R16, R3, R165, R16 ;  /* 0x000000a503107223 */ /* 0x000fe20000010010 */
[----:B------:R-:W-:Y:S02]  /*264d0*/  FMNMX.FTZ R169, R9, R169, !PT ;  /* 0x000000a909a97209 */ /* 0x000fe40007810000 */
[C---:B------:R-:W-:Y:S02]  /*264e0*/  IADD3 R167, R164.reuse, 0x20, RZ ;  /* 0x00000020a4a77810 */ /* 0x040fe40007ffe0ff */
[----:B------:R-:W-:Y:S02]  /*264f0*/  IADD3 R165, R164, 0x21, RZ ;  /* 0x00000021a4a57810 */ /* 0x000fe40007ffe0ff */
[----:B------:R-:W-:Y:S02]  /*26500*/  FMNMX.FTZ R168, R15, R168, !PT ;  /* 0x000000a80fa87209 */ /* 0x000fe40007810000 */
[----:B------:R-:W-:Y:S02]  /*26510*/  FMNMX.FTZ R169, R12, R169, !PT ;  /* 0x000000a90ca97209 */ /* 0x000fe40007810000 */
[----:B------:R-:W-:Y:S02]  /*26520*/  IADD3 R170, R164, 0x28, RZ ;  /* 0x00000028a4aa7810 */ /* 0x000fe40007ffe0ff */
[----:B------:R-:W-:Y:S02]  /*26530*/  I2FP.F32.S32 R167, R167 ;  /* 0x000000a700a77245 */ /* 0x000fe40000201400 */
[----:B------:R-:W-:Y:S02]  /*26540*/  I2FP.F32.S32 R165, R165 ;  /* 0x000000a500a57245 */ /* 0x000fe40000201400 */
[----:B------:R-:W-:Y:S01]  /*26550*/  FMNMX.FTZ R168, R18, R168, !PT ;  /* 0x000000a812a87209 */ /* 0x000fe20007810000 */
[----:B------:R-:W-:Y:S01]  /*26560*/  FFMA.FTZ R22, R3, R167, R22 ;  /* 0x000000a703167223 */ /* 0x000fe20000010016 */
[----:B------:R-:W-:Y:S01]  /*26570*/  FMNMX.FTZ R169, R13, R169, !PT ;  /* 0x000000a90da97209 */ /* 0x000fe20007810000 */
[CC--:B------:R-:W-:Y:S01]  /*26580*/  FFMA.FTZ R23, R3.reuse, R165.reuse, R23 ;  /* 0x000000a503177223 */ /* 0x0c0fe20000010017 */
[----:B------:R-:W-:Y:S01]  /*26590*/  I2FP.F32.S32 R170, R170 ;  /* 0x000000aa00aa7245 */ /* 0x000fe20000201400 */
[C---:B------:R-:W-:Y:S01]  /*265a0*/  FFMA.FTZ R21, R3.reuse, R165, R21 ;  /* 0x000000a503157223 */ /* 0x040fe20000010015 */
[----:B------:R-:W-:Y:S01]  /*265b0*/  IADD3 R165, R164, 0x30, RZ ;  /* 0x00000030a4a57810 */ /* 0x000fe20007ffe0ff */
[----:B------:R-:W-:Y:S01]  /*265c0*/  FFMA.FTZ R20, R3, R167, R20 ;  /* 0x000000a703147223 */ /* 0x000fe20000010014 */
[----:B------:R-:W-:Y:S01]  /*265d0*/  FMNMX.FTZ R168, R19, R168, !PT ;  /* 0x000000a813a87209 */ /* 0x000fe20007810000 */
[CC--:B------:R-:W-:Y:S01]  /*265e0*/  FFMA.FTZ R26, R3.reuse, R170.reuse, R26 ;  /* 0x000000aa031a7223 */ /* 0x0c0fe2000001001a */
[----:B------:R-:W-:Y:S01]  /*265f0*/  FMNMX.FTZ R169, R16, R169, !PT ;  /* 0x000000a910a97209 */ /* 0x000fe20007810000 */
[----:B------:R-:W-:Y:S01]  /*26600*/  FFMA.FTZ R24, R3, R170, R24 ;  /* 0x000000aa03187223 */ /* 0x000fe20000010018 */
[----:B------:R-:W-:Y:S02]  /*26610*/  IADD3 R167, R164, 0x29, RZ ;  /* 0x00000029a4a77810 */ /* 0x000fe40007ffe0ff */
[----:B------:R-:W-:Y:S02]  /*26620*/  I2FP.F32.S32 R165, R165 ;  /* 0x000000a500a57245 */ /* 0x000fe40000201400 */
[----:B------:R-:W-:Y:S02]  /*26630*/  FMNMX.FTZ R170, R22, R168, !PT ;  /* 0x000000a816aa7209 */ /* 0x000fe40007810000 */
[----:B------:R-:W-:Y:S01]  /*26640*/  FMNMX.FTZ R169, R17, R169, !PT ;  /* 0x000000a911a97209 */ /* 0x000fe20007810000 */
[C---:B------:R-:W-:Y:S01]  /*26650*/  FFMA.FTZ R30, R3.reuse, R165, R30 ;  /* 0x000000a5031e7223 */ /* 0x040fe2000001001e */
[----:B------:R-:W-:Y:S01]  /*26660*/  I2FP.F32.S32 R167, R167 ;  /* 0x000000a700a77245 */ /* 0x000fe20000201400 */
[----:B------:R-:W-:Y:S01]  /*26670*/  FFMA.FTZ R28, R3, R165, R28 ;  /* 0x000000a5031c7223 */ /* 0x000fe2000001001c */
[----:B------:R-:W-:Y:S02]  /*26680*/  FMNMX.FTZ R170, R23, R170, !PT ;  /* 0x000000aa17aa7209 */ /* 0x000fe40007810000 */
[----:B------:R-:W-:Y:S01]  /*26690*/  FMNMX.FTZ R168, R20, R169, !PT ;  /* 0x000000a914a87209 */ /* 0x000fe20007810000 */
[CC--:B------:R-:W-:Y:S01]  /*266a0*/  FFMA.FTZ R27, R3.reuse, R167.reuse, R27 ;  /* 0x000000a7031b7223 */ /* 0x0c0fe2000001001b */
[----:B------:R-:W-:Y:S01]  /*266b0*/  IADD3 R165, R164, 0x31, RZ ;  /* 0x00000031a4a57810 */ /* 0x000fe20007ffe0ff */
[----:B------:R-:W-:Y:S01]  /*266c0*/  FFMA.FTZ R25, R3, R167, R25 ;  /* 0x000000a703197223 */ /* 0x000fe20000010019 */
[----:B------:R-:W-:Y:S02]  /*266d0*/  FMNMX.FTZ R170, R26, R170, !PT ;  /* 0x000000aa1aaa7209 */ /* 0x000fe40007810000 */
[----:B------:R-:W-:Y:S02]  /*266e0*/  FMNMX.FTZ R168, R21, R168, !PT ;  /* 0x000000a815a87209 */ /* 0x000fe40007810000 */
[----:B------:R-:W-:Y:S02]  /*266f0*/  I2FP.F32.S32 R169, R165 ;  /* 0x000000a500a97245 */ /* 0x000fe40000201400 */
[C---:B------:R-:W-:Y:S02]  /*26700*/  IADD3 R167, R164.reuse, 0x38, RZ ;  /* 0x00000038a4a77810 */ /* 0x040fe40007ffe0ff */
[----:B------:R-:W-:Y:S01]  /*26710*/  IADD3 R165, R164, 0x39, RZ ;  /* 0x00000039a4a57810 */ /* 0x000fe20007ffe0ff */
[-C--:B------:R-:W-:Y:S01]  /*26720*/  FFMA.FTZ R31, R3, R169.reuse, R31 ;  /* 0x000000a9031f7223 */ /* 0x080fe2000001001f */
[----:B------:R-:W-:Y:S01]  /*26730*/  FMNMX.FTZ R164, R27, R170, !PT ;  /* 0x000000aa1ba47209 */ /* 0x000fe20007810000 */
[----:B------:R-:W-:Y:S01]  /*26740*/  FFMA.FTZ R29, R3, R169, R29 ;  /* 0x000000a9031d7223 */ /* 0x000fe2000001001d */
[----:B------:R-:W-:Y:S02]  /*26750*/  FMNMX.FTZ R168, R24, R168, !PT ;  /* 0x000000a818a87209 */ /* 0x000fe40007810000 */
        /* <DEDUP_REMOVED lines=9> */
[----:B------:R-:W-:Y:S01]  /*267f0*/  FMNMX.FTZ R164, R34, R164, !PT ;  /* 0x000000a422a47209 */ /* 0x000fe20007810000 */
[----:B------:R-:W-:Y:S01]  /*26800*/  FFMA.FTZ R33, R3, R165, R33 ;  /* 0x000000a503217223 */ /* 0x000fe20000010021 */
[----:B------:R-:W-:Y:S02]  /*26810*/  FMNMX.FTZ R168, R29, R168, !PT ;  /* 0x000000a81da87209 */ /* 0x000fe40007810000 */
[----:B------:R-:W-:Y:S02]  /*26820*/  FMNMX.FTZ R164, R35, R164, !PT ;  /* 0x000000a423a47209 */ /* 0x000fe40007810000 */
[----:B------:R-:W-:Y:S03]  /*26830*/  FMNMX.FTZ R167, R32, R168, !PT ;  /* 0x000000a820a77209 */ /* 0x000fe60007810000 */
[----:B------:R-:W1:Y:S01]  /*26840*/  SHFL.BFLY PT, R165, R164, 0x2, 0x1f ;  /* 0x0c401f00a4a57f89 */ /* 0x000e6200000e0000 */
[----:B------:R-:W-:Y:S07]  /*26850*/  FMNMX.FTZ R167, R33, R167, !PT ;  /* 0x000000a721a77209 */ /* 0x000fee0007810000 */
[----:B------:R-:W2:Y:S01]  /*26860*/  SHFL.BFLY PT, R168, R167, 0x2, 0x1f ;  /* 0x0c401f00a7a87f89 */ /* 0x000ea200000e0000 */
[----:B-1----:R-:W-:Y:S07]  /*26870*/  FMNMX.FTZ R165, R164, R165, !PT ;  /* 0x000000a5a4a57209 */ /* 0x002fee0007810000 */
[----:B------:R-:W1:Y:S01]  /*26880*/  SHFL.BFLY PT, R164, R165, 0x1, 0x1f ;  /* 0x0c201f00a5a47f89 */ /* 0x000e6200000e0000 */
[----:B--2---:R-:W-:Y:S07]  /*26890*/  FMNMX.FTZ R168, R167, R168, !PT ;  /* 0x000000a8a7a87209 */ /* 0x004fee0007810000 */
[----:B------:R-:W2:Y:S01]  /*268a0*/  SHFL.BFLY PT, R167, R168, 0x1, 0x1f ;  /* 0x0c201f00a8a77f89 */ /* 0x000ea200000e0000 */
[----:B-1----:R-:W-:Y:S04]  /*268b0*/  FMNMX.FTZ R164, R165, R164, !PT ;  /* 0x000000a4a5a47209 */ /* 0x002fe80007810000 */
[C---:B------:R-:W-:Y:S01]  /*268c0*/  FSETP.NEU.FTZ.AND P0, PT, R164.reuse, -INF , PT ;  /* 0xff800000a400780b */ /* 0x040fe20003f1d000 */
[----:B------:R-:W-:Y:S01]  /*268d0*/  FADD.FTZ R2, -R164, R2 ;  /* 0x00000002a4027221 */ /* 0x000fe20000010100 */
[----:B--2---:R-:W-:Y:S02]  /*268e0*/  FMNMX.FTZ R165, R168, R167, !PT ;  /* 0x000000a7a8a57209 */ /* 0x004fe40007810000 */
[----:B------:R-:W1:Y:S03]  /*268f0*/  LDSM.16.MT88.4 R168, [R224+0x10000] ;  /* 0x01000000e0a8783b */ /* 0x000e660000004200 */
[C---:B------:R-:W-:Y:S01]  /*26900*/  FADD.FTZ R167, -R165.reuse, R0 ;  /* 0x00000000a5a77221 */ /* 0x040fe20000010100 */
[C---:B---3--:R-:W-:Y:S01]  /*26910*/  FMUL.FTZ R194, R166.reuse, R164 ;  /* 0x000000a4a6c27220 */ /* 0x048fe20000410000 */
[C---:B------:R-:W-:Y:S01]  /*26920*/  FMUL.FTZ R195, R166.reuse, R165 ;  /* 0x000000a5a6c37220 */ /* 0x040fe20000410000 */
[C---:B------:R-:W-:Y:S01]  /*26930*/  FMUL.FTZ R0, R166.reuse, R2 ;  /* 0x00000002a6007220 */ /* 0x040fe20000410000 */
[----:B------:R-:W-:Y:S02]  /*26940*/  FMUL.FTZ R2, R166, R167 ;  /* 0x000000a7a6027220 */ /* 0x000fe40000410000 */
[----:B------:R-:W-:Y:S02]  /*26950*/  FSEL R194, R194, RZ, P0 ;  /* 0x000000ffc2c27208 */ /* 0x000fe40000000000 */
[----:B------:R-:W-:Y:S01]  /*26960*/  FSETP.NEU.FTZ.AND P0, PT, R165, -INF , PT ;  /* 0xff800000a500780b */ /* 0x000fe20003f1d000 */
[----:B------:R-:W2:Y:S02]  /*26970*/  MUFU.EX2 R0, R0 ;  /* 0x0000000000007308 */ /* 0x000ea40000000800 */
        /* <DEDUP_REMOVED lines=10> */
[----:B------:R-:W3:Y:S01]  /*26a20*/  MUFU.EX2 R2, R2 ;  /* 0x0000000200027308 */ /* 0x000ee20000000800 */
[-CC-:B------:R-:W-:Y:S01]  /*26a30*/  FFMA.FTZ R24, R24, R166.reuse, -R195.reuse ;  /* 0x000000a618187223 */ /* 0x180fe200000108c3 */
[-CC-:B------:R-:W-:Y:S01]  /*26a40*/  FFMA.FTZ R196, R14, R166.reuse, -R194.reuse ;  /* 0x000000a60ec47223 */ /* 0x180fe200000108c2 */
[-CC-:B------:R-:W-:Y:S01]  /*26a50*/  FFMA.FTZ R198, R15, R166.reuse, -R194.reuse ;  /* 0x000000a60fc67223 */ /* 0x180fe200000108c2 */
[--C-:B------:R-:W-:Y:S01]  /*26a60*/  FFMA.FTZ R200, R12, R166, -R195.reuse ;  /* 0x000000a60cc87223 */ /* 0x100fe200000108c3 */
        /* <DEDUP_REMOVED lines=83> */
[C---:B-1----:R-:W-:Y:S01]  /*26fa0*/  HMMA.16816.F32 R4, R160.reuse, R168, R4 ;  /* 0x000000a8a004723c */ /* 0x042fe20000001804 */
[----:B------:R-:W-:Y:S04]  /*26fb0*/  MUFU.EX2 R196, R196 ;  /* 0x000000c400c47308 */ /* 0x000fe80000000800 */
[----:B------:R-:W-:Y:S01]  /*26fc0*/  FMUL.FTZ R93, R2, R93 ;  /* 0x0000005d025d7220 */ /* 0x000fe20000410000 */
[C---:B------:R-:W-:Y:S01]  /*26fd0*/  HMMA.16816.F32 R8, R160.reuse, R170, R8 ;  /* 0x000000aaa008723c */ /* 0x040fe20000001808 */
[----:B------:R-:W1:Y:S04]  /*26fe0*/  LDSM.16.MT88.4 R168, [R224+0x12000] ;  /* 0x01200000e0a8783b */ /* 0x000e680000004200 */
[----:B------:R-:W-:Y:S01]  /*26ff0*/  MUFU.EX2 R198, R198 ;  /* 0x000000c600c67308 */ /* 0x000fe20000000800 */
[----:B------:R-:W-:Y:S01]  /*27000*/  ISETP.GT.AND P0, PT, R246, 0x1, PT ;  /* 0x00000001f600780c */ /* 0x000fe20003f04270 */
[C---:B------:R-:W-:Y:S01]  /*27010*/  FMUL.FTZ R98, R0.reuse, R98 ;  /* 0x0000006200627220 */ /* 0x040fe20000410000 */
[C---:B------:R-:W-:Y:S03]  /*27020*/  HMMA.16816.F32 R36, R160.reuse, R172, R36 ;  /* 0x000000aca024723c */ /* 0x040fe60000001824 */
[----:B------:R-:W-:Y:S03]  /*27030*/  FMUL.FTZ R99, R0, R99 ;  /* 0x0000006300637220 */ /* 0x000fe60000410000 */
[C---:B------:R-:W-:Y:S01]  /*27040*/  HMMA.16816.F32 R40, R160.reuse, R174, R40 ;  /* 0x000000aea028723c */ /* 0x040fe20000001828 */
[----:B------:R-:W2:Y:S01]  /*27050*/  LDSM.16.MT88.4 R172, [R222+0x12000] ;  /* 0x01200000deac783b */ /* 0x000ea20000004200 */
[----:B------:R-:W-:Y:S03]  /*27060*/  MUFU.EX2 R200, R200 ;  /* 0x000000c800c87308 */ /* 0x000fe60000000800 */
[C---:B------:R-:W-:Y:S01]  /*27070*/  FMUL.FTZ R96, R2.reuse, R96 ;  /* 0x0000006002607220 */ /* 0x040fe20000410000 */
[C---:B------:R-:W-:Y:S05]  /*27080*/  HMMA.16816.F32 R44, R160.reuse, R176, R44 ;  /* 0x000000b0a02c723c */ /* 0x040fea000000182c */
[----:B------:R-:W-:Y:S01]  /*27090*/  FMUL.FTZ R97, R2, R97 ;  /* 0x0000006102617220 */ /* 0x000fe20000410000 */
[C---:B------:R-:W-:Y:S01]  /*270a0*/  HMMA.16816.F32 R48, R160.reuse, R178, R48 ;  /* 0x000000b2a030723c */ /* 0x040fe20000001830 */
[----:B------:R-:W-:Y:S04]  /*270b0*/  LDSM.16.MT88.4 R176, [R221+0x12800] ;  /* 0x01280000ddb0783b */ /* 0x000fe80000004200 */
        /* <DEDUP_REMOVED lines=54> */
[C---:B------:R-:W-:Y:S01]  /*27420*/  FMUL.FTZ R133, R2.reuse, R133 ;  /* 0x0000008502857220 */ /* 0x040fe20000410000 */
[C---:B------:R-:W-:Y:S01]  /*27430*/  HMMA.16816.F32 R104, R160.reuse, R158, R104 ;  /* 0x0000009ea068723c */ /* 0x040fe20000001868 */
[----:B------:R-:W3:Y:S04]  /*27440*/  LDSM.16.MT88.4 R156, [R224+0x16000] ;  /* 0x01600000e09c783b */ /* 0x000ee80000004200 */
[--C-:B------:R-:W-:Y:S01]  /*27450*/  FFMA.FTZ R201, R13, R166, -R195.reuse ;  /* 0x000000a60dc97223 */ /* 0x100fe200000108c3 */
[C---:B-1----:R-:W-:Y:S05]  /*27460*/  HMMA.16816.F32 R108, R160.reuse, R168, R108 ;  /* 0x000000a8a06c723c */ /* 0x042fea000000186c */
[----:B------:R-:W-:Y:S01]  /*27470*/  FMUL.FTZ R13, R2, R153 ;  /* 0x00000099020d7220 */ /* 0x000fe20000410000 */
[C---:B------:R-:W-:Y:S01]  /*27480*/  HMMA.16816.F32 R112, R160.reuse, R170, R112 ;  /* 0x000000aaa070723c */ /* 0x040fe20000001870 */
[----:B------:R-:W1:Y:S01]  /*27490*/  LDSM.16.MT88.4 R168, [R222+0x16000] ;  /* 0x01600000dea8783b */ /* 0x000e620000004200 */
[----:B------:R-:W4:Y:S03]  /*274a0*/  MUFU.EX2 R201, R201 ;  /* 0x000000c900c97308 */ /* 0x000f260000000800 */
[C---:B------:R-:W-:Y:S01]  /*274b0*/  FMUL.FTZ R138, R0.reuse, R138 ;  /* 0x0000008a008a7220 */ /* 0x040fe20000410000 */
[C---:B--2---:R-:W-:Y:S03]  /*274c0*/  HMMA.16816.F32 R116, R160.reuse, R172, R116 ;  /* 0x000000aca074723c */ /* 0x044fe60000001874 */
[----:B------:R-:W-:Y:S02]  /*274d0*/  LDSM.16.MT88.4 R152, [R224+0x10800] ;  /* 0x01080000e098783b */ /* 0x000fe40000004200 */
[----:B------:R-:W-:Y:S01]  /*274e0*/  FMUL.FTZ R139, R0, R139 ;  /* 0x0000008b008b7220 */ /* 0x000fe20000410000 */
[C---:B------:R-:W-:Y:S05]  /*274f0*/  HMMA.16816.F32 R120, R160.reuse, R174, R120 ;  /* 0x000000aea078723c */ /* 0x040fea0000001878 */
[----:B------:R-:W2:Y:S01]  /*27500*/  LDSM.16.MT88.4 R172, [R221+0x16000] ;  /* 0x01600000ddac783b */ /* 0x000ea20000004200 */
[C---:B------:R-:W-:Y:S01]  /*27510*/  FMUL.FTZ R136, R2.reuse, R136 ;  /* 0x0000008802887220 */ /* 0x040fe20000410000 */
[----:B------:R-:W-:Y:S01]  /*27520*/  FMUL.FTZ R137, R2, R137 ;  /* 0x0000008902897220 */ /* 0x000fe20000410000 */
[-CC-:B------:R-:W-:Y:S03]  /*27530*/  FFMA.FTZ R197, R18, R166.reuse, -R194.reuse ;  /* 0x000000a612c57223 */ /* 0x180fe600000108c2 */
[-CC-:B------:R-:W-:Y:S01]  /*27540*/  FFMA.FTZ R199, R19, R166.reuse, -R194.reuse ;  /* 0x000000a613c77223 */ /* 0x180fe200000108c2 */
[-CC-:B------:R-:W-:Y:S01]  /*27550*/  FFMA.FTZ R202, R16, R166.reuse, -R195.reuse ;  /* 0x000000a610ca7223 */ /* 0x180fe200000108c3 */
[--C-:B------:R-:W-:Y:S01]  /*27560*/  FFMA.FTZ R203, R17, R166, -R195.reuse ;  /* 0x000000a611cb7223 */ /* 0x100fe200000108c3 */
[C---:B------:R-:W-:Y:S01]  /*27570*/  FMUL.FTZ R142, R0.reuse, R142 ;  /* 0x0000008e008e7220 */ /* 0x040fe20000410000 */
[----:B------:R-:W-:Y:S01]  /*27580*/  FMUL.FTZ R143, R0, R143 ;  /* 0x0000008f008f7220 */ /* 0x000fe20000410000 */
[C---:B------:R-:W-:Y:S01]  /*27590*/  FMUL.FTZ R140, R2.reuse, R140 ;  /* 0x0000008c028c7220 */ /* 0x040fe20000410000 */
[C---:B---3--:R-:W-:Y:S01]  /*275a0*/  HMMA.16816.F32 R124, R160.reuse, R156, R124 ;  /* 0x0000009ca07c723c */ /* 0x048fe2000000187c */
[----:B------:R-:W-:Y:S02]  /*275b0*/  MUFU.EX2 R197, R197 ;  /* 0x000000c500c57308 */ /* 0x000fe40000000800 */
[----:B------:R-:W-:Y:S01]  /*275c0*/  FMUL.FTZ R141, R2, R141 ;  /* 0x0000008d028d7220 */ /* 0x000fe20000410000 */
[C---:B------:R-:W-:Y:S01]  /*275d0*/  FMUL.FTZ R18, R0.reuse, R150 ;  /* 0x0000009600127220 */ /* 0x040fe20000410000 */
[----:B------:R-:W-:Y:S01]  /*275e0*/  FMUL.FTZ R19, R0, R151 ;  /* 0x0000009700137220 */ /* 0x000fe20000410000 */
[C---:B------:R-:W-:Y:S01]  /*275f0*/  HMMA.16816.F32 R128, R160.reuse, R158, R128 ;  /* 0x0000009ea080723c */ /* 0x040fe20000001880 */
[----:B------:R-:W3:Y:S04]  /*27600*/  LDSM.16.MT88.4 R156, [R220+0x16000] ;  /* 0x01600000dc9c783b */ /* 0x000ee80000004200 */
[----:B------:R-:W5:Y:S01]  /*27610*/  MUFU.EX2 R199, R199 ;  /* 0x000000c700c77308 */ /* 0x000f620000000800 */
[C---:B------:R-:W-:Y:S01]  /*27620*/  FMUL.FTZ R16, R2.reuse, R148 ;  /* 0x0000009402107220 */ /* 0x040fe20000410000 */
[C---:B-1----:R-:W-:Y:S04]  /*27630*/  HMMA.16816.F32 R132, R160.reuse, R168, R132 ;  /* 0x000000a8a084723c */ /* 0x042fe80000001884 */
[----:B----4-:R-:W-:Y:S02]  /*27640*/  F2FP.F16.F32.PACK_AB R148, R201, R200 ;  /* 0x000000c8c994723e */ /* 0x010fe400000000ff */
[C---:B------:R-:W-:Y:S01]  /*27650*/  HMMA.16816.F32 R136, R160.reuse, R170, R136 ;  /* 0x000000aaa088723c */ /* 0x040fe20000001888 */
[----:B------:R-:W1:Y:S01]  /*27660*/  LDSM.16.MT88.4 R168, [R222+0x10800] ;  /* 0x01080000dea8783b */ /* 0x000e620000004200 */
[----:B------:R-:W-:Y:S03]  /*27670*/  MUFU.EX2 R202, R202 ;  /* 0x000000ca00ca7308 */ /* 0x000fe60000000800 */
[----:B------:R-:W-:Y:S01]  /*27680*/  FMUL.FTZ R17, R2, R149 ;  /* 0x0000009502117220 */ /* 0x000fe20000410000 */
[----:B------:R-:W-:Y:S01]  /*27690*/  F2FP.F16.F32.PACK_AB R149, R198, R196 ;  /* 0x000000c4c695723e */ /* 0x000fe200000000ff */
[C---:B------:R-:W-:Y:S01]  /*276a0*/  FMUL.FTZ R146, R0.reuse, R146 ;  /* 0x0000009200927220 */ /* 0x040fe20000410000 */
[----:B-----5:R-:W-:Y:S01]  /*276b0*/  F2FP.F16.F32.PACK_AB R151, R199, R197 ;  /* 0x000000c5c797723e */ /* 0x020fe200000000ff */
[C---:B--2---:R-:W-:Y:S03]  /*276c0*/  HMMA.16816.F32 R12, R160.reuse, R172, R12 ;  /* 0x000000aca00c723c */ /* 0x044fe6000000180c */
[----:B------:R-:W2:Y:S01]  /*276d0*/  MUFU.EX2 R203, R203 ;  /* 0x000000cb00cb7308 */ /* 0x000ea20000000800 */
[----:B------:R-:W-:Y:S01]  /*276e0*/  FMUL.FTZ R147, R0, R147 ;  /* 0x0000009300937220 */ /* 0x000fe20000410000 */
[C---:B------:R-:W-:Y:S01]  /*276f0*/  FMUL.FTZ R144, R2.reuse, R144 ;  /* 0x0000009002907220 */ /* 0x040fe20000410000 */
[----:B------:R-:W-:Y:S01]  /*27700*/  FMUL.FTZ R145, R2, R145 ;  /* 0x0000009102917220 */ /* 0x000fe20000410000 */
[C---:B------:R-:W-:Y:S01]  /*27710*/  HMMA.16816.F32 R140, R160.reuse, R174, R140 ;  /* 0x000000aea08c723c */ /* 0x040fe2000000188c */
[----:B------:R-:W4:Y:S03]  /*27720*/  LDSM.16.MT88.4 R172, [R221+0x10800] ;  /* 0x01080000ddac783b */ /* 0x000f260000004200 */
[-CC-:B------:R-:W-:Y:S01]  /*27730*/  FFMA.FTZ R20, R20, R166.reuse, -R195.reuse ;  /* 0x000000a614147223 */ /* 0x180fe200000108c3 */
[-CC-:B------:R-:W-:Y:S01]  /*27740*/  FFMA.FTZ R251, R23, R166.reuse, -R194.reuse ;  /* 0x000000a617fb7223 */ /* 0x180fe200000108c2 */
[-C--:B------:R-:W-:Y:S01]  /*27750*/  FFMA.FTZ R21, R21, R166.reuse, -R195 ;  /* 0x000000a615157223 */ /* 0x080fe200000108c3 */
[-CC-:B------:R-:W-:Y:S01]  /*27760*/  FFMA.FTZ R252, R26, R166.reuse, -R194.reuse ;  /* 0x000000a61afc7223 */ /* 0x180fe200000108c2 */
[----:B------:R5:W-:Y:S03]  /*27770*/  MUFU.EX2 R23, R20 ;  /* 0x0000001400177308 */ /* 0x000be60000000800 */
[----:B------:R-:W-:Y:S01]  /*27780*/  FFMA.FTZ R250, R22, R166, -R194 ;  /* 0x000000a616fa7223 */ /* 0x000fe200000108c2 */
[----:B--2---:R-:W-:Y:S01]  /*27790*/  F2FP.F16.F32.PACK_AB R150, R203, R202 ;  /* 0x000000cacb96723e */ /* 0x004fe200000000ff */
[C---:B---3--:R-:W-:Y:S03]  /*277a0*/  HMMA.16816.F32 R16, R160.reuse, R156, R16 ;  /* 0x0000009ca010723c */ /* 0x048fe60000001810 */
[----:B------:R-:W-:Y:S02]  /*277b0*/  FFMA.FTZ R193, R2, R249, R193 ;  /* 0x000000f902c17223 */ /* 0x000fe400000100c1 */
[----:B------:R-:W-:Y:S01]  /*277c0*/  MUFU.EX2 R26, R21 ;  /* 0x00000015001a7308 */ /* 0x000fe20000000800 */
[----:B------:R-:W-:Y:S01]  /*277d0*/  MOV R246, R186 ;  /* 0x000000ba00f67202 */ /* 0x000fe20000000f00 */
[----:B------:R-:W-:Y:S01]  /*277e0*/  HMMA.16816.F32 R144, R160, R158, R144 ;  /* 0x0000009ea090723c */ /* 0x000fe20000001890 */
[----:B------:R-:W2:Y:S03]  /*277f0*/  LDSM.16.MT88.4 R156, [R220+0x10800] ;  /* 0x01080000dc9c783b */ /* 0x000ea60000004200 */
[----:B------:R-:W-:Y:S02]  /*27800*/  FFMA.FTZ R192, R0, R248, R192 ;  /* 0x000000f800c07223 */ /* 0x000fe400000100c0 */
[C---:B------:R-:W-:Y:S02]  /*27810*/  HMMA.16816.F32 R4, R148.reuse, R152, R4 ;  /* 0x000000989404723c */ /* 0x040fe40000001804 */
[----:B------:R-:W-:Y:S01]  /*27820*/  MUFU.EX2 R22, R27 ;  /* 0x0000001b00167308 */ /* 0x000fe20000000800 */
[----:B------:R-:W-:Y:S02]  /*27830*/  LDSM.16.MT88.4 R160, [R222+0x12800] ;  /* 0x01280000dea0783b */ /* 0x000fe40000004200 */
[----:B-----5:R-:W-:Y:S01]  /*27840*/  FFMA.FTZ R20, R25, R166, -R195 ;  /* 0x000000a619147223 */ /* 0x020fe200000108c3 */
[C---:B------:R-:W-:Y:S06]  /*27850*/  HMMA.16816.F32 R8, R148.reuse, R154, R8 ;  /* 0x0000009a9408723c */ /* 0x040fec0000001808 */
[----:B------:R-:W-:Y:S01]  /*27860*/  MUFU.EX2 R21, R20 ;  /* 0x0000001400157308 */ /* 0x000fe20000000800 */
[----:B------:R-:W3:Y:S01]  /*27870*/  LDSM.16.MT88.4 R152, [R224+0x12800] ;  /* 0x01280000e098783b */ /* 0x000ee20000004200 */
[C---:B-1----:R-:W-:Y:S08]  /*27880*/  HMMA.16816.F32 R36, R148.reuse, R168, R36 ;  /* 0x000000a89424723c */ /* 0x042ff00000001824 */
[----:B------:R-:W1:Y:S01]  /*27890*/  MUFU.EX2 R250, R250 ;  /* 0x000000fa00fa7308 */ /* 0x000e620000000800 */
[C---:B------:R-:W-:Y:S01]  /*278a0*/  HMMA.16816.F32 R40, R148.reuse, R170, R40 ;  /* 0x000000aa9428723c */ /* 0x040fe20000001828 */
[----:B------:R-:W5:Y:S02]  /*278b0*/  LDSM.16.MT88.4 R168, [R224+0x14800] ;  /* 0x01480000e0a8783b */ /* 0x000f640000004200 */
[----:B------:R-:W-:Y:S03]  /*278c0*/  FADD.FTZ R193, R191, R193 ;  /* 0x000000c1bfc17221 */ /* 0x000fe60000010000 */
[C---:B----4-:R-:W-:Y:S03]  /*278d0*/  HMMA.16816.F32 R44, R148.reuse, R172, R44 ;  /* 0x000000ac942c723c */ /* 0x050fe6000000182c */
[----:B------:R-:W4:Y:S02]  /*278e0*/  MUFU.EX2 R251, R251 ;  /* 0x000000fb00fb7308 */ /* 0x000f240000000800 */
[----:B------:R-:W-:Y:S01]  /*278f0*/  FADD.FTZ R192, R188, R192 ;  /* 0x000000c0bcc07221 */ /* 0x000fe20000010000 */
[C---:B------:R-:W-:Y:S01]  /*27900*/  HMMA.16816.F32 R48, R148.reuse, R174, R48 ;  /* 0x000000ae9430723c */ /* 0x040fe20000001830 */
[----:B------:R-:W4:Y:S06]  /*27910*/  LDSM.16.MT88.4 R172, [R222+0x14800] ;  /* 0x01480000deac783b */ /* 0x000f2c0000004200 */
[----:B------:R-:W-:Y:S01]  /*27920*/  MUFU.EX2 R252, R252 ;  /* 0x000000fc00fc7308 */ /* 0x000fe20000000800 */
[----:B------:R-:W-:Y:S01]  /*27930*/  FADD.FTZ R193, R190, R193 ;  /* 0x000000c1bec17221 */ /* 0x000fe20000010000 */
[C---:B--2---:R-:W-:Y:S03]  /*27940*/  HMMA.16816.F32 R52, R148.reuse, R156, R52 ;  /* 0x0000009c9434723c */ /* 0x044fe60000001834 */
[----:B------:R-:W-:Y:S03]  /*27950*/  FADD.FTZ R192, R187, R192 ;  /* 0x000000c0bbc07221 */ /* 0x000fe60000010000 */
[C---:B------:R-:W-:Y:S01]  /*27960*/  HMMA.16816.F32 R56, R148.reuse, R158, R56 ;  /* 0x0000009e9438723c */ /* 0x040fe20000001838 */
[----:B------:R-:W2:Y:S04]  /*27970*/  LDSM.16.MT88.4 R156, [R221+0x14800] ;  /* 0x01480000dd9c783b */ /* 0x000ea80000004200 */
[----:B------:R-:W-:Y:S01]  /*27980*/  FADD.FTZ R189, R189, R193 ;  /* 0x000000c1bdbd7221 */ /* 0x000fe20000010000 */
[----:B------:R-:W-:Y:S01]  /*27990*/  FADD.FTZ R192, R167, R192 ;  /* 0x000000c0a7c07221 */ /* 0x000fe20000010000 */
[----:B------:R-:W-:Y:S01]  /*279a0*/  MOV R2, R164 ;  /* 0x000000a400027202 */ /* 0x000fe20000000f00 */
[C---:B---3--:R-:W-:Y:S03]  /*279b0*/  HMMA.16816.F32 R60, R148.reuse, R152, R60 ;  /* 0x00000098943c723c */ /* 0x048fe6000000183c */
[----:B------:R-:W-:Y:S01]  /*279c0*/  FADD.FTZ R189, R200, R189 ;  /* 0x000000bdc8bd7221 */ /* 0x000fe20000010000 */
[----:B------:R-:W-:Y:S02]  /*279d0*/  FADD.FTZ R196, R196, R192 ;  /* 0x000000c0c4c47221 */ /* 0x000fe40000010000 */
[C---:B------:R-:W-:Y:S01]  /*279e0*/  HMMA.16816.F32 R64, R148.reuse, R154, R64 ;  /* 0x0000009a9440723c */ /* 0x040fe20000001840 */
[----:B------:R-:W3:Y:S04]  /*279f0*/  LDSM.16.MT88.4 R152, [R220+0x14800] ;  /* 0x01480000dc98783b */ /* 0x000ee80000004200 */
[----:B------:R-:W-:Y:S01]  /*27a00*/  FADD.FTZ R189, R201, R189 ;  /* 0x000000bdc9bd7221 */ /* 0x000fe20000010000 */
[C---:B------:R-:W-:Y:S05]  /*27a10*/  HMMA.16816.F32 R68, R148.reuse, R160, R68 ;  /* 0x000000a09444723c */ /* 0x040fea0000001844 */
[----:B------:R-:W-:Y:S01]  /*27a20*/  FADD.FTZ R196, R198, R196 ;  /* 0x000000c4c6c47221 */ /* 0x000fe20000010000 */
[C---:B------:R-:W-:Y:S01]  /*27a30*/  HMMA.16816.F32 R72, R148.reuse, R162, R72 ;  /* 0x000000a29448723c */ /* 0x040fe20000001848 */
[----:B------:R-:W3:Y:S04]  /*27a40*/  LDSM.16.MT88.4 R160, [R224+0x16800] ;  /* 0x01680000e0a0783b */ /* 0x000ee80000004200 */
        /* <DEDUP_REMOVED lines=10> */
[----:B-1----:R-:W-:Y:S01]  /*27af0*/  FADD.FTZ R199, R250, R199 ;  /* 0x000000c7fac77221 */ /* 0x002fe20000010000 */
[C---:B-----5:R-:W-:Y:S05]  /*27b00*/  HMMA.16816.F32 R92, R148.reuse, R168, R92 ;  /* 0x000000a8945c723c */ /* 0x060fea000000185c */
[C---:B----4-:R-:W-:Y:S01]  /*27b10*/  FADD.FTZ R199, R251.reuse, R199 ;  /* 0x000000c7fbc77221 */ /* 0x050fe20000010000 */
        /* <DEDUP_REMOVED lines=11> */
[C---:B------:R-:W-:Y:S06]  /*27bd0*/  HMMA.16816.F32 R124, R148.reuse, R160, R124 ;  /* 0x000000a0947c723c */ /* 0x040fec000000187c */
[C---:B------:R-:W-:Y:S05]  /*27be0*/  HMMA.16816.F32 R128, R148.reuse, R162, R128 ;  /* 0x000000a29480723c */ /* 0x040fea0000001880 */
[----:B------:R-:W-:Y:S01]  /*27bf0*/  MOV R161, R23 ;  /* 0x0000001700a17202 */ /* 0x000fe20000000f00 */
[C---:B-1----:R-:W-:Y:S01]  /*27c00*/  HMMA.16816.F32 R132, R148.reuse, R168, R132 ;  /* 0x000000a89484723c */ /* 0x042fe20000001884 */
[----:B------:R1:W5:Y:S04]  /*27c10*/  MUFU.EX2 R23, R24 ;  /* 0x0000001800177308 */ /* 0x0003680000000800 */
[----:B------:R-:W-:Y:S01]  /*27c20*/  MOV R160, R26 ;  /* 0x0000001a00a07202 */ /* 0x000fe20000000f00 */
[C---:B------:R-:W-:Y:S05]  /*27c30*/  HMMA.16816.F32 R136, R148.reuse, R170, R136 ;  /* 0x000000aa9488723c */ /* 0x040fea0000001888 */
[----:B------:R-:W-:Y:S01]  /*27c40*/  MOV R168, R160 ;  /* 0x000000a000a87202 */ /* 0x000fe20000000f00 */
[C---:B----4-:R-:W-:Y:S05]  /*27c50*/  HMMA.16816.F32 R12, R148.reuse, R172, R12 ;  /* 0x000000ac940c723c */ /* 0x050fea000000180c */
[----:B------:R-:W-:Y:S01]  /*27c60*/  MOV R169, R161 ;  /* 0x000000a100a97202 */ /* 0x000fe20000000f00 */
[C---:B------:R-:W-:Y:S01]  /*27c70*/  HMMA.16816.F32 R140, R148.reuse, R174, R140 ;  /* 0x000000ae948c723c */ /* 0x040fe2000000188c */
[----:B-1----:R-:W1:Y:S04]  /*27c80*/  LDSM.16.MT88.4 R24, [R220+0x11000] ;  /* 0x01100000dc18783b */ /* 0x002e680000004200 */
[----:B------:R-:W-:Y:S01]  /*27c90*/  MOV R170, R21 ;  /* 0x0000001500aa7202 */ /* 0x000fe20000000f00 */
[C---:B------:R-:W-:Y:S03]  /*27ca0*/  HMMA.16816.F32 R16, R148.reuse, R176, R16 ;  /* 0x000000b09410723c */ /* 0x040fe60000001810 */
[----:B------:R-:W4:Y:S02]  /*27cb0*/  LDSM.16.MT88.4 R160, [R224+0x13000] ;  /* 0x01300000e0a0783b */ /* 0x000f240000004200 */
[----:B-----5:R-:W-:Y:S01]  /*27cc0*/  MOV R171, R23 ;  /* 0x0000001700ab7202 */ /* 0x020fe20000000f00 */
[----:B------:R-:W-:Y:S05]  /*27cd0*/  HMMA.16816.F32 R144, R148, R178, R144 ;  /* 0x000000b29490723c */ /* 0x000fea0000001890 */
[----:B------:R-:W-:Y:S01]  /*27ce0*/  MOV R173, R22 ;  /* 0x0000001600ad7202 */ /* 0x000fe20000000f00 */
[----:B------:R-:W5:Y:S01]  /*27cf0*/  LDSM.16.MT88.4 R148, [R222+0x13000] ;  /* 0x01300000de94783b */ /* 0x000f620000004200 */
[----:B------:R-:W-:Y:S01]  /*27d00*/  F2FP.F16.F32.PACK_AB R21, R251, R250 ;  /* 0x000000fafb15723e */ /* 0x000fe200000000ff */
[----:B------:R-:W-:Y:S03]  /*27d10*/  FFMA.FTZ R176, R32, R166, -R195 ;  /* 0x000000a620b07223 */ /* 0x000fe600000108c3 */
[----:B------:R-:W-:Y:S01]  /*27d20*/  F2FP.F16.F32.PACK_AB R23, R173, R252 ;  /* 0x000000fcad17723e */ /* 0x000fe200000000ff */
[----:B------:R-:W-:Y:S01]  /*27d30*/  FFMA.FTZ R177, R34, R166, -R194 ;  /* 0x000000a622b17223 */ /* 0x000fe200000108c2 */
[----:B------:R-:W-:Y:S01]  /*27d40*/  F2FP.F16.F32.PACK_AB R20, R168, R169 ;  /* 0x000000a9a814723e */ /* 0x000fe200000000ff */
[----:B------:R-:W-:Y:S01]  /*27d50*/  MUFU.EX2 R176, R176 ;  /* 0x000000b000b07308 */ /* 0x000fe20000000800 */
[----:B------:R-:W-:Y:S01]  /*27d60*/  F2FP.F16.F32.PACK_AB R22, R170, R171 ;  /* 0x000000abaa16723e */ /* 0x000fe200000000ff */
[----:B------:R-:W-:Y:S01]  /*27d70*/  FADD.FTZ R252, R252, R199 ;  /* 0x000000c7fcfc7221 */ /* 0x000fe20000010000 */
[----:B------:R-:W-:Y:S02]  /*27d80*/  MOV R178, R170 ;  /* 0x000000aa00b27202 */ /* 0x000fe40000000f00 */
[----:B------:R-:W-:Y:S02]  /*27d90*/  MOV R179, R173 ;  /* 0x000000ad00b37202 */ /* 0x000fe40000000f00 */
[----:B------:R-:W-:Y:S01]  /*27da0*/  LDSM.16.MT88.4 R172, [R222+0x15000] ;  /* 0x01500000deac783b */ /* 0x000fe20000004200 */
[C---:B--2---:R-:W-:Y:S02]  /*27db0*/  HMMA.16816.F32 R4, R20.reuse, R156, R4 ;  /* 0x0000009c1404723c */ /* 0x044fe40000001804 */
[----:B------:R-:W-:Y:S03]  /*27dc0*/  MUFU.EX2 R177, R177 ;  /* 0x000000b100b17308 */ /* 0x000fe60000000800 */
[----:B------:R-:W-:Y:S01]  /*27dd0*/  FADD.FTZ R252, R179, R252 ;  /* 0x000000fcb3fc7221 */ /* 0x000fe20000010000 */
[C---:B------:R-:W-:Y:S01]  /*27de0*/  HMMA.16816.F32 R8, R20.reuse, R158, R8 ;  /* 0x0000009e1408723c */ /* 0x040fe20000001808 */
[----:B------:R-:W2:Y:S05]  /*27df0*/  LDSM.16.MT88.4 R156, [R221+0x13000] ;  /* 0x01300000dd9c783b */ /* 0x000eaa0000004200 */
[C---:B------:R-:W-:Y:S06]  /*27e00*/  HMMA.16816.F32 R36, R20.reuse, R180, R36 ;  /* 0x000000b41424723c */ /* 0x040fec0000001824 */
[C---:B------:R-:W-:Y:S05]  /*27e10*/  HMMA.16816.F32 R40, R20.reuse, R182, R40 ;  /* 0x000000b61428723c */ /* 0x040fea0000001828 */
[----:B------:R-:W-:Y:S01]  /*27e20*/  MOV R181, R171 ;  /* 0x000000ab00b57202 */ /* 0x000fe20000000f00 */
[C---:B---3--:R-:W-:Y:S05]  /*27e30*/  HMMA.16816.F32 R44, R20.reuse, R152, R44 ;  /* 0x00000098142c723c */ /* 0x048fea000000182c */
[----:B------:R-:W-:Y:S01]  /*27e40*/  MOV R180, R168 ;  /* 0x000000a800b47202 */ /* 0x000fe20000000f00 */
[C---:B------:R-:W-:Y:S01]  /*27e50*/  HMMA.16816.F32 R48, R20.reuse, R154, R48 ;  /* 0x0000009a1430723c */ /* 0x040fe20000001830 */
[----:B------:R-:W3:Y:S04]  /*27e60*/  LDSM.16.MT88.4 R152, [R220+0x13000] ;  /* 0x01300000dc98783b */ /* 0x000ee80000004200 */
[----:B------:R-:W-:Y:S01]  /*27e70*/  MOV R183, R169 ;  /* 0x000000a900b77202 */ /* 0x000fe20000000f00 */
[C---:B-1----:R-:W-:Y:S03]  /*27e80*/  HMMA.16816.F32 R52, R20.reuse, R24, R52 ;  /* 0x000000181434723c */ /* 0x042fe60000001834 */
[----:B------:R-:W1:Y:S02]  /*27e90*/  LDSM.16.MT88.4 R168, [R224+0x15000] ;  /* 0x01500000e0a8783b */ /* 0x000e640000004200 */
[----:B------:R-:W-:Y:S01]  /*27ea0*/  FADD.FTZ R0, R183, R202 ;  /* 0x000000cab7007221 */ /* 0x000fe20000010000 */
[C---:B------:R-:W-:Y:S05]  /*27eb0*/  HMMA.16816.F32 R56, R20.reuse, R26, R56 ;  /* 0x0000001a1438723c */ /* 0x040fea0000001838 */
[----:B------:R-:W1:Y:S01]  /*27ec0*/  LDSM.16.MT88.4 R24, [R221+0x15000] ;  /* 0x01500000dd18783b */ /* 0x000e620000004200 */
[C---:B----4-:R-:W-:Y:S05]  /*27ed0*/  HMMA.16816.F32 R60, R20.reuse, R160, R60 ;  /* 0x000000a0143c723c */ /* 0x050fea000000183c */
[----:B------:R-:W-:Y:S01]  /*27ee0*/  FADD.FTZ R0, R180, R0 ;  /* 0x00000000b4007221 */ /* 0x000fe20000010000 */
[C---:B------:R-:W-:Y:S01]  /*27ef0*/  HMMA.16816.F32 R64, R20.reuse, R162, R64 ;  /* 0x000000a21440723c */ /* 0x040fe20000001840 */
[----:B------:R-:W4:Y:S04]  /*27f00*/  LDSM.16.MT88.4 R160, [R220+0x15000] ;  /* 0x01500000dca0783b */ /* 0x000f280000004200 */
[----:B------:R-:W-:Y:S01]  /*27f10*/  FADD.FTZ R0, R181, R0 ;  /* 0x00000000b5007221 */ /* 0x000fe20000010000 */
[C---:B-----5:R-:W-:Y:S05]  /*27f20*/  HMMA.16816.F32 R68, R20.reuse, R148, R68 ;  /* 0x000000941444723c */ /* 0x060fea0000001844 */
[----:B------:R-:W-:Y:S01]  /*27f30*/  FADD.FTZ R0, R178, R0 ;  /* 0x00000000b2007221 */ /* 0x000fe20000010000 */
        /* <DEDUP_REMOVED lines=8> */
[C---:B-1----:R-:W-:Y:S06]  /*27fc0*/  HMMA.16816.F32 R92, R20.reuse, R168, R92 ;  /* 0x000000a8145c723c */ /* 0x042fec000000185c */
[C---:B------:R-:W-:Y:S01]  /*27fd0*/  HMMA.16816.F32 R96, R20.reuse, R170, R96 ;  /* 0x000000aa1460723c */ /* 0x040fe20000001860 */
[----:B------:R-:W-:Y:S05]  /*27fe0*/  LDSM.16.MT88.4 R168, [R224+0x13800] ;  /* 0x01380000e0a8783b */ /* 0x000fea0000004200 */
[C---:B------:R-:W-:Y:S06]  /*27ff0*/  HMMA.16816.F32 R100, R20.reuse, R172, R100 ;  /* 0x000000ac1464723c */ /* 0x040fec0000001864 */
[C---:B------:R-:W-:Y:S05]  /*28000*/  HMMA.16816.F32 R104, R20.reuse, R174, R104 ;  /* 0x000000ae1468723c */ /* 0x040fea0000001868 */
[-CC-:B------:R-:W-:Y:S01]  /*28010*/  FFMA.FTZ R172, R30, R166.reuse, -R194.reuse ;  /* 0x000000a61eac7223 */ /* 0x180fe200000108c2 */
[C---:B------:R-:W-:Y:S05]  /*28020*/  HMMA.16816.F32 R108, R20.reuse, R24, R108 ;  /* 0x00000018146c723c */ /* 0x040fea000000186c */
[-CC-:B------:R-:W-:Y:S01]  /*28030*/  FFMA.FTZ R173, R31, R166.reuse, -R194.reuse ;  /* 0x000000a61fad7223 */ /* 0x180fe200000108c2 */
[C---:B------:R-:W-:Y:S01]  /*28040*/  HMMA.16816.F32 R112, R20.reuse, R26, R112 ;  /* 0x0000001a1470723c */ /* 0x040fe20000001870 */
[----:B------:R-:W1:Y:S01]  /*28050*/  LDSM.16.MT88.4 R24, [R221+0x17000] ;  /* 0x01700000dd18783b */ /* 0x000e620000004200 */
[----:B------:R-:W3:Y:S03]  /*28060*/  MUFU.EX2 R172, R172 ;  /* 0x000000ac00ac7308 */ /* 0x000ee60000000800 */
[-CC-:B------:R-:W-:Y:S01]  /*28070*/  FFMA.FTZ R174, R28, R166.reuse, -R195.reuse ;  /* 0x000000a61cae7223 */ /* 0x180fe200000108c3 */
[C---:B----4-:R-:W-:Y:S06]  /*28080*/  HMMA.16816.F32 R116, R20.reuse, R160, R116 ;  /* 0x000000a01474723c */ /* 0x050fec0000001874 */
[----:B------:R-:W4:Y:S01]  /*28090*/  MUFU.EX2 R173, R173 ;  /* 0x000000ad00ad7308 */ /* 0x000f220000000800 */
[-CC-:B------:R-:W-:Y:S01]  /*280a0*/  FFMA.FTZ R175, R29, R166.reuse, -R195.reuse ;  /* 0x000000a61daf7223 */ /* 0x180fe200000108c3 */
[C---:B------:R-:W-:Y:S01]  /*280b0*/  HMMA.16816.F32 R120, R20.reuse, R162, R120 ;  /* 0x000000a21478723c */ /* 0x040fe20000001878 */
[----:B------:R-:W4:Y:S02]  /*280c0*/  LDSM.16.MT88.4 R28, [R220+0x17000] ;  /* 0x01700000dc1c783b */ /* 0x000f240000004200 */
[-C--:B------:R-:W-:Y:S03]  /*280d0*/  FFMA.FTZ R195, R33, R166.reuse, -R195 ;  /* 0x000000a621c37223 */ /* 0x080fe600000108c3 */
[C---:B-----5:R-:W-:Y:S02]  /*280e0*/  HMMA.16816.F32 R124, R20.reuse, R148, R124 ;  /* 0x00000094147c723c */ /* 0x060fe4000000187c */
[----:B------:R-:W-:Y:S03]  /*280f0*/  MUFU.EX2 R174, R174 ;  /* 0x000000ae00ae7308 */ /* 0x000fe60000000800 */
[----:B------:R-:W-:Y:S01]  /*28100*/  FFMA.FTZ R194, R35, R166, -R194 ;  /* 0x000000a623c27223 */ /* 0x000fe200000108c2 */
[C---:B------:R-:W-:Y:S01]  /*28110*/  HMMA.16816.F32 R128, R20.reuse, R150, R128 ;  /* 0x000000961480723c */ /* 0x040fe20000001880 */
[----:B------:R-:W5:Y:S05]  /*28120*/  LDSM.16.MT88.4 R148, [R222+0x11800] ;  /* 0x01180000de94783b */ /* 0x000f6a0000004200 */
[----:B------:R-:W4:Y:S01]  /*28130*/  MUFU.EX2 R175, R175 ;  /* 0x000000af00af7308 */ /* 0x000f220000000800 */
[----:B---3--:R-:W-:Y:S01]  /*28140*/  FADD.FTZ R252, R172, R252 ;  /* 0x000000fcacfc7221 */ /* 0x008fe20000010000 */
[C---:B--2---:R-:W-:Y:S01]  /*28150*/  HMMA.16816.F32 R132, R20.reuse, R152, R132 ;  /* 0x000000981484723c */ /* 0x044fe20000001884 */
[----:B------:R-:W2:Y:S07]  /*28160*/  LDSM.16.MT88.4 R32, [R221+0x11800] ;  /* 0x01180000dd20783b */ /* 0x000eae0000004200 */
[----:B------:R-:W3:Y:S01]  /*28170*/  MUFU.EX2 R195, R195 ;  /* 0x000000c300c37308 */ /* 0x000ee20000000800 */
[C---:B------:R-:W-:Y:S01]  /*28180*/  HMMA.16816.F32 R136, R20.reuse, R154, R136 ;  /* 0x0000009a1488723c */ /* 0x040fe20000001888 */
[----:B------:R-:W2:Y:S05]  /*28190*/  LDSM.16.MT88.4 R152, [R220+0x11800] ;  /* 0x01180000dc98783b */ /* 0x000eaa0000004200 */
[C---:B-1----:R-:W-:Y:S03]  /*281a0*/  HMMA.16816.F32 R12, R20.reuse, R24, R12 ;  /* 0x00000018140c723c */ /* 0x042fe6000000180c */
[----:B------:R-:W1:Y:S02]  /*281b0*/  MUFU.EX2 R194, R194 ;  /* 0x000000c200c27308 */ /* 0x000e640000000800 */
[C---:B----4-:R-:W-:Y:S01]  /*281c0*/  FADD.FTZ R252, R173.reuse, R252 ;  /* 0x000000fcadfc7221 */ /* 0x050fe20000010000 */
[C---:B------:R-:W-:Y:S05]  /*281d0*/  HMMA.16816.F32 R140, R20.reuse, R26, R140 ;  /* 0x0000001a148c723c */ /* 0x040fea000000188c */
[----:B------:R-:W-:Y:S01]  /*281e0*/  F2FP.F16.F32.PACK_AB R25, R173, R172 ;  /* 0x000000acad19723e */ /* 0x000fe200000000ff */
[C---:B------:R-:W-:Y:S05]  /*281f0*/  HMMA.16816.F32 R16, R20.reuse, R28, R16 ;  /* 0x0000001c1410723c */ /* 0x040fea0000001810 */
[----:B------:R-:W-:Y:S01]  /*28200*/  F2FP.F16.F32.PACK_AB R24, R175, R174 ;  /* 0x000000aeaf18723e */ /* 0x000fe200000000ff */
[----:B------:R-:W-:Y:S01]  /*28210*/  HMMA.16816.F32 R144, R20, R30, R144 ;  /* 0x0000001e1490723c */ /* 0x000fe20000001890 */
[----:B------:R-:W-:Y:S04]  /*28220*/  LDSM.16.MT88.4 R20, [R220+0x13800] ;  /* 0x01380000dc14783b */ /* 0x000fe80000004200 */
[----:B---3--:R-:W-:Y:S01]  /*28230*/  F2FP.F16.F32.PACK_AB R26, R195, R176 ;  /* 0x000000b0c31a723e */ /* 0x008fe200000000ff */
[----:B------:R-:W-:Y:S01]  /*28240*/  FADD.FTZ R174, R174, R0 ;  /* 0x00000000aeae7221 */ /* 0x000fe20000010000 */
[C---:B-1----:R-:W-:Y:S01]  /*28250*/  F2FP.F16.F32.PACK_AB R27, R194.reuse, R177 ;  /* 0x000000b1c21b723e */ /* 0x042fe200000000ff */
[----:B------:R-:W-:Y:S01]  /*28260*/  FADD.FTZ R252, R177, R252 ;  /* 0x000000fcb1fc7221 */ /* 0x000fe20000010000 */
[----:B------:R-:W-:Y:S02]  /*28270*/  LDSM.16.MT88.4 R28, [R224+0x15800] ;  /* 0x01580000e01c783b */ /* 0x000fe40000004200 */
[----:B------:R-:W-:Y:S01]  /*28280*/  MOV R0, R165 ;  /* 0x000000a500007202 */ /* 0x000fe20000000f00 */
[----:B------:R-:W-:Y:S01]  /*28290*/  FADD.FTZ R174, R175, R174 ;  /* 0x000000aeafae7221 */ /* 0x000fe20000010000 */
[----:B------:R-:W-:Y:S01]  /*282a0*/  FADD.FTZ R248, R194, R252 ;  /* 0x000000fcc2f87221 */ /* 0x000fe20000010000 */
[C---:B------:R-:W-:Y:S03]  /*282b0*/  HMMA.16816.F32 R160, R24.reuse, R156, R4 ;  /* 0x0000009c18a0723c */ /* 0x040fe60000001804 */
[----:B------:R-:W1:Y:S02]  /*282c0*/  LDSM.16.MT88.4 R4, [R222+0x13800] ;  /* 0x01380000de04783b */ /* 0x000e640000004200 */
[----:B------:R-:W-:Y:S01]  /*282d0*/  FADD.FTZ R174, R176, R174 ;  /* 0x000000aeb0ae7221 */ /* 0x000fe20000010000 */
[C---:B------:R-:W-:Y:S05]  /*282e0*/  HMMA.16816.F32 R156, R24.reuse, R158, R8 ;  /* 0x0000009e189c723c */ /* 0x040fea0000001808 */
[----:B------:R-:W3:Y:S01]  /*282f0*/  LDSM.16.MT88.4 R8, [R221+0x13800] ;  /* 0x01380000dd08783b */ /* 0x000ee20000004200 */
[C---:B-----5:R-:W-:Y:S05]  /*28300*/  HMMA.16816.F32 R36, R24.reuse, R148, R36 ;  /* 0x000000941824723c */ /* 0x060fea0000001824 */
[----:B------:R-:W-:Y:S01]  /*28310*/  FADD.FTZ R249, R195, R174 ;  /* 0x000000aec3f97221 */ /* 0x000fe20000010000 */
        /* <DEDUP_REMOVED lines=20> */
[C---:B------:R-:W-:Y:S06]  /*28460*/  HMMA.16816.F32 R92, R24.reuse, R28, R92 ;  /* 0x0000001c185c723c */ /* 0x040fec000000185c */
[C---:B------:R-:W-:Y:S06]  /*28470*/  HMMA.16816.F32 R96, R24.reuse, R30, R96 ;  /* 0x0000001e1860723c */ /* 0x040fec0000001860 */
[C---:B----4-:R-:W-:Y:S06]  /*28480*/  HMMA.16816.F32 R100, R24.reuse, R148, R100 ;  /* 0x000000941864723c */ /* 0x050fec0000001864 */
[C---:B------:R-:W-:Y:S06]  /*28490*/  HMMA.16816.F32 R104, R24.reuse, R150, R104 ;  /* 0x000000961868723c */ /* 0x040fec0000001868 */
        /* <DEDUP_REMOVED lines=15> */
.L_x_3248:
        /* <DEDUP_REMOVED lines=14> */
.L_x_3274:
        /* <DEDUP_REMOVED lines=17> */
[C---:B------:R-:W-:Y:S01]  /*28780*/  FMUL.FTZ R156, R2.reuse, R156 ;  /* 0x0000009c029c7220 */ /* 0x040fe20000410000 */
        /* <DEDUP_REMOVED lines=15> */
[C---:B------:R-:W-:Y:S01]  /*28880*/  FMUL.FTZ R38, R3.reuse, R38 ;  /* 0x0000002603267220 */ /* 0x040fe20000410000 */
[C---:B------:R-:W-:Y:S01]  /*28890*/  FMUL.FTZ R40, R2.reuse, R40 ;  /* 0x0000002802287220 */ /* 0x040fe20000410000 */
[----:B------:R-:W-:Y:S01]  /*288a0*/  FMUL.FTZ R41, R2, R41 ;  /* 0x0000002902297220 */ /* 0x000fe20000410000 */
[----:B------:R-:W-:Y:S01]  /*288b0*/  IADD3 R14, R14, -R13, RZ ;  /* 0x8000000d0e0e7210 */ /* 0x000fe20007ffe0ff */
[----:B------:R-:W-:Y:S01]  /*288c0*/  FMUL.FTZ R43, R3, R43 ;  /* 0x0000002b032b7220 */ /* 0x000fe20000410000 */
[----:B------:R-:W-:Y:S01]  /*288d0*/  LEA.HI R13, R9, R5, RZ, 0x5 ;  /* 0x00000005090d7211 */ /* 0x000fe200078f28ff */
[C---:B------:R-:W-:Y:S01]  /*288e0*/  FMUL.FTZ R42, R3.reuse, R42 ;  /* 0x0000002a032a7220 */ /* 0x040fe20000410000 */
        /* <DEDUP_REMOVED lines=9> */
[----:B------:R-:W-:Y:S01]  /*28980*/  FMUL.FTZ R48, R2, R48 ;  /* 0x0000003002307220 */ /* 0x000fe20000410000 */
[----:B------:R-:W-:Y:S01]  /*28990*/  LEA.HI R16, R16, R16, RZ, 0x1d ;  /* 0x0000001010107211 */ /* 0x000fe200078fe8ff */
[----:B------:R-:W-:Y:S01]  /*289a0*/  FMUL.FTZ R49, R2, R49 ;  /* 0x0000003102317220 */ /* 0x000fe20000410000 */
[----:B------:R-:W-:Y:S01]  /*289b0*/  ISETP.NE.U32.AND P0, PT, R17, 0x1, PT ;  /* 0x000000011100780c */ /* 0x000fe20003f05070 */
[C---:B------:R-:W-:Y:S01]  /*289c0*/  FMUL.FTZ R51, R3.reuse, R51 ;  /* 0x0000003303337220 */ /* 0x040fe20000410000 */
[----:B------:R-:W-:Y:S01]  /*289d0*/  LEA R12, R12, R16, 0x1 ;  /* 0x000000100c0c7211 */ /* 0x000fe200078e08ff */
[C---:B------:R-:W-:Y:S01]  /*289e0*/  FMUL.FTZ R50, R3.reuse, R50 ;  /* 0x0000003203327220 */ /* 0x040fe20000410000 */
[----:B------:R-:W-:Y:S01]  /*289f0*/  R2P PR, R14, 0x6 ;  /* 0x000000060e007804 */ /* 0x000fe20000000000 */
[----:B------:R-:W-:Y:S01]  /*28a00*/  FMUL.FTZ R52, R2, R52 ;  /* 0x0000003402347220 */ /* 0x000fe20000410000 */
[----:B------:R-:W-:Y:S01]  /*28a10*/  LEA R12, R12, UR4, 0x1 ;  /* 0x000000040c0c7c11 */ /* 0x000fe2000f8e08ff */
[----:B------:R-:W-:Y:S01]  /*28a20*/  FMUL.FTZ R53, R2, R53 ;  /* 0x0000003502357220 */ /* 0x000fe20000410000 */
[----:B------:R-:W-:Y:S01]  /*28a30*/  MOV R14, 0x20 ;  /* 0x00000020000e7802 */ /* 0x000fe20000000f00 */
[C---:B------:R-:W-:Y:S01]  /*28a40*/  FMUL.FTZ R55, R3.reuse, R55 ;  /* 0x0000003703377220 */ /* 0x040fe20000410000 */
[----:B------:R-:W-:Y:S01]  /*28a50*/  MOV R17, 0x40 ;  /* 0x0000004000117802 */ /* 0x000fe20000000f00 */
[C---:B------:R-:W-:Y:S01]  /*28a60*/  FMUL.FTZ R54, R3.reuse, R54 ;  /* 0x0000003603367220 */ /* 0x040fe20000410000 */
[----:B------:R-:W-:Y:S01]  /*28a70*/  IADD3 R16, R12, -0x10, RZ ;  /* 0xfffffff00c107810 */ /* 0x000fe20007ffe0ff */
[----:B------:R-:W-:Y:S01]  /*28a80*/  FMUL.FTZ R56, R2, R56 ;  /* 0x0000003802387220 */ /* 0x000fe20000410000 */
[----:B------:R-:W-:Y:S01]  /*28a90*/  SEL R14, R14, 0xffffffe0, !P1 ;  /* 0xffffffe00e0e7807 */ /* 0x000fe20004800000 */
[----:B------:R-:W-:Y:S01]  /*28aa0*/  FMUL.FTZ R57, R2, R57 ;  /* 0x0000003902397220 */ /* 0x000fe20000410000 */
[----:B------:R-:W-:Y:S01]  /*28ab0*/  @P0 IADD3 R16, R12, 0x10, RZ ;  /* 0x000000100c100810 */ /* 0x000fe20007ffe0ff */
[----:B------:R-:W-:Y:S01]  /*28ac0*/  FMUL.FTZ R59, R3, R59 ;  /* 0x0000003b033b7220 */ /* 0x000fe20000410000 */
[----:B------:R-:W-:Y:S01]  /*28ad0*/  F2FP.F16.F32.PACK_AB R160, R161, R160 ;  /* 0x000000a0a1a0723e */ /* 0x000fe200000000ff */
[----:B------:R-:W-:Y:S01]  /*28ae0*/  FMUL.FTZ R58, R3, R58 ;  /* 0x0000003a033a7220 */ /* 0x000fe20000410000 */
[----:B------:R-:W-:Y:S01]  /*28af0*/  F2FP.F16.F32.PACK_AB R162, R163, R162 ;  /* 0x000000a2a3a2723e */ /* 0x000fe200000000ff */
[C---:B------:R-:W-:Y:S01]  /*28b00*/  FMUL.FTZ R60, R2.reuse, R60 ;  /* 0x0000003c023c7220 */ /* 0x040fe20000410000 */
[----:B------:R-:W-:Y:S01]  /*28b10*/  SEL R17, R17, 0xffffffc0, !P2 ;  /* 0xffffffc011117807 */ /* 0x000fe20005000000 */
[C---:B------:R-:W-:Y:S01]  /*28b20*/  FMUL.FTZ R61, R2.reuse, R61 ;  /* 0x0000003d023d7220 */ /* 0x040fe20000410000 */
[----:B------:R-:W-:Y:S01]  /*28b30*/  F2FP.F16.F32.PACK_AB R156, R157, R156 ;  /* 0x0000009c9d9c723e */ /* 0x000fe200000000ff */
[----:B------:R-:W-:Y:S01]  /*28b40*/  FMUL.FTZ R63, R3, R63 ;  /* 0x0000003f033f7220 */ /* 0x000fe20000410000 */
[----:B------:R-:W-:Y:S01]  /*28b50*/  F2FP.F16.F32.PACK_AB R158, R159, R158 ;  /* 0x0000009e9f9e723e */ /* 0x000fe200000000ff */
[----:B------:R-:W-:Y:S01]  /*28b60*/  FMUL.FTZ R62, R3, R62 ;  /* 0x0000003e033e7220 */ /* 0x000fe20000410000 */
[----:B------:R-:W-:Y:S01]  /*28b70*/  F2FP.F16.F32.PACK_AB R36, R37, R36 ;  /* 0x000000242524723e */ /* 0x000fe200000000ff */
[C---:B------:R-:W-:Y:S01]  /*28b80*/  FMUL.FTZ R64, R2.reuse, R64 ;  /* 0x0000004002407220 */ /* 0x040fe20000410000 */
[----:B------:R-:W-:Y:S01]  /*28b90*/  F2FP.F16.F32.PACK_AB R38, R39, R38 ;  /* 0x000000262726723e */ /* 0x000fe200000000ff */
[----:B------:R-:W-:Y:S01]  /*28ba0*/  FMUL.FTZ R65, R2, R65 ;  /* 0x0000004102417220 */ /* 0x000fe20000410000 */
[----:B------:R-:W-:Y:S01]  /*28bb0*/  IADD3 R18, R12, R14, RZ ;  /* 0x0000000e0c127210 */ /* 0x000fe20007ffe0ff */
[----:B------:R-:W-:Y:S01]  /*28bc0*/  FMUL.FTZ R67, R3, R67 ;  /* 0x0000004303437220 */ /* 0x000fe20000410000 */
[----:B------:R-:W-:Y:S01]  /*28bd0*/  F2FP.F16.F32.PACK_AB R40, R41, R40 ;  /* 0x000000282928723e */ /* 0x000fe200000000ff */
[----:B------:R-:W-:Y:S01]  /*28be0*/  FMUL.FTZ R66, R3, R66 ;  /* 0x0000004203427220 */ /* 0x000fe20000410000 */
        /* <DEDUP_REMOVED lines=9> */
[----:B------:R-:W-:Y:S01]  /*28c80*/  STS [R12], R160 ;  /* 0x000000a00c007388 */ /* 0x000fe20000000800 */
[----:B------:R-:W-:Y:S01]  /*28c90*/  F2FP.F16.F32.PACK_AB R48, R49, R48 ;  /* 0x000000303130723e */ /* 0x000fe200000000ff */
[C---:B------:R-:W-:Y:S01]  /*28ca0*/  FMUL.FTZ R72, R2.reuse, R72 ;  /* 0x0000004802487220 */ /* 0x040fe20000410000 */
        /* <DEDUP_REMOVED lines=20> */
[C---:B------:R-:W-:Y:S01]  /*28df0*/  FMUL.FTZ R81, R2.reuse, R81 ;  /* 0x0000005102517220 */ /* 0x040fe20000410000 */
[----:B------:R-:W-:Y:S01]  /*28e00*/  STS [R18+0x400], R38 ;  /* 0x0004002612007388 */ /* 0x000fe20000000800 */
[----:B------:R-:W-:Y:S01]  /*28e10*/  F2FP.F16.F32.PACK_AB R60, R61, R60 ;  /* 0x0000003c3d3c723e */ /* 0x000fe200000000ff */
[C---:B------:R-:W-:Y:S01]  /*28e20*/  FMUL.FTZ R83, R3.reuse, R83 ;  /* 0x0000005303537220 */ /* 0x040fe20000410000 */
[----:B------:R-:W-:Y:S01]  /*28e30*/  FMUL.FTZ R82, R3, R82 ;  /* 0x0000005203527220 */ /* 0x000fe20000410000 */
[----:B------:R-:W-:Y:S01]  /*28e40*/  F2FP.F16.F32.PACK_AB R62, R63, R62 ;  /* 0x0000003e3f3e723e */ /* 0x000fe200000000ff */
[----:B------:R-:W-:Y:S01]  /*28e50*/  STS [R14], R40 ;  /* 0x000000280e007388 */ /* 0x000fe20000000800 */
[C---:B------:R-:W-:Y:S01]  /*28e60*/  FMUL.FTZ R84, R2.reuse, R84 ;  /* 0x0000005402547220 */ /* 0x040fe20000410000 */
[C---:B------:R-:W-:Y:S01]  /*28e70*/  FMUL.FTZ R85, R2.reuse, R85 ;  /* 0x0000005502557220 */ /* 0x040fe20000410000 */
[----:B------:R-:W-:Y:S01]  /*28e80*/  F2FP.F16.F32.PACK_AB R64, R65, R64 ;  /* 0x000000404140723e */ /* 0x000fe200000000ff */
[----:B------:R-:W-:Y:S01]  /*28e90*/  STS [R14+0x400], R42 ;  /* 0x0004002a0e007388 */ /* 0x000fe20000000800 */
        /* <DEDUP_REMOVED lines=35> */
[----:B------:R-:W-:Y:S01]  /*290d0*/  STS [R12+0x2000], R60 ;  /* 0x0020003c0c007388 */ /* 0x000fe20000000800 */
        /* <DEDUP_REMOVED lines=18> */
[C---:B------:R-:W-:Y:S01]  /*29200*/  FMUL.FTZ R113, R2.reuse, R113 ;  /* 0x0000007102717220 */ /* 0x040fe20000410000 */
[----:B------:R-:W-:Y:S01]  /*29210*/  STS [R18+0x2400], R70 ;  /* 0x0024004612007388 */ /* 0x000fe20000000800 */
[----:B------:R-:W-:Y:S01]  /*29220*/  F2FP.F16.F32.PACK_AB R92, R93, R92 ;  /* 0x0000005c5d5c723e */ /* 0x000fe200000000ff */
        /* <DEDUP_REMOVED lines=72> */
[C---:B------:R-:W-:Y:S01]  /*296b0*/  FMUL.FTZ R144, R2.reuse, R144 ;  /* 0x0000009002907220 */ /* 0x040fe20000410000 */
        /* <DEDUP_REMOVED lines=43> */
[----:B------:R2:W-:Y:S04]  /*29970*/  STS [R17+0x6000], R2 ;  /* 0x0060000211007388 */ /* 0x0005e80000000800 */
[----:B------:R3:W-:Y:S04]  /*29980*/  STS [R17+0x6400], R3 ;  /* 0x0064000311007388 */ /* 0x0007e80000000800 */
[----:B-1----:R-:W4:Y:S04]  /*29990*/  @!P0 LD.E.64 R18, desc[UR8][R10.64+0x80] ;  /* 0x000080080a128980 */ /* 0x002f28000c101b00 */
[----:B------:R-:W4:Y:S01]  /*299a0*/  LD.E.64 R82, desc[UR10][R10.64+0x88] ;  /* 0x0000880a0a527980 */ /* 0x000f22000c101b00 */
[----:B------:R-:W1:Y:S01]  /*299b0*/  @P4 MUFU.LG2 R16, R8 ;  /* 0x0000000800104308 */ /* 0x000e620000000c00 */
[----:B------:R-:W-:Y:S02]  /*299c0*/  BSSY B0, `(.L_x_3259) ;  /* 0x0000028000007945 */ /* 0x000fe40003800000 */
[----:B------:R4:W5:Y:S04]  /*299d0*/  LD.E.64 R80, desc[UR4][R10.64+0x90] ;  /* 0x000090040a507980 */ /* 0x000968000c101b00 */
[----:B--2---:R-:W2:Y:S01]  /*299e0*/  LD.E.U8 R2, desc[UR4][R10.64+0x1c8] ;  /* 0x0001c8040a027980 */ /* 0x004ea2000c101100 */
[----:B------:R3:W3:Y:S01]  /*299f0*/  @P3 MUFU.LG2 R14, R0 ;  /* 0x00000000000e3308 */ /* 0x0006e20000000c00 */
[----:B-1----:R-:W-:Y:S01]  /*29a00*/  @P4 FMUL.FTZ R16, R16, 0.69314718246459960938 ;  /* 0x3f31721810104820 */ /* 0x002fe20000410000 */
[----:B---3--:R-:W-:-:S02]  /*29a10*/  MOV R3, 0x7f800000 ;  /* 0x7f80000000037802 */ /* 0x008fc40000000f00 */
[----:B------:R-:W-:Y:S01]  /*29a20*/  @!P0 SHF.R.S32.HI R0, RZ, 0x1f, R239 ;  /* 0x0000001fff008819 */ /* 0x000fe200000114ef */
[----:B------:R-:W-:Y:S01]  /*29a30*/  @P3 FMUL.FTZ R14, R14, 0.69314718246459960938 ;  /* 0x3f3172180e0e3820 */ /* 0x000fe20000410000 */
[----:B------:R-:W-:Y:S01]  /*29a40*/  MOV R8, 0x7f800000 ;  /* 0x7f80000000087802 */ /* 0x000fe20000000f00 */
[C---:B-----5:R-:W-:Y:S02]  /*29a50*/  @P4 FFMA.FTZ R3, R4.reuse, R165, R16 ;  /* 0x000000a504034223 */ /* 0x060fe40000010010 */
[----:B------:R-:W-:Y:S01]  /*29a60*/  @P3 FFMA.FTZ R8, R4, R164, R14 ;  /* 0x000000a404083223 */ /* 0x000fe2000001000e */
[----:B----4-:R-:W-:-:S04]  /*29a70*/  @!P0 IMAD R12, R19, R239, RZ ;  /* 0x000000ef130c8224 */ /* 0x010fc800078e02ff */
[----:B------:R-:W-:Y:S02]  /*29a80*/  @!P0 IMAD R12, R18, R0, R12 ;  /* 0x00000000120c8224 */ /* 0x000fe400078e020c */
[-C--:B------:R-:W-:Y:S02]  /*29a90*/  @P0 IMAD R0, R83, R242.reuse, RZ ;  /* 0x000000f253000224 */ /* 0x080fe400078e02ff */
[----:B------:R-:W-:Y:S01]  /*29aa0*/  @P0 IMAD.WIDE.U32 R20, R82, R242, RZ ;  /* 0x000000f252140225 */ /* 0x000fe200078e00ff */
[----:B--2---:R-:W-:-:S03]  /*29ab0*/  ISETP.NE.AND P1, PT, R2, RZ, PT ;  /* 0x000000ff0200720c */ /* 0x004fc60003f25270 */
[----:B------:R-:W-:Y:S01]  /*29ac0*/  @!P0 IMAD.WIDE.U32 R18, R18, R239, RZ ;  /* 0x000000ef12128225 */ /* 0x000fe200078e00ff */
[----:B------:R-:W-:Y:S02]  /*29ad0*/  @P0 IADD3 R0, R21, R0, RZ ;  /* 0x0000000015000210 */ /* 0x000fe40007ffe0ff */
[----:B------:R-:W-:Y:S02]  /*29ae0*/  @P0 MOV R2, R20 ;  /* 0x0000001400020202 */ /* 0x000fe40000000f00 */
[----:B------:R-:W-:Y:S02]  /*29af0*/  @!P0 IADD3 R0, R19, R12, RZ ;  /* 0x0000000c13008210 */ /* 0x000fe40007ffe0ff */
[----:B------:R-:W-:-:S03]  /*29b00*/  @!P0 MOV R2, R18 ;  /* 0x0000001200028202 */ /* 0x000fc60000000f00 */
[----:B------:R-:W-:Y:S05]  /*29b10*/  @!P1 BRA `(.L_x_3260) ;  /* 0x0000000000289947 */ /* 0x000fea0003800000 */
        /* <DEDUP_REMOVED lines=10> */
.L_x_3260:
        /* <DEDUP_REMOVED lines=8> */
.L_x_3261:
[----:B------:R-:W-:Y:S05]  /*29c40*/  BSYNC B0 ;  /* 0x0000000000007941 */ /* 0x000fea0003800000 */
.L_x_3259:
        /* <DEDUP_REMOVED lines=58> */
.L_x_3263:
[----:B------:R-:W-:Y:S05]  /*29ff0*/  BSYNC B0 ;  /* 0x0000000000007941 */ /* 0x000fea0003800000 */
.L_x_3262:
[----:B---3--:R-:W-:Y:S02]  /*2a000*/  LEA.HI R3, R9, R5, RZ, 0x3 ;  /* 0x0000000509037211 */ /* 0x008fe400078f18ff */
[----:B------:R-:W-:Y:S02]  /*2a010*/  R2UR UR4, R6 ;  /* 0x00000000060472ca */ /* 0x000fe400000e0000 */
[----:B------:R-:W-:Y:S02]  /*2a020*/  LOP3.LUT R3, R3, 0xfffffff8, RZ, 0xc0, !PT ;  /* 0xfffffff803037812 */ /* 0x000fe400078ec0ff */
[----:B------:R-:W-:-:S03]  /*2a030*/  R2UR UR5, R7 ;  /* 0x00000000070572ca */ /* 0x000fc600000e0000 */
[----:B------:R-:W-:-:S04]  /*2a040*/  IMAD.IADD R3, R5, 0x1, -R3 ;  /* 0x0000000105037824 */ /* 0x000fc800078e0a03 */
[----:B------:R-:W-:Y:S01]  /*2a050*/  IMAD.SHL.U32 R78, R3, 0x8, RZ ;  /* 0x00000008034e7824 */ /* 0x000fe200078e00ff */
[----:B------:R-:W-:Y:S01]  /*2a060*/  LEA.HI R4, R4, R76, RZ, 0x3 ;  /* 0x0000004c04047211 */ /* 0x000fe200078f18ff */
[----:B------:R-:W-:-:S03]  /*2a070*/  IMAD.SHL.U32 R240, R240, 0x40, RZ ;  /* 0x00000040f0f07824 */ /* 0x000fc600078e00ff */
[----:B------:R-:W-:Y:S01]  /*2a080*/  SHF.R.S32.HI R79, RZ, 0x1f, R78 ;  /* 0x0000001fff4f7819 */ /* 0x000fe2000001144e */
[----:B------:R-:W-:Y:S01]  /*2a090*/  IMAD.IADD R241, R241, 0x1, -R240 ;  /* 0x00000001f1f17824 */ /* 0x000fe200078e0af0 */
[----:B------:R-:W-:Y:S01]  /*2a0a0*/  SHF.R.S32.HI R9, RZ, 0x3, R4 ;  /* 0x00000003ff097819 */ /* 0x000fe20000011404 */
[----:B--2---:R2:W5:Y:S01]  /*2a0b0*/  LD.E R10, desc[UR4][R10.64+0xc0] ;  /* 0x0000c0040a0a7980 */ /* 0x004562000c101900 */
[----:B------:R-:W-:Y:S01]  /*2a0c0*/  SHF.R.S32.HI R8, RZ, 0x1f, R240 ;  /* 0x0000001fff087819 */ /* 0x000fe200000114f0 */
[-C--:B-----5:R-:W-:Y:S01]  /*2a0d0*/  IMAD.WIDE.U32 R86, R82, R240.reuse, R78 ;  /* 0x000000f052567225 */ /* 0x0a0fe200078e004e */
[----:B------:R-:W-:Y:S01]  /*2a0e0*/  LOP3.LUT R4, R4, 0xfffffff8, RZ, 0xc0, !PT ;  /* 0xfffffff804047812 */ /* 0x000fe200078ec0ff */
[----:B------:R-:W-:Y:S01]  /*2a0f0*/  BSSY B0, `(.L_x_3264) ;  /* 0x000002f000007945 */ /* 0x000fe20003800000 */
[----:B------:R-:W-:Y:S01]  /*2a100*/  SHF.R.S32.HI R5, RZ, 0x1f, R238 ;  /* 0x0000001fff057819 */ /* 0x000fe200000114ee */
[----:B------:R-:W-:Y:S02]  /*2a110*/  IMAD R240, R83, R240, RZ ;  /* 0x000000f053f07224 */ /* 0x000fe400078e02ff */
[----:B------:R-:W-:Y:S01]  /*2a120*/  IMAD.IADD R4, R76, 0x1, -R4 ;  /* 0x000000014c047824 */ /* 0x000fe200078e0a04 */
[----:B------:R-:W-:Y:S01]  /*2a130*/  IADD3 R76, P1, R2, R86, RZ ;  /* 0x00000056024c7210 */ /* 0x000fe20007f3e0ff */
[----:B------:R-:W-:Y:S01]  /*2a140*/  IMAD R8, R82, R8, R240 ;  /* 0x0000000852087224 */ /* 0x000fe200078e02f0 */
[----:B------:R-:W-:Y:S01]  /*2a150*/  IADD3 R2, R9, 0x20, RZ ;  /* 0x0000002009027810 */ /* 0x000fe20007ffe0ff */
[----:B------:R-:W-:-:S02]  /*2a160*/  IMAD R3, R81, R238, RZ ;  /* 0x000000ee51037224 */ /* 0x000fc400078e02ff */
[----:B------:R-:W-:Y:S01]  /*2a170*/  IMAD.SHL.U32 R4, R4, 0x8, RZ ;  /* 0x0000000804047824 */ /* 0x000fe200078e00ff */
[----:B------:R-:W-:Y:S01]  /*2a180*/  IADD3.X R77, R0, R87, R8, P1, !PT ;  /* 0x00000057004d7210 */ /* 0x000fe20000ffe408 */
[----:B------:R-:W-:Y:S01]  /*2a190*/  IMAD R3, R80, R5, R3 ;  /* 0x0000000550037224 */ /* 0x000fe200078e0203 */
[CC--:B------:R-:W-:Y:S01]  /*2a1a0*/  ISETP.GE.AND P1, PT, R9.reuse, R241.reuse, PT ;  /* 0x000000f10900720c */ /* 0x0c0fe20003f26270 */
[----:B------:R-:W-:Y:S01]  /*2a1b0*/  VIADD R5, R9, 0x10 ;  /* 0x0000001009057836 */ /* 0x000fe20000000000 */
[-C--:B------:R-:W-:Y:S01]  /*2a1c0*/  ISETP.GE.AND P6, PT, R2, R241.reuse, PT ;  /* 0x000000f10200720c */ /* 0x080fe20003fc6270 */
[----:B------:R-:W-:Y:S01]  /*2a1d0*/  IMAD.WIDE.U32 R80, R80, R238, R76 ;  /* 0x000000ee50507225 */ /* 0x000fe200078e004c */
[----:B------:R-:W-:Y:S02]  /*2a1e0*/  IADD3 R0, R4, 0x40, RZ ;  /* 0x0000004004007810 */ /* 0x000fe40007ffe0ff */
[----:B------:R-:W-:Y:S01]  /*2a1f0*/  ISETP.GE.AND P0, PT, R5, R241, PT ;  /* 0x000000f10500720c */ /* 0x000fe20003f06270 */
[----:B------:R-:W-:Y:S01]  /*2a200*/  VIADD R5, R9, 0x30 ;  /* 0x0000003009057836 */ /* 0x000fe20000000000 */
[----:B------:R-:W-:Y:S01]  /*2a210*/  SHF.R.S32.HI R2, RZ, 0x1f, R9 ;  /* 0x0000001fff027819 */ /* 0x000fe20000011409 */
[----:B------:R-:W-:-:S03]  /*2a220*/  IMAD.IADD R77, R81, 0x1, R3 ;  /* 0x00000001514d7824 */ /* 0x000fc600078e0203 */
[----:B------:R-:W-:Y:S01]  /*2a230*/  ISETP.GE.AND P5, PT, R5, R241, PT ;  /* 0x000000f10500720c */ /* 0x000fe20003fa6270 */
[C---:B------:R-:W-:Y:S02]  /*2a240*/  VIADD R5, R4.reuse, 0xc0 ;  /* 0x000000c004057836 */ /* 0x040fe40000000000 */
[----:B------:R-:W-:Y:S01]  /*2a250*/  VIADD R4, R4, 0x80 ;  /* 0x0000008004047836 */ /* 0x000fe20000000000 */
[----:B--2---:R-:W-:Y:S09]  /*2a260*/  @P1 BRA `(.L_x_3265) ;  /* 0x00000000005c1947 */ /* 0x004ff20003800000 */
[----:B------:R-:W-:Y:S01]  /*2a270*/  IMAD R3, R83, R9, RZ ;  /* 0x0000000953037224 */ /* 0x000fe200078e02ff */
[-C--:B------:R-:W-:Y:S01]  /*2a280*/  ISETP.GE.AND P4, PT, R78, R10.reuse, PT ;  /* 0x0000000a4e00720c */ /* 0x080fe20003f86270 */
        /* <DEDUP_REMOVED lines=21> */
.L_x_3265:
[----:B------:R-:W-:Y:S05]  /*2a3e0*/  BSYNC B0 ;  /* 0x0000000000007941 */ /* 0x000fea0003800000 */
.L_x_3264:
[----:B------:R-:W-:Y:S04]  /*2a3f0*/  BSSY B0, `(.L_x_3266) ;  /* 0x000001c000007945 */ /* 0x000fe80003800000 */
[----:B------:R-:W-:Y:S05]  /*2a400*/  @P0 BRA `(.L_x_3267) ;  /* 0x0000000000680947 */ /* 0x000fea0003800000 */
[----:B------:R-:W-:Y:S01]  /*2a410*/  IADD3 R8, P3, R9, 0x10, RZ ;  /* 0x0000001009087810 */ /* 0x000fe20007f7e0ff */
[----:B-12---:R-:W-:Y:S01]  /*2a420*/  IMAD.MOV.U32 R20, RZ, RZ, R80 ;  /* 0x000000ffff147224 */ /* 0x006fe200078e0050 */
[-C--:B------:R-:W-:Y:S01]  /*2a430*/  ISETP.GE.AND P4, PT, R78, R10.reuse, PT ;  /* 0x0000000a4e00720c */ /* 0x080fe20003f86270 */
[----:B------:R-:W-:Y:S01]  /*2a440*/  IMAD.MOV.U32 R21, RZ, RZ, R77 ;  /* 0x000000ffff157224 */ /* 0x000fe200078e004d */
[-C--:B------:R-:W-:Y:S01]  /*2a450*/  ISETP.GE.AND P2, PT, R0, R10.reuse, PT ;  /* 0x0000000a0000720c */ /* 0x080fe20003f46270 */
[----:B------:R-:W-:Y:S01]  /*2a460*/  IMAD.X R3, RZ, RZ, R2, P3 ;  /* 0x000000ffff037224 */ /* 0x000fe200018e0602 */
[----:B------:R-:W-:Y:S01]  /*2a470*/  ISETP.GE.AND P1, PT, R4, R10, PT ;  /* 0x0000000a0400720c */ /* 0x000fe20003f26270 */
        /* <DEDUP_REMOVED lines=19> */
.L_x_3267:
[----:B------:R-:W-:Y:S05]  /*2a5b0*/  BSYNC B0 ;  /* 0x0000000000007941 */ /* 0x000fea0003800000 */
.L_x_3266:
[----:B------:R-:W-:Y:S04]  /*2a5c0*/  BSSY B0, `(.L_x_3268) ;  /* 0x000001c000007945 */ /* 0x000fe80003800000 */
[----:B------:R-:W-:Y:S05]  /*2a5d0*/  @P6 BRA `(.L_x_3269) ;  /* 0x0000000000686947 */ /* 0x000fea0003800000 */
[----:B------:R-:W-:Y:S01]  /*2a5e0*/  IADD3 R8, P3, R9, 0x20, RZ ;  /* 0x0000002009087810 */ /* 0x000fe20007f7e0ff */
[----:B-1-3--:R-:W-:Y:S01]  /*2a5f0*/  IMAD.MOV.U32 R16, RZ, RZ, R80 ;  /* 0x000000ffff107224 */ /* 0x00afe200078e0050 */
        /* <DEDUP_REMOVED lines=24> */
.L_x_3269:
[----:B------:R-:W-:Y:S05]  /*2a780*/  BSYNC B0 ;  /* 0x0000000000007941 */ /* 0x000fea0003800000 */
.L_x_3268:
[----:B-1--4-:R-:W-:Y:S02]  /*2a790*/  MOV R12, R237 ;  /* 0x000000ed000c7202 */ /* 0x012fe40000000f00 */
[----:B------:R-:W-:-:S04]  /*2a7a0*/  MOV R13, 0x0 ;  /* 0x00000000000d7802 */ /* 0x000fc80000000f00 */
[----:B--23--:R-:W-:Y:S05]  /*2a7b0*/  @P5 RET.REL.NODEC R12 `(_ZN5flash24flash_fwd_splitkv_kernelI23Flash_fwd_kernel_traitsILi256ELi64ELi64ELi4ELb0ELb0EN7cutlass6half_tE19Flash_kernel_traitsILi256ELi64ELi64ELi4ES3_EELb1ELb0ELb1ELb0ELb0ELb0ELb0ELb1EEEvNS_16Flash_fwd_paramsE) ;  /* 0xfffffd580c105950 */ /* 0x00cfea0003c3ffff */
        /* <DEDUP_REMOVED lines=10> */
[----:B------:R-:W-:Y:S01]  /*2a860*/  LEA R4, P4, R12, R84, 0x1 ;  /* 0x000000540c047211 */ /* 0x000fe200078808ff */
[----:B------:R-:W-:Y:S02]  /*2a870*/  IMAD.MOV.U32 R3, RZ, RZ, 0x0 ;  /* 0x00000000ff037424 */ /* 0x000fe400078e00ff */
[----:B------:R-:W-:Y:S01]  /*2a880*/  IMAD R2, R83, R9, R2 ;  /* 0x0000000953027224 */ /* 0x000fe200078e0202 */
[C---:B------:R-:W-:Y:S02]  /*2a890*/  @!P3 R2UR UR10, R6.reuse ;  /* 0x00000000060ab2ca */ /* 0x040fe400000e0000 */
[----:B------:R-:W-:Y:S01]  /*2a8a0*/  @!P3 R2UR UR11, R7 ;  /* 0x00000000070bb2ca */ /* 0x000fe200000e0000 */
[----:B------:R-:W-:Y:S01]  /*2a8b0*/  IMAD.IADD R2, R13, 0x1, R2 ;  /* 0x000000010d027824 */ /* 0x000fe200078e0202 */
[----:B------:R-:W-:Y:S02]  /*2a8c0*/  @!P2 R2UR UR8, R6 ;  /* 0x000000000608a2ca */ /* 0x000fe400000e0000 */
[----:B------:R-:W-:-:S02]  /*2a8d0*/  @!P2 R2UR UR9, R7 ;  /* 0x000000000709a2ca */ /* 0x000fc400000e0000 */
[----:B------:R-:W-:Y:S02]  /*2a8e0*/  @!P1 R2UR UR4, R6 ;  /* 0x00000000060492ca */ /* 0x000fe400000e0000 */
[----:B------:R-:W-:Y:S02]  /*2a8f0*/  @!P1 R2UR UR5, R7 ;  /* 0x00000000070592ca */ /* 0x000fe400000e0000 */
[----:B------:R-:W-:Y:S01]  /*2a900*/  LEA.HI.X R5, R12, R85, R2, 0x1, P4 ;  /* 0x000000550c057211 */ /* 0x000fe200020f0c02 */
[----:B------:R-:W-:-:S04]  /*2a910*/  IMAD.MOV.U32 R2, RZ, RZ, R237 ;  /* 0x000000ffff027224 */ /* 0x000fc800078e00ed */
[----:B------:R-:W-:Y:S04]  /*2a920*/  @!P3 ST.E.128 desc[UR10][R4.64], R56 ;  /* 0x000000380400b985 */ /* 0x000fe8000c101d0a */
[----:B------:R-:W-:Y:S04]  /*2a930*/  @!P2 ST.E.128 desc[UR8][R4.64+0x80], R40 ;  /* 0x000080280400a985 */ /* 0x000fe8000c101d08 */
[----:B------:R1:W-:Y:S02]  /*2a940*/  @!P1 ST.E.128 desc[UR4][R4.64+0x100], R24 ;  /* 0x0001001804009985 */ /* 0x0003e4000c101d04 */
[----:B-1----:R-:W-:Y:S05]  /*2a950*/  @P0 RET.REL.NODEC R2 `(_ZN5flash24flash_fwd_splitkv_kernelI23Flash_fwd_kernel_traitsILi256ELi64ELi64ELi4ELb0ELb0EN7cutlass6half_tE19Flash_kernel_traitsILi256ELi64ELi64ELi4ES3_EELb1ELb0ELb1ELb0ELb0ELb0ELb0ELb1EEEvNS_16Flash_fwd_paramsE) ;  /* 0xfffffd5402a80950 */ /* 0x002fea0003c3ffff */
[----:B------:R-:W-:Y:S01]  /*2a960*/  R2UR UR4, R6 ;  /* 0x00000000060472ca */ /* 0x000fe200000e0000 */
[----:B------:R-:W-:Y:S01]  /*2a970*/  IMAD.MOV.U32 R2, RZ, RZ, R237 ;  /* 0x000000ffff027224 */ /* 0x000fe200078e00ed */
[----:B------:R-:W-:Y:S01]  /*2a980*/  R2UR UR5, R7 ;  /* 0x00000000070572ca */ /* 0x000fe200000e0000 */
[----:B------:R-:W-:-:S12]  /*2a990*/  IMAD.MOV.U32 R3, RZ, RZ, 0x0 ;  /* 0x00000000ff037424 */ /* 0x000fd800078e00ff */
[----:B------:R1:W-:Y:S02]  /*2a9a0*/  ST.E.128 desc[UR4][R4.64+0x180], R72 ;  /* 0x0001804804007985 */ /* 0x0003e4000c101d04 */
[----:B-1----:R-:W-:Y:S05]  /*2a9b0*/  RET.REL.NODEC R2 `(_ZN5flash24flash_fwd_splitkv_kernelI23Flash_fwd_kernel_traitsILi256ELi64ELi64ELi4ELb0ELb0EN7cutlass6half_tE19Flash_kernel_traitsILi256ELi64ELi64ELi4ES3_EELb1ELb0ELb1ELb0ELb0ELb0ELb0ELb1EEEvNS_16Flash_fwd_paramsE) ;  /* 0xfffffd5402907950 */ /* 0x002fea0003c3ffff */
.L_x_3258:
[----:B------:R-:W-:Y:S01]  /*2a9c0*/  MOV R0, 0x1f ;  /* 0x0000001f00007802 */ /* 0x000fe20000000f00 */
[----:B------:R-:W-:Y:S01]  /*2a9d0*/  IMAD.MOV.U32 R2, RZ, RZ, 0x2 ;  /* 0x00000002ff027424 */ /* 0x000fe200078e00ff */
[----:B------:R-:W-:Y:S01]  /*2a9e0*/  MOV R5, R249 ;  /* 0x000000f900057202 */ /* 0x000fe20000000f00 */
[----:B------:R-:W-:-:S07]  /*2a9f0*/  IMAD.MOV.U32 R3, RZ, RZ, -0x1 ;  /* 0xffffffffff037424 */ /* 0x000fce00078e00ff */
[----:B-1---5:R-:W-:Y:S05]  /*2aa00*/  WARPSYNC.COLLECTIVE R3, `(.L_x_3270) ;  /* 0x0000000003087348 */ /* 0x022fea0003c00000 */
[----:B------:R2:W3:Y:S02]  /*2aa10*/  SHFL.BFLY P0, R0, R5, R2, R0 ;  /* 0x0c00000205007389 */ /* 0x0004e40000000000 */
[----:B-123-5:R-:W-:Y:S01]  /*2aa20*/  ENDCOLLECTIVE ;  /* 0x000000000000791b */ /* 0x02efe20003800000 */
.L_x_3270:
        /* <DEDUP_REMOVED lines=8> */
.L_x_3271:
        /* <DEDUP_REMOVED lines=8> */
.L_x_3272:
[----:B------:R-:W-:Y:S01]  /*2ab30*/  FADD.FTZ R248, R0, R248 ;  /* 0x000000f800f87221 */ /* 0x000fe20000010000 */
[----:B------:R-:W-:Y:S02]  /*2ab40*/  MOV R0, 0x1f ;  /* 0x0000001f00007802 */ /* 0x000fe40000000f00 */
[----:B------:R-:W-:Y:S01]  /*2ab50*/  MOV R2, 0x1 ;  /* 0x0000000100027802 */ /* 0x000fe20000000f00 */
[----:B------:R-:W-:-:S07]  /*2ab60*/  IMAD.MOV.U32 R5, RZ, RZ, R248 ;  /* 0x000000ffff057224 */ /* 0x000fce00078e00f8 */
[----:B------:R-:W-:Y:S05]  /*2ab70*/  WARPSYNC.COLLECTIVE R3, `(.L_x_3273) ;  /* 0x0000000003087348 */ /* 0x000fea0003c00000 */
[----:B------:R1:W2:Y:S02]  /*2ab80*/  SHFL.BFLY P0, R0, R5, R2, R0 ;  /* 0x0c00000205007389 */ /* 0x0002a40000000000 */
[----:B-12---:R-:W-:Y:S01]  /*2ab90*/  ENDCOLLECTIVE ;  /* 0x000000000000791b */ /* 0x006fe20003800000 */
.L_x_3273:
[----:B------:R-:W-:Y:S05]  /*2aba0*/  BRA `(.L_x_3274) ;  /* 0xffffffd800b07947 */ /* 0x000fea000383ffff */
.L_x_3275:
        /* <DEDUP_REMOVED lines=13> */
.L_x_4878:


//--------------------- .text._ZN5flash24flash_fwd_splitkv_kernelI23Flash_fwd_kernel_traitsILi256ELi64ELi64ELi4ELb0ELb0EN7cutlass6half_tE19Flash_kernel_traitsILi256ELi64ELi64ELi4ES3_EELb1ELb0ELb1ELb0ELb0ELb1ELb0ELb1EEEvNS_16Flash_fwd_paramsE --------------------------
	.section	.text._ZN5flash24flash_fwd_splitkv_kernelI23Flash_fwd_kernel_traitsILi256ELi64ELi64ELi4ELb0ELb0EN7cutlass6half_tE19Flash_kernel_traitsILi256ELi64ELi64ELi4ES3_EELb1ELb0ELb1ELb0ELb0ELb1ELb0ELb1EEEvNS_16Flash_fwd_paramsE,"ax",@progbits
	.align	128
        .global         _ZN5flash24flash_fwd_splitkv_kernelI23Flash_fwd_kernel_traitsILi256ELi64ELi64ELi4ELb0ELb0EN7cutlass6half_tE19Flash_kernel_traitsILi256ELi64ELi64ELi4ES3_EELb1ELb0ELb1ELb0ELb0ELb1ELb0ELb1EEEvNS_16Flash_fwd_paramsE
        .type           _ZN5flash24flash_fwd_splitkv_kernelI23Flash_fwd_kernel_traitsILi256ELi64ELi64ELi4ELb0ELb0EN7cutlass6half_tE19Flash_kernel_traitsILi256ELi64ELi64ELi4ES3_EELb1ELb0ELb1ELb0ELb0ELb1ELb0ELb1EEEvNS_16Flash_fwd_paramsE,@function
        .size           _ZN5flash24flash_fwd_splitkv_kernelI23Flash_fwd_kernel_traitsILi256ELi64ELi64ELi4ELb0ELb0EN7cutlass6half_tE19Flash_kernel_traitsILi256ELi64ELi64ELi4ES3_EELb1ELb0ELb1ELb0ELb0ELb1ELb0ELb1EEEvNS_16Flash_fwd_paramsE,(.L_x_4879 - _ZN5flash24flash_fwd_splitkv_kernelI23Flash_fwd_kernel_traitsILi256ELi64ELi64ELi4ELb0ELb0EN7cutlass6half_tE19Flash_kernel_traitsILi256ELi64ELi64ELi4ES3_EELb1ELb0ELb1ELb0ELb0ELb1ELb0ELb1EEEvNS_16Flash_fwd_paramsE)
        .other          _ZN5flash24flash_fwd_splitkv_kernelI23Flash_fwd_kernel_traitsILi256ELi64ELi64ELi4ELb0ELb0EN7cutlass6half_tE19Flash_kernel_traitsILi256ELi64ELi64ELi4ES3_EELb1ELb0ELb1ELb0ELb0ELb1ELb0ELb1EEEvNS_16Flash_fwd_paramsE,@"STO_CUDA_ENTRY STV_DEFAULT"
_ZN5flash24flash_fwd_splitkv_kernelI23Flash_fwd_kernel_traitsILi256ELi64ELi64ELi4ELb0ELb0EN7cutlass6half_tE19Flash_kernel_traitsILi256ELi64ELi64ELi4ES3_EELb1ELb0ELb1ELb0ELb0ELb1ELb0ELb1EEEvNS_16Flash_fwd_paramsE:
.text._ZN5flash24flash_fwd_splitkv_kernelI23Flash_fwd_kernel_traitsILi256ELi64ELi64ELi4ELb0ELb0EN7cutlass6half_tE19Flash_kernel_traitsILi256ELi64ELi64ELi4ES3_EELb1ELb0ELb1ELb0ELb0ELb1ELb0ELb1EEEvNS_16Flash_fwd_paramsE:
        /* <DEDUP_REMOVED lines=8> */
[----:B-1-34-:R-:W-:Y:S05]  /*0080*/  CALL.REL.NOINC `($_ZN5flash24flash_fwd_splitkv_kernelI23Flash_fwd_kernel_traitsILi256ELi64ELi64ELi4ELb0ELb0EN7cutlass6half_tE19Flash_kernel_traitsILi256ELi64ELi64ELi4ES3_EELb1ELb0ELb1ELb0ELb0ELb1ELb0ELb1EEEvNS_16Flash_fwd_paramsE$_ZN5flash30compute_attn_1rowblock_splitkvI23Flash_fwd_kernel_traitsILi256ELi64ELi64ELi4ELb0ELb0EN7cutlass6half_tE19Flash_kernel_traitsILi256ELi64ELi64ELi4ES3_EELb1ELb0ELb1ELb0ELb0ELb1ELb0ELb1ENS_16Flash_fwd_paramsEEEvRKT8_iiiii) ;  /* 0x0000000000087944 */ /* 0x01afea0003c00000 */
[----:B------:R-:W-:Y:S05]  /*0090*/  BSYNC B4 ;  /* 0x0000000000047941 */ /* 0x000fea0003800000 */
.L_x_3276:
[----:B------:R-:W-:Y:S05]  /*00a0*/  EXIT ;  /* 0x000000000000794d */ /* 0x000fea0003800000 */
        .type           $_ZN5flash24flash_fwd_splitkv_kernelI23Flash_fwd_kernel_traitsILi256ELi64ELi64ELi4ELb0ELb0EN7cutlass6half_tE19Flash_kernel_traitsILi256ELi64ELi64ELi4ES3_EELb1ELb0ELb1ELb0ELb0ELb1ELb0ELb1EEEvNS_16Flash_fwd_paramsE$_ZN5flash30compute_attn_1rowblock_splitkvI23Flash_fwd_kernel_traitsILi256ELi64ELi64ELi4ELb0ELb0EN7cutlass6half_tE19Flash_kernel_traitsILi256ELi64ELi64ELi4ES3_EELb1ELb0ELb1ELb0ELb0ELb1ELb0ELb1ENS_16Flash_fwd_paramsEEEvRKT8_iiiii,@function
        .size           $_ZN5flash24flash_fwd_splitkv_kernelI23Flash_fwd_kernel_traitsILi256ELi64ELi64ELi4ELb0ELb0EN7cutlass6half_tE19Flash_kernel_traitsILi256ELi64ELi64ELi4ES3_EELb1ELb0ELb1ELb0ELb0ELb1ELb0ELb1EEEvNS_16Flash_fwd_paramsE$_ZN5flash30compute_attn_1rowblock_splitkvI23Flash_fwd_kernel_traitsILi256ELi64ELi64ELi4ELb0ELb0EN7cutlass6half_tE19Flash_kernel_traitsILi256ELi64ELi64ELi4ES3_EELb1ELb0ELb1ELb0ELb0ELb1ELb0ELb1ENS_16Flash_fwd_paramsEEEvRKT8_iiiii,(.L_x_4879 - $_ZN5flash24flash_fwd_splitkv_kernelI23Flash_fwd_kernel_traitsILi256ELi64ELi64ELi4ELb0ELb0EN7cutlass6half_tE19Flash_kernel_traitsILi256ELi64ELi64ELi4ES3_EELb1ELb0ELb1ELb0ELb0ELb1ELb0ELb1EEEvNS_16Flash_fwd_paramsE$_ZN5flash30compute_attn_1rowblock_splitkvI23Flash_fwd_kernel_traitsILi256ELi64ELi64ELi4ELb0ELb0EN7cutlass6half_tE19Flash_kernel_traitsILi256ELi64ELi64ELi4ES3_EELb1ELb0ELb1ELb0ELb0ELb1ELb0ELb1ENS_16Flash_fwd_paramsEEEvRKT8_iiiii)
$_ZN5flash24flash_fwd_splitkv_kernelI23Flash_fwd_kernel_traitsILi256ELi64ELi64ELi4ELb0ELb0EN7cutlass6half_tE19Flash_kernel_traitsILi256ELi64ELi64ELi4ES3_EELb1ELb0ELb1ELb0ELb0ELb1ELb0ELb1EEEvNS_16Flash_fwd_paramsE$_ZN5flash30compute_attn_1rowblock_splitkvI23Flash_fwd_kernel_traitsILi256ELi64ELi64ELi4ELb0ELb0EN7cutlass6half_tE19Flash_kernel_traitsILi256ELi64ELi64ELi4ES3_EELb1ELb0ELb1ELb0ELb0ELb1ELb0ELb1ENS_16Flash_fwd_paramsEEEvRKT8_iiiii:
        /* <DEDUP_REMOVED lines=27> */
.L_x_3278:
[----:B------:R-:W-:Y:S05]  /*0260*/  BSYNC B0 ;  /* 0x0000000000007941 */ /* 0x000fea0003800000 */
.L_x_3277:
        /* <DEDUP_REMOVED lines=8> */
.L_x_3280:
[----:B------:R2:W5:Y:S02]  /*02f0*/  LD.E R84, desc[UR6][R10.64+0xb8] ;  /* 0x0000b8060a547980 */ /* 0x000564000c101900 */
.L_x_3281:
[----:B------:R-:W-:Y:S05]  /*0300*/  BSYNC B0 ;  /* 0x0000000000007941 */ /* 0x000fea0003800000 */
.L_x_3279:
[----:B-1-3--:R-:W3:Y:S01]  /*0310*/  LD.E.64 R2, desc[UR6][R10.64+0xf8] ;  /* 0x0000f8060a027980 */ /* 0x00aee2000c101b00 */
[----:B------:R-:W-:Y:S01]  /*0320*/  BSSY B1, `(.L_x_3282) ;  /* 0x0000012000017945 */ /* 0x000fe20003800000 */
[----:B-----5:R-:W-:Y:S01]  /*0330*/  IMAD.IADD R84, R84, 0x1, -R16 ;  /* 0x0000000154547824 */ /* 0x020fe200078e0a10 */
[----:B---3--:R-:W-:-:S04]  /*0340*/  ISETP.NE.U32.AND P0, PT, R2, RZ, PT ;  /* 0x000000ff0200720c */ /* 0x008fc80003f05070 */
[----:B------:R-:W-:-:S13]  /*0350*/  ISETP.NE.AND.EX P0, PT, R3, RZ, PT, P0 ;  /* 0x000000ff0300720c */ /* 0x000fda0003f05300 */
[----:B------:R-:W-:Y:S05]  /*0360*/  @!P0 BRA `(.L_x_3283) ;  /* 0x0000000000108947 */ /* 0x000fea0003800000 */
[----:B------:R-:W-:-:S06]  /*0370*/  IMAD.WIDE R50, R243, 0x4, R2 ;  /* 0x00000004f3327825 */ /* 0x000fcc00078e0202 */
[----:B------:R-:W3:Y:S02]  /*0380*/  LD.E R50, desc[UR6][R50.64] ;  /* 0x0000000632327980 */ /* 0x000ee4000c101900 */
[----:B---3--:R-:W-:Y:S01]  /*0390*/  IADD3 R50, R50, -R16, RZ ;  /* 0x8000001032327210 */ /* 0x008fe20007ffe0ff */
[----:B------:R-:W-:Y:S05]  /*03a0*/  BRA `(.L_x_3284) ;  /* 0x0000000000247947 */ /* 0x000fea0003800000 */
.L_x_3283:
[----:B------:R-:W3:Y:S01]  /*03b0*/  LD.E.64 R2, desc[UR6][R10.64+0x108] ;  /* 0x000108060a027980 */ /* 0x000ee2000c101b00 */
[----:B------:R-:W-:Y:S01]  /*03c0*/  BSSY B0, `(.L_x_3285) ;  /* 0x0000006000007945 */ /* 0x000fe20003800000 */
[----:B------:R-:W-:Y:S01]  /*03d0*/  IMAD.MOV.U32 R50, RZ, RZ, RZ ;  /* 0x000000ffff327224 */ /* 0x000fe200078e00ff */
[----:B---3--:R-:W-:-:S04]  /*03e0*/  ISETP.NE.U32.AND P0, PT, R2, RZ, PT ;  /* 0x000000ff0200720c */ /* 0x008fc80003f05070 */
[----:B------:R-:W-:-:S13]  /*03f0*/  ISETP.NE.AND.EX P0, PT, R3, RZ, PT, P0 ;  /* 0x000000ff0300720c */ /* 0x000fda0003f05300 */
[----:B------:R-:W-:Y:S05]  /*0400*/  @!P0 BRA `(.L_x_3286) ;  /* 0x0000000000048947 */ /* 0x000fea0003800000 */
[----:B------:R1:W5:Y:S02]  /*0410*/  LD.E R50, desc[UR6][R10.64+0xbc] ;  /* 0x0000bc060a327980 */ /* 0x000364000c101900 */
.L_x_3286:
[----:B------:R-:W-:Y:S05]  /*0420*/  BSYNC B0 ;  /* 0x0000000000007941 */ /* 0x000fea0003800000 */
.L_x_3285:
[----:B-----5:R-:W-:Y:S02]  /*0430*/  IADD3 R50, R84, R50, RZ ;  /* 0x0000003254327210 */ /* 0x020fe40007ffe0ff */
.L_x_3284:
[----:B------:R-:W-:Y:S05]  /*0440*/  BSYNC B1 ;  /* 0x0000000000017941 */ /* 0x000fea0003800000 */
.L_x_3282:
[----:B------:R-:W-:Y:S01]  /*0450*/  IMAD.SHL.U32 R53, R244, 0x40, RZ ;  /* 0x00000040f4357824 */ /* 0x000fe200078e00ff */
[----:B------:R-:W-:Y:S01]  /*0460*/  MOV R2, R241 ;  /* 0x000000f100027202 */ /* 0x000fe20000000f00 */
[----:B------:R-:W-:-:S03]  /*0470*/  IMAD.MOV.U32 R3, RZ, RZ, 0x0 ;  /* 0x00000000ff037424 */ /* 0x000fc600078e00ff */
[----:B------:R-:W-:-:S13]  /*0480*/  ISETP.GT.AND P0, PT, R245, R53, PT ;  /* 0x00000035f500720c */ /* 0x000fda0003f04270 */
[----:B-12---:R-:W-:Y:S05]  /*0490*/  @!P0 RET.REL.NODEC R2 `(_ZN5flash24flash_fwd_splitkv_kernelI23Flash_fwd_kernel_traitsILi256ELi64ELi64ELi4ELb0ELb0EN7cutlass6half_tE19Flash_kernel_traitsILi256ELi64ELi64ELi4ES3_EELb1ELb0ELb1ELb0ELb0ELb1ELb0ELb1EEEvNS_16Flash_fwd_paramsE) ;  /* 0xfffffff802d88950 */ /* 0x006fea0003c3ffff */
        /* <DEDUP_REMOVED lines=82> */
.L_x_3289:
[----:B------:R-:W-:Y:S05]  /*09c0*/  BSYNC B0 ;  /* 0x0000000000007941 */ /* 0x000fea0003800000 */
.L_x_3288:
        /* <DEDUP_REMOVED lines=21> */
.L_x_3291:
[----:B------:R-:W-:Y:S05]  /*0b20*/  BSYNC B0 ;  /* 0x0000000000007941 */ /* 0x000fea0003800000 */
.L_x_3290:
        /* <DEDUP_REMOVED lines=23> */
.L_x_3293:
[----:B------:R-:W-:Y:S05]  /*0ca0*/  BSYNC B0 ;  /* 0x0000000000007941 */ /* 0x000fea0003800000 */
.L_x_3292:
        /* <DEDUP_REMOVED lines=32> */
.L_x_3295:
[----:B------:R-:W-:Y:S05]  /*0eb0*/  BSYNC B0 ;  /* 0x0000000000007941 */ /* 0x000fea0003800000 */
.L_x_3294:
[----:B------:R5:W-:Y:S01]  /*0ec0*/  @!P5 ST.E desc[UR6][R12.64+0x40], R3 ;  /* 0x000040030c00d985 */ /* 0x000be2000c101906 */
[----:B------:R-:W-:-:S03]  /*0ed0*/  MOV R2, R241 ;  /* 0x000000f100027202 */ /* 0x000fc60000000f00 */
[----:B------:R-:W-:Y:S04]  /*0ee0*/  @!P6 ST.E desc[UR6][R12.64], R4 ;  /* 0x000000040c00e985 */ /* 0x000fe8000c101906 */
[----:B------:R1:W-:Y:S01]  /*0ef0*/  @!P4 ST.E desc[UR6][R12.64+0x80], R0 ;  /* 0x000080000c00c985 */ /* 0x0003e2000c101906 */
[----:B-----5:R-:W-:-:S04]  /*0f00*/  MOV R3, 0x0 ;  /* 0x0000000000037802 */ /* 0x020fc80000000f00 */
[----:B-1234-:R-:W-:Y:S05]  /*0f10*/  @P3 RET.REL.NODEC R2 `(_ZN5flash24flash_fwd_splitkv_kernelI23Flash_fwd_kernel_traitsILi256ELi64ELi64ELi4ELb0ELb0EN7cutlass6half_tE19Flash_kernel_traitsILi256ELi64ELi64ELi4ES3_EELb1ELb0ELb1ELb0ELb0ELb1ELb0ELb1EEEvNS_16Flash_fwd_paramsE) ;  /* 0xfffffff002383950 */ /* 0x01efea0003c3ffff */
[----:B------:R-:W-:Y:S02]  /*0f20*/  MOV R0, 0x7f800000 ;  /* 0x7f80000000007802 */ /* 0x000fe40000000f00 */
[----:B------:R-:W-:Y:S02]  /*0f30*/  MOV R2, R241 ;  /* 0x000000f100027202 */ /* 0x000fe40000000f00 */
[----:B------:R-:W-:Y:S01]  /*0f40*/  MOV R3, 0x0 ;  /* 0x0000000000037802 */ /* 0x000fe20000000f00 */
[----:B------:R1:W-:Y:S03]  /*0f50*/  ST.E desc[UR6][R12.64+0xc0], R0 ;  /* 0x0000c0000c007985 */ /* 0x0003e6000c101906 */
[----:B-1----:R-:W-:Y:S05]  /*0f60*/  RET.REL.NODEC R2 `(_ZN5flash24flash_fwd_splitkv_kernelI23Flash_fwd_kernel_traitsILi256ELi64ELi64ELi4ELb0ELb0EN7cutlass6half_tE19Flash_kernel_traitsILi256ELi64ELi64ELi4ES3_EELb1ELb0ELb1ELb0ELb0ELb1ELb0ELb1EEEvNS_16Flash_fwd_paramsE) ;  /* 0xfffffff002247950 */ /* 0x002fea0003c3ffff */
.L_x_3287:
        /* <DEDUP_REMOVED lines=109> */
.L_x_3297:
        /* <DEDUP_REMOVED lines=81> */
.L_x_3298:
[----:B------:R-:W-:Y:S05]  /*1b50*/  BSYNC B0 ;  /* 0x0000000000007941 */ /* 0x000fea0003800000 */
.L_x_3296:
        /* <DEDUP_REMOVED lines=25> */
[-C--:B-----5:R-:W-:Y:S01]  /*1cf0*/  IMAD R9, R9, R46.reuse, RZ ;  /* 0x0000002e09097224 */ /* 0x0a0fe200078e02ff */
        /* <DEDUP_REMOVED lines=276> */
.L_x_3417:
        /* <DEDUP_REMOVED lines=33> */
.L_x_3301:
[----:B------:R-:W-:Y:S05]  /*3050*/  BSYNC B0 ;  /* 0x0000000000007941 */ /* 0x000fea0003800000 */
.L_x_3300:
        /* <DEDUP_REMOVED lines=18> */
.L_x_3303:
[----:B------:R-:W-:Y:S05]  /*3180*/  BSYNC B0 ;  /* 0x0000000000007941 */ /* 0x000fea0003800000 */
.L_x_3302:
        /* <DEDUP_REMOVED lines=21> */
.L_x_3305:
[----:B------:R-:W-:Y:S05]  /*32e0*/  BSYNC B0 ;  /* 0x0000000000007941 */ /* 0x000fea0003800000 */
.L_x_3304:
        /* <DEDUP_REMOVED lines=18> */
.L_x_3307:
[----:B------:R-:W-:Y:S05]  /*3410*/  BSYNC B0 ;  /* 0x0000000000007941 */ /* 0x000fea0003800000 */
.L_x_3306:
        /* <DEDUP_REMOVED lines=72> */
.L_x_3314:
[----:B------:R-:W-:Y:S05]  /*38a0*/  BSYNC B0 ;  /* 0x0000000000007941 */ /* 0x000fea0003800000 */
.L_x_3313:
        /* <DEDUP_REMOVED lines=53> */
.L_x_3316:
[----:B------:R-:W-:Y:S05]  /*3c00*/  BSYNC B0 ;  /* 0x0000000000007941 */ /* 0x000fea0003800000 */
.L_x_3315:
        /* <DEDUP_REMOVED lines=53> */
.L_x_3318:
[----:B------:R-:W-:Y:S05]  /*3f60*/  BSYNC B0 ;  /* 0x0000000000007941 */ /* 0x000fea0003800000 */
.L_x_3317:
        /* <DEDUP_REMOVED lines=52> */
.L_x_3312:
[----:B------:R-:W-:Y:S05]  /*42b0*/  BSYNC B1 ;  /* 0x0000000000017941 */ /* 0x000fea0003800000 */
.L_x_3311:
        /* <DEDUP_REMOVED lines=70> */
.L_x_3322:
[----:B------:R-:W-:Y:S05]  /*4720*/  BSYNC B0 ;  /* 0x0000000000007941 */ /* 0x000fea0003800000 */
.L_x_3321:
        /* <DEDUP_REMOVED lines=55> */
.L_x_3324:
[----:B------:R-:W-:Y:S05]  /*4aa0*/  BSYNC B0 ;  /* 0x0000000000007941 */ /* 0x000fea0003800000 */
.L_x_3323:
        /* <DEDUP_REMOVED lines=55> */
.L_x_3326:
[----:B------:R-:W-:Y:S05]  /*4e20*/  BSYNC B0 ;  /* 0x0000000000007941 */ /* 0x000fea0003800000 */
.L_x_3325:
        /* <DEDUP_REMOVED lines=54> */
.L_x_3320:
[----:B------:R-:W-:Y:S05]  /*5190*/  BSYNC B1 ;  /* 0x0000000000017941 */ /* 0x000fea0003800000 */
.L_x_3319:
        /* <DEDUP_REMOVED lines=70> */
.L_x_3330:
[----:B------:R-:W-:Y:S05]  /*5600*/  BSYNC B0 ;  /* 0x0000000000007941 */ /* 0x000fea0003800000 */
.L_x_3329:
        /* <DEDUP_REMOVED lines=55> */
.L_x_3332:
[----:B------:R-:W-:Y:S05]  /*5980*/  BSYNC B0 ;  /* 0x0000000000007941 */ /* 0x000fea0003800000 */
.L_x_3331:
        /* <DEDUP_REMOVED lines=55> */
.L_x_3334:
[----:B------:R-:W-:Y:S05]  /*5d00*/  BSYNC B0 ;  /* 0x0000000000007941 */ /* 0x000fea0003800000 */
.L_x_3333:
        /* <DEDUP_REMOVED lines=54> */
.L_x_3328:
[----:B------:R-:W-:Y:S05]  /*6070*/  BSYNC B1 ;  /* 0x0000000000017941 */ /* 0x000fea0003800000 */
.L_x_3327:
        /* <DEDUP_REMOVED lines=74> */
.L_x_3338:
[----:B------:R-:W-:Y:S05]  /*6520*/  BSYNC B0 ;  /* 0x0000000000007941 */ /* 0x000fea0003800000 */
.L_x_3337:
        /* <DEDUP_REMOVED lines=55> */
.L_x_3340:
[----:B------:R-:W-:Y:S05]  /*68a0*/  BSYNC B0 ;  /* 0x0000000000007941 */ /* 0x000fea0003800000 */
.L_x_3339:
        /* <DEDUP_REMOVED lines=55> */
.L_x_3342:
[----:B------:R-:W-:Y:S05]  /*6c20*/  BSYNC B0 ;  /* 0x0000000000007941 */ /* 0x000fea0003800000 */
.L_x_3341:
        /* <DEDUP_REMOVED lines=54> */
.L_x_3336:
[----:B------:R-:W-:Y:S05]  /*6f90*/  BSYNC B1 ;  /* 0x0000000000017941 */ /* 0x000fea0003800000 */
.L_x_3335:
[----:B------:R-:W2:Y:S02]  /*6fa0*/  LD.E R0, desc[UR6][R10.64+0xd0] ;  /* 0x0000d0060a007980 */ /* 0x000ea4000c101900 */
[----:B--2---:R-:W-:Y:S05]  /*6fb0*/  IMAD.U32 R0, R0, -0x20, RZ ;  /* 0xffffffe000007824 */ /* 0x004fea00078e00ff */
[C---:B------:R-:W-:Y:S02]  /*6fc0*/  LEA R20, P1, R0.reuse, R20, 0x1 ;  /* 0x0000001400147211 */ /* 0x040fe400078208ff */
[C---:B------:R-:W-:Y:S02]  /*6fd0*/  LEA R36, P0, R0.reuse, R36, 0x1 ;  /* 0x0000002400247211 */ /* 0x040fe400078008ff */
[C---:B------:R-:W-:Y:S02]  /*6fe0*/  LEA.HI.X.SX32 R21, R0.reuse, R21, 0x1, P1 ;  /* 0x0000001500157211 */ /* 0x040fe400008f0eff */
[----:B------:R-:W-:Y:S01]  /*6ff0*/  LEA.HI.X.SX32 R37, R0, R37, 0x1, P0 ;  /* 0x0000002500257211 */ /* 0x000fe200000f0eff */
[----:B------:R-:W-:Y:S05]  /*7000*/  BRA `(.L_x_3343) ;  /* 0x0000007000487947 */ /* 0x000fea0003800000 */
.L_x_3310:
        /* <DEDUP_REMOVED lines=101> */
.L_x_3349:
[----:B------:R-:W-:Y:S05]  /*7660*/  BSYNC B0 ;  /* 0x0000000000007941 */ /* 0x000fea0003800000 */
.L_x_3348:
[----:B-----5:R2:W-:Y:S02]  /*7670*/  ST.E.128 desc[UR6][R120.64], R28 ;  /* 0x0000001c78007985 */ /* 0x0205e4000c101d06 */
.L_x_3347:
[----:B------:R-:W-:Y:S05]  /*7680*/  BSYNC B1 ;  /* 0x0000000000017941 */ /* 0x000fea0003800000 */
.L_x_3346:
        /* <DEDUP_REMOVED lines=99> */
.L_x_3353:
[----:B------:R-:W-:Y:S05]  /*7cc0*/  BSYNC B0 ;  /* 0x0000000000007941 */ /* 0x000fea0003800000 */
.L_x_3352:
[----:B-----5:R3:W-:Y:S02]  /*7cd0*/  ST.E.128 desc[UR6][R120.64+0x80], R28 ;  /* 0x0000801c78007985 */ /* 0x0207e4000c101d06 */
.L_x_3351:
[----:B------:R-:W-:Y:S05]  /*7ce0*/  BSYNC B1 ;  /* 0x0000000000017941 */ /* 0x000fea0003800000 */
.L_x_3350:
        /* <DEDUP_REMOVED lines=99> */
.L_x_3357:
[----:B------:R-:W-:Y:S05]  /*8320*/  BSYNC B0 ;  /* 0x0000000000007941 */ /* 0x000fea0003800000 */
.L_x_3356:
[----:B-----5:R3:W-:Y:S02]  /*8330*/  ST.E.128 desc[UR6][R120.64+0x100], R28 ;  /* 0x0001001c78007985 */ /* 0x0207e4000c101d06 */
.L_x_3355:
[----:B------:R-:W-:Y:S05]  /*8340*/  BSYNC B1 ;  /* 0x0000000000017941 */ /* 0x000fea0003800000 */
.L_x_3354:
        /* <DEDUP_REMOVED lines=98> */
.L_x_3359:
[----:B------:R-:W-:Y:S05]  /*8970*/  BSYNC B0 ;  /* 0x0000000000007941 */ /* 0x000fea0003800000 */
.L_x_3358:
[----:B-----5:R3:W-:Y:S02]  /*8980*/  ST.E.128 desc[UR6][R120.64+0x180], R28 ;  /* 0x0001801c78007985 */ /* 0x0207e4000c101d06 */
.L_x_3345:
[----:B------:R-:W-:Y:S05]  /*8990*/  BSYNC B2 ;  /* 0x0000000000027941 */ /* 0x000fea0003800000 */
.L_x_3344:
        /* <DEDUP_REMOVED lines=106> */
.L_x_3365:
[----:B------:R-:W-:Y:S05]  /*9040*/  BSYNC B0 ;  /* 0x0000000000007941 */ /* 0x000fea0003800000 */
.L_x_3364:
[----:B-----5:R3:W-:Y:S02]  /*9050*/  ST.E.128 desc[UR6][R186.64], R28 ;  /* 0x0000001cba007985 */ /* 0x0207e4000c101d06 */
.L_x_3363:
[----:B------:R-:W-:Y:S05]  /*9060*/  BSYNC B1 ;  /* 0x0000000000017941 */ /* 0x000fea0003800000 */
.L_x_3362:
        /* <DEDUP_REMOVED lines=101> */
.L_x_3369:
[----:B------:R-:W-:Y:S05]  /*96c0*/  BSYNC B0 ;  /* 0x0000000000007941 */ /* 0x000fea0003800000 */
.L_x_3368:
[----:B-----5:R3:W-:Y:S02]  /*96d0*/  ST.E.128 desc[UR6][R186.64], R28 ;  /* 0x0000001cba007985 */ /* 0x0207e4000c101d06 */
.L_x_3367:
[----:B------:R-:W-:Y:S05]  /*96e0*/  BSYNC B1 ;  /* 0x0000000000017941 */ /* 0x000fea0003800000 */
.L_x_3366:
        /* <DEDUP_REMOVED lines=101> */
.L_x_3373:
[----:B------:R-:W-:Y:S05]  /*9d40*/  BSYNC B0 ;  /* 0x0000000000007941 */ /* 0x000fea0003800000 */
.L_x_3372:
[----:B-----5:R3:W-:Y:S02]  /*9d50*/  ST.E.128 desc[UR6][R186.64], R28 ;  /* 0x0000001cba007985 */ /* 0x0207e4000c101d06 */
.L_x_3371:
[----:B------:R-:W-:Y:S05]  /*9d60*/  BSYNC B1 ;  /* 0x0000000000017941 */ /* 0x000fea0003800000 */
.L_x_3370:
        /* <DEDUP_REMOVED lines=100> */
.L_x_3375:
[----:B------:R-:W-:Y:S05]  /*a3b0*/  BSYNC B0 ;  /* 0x0000000000007941 */ /* 0x000fea0003800000 */
.L_x_3374:
[----:B-----5:R3:W-:Y:S02]  /*a3c0*/  ST.E.128 desc[UR6][R186.64], R28 ;  /* 0x0000001cba007985 */ /* 0x0207e4000c101d06 */
.L_x_3361:
[----:B------:R-:W-:Y:S05]  /*a3d0*/  BSYNC B2 ;  /* 0x0000000000027941 */ /* 0x000fea0003800000 */
.L_x_3360:
        /* <DEDUP_REMOVED lines=106> */
.L_x_3381:
[----:B------:R-:W-:Y:S05]  /*aa80*/  BSYNC B0 ;  /* 0x0000000000007941 */ /* 0x000fea0003800000 */
.L_x_3380:
[----:B-----5:R3:W-:Y:S02]  /*aa90*/  ST.E.128 desc[UR6][R186.64], R28 ;  /* 0x0000001cba007985 */ /* 0x0207e4000c101d06 */
.L_x_3379:
[----:B------:R-:W-:Y:S05]  /*aaa0*/  BSYNC B1 ;  /* 0x0000000000017941 */ /* 0x000fea0003800000 */
.L_x_3378:
        /* <DEDUP_REMOVED lines=101> */
.L_x_3385:
[----:B------:R-:W-:Y:S05]  /*b100*/  BSYNC B0 ;  /* 0x0000000000007941 */ /* 0x000fea0003800000 */
.L_x_3384:
[----:B-----5:R3:W-:Y:S02]  /*b110*/  ST.E.128 desc[UR6][R186.64], R28 ;  /* 0x0000001cba007985 */ /* 0x0207e4000c101d06 */
.L_x_3383:
[----:B------:R-:W-:Y:S05]  /*b120*/  BSYNC B1 ;  /* 0x0000000000017941 */ /* 0x000fea0003800000 */
.L_x_3382:
        /* <DEDUP_REMOVED lines=101> */
.L_x_3389:
[----:B------:R-:W-:Y:S05]  /*b780*/  BSYNC B0 ;  /* 0x0000000000007941 */ /* 0x000fea0003800000 */
.L_x_3388:
[----:B-----5:R3:W-:Y:S02]  /*b790*/  ST.E.128 desc[UR6][R186.64], R28 ;  /* 0x0000001cba007985 */ /* 0x0207e4000c101d06 */
.L_x_3387:
[----:B------:R-:W-:Y:S05]  /*b7a0*/  BSYNC B1 ;  /* 0x0000000000017941 */ /* 0x000fea0003800000 */
.L_x_3386:
        /* <DEDUP_REMOVED lines=100> */
.L_x_3391:
[----:B------:R-:W-:Y:S05]  /*bdf0*/  BSYNC B0 ;  /* 0x0000000000007941 */ /* 0x000fea0003800000 */
.L_x_3390:
[----:B-----5:R3:W-:Y:S02]  /*be00*/  ST.E.128 desc[UR6][R186.64], R28 ;  /* 0x0000001cba007985 */ /* 0x0207e4000c101d06 */
.L_x_3377:
[----:B------:R-:W-:Y:S05]  /*be10*/  BSYNC B2 ;  /* 0x0000000000027941 */ /* 0x000fea0003800000 */
.L_x_3376:
        /* <DEDUP_REMOVED lines=110> */
.L_x_3397:
[----:B------:R-:W-:Y:S05]  /*c500*/  BSYNC B0 ;  /* 0x0000000000007941 */ /* 0x000fea0003800000 */
.L_x_3396:
[----:B-----5:R3:W-:Y:S02]  /*c510*/  ST.E.128 desc[UR6][R188.64], R28 ;  /* 0x0000001cbc007985 */ /* 0x0207e4000c101d06 */
.L_x_3395:
[----:B------:R-:W-:Y:S05]  /*c520*/  BSYNC B1 ;  /* 0x0000000000017941 */ /* 0x000fea0003800000 */
.L_x_3394:
        /* <DEDUP_REMOVED lines=101> */
.L_x_3401:
[----:B------:R-:W-:Y:S05]  /*cb80*/  BSYNC B0 ;  /* 0x0000000000007941 */ /* 0x000fea0003800000 */
.L_x_3400:
[----:B-----5:R3:W-:Y:S02]  /*cb90*/  ST.E.128 desc[UR6][R188.64], R28 ;  /* 0x0000001cbc007985 */ /* 0x0207e4000c101d06 */
.L_x_3399:
[----:B------:R-:W-:Y:S05]  /*cba0*/  BSYNC B1 ;  /* 0x0000000000017941 */ /* 0x000fea0003800000 */
.L_x_3398:
        /* <DEDUP_REMOVED lines=101> */
.L_x_3405:
[----:B------:R-:W-:Y:S05]  /*d200*/  BSYNC B0 ;  /* 0x0000000000007941 */ /* 0x000fea0003800000 */
.L_x_3404:
[----:B-----5:R3:W-:Y:S02]  /*d210*/  ST.E.128 desc[UR6][R188.64], R28 ;  /* 0x0000001cbc007985 */ /* 0x0207e4000c101d06 */
.L_x_3403:
[----:B------:R-:W-:Y:S05]  /*d220*/  BSYNC B1 ;  /* 0x0000000000017941 */ /* 0x000fea0003800000 */
.L_x_3402:
        /* <DEDUP_REMOVED lines=101> */
.L_x_3407:
[----:B------:R-:W-:Y:S05]  /*d880*/  BSYNC B0 ;  /* 0x0000000000007941 */ /* 0x000fea0003800000 */
.L_x_3406:
[----:B-----5:R3:W-:Y:S02]  /*d890*/  ST.E.128 desc[UR6][R188.64], R40 ;  /* 0x00000028bc007985 */ /* 0x0207e4000c101d06 */
.L_x_3393:
[----:B------:R-:W-:Y:S05]  /*d8a0*/  BSYNC B2 ;  /* 0x0000000000027941 */ /* 0x000fea0003800000 */
.L_x_3392:
        /* <DEDUP_REMOVED lines=11> */
.L_x_3309:
        /* <DEDUP_REMOVED lines=29> */
.L_x_3409:
[----:B------:R-:W-:Y:S05]  /*db30*/  BSYNC B0 ;  /* 0x0000000000007941 */ /* 0x000fea0003800000 */
.L_x_3408:
        /* <DEDUP_REMOVED lines=30> */
.L_x_3411:
[----:B------:R-:W-:Y:S05]  /*dd20*/  BSYNC B0 ;  /* 0x0000000000007941 */ /* 0x000fea0003800000 */
.L_x_3410:
        /* <DEDUP_REMOVED lines=30> */
.L_x_3413:
[----:B------:R-:W-:Y:S05]  /*df10*/  BSYNC B0 ;  /* 0x0000000000007941 */ /* 0x000fea0003800000 */
.L_x_3412:
        /* <DEDUP_REMOVED lines=33> */
.L_x_3343:
[----:B------:R-:W-:Y:S05]  /*e130*/  BSYNC B3 ;  /* 0x0000000000037941 */ /* 0x000fea0003800000 */
.L_x_3308:
        /* <DEDUP_REMOVED lines=91> */
.L_x_3415:
        /* <DEDUP_REMOVED lines=10> */
.L_x_3416:
[----:B------:R-:W-:Y:S05]  /*e790*/  BSYNC B0 ;  /* 0x0000000000007941 */ /* 0x000fea0003800000 */
.L_x_3414:
[----:B------:R-:W-:Y:S04]  /*e7a0*/  IADD3 R14, R14, -0x1, RZ ;  /* 0xffffffff0e0e7810 */ /* 0x000fe80007ffe0ff */
[----:B------:R-:W-:Y:S11]  /*e7b0*/  ISETP.GT.AND P0, PT, R14, R83, PT ;  /* 0x000000530e00720c */ /* 0x000ff60003f04270 */
[----:B------:R-:W-:Y:S02]  /*e7c0*/  @!UPT UIADD3 URZ, URZ, URZ, URZ ;  /* 0x0000003f3f3ff290 */ /* 0x000fe4000fffe03f */
[----:B------:R-:W-:Y:S05]  /*e7d0*/  @P0 BRA `(.L_x_3417) ;  /* 0xffffff4400980947 */ /* 0x000fea000383ffff */
.L_x_3299:
        /* <DEDUP_REMOVED lines=117> */
.L_x_3426:
[----:B------:R-:W-:Y:S05]  /*ef30*/  BSYNC B0 ;  /* 0x0000000000007941 */ /* 0x000fea0003800000 */
.L_x_3425:
[----:B-----5:R3:W-:Y:S02]  /*ef40*/  STS.128 [R247], R40 ;  /* 0x00000028f7007388 */ /* 0x0207e40000000c00 */
.L_x_3424:
[----:B------:R-:W-:Y:S05]  /*ef50*/  BSYNC B1 ;  /* 0x0000000000017941 */ /* 0x000fea0003800000 */
.L_x_3423:
        /* <DEDUP_REMOVED lines=53> */
.L_x_3430:
[----:B------:R-:W-:Y:S05]  /*f2b0*/  BSYNC B0 ;  /* 0x0000000000007941 */ /* 0x000fea0003800000 */
.L_x_3429:
[----:B-----5:R1:W-:Y:S02]  /*f2c0*/  STS.128 [R247+0x2000], R40 ;  /* 0x00200028f7007388 */ /* 0x0203e40000000c00 */
.L_x_3428:
[----:B------:R-:W-:Y:S05]  /*f2d0*/  BSYNC B1 ;  /* 0x0000000000017941 */ /* 0x000fea0003800000 */
.L_x_3427:
        /* <DEDUP_REMOVED lines=53> */
.L_x_3434:
[----:B------:R-:W-:Y:S05]  /*f630*/  BSYNC B0 ;  /* 0x0000000000007941 */ /* 0x000fea0003800000 */
.L_x_3433:
[----:B-----5:R3:W-:Y:S02]  /*f640*/  STS.128 [R247+0x4000], R40 ;  /* 0x00400028f7007388 */ /* 0x0207e40000000c00 */
.L_x_3432:
[----:B------:R-:W-:Y:S05]  /*f650*/  BSYNC B1 ;  /* 0x0000000000017941 */ /* 0x000fea0003800000 */
.L_x_3431:
        /* <DEDUP_REMOVED lines=51> */
.L_x_3436:
[----:B------:R-:W-:Y:S05]  /*f990*/  BSYNC B0 ;  /* 0x0000000000007941 */ /* 0x000fea0003800000 */
.L_x_3435:
[----:B-----5:R3:W-:Y:S02]  /*f9a0*/  STS.128 [R247+0x6000], R40 ;  /* 0x00600028f7007388 */ /* 0x0207e40000000c00 */
.L_x_3422:
[----:B------:R-:W-:Y:S05]  /*f9b0*/  BSYNC B2 ;  /* 0x0000000000027941 */ /* 0x000fea0003800000 */
.L_x_3421:
        /* <DEDUP_REMOVED lines=67> */
.L_x_3442:
[----:B------:R-:W-:Y:S05]  /*fdf0*/  BSYNC B0 ;  /* 0x0000000000007941 */ /* 0x000fea0003800000 */
.L_x_3441:
[----:B-----5:R3:W-:Y:S02]  /*fe00*/  STS.128 [R247+0x800], R40 ;  /* 0x00080028f7007388 */ /* 0x0207e40000000c00 */
.L_x_3440:
[----:B------:R-:W-:Y:S05]  /*fe10*/  BSYNC B1 ;  /* 0x0000000000017941 */ /* 0x000fea0003800000 */
.L_x_3439:
        /* <DEDUP_REMOVED lines=54> */
.L_x_3446:
[----:B------:R-:W-:Y:S05]  /*10180*/  BSYNC B0 ;  /* 0x0000000000007941 */ /* 0x000fea0003800000 */
.L_x_3445:
[----:B-----5:R3:W-:Y:S02]  /*10190*/  STS.128 [R247+0x2800], R40 ;  /* 0x00280028f7007388 */ /* 0x0207e40000000c00 */
.L_x_3444:
[----:B------:R-:W-:Y:S05]  /*101a0*/  BSYNC B1 ;  /* 0x0000000000017941 */ /* 0x000fea0003800000 */
.L_x_3443:
        /* <DEDUP_REMOVED lines=54> */
.L_x_3450:
[----:B------:R-:W-:Y:S05]  /*10510*/  BSYNC B0 ;  /* 0x0000000000007941 */ /* 0x000fea0003800000 */
.L_x_3449:
[----:B-----5:R3:W-:Y:S02]  /*10520*/  STS.128 [R247+0x4800], R40 ;  /* 0x00480028f7007388 */ /* 0x0207e40000000c00 */
.L_x_3448:
[----:B------:R-:W-:Y:S05]  /*10530*/  BSYNC B1 ;  /* 0x0000000000017941 */ /* 0x000fea0003800000 */
.L_x_3447:
        /* <DEDUP_REMOVED lines=53> */
.L_x_3452:
[----:B------:R-:W-:Y:S05]  /*10890*/  BSYNC B0 ;  /* 0x0000000000007941 */ /* 0x000fea0003800000 */
.L_x_3451:
[----:B-----5:R1:W-:Y:S02]  /*108a0*/  STS.128 [R247+0x6800], R36 ;  /* 0x00680024f7007388 */ /* 0x0203e40000000c00 */
.L_x_3438:
[----:B------:R-:W-:Y:S05]  /*108b0*/  BSYNC B2 ;  /* 0x0000000000027941 */ /* 0x000fea0003800000 */
.L_x_3437:
        /* <DEDUP_REMOVED lines=67> */
.L_x_3458:
[----:B------:R-:W-:Y:S05]  /*10cf0*/  BSYNC B0 ;  /* 0x0000000000007941 */ /* 0x000fea0003800000 */
.L_x_3457:
[----:B-----5:R3:W-:Y:S02]  /*10d00*/  STS.128 [R247+0x1000], R36 ;  /* 0x00100024f7007388 */ /* 0x0207e40000000c00 */
.L_x_3456:
[----:B------:R-:W-:Y:S05]  /*10d10*/  BSYNC B1 ;  /* 0x0000000000017941 */ /* 0x000fea0003800000 */
.L_x_3455:
        /* <DEDUP_REMOVED lines=53> */
.L_x_3462:
[----:B------:R-:W-:Y:S05]  /*11070*/  BSYNC B0 ;  /* 0x0000000000007941 */ /* 0x000fea0003800000 */
.L_x_3461:
[----:B-----5:R3:W-:Y:S02]  /*11080*/  STS.128 [R247+0x3000], R36 ;  /* 0x00300024f7007388 */ /* 0x0207e40000000c00 */
.L_x_3460:
[----:B------:R-:W-:Y:S05]  /*11090*/  BSYNC B1 ;  /* 0x0000000000017941 */ /* 0x000fea0003800000 */
.L_x_3459:
        /* <DEDUP_REMOVED lines=53> */
.L_x_3466:
[----:B------:R-:W-:Y:S05]  /*113f0*/  BSYNC B0 ;  /* 0x0000000000007941 */ /* 0x000fea0003800000 */
.L_x_3465:
[----:B-----5:R3:W-:Y:S02]  /*11400*/  STS.128 [R247+0x5000], R36 ;  /* 0x00500024f7007388 */ /* 0x0207e40000000c00 */
.L_x_3464:
[----:B------:R-:W-:Y:S05]  /*11410*/  BSYNC B1 ;  /* 0x0000000000017941 */ /* 0x000fea0003800000 */
.L_x_3463:
        /* <DEDUP_REMOVED lines=53> */
.L_x_3468:
[----:B------:R-:W-:Y:S05]  /*11770*/  BSYNC B0 ;  /* 0x0000000000007941 */ /* 0x000fea0003800000 */
.L_x_3467:
[----:B-----5:R3:W-:Y:S02]  /*11780*/  STS.128 [R247+0x7000], R36 ;  /* 0x00700024f7007388 */ /* 0x0207e40000000c00 */
.L_x_3454:
[----:B------:R-:W-:Y:S05]  /*11790*/  BSYNC B2 ;  /* 0x0000000000027941 */ /* 0x000fea0003800000 */
.L_x_3453:
        /* <DEDUP_REMOVED lines=67> */
.L_x_3473:
[----:B------:R-:W-:Y:S05]  /*11bd0*/  BSYNC B0 ;  /* 0x0000000000007941 */ /* 0x000fea0003800000 */
.L_x_3472:
[----:B-----5:R1:W-:Y:S02]  /*11be0*/  STS.128 [R247+0x1800], R20 ;  /* 0x00180014f7007388 */ /* 0x0203e40000000c00 */
.L_x_3471:
[----:B------:R-:W-:Y:S05]  /*11bf0*/  BSYNC B1 ;  /* 0x0000000000017941 */ /* 0x000fea0003800000 */
.L_x_3470:
        /* <DEDUP_REMOVED lines=53> */
.L_x_3477:
[----:B------:R-:W-:Y:S05]  /*11f50*/  BSYNC B0 ;  /* 0x0000000000007941 */ /* 0x000fea0003800000 */
.L_x_3476:
[----:B-----5:R1:W-:Y:S02]  /*11f60*/  STS.128 [R247+0x3800], R16 ;  /* 0x00380010f7007388 */ /* 0x0203e40000000c00 */
.L_x_3475:
[----:B------:R-:W-:Y:S05]  /*11f70*/  BSYNC B1 ;  /* 0x0000000000017941 */ /* 0x000fea0003800000 */
.L_x_3474:
        /* <DEDUP_REMOVED lines=53> */
.L_x_3481:
[----:B------:R-:W-:Y:S05]  /*122d0*/  BSYNC B0 ;  /* 0x0000000000007941 */ /* 0x000fea0003800000 */
.L_x_3480:
[----:B-----5:R2:W-:Y:S02]  /*122e0*/  STS.128 [R247+0x5800], R16 ;  /* 0x00580010f7007388 */ /* 0x0205e40000000c00 */
.L_x_3479:
[----:B------:R-:W-:Y:S05]  /*122f0*/  BSYNC B1 ;  /* 0x0000000000017941 */ /* 0x000fea0003800000 */
.L_x_3478:
        /* <DEDUP_REMOVED lines=53> */
.L_x_3483:
[----:B------:R-:W-:Y:S05]  /*12650*/  BSYNC B0 ;  /* 0x0000000000007941 */ /* 0x000fea0003800000 */
.L_x_3482:
[----:B-----5:R1:W-:Y:S01]  /*12660*/  STS.128 [R247+0x7800], R28 ;  /* 0x0078001cf7007388 */ /* 0x0203e20000000c00 */
[----:B------:R-:W-:Y:S05]  /*12670*/  BRA `(.L_x_3469) ;  /* 0x0000007000187947 */ /* 0x000fea0003800000 */
.L_x_3420:
        /* <DEDUP_REMOVED lines=99> */
.L_x_3489:
[----:B------:R-:W-:Y:S05]  /*12cb0*/  BSYNC B0 ;  /* 0x0000000000007941 */ /* 0x000fea0003800000 */
.L_x_3488:
[----:B-----5:R3:W-:Y:S02]  /*12cc0*/  STS.128 [R247], R60 ;  /* 0x0000003cf7007388 */ /* 0x0207e40000000c00 */
.L_x_3487:
[----:B------:R-:W-:Y:S05]  /*12cd0*/  BSYNC B1 ;  /* 0x0000000000017941 */ /* 0x000fea0003800000 */
.L_x_3486:
        /* <DEDUP_REMOVED lines=97> */
.L_x_3493:
[----:B------:R-:W-:Y:S05]  /*132f0*/  BSYNC B0 ;  /* 0x0000000000007941 */ /* 0x000fea0003800000 */
.L_x_3492:
[----:B-----5:R1:W-:Y:S02]  /*13300*/  STS.128 [R247+0x2000], R60 ;  /* 0x0020003cf7007388 */ /* 0x0203e40000000c00 */
.L_x_3491:
[----:B------:R-:W-:Y:S05]  /*13310*/  BSYNC B1 ;  /* 0x0000000000017941 */ /* 0x000fea0003800000 */
.L_x_3490:
        /* <DEDUP_REMOVED lines=97> */
.L_x_3497:
[----:B------:R-:W-:Y:S05]  /*13930*/  BSYNC B0 ;  /* 0x0000000000007941 */ /* 0x000fea0003800000 */
.L_x_3496:
[----:B-----5:R3:W-:Y:S02]  /*13940*/  STS.128 [R247+0x4000], R60 ;  /* 0x0040003cf7007388 */ /* 0x0207e40000000c00 */
.L_x_3495:
[----:B------:R-:W-:Y:S05]  /*13950*/  BSYNC B1 ;  /* 0x0000000000017941 */ /* 0x000fea0003800000 */
.L_x_3494:
        /* <DEDUP_REMOVED lines=96> */
.L_x_3499:
[----:B------:R-:W-:Y:S05]  /*13f60*/  BSYNC B0 ;  /* 0x0000000000007941 */ /* 0x000fea0003800000 */
.L_x_3498:
[----:B-----5:R3:W-:Y:S02]  /*13f70*/  STS.128 [R247+0x6000], R60 ;  /* 0x0060003cf7007388 */ /* 0x0207e40000000c00 */
.L_x_3485:
[----:B------:R-:W-:Y:S05]  /*13f80*/  BSYNC B2 ;  /* 0x0000000000027941 */ /* 0x000fea0003800000 */
.L_x_3484:
        /* <DEDUP_REMOVED lines=104> */
.L_x_3505:
[----:B------:R-:W-:Y:S05]  /*14610*/  BSYNC B0 ;  /* 0x0000000000007941 */ /* 0x000fea0003800000 */
.L_x_3504:
[----:B-----5:R3:W-:Y:S02]  /*14620*/  STS.128 [R247+0x800], R60 ;  /* 0x0008003cf7007388 */ /* 0x0207e40000000c00 */
.L_x_3503:
[----:B------:R-:W-:Y:S05]  /*14630*/  BSYNC B1 ;  /* 0x0000000000017941 */ /* 0x000fea0003800000 */
.L_x_3502:
        /* <DEDUP_REMOVED lines=100> */
.L_x_3509:
[----:B------:R-:W-:Y:S05]  /*14c80*/  BSYNC B0 ;  /* 0x0000000000007941 */ /* 0x000fea0003800000 */
.L_x_3508:
[----:B-----5:R3:W-:Y:S02]  /*14c90*/  STS.128 [R247+0x2800], R60 ;  /* 0x0028003cf7007388 */ /* 0x0207e40000000c00 */
.L_x_3507:
[----:B------:R-:W-:Y:S05]  /*14ca0*/  BSYNC B1 ;  /* 0x0000000000017941 */ /* 0x000fea0003800000 */
.L_x_3506:
        /* <DEDUP_REMOVED lines=100> */
.L_x_3513:
[----:B------:R-:W-:Y:S05]  /*152f0*/  BSYNC B0 ;  /* 0x0000000000007941 */ /* 0x000fea0003800000 */
.L_x_3512:
[----:B-----5:R3:W-:Y:S02]  /*15300*/  STS.128 [R247+0x4800], R60 ;  /* 0x0048003cf7007388 */ /* 0x0207e40000000c00 */
.L_x_3511:
[----:B------:R-:W-:Y:S05]  /*15310*/  BSYNC B1 ;  /* 0x0000000000017941 */ /* 0x000fea0003800000 */
.L_x_3510:
        /* <DEDUP_REMOVED lines=98> */
.L_x_3515:
[----:B------:R-:W-:Y:S05]  /*15940*/  BSYNC B0 ;  /* 0x0000000000007941 */ /* 0x000fea0003800000 */
.L_x_3514:
[----:B-----5:R1:W-:Y:S02]  /*15950*/  STS.128 [R247+0x6800], R40 ;  /* 0x00680028f7007388 */ /* 0x0203e40000000c00 */
.L_x_3501:
[----:B------:R-:W-:Y:S05]  /*15960*/  BSYNC B2 ;  /* 0x0000000000027941 */ /* 0x000fea0003800000 */
.L_x_3500:
        /* <DEDUP_REMOVED lines=103> */
.L_x_3521:
[----:B------:R-:W-:Y:S05]  /*15fe0*/  BSYNC B0 ;  /* 0x0000000000007941 */ /* 0x000fea0003800000 */
.L_x_3520:
[----:B-----5:R1:W-:Y:S02]  /*15ff0*/  STS.128 [R247+0x1000], R40 ;  /* 0x00100028f7007388 */ /* 0x0203e40000000c00 */
.L_x_3519:
[----:B------:R-:W-:Y:S05]  /*16000*/  BSYNC B1 ;  /* 0x0000000000017941 */ /* 0x000fea0003800000 */
.L_x_3518:
        /* <DEDUP_REMOVED lines=98> */
.L_x_3525:
[----:B------:R-:W-:Y:S05]  /*16630*/  BSYNC B0 ;  /* 0x0000000000007941 */ /* 0x000fea0003800000 */
.L_x_3524:
[----:B-----5:R1:W-:Y:S02]  /*16640*/  STS.128 [R247+0x3000], R40 ;  /* 0x00300028f7007388 */ /* 0x0203e40000000c00 */
.L_x_3523:
[----:B------:R-:W-:Y:S05]  /*16650*/  BSYNC B1 ;  /* 0x0000000000017941 */ /* 0x000fea0003800000 */
.L_x_3522:
        /* <DEDUP_REMOVED lines=98> */
.L_x_3529:
[----:B------:R-:W-:Y:S05]  /*16c80*/  BSYNC B0 ;  /* 0x0000000000007941 */ /* 0x000fea0003800000 */
.L_x_3528:
[----:B-----5:R1:W-:Y:S02]  /*16c90*/  STS.128 [R247+0x5000], R40 ;  /* 0x00500028f7007388 */ /* 0x0203e40000000c00 */
.L_x_3527:
[----:B------:R-:W-:Y:S05]  /*16ca0*/  BSYNC B1 ;  /* 0x0000000000017941 */ /* 0x000fea0003800000 */
.L_x_3526:
        /* <DEDUP_REMOVED lines=101> */
.L_x_3531:
[----:B------:R-:W-:Y:S05]  /*17300*/  BSYNC B0 ;  /* 0x0000000000007941 */ /* 0x000fea0003800000 */
.L_x_3530:
[----:B-----5:R2:W-:Y:S02]  /*17310*/  STS.128 [R247+0x7000], R36 ;  /* 0x00700024f7007388 */ /* 0x0205e40000000c00 */
.L_x_3517:
[----:B------:R-:W-:Y:S05]  /*17320*/  BSYNC B2 ;  /* 0x0000000000027941 */ /* 0x000fea0003800000 */
.L_x_3516:
        /* <DEDUP_REMOVED lines=103> */
.L_x_3535:
[----:B------:R-:W-:Y:S05]  /*179a0*/  BSYNC B0 ;  /* 0x0000000000007941 */ /* 0x000fea0003800000 */
.L_x_3534:
[----:B-----5:R1:W-:Y:S02]  /*179b0*/  STS.128 [R247+0x1800], R20 ;  /* 0x00180014f7007388 */ /* 0x0203e40000000c00 */
.L_x_3533:
[----:B------:R-:W-:Y:S05]  /*179c0*/  BSYNC B1 ;  /* 0x0000000000017941 */ /* 0x000fea0003800000 */
.L_x_3532:
        /* <DEDUP_REMOVED lines=103> */
.L_x_3539:
[----:B------:R-:W-:Y:S05]  /*18040*/  BSYNC B0 ;  /* 0x0000000000007941 */ /* 0x000fea0003800000 */
.L_x_3538:
[----:B-----5:R1:W-:Y:S02]  /*18050*/  STS.128 [R247+0x3800], R20 ;  /* 0x00380014f7007388 */ /* 0x0203e40000000c00 */
.L_x_3537:
[----:B------:R-:W-:Y:S05]  /*18060*/  BSYNC B1 ;  /* 0x0000000000017941 */ /* 0x000fea0003800000 */
.L_x_3536:
        /* <DEDUP_REMOVED lines=100> */
.L_x_3543:
[----:B------:R-:W-:Y:S05]  /*186b0*/  BSYNC B0 ;  /* 0x0000000000007941 */ /* 0x000fea0003800000 */
.L_x_3542:
[----:B-----5:R1:W-:Y:S02]  /*186c0*/  STS.128 [R247+0x5800], R16 ;  /* 0x00580010f7007388 */ /* 0x0203e40000000c00 */
.L_x_3541:
[----:B------:R-:W-:Y:S05]  /*186d0*/  BSYNC B1 ;  /* 0x0000000000017941 */ /* 0x000fea0003800000 */
.L_x_3540:
        /* <DEDUP_REMOVED lines=104> */
.L_x_3545:
[----:B------:R-:W-:Y:S05]  /*18d60*/  BSYNC B0 ;  /* 0x0000000000007941 */ /* 0x000fea0003800000 */
.L_x_3544:
[----:B-----5:R1:W-:Y:S01]  /*18d70*/  STS.128 [R247+0x7800], R16 ;  /* 0x00780010f7007388 */ /* 0x0203e20000000c00 */
[----:B------:R-:W-:Y:S05]  /*18d80*/  BRA `(.L_x_3469) ;  /* 0x0000000800547947 */ /* 0x000fea0003800000 */
.L_x_3419:
        /* <DEDUP_REMOVED lines=42> */
.L_x_3547:
[----:B------:R-:W-:Y:S05]  /*19030*/  BSYNC B0 ;  /* 0x0000000000007941 */ /* 0x000fea0003800000 */
.L_x_3546:
        /* <DEDUP_REMOVED lines=35> */
.L_x_3549:
[----:B------:R-:W-:Y:S05]  /*19270*/  BSYNC B0 ;  /* 0x0000000000007941 */ /* 0x000fea0003800000 */
.L_x_3548:
        /* <DEDUP_REMOVED lines=34> */
.L_x_3551:
[----:B------:R-:W-:Y:S05]  /*194a0*/  BSYNC B0 ;  /* 0x0000000000007941 */ /* 0x000fea0003800000 */
.L_x_3550:
        /* <DEDUP_REMOVED lines=35> */
.L_x_3469:
[----:B------:R-:W-:Y:S05]  /*196e0*/  BSYNC B3 ;  /* 0x0000000000037941 */ /* 0x000fea0003800000 */
.L_x_3418:
        /* <DEDUP_REMOVED lines=41> */
.L_x_3553:
[----:B------:R-:W-:Y:S05]  /*19980*/  BSYNC B0 ;  /* 0x0000000000007941 */ /* 0x000fea0003800000 */
.L_x_3552:
        /* <DEDUP_REMOVED lines=37> */
.L_x_3555:
[----:B------:R-:W-:Y:S05]  /*19be0*/  BSYNC B0 ;  /* 0x0000000000007941 */ /* 0x000fea0003800000 */
.L_x_3554:
        /* <DEDUP_REMOVED lines=39> */
.L_x_3557:
[----:B------:R-:W-:Y:S05]  /*19e60*/  BSYNC B0 ;  /* 0x0000000000007941 */ /* 0x000fea0003800000 */
.L_x_3556:
        /* <DEDUP_REMOVED lines=42> */
.L_x_3559:
[----:B------:R-:W-:Y:S05]  /*1a110*/  BSYNC B0 ;  /* 0x0000000000007941 */ /* 0x000fea0003800000 */
.L_x_3558:
        /* <DEDUP_REMOVED lines=15> */
[----:B------:R-:W-:Y:S02]  /*1a210*/  IMAD R233, R55, 0x200, R3 ;  /* 0x0000020037e97824 */ /* 0x000fe400078e0203 */
[----:B------:R1:W5:Y:S01]  /*1a220*/  LD.E R3, desc[UR6][R10.64+0x188] ;  /* 0x000188060a037980 */ /* 0x000362000c101900 */
[----:B------:R-:W-:Y:S01]  /*1a230*/  BSSY B0, `(.L_x_3560) ;  /* 0x0000031000007945 */ /* 0x000fe20003800000 */
[----:B------:R-:W-:Y:S02]  /*1a240*/  LEA R234, R234, UR4, 0x1 ;  /* 0x00000004eaea7c11 */ /* 0x000fe4000f8e08ff */
[----:B------:R-:W-:Y:S01]  /*1a250*/  LEA R233, R233, UR4, 0x1 ;  /* 0x00000004e9e97c11 */ /* 0x000fe2000f8e08ff */
[----:B-----5:R-:W-:Y:S02]  /*1a260*/  IMAD R2, R15, R243, RZ ;  /* 0x000000f30f027224 */ /* 0x020fe400078e02ff */
[----:B------:R-:W-:-:S04]  /*1a270*/  IMAD.WIDE.U32 R12, R243, R14, R158 ;  /* 0x0000000ef30c7225 */ /* 0x000fc800078e009e */
[----:B------:R-:W-:Y:S01]  /*1a280*/  IMAD R2, R14, R59, R2 ;  /* 0x0000003b0e027224 */ /* 0x000fe200078e0202 */
[----:B--2---:R-:W-:-:S03]  /*1a290*/  LEA R6, P0, R12, R6, 0x2 ;  /* 0x000000060c067211 */ /* 0x004fc600078010ff */
[----:B------:R-:W-:-:S05]  /*1a2a0*/  IMAD.IADD R2, R13, 0x1, R2 ;  /* 0x000000010d027824 */ /* 0x000fca00078e0202 */
[----:B------:R-:W-:Y:S02]  /*1a2b0*/  LEA.HI.X R7, R12, R7, R2, 0x2, P0 ;  /* 0x000000070c077211 */ /* 0x000fe400000f1402 */
        /* <DEDUP_REMOVED lines=40> */
.L_x_3561:
[----:B------:R-:W-:Y:S05]  /*1a540*/  BSYNC B0 ;  /* 0x0000000000007941 */ /* 0x000fea0003800000 */
.L_x_3560:
        /* <DEDUP_REMOVED lines=39> */
.L_x_3563:
[----:B------:R-:W-:Y:S05]  /*1a7c0*/  BSYNC B0 ;  /* 0x0000000000007941 */ /* 0x000fea0003800000 */
.L_x_3562:
        /* <DEDUP_REMOVED lines=41> */
.L_x_3565:
[----:B------:R-:W-:Y:S05]  /*1aa60*/  BSYNC B0 ;  /* 0x0000000000007941 */ /* 0x000fea0003800000 */
.L_x_3564:
        /* <DEDUP_REMOVED lines=53> */
.L_x_3567:
[----:B------:R-:W-:Y:S05]  /*1adc0*/  BSYNC B0 ;  /* 0x0000000000007941 */ /* 0x000fea0003800000 */
.L_x_3566:
[----:B------:R-:W-:Y:S01]  /*1add0*/  LDSM.16.M88.4 R28, [R234] ;  /* 0x00000000ea1c783b */ /* 0x000fe20000000200 */
[----:B------:R-:W-:Y:S01]  /*1ade0*/  R2P PR, R54, 0x6 ;  /* 0x0000000636007804 */ /* 0x000fe20000000000 */
[C---:B------:R-:W-:Y:S02]  /*1adf0*/  VIADD R0, R233.reuse, 0x8000 ;  /* 0x00008000e9007836 */ /* 0x040fe40000000000 */
[----:B-1----:R-:W1:Y:S01]  /*1ae00*/  LDSM.16.M88.4 R16, [R233+0x8000] ;  /* 0x00800000e910783b */ /* 0x002e620000000200 */
[----:B------:R-:W-:Y:S02]  /*1ae10*/  VIADD R231, R233, 0x8020 ;  /* 0x00008020e9e77836 */ /* 0x000fe40000000000 */
[--C-:B------:R-:W-:Y:S01]  /*1ae20*/  IMAD R232, R34, 0x2, R234.reuse ;  /* 0x0000000222e87824 */ /* 0x100fe200078e02ea */
[----:B------:R-:W3:Y:S01]  /*1ae30*/  LDSM.16.M88.4 R64, [R233+0x8800] ;  /* 0x00880000e940783b */ /* 0x000ee20000000200 */
[C---:B------:R-:W-:Y:S02]  /*1ae40*/  IMAD R230, R33.reuse, 0x2, R234 ;  /* 0x0000000221e67824 */ /* 0x040fe400078e02ea */
[----:B------:R-:W-:Y:S01]  /*1ae50*/  IMAD R229, R33, 0x2, R232 ;  /* 0x0000000221e57824 */ /* 0x000fe200078e02e8 */
[----:B--2-4-:R-:W-:Y:S02]  /*1ae60*/  LDSM.16.M88.4 R12, [R232] ;  /* 0x00000000e80c783b */ /* 0x014fe40000000200 */
[----:B------:R-:W-:Y:S01]  /*1ae70*/  @P1 VIADD R231, R0, 0xffffffe0 ;  /* 0xffffffe000e71836 */ /* 0x000fe20000000000 */
[----:B------:R-:W-:Y:S01]  /*1ae80*/  MOV R0, 0x40 ;  /* 0x0000004000007802 */ /* 0x000fe20000000f00 */
[----:B------:R-:W2:Y:S03]  /*1ae90*/  LDSM.16.M88.4 R88, [R233+0x9000] ;  /* 0x00900000e958783b */ /* 0x000ea60000000200 */
[----:B------:R-:W-:Y:S01]  /*1aea0*/  SEL R0, R0, 0xffffffc0, !P2 ;  /* 0xffffffc000007807 */ /* 0x000fe20005000000 */
[----:B------:R-:W4:Y:S04]  /*1aeb0*/  LDSM.16.M88.4 R24, [R231] ;  /* 0x00000000e718783b */ /* 0x000f280000000200 */
[----:B------:R-:W4:Y:S01]  /*1aec0*/  LDSM.16.M88.4 R36, [R233+0x9800] ;  /* 0x00980000e924783b */ /* 0x000f220000000200 */
[----:B------:R-:W-:-:S02]  /*1aed0*/  IMAD.IADD R227, R233, 0x1, R0 ;  /* 0x00000001e9e37824 */ /* 0x000fc400078e0200 */
[----:B------:R-:W-:Y:S01]  /*1aee0*/  IMAD.IADD R220, R0, 0x1, R231 ;  /* 0x0000000100dc7824 */ /* 0x000fe200078e02e7 */
[----:B------:R-:W-:Y:S04]  /*1aef0*/  LDSM.16.M88.4 R80, [R230] ;  /* 0x00000000e650783b */ /* 0x000fe80000000200 */
[----:B------:R-:W4:Y:S04]  /*1af00*/  LDSM.16.M88.4 R4, [R227+0x8000] ;  /* 0x00800000e304783b */ /* 0x000f280000000200 */
[----:B------:R-:W4:Y:S04]  /*1af10*/  LDSM.16.M88.4 R96, [R231+0x800] ;  /* 0x00080000e760783b */ /* 0x000f280000000200 */
[----:B------:R-:W4:Y:S01]  /*1af20*/  LDSM.16.M88.4 R76, [R231+0x1000] ;  /* 0x00100000e74c783b */ /* 0x000f220000000200 */
[C---:B-1----:R-:W-:Y:S03]  /*1af30*/  HMMA.16816.F32 R20, R28.reuse, R16, RZ ;  /* 0x000000101c14723c */ /* 0x042fe600000018ff */
[----:B------:R-:W1:Y:S04]  /*1af40*/  LDSM.16.M88.4 R56, [R231+0x1800] ;  /* 0x00180000e738783b */ /* 0x000e680000000200 */
[----:B------:R-:W-:Y:S01]  /*1af50*/  LDSM.16.M88.4 R72, [R229] ;  /* 0x00000000e548783b */ /* 0x000fe20000000200 */
[C---:B------:R-:W-:Y:S03]  /*1af60*/  HMMA.16816.F32 R16, R28.reuse, R18, RZ ;  /* 0x000000121c10723c */ /* 0x040fe600000018ff */
[----:B------:R-:W-:Y:S03]  /*1af70*/  LDSM.16.M88.4 R68, [R227+0x8800] ;  /* 0x00880000e344783b */ /* 0x000fe60000000200 */
[C---:B---3--:R-:W-:Y:S01]  /*1af80*/  HMMA.16816.F32 R40, R28.reuse, R64, RZ ;  /* 0x000000401c28723c */ /* 0x048fe200000018ff */
[----:B------:R-:W-:Y:S04]  /*1af90*/  LDSM.16.M88.4 R60, [R227+0x9000] ;  /* 0x00900000e33c783b */ /* 0x000fe80000000200 */
[----:B------:R-:W-:Y:S01]  /*1afa0*/  LDSM.16.M88.4 R100, [R220+0x1800] ;  /* 0x00180000dc64783b */ /* 0x000fe20000000200 */
[----:B--2---:R-:W-:Y:S03]  /*1afb0*/  HMMA.16816.F32 R92, R28, R88, RZ ;  /* 0x000000581c5c723c */ /* 0x004fe600000018ff */
[----:B------:R-:W2:Y:S03]  /*1afc0*/  LD.E R32, desc[UR6][R10.64+0x18c] ;  /* 0x00018c060a207980 */ /* 0x000ea6000c101900 */
[C---:B----4-:R-:W-:Y:S01]  /*1afd0*/  HMMA.16816.F32 R20, R12.reuse, R24, R20 ;  /* 0x000000180c14723c */ /* 0x050fe20000001814 */
[----:B------:R-:W-:Y:S04]  /*1afe0*/  LDSM.16.M88.4 R104, [R229+0x4000] ;  /* 0x00400000e568783b */ /* 0x000fe80000000200 */
[----:B------:R-:W-:Y:S01]  /*1aff0*/  LDSM.16.M88.4 R108, [R233+0xe800] ;  /* 0x00e80000e96c783b */ /* 0x000fe20000000200 */
[----:B------:R-:W-:Y:S03]  /*1b000*/  HMMA.16816.F32 R16, R12, R26, R16 ;  /* 0x0000001a0c10723c */ /* 0x000fe60000001810 */
[----:B------:R-:W3:Y:S03]  /*1b010*/  LDSM.16.M88.4 R24, [R220] ;  /* 0x00000000dc18783b */ /* 0x000ee60000000200 */
[C---:B------:R-:W-:Y:S01]  /*1b020*/  HMMA.16816.F32 R64, R28.reuse, R66, RZ ;  /* 0x000000421c40723c */ /* 0x040fe200000018ff */
[----:B------:R-:W-:Y:S01]  /*1b030*/  IMAD.SHL.U32 R45, R45, 0x2, RZ ;  /* 0x000000022d2d7824 */ /* 0x000fe200078e00ff */
[----:B------:R-:W0:Y:S04]  /*1b040*/  LDGDEPBAR ;  /* 0x00000000000079af */ /* 0x000e280000000000 */
[C---:B------:R-:W-:Y:S06]  /*1b050*/  HMMA.16816.F32 R88, R28.reuse, R90, RZ ;  /* 0x0000005a1c58723c */ /* 0x040fec00000018ff */
[C---:B------:R-:W-:Y:S06]  /*1b060*/  HMMA.16816.F32 R84, R28.reuse, R36, RZ ;  /* 0x000000241c54723c */ /* 0x040fec00000018ff */
[----:B------:R-:W-:Y:S01]  /*1b070*/  HMMA.16816.F32 R28, R28, R38, RZ ;  /* 0x000000261c1c723c */ /* 0x000fe200000018ff */
[----:B------:R-:W4:Y:S05]  /*1b080*/  LDSM.16.M88.4 R36, [R227+0x9800] ;  /* 0x00980000e324783b */ /* 0x000f2a0000000200 */
[C---:B------:R-:W-:Y:S06]  /*1b090*/  HMMA.16816.F32 R20, R80.reuse, R4, R20 ;  /* 0x000000045014723c */ /* 0x040fec0000001814 */
[----:B------:R-:W-:Y:S01]  /*1b0a0*/  HMMA.16816.F32 R16, R80, R6, R16 ;  /* 0x000000065010723c */ /* 0x000fe20000001810 */
[----:B------:R-:W-:Y:S05]  /*1b0b0*/  LDSM.16.M88.4 R4, [R233+0xa000] ;  /* 0x00a00000e904783b */ /* 0x000fea0000000200 */
[C---:B------:R-:W-:Y:S06]  /*1b0c0*/  HMMA.16816.F32 R40, R12.reuse, R96, R40 ;  /* 0x000000600c28723c */ /* 0x040fec0000001828 */
[C---:B------:R-:W-:Y:S01]  /*1b0d0*/  HMMA.16816.F32 R64, R12.reuse, R98, R64 ;  /* 0x000000620c40723c */ /* 0x040fe20000001840 */
[----:B------:R-:W-:Y:S05]  /*1b0e0*/  LDSM.16.M88.4 R96, [R233+0xb800] ;  /* 0x00b80000e960783b */ /* 0x000fea0000000200 */
[C---:B------:R-:W-:Y:S06]  /*1b0f0*/  HMMA.16816.F32 R92, R12.reuse, R76, R92 ;  /* 0x0000004c0c5c723c */ /* 0x040fec000000185c */
[C---:B------:R-:W-:Y:S01]  /*1b100*/  HMMA.16816.F32 R88, R12.reuse, R78, R88 ;  /* 0x0000004e0c58723c */ /* 0x040fe20000001858 */
[----:B------:R-:W4:Y:S05]  /*1b110*/  LDSM.16.M88.4 R76, [R234+0x2000] ;  /* 0x00200000ea4c783b */ /* 0x000f2a0000000200 */
[C---:B-1----:R-:W-:Y:S06]  /*1b120*/  HMMA.16816.F32 R84, R12.reuse, R56, R84 ;  /* 0x000000380c54723c */ /* 0x042fec0000001854 */
[----:B------:R-:W-:Y:S01]  /*1b130*/  HMMA.16816.F32 R28, R12, R58, R28 ;  /* 0x0000003a0c1c723c */ /* 0x000fe2000000181c */
[----:B------:R-:W1:Y:S04]  /*1b140*/  LDSM.16.M88.4 R56, [R220+0x800] ;  /* 0x00080000dc38783b */ /* 0x000e680000000200 */
[----:B------:R-:W1:Y:S01]  /*1b150*/  LDSM.16.M88.4 R12, [R220+0x1000] ;  /* 0x00100000dc0c783b */ /* 0x000e620000000200 */
[C---:B---3--:R-:W-:Y:S06]  /*1b160*/  HMMA.16816.F32 R20, R72.reuse, R24, R20 ;  /* 0x000000184814723c */ /* 0x048fec0000001814 */
[----:B------:R-:W-:Y:S01]  /*1b170*/  HMMA.16816.F32 R16, R72, R26, R16 ;  /* 0x0000001a4810723c */ /* 0x000fe20000001810 */
[----:B------:R-:W-:Y:S05]  /*1b180*/  LDSM.16.M88.4 R24, [R231+0x2000] ;  /* 0x00200000e718783b */ /* 0x000fea0000000200 */
[C---:B------:R-:W-:Y:S06]  /*1b190*/  HMMA.16816.F32 R40, R80.reuse, R68, R40 ;  /* 0x000000445028723c */ /* 0x040fec0000001828 */
[C---:B------:R-:W-:Y:S01]  /*1b1a0*/  HMMA.16816.F32 R64, R80.reuse, R70, R64 ;  /* 0x000000465040723c */ /* 0x040fe20000001840 */
[----:B------:R-:W-:Y:S05]  /*1b1b0*/  LDSM.16.M88.4 R68, [R230+0x2000] ;  /* 0x00200000e644783b */ /* 0x000fea0000000200 */
[C---:B------:R-:W-:Y:S06]  /*1b1c0*/  HMMA.16816.F32 R92, R80.reuse, R60, R92 ;  /* 0x0000003c505c723c */ /* 0x040fec000000185c */
[C---:B------:R-:W-:Y:S01]  /*1b1d0*/  HMMA.16816.F32 R88, R80.reuse, R62, R88 ;  /* 0x0000003e5058723c */ /* 0x040fe20000001858 */
[----:B------:R-:W3:Y:S05]  /*1b1e0*/  LDSM.16.M88.4 R60, [R232+0x2000] ;  /* 0x00200000e83c783b */ /* 0x000eea0000000200 */
[C---:B----4-:R-:W-:Y:S06]  /*1b1f0*/  HMMA.16816.F32 R84, R80.reuse, R36, R84 ;  /* 0x000000245054723c */ /* 0x050fec0000001854 */
[----:B------:R-:W-:Y:S01]  /*1b200*/  HMMA.16816.F32 R80, R80, R38, R28 ;  /* 0x000000265050723c */ /* 0x000fe2000000181c */
[----:B------:R-:W4:Y:S04]  /*1b210*/  LDSM.16.M88.4 R36, [R233+0xa800] ;  /* 0x00a80000e924783b */ /* 0x000f280000000200 */
[----:B------:R-:W4:Y:S01]  /*1b220*/  LDSM.16.M88.4 R28, [R233+0xb000] ;  /* 0x00b00000e91c783b */ /* 0x000f220000000200 */
[C---:B------:R-:W-:Y:S06]  /*1b230*/  HMMA.16816.F32 R20, R76.reuse, R4, R20 ;  /* 0x000000044c14723c */ /* 0x040fec0000001814 */
[----:B------:R-:W-:Y:S01]  /*1b240*/  HMMA.16816.F32 R16, R76, R6, R16 ;  /* 0x000000064c10723c */ /* 0x000fe20000001810 */
[----:B------:R-:W4:Y:S05]  /*1b250*/  LDSM.16.M88.4 R4, [R227+0xa000] ;  /* 0x00a00000e304783b */ /* 0x000f2a0000000200 */
[C---:B-1----:R-:W-:Y:S06]  /*1b260*/  HMMA.16816.F32 R40, R72.reuse, R56, R40 ;  /* 0x000000384828723c */ /* 0x042fec0000001828 */
[C---:B------:R-:W-:Y:S01]  /*1b270*/  HMMA.16816.F32 R64, R72.reuse, R58, R64 ;  /* 0x0000003a4840723c */ /* 0x040fe20000001840 */
[----:B------:R-:W1:Y:S05]  /*1b280*/  LDSM.16.M88.4 R56, [R231+0x2800] ;  /* 0x00280000e738783b */ /* 0x000e6a0000000200 */
[C---:B------:R-:W-:Y:S06]  /*1b290*/  HMMA.16816.F32 R92, R72.reuse, R12, R92 ;  /* 0x0000000c485c723c */ /* 0x040fec000000185c */
[----:B------:R-:W-:Y:S01]  /*1b2a0*/  HMMA.16816.F32 R88, R72, R14, R88 ;  /* 0x0000000e4858723c */ /* 0x000fe20000001858 */
[----:B------:R-:W1:Y:S05]  /*1b2b0*/  LDSM.16.M88.4 R12, [R231+0x3000] ;  /* 0x00300000e70c783b */ /* 0x000e6a0000000200 */
        /* <DEDUP_REMOVED lines=10> */
[C---:B------:R-:W-:Y:S06]  /*1b360*/  HMMA.16816.F32 R92, R76.reuse, R28, R92 ;  /* 0x0000001c4c5c723c */ /* 0x040fec000000185c */
[----:B------:R-:W-:Y:S01]  /*1b370*/  HMMA.16816.F32 R88, R76, R30, R88 ;  /* 0x0000001e4c58723c */ /* 0x000fe20000001858 */
[----:B------:R-:W4:Y:S05]  /*1b380*/  LDSM.16.M88.4 R28, [R227+0xb000] ;  /* 0x00b00000e31c783b */ /* 0x000f2a0000000200 */
[C---:B------:R-:W-:Y:S06]  /*1b390*/  HMMA.16816.F32 R20, R68.reuse, R4, R20 ;  /* 0x000000044414723c */ /* 0x040fec0000001814 */
[----:B------:R-:W-:Y:S01]  /*1b3a0*/  HMMA.16816.F32 R16, R68, R6, R16 ;  /* 0x000000064410723c */ /* 0x000fe20000001810 */
[----:B------:R-:W-:Y:S05]  /*1b3b0*/  LDSM.16.M88.4 R4, [R233+0xc000] ;  /* 0x00c00000e904783b */ /* 0x000fea0000000200 */
        /* <DEDUP_REMOVED lines=23> */
[C---:B--2---:R-:W-:Y:S06]  /*1b530*/  HMMA.16816.F32 R20, R76.reuse, R4, R20 ;  /* 0x000000044c14723c */ /* 0x044fec0000001814 */
        /* <DEDUP_REMOVED lines=17> */
[----:B------:R-:W-:Y:S04]  /*1b650*/  LDSM.16.M88.4 R72, [R231+0x5800] ;  /* 0x00580000e748783b */ /* 0x000fe80000000200 */
[----:B------:R-:W-:Y:S01]  /*1b660*/  LDSM.16.M88.4 R100, [R220+0x5000] ;  /* 0x00500000dc64783b */ /* 0x000fe20000000200 */
[C---:B----4-:R-:W-:Y:S06]  /*1b670*/  HMMA.16816.F32 R40, R76.reuse, R36, R40 ;  /* 0x000000244c28723c */ /* 0x050fec0000001828 */
[C---:B------:R-:W-:Y:S01]  /*1b680*/  HMMA.16816.F32 R64, R76.reuse, R38, R64 ;  /* 0x000000264c40723c */ /* 0x040fe20000001840 */
[----:B------:R-:W3:Y:S05]  /*1b690*/  LDSM.16.M88.4 R36, [R220+0x4000] ;  /* 0x00400000dc24783b */ /* 0x000eea0000000200 */
[C---:B------:R-:W-:Y:S06]  /*1b6a0*/  HMMA.16816.F32 R92, R76.reuse, R28, R92 ;  /* 0x0000001c4c5c723c */ /* 0x040fec000000185c */
[----:B------:R-:W-:Y:S01]  /*1b6b0*/  HMMA.16816.F32 R88, R76, R30, R88 ;  /* 0x0000001e4c58723c */ /* 0x000fe20000001858 */
[----:B------:R-:W-:Y:S05]  /*1b6c0*/  LDSM.16.M88.4 R28, [R227+0xd000] ;  /* 0x00d00000e31c783b */ /* 0x000fea0000000200 */
[C---:B--2---:R-:W-:Y:S06]  /*1b6d0*/  HMMA.16816.F32 R20, R4.reuse, R68, R20 ;  /* 0x000000440414723c */ /* 0x044fec0000001814 */
[----:B------:R-:W-:Y:S01]  /*1b6e0*/  HMMA.16816.F32 R16, R4, R70, R16 ;  /* 0x000000460410723c */ /* 0x000fe20000001810 */
[----:B------:R-:W-:Y:S05]  /*1b6f0*/  LDSM.16.M88.4 R68, [R233+0xe000] ;  /* 0x00e00000e944783b */ /* 0x000fea0000000200 */
[C---:B------:R-:W-:Y:S06]  /*1b700*/  HMMA.16816.F32 R84, R76.reuse, R96, R84 ;  /* 0x000000604c54723c */ /* 0x040fec0000001854 */
[----:B------:R-:W-:Y:S01]  /*1b710*/  HMMA.16816.F32 R80, R76, R98, R80 ;  /* 0x000000624c50723c */ /* 0x000fe20000001850 */
[----:B------:R-:W2:Y:S04]  /*1b720*/  LDSM.16.M88.4 R76, [R234+0x6000] ;  /* 0x00600000ea4c783b */ /* 0x000ea80000000200 */
[----:B------:R-:W-:Y:S01]  /*1b730*/  LDSM.16.M88.4 R96, [R220+0x5800] ;  /* 0x00580000dc60783b */ /* 0x000fe20000000200 */
[C---:B-1----:R-:W-:Y:S06]  /*1b740*/  HMMA.16816.F32 R40, R60.reuse, R56, R40 ;  /* 0x000000383c28723c */ /* 0x042fec0000001828 */
[C---:B------:R-:W-:Y:S01]  /*1b750*/  HMMA.16816.F32 R64, R60.reuse, R58, R64 ;  /* 0x0000003a3c40723c */ /* 0x040fe20000001840 */
[----:B------:R-:W-:Y:S05]  /*1b760*/  LDSM.16.M88.4 R56, [R227+0xd800] ;  /* 0x00d80000e338783b */ /* 0x000fea0000000200 */
        /* <DEDUP_REMOVED lines=12> */
[----:B------:R-:W3:Y:S05]  /*1b830*/  LDSM.16.M88.4 R24, [R231+0x6000] ;  /* 0x00600000e718783b */ /* 0x000eea0000000200 */
[C---:B--2---:R-:W-:Y:S06]  /*1b840*/  HMMA.16816.F32 R20, R76.reuse, R68, R20 ;  /* 0x000000444c14723c */ /* 0x044fec0000001814 */
[----:B------:R-:W-:Y:S01]  /*1b850*/  HMMA.16816.F32 R16, R76, R70, R16 ;  /* 0x000000464c10723c */ /* 0x000fe20000001810 */
        /* <DEDUP_REMOVED lines=9> */
[----:B------:R-:W1:Y:S04]  /*1b8f0*/  LDSM.16.M88.4 R56, [R231+0x6800] ;  /* 0x00680000e738783b */ /* 0x000e680000000200 */
[----:B------:R-:W4:Y:S01]  /*1b900*/  LDSM.16.M88.4 R4, [R229+0x6000] ;  /* 0x00600000e504783b */ /* 0x000f220000000200 */
[C---:B---3--:R-:W-:Y:S06]  /*1b910*/  HMMA.16816.F32 R20, R60.reuse, R24, R20 ;  /* 0x000000183c14723c */ /* 0x048fec0000001814 */
[----:B------:R-:W-:Y:S01]  /*1b920*/  HMMA.16816.F32 R16, R60, R26, R16 ;  /* 0x0000001a3c10723c */ /* 0x000fe20000001810 */
[----:B------:R-:W3:Y:S05]  /*1b930*/  LDSM.16.M88.4 R24, [R227+0xe800] ;  /* 0x00e80000e318783b */ /* 0x000eea0000000200 */
[C---:B------:R-:W-:Y:S06]  /*1b940*/  HMMA.16816.F32 R40, R76.reuse, R108, R40 ;  /* 0x0000006c4c28723c */ /* 0x040fec0000001828 */
[----:B------:R-:W-:Y:S06]  /*1b950*/  HMMA.16816.F32 R64, R76, R110, R64 ;  /* 0x0000006e4c40723c */ /* 0x000fec0000001840 */
[C---:B------:R-:W-:Y:S06]  /*1b960*/  HMMA.16816.F32 R92, R104.reuse, R100, R92 ;  /* 0x00000064685c723c */ /* 0x040fec000000185c */
[----:B------:R-:W-:Y:S06]  /*1b970*/  HMMA.16816.F32 R88, R104, R102, R88 ;  /* 0x000000666858723c */ /* 0x000fec0000001858 */
[----:B--2---:R-:W-:Y:S06]  /*1b980*/  HMMA.16816.F32 R20, R36, R28, R20 ;  /* 0x0000001c2414723c */ /* 0x004fec0000001814 */
[C---:B------:R-:W-:Y:S06]  /*1b990*/  HMMA.16816.F32 R84, R104.reuse, R96, R84 ;  /* 0x000000606854723c */ /* 0x040fec0000001854 */
[----:B------:R-:W-:Y:S01]  /*1b9a0*/  HMMA.16816.F32 R80, R104, R98, R80 ;  /* 0x000000626850723c */ /* 0x000fe20000001850 */
[----:B------:R-:W2:Y:S05]  /*1b9b0*/  LDSM.16.M88.4 R96, [R231+0x7000] ;  /* 0x00700000e760783b */ /* 0x000eaa0000000200 */
[----:B------:R-:W-:Y:S01]  /*1b9c0*/  HMMA.16816.F32 R16, R36, R30, R16 ;  /* 0x0000001e2410723c */ /* 0x000fe20000001810 */
[----:B------:R-:W-:Y:S05]  /*1b9d0*/  LDSM.16.M88.4 R28, [R220+0x6800] ;  /* 0x00680000dc1c783b */ /* 0x000fea0000000200 */
[C---:B-1----:R-:W-:Y:S06]  /*1b9e0*/  HMMA.16816.F32 R40, R60.reuse, R56, R40 ;  /* 0x000000383c28723c */ /* 0x042fec0000001828 */
[----:B------:R-:W-:Y:S01]  /*1b9f0*/  HMMA.16816.F32 R64, R60, R58, R64 ;  /* 0x0000003a3c40723c */ /* 0x000fe20000001840 */
[----:B------:R-:W1:Y:S05]  /*1ba00*/  LDSM.16.M88.4 R56, [R231+0x7800] ;  /* 0x00780000e738783b */ /* 0x000e6a0000000200 */
[C---:B------:R-:W-:Y:S06]  /*1ba10*/  HMMA.16816.F32 R92, R76.reuse, R72, R92 ;  /* 0x000000484c5c723c */ /* 0x040fec000000185c */
[----:B------:R-:W-:Y:S06]  /*1ba20*/  HMMA.16816.F32 R88, R76, R74, R88 ;  /* 0x0000004a4c58723c */ /* 0x000fec0000001858 */
[C---:B----4-:R-:W-:Y:S06]  /*1ba30*/  HMMA.16816.F32 R20, R4.reuse, R12, R20 ;  /* 0x0000000c0414723c */ /* 0x050fec0000001814 */
[----:B------:R-:W-:Y:S01]  /*1ba40*/  HMMA.16816.F32 R16, R4, R14, R16 ;  /* 0x0000000e0410723c */ /* 0x000fe20000001810 */
[----:B------:R-:W4:Y:S05]  /*1ba50*/  LDSM.16.M88.4 R12, [R227+0xf000] ;  /* 0x00f00000e30c783b */ /* 0x000f2a0000000200 */
[C---:B------:R-:W-:Y:S06]  /*1ba60*/  HMMA.16816.F32 R84, R76.reuse, R68, R84 ;  /* 0x000000444c54723c */ /* 0x040fec0000001854 */
[----:B------:R-:W-:Y:S01]  /*1ba70*/  HMMA.16816.F32 R80, R76, R70, R80 ;  /* 0x000000464c50723c */ /* 0x000fe20000001850 */
[----:B------:R-:W-:Y:S05]  /*1ba80*/  LDSM.16.M88.4 R68, [R220+0x7000] ;  /* 0x00700000dc44783b */ /* 0x000fea0000000200 */
[C---:B---3--:R-:W-:Y:S06]  /*1ba90*/  HMMA.16816.F32 R40, R36.reuse, R24, R40 ;  /* 0x000000182428723c */ /* 0x048fec0000001828 */
[----:B------:R-:W-:Y:S01]  /*1baa0*/  HMMA.16816.F32 R64, R36, R26, R64 ;  /* 0x0000001a2440723c */ /* 0x000fe20000001840 */
[----:B------:R-:W3:Y:S05]  /*1bab0*/  LDSM.16.M88.4 R24, [R227+0xf800] ;  /* 0x00f80000e318783b */ /* 0x000eea0000000200 */
[C---:B--2---:R-:W-:Y:S06]  /*1bac0*/  HMMA.16816.F32 R92, R60.reuse, R96, R92 ;  /* 0x000000603c5c723c */ /* 0x044fec000000185c */
[----:B------:R-:W-:Y:S01]  /*1bad0*/  HMMA.16816.F32 R88, R60, R98, R88 ;  /* 0x000000623c58723c */ /* 0x000fe20000001858 */
[-C--:B------:R-:W-:Y:S01]  /*1bae0*/  FMUL.FTZ R16, R16, R32.reuse ;  /* 0x0000002010107220 */ /* 0x080fe20000410000 */
[-C--:B------:R-:W-:Y:S01]  /*1baf0*/  FMUL.FTZ R17, R17, R32.reuse ;  /* 0x0000002011117220 */ /* 0x080fe20000410000 */
[-C--:B------:R-:W-:Y:S01]  /*1bb00*/  FMUL.FTZ R18, R18, R32.reuse ;  /* 0x0000002012127220 */ /* 0x080fe20000410000 */
[----:B------:R-:W-:-:S02]  /*1bb10*/  FMUL.FTZ R19, R19, R32 ;  /* 0x0000002013137220 */ /* 0x000fc40000410000 */
[C---:B-1----:R-:W-:Y:S01]  /*1bb20*/  HMMA.16816.F32 R84, R60.reuse, R56, R84 ;  /* 0x000000383c54723c */ /* 0x042fe20000001854 */
[----:B------:R1:W2:Y:S05]  /*1bb30*/  MUFU.RCP R0, R9 ;  /* 0x0000000900007308 */ /* 0x0002aa0000001000 */
[----:B------:R-:W-:Y:S03]  /*1bb40*/  HMMA.16816.F32 R80, R60, R58, R80 ;  /* 0x0000003a3c50723c */ /* 0x000fe60000001850 */
[----:B------:R-:W-:Y:S03]  /*1bb50*/  MUFU.TANH R44, R19 ;  /* 0x00000013002c7308 */ /* 0x000fe60000002400 */
[----:B------:R-:W-:Y:S01]  /*1bb60*/  HMMA.16816.F32 R40, R4, R28, R40 ;  /* 0x0000001c0428723c */ /* 0x000fe20000001828 */
[-C--:B-1----:R-:W-:Y:S01]  /*1bb70*/  FMUL.FTZ R9, R21, R32.reuse ;  /* 0x0000002015097220 */ /* 0x082fe20000410000 */
[----:B------:R-:W-:-:S03]  /*1bb80*/  FMUL.FTZ R21, R23, R32 ;  /* 0x0000002017157220 */ /* 0x000fc60000410000 */
[----:B------:R-:W-:Y:S01]  /*1bb90*/  MUFU.TANH R28, R17 ;  /* 0x00000011001c7308 */ /* 0x000fe20000002400 */
[C---:B----4-:R-:W-:Y:S07]  /*1bba0*/  HMMA.16816.F32 R92, R36.reuse, R12, R92 ;  /* 0x0000000c245c723c */ /* 0x050fee000000185c */
[----:B------:R-:W-:Y:S08]  /*1bbb0*/  MUFU.TANH R23, R16 ;  /* 0x0000001000177308 */ /* 0x000ff00000002400 */
[----:B------:R1:W-:Y:S01]  /*1bbc0*/  MUFU.TANH R29, R18 ;  /* 0x00000012001d7308 */ /* 0x0003e20000002400 */
[C---:B------:R-:W-:Y:S01]  /*1bbd0*/  HMMA.16816.F32 R88, R36.reuse, R14, R88 ;  /* 0x0000000e2458723c */ /* 0x040fe20000001858 */
[----:B-1----:R-:W1:Y:S06]  /*1bbe0*/  LDSM.16.M88.4 R16, [R220+0x7800] ;  /* 0x00780000dc10783b */ /* 0x002e6c0000000200 */
[----:B------:R-:W-:Y:S01]  /*1bbf0*/  SHF.R.S32.HI R15, RZ, 0x1f, R51 ;  /* 0x0000001fff0f7819 */ /* 0x000fe20000011433 */
[C---:B---3--:R-:W-:Y:S06]  /*1bc00*/  HMMA.16816.F32 R84, R36.reuse, R24, R84 ;  /* 0x000000182454723c */ /* 0x048fec0000001854 */
[----:B------:R-:W-:Y:S01]  /*1bc10*/  HMMA.16816.F32 R80, R36, R26, R80 ;  /* 0x0000001a2450723c */ /* 0x000fe20000001850 */
[----:B------:R-:W-:-:S05]  /*1bc20*/  LEA.HI R51, R15, R51, RZ, 0x2 ;  /* 0x000000330f337211 */ /* 0x000fca00078f10ff */
[----:B------:R-:W-:Y:S01]  /*1bc30*/  HMMA.16816.F32 R64, R4, R30, R64 ;  /* 0x0000001e0440723c */ /* 0x000fe20000001840 */
[----:B------:R-:W-:-:S05]  /*1bc40*/  SHF.R.S32.HI R51, RZ, 0x2, R51 ;  /* 0x00000002ff337819 */ /* 0x000fca0000011433 */
[----:B------:R-:W-:Y:S01]  /*1bc50*/  HMMA.16816.F32 R92, R4, R68, R92 ;  /* 0x00000044045c723c */ /* 0x000fe2000000185c */
[----:B------:R-:W-:Y:S01]  /*1bc60*/  LEA R51, R52, R51, 0x4 ;  /* 0x0000003334337211 */ /* 0x000fe200078e20ff */
[----:B------:R-:W3:Y:S01]  /*1bc70*/  MUFU.TANH R9, R9 ;  /* 0x0000000900097308 */ /* 0x000ee20000002400 */
[----:B--2--5:R-:W-:Y:S01]  /*1bc80*/  FMUL.FTZ R0, R2, R0 ;  /* 0x0000000002007220 */ /* 0x024fe20000410000 */
[-C--:B------:R-:W-:Y:S01]  /*1bc90*/  FMUL.FTZ R13, R42, R32.reuse ;  /* 0x000000202a0d7220 */ /* 0x080fe20000410000 */
[----:B------:R-:W-:Y:S01]  /*1bca0*/  IADD3 R53, R51, 0x1, R53 ;  /* 0x0000000133357810 */ /* 0x000fe20007ffe035 */
[----:B------:R-:W-:Y:S01]  /*1bcb0*/  FMUL.FTZ R27, R22, R32 ;  /* 0x00000020161b7220 */ /* 0x000fe20000410000 */
[----:B------:R-:W-:-:S03]  /*1bcc0*/  LOP3.LUT R22, R45, 0x6, RZ, 0xc0, !PT ;  /* 0x000000062d167812 */ /* 0x000fc600078ec0ff */
[----:B------:R-:W2:Y:S01]  /*1bcd0*/  MUFU.TANH R21, R21 ;  /* 0x0000001500157308 */ /* 0x000ea20000002400 */
[----:B------:R-:W-:Y:S01]  /*1bce0*/  IADD3 R53, R50, R53, -R245 ;  /* 0x0000003532357210 */ /* 0x000fe20007ffe8f5 */
[----:B------:R-:W-:Y:S01]  /*1bcf0*/  IMAD.IADD R22, R8, 0x1, R22 ;  /* 0x0000000108167824 */ /* 0x000fe200078e0216 */
[----:B------:R-:W-:Y:S01]  /*1bd00*/  HMMA.16816.F32 R88, R4, R70, R88 ;  /* 0x000000460458723c */ /* 0x000fe20000001858 */
[-C--:B------:R-:W-:Y:S01]  /*1bd10*/  FMUL.FTZ R12, R41, R32.reuse ;  /* 0x00000020290c7220 */ /* 0x080fe20000410000 */
[-C--:B------:R-:W-:Y:S01]  /*1bd20*/  FMUL.FTZ R14, R43, R32.reuse ;  /* 0x000000202b0e7220 */ /* 0x080fe20000410000 */
[----:B------:R-:W-:Y:S02]  /*1bd30*/  IMAD.IADD R3, R3, 0x1, R53 ;  /* 0x0000000103037824 */ /* 0x000fe400078e0235 */
[-C--:B------:R-:W-:Y:S01]  /*1bd40*/  FMUL.FTZ R30, R40, R32.reuse ;  /* 0x00000020281e7220 */ /* 0x080fe20000410000 */
[----:B------:R-:W-:Y:S01]  /*1bd50*/  FMUL.FTZ R20, R20, R32 ;  /* 0x0000002014147220 */ /* 0x000fe20000410000 */
[----:B------:R-:W-:-:S04]  /*1bd60*/  DEPBAR.LE SB0, 0x0 ;  /* 0x000080000000791a */ /* 0x000fc80000000000 */
[----:B-1----:R-:W-:Y:S01]  /*1bd70*/  HMMA.16816.F32 R84, R4, R16, R84 ;  /* 0x000000100454723c */ /* 0x002fe20000001854 */
[C---:B------:R-:W-:Y:S02]  /*1bd80*/  VIMNMX R2, R3.reuse, R50, PT ;  /* 0x0000003203027248 */ /* 0x040fe40003fe0100 */
[----:B------:R-:W-:-:S03]  /*1bd90*/  VIADDMNMX R3, R3, 0x8, R50, PT ;  /* 0x0000000803037846 */ /* 0x000fc60003800132 */
[----:B------:R-:W-:Y:S01]  /*1bda0*/  HMMA.16816.F32 R80, R4, R18, R80 ;  /* 0x000000120450723c */ /* 0x000fe20000001850 */
[----:B------:R-:W-:Y:S06]  /*1bdb0*/  MUFU.TANH R30, R30 ;  /* 0x0000001e001e7308 */ /* 0x000fec0000002400 */
[C---:B------:R-:W-:Y:S01]  /*1bdc0*/  VIADD R6, R22.reuse, 0x1 ;  /* 0x0000000116067836 */ /* 0x040fe20000000000 */
[----:B------:R-:W-:Y:S01]  /*1bdd0*/  IADD3 R5, R22, 0x8, RZ ;  /* 0x0000000816057810 */ /* 0x000fe20007ffe0ff */
[----:B------:R-:W1:Y:S03]  /*1bde0*/  MUFU.TANH R13, R13 ;  /* 0x0000000d000d7308 */ /* 0x000e660000002400 */
[----:B------:R-:W-:-:S02]  /*1bdf0*/  ISETP.GE.AND P6, PT, R6, R2, PT ;  /* 0x000000020600720c */ /* 0x000fc40003fc6270 */
[-C--:B------:R-:W-:Y:S02]  /*1be00*/  ISETP.GE.AND P4, PT, R6, R3.reuse, PT ;  /* 0x000000030600720c */ /* 0x080fe40003f86270 */
[C---:B------:R-:W-:Y:S02]  /*1be10*/  ISETP.GE.AND P5, PT, R5.reuse, R2, PT ;  /* 0x000000020500720c */ /* 0x040fe40003fa6270 */
[----:B------:R-:W-:Y:S01]  /*1be20*/  ISETP.GE.AND P2, PT, R5, R3, PT ;  /* 0x000000030500720c */ /* 0x000fe20003f46270 */
[----:B------:R-:W4:Y:S01]  /*1be30*/  MUFU.TANH R12, R12 ;  /* 0x0000000c000c7308 */ /* 0x000f220000002400 */
[----:B------:R-:W-:Y:S02]  /*1be40*/  I2FP.F32.S32 R6, R6 ;  /* 0x0000000600067245 */ /* 0x000fe40000201400 */
[----:B------:R-:W-:-:S05]  /*1be50*/  I2FP.F32.S32 R5, R5 ;  /* 0x0000000500057245 */ /* 0x000fca0000201400 */
[----:B------:R-:W4:Y:S01]  /*1be60*/  MUFU.TANH R14, R14 ;  /* 0x0000000e000e7308 */ /* 0x000f220000002400 */
[C---:B---3--:R-:W-:Y:S01]  /*1be70*/  FFMA.FTZ R9, R0.reuse, R6, R9 ;  /* 0x0000000600097223 */ /* 0x048fe20000010009 */
[CC--:B------:R-:W-:Y:S01]  /*1be80*/  FFMA.FTZ R18, R0.reuse, R5.reuse, R23 ;  /* 0x0000000500127223 */ /* 0x0c0fe20000010017 */
[----:B------:R-:W-:Y:S01]  /*1be90*/  FFMA.FTZ R16, R0, R5, R29 ;  /* 0x0000000500107223 */ /* 0x000fe2000001001d */
[----:B------:R-:W-:Y:S02]  /*1bea0*/  VIADD R5, R22, 0x10 ;  /* 0x0000001016057836 */ /* 0x000fe40000000000 */
[-C--:B------:R-:W-:Y:S01]  /*1beb0*/  FMUL.FTZ R24, R64, R32.reuse ;  /* 0x0000002040187220 */ /* 0x080fe20000410000 */
[-C--:B------:R-:W-:Y:S01]  /*1bec0*/  FMUL.FTZ R26, R66, R32.reuse ;  /* 0x00000020421a7220 */ /* 0x080fe20000410000 */
[-C--:B------:R-:W-:Y:S01]  /*1bed0*/  FMUL.FTZ R36, R92, R32.reuse ;  /* 0x000000205c247220 */ /* 0x080fe20000410000 */
[----:B------:R-:W-:Y:S01]  /*1bee0*/  FMUL.FTZ R94, R94, R32 ;  /* 0x000000205e5e7220 */ /* 0x000fe20000410000 */
[----:B--2---:R-:W-:Y:S01]  /*1bef0*/  FFMA.FTZ R17, R0, R6, R21 ;  /* 0x0000000600117223 */ /* 0x004fe20000010015 */
[----:B------:R-:W-:-:S02]  /*1bf00*/  VIADD R7, R22, 0x9 ;  /* 0x0000000916077836 */ /* 0x000fc40000000000 */
[-C--:B------:R-:W-:Y:S01]  /*1bf10*/  FMUL.FTZ R25, R65, R32.reuse ;  /* 0x0000002041197220 */ /* 0x080fe20000410000 */
[----:B------:R-:W-:Y:S02]  /*1bf20*/  VIADD R6, R22, 0x11 ;  /* 0x0000001116067836 */ /* 0x000fe40000000000 */
[----:B------:R-:W-:Y:S01]  /*1bf30*/  FMUL.FTZ R67, R67, R32 ;  /* 0x0000002043437220 */ /* 0x000fe20000410000 */
[----:B------:R-:W-:Y:S02]  /*1bf40*/  FSEL R19, R9, -INF , !P6 ;  /* 0xff80000009137808 */ /* 0x000fe40007000000 */
[CC--:B------:R-:W-:Y:S02]  /*1bf50*/  ISETP.GE.AND P3, PT, R5.reuse, R2.reuse, PT ;  /* 0x000000020500720c */ /* 0x0c0fe40003f66270 */
[----:B------:R-:W-:Y:S01]  /*1bf60*/  ISETP.GE.AND P6, PT, R5, R3, PT ;  /* 0x000000030500720c */ /* 0x000fe20003fc6270 */
[----:B------:R-:W2:Y:S01]  /*1bf70*/  MUFU.TANH R24, R24 ;  /* 0x0000001800187308 */ /* 0x000ea20000002400 */
[----:B------:R-:W-:-:S02]  /*1bf80*/  ISETP.GE.AND P0, PT, R7, R2, PT ;  /* 0x000000020700720c */ /* 0x000fc40003f06270 */
[----:B------:R-:W-:Y:S02]  /*1bf90*/  ISETP.GE.AND P1, PT, R7, R3, PT ;  /* 0x000000030700720c */ /* 0x000fe40003f26270 */
[----:B------:R-:W-:Y:S02]  /*1bfa0*/  I2FP.F32.S32 R5, R5 ;  /* 0x0000000500057245 */ /* 0x000fe40000201400 */
[----:B------:R-:W-:Y:S01]  /*1bfb0*/  I2FP.F32.S32 R7, R7 ;  /* 0x0000000700077245 */ /* 0x000fe20000201400 */
[----:B------:R-:W3:Y:S01]  /*1bfc0*/  MUFU.TANH R26, R26 ;  /* 0x0000001a001a7308 */ /* 0x000ee20000002400 */
[----:B------:R-:W-:Y:S02]  /*1bfd0*/  I2FP.F32.S32 R9, R6 ;  /* 0x0000000600097245 */ /* 0x000fe40000201400 */
[----:B------:R-:W-:Y:S02]  /*1bfe0*/  FSEL R17, R17, -INF , !P4 ;  /* 0xff80000011117808 */ /* 0x000fe40006000000 */
[----:B------:R-:W-:-:S03]  /*1bff0*/  FSEL R18, R18, -INF , !P5 ;  /* 0xff80000012127808 */ /* 0x000fc60006800000 */
[----:B------:R-:W3:Y:S01]  /*1c000*/  MUFU.TANH R36, R36 ;  /* 0x0000002400247308 */ /* 0x000ee20000002400 */
[----:B------:R-:W-:Y:S01]  /*1c010*/  ISETP.GE.AND P4, PT, R6, R2, PT ;  /* 0x000000020600720c */ /* 0x000fe20003f86270 */
[----:B-1----:R-:W-:Y:S01]  /*1c020*/  FFMA.FTZ R13, R0, R5, R13 ;  /* 0x00000005000d7223 */ /* 0x002fe2000001000d */
[----:B------:R-:W-:Y:S01]  /*1c030*/  ISETP.GE.AND P5, PT, R6, R3, PT ;  /* 0x000000030600720c */ /* 0x000fe20003fa6270 */
[----:B------:R-:W-:-:S04]  /*1c040*/  FFMA.FTZ R6, R0, R5, R30 ;  /* 0x0000000500067223 */ /* 0x000fc8000001001e */
[----:B------:R-:W1:Y:S01]  /*1c050*/  MUFU.TANH R94, R94 ;  /* 0x0000005e005e7308 */ /* 0x000e620000002400 */
[C---:B------:R-:W-:Y:S01]  /*1c060*/  FFMA.FTZ R21, R0.reuse, R7, R28 ;  /* 0x0000000700157223 */ /* 0x040fe2000001001c */
[CC--:B----4-:R-:W-:Y:S01]  /*1c070*/  FFMA.FTZ R5, R0.reuse, R9.reuse, R12 ;  /* 0x0000000900057223 */ /* 0x0d0fe2000001000c */
[----:B------:R-:W-:-:S05]  /*1c080*/  FFMA.FTZ R14, R0, R9, R14 ;  /* 0x00000009000e7223 */ /* 0x000fca000001000e */
[----:B------:R-:W4:Y:S01]  /*1c090*/  MUFU.TANH R25, R25 ;  /* 0x0000001900197308 */ /* 0x000f220000002400 */
[----:B------:R-:W-:Y:S01]  /*1c0a0*/  FFMA.FTZ R7, R0, R7, R44 ;  /* 0x0000000700077223 */ /* 0x000fe2000001002c */
[----:B------:R-:W-:-:S06]  /*1c0b0*/  VIADD R12, R22, 0x18 ;  /* 0x00000018160c7836 */ /* 0x000fcc0000000000 */
[----:B------:R-:W4:Y:S01]  /*1c0c0*/  MUFU.TANH R4, R67 ;  /* 0x0000004300047308 */ /* 0x000f220000002400 */
[----:B------:R-:W-:Y:S02]  /*1c0d0*/  VIADD R9, R22, 0x20 ;  /* 0x0000002016097836 */ /* 0x000fe40000000000 */
[-C--:B------:R-:W-:Y:S01]  /*1c0e0*/  FMUL.FTZ R89, R89, R32.reuse ;  /* 0x0000002059597220 */ /* 0x080fe20000410000 */
[-C--:B------:R-:W-:Y:S01]  /*1c0f0*/  FMUL.FTZ R90, R90, R32.reuse ;  /* 0x000000205a5a7220 */ /* 0x080fe20000410000 */
[-C--:B------:R-:W-:Y:S01]  /*1c100*/  FMUL.FTZ R91, R91, R32.reuse ;  /* 0x000000205b5b7220 */ /* 0x080fe20000410000 */
[----:B------:R-:W-:Y:S01]  /*1c110*/  IADD3 R23, R22, 0x19, RZ ;  /* 0x0000001916177810 */ /* 0x000fe20007ffe0ff */
[-C--:B------:R-:W-:Y:S01]  /*1c120*/  FMUL.FTZ R31, R93, R32.reuse ;  /* 0x000000205d1f7220 */ /* 0x080fe20000410000 */
[----:B------:R-:W-:Y:S01]  /*1c130*/  FSEL R16, R16, -INF , !P2 ;  /* 0xff80000010107808 */ /* 0x000fe20005000000 */
[-C--:B------:R-:W-:Y:S01]  /*1c140*/  FMUL.FTZ R95, R95, R32.reuse ;  /* 0x000000205f5f7220 */ /* 0x080fe20000410000 */
[----:B------:R-:W-:Y:S01]  /*1c150*/  FSEL R21, R21, -INF , !P0 ;  /* 0xff80000015157808 */ /* 0x000fe20004000000 */
[----:B------:R-:W-:Y:S01]  /*1c160*/  FMUL.FTZ R88, R88, R32 ;  /* 0x0000002058587220 */ /* 0x000fe20000410000 */
[----:B------:R-:W-:-:S02]  /*1c170*/  FSEL R15, R13, -INF , !P6 ;  /* 0xff8000000d0f7808 */ /* 0x000fc40007000000 */
[----:B------:R-:W-:Y:S02]  /*1c180*/  FSEL R5, R5, -INF , !P4 ;  /* 0xff80000005057808 */ /* 0x000fe40006000000 */
[CC--:B------:R-:W-:Y:S02]  /*1c190*/  ISETP.GE.AND P2, PT, R12.reuse, R2.reuse, PT ;  /* 0x000000020c00720c */ /* 0x0c0fe40003f46270 */
[----:B------:R-:W-:Y:S02]  /*1c1a0*/  ISETP.GE.AND P0, PT, R12, R3, PT ;  /* 0x000000030c00720c */ /* 0x000fe40003f06270 */
[----:B------:R-:W-:Y:S02]  /*1c1b0*/  FSEL R7, R7, -INF , !P1 ;  /* 0xff80000007077808 */ /* 0x000fe40004800000 */
[----:B------:R-:W-:Y:S02]  /*1c1c0*/  FSEL R6, R6, -INF , !P3 ;  /* 0xff80000006067808 */ /* 0x000fe40005800000 */
[----:B------:R-:W-:-:S02]  /*1c1d0*/  ISETP.GE.AND P6, PT, R9, R2, PT ;  /* 0x000000020900720c */ /* 0x000fc40003fc6270 */
[-C--:B------:R-:W-:Y:S01]  /*1c1e0*/  ISETP.GE.AND P4, PT, R9, R3.reuse, PT ;  /* 0x000000030900720c */ /* 0x080fe20003f86270 */
[----:B------:R-:W-:Y:S01]  /*1c1f0*/  MUFU.TANH R89, R89 ;  /* 0x0000005900597308 */ /* 0x000fe20000002400 */
[----:B------:R-:W-:Y:S02]  /*1c200*/  I2FP.F32.S32 R12, R12 ;  /* 0x0000000c000c7245 */ /* 0x000fe40000201400 */
[C---:B------:R-:W-:Y:S02]  /*1c210*/  ISETP.GE.AND P1, PT, R23.reuse, R2, PT ;  /* 0x000000021700720c */ /* 0x040fe40003f26270 */
[----:B------:R-:W-:Y:S02]  /*1c220*/  ISETP.GE.AND P3, PT, R23, R3, PT ;  /* 0x000000031700720c */ /* 0x000fe40003f66270 */
[----:B------:R-:W-:Y:S01]  /*1c230*/  I2FP.F32.S32 R9, R9 ;  /* 0x0000000900097245 */ /* 0x000fe20000201400 */
[----:B------:R-:W4:Y:S01]  /*1c240*/  MUFU.TANH R90, R90 ;  /* 0x0000005a005a7308 */ /* 0x000f220000002400 */
[----:B------:R-:W-:Y:S01]  /*1c250*/  I2FP.F32.S32 R23, R23 ;  /* 0x0000001700177245 */ /* 0x000fe20000201400 */
[CC--:B--2---:R-:W-:Y:S01]  /*1c260*/  FFMA.FTZ R24, R0.reuse, R12.reuse, R24 ;  /* 0x0000000c00187223 */ /* 0x0c4fe20000010018 */
[C---:B---3--:R-:W-:Y:S01]  /*1c270*/  FFMA.FTZ R13, R0.reuse, R12, R26 ;  /* 0x0000000c000d7223 */ /* 0x048fe2000001001a */
[----:B------:R-:W-:-:S04]  /*1c280*/  FFMA.FTZ R36, R0, R9, R36 ;  /* 0x0000000900247223 */ /* 0x000fc80000010024 */
[----:B------:R-:W2:Y:S01]  /*1c290*/  MUFU.TANH R91, R91 ;  /* 0x0000005b005b7308 */ /* 0x000ea20000002400 */
[C---:B-1----:R-:W-:Y:S01]  /*1c2a0*/  FFMA.FTZ R94, R0.reuse, R9, R94 ;  /* 0x00000009005e7223 */ /* 0x042fe2000001005e */
[CC--:B----4-:R-:W-:Y:S01]  /*1c2b0*/  FFMA.FTZ R25, R0.reuse, R23.reuse, R25 ;  /* 0x0000001700197223 */ /* 0x0d0fe20000010019 */
[----:B------:R-:W-:Y:S01]  /*1c2c0*/  FFMA.FTZ R12, R0, R23, R4 ;  /* 0x00000017000c7223 */ /* 0x000fe20000010004 */
[----:B------:R-:W-:Y:S02]  /*1c2d0*/  VIADD R9, R22, 0x21 ;  /* 0x0000002116097836 */ /* 0x000fe40000000000 */
[----:B------:R-:W-:Y:S01]  /*1c2e0*/  FMUL.FTZ R80, R80, R32 ;  /* 0x0000002050507220 */ /* 0x000fe20000410000 */
[C---:B------:R-:W-:Y:S01]  /*1c2f0*/  VIADD R23, R22.reuse, 0x29 ;  /* 0x0000002916177836 */ /* 0x040fe20000000000 */
[----:B------:R-:W1:Y:S01]  /*1c300*/  MUFU.TANH R31, R31 ;  /* 0x0000001f001f7308 */ /* 0x000e620000002400 */
[----:B------:R-:W-:Y:S01]  /*1c310*/  VIADD R26, R22, 0x28 ;  /* 0x00000028161a7836 */ /* 0x000fe20000000000 */
[----:B------:R-:W-:-:S06]  /*1c320*/  FSEL R14, R14, -INF , !P5 ;  /* 0xff8000000e0e7808 */ /* 0x000fcc0006800000 */
[----:B------:R-:W3:Y:S01]  /*1c330*/  MUFU.TANH R95, R95 ;  /* 0x0000005f005f7308 */ /* 0x000ee20000002400 */
[----:B------:R-:W-:Y:S01]  /*1c340*/  FSEL R4, R24, -INF , !P2 ;  /* 0xff80000018047808 */ /* 0x000fe20005000000 */
[----:B------:R-:W-:-:S06]  /*1c350*/  FMUL.FTZ R85, R85, R32 ;  /* 0x0000002055557220 */ /* 0x000fcc0000410000 */
[----:B------:R-:W4:Y:S01]  /*1c360*/  MUFU.TANH R88, R88 ;  /* 0x0000005800587308 */ /* 0x000f220000002400 */
[-C--:B------:R-:W-:Y:S01]  /*1c370*/  FMUL.FTZ R86, R86, R32.reuse ;  /* 0x0000002056567220 */ /* 0x080fe20000410000 */
[----:B------:R-:W-:Y:S01]  /*1c380*/  FMUL.FTZ R82, R82, R32 ;  /* 0x0000002052527220 */ /* 0x000fe20000410000 */
[C---:B------:R-:W-:Y:S02]  /*1c390*/  ISETP.GE.AND P5, PT, R9.reuse, R2, PT ;  /* 0x000000020900720c */ /* 0x040fe40003fa6270 */
[----:B------:R-:W-:Y:S02]  /*1c3a0*/  ISETP.GE.AND P2, PT, R9, R3, PT ;  /* 0x000000030900720c */ /* 0x000fe40003f46270 */
[----:B------:R-:W-:Y:S02]  /*1c3b0*/  I2FP.F32.S32 R24, R9 ;  /* 0x0000000900187245 */ /* 0x000fe40000201400 */
[----:B------:R-:W-:Y:S02]  /*1c3c0*/  FSEL R12, R12, -INF , !P3 ;  /* 0xff8000000c0c7808 */ /* 0x000fe40005800000 */
[----:B------:R-:W-:Y:S01]  /*1c3d0*/  FSEL R182, R36, -INF , !P6 ;  /* 0xff80000024b67808 */ /* 0x000fe20007000000 */
[----:B------:R-:W4:Y:S01]  /*1c3e0*/  MUFU.TANH R80, R80 ;  /* 0x0000005000507308 */ /* 0x000f220000002400 */
[----:B------:R-:W-:-:S02]  /*1c3f0*/  FSEL R9, R25, -INF , !P1 ;  /* 0xff80000019097808 */ /* 0x000fc40004800000 */
[C---:B------:R-:W-:Y:S02]  /*1c400*/  ISETP.GE.AND P3, PT, R23.reuse, R2, PT ;  /* 0x000000021700720c */ /* 0x040fe40003f66270 */
[----:B------:R-:W-:Y:S02]  /*1c410*/  ISETP.GE.AND P6, PT, R23, R3, PT ;  /* 0x000000031700720c */ /* 0x000fe40003fc6270 */
[----:B------:R-:W-:Y:S02]  /*1c420*/  I2FP.F32.S32 R25, R26 ;  /* 0x0000001a00197245 */ /* 0x000fe40000201400 */
[----:B------:R-:W-:Y:S01]  /*1c430*/  I2FP.F32.S32 R23, R23 ;  /* 0x0000001700177245 */ /* 0x000fe20000201400 */
[-C--:B------:R-:W-:Y:S01]  /*1c440*/  FMUL.FTZ R84, R84, R32.reuse ;  /* 0x0000002054547220 */ /* 0x080fe20000410000 */
[----:B------:R-:W-:Y:S01]  /*1c450*/  FMUL.FTZ R87, R87, R32 ;  /* 0x0000002057577220 */ /* 0x000fe20000410000 */
[----:B------:R-:W-:Y:S01]  /*1c460*/  MUFU.TANH R85, R85 ;  /* 0x0000005500557308 */ /* 0x000fe20000002400 */
[C---:B------:R-:W-:Y:S01]  /*1c470*/  FFMA.FTZ R90, R0.reuse, R25, R90 ;  /* 0x00000019005a7223 */ /* 0x040fe2000001005a */
[CC--:B------:R-:W-:Y:S01]  /*1c480*/  FFMA.FTZ R89, R0.reuse, R23.reuse, R89 ;  /* 0x0000001700597223 */ /* 0x0c0fe20000010059 */
[----:B--2---:R-:W-:Y:S01]  /*1c490*/  FFMA.FTZ R91, R0, R23, R91 ;  /* 0x00000017005b7223 */ /* 0x004fe2000001005b */
[----:B------:R-:W-:Y:S01]  /*1c4a0*/  ISETP.GE.AND P1, PT, R26, R3, PT ;  /* 0x000000031a00720c */ /* 0x000fe20003f26270 */
[----:B------:R-:W-:-:S03]  /*1c4b0*/  VIADD R23, R22, 0x38 ;  /* 0x0000003816177836 */ /* 0x000fc60000000000 */
[----:B------:R-:W-:Y:S01]  /*1c4c0*/  MUFU.TANH R86, R86 ;  /* 0x0000005600567308 */ /* 0x000fe20000002400 */
[----:B------:R-:W-:Y:S01]  /*1c4d0*/  FSEL R13, R13, -INF , !P0 ;  /* 0xff8000000d0d7808 */ /* 0x000fe20004000000 */
[CC--:B-1----:R-:W-:Y:S01]  /*1c4e0*/  FFMA.FTZ R31, R0.reuse, R24.reuse, R31 ;  /* 0x00000018001f7223 */ /* 0x0c2fe2000001001f */
[----:B---3--:R-:W-:-:S05]  /*1c4f0*/  FFMA.FTZ R95, R0, R24, R95 ;  /* 0x00000018005f7223 */ /* 0x008fca000001005f */
[----:B------:R-:W1:Y:S01]  /*1c500*/  MUFU.TANH R82, R82 ;  /* 0x0000005200527308 */ /* 0x000e620000002400 */
[----:B----4-:R-:W-:Y:S01]  /*1c510*/  FFMA.FTZ R88, R0, R25, R88 ;  /* 0x0000001900587223 */ /* 0x010fe20000010058 */
[----:B------:R-:W-:Y:S01]  /*1c520*/  FMUL.FTZ R83, R83, R32 ;  /* 0x0000002053537220 */ /* 0x000fe20000410000 */
[----:B------:R-:W-:Y:S01]  /*1c530*/  ISETP.GE.AND P0, PT, R26, R2, PT ;  /* 0x000000021a00720c */ /* 0x000fe20003f06270 */
[----:B------:R-:W-:Y:S01]  /*1c540*/  VIADD R24, R22, 0x31 ;  /* 0x0000003116187836 */ /* 0x000fe20000000000 */
[----:B------:R-:W-:-:S03]  /*1c550*/  FSEL R190, R90, -INF , !P1 ;  /* 0xff8000005abe7808 */ /* 0x000fc60004800000 */
[----:B------:R-:W2:Y:S01]  /*1c560*/  MUFU.TANH R84, R84 ;  /* 0x0000005400547308 */ /* 0x000ea20000002400 */
[----:B------:R-:W-:Y:S01]  /*1c570*/  FSEL R186, R89, -INF , !P3 ;  /* 0xff80000059ba7808 */ /* 0x000fe20005800000 */
[----:B------:R-:W-:Y:S01]  /*1c580*/  FMUL.FTZ R81, R81, R32 ;  /* 0x0000002051517220 */ /* 0x000fe20000410000 */
[----:B------:R-:W-:Y:S02]  /*1c590*/  IADD3 R25, R22, 0x30, RZ ;  /* 0x0000003016197810 */ /* 0x000fe40007ffe0ff */
[----:B------:R-:W-:-:S03]  /*1c5a0*/  ISETP.GE.AND P1, PT, R23, R2, PT ;  /* 0x000000021700720c */ /* 0x000fc60003f26270 */
[----:B------:R-:W3:Y:S01]  /*1c5b0*/  MUFU.TANH R87, R87 ;  /* 0x0000005700577308 */ /* 0x000ee20000002400 */
[----:B------:R-:W-:Y:S02]  /*1c5c0*/  ISETP.GE.AND P3, PT, R23, R3, PT ;  /* 0x000000031700720c */ /* 0x000fe40003f66270 */
[----:B------:R-:W-:Y:S02]  /*1c5d0*/  I2FP.F32.S32 R23, R23 ;  /* 0x0000001700177245 */ /* 0x000fe40000201400 */
[----:B------:R-:W-:Y:S02]  /*1c5e0*/  FSEL R187, R94, -INF , !P4 ;  /* 0xff8000005ebb7808 */ /* 0x000fe40006000000 */
[----:B------:R-:W-:Y:S01]  /*1c5f0*/  FSEL R183, R31, -INF , !P5 ;  /* 0xff8000001fb77808 */ /* 0x000fe20006800000 */
[----:B------:R-:W4:Y:S01]  /*1c600*/  MUFU.TANH R20, R20 ;  /* 0x0000001400147308 */ /* 0x000f220000002400 */
[----:B------:R-:W-:Y:S02]  /*1c610*/  FSEL R188, R95, -INF , !P2 ;  /* 0xff8000005fbc7808 */ /* 0x000fe40005000000 */
[----:B------:R-:W-:-:S02]  /*1c620*/  FSEL R185, R88, -INF , !P0 ;  /* 0xff80000058b97808 */ /* 0x000fc40004000000 */
[CC--:B------:R-:W-:Y:S02]  /*1c630*/  ISETP.GE.AND P4, PT, R25.reuse, R2.reuse, PT ;  /* 0x000000021900720c */ /* 0x0c0fe40003f86270 */
[-C--:B------:R-:W-:Y:S01]  /*1c640*/  ISETP.GE.AND P5, PT, R25, R3.reuse, PT ;  /* 0x000000031900720c */ /* 0x080fe20003fa6270 */
[----:B------:R-:W4:Y:S01]  /*1c650*/  MUFU.TANH R27, R27 ;  /* 0x0000001b001b7308 */ /* 0x000f220000002400 */
[C---:B------:R-:W-:Y:S02]  /*1c660*/  ISETP.GE.AND P2, PT, R24.reuse, R2, PT ;  /* 0x000000021800720c */ /* 0x040fe40003f46270 */
[----:B------:R-:W-:Y:S01]  /*1c670*/  ISETP.GE.AND P0, PT, R24, R3, PT ;  /* 0x000000031800720c */ /* 0x000fe20003f06270 */
[C---:B------:R-:W-:Y:S01]  /*1c680*/  FFMA.FTZ R80, R0.reuse, R23, R80 ;  /* 0x0000001700507223 */ /* 0x040fe20000010050 */
[----:B------:R-:W-:Y:S02]  /*1c690*/  I2FP.F32.S32 R25, R25 ;  /* 0x0000001900197245 */ /* 0x000fe40000201400 */
[----:B------:R-:W-:Y:S01]  /*1c6a0*/  I2FP.F32.S32 R24, R24 ;  /* 0x0000001800187245 */ /* 0x000fe20000201400 */
[----:B------:R-:W4:Y:S01]  /*1c6b0*/  MUFU.TANH R30, R81 ;  /* 0x00000051001e7308 */ /* 0x000f220000002400 */
[C---:B-1----:R-:W-:Y:S01]  /*1c6c0*/  FFMA.FTZ R184, R0.reuse, R23, R82 ;  /* 0x0000001700b87223 */ /* 0x042fe20000010052 */
[----:B------:R-:W-:-:S06]  /*1c6d0*/  FFMA.FTZ R29, R0, R25, R86 ;  /* 0x00000019001d7223 */ /* 0x000fcc0000010056 */
[----:B------:R-:W1:Y:S01]  /*1c6e0*/  MUFU.TANH R83, R83 ;  /* 0x0000005300537308 */ /* 0x000e620000002400 */
[-C--:B------:R-:W-:Y:S01]  /*1c6f0*/  FFMA.FTZ R85, R0, R24.reuse, R85 ;  /* 0x0000001800557223 */ /* 0x080fe20000010055 */
[----:B------:R-:W-:Y:S01]  /*1c700*/  VIADD R23, R22, 0x39 ;  /* 0x0000003916177836 */ /* 0x000fe20000000000 */
[----:B------:R-:W-:Y:S02]  /*1c710*/  FSEL R189, R80, -INF , !P1 ;  /* 0xff80000050bd7808 */ /* 0x000fe40004800000 */
[----:B------:R-:W-:Y:S01]  /*1c720*/  ISETP.GE.AND P1, PT, R166, 0x2, PT ;  /* 0x00000002a600780c */ /* 0x000fe20003f26270 */
[C---:B--2---:R-:W-:Y:S01]  /*1c730*/  FFMA.FTZ R84, R0.reuse, R25, R84 ;  /* 0x0000001900547223 */ /* 0x044fe20000010054 */
[----:B---3--:R-:W-:Y:S01]  /*1c740*/  FFMA.FTZ R28, R0, R24, R87 ;  /* 0x00000018001c7223 */ /* 0x008fe20000010057 */
[----:B------:R-:W-:Y:S02]  /*1c750*/  FSEL R29, R29, -INF , !P5 ;  /* 0xff8000001d1d7808 */ /* 0x000fe40006800000 */
[----:B------:R-:W-:-:S02]  /*1c760*/  FSEL R192, R85, -INF , !P2 ;  /* 0xff80000055c07808 */ /* 0x000fc40005000000 */
[----:B------:R-:W-:Y:S02]  /*1c770*/  I2FP.F32.S32 R24, R22 ;  /* 0x0000001600187245 */ /* 0x000fe40000201400 */
[C---:B------:R-:W-:Y:S02]  /*1c780*/  ISETP.GE.AND P5, PT, R23.reuse, R2, PT ;  /* 0x000000021700720c */ /* 0x040fe40003fa6270 */
[----:B------:R-:W-:Y:S02]  /*1c790*/  ISETP.GE.AND P2, PT, R23, R3, PT ;  /* 0x000000031700720c */ /* 0x000fe40003f46270 */
[----:B------:R-:W-:Y:S02]  /*1c7a0*/  I2FP.F32.S32 R23, R23 ;  /* 0x0000001700177245 */ /* 0x000fe40000201400 */
[----:B------:R-:W-:Y:S02]  /*1c7b0*/  FSEL R191, R91, -INF , !P6 ;  /* 0xff8000005bbf7808 */ /* 0x000fe40007000000 */
[----:B------:R-:W-:-:S02]  /*1c7c0*/  FSEL R193, R84, -INF , !P4 ;  /* 0xff80000054c17808 */ /* 0x000fc40006000000 */
[C---:B------:R-:W-:Y:S02]  /*1c7d0*/  ISETP.GE.AND P6, PT, R22.reuse, R2, PT ;  /* 0x000000021600720c */ /* 0x040fe40003fc6270 */
[----:B------:R-:W-:Y:S01]  /*1c7e0*/  ISETP.GE.AND P4, PT, R22, R3, PT ;  /* 0x000000031600720c */ /* 0x000fe20003f86270 */
[CC--:B----4-:R-:W-:Y:S01]  /*1c7f0*/  FFMA.FTZ R22, R0.reuse, R24.reuse, R20 ;  /* 0x0000001800167223 */ /* 0x0d0fe20000010014 */
[----:B------:R-:W-:Y:S01]  /*1c800*/  FFMA.FTZ R20, R0, R24, R27 ;  /* 0x0000001800147223 */ /* 0x000fe2000001001b */
[----:B------:R-:W-:Y:S01]  /*1c810*/  FSEL R28, R28, -INF , !P0 ;  /* 0xff8000001c1c7808 */ /* 0x000fe20004000000 */
[CC--:B------:R-:W-:Y:S01]  /*1c820*/  FFMA.FTZ R30, R0.reuse, R23.reuse, R30 ;  /* 0x00000017001e7223 */ /* 0x0c0fe2000001001e */
[----:B-1----:R-:W-:Y:S01]  /*1c830*/  FFMA.FTZ R177, R0, R23, R83 ;  /* 0x0000001700b17223 */ /* 0x002fe20000010053 */
[----:B------:R-:W-:Y:S01]  /*1c840*/  ISETP.NE.U32.AND P0, PT, R248, RZ, PT ;  /* 0x000000fff800720c */ /* 0x000fe20003f05070 */
[----:B------:R-:W-:Y:S01]  /*1c850*/  BSSY B1, `(.L_x_3568) ;  /* 0x00000d2000017945 */ /* 0x000fe20003800000 */
[C---:B------:R-:W-:Y:S01]  /*1c860*/  IADD3 R223, R231.reuse, 0x800, RZ ;  /* 0x00000800e7df7810 */ /* 0x040fe20007ffe0ff */
[----:B------:R-:W-:Y:S01]  /*1c870*/  VIADD R222, R231, 0x1000 ;  /* 0x00001000e7de7836 */ /* 0x000fe20000000000 */
[----:B------:R-:W-:Y:S01]  /*1c880*/  ISETP.NE.AND.EX P0, PT, R249, RZ, PT, P0 ;  /* 0x000000fff900720c */ /* 0x000fe20003f05300 */
[C---:B------:R-:W-:Y:S01]  /*1c890*/  VIADD R221, R231.reuse, 0x1800 ;  /* 0x00001800e7dd7836 */ /* 0x040fe20000000000 */
[C---:B------:R-:W-:Y:S01]  /*1c8a0*/  IADD3 R218, R231.reuse, 0x2800, RZ ;  /* 0x00002800e7da7810 */ /* 0x040fe20007ffe0ff */
[C---:B------:R-:W-:Y:S01]  /*1c8b0*/  VIADD R219, R231.reuse, 0x2000 ;  /* 0x00002000e7db7836 */ /* 0x040fe20000000000 */
[C---:B------:R-:W-:Y:S01]  /*1c8c0*/  IADD3 R214, R231.reuse, 0x4800, RZ ;  /* 0x00004800e7d67810 */ /* 0x040fe20007ffe0ff */
[C---:B------:R-:W-:Y:S01]  /*1c8d0*/  VIADD R217, R231.reuse, 0x3000 ;  /* 0x00003000e7d97836 */ /* 0x040fe20000000000 */
[C---:B------:R-:W-:Y:S01]  /*1c8e0*/  IADD3 R210, R231.reuse, 0x6800, RZ ;  /* 0x00006800e7d27810 */ /* 0x040fe20007ffe0ff */
[C---:B------:R-:W-:Y:S01]  /*1c8f0*/  VIADD R216, R231.reuse, 0x3800 ;  /* 0x00003800e7d87836 */ /* 0x040fe20000000000 */
[----:B------:R-:W-:Y:S01]  /*1c900*/  FSEL R184, R184, -INF , !P3 ;  /* 0xff800000b8b87808 */ /* 0x000fe20005800000 */
[C---:B------:R-:W-:Y:S01]  /*1c910*/  VIADD R215, R231.reuse, 0x4000 ;  /* 0x00004000e7d77836 */ /* 0x040fe20000000000 */
[----:B------:R-:W-:Y:S01]  /*1c920*/  FSEL R22, R22, -INF , !P6 ;  /* 0xff80000016167808 */ /* 0x000fe20007000000 */
[C---:B------:R-:W-:Y:S01]  /*1c930*/  VIADD R213, R231.reuse, 0x5000 ;  /* 0x00005000e7d57836 */ /* 0x040fe20000000000 */
[----:B------:R-:W-:Y:S01]  /*1c940*/  FSEL R20, R20, -INF , !P4 ;  /* 0xff80000014147808 */ /* 0x000fe20006000000 */
[C---:B------:R-:W-:Y:S01]  /*1c950*/  VIADD R212, R231.reuse, 0x5800 ;  /* 0x00005800e7d47836 */ /* 0x040fe20000000000 */
[----:B------:R-:W-:Y:S01]  /*1c960*/  FSEL R30, R30, -INF , !P5 ;  /* 0xff8000001e1e7808 */ /* 0x000fe20006800000 */
[----:B------:R-:W-:Y:S01]  /*1c970*/  VIADD R211, R231, 0x6000 ;  /* 0x00006000e7d37836 */ /* 0x000fe20000000000 */
[----:B------:R-:W-:Y:S01]  /*1c980*/  FSEL R177, R177, -INF , !P2 ;  /* 0xff800000b1b17808 */ /* 0x000fe20005000000 */
[----:B------:R-:W-:-:S02]  /*1c990*/  VIADD R209, R231, 0x7000 ;  /* 0x00007000e7d17836 */ /* 0x000fc40000000000 */
[----:B------:R-:W-:Y:S01]  /*1c9a0*/  VIADD R208, R231, 0x7800 ;  /* 0x00007800e7d07836 */ /* 0x000fe20000000000 */
[----:B------:R-:W-:Y:S06]  /*1c9b0*/  BAR.SYNC.DEFER_BLOCKING 0x0 ;  /* 0x0000000000007b1d */ /* 0x000fec0000010000 */
[----:B------:R-:W-:Y:S05]  /*1c9c0*/  @!P1 BRA `(.L_x_3569) ;  /* 0x0000000800e89947 */ /* 0x000fea0003800000 */
        /* <DEDUP_REMOVED lines=63> */
.L_x_3571:
[----:B------:R-:W2:Y:S02]  /*1cdc0*/  LD.E R24, desc[UR6][R10.64+0x38] ;  /* 0x000038060a187980 */ /* 0x000ea4000c101900 */
[----:B--2---:R-:W-:-:S04]  /*1cdd0*/  LEA R24, -R24, RZ, 0x6 ;  /* 0x000000ff18187211 */ /* 0x004fc800078e31ff */
[----:B------:R-:W-:Y:S02]  /*1cde0*/  SHF.R.S32.HI R8, RZ, 0x1f, R24 ;  /* 0x0000001fff087819 */ /* 0x000fe40000011418 */
.L_x_3572:
[----:B------:R-:W-:Y:S05]  /*1cdf0*/  BSYNC B0 ;  /* 0x0000000000007941 */ /* 0x000fea0003800000 */
.L_x_3570:
        /* <DEDUP_REMOVED lines=119> */
.L_x_3569:
[----:B------:R-:W-:Y:S05]  /*1d570*/  BSYNC B1 ;  /* 0x0000000000017941 */ /* 0x000fea0003800000 */
.L_x_3568:
        /* <DEDUP_REMOVED lines=58> */
[----:B------:R-:W3:Y:S04]  /*1d920*/  LDSM.16.MT88.4 R120, [R225+0x16000] ;  /* 0x01600000e178783b */ /* 0x000ee80000004200 */
[----:B------:R-:W-:Y:S01]  /*1d930*/  LDSM.16.MT88.4 R24, [R225+0x10800] ;  /* 0x01080000e118783b */ /* 0x000fe20000004200 */
        /* <DEDUP_REMOVED lines=33> */
[-CC-:B------:R-:W-:Y:S01]  /*1db50*/  FFMA.FTZ R188, R188, R179.reuse, -R178.reuse ;  /* 0x000000b3bcbc7223 */ /* 0x180fe200000108b2 */
[-CC-:B------:R-:W-:Y:S01]  /*1db60*/  FFMA.FTZ R190, R190, R179.reuse, -R178.reuse ;  /* 0x000000b3bebe7223 */ /* 0x180fe200000108b2 */
[-CC-:B------:R-:W-:Y:S01]  /*1db70*/  FFMA.FTZ R191, R191, R179.reuse, -R178.reuse ;  /* 0x000000b3bfbf7223 */ /* 0x180fe200000108b2 */
[-CC-:B------:R-:W-:Y:S01]  /*1db80*/  FFMA.FTZ R193, R193, R179.reuse, -R31.reuse ;  /* 0x000000b3c1c17223 */ /* 0x180fe2000001081f */
[-CC-:B------:R-:W-:Y:S01]  /*1db90*/  FFMA.FTZ R192, R192, R179.reuse, -R31.reuse ;  /* 0x000000b3c0c07223 */ /* 0x180fe2000001081f */
[-CC-:B------:R-:W-:Y:S01]  /*1dba0*/  FFMA.FTZ R189, R189, R179.reuse, -R31.reuse ;  /* 0x000000b3bdbd7223 */ /* 0x180fe2000001081f */
[-C--:B------:R-:W-:Y:S01]  /*1dbb0*/  FFMA.FTZ R194, R30, R179.reuse, -R31 ;  /* 0x000000b31ec27223 */ /* 0x080fe2000001081f */
[----:B------:R-:W1:Y:S01]  /*1dbc0*/  MUFU.EX2 R169, R169 ;  /* 0x000000a900a97308 */ /* 0x000e620000000800 */
[----:B----4-:R-:W-:Y:S01]  /*1dbd0*/  F2FP.F16.F32.PACK_AB R128, R173, R174 ;  /* 0x000000aead80723e */ /* 0x010fe200000000ff */
[-CC-:B------:R-:W-:Y:S01]  /*1dbe0*/  FFMA.FTZ R195, R29, R179.reuse, -R178.reuse ;  /* 0x000000b31dc37223 */ /* 0x180fe200000108b2 */
[-CC-:B------:R-:W-:Y:S01]  /*1dbf0*/  FFMA.FTZ R196, R28, R179.reuse, -R178.reuse ;  /* 0x000000b31cc47223 */ /* 0x180fe200000108b2 */
[-CC-:B------:R-:W-:Y:S01]  /*1dc00*/  FFMA.FTZ R184, R184, R179.reuse, -R178.reuse ;  /* 0x000000b3b8b87223 */ /* 0x180fe200000108b2 */
[----:B------:R-:W-:Y:S01]  /*1dc10*/  FFMA.FTZ R252, R177, R179, -R178 ;  /* 0x000000b3b1fc7223 */ /* 0x000fe200000108b2 */
[----:B------:R-:W-:Y:S01]  /*1dc20*/  LDSM.16.MT88.4 R28, [R228+0x11800] ;  /* 0x01180000e41c783b */ /* 0x000fe20000004200 */
[----:B------:R-:W-:Y:S01]  /*1dc30*/  FADD.FTZ R173, R174, R173 ;  /* 0x000000adaead7221 */ /* 0x000fe20000010000 */
[----:B------:R-:W-:Y:S03]  /*1dc40*/  MUFU.EX2 R175, R175 ;  /* 0x000000af00af7308 */ /* 0x000fe60000000800 */
[----:B-----5:R-:W-:-:S05]  /*1dc50*/  FADD.FTZ R173, R171, R173 ;  /* 0x000000adabad7221 */ /* 0x020fca0000010000 */
        /* <DEDUP_REMOVED lines=148> */
[----:B------:R-:W-:Y:S01]  /*1e5a0*/  HMMA.16816.F32 R156, R4, R26, R156 ;  /* 0x0000001a049c723c */ /* 0x000fe2000000189c */
[----:B------:R-:W4:Y:S01]  /*1e5b0*/  LDSM.16.MT88.4 R24, [R228+0x13000] ;  /* 0x01300000e418783b */ /* 0x000f220000004200 */
[----:B------:R-:W-:-:S03]  /*1e5c0*/  FADD.FTZ R190, R184, R190 ;  /* 0x000000beb8be7221 */ /* 0x000fc60000010000 */
[----:B------:R-:W-:Y:S01]  /*1e5d0*/  STL [R1], R204 ;  /* 0x000000cc01007387 */ /* 0x000fe20000100800 */
        /* <DEDUP_REMOVED lines=44> */
[----:B------:R-:W-:Y:S02]  /*1e8a0*/  F2FP.F16.F32.PACK_AB R6, R194, R189 ;  /* 0x000000bdc206723e */ /* 0x000fe400000000ff */
        /* <DEDUP_REMOVED lines=123> */
.L_x_3575:
[----:B-1----:R-:W-:Y:S02]  /*1f060*/  R2UR UR4, R8 ;  /* 0x00000000080472ca */ /* 0x002fe400000e0000 */
[----:B------:R-:W-:-:S13]  /*1f070*/  R2UR UR5, R9 ;  /* 0x00000000090572ca */ /* 0x000fda00000e0000 */
[----:B------:R-:W2:Y:S02]  /*1f080*/  LD.E R6, desc[UR4][R10.64+0x40] ;  /* 0x000040040a067980 */ /* 0x000ea4000c101900 */
[----:B--2---:R-:W-:-:S05]  /*1f090*/  IMAD.U32 R6, R6, -0x40, RZ ;  /* 0xffffffc006067824 */ /* 0x004fca00078e00ff */
[----:B------:R-:W-:Y:S02]  /*1f0a0*/  SHF.R.S32.HI R5, RZ, 0x1f, R6 ;  /* 0x0000001fff057819 */ /* 0x000fe40000011406 */
.L_x_3576:
[----:B------:R-:W-:Y:S05]  /*1f0b0*/  BSYNC B0 ;  /* 0x0000000000007941 */ /* 0x000fea0003800000 */
.L_x_3574:
        /* <DEDUP_REMOVED lines=144> */
[----:B------:R-:W4:Y:S04]  /*1f9c0*/  LDSM.16.M88.4 R180, [R233+0x9000] ;  /* 0x00900000e9b4783b */ /* 0x000f280000000200 */
[----:B--2---:R-:W2:Y:S04]  /*1f9d0*/  LDSM.16.M88.4 R4, [R233+0x8800] ;  /* 0x00880000e904783b */ /* 0x004ea80000000200 */
[----:B------:R-:W5:Y:S04]  /*1f9e0*/  LDSM.16.M88.4 R192, [R233+0x9800] ;  /* 0x00980000e9c0783b */ /* 0x000f680000000200 */
[----:B------:R-:W-:Y:S04]  /*1f9f0*/  LDSM.16.M88.4 R24, [R232] ;  /* 0x00000000e818783b */ /* 0x000fe80000000200 */
[----:B------:R-:W5:Y:S04]  /*1fa00*/  LDSM.16.M88.4 R188, [R231] ;  /* 0x00000000e7bc783b */ /* 0x000f680000000200 */
[----:B------:R-:W5:Y:S04]  /*1fa10*/  LDSM.16.M88.4 R168, [R223] ;  /* 0x00000000dfa8783b */ /* 0x000f680000000200 */
[----:B------:R-:W5:Y:S04]  /*1fa20*/  LDSM.16.M88.4 R28, [R222] ;  /* 0x00000000de1c783b */ /* 0x000f680000000200 */
[----:B---3--:R-:W3:Y:S04]  /*1fa30*/  LDSM.16.M88.4 R32, [R221] ;  /* 0x00000000dd20783b */ /* 0x008ee80000000200 */
[----:B------:R-:W-:Y:S01]  /*1fa40*/  LDSM.16.M88.4 R196, [R227+0xa000] ;  /* 0x00a00000e3c4783b */ /* 0x000fe20000000200 */
[----:B-1----:R-:W-:Y:S03]  /*1fa50*/  HMMA.16816.F32 R20, R172, R16, RZ ;  /* 0x00000010ac14723c */ /* 0x002fe600000018ff */
[----:B------:R-:W3:Y:S01]  /*1fa60*/  LD.E R167, desc[UR4][R10.64+0x18c] ;  /* 0x00018c040aa77980 */ /* 0x000ee2000c101900 */
[----:B------:R-:W-:-:S03]  /*1fa70*/  ISETP.GE.AND P4, PT, R166, 0x3, PT ;  /* 0x00000003a600780c */ /* 0x000fc60003f86270 */
[----:B------:R-:W0:Y:S01]  /*1fa80*/  LDGDEPBAR ;  /* 0x00000000000079af */ /* 0x000e220000000000 */
[C---:B----4-:R-:W-:Y:S06]  /*1fa90*/  HMMA.16816.F32 R184, R172.reuse, R180, RZ ;  /* 0x000000b4acb8723c */ /* 0x050fec00000018ff */
[C---:B--2---:R-:W-:Y:S06]  /*1faa0*/  HMMA.16816.F32 R12, R172.reuse, R4, RZ ;  /* 0x00000004ac0c723c */ /* 0x044fec00000018ff */
[C---:B------:R-:W-:Y:S06]  /*1fab0*/  HMMA.16816.F32 R16, R172.reuse, R18, RZ ;  /* 0x00000012ac10723c */ /* 0x040fec00000018ff */
[C---:B------:R-:W-:Y:S06]  /*1fac0*/  HMMA.16816.F32 R4, R172.reuse, R6, RZ ;  /* 0x00000006ac04723c */ /* 0x040fec00000018ff */
[C---:B------:R-:W-:Y:S06]  /*1fad0*/  HMMA.16816.F32 R180, R172.reuse, R182, RZ ;  /* 0x000000b6acb4723c */ /* 0x040fec00000018ff */
[C---:B-----5:R-:W-:Y:S06]  /*1fae0*/  HMMA.16816.F32 R176, R172.reuse, R192, RZ ;  /* 0x000000c0acb0723c */ /* 0x060fec00000018ff */
[----:B------:R-:W-:Y:S01]  /*1faf0*/  HMMA.16816.F32 R172, R172, R194, RZ ;  /* 0x000000c2acac723c */ /* 0x000fe200000018ff */
        /* <DEDUP_REMOVED lines=9> */
[----:B------:R-:W1:Y:S05]  /*1fb90*/  LDSM.16.M88.4 R28, [R230] ;  /* 0x00000000e61c783b */ /* 0x000e6a0000000200 */
[C---:B---3--:R-:W-:Y:S06]  /*1fba0*/  HMMA.16816.F32 R176, R24.reuse, R32, R176 ;  /* 0x0000002018b0723c */ /* 0x048fec00000018b0 */
[----:B------:R-:W-:Y:S01]  /*1fbb0*/  HMMA.16816.F32 R172, R24, R34, R172 ;  /* 0x0000002218ac723c */ /* 0x000fe200000018ac */
[----:B------:R-:W2:Y:S04]  /*1fbc0*/  LDSM.16.M88.4 R24, [R227+0x9000] ;  /* 0x00900000e318783b */ /* 0x000ea80000000200 */
[----:B------:R-:W3:Y:S01]  /*1fbd0*/  LDSM.16.M88.4 R32, [R227+0x9800] ;  /* 0x00980000e320783b */ /* 0x000ee20000000200 */
[C---:B-1----:R-:W-:Y:S06]  /*1fbe0*/  HMMA.16816.F32 R20, R28.reuse, R188, R20 ;  /* 0x000000bc1c14723c */ /* 0x042fec0000001814 */
[C---:B------:R-:W-:Y:S01]  /*1fbf0*/  HMMA.16816.F32 R16, R28.reuse, R190, R16 ;  /* 0x000000be1c10723c */ /* 0x040fe20000001810 */
[----:B------:R-:W-:Y:S05]  /*1fc00*/  LDSM.16.M88.4 R188, [R220] ;  /* 0x00000000dcbc783b */ /* 0x000fea0000000200 */
[C---:B------:R-:W-:Y:S06]  /*1fc10*/  HMMA.16816.F32 R12, R28.reuse, R168, R12 ;  /* 0x000000a81c0c723c */ /* 0x040fec000000180c */
[C---:B------:R-:W-:Y:S01]  /*1fc20*/  HMMA.16816.F32 R4, R28.reuse, R170, R4 ;  /* 0x000000aa1c04723c */ /* 0x040fe20000001804 */
[----:B------:R-:W-:Y:S05]  /*1fc30*/  LDSM.16.M88.4 R168, [R220+0x800] ;  /* 0x00080000dca8783b */ /* 0x000fea0000000200 */
[C---:B--2---:R-:W-:Y:S06]  /*1fc40*/  HMMA.16816.F32 R184, R28.reuse, R24, R184 ;  /* 0x000000181cb8723c */ /* 0x044fec00000018b8 */
        /* <DEDUP_REMOVED lines=19> */
[C---:B-1----:R-:W-:Y:S06]  /*1fd80*/  HMMA.16816.F32 R20, R28.reuse, R188, R20 ;  /* 0x000000bc1c14723c */ /* 0x042fec0000001814 */
[C---:B------:R-:W-:Y:S01]  /*1fd90*/  HMMA.16816.F32 R16, R28.reuse, R190, R16 ;  /* 0x000000be1c10723c */ /* 0x040fe20000001810 */
[----:B------:R-:W-:Y:S05]  /*1fda0*/  LDSM.16.M88.4 R188, [R219] ;  /* 0x00000000dbbc783b */ /* 0x000fea0000000200 */
[C---:B--2---:R-:W-:Y:S06]  /*1fdb0*/  HMMA.16816.F32 R184, R28.reuse, R24, R184 ;  /* 0x000000181cb8723c */ /* 0x044fec00000018b8 */
[C---:B------:R-:W-:Y:S01]  /*1fdc0*/  HMMA.16816.F32 R180, R28.reuse, R26, R180 ;  /* 0x0000001a1cb4723c */ /* 0x040fe200000018b4 */
[----:B------:R-:W1:Y:S05]  /*1fdd0*/  LDSM.16.M88.4 R24, [R232+0x2000] ;  /* 0x00200000e818783b */ /* 0x000e6a0000000200 */
[C---:B---3--:R-:W-:Y:S06]  /*1fde0*/  HMMA.16816.F32 R176, R28.reuse, R32, R176 ;  /* 0x000000201cb0723c */ /* 0x048fec00000018b0 */
[C---:B------:R-:W-:Y:S01]  /*1fdf0*/  HMMA.16816.F32 R172, R28.reuse, R34, R172 ;  /* 0x000000221cac723c */ /* 0x040fe200000018ac */
[----:B------:R-:W2:Y:S05]  /*1fe00*/  LDSM.16.M88.4 R32, [R217] ;  /* 0x00000000d920783b */ /* 0x000eaa0000000200 */
[C---:B------:R-:W-:Y:S06]  /*1fe10*/  HMMA.16816.F32 R12, R28.reuse, R168, R12 ;  /* 0x000000a81c0c723c */ /* 0x040fec000000180c */
[----:B------:R-:W-:Y:S01]  /*1fe20*/  HMMA.16816.F32 R4, R28, R170, R4 ;  /* 0x000000aa1c04723c */ /* 0x000fe20000001804 */
[----:B------:R-:W3:Y:S04]  /*1fe30*/  LDSM.16.M88.4 R168, [R218] ;  /* 0x00000000daa8783b */ /* 0x000ee80000000200 */
[----:B------:R-:W4:Y:S01]  /*1fe40*/  LDSM.16.M88.4 R28, [R216] ;  /* 0x00000000d81c783b */ /* 0x000f220000000200 */
[C---:B-1----:R-:W-:Y:S06]  /*1fe50*/  HMMA.16816.F32 R20, R24.reuse, R188, R20 ;  /* 0x000000bc1814723c */ /* 0x042fec0000001814 */
[C---:B------:R-:W-:Y:S01]  /*1fe60*/  HMMA.16816.F32 R16, R24.reuse, R190, R16 ;  /* 0x000000be1810723c */ /* 0x040fe20000001810 */
[----:B------:R-:W-:Y:S05]  /*1fe70*/  LDSM.16.M88.4 R188, [R227+0xb000] ;  /* 0x00b00000e3bc783b */ /* 0x000fea0000000200 */
[C---:B--2---:R-:W-:Y:S06]  /*1fe80*/  HMMA.16816.F32 R184, R24.reuse, R32, R184 ;  /* 0x0000002018b8723c */ /* 0x044fec00000018b8 */
[C---:B------:R-:W-:Y:S01]  /*1fe90*/  HMMA.16816.F32 R180, R24.reuse, R34, R180 ;  /* 0x0000002218b4723c */ /* 0x040fe200000018b4 */
[----:B------:R-:W1:Y:S05]  /*1fea0*/  LDSM.16.M88.4 R32, [R230+0x2000] ;  /* 0x00200000e620783b */ /* 0x000e6a0000000200 */
[C---:B---3--:R-:W-:Y:S06]  /*1feb0*/  HMMA.16816.F32 R12, R24.reuse, R168, R12 ;  /* 0x000000a8180c723c */ /* 0x048fec000000180c */
[C---:B------:R-:W-:Y:S01]  /*1fec0*/  HMMA.16816.F32 R4, R24.reuse, R170, R4 ;  /* 0x000000aa1804723c */ /* 0x040fe20000001804 */
[----:B------:R-:W2:Y:S05]  /*1fed0*/  LDSM.16.M88.4 R168, [R227+0xb800] ;  /* 0x00b80000e3a8783b */ /* 0x000eaa0000000200 */
[C---:B----4-:R-:W-:Y:S06]  /*1fee0*/  HMMA.16816.F32 R176, R24.reuse, R28, R176 ;  /* 0x0000001c18b0723c */ /* 0x050fec00000018b0 */
        /* <DEDUP_REMOVED lines=37> */
[----:B------:R-:W1:Y:S05]  /*20140*/  LDSM.16.M88.4 R188, [R212] ;  /* 0x00000000d4bc783b */ /* 0x000e6a0000000200 */
[C---:B--2---:R-:W-:Y:S06]  /*20150*/  HMMA.16816.F32 R176, R32.reuse, R168, R176 ;  /* 0x000000a820b0723c */ /* 0x044fec00000018b0 */
[----:B------:R-:W-:Y:S01]  /*20160*/  HMMA.16816.F32 R172, R32, R170, R172 ;  /* 0x000000aa20ac723c */ /* 0x000fe200000018ac */
[----:B------:R-:W-:Y:S04]  /*20170*/  LDSM.16.M88.4 R168, [R230+0x4000] ;  /* 0x00400000e6a8783b */ /* 0x000fe80000000200 */
[----:B------:R-:W2:Y:S01]  /*20180*/  LDSM.16.M88.4 R32, [R227+0xc000] ;  /* 0x00c00000e320783b */ /* 0x000ea20000000200 */
[C---:B----4-:R-:W-:Y:S06]  /*20190*/  HMMA.16816.F32 R20, R196.reuse, R28, R20 ;  /* 0x0000001cc414723c */ /* 0x050fec0000001814 */
[C---:B------:R-:W-:Y:S01]  /*201a0*/  HMMA.16816.F32 R16, R196.reuse, R30, R16 ;  /* 0x0000001ec410723c */ /* 0x040fe20000001810 */
[----:B------:R-:W4:Y:S05]  /*201b0*/  LDSM.16.M88.4 R28, [R227+0xc800] ;  /* 0x00c80000e31c783b */ /* 0x000f2a0000000200 */
[C---:B---3--:R-:W-:Y:S06]  /*201c0*/  HMMA.16816.F32 R12, R196.reuse, R24, R12 ;  /* 0x00000018c40c723c */ /* 0x048fec000000180c */
[C---:B------:R-:W-:Y:S01]  /*201d0*/  HMMA.16816.F32 R4, R196.reuse, R26, R4 ;  /* 0x0000001ac404723c */ /* 0x040fe20000001804 */
[----:B------:R-:W3:Y:S05]  /*201e0*/  LDSM.16.M88.4 R24, [R227+0xd000] ;  /* 0x00d00000e318783b */ /* 0x000eea0000000200 */
        /* <DEDUP_REMOVED lines=19> */
[----:B------:R-:W-:Y:S01]  /*20320*/  LDSM.16.M88.4 R188, [R233+0xf000] ;  /* 0x00f00000e9bc783b */ /* 0x000fe20000000200 */
[C---:B--2---:R-:W-:Y:S06]  /*20330*/  HMMA.16816.F32 R12, R196.reuse, R32, R12 ;  /* 0x00000020c40c723c */ /* 0x044fec000000180c */
[C---:B------:R-:W-:Y:S01]  /*20340*/  HMMA.16816.F32 R4, R196.reuse, R34, R4 ;  /* 0x00000022c404723c */ /* 0x040fe20000001804 */
[----:B------:R-:W1:Y:S05]  /*20350*/  LDSM.16.M88.4 R32, [R233+0xe000] ;  /* 0x00e00000e920783b */ /* 0x000e6a0000000200 */
[C---:B----4-:R-:W-:Y:S06]  /*20360*/  HMMA.16816.F32 R184, R196.reuse, R28, R184 ;  /* 0x0000001cc4b8723c */ /* 0x050fec00000018b8 */
[C---:B------:R-:W-:Y:S01]  /*20370*/  HMMA.16816.F32 R180, R196.reuse, R30, R180 ;  /* 0x0000001ec4b4723c */ /* 0x040fe200000018b4 */
[----:B------:R-:W2:Y:S05]  /*20380*/  LDSM.16.M88.4 R28, [R233+0xe800] ;  /* 0x00e80000e91c783b */ /* 0x000eaa0000000200 */
[C---:B------:R-:W-:Y:S06]  /*20390*/  HMMA.16816.F32 R20, R196.reuse, R192, R20 ;  /* 0x000000c0c414723c */ /* 0x040fec0000001814 */
[C---:B------:R-:W-:Y:S01]  /*203a0*/  HMMA.16816.F32 R16, R196.reuse, R194, R16 ;  /* 0x000000c2c410723c */ /* 0x040fe20000001810 */
[----:B------:R-:W-:Y:S05]  /*203b0*/  LDSM.16.M88.4 R192, [R230+0x6000] ;  /* 0x00600000e6c0783b */ /* 0x000fea0000000200 */
[C---:B---3--:R-:W-:Y:S06]  /*203c0*/  HMMA.16816.F32 R176, R196.reuse, R24, R176 ;  /* 0x00000018c4b0723c */ /* 0x048fec00000018b0 */
[----:B------:R-:W-:Y:S01]  /*203d0*/  HMMA.16816.F32 R172, R196, R26, R172 ;  /* 0x0000001ac4ac723c */ /* 0x000fe200000018ac */
[----:B------:R-:W3:Y:S05]  /*203e0*/  LDSM.16.M88.4 R24, [R233+0xf800] ;  /* 0x00f80000e918783b */ /* 0x000eea0000000200 */
[C---:B-1----:R-:W-:Y:S06]  /*203f0*/  HMMA.16816.F32 R20, R168.reuse, R32, R20 ;  /* 0x00000020a814723c */ /* 0x042fec0000001814 */
[C---:B------:R-:W-:Y:S01]  /*20400*/  HMMA.16816.F32 R16, R168.reuse, R34, R16 ;  /* 0x00000022a810723c */ /* 0x040fe20000001810 */
[----:B------:R-:W-:Y:S05]  /*20410*/  LDSM.16.M88.4 R32, [R232+0x6000] ;  /* 0x00600000e820783b */ /* 0x000fea0000000200 */
[C---:B--2---:R-:W-:Y:S06]  /*20420*/  HMMA.16816.F32 R12, R168.reuse, R28, R12 ;  /* 0x0000001ca80c723c */ /* 0x044fec000000180c */
[C---:B------:R-:W-:Y:S01]  /*20430*/  HMMA.16816.F32 R4, R168.reuse, R30, R4 ;  /* 0x0000001ea804723c */ /* 0x040fe20000001804 */
[----:B------:R-:W1:Y:S05]  /*20440*/  LDSM.16.M88.4 R28, [R211] ;  /* 0x00000000d31c783b */ /* 0x000e6a0000000200 */
[C---:B------:R-:W-:Y:S06]  /*20450*/  HMMA.16816.F32 R184, R168.reuse, R188, R184 ;  /* 0x000000bca8b8723c */ /* 0x040fec00000018b8 */
[C---:B------:R-:W-:Y:S01]  /*20460*/  HMMA.16816.F32 R180, R168.reuse, R190, R180 ;  /* 0x000000bea8b4723c */ /* 0x040fe200000018b4 */
[----:B------:R-:W2:Y:S05]  /*20470*/  LDSM.16.M88.4 R188, [R210] ;  /* 0x00000000d2bc783b */ /* 0x000eaa0000000200 */
[C---:B---3--:R-:W-:Y:S06]  /*20480*/  HMMA.16816.F32 R176, R168.reuse, R24, R176 ;  /* 0x00000018a8b0723c */ /* 0x048fec00000018b0 */
[----:B------:R-:W-:Y:S01]  /*20490*/  HMMA.16816.F32 R172, R168, R26, R172 ;  /* 0x0000001aa8ac723c */ /* 0x000fe200000018ac */
[----:B------:R-:W3:Y:S04]  /*204a0*/  LDSM.16.M88.4 R168, [R209] ;  /* 0x00000000d1a8783b */ /* 0x000ee80000000200 */
[----:B------:R-:W4:Y:S01]  /*204b0*/  LDSM.16.M88.4 R24, [R208] ;  /* 0x00000000d018783b */ /* 0x000f220000000200 */
[C---:B-1----:R-:W-:Y:S06]  /*204c0*/  HMMA.16816.F32 R20, R32.reuse, R28, R20 ;  /* 0x0000001c2014723c */ /* 0x042fec0000001814 */
[C---:B------:R-:W-:Y:S01]  /*204d0*/  HMMA.16816.F32 R16, R32.reuse, R30, R16 ;  /* 0x0000001e2010723c */ /* 0x040fe20000001810 */
[----:B------:R-:W1:Y:S05]  /*204e0*/  LDSM.16.M88.4 R28, [R227+0xe000] ;  /* 0x00e00000e31c783b */ /* 0x000e6a0000000200 */
[C---:B--2---:R-:W-:Y:S06]  /*204f0*/  HMMA.16816.F32 R12, R32.reuse, R188, R12 ;  /* 0x000000bc200c723c */ /* 0x044fec000000180c */
[C---:B------:R-:W-:Y:S06]  /*20500*/  HMMA.16816.F32 R4, R32.reuse, R190, R4 ;  /* 0x000000be2004723c */ /* 0x040fec0000001804 */
        /* <DEDUP_REMOVED lines=11> */
[----:B------:R-:W-:Y:S06]  /*205c0*/  HMMA.16816.F32 R4, R192, R170, R4 ;  /* 0x000000aac004723c */ /* 0x000fec0000001804 */
[C---:B---3--:R-:W-:Y:S06]  /*205d0*/  HMMA.16816.F32 R20, R32.reuse, R24, R20 ;  /* 0x000000182014723c */ /* 0x048fec0000001814 */
[C---:B------:R-:W-:Y:S01]  /*205e0*/  HMMA.16816.F32 R16, R32.reuse, R26, R16 ;  /* 0x0000001a2010723c */ /* 0x040fe20000001810 */
[----:B------:R-:W2:Y:S01]  /*205f0*/  LDSM.16.M88.4 R24, [R227+0xf000] ;  /* 0x00f00000e318783b */ /* 0x000ea20000000200 */
[----:B------:R-:W3:Y:S04]  /*20600*/  S2R R189, SR_TID.X ;  /* 0x0000000000bd7919 */ /* 0x000ee80000002100 */
[C---:B-1----:R-:W-:Y:S06]  /*20610*/  HMMA.16816.F32 R12, R32.reuse, R28, R12 ;  /* 0x0000001c200c723c */ /* 0x042fec000000180c */
[----:B------:R-:W-:Y:S01]  /*20620*/  HMMA.16816.F32 R4, R32, R30, R4 ;  /* 0x0000001e2004723c */ /* 0x000fe20000001804 */
[----:B------:R-:W1:Y:S05]  /*20630*/  LDSM.16.M88.4 R28, [R220+0x7000] ;  /* 0x00700000dc1c783b */ /* 0x000e6a0000000200 */
[-C--:B------:R-:W-:Y:S01]  /*20640*/  FMUL.FTZ R20, R20, R167.reuse ;  /* 0x000000a714147220 */ /* 0x080fe20000410000 */
[----:B------:R-:W-:-:S05]  /*20650*/  FMUL.FTZ R21, R21, R167 ;  /* 0x000000a715157220 */ /* 0x000fca0000410000 */
[-C--:B------:R-:W-:Y:S01]  /*20660*/  FMUL.FTZ R16, R16, R167.reuse ;  /* 0x000000a710107220 */ /* 0x080fe20000410000 */
[-C--:B------:R-:W-:Y:S01]  /*20670*/  FMUL.FTZ R17, R17, R167.reuse ;  /* 0x000000a711117220 */ /* 0x080fe20000410000 */
[-C--:B------:R-:W-:Y:S01]  /*20680*/  FMUL.FTZ R18, R18, R167.reuse ;  /* 0x000000a712127220 */ /* 0x080fe20000410000 */
[-C--:B------:R-:W-:Y:S01]  /*20690*/  FMUL.FTZ R19, R19, R167.reuse ;  /* 0x000000a713137220 */ /* 0x080fe20000410000 */
[----:B------:R-:W-:Y:S02]  /*206a0*/  MUFU.TANH R168, R20 ;  /* 0x0000001400a87308 */ /* 0x000fe40000002400 */
[----:B------:R-:W-:-:S06]  /*206b0*/  FMUL.FTZ R14, R14, R167 ;  /* 0x000000a70e0e7220 */ /* 0x000fcc0000410000 */
[----:B------:R-:W-:Y:S01]  /*206c0*/  MUFU.TANH R169, R21 ;  /* 0x0000001500a97308 */ /* 0x000fe20000002400 */
[C---:B--2---:R-:W-:Y:S07]  /*206d0*/  HMMA.16816.F32 R184, R192.reuse, R24, R184 ;  /* 0x00000018c0b8723c */ /* 0x044fee00000018b8 */
[----:B------:R-:W-:Y:S01]  /*206e0*/  MUFU.TANH R20, R16 ;  /* 0x0000001000147308 */ /* 0x000fe20000002400 */
[----:B------:R-:W-:Y:S07]  /*206f0*/  HMMA.16816.F32 R180, R192, R26, R180 ;  /* 0x0000001ac0b4723c */ /* 0x000fee00000018b4 */
[----:B------:R-:W-:Y:S01]  /*20700*/  MUFU.TANH R21, R17 ;  /* 0x0000001100157308 */ /* 0x000fe20000002400 */
[----:B------:R-:W-:-:S07]  /*20710*/  FMUL.FTZ R23, R23, R167 ;  /* 0x000000a717177220 */ /* 0x000fce0000410000 */
[----:B------:R-:W-:Y:S08]  /*20720*/  MUFU.TANH R171, R18 ;  /* 0x0000001200ab7308 */ /* 0x000ff00000002400 */
[----:B------:R2:W-:Y:S08]  /*20730*/  MUFU.TANH R170, R19 ;  /* 0x0000001300aa7308 */ /* 0x0005f00000002400 */
[----:B------:R3:W-:Y:S01]  /*20740*/  MUFU.TANH R27, R14 ;  /* 0x0000000e001b7308 */ /* 0x0007e20000002400 */
[----:B--2---:R-:W2:Y:S07]  /*20750*/  LDSM.16.M88.4 R16, [R227+0xf800] ;  /* 0x00f80000e310783b */ /* 0x004eae0000000200 */
[----:B------:R-:W4:Y:S01]  /*20760*/  MUFU.TANH R23, R23 ;  /* 0x0000001700177308 */ /* 0x000f220000002400 */
[----:B---3--:R-:W-:-:S02]  /*20770*/  IMAD.SHL.U32 R14, R189, 0x2, RZ ;  /* 0x00000002bd0e7824 */ /* 0x008fc400078e00ff */
[----:B------:R-:W-:-:S03]  /*20780*/  FMUL.FTZ R5, R5, R167 ;  /* 0x000000a705057220 */ /* 0x000fc60000410000 */
[----:B------:R-:W-:Y:S02]  /*20790*/  LOP3.LUT R14, R14, 0x6, RZ, 0xc0, !PT ;  /* 0x000000060e0e7812 */ /* 0x000fe400078ec0ff */
[----:B------:R3:W-:Y:S03]  /*207a0*/  MUFU.TANH R25, R5 ;  /* 0x0000000500197308 */ /* 0x0007e60000002400 */
[----:B------:R-:W-:Y:S02]  /*207b0*/  IMAD R14, R250, 0x40, R14 ;  /* 0x00000040fa0e7824 */ /* 0x000fe400078e020e */
[-C--:B------:R-:W-:Y:S01]  /*207c0*/  FMUL.FTZ R4, R4, R167.reuse ;  /* 0x000000a704047220 */ /* 0x080fe20000410000 */
[----:B-1----:R-:W-:Y:S01]  /*207d0*/  HMMA.16816.F32 R184, R32, R28, R184 ;  /* 0x0000001c20b8723c */ /* 0x002fe200000018b8 */
[-C--:B------:R-:W-:Y:S01]  /*207e0*/  FMUL.FTZ R12, R12, R167.reuse ;  /* 0x000000a70c0c7220 */ /* 0x080fe20000410000 */
[----:B------:R-:W-:Y:S01]  /*207f0*/  FMUL.FTZ R13, R13, R167 ;  /* 0x000000a70d0d7220 */ /* 0x000fe20000410000 */
[----:B------:R1:W-:Y:S01]  /*20800*/  MUFU.TANH R28, R4 ;  /* 0x00000004001c7308 */ /* 0x0003e20000002400 */
[----:B---3--:R-:W-:-:S07]  /*20810*/  VIADD R5, R14, 0x1 ;  /* 0x000000010e057836 */ /* 0x008fce0000000000 */
[----:B------:R4:W3:Y:S01]  /*20820*/  MUFU.TANH R24, R12 ;  /* 0x0000000c00187308 */ /* 0x0008e20000002400 */
[-C--:B------:R-:W-:Y:S01]  /*20830*/  FMUL.FTZ R15, R15, R167.reuse ;  /* 0x000000a70f0f7220 */ /* 0x080fe20000410000 */
[----:B------:R-:W-:Y:S01]  /*20840*/  FMUL.FTZ R6, R6, R167 ;  /* 0x000000a706067220 */ /* 0x000fe20000410000 */
[----:B-1----:R-:W-:-:S05]  /*20850*/  I2FP.F32.S32 R4, R5 ;  /* 0x0000000500047245 */ /* 0x002fca0000201400 */
[----:B------:R1:W5:Y:S01]  /*20860*/  MUFU.TANH R26, R13 ;  /* 0x0000000d001a7308 */ /* 0x0003620000002400 */
[----:B------:R-:W-:Y:S01]  /*20870*/  ISETP.GE.AND P6, PT, R5, R2, PT ;  /* 0x000000020500720c */ /* 0x000fe20003fc6270 */
[----:B------:R-:W-:Y:S01]  /*20880*/  FMUL.FTZ R7, R7, R167 ;  /* 0x000000a707077220 */ /* 0x000fe20000410000 */
[----:B------:R-:W-:Y:S01]  /*20890*/  ISETP.GE.AND P5, PT, R5, R3, PT ;  /* 0x000000030500720c */ /* 0x000fe20003fa6270 */
[----:B------:R-:W-:Y:S02]  /*208a0*/  VIADD R5, R14, 0x8 ;  /* 0x000000080e057836 */ /* 0x000fe40000000000 */
[CC--:B----4-:R-:W-:Y:S02]  /*208b0*/  FFMA.FTZ R12, R0.reuse, R4.reuse, R23 ;  /* 0x00000004000c7223 */ /* 0x0d0fe40000010017 */
[----:B------:R4:W5:Y:S01]  /*208c0*/  MUFU.TANH R188, R15 ;  /* 0x0000000f00bc7308 */ /* 0x0009620000002400 */
[----:B-1----:R-:W-:Y:S02]  /*208d0*/  FFMA.FTZ R13, R0, R4, R169 ;  /* 0x00000004000d7223 */ /* 0x002fe400000100a9 */
[----:B------:R-:W-:-:S05]  /*208e0*/  FSEL R12, R12, -INF , !P5 ;  /* 0xff8000000c0c7808 */ /* 0x000fca0006800000 */
[----:B------:R-:W1:Y:S01]  /*208f0*/  MUFU.TANH R29, R6 ;  /* 0x00000006001d7308 */ /* 0x000e620000002400 */
[----:B------:R-:W-:Y:S02]  /*20900*/  ISETP.GE.AND P5, PT, R5, R3, PT ;  /* 0x000000030500720c */ /* 0x000fe40003fa6270 */
[----:B------:R-:W-:Y:S02]  /*20910*/  FSEL R13, R13, -INF , !P6 ;  /* 0xff8000000d0d7808 */ /* 0x000fe40007000000 */
[----:B------:R-:W-:Y:S02]  /*20920*/  ISETP.GE.AND P6, PT, R5, R2, PT ;  /* 0x000000020500720c */ /* 0x000fe40003fc6270 */
[----:B----4-:R-:W-:Y:S01]  /*20930*/  I2FP.F32.S32 R15, R5 ;  /* 0x00000005000f7245 */ /* 0x010fe20000201400 */
[----:B------:R4:W1:Y:S01]  /*20940*/  MUFU.TANH R166, R7 ;  /* 0x0000000700a67308 */ /* 0x0008620000002400 */
[----:B--2---:R-:W-:Y:S03]  /*20950*/  HMMA.16816.F32 R176, R192, R16, R176 ;  /* 0x00000010c0b0723c */ /* 0x004fe600000018b0 */
[CC--:B------:R-:W-:Y:S01]  /*20960*/  FFMA.FTZ R20, R0.reuse, R15.reuse, R20 ;  /* 0x0000000f00147223 */ /* 0x0c0fe20000010014 */
[----:B------:R-:W-:-:S03]  /*20970*/  FFMA.FTZ R15, R0, R15, R171 ;  /* 0x0000000f000f7223 */ /* 0x000fc600000100ab */
[----:B------:R-:W-:Y:S01]  /*20980*/  VIADD R17, R14, 0x9 ;  /* 0x000000090e117836 */ /* 0x000fe20000000000 */
[----:B----4-:R-:W2:Y:S04]  /*20990*/  LDSM.16.M88.4 R4, [R220+0x7800] ;  /* 0x00780000dc04783b */ /* 0x010ea80000000200 */
[----:B------:R-:W-:Y:S01]  /*209a0*/  I2FP.F32.S32 R16, R17 ;  /* 0x0000001100107245 */ /* 0x000fe20000201400 */
[----:B------:R-:W-:Y:S01]  /*209b0*/  HMMA.16816.F32 R180, R32, R30, R180 ;  /* 0x0000001e20b4723c */ /* 0x000fe200000018b4 */
[----:B------:R-:W-:Y:S01]  /*209c0*/  FSEL R23, R20, -INF , !P6 ;  /* 0xff80000014177808 */ /* 0x000fe20007000000 */
[----:B------:R-:W-:Y:S01]  /*209d0*/  VIADD R20, R14, 0x10 ;  /* 0x000000100e147836 */ /* 0x000fe20000000000 */
[----:B------:R-:W-:-:S03]  /*209e0*/  FSEL R15, R15, -INF , !P5 ;  /* 0xff8000000f0f7808 */ /* 0x000fc60006800000 */
[----:B------:R-:W-:Y:S01]  /*209f0*/  HMMA.16816.F32 R172, R192, R18, R172 ;  /* 0x00000012c0ac723c */ /* 0x000fe200000018ac */
[C---:B------:R-:W-:Y:S01]  /*20a00*/  ISETP.GE.AND P6, PT, R17.reuse, R2, PT ;  /* 0x000000021100720c */ /* 0x040fe20003fc6270 */
[----:B------:R-:W-:Y:S01]  /*20a10*/  FMUL.FTZ R169, R184, R167 ;  /* 0x000000a7b8a97220 */ /* 0x000fe20000410000 */
[----:B------:R-:W-:Y:S01]  /*20a20*/  ISETP.GE.AND P5, PT, R17, R3, PT ;  /* 0x000000031100720c */ /* 0x000fe20003fa6270 */
[CC--:B------:R-:W-:Y:S01]  /*20a30*/  FFMA.FTZ R17, R0.reuse, R16.reuse, R21 ;  /* 0x0000001000117223 */ /* 0x0c0fe20000010015 */
[----:B------:R-:W-:Y:S01]  /*20a40*/  FFMA.FTZ R16, R0, R16, R170 ;  /* 0x0000001000107223 */ /* 0x000fe200000100aa */
[----:B------:R-:W-:Y:S01]  /*20a50*/  I2FP.F32.S32 R21, R20 ;  /* 0x0000001400157245 */ /* 0x000fe20000201400 */
[----:B------:R-:W-:-:S04]  /*20a60*/  DEPBAR.LE SB0, 0x0 ;  /* 0x000080000000791a */ /* 0x000fc80000000000 */
[----:B------:R-:W-:Y:S02]  /*20a70*/  FSEL R17, R17, -INF , !P6 ;  /* 0xff80000011117808 */ /* 0x000fe40007000000 */
[----:B------:R-:W-:Y:S01]  /*20a80*/  FSEL R16, R16, -INF , !P5 ;  /* 0xff80000010107808 */ /* 0x000fe20006800000 */
[----:B------:R-:W-:Y:S01]  /*20a90*/  FFMA.FTZ R27, R0, R21, R27 ;  /* 0x00000015001b7223 */ /* 0x000fe2000001001b */
[C---:B------:R-:W-:Y:S02]  /*20aa0*/  ISETP.GE.AND P6, PT, R20.reuse, R2, PT ;  /* 0x000000021400720c */ /* 0x040fe40003fc6270 */
[----:B------:R-:W-:Y:S01]  /*20ab0*/  ISETP.GE.AND P5, PT, R20, R3, PT ;  /* 0x000000031400720c */ /* 0x000fe20003fa6270 */
[----:B---3--:R-:W-:Y:S01]  /*20ac0*/  FFMA.FTZ R20, R0, R21, R24 ;  /* 0x0000001500147223 */ /* 0x008fe20000010018 */
[----:B------:R-:W-:Y:S02]  /*20ad0*/  VIADD R21, R14, 0x11 ;  /* 0x000000110e157836 */ /* 0x000fe40000000000 */
[----:B------:R-:W-:-:S03]  /*20ae0*/  FSEL R27, R27, -INF , !P5 ;  /* 0xff8000001b1b7808 */ /* 0x000fc60006800000 */
[----:B------:R-:W-:Y:S02]  /*20af0*/  I2FP.F32.S32 R24, R21 ;  /* 0x0000001500187245 */ /* 0x000fe40000201400 */
[----:B------:R-:W-:Y:S02]  /*20b00*/  FSEL R20, R20, -INF , !P6 ;  /* 0xff80000014147808 */ /* 0x000fe40007000000 */
[C---:B------:R-:W-:Y:S02]  /*20b10*/  ISETP.GE.AND P6, PT, R21.reuse, R2, PT ;  /* 0x000000021500720c */ /* 0x040fe40003fc6270 */
[----:B------:R-:W-:Y:S01]  /*20b20*/  ISETP.GE.AND P5, PT, R21, R3, PT ;  /* 0x000000031500720c */ /* 0x000fe20003fa6270 */
[CC--:B-----5:R-:W-:Y:S01]  /*20b30*/  FFMA.FTZ R21, R0.reuse, R24.reuse, R26 ;  /* 0x0000001800157223 */ /* 0x0e0fe2000001001a */
[----:B------:R-:W-:Y:S01]  /*20b40*/  FFMA.FTZ R26, R0, R24, R188 ;  /* 0x00000018001a7223 */ /* 0x000fe200000100bc */
[----:B------:R-:W-:Y:S01]  /*20b50*/  VIADD R24, R14, 0x18 ;  /* 0x000000180e187836 */ /* 0x000fe20000000000 */
[----:B--2---:R-:W-:Y:S01]  /*20b60*/  HMMA.16816.F32 R176, R32, R4, R176 ;  /* 0x0000000420b0723c */ /* 0x004fe200000018b0 */
[----:B------:R-:W-:Y:S01]  /*20b70*/  FMUL.FTZ R31, R186, R167 ;  /* 0x000000a7ba1f7220 */ /* 0x000fe20000410000 */
[----:B------:R-:W-:-:S02]  /*20b80*/  FSEL R21, R21, -INF , !P6 ;  /* 0xff80000015157808 */ /* 0x000fc40007000000 */
[----:B------:R-:W-:Y:S02]  /*20b90*/  FSEL R26, R26, -INF , !P5 ;  /* 0xff8000001a1a7808 */ /* 0x000fe40006800000 */
[----:B------:R-:W-:Y:S01]  /*20ba0*/  ISETP.GE.AND P6, PT, R24, R2, PT ;  /* 0x000000021800720c */ /* 0x000fe20003fc6270 */
[----:B------:R-:W-:Y:S01]  /*20bb0*/  VIADD R4, R14, 0x19 ;  /* 0x000000190e047836 */ /* 0x000fe20000000000 */
[----:B------:R-:W-:Y:S02]  /*20bc0*/  ISETP.GE.AND P5, PT, R24, R3, PT ;  /* 0x000000031800720c */ /* 0x000fe40003fa6270 */
[----:B------:R-:W-:Y:S01]  /*20bd0*/  I2FP.F32.S32 R24, R24 ;  /* 0x0000001800187245 */ /* 0x000fe20000201400 */
[-C--:B------:R-:W-:Y:S01]  /*20be0*/  FMUL.FTZ R30, R185, R167.reuse ;  /* 0x000000a7b91e7220 */ /* 0x080fe20000410000 */
[-C--:B------:R-:W-:Y:S01]  /*20bf0*/  FMUL.FTZ R182, R182, R167.reuse ;  /* 0x000000a7b6b67220 */ /* 0x080fe20000410000 */
[----:B------:R-:W-:Y:S01]  /*20c00*/  I2FP.F32.S32 R5, R4 ;  /* 0x0000000400057245 */ /* 0x000fe20000201400 */
[----:B------:R-:W2:Y:S01]  /*20c10*/  MUFU.TANH R169, R169 ;  /* 0x000000a900a97308 */ /* 0x000ea20000002400 */
[CC--:B------:R-:W-:Y:S01]  /*20c20*/  FFMA.FTZ R18, R0.reuse, R24.reuse, R28 ;  /* 0x0000001800127223 */ /* 0x0c0fe2000001001c */
[----:B-1----:R-:W-:Y:S01]  /*20c30*/  FFMA.FTZ R29, R0, R24, R29 ;  /* 0x00000018001d7223 */ /* 0x002fe2000001001d */
[-C--:B------:R-:W-:Y:S01]  /*20c40*/  FMUL.FTZ R170, R187, R167.reuse ;  /* 0x000000a7bbaa7220 */ /* 0x080fe20000410000 */
[----:B------:R-:W-:-:S04]  /*20c50*/  FMUL.FTZ R19, R183, R167 ;  /* 0x000000a7b7137220 */ /* 0x000fc80000410000 */
[----:B------:R-:W1:Y:S01]  /*20c60*/  MUFU.TANH R31, R31 ;  /* 0x0000001f001f7308 */ /* 0x000e620000002400 */
[----:B------:R-:W-:Y:S01]  /*20c70*/  FSEL R183, R18, -INF , !P6 ;  /* 0xff80000012b77808 */ /* 0x000fe20007000000 */
[----:B------:R-:W-:Y:S01]  /*20c80*/  FFMA.FTZ R24, R0, R5, R166 ;  /* 0x0000000500187223 */ /* 0x000fe200000100a6 */
[----:B------:R-:W-:-:S05]  /*20c90*/  ISETP.GE.AND P6, PT, R4, R2, PT ;  /* 0x000000020400720c */ /* 0x000fca0003fc6270 */
[----:B------:R-:W3:Y:S01]  /*20ca0*/  MUFU.TANH R30, R30 ;  /* 0x0000001e001e7308 */ /* 0x000ee20000002400 */
[----:B------:R-:W-:-:S07]  /*20cb0*/  FMUL.FTZ R171, R180, R167 ;  /* 0x000000a7b4ab7220 */ /* 0x000fce0000410000 */
[----:B------:R4:W-:Y:S08]  /*20cc0*/  MUFU.TANH R28, R182 ;  /* 0x000000b6001c7308 */ /* 0x0009f00000002400 */
[----:B------:R-:W5:Y:S01]  /*20cd0*/  MUFU.TANH R170, R170 ;  /* 0x000000aa00aa7308 */ /* 0x000f620000002400 */
[----:B----4-:R-:W-:Y:S01]  /*20ce0*/  FFMA.FTZ R182, R0, R5, R25 ;  /* 0x0000000500b67223 */ /* 0x010fe20000010019 */
[----:B------:R-:W-:-:S02]  /*20cf0*/  FSEL R25, R29, -INF , !P5 ;  /* 0xff8000001d197808 */ /* 0x000fc40006800000 */
[----:B------:R-:W-:Y:S01]  /*20d00*/  ISETP.GE.AND P5, PT, R4, R3, PT ;  /* 0x000000030400720c */ /* 0x000fe20003fa6270 */
[C---:B------:R-:W-:Y:S02]  /*20d10*/  VIADD R4, R14.reuse, 0x20 ;  /* 0x000000200e047836 */ /* 0x040fe40000000000 */
[----:B------:R-:W-:Y:S01]  /*20d20*/  VIADD R29, R14, 0x21 ;  /* 0x000000210e1d7836 */ /* 0x000fe20000000000 */
[----:B------:R-:W-:Y:S02]  /*20d30*/  FSEL R182, R182, -INF , !P6 ;  /* 0xff800000b6b67808 */ /* 0x000fe40007000000 */
[----:B------:R-:W-:Y:S02]  /*20d40*/  I2FP.F32.S32 R166, R4 ;  /* 0x0000000400a67245 */ /* 0x000fe40000201400 */
[----:B------:R-:W-:Y:S01]  /*20d50*/  FSEL R24, R24, -INF , !P5 ;  /* 0xff80000018187808 */ /* 0x000fe20006800000 */
[----:B------:R-:W4:Y:S01]  /*20d60*/  MUFU.TANH R171, R171 ;  /* 0x000000ab00ab7308 */ /* 0x000f220000002400 */
[----:B------:R-:W-:-:S02]  /*20d70*/  ISETP.GE.AND P6, PT, R4, R2, PT ;  /* 0x000000020400720c */ /* 0x000fc40003fc6270 */
[----:B------:R-:W-:Y:S02]  /*20d80*/  ISETP.GE.AND P5, PT, R4, R3, PT ;  /* 0x000000030400720c */ /* 0x000fe40003fa6270 */
[----:B------:R-:W-:Y:S01]  /*20d90*/  HMMA.16816.F32 R4, R32, R6, R172 ;  /* 0x000000062004723c */ /* 0x000fe200000018ac */
[CC--:B--2---:R-:W-:Y:S01]  /*20da0*/  FFMA.FTZ R169, R0.reuse, R166.reuse, R169 ;  /* 0x000000a600a97223 */ /* 0x0c4fe200000100a9 */
[----:B-1----:R-:W-:Y:S01]  /*20db0*/  FFMA.FTZ R190, R0, R166, R31 ;  /* 0x000000a600be7223 */ /* 0x002fe2000001001f */
[----:B------:R-:W-:-:S04]  /*20dc0*/  FMUL.FTZ R180, R181, R167 ;  /* 0x000000a7b5b47220 */ /* 0x000fc80000410000 */
[----:B------:R-:W-:Y:S01]  /*20dd0*/  I2FP.F32.S32 R32, R29 ;  /* 0x0000001d00207245 */ /* 0x000fe20000201400 */
[----:B------:R-:W1:Y:S01]  /*20de0*/  MUFU.TANH R19, R19 ;  /* 0x0000001300137308 */ /* 0x000e620000002400 */
[----:B------:R-:W-:-:S03]  /*20df0*/  FSEL R193, R169, -INF , !P6 ;  /* 0xff800000a9c17808 */ /* 0x000fc60007000000 */
[----:B---3--:R-:W-:Y:S01]  /*20e00*/  FFMA.FTZ R194, R0, R32, R30 ;  /* 0x0000002000c27223 */ /* 0x008fe2000001001e */
[----:B------:R-:W-:Y:S01]  /*20e10*/  VIADD R30, R14, 0x28 ;  /* 0x000000280e1e7836 */ /* 0x000fe20000000000 */
[----:B------:R-:W-:Y:S01]  /*20e20*/  FSEL R190, R190, -INF , !P5 ;  /* 0xff800000bebe7808 */ /* 0x000fe20006800000 */
[----:B------:R-:W-:Y:S01]  /*20e30*/  FMUL.FTZ R18, R176, R167 ;  /* 0x000000a7b0127220 */ /* 0x000fe20000410000 */
[C---:B------:R-:W-:Y:S02]  /*20e40*/  ISETP.GE.AND P6, PT, R29.reuse, R2, PT ;  /* 0x000000021d00720c */ /* 0x040fe40003fc6270 */
[----:B------:R-:W-:Y:S01]  /*20e50*/  ISETP.GE.AND P5, PT, R29, R3, PT ;  /* 0x000000031d00720c */ /* 0x000fe20003fa6270 */
[----:B------:R-:W-:Y:S01]  /*20e60*/  FMUL.FTZ R29, R178, R167 ;  /* 0x000000a7b21d7220 */ /* 0x000fe20000410000 */
[----:B------:R-:W2:Y:S01]  /*20e70*/  MUFU.TANH R180, R180 ;  /* 0x000000b400b47308 */ /* 0x000ea20000002400 */
[----:B-----5:R-:W-:Y:S01]  /*20e80*/  FFMA.FTZ R170, R0, R32, R170 ;  /* 0x0000002000aa7223 */ /* 0x020fe200000100aa */
[----:B------:R-:W-:Y:S01]  /*20e90*/  I2FP.F32.S32 R188, R30 ;  /* 0x0000001e00bc7245 */ /* 0x000fe20000201400 */
[----:B------:R-:W-:-:S02]  /*20ea0*/  VIADD R32, R14, 0x29 ;  /* 0x000000290e207836 */ /* 0x000fc40000000000 */
[-C--:B------:R-:W-:Y:S01]  /*20eb0*/  FMUL.FTZ R177, R177, R167.reuse ;  /* 0x000000a7b1b17220 */ /* 0x080fe20000410000 */
[----:B------:R-:W-:Y:S02]  /*20ec0*/  FMUL.FTZ R179, R179, R167 ;  /* 0x000000a7b3b37220 */ /* 0x000fe40000410000 */
[----:B------:R-:W3:Y:S01]  /*20ed0*/  MUFU.TANH R18, R18 ;  /* 0x0000001200127308 */ /* 0x000ee20000002400 */
[-C--:B----4-:R-:W-:Y:S01]  /*20ee0*/  FFMA.FTZ R171, R0, R188.reuse, R171 ;  /* 0x000000bc00ab7223 */ /* 0x090fe200000100ab */
[----:B------:R-:W-:Y:S01]  /*20ef0*/  FSEL R189, R170, -INF , !P5 ;  /* 0xff800000aabd7808 */ /* 0x000fe20006800000 */
[----:B------:R-:W-:Y:S01]  /*20f00*/  FFMA.FTZ R188, R0, R188, R28 ;  /* 0x000000bc00bc7223 */ /* 0x000fe2000001001c */
[----:B------:R-:W-:-:S04]  /*20f10*/  I2FP.F32.S32 R33, R32 ;  /* 0x0000002000217245 */ /* 0x000fc80000201400 */
[----:B------:R-:W4:Y:S01]  /*20f20*/  MUFU.TANH R29, R29 ;  /* 0x0000001d001d7308 */ /* 0x000f220000002400 */
[----:B------:R-:W-:Y:S02]  /*20f30*/  ISETP.GE.AND P5, PT, R30, R3, PT ;  /* 0x000000031e00720c */ /* 0x000fe40003fa6270 */
[----:B------:R-:W-:Y:S02]  /*20f40*/  FSEL R194, R194, -INF , !P6 ;  /* 0xff800000c2c27808 */ /* 0x000fe40007000000 */
[----:B------:R-:W-:Y:S01]  /*20f50*/  ISETP.GE.AND P6, PT, R30, R2, PT ;  /* 0x000000021e00720c */ /* 0x000fe20003fc6270 */
[----:B------:R-:W-:Y:S01]  /*20f60*/  VIADD R30, R14, 0x30 ;  /* 0x000000300e1e7836 */ /* 0x000fe20000000000 */
[----:B------:R-:W-:Y:S01]  /*20f70*/  FSEL R188, R188, -INF , !P5 ;  /* 0xff800000bcbc7808 */ /* 0x000fe20006800000 */
[----:B------:R-:W5:Y:S01]  /*20f80*/  MUFU.TANH R31, R177 ;  /* 0x000000b1001f7308 */ /* 0x000f620000002400 */
[----:B-1----:R-:W-:Y:S01]  /*20f90*/  FFMA.FTZ R19, R0, R33, R19 ;  /* 0x0000002100137223 */ /* 0x002fe20000010013 */
[----:B------:R-:W-:-:S02]  /*20fa0*/  ISETP.GE.AND P5, PT, R32, R3, PT ;  /* 0x000000032000720c */ /* 0x000fc40003fa6270 */
[----:B------:R-:W-:-:S04]  /*20fb0*/  FSEL R192, R171, -INF , !P6 ;  /* 0xff800000abc07808 */ /* 0x000fc80007000000 */
[----:B------:R-:W1:Y:S01]  /*20fc0*/  MUFU.TANH R28, R179 ;  /* 0x000000b3001c7308 */ /* 0x000e620000002400 */
[----:B------:R-:W-:Y:S01]  /*20fd0*/  ISETP.GE.AND P6, PT, R32, R2, PT ;  /* 0x000000022000720c */ /* 0x000fe20003fc6270 */
[----:B------:R-:W-:Y:S01]  /*20fe0*/  FMUL.FTZ R4, R4, R167 ;  /* 0x000000a704047220 */ /* 0x000fe20000410000 */
[----:B------:R-:W-:Y:S01]  /*20ff0*/  I2FP.F32.S32 R32, R30 ;  /* 0x0000001e00207245 */ /* 0x000fe20000201400 */
[----:B--2---:R-:W-:Y:S01]  /*21000*/  FFMA.FTZ R180, R0, R33, R180 ;  /* 0x0000002100b47223 */ /* 0x004fe200000100b4 */
[----:B------:R-:W-:Y:S01]  /*21010*/  FSEL R187, R19, -INF , !P5 ;  /* 0xff80000013bb7808 */ /* 0x000fe20006800000 */
[-C--:B------:R-:W-:Y:S01]  /*21020*/  FMUL.FTZ R6, R6, R167.reuse ;  /* 0x000000a706067220 */ /* 0x080fe20000410000 */
[----:B------:R-:W-:Y:S02]  /*21030*/  VIADD R19, R14, 0x31 ;  /* 0x000000310e137836 */ /* 0x000fe40000000000 */
[-C--:B---3--:R-:W-:Y:S01]  /*21040*/  FFMA.FTZ R176, R0, R32.reuse, R18 ;  /* 0x0000002000b07223 */ /* 0x088fe20000010012 */
[----:B------:R-:W-:Y:S01]  /*21050*/  FSEL R191, R180, -INF , !P6 ;  /* 0xff800000b4bf7808 */ /* 0x000fe20007000000 */
[----:B------:R-:W-:Y:S01]  /*21060*/  FMUL.FTZ R18, R22, R167 ;  /* 0x000000a716127220 */ /* 0x000fe20000410000 */
[----:B----4-:R-:W-:Y:S01]  /*21070*/  FFMA.FTZ R29, R0, R32, R29 ;  /* 0x00000020001d7223 */ /* 0x010fe2000001001d */
[----:B------:R-:W2:Y:S01]  /*21080*/  MUFU.TANH R4, R4 ;  /* 0x0000000400047308 */ /* 0x000ea20000002400 */
[----:B------:R-:W-:-:S02]  /*21090*/  ISETP.GE.AND P6, PT, R30, R2, PT ;  /* 0x000000021e00720c */ /* 0x000fc40003fc6270 */
[----:B------:R-:W-:Y:S02]  /*210a0*/  ISETP.GE.AND P5, PT, R30, R3, PT ;  /* 0x000000031e00720c */ /* 0x000fe40003fa6270 */
[----:B------:R-:W-:-:S03]  /*210b0*/  I2FP.F32.S32 R22, R19 ;  /* 0x0000001300167245 */ /* 0x000fc60000201400 */
[----:B------:R-:W3:Y:S01]  /*210c0*/  MUFU.TANH R6, R6 ;  /* 0x0000000600067308 */ /* 0x000ee20000002400 */
[----:B------:R-:W-:Y:S01]  /*210d0*/  FSEL R176, R176, -INF , !P6 ;  /* 0xff800000b0b07808 */ /* 0x000fe20007000000 */
[CC--:B-----5:R-:W-:Y:S01]  /*210e0*/  FFMA.FTZ R31, R0.reuse, R22.reuse, R31 ;  /* 0x00000016001f7223 */ /* 0x0e0fe2000001001f */
[----:B------:R-:W-:Y:S01]  /*210f0*/  FSEL R171, R29, -INF , !P5 ;  /* 0xff8000001dab7808 */ /* 0x000fe20006800000 */
[----:B-1----:R-:W-:Y:S01]  /*21100*/  FFMA.FTZ R28, R0, R22, R28 ;  /* 0x00000016001c7223 */ /* 0x002fe2000001001c */
[----:B------:R-:W-:Y:S01]  /*21110*/  ISETP.GE.AND P6, PT, R19, R2, PT ;  /* 0x000000021300720c */ /* 0x000fe20003fc6270 */
[----:B------:R-:W-:Y:S01]  /*21120*/  FMUL.FTZ R5, R5, R167 ;  /* 0x000000a705057220 */ /* 0x000fe20000410000 */
[----:B------:R-:W-:Y:S01]  /*21130*/  ISETP.GE.AND P5, PT, R19, R3, PT ;  /* 0x000000031300720c */ /* 0x000fe20003fa6270 */
[----:B------:R-:W-:Y:S01]  /*21140*/  VIADD R19, R14, 0x38 ;  /* 0x000000380e137836 */ /* 0x000fe20000000000 */
[----:B------:R-:W1:Y:S01]  /*21150*/  MUFU.TANH R18, R18 ;  /* 0x0000001200127308 */ /* 0x000e620000002400 */
[----:B------:R-:W-:Y:S01]  /*21160*/  FMUL.FTZ R7, R7, R167 ;  /* 0x000000a707077220 */ /* 0x000fe20000410000 */
[----:B------:R-:W-:-:S02]  /*21170*/  FSEL R175, R31, -INF , !P6 ;  /* 0xff8000001faf7808 */ /* 0x000fc40007000000 */
[----:B------:R-:W-:Y:S02]  /*21180*/  FSEL R170, R28, -INF , !P5 ;  /* 0xff8000001caa7808 */ /* 0x000fe40006800000 */
[C---:B------:R-:W-:Y:S02]  /*21190*/  ISETP.GE.AND P6, PT, R19.reuse, R2, PT ;  /* 0x000000021300720c */ /* 0x040fe40003fc6270 */
[----:B------:R-:W-:Y:S01]  /*211a0*/  I2FP.F32.S32 R29, R19 ;  /* 0x00000013001d7245 */ /* 0x000fe20000201400 */
[----:B------:R-:W4:Y:S01]  /*211b0*/  MUFU.TANH R5, R5 ;  /* 0x0000000500057308 */ /* 0x000f220000002400 */
[----:B------:R-:W-:Y:S01]  /*211c0*/  BAR.SYNC.DEFER_BLOCKING 0x0 ;  /* 0x0000000000007b1d */ /* 0x000fe20000010000 */
[----:B------:R-:W-:-:S06]  /*211d0*/  ISETP.GE.AND P5, PT, R19, R3, PT ;  /* 0x000000031300720c */ /* 0x000fcc0003fa6270 */
[----:B------:R5:W4:Y:S01]  /*211e0*/  MUFU.TANH R19, R7 ;  /* 0x0000000700137308 */ /* 0x000b220000002400 */
[----:B------:R-:W-:Y:S01]  /*211f0*/  I2FP.F32.S32 R22, R14 ;  /* 0x0000000e00167245 */ /* 0x000fe20000201400 */
[CC--:B--2---:R-:W-:Y:S01]  /*21200*/  FFMA.FTZ R4, R0.reuse, R29.reuse, R4 ;  /* 0x0000001d00047223 */ /* 0x0c4fe20000010004 */
[----:B---3--:R-:W-:-:S03]  /*21210*/  FFMA.FTZ R6, R0, R29, R6 ;  /* 0x0000001d00067223 */ /* 0x008fc60000010006 */
[-C--:B------:R-:W-:Y:S01]  /*21220*/  FFMA.FTZ R168, R0, R22.reuse, R168 ;  /* 0x0000001600a87223 */ /* 0x080fe200000100a8 */
[----:B------:R-:W-:Y:S01]  /*21230*/  FSEL R173, R4, -INF , !P6 ;  /* 0xff80000004ad7808 */ /* 0x000fe20007000000 */
[----:B-1----:R-:W-:Y:S01]  /*21240*/  FFMA.FTZ R18, R0, R22, R18 ;  /* 0x0000001600127223 */ /* 0x002fe20000010012 */
[----:B------:R-:W-:Y:S02]  /*21250*/  ISETP.GE.AND P6, PT, R14, R2, PT ;  /* 0x000000020e00720c */ /* 0x000fe40003fc6270 */
[----:B------:R-:W-:Y:S01]  /*21260*/  FSEL R28, R6, -INF , !P5 ;  /* 0xff800000061c7808 */ /* 0x000fe20006800000 */
[C---:B-----5:R-:W-:Y:S01]  /*21270*/  VIADD R7, R14.reuse, 0x39 ;  /* 0x000000390e077836 */ /* 0x060fe20000000000 */
[----:B------:R-:W-:-:S04]  /*21280*/  ISETP.GE.AND P5, PT, R14, R3, PT ;  /* 0x000000030e00720c */ /* 0x000fc80003fa6270 */
[----:B------:R-:W-:Y:S02]  /*21290*/  I2FP.F32.S32 R6, R7 ;  /* 0x0000000700067245 */ /* 0x000fe40000201400 */
[----:B------:R-:W-:Y:S02]  /*212a0*/  FSEL R4, R168, -INF , !P6 ;  /* 0xff800000a8047808 */ /* 0x000fe40007000000 */
[C---:B------:R-:W-:Y:S01]  /*212b0*/  ISETP.GE.AND P6, PT, R7.reuse, R2, PT ;  /* 0x000000020700720c */ /* 0x040fe20003fc6270 */
[-C--:B----4-:R-:W-:Y:S01]  /*212c0*/  FFMA.FTZ R5, R0, R6.reuse, R5 ;  /* 0x0000000600057223 */ /* 0x090fe20000010005 */
[----:B------:R-:W-:Y:S01]  /*212d0*/  FSEL R2, R18, -INF , !P5 ;  /* 0xff80000012027808 */ /* 0x000fe20006800000 */
[----:B------:R-:W-:Y:S01]  /*212e0*/  FFMA.FTZ R19, R0, R6, R19 ;  /* 0x0000000600137223 */ /* 0x000fe20000010013 */
[----:B------:R-:W-:Y:S01]  /*212f0*/  ISETP.GE.AND P5, PT, R7, R3, PT ;  /* 0x000000030700720c */ /* 0x000fe20003fa6270 */
[----:B------:R-:W-:Y:S01]  /*21300*/  BSSY B1, `(.L_x_3577) ;  /* 0x00000ec000017945 */ /* 0x000fe20003800000 */
[----:B------:R-:W-:Y:S01]  /*21310*/  IMAD.MOV.U32 R181, RZ, RZ, R200 ;  /* 0x000000ffffb57224 */ /* 0x000fe200078e00c8 */
[----:B------:R-:W-:Y:S01]  /*21320*/  FSEL R172, R5, -INF , !P6 ;  /* 0xff80000005ac7808 */ /* 0x000fe20007000000 */
[----:B------:R-:W-:Y:S01]  /*21330*/  IMAD.MOV.U32 R180, RZ, RZ, R201 ;  /* 0x000000ffffb47224 */ /* 0x000fe200078e00c9 */
        /* <DEDUP_REMOVED lines=9> */
[C---:B------:R-:W-:Y:S02]  /*213d0*/  R2UR UR13, R9.reuse ;  /* 0x00000000090d72ca */ /* 0x040fe400000e0000 */
[----:B------:R-:W-:Y:S02]  /*213e0*/  IABS R7, R5 ;  /* 0x0000000500077213 */ /* 0x000fe40000000000 */
[----:B------:R-:W-:Y:S02]  /*213f0*/  R2UR UR10, R8 ;  /* 0x00000000080a72ca */ /* 0x000fe400000e0000 */
[----:B------:R-:W-:-:S02]  /*21400*/  R2UR UR11, R9 ;  /* 0x00000000090b72ca */ /* 0x000fc400000e0000 */
[----:B------:R-:W-:Y:S02]  /*21410*/  R2UR UR8, R8 ;  /* 0x00000000080872ca */ /* 0x000fe400000e0000 */
[----:B------:R-:W-:Y:S02]  /*21420*/  R2UR UR9, R9 ;  /* 0x00000000090972ca */ /* 0x000fe400000e0000 */
[-C--:B--2---:R-:W-:Y:S02]  /*21430*/  IABS R14, R30.reuse ;  /* 0x0000001e000e7213 */ /* 0x084fe40000000000 */
[----:B------:R-:W-:Y:S02]  /*21440*/  IABS R6, R30 ;  /* 0x0000001e00067213 */ /* 0x000fe40000000000 */
[----:B------:R-:W1:Y:S03]  /*21450*/  I2F.RP R18, R14 ;  /* 0x0000000e00127306 */ /* 0x000e660000209400 */
[----:B------:R-:W-:-:S05]  /*21460*/  IMAD.MOV R6, RZ, RZ, -R6 ;  /* 0x000000ffff067224 */ /* 0x000fca00078e0a06 */
[----:B-1----:R-:W1:Y:S02]  /*21470*/  MUFU.RCP R18, R18 ;  /* 0x0000001200127308 */ /* 0x002e640000001000 */
[----:B-1----:R-:W-:-:S06]  /*21480*/  VIADD R18, R18, 0xffffffe ;  /* 0x0ffffffe12127836 */ /* 0x002fcc0000000000 */
[----:B------:R-:W1:Y:S02]  /*21490*/  F2I.FTZ.U32.TRUNC.NTZ R19, R18 ;  /* 0x0000001200137305 */ /* 0x000e64000021f000 */
[----:B-1----:R-:W-:Y:S01]  /*214a0*/  IMAD.MOV R22, RZ, RZ, -R19 ;  /* 0x000000ffff167224 */ /* 0x002fe200078e0a13 */
[----:B------:R-:W-:-:S03]  /*214b0*/  MOV R18, RZ ;  /* 0x000000ff00127202 */ /* 0x000fc60000000f00 */
[----:B------:R-:W-:-:S04]  /*214c0*/  IMAD R22, R22, R14, RZ ;  /* 0x0000000e16167224 */ /* 0x000fc800078e02ff */
[----:B------:R-:W-:-:S04]  /*214d0*/  IMAD.HI.U32 R22, R19, R22, R18 ;  /* 0x0000001613167227 */ /* 0x000fc800078e0012 */
[C---:B------:R-:W-:Y:S01]  /*214e0*/  VIADD R18, R5.reuse, 0xffffffc0 ;  /* 0xffffffc005127836 */ /* 0x040fe20000000000 */
[----:B------:R-:W-:Y:S01]  /*214f0*/  LOP3.LUT R5, R5, R30, RZ, 0x3c, !PT ;  /* 0x0000001e05057212 */ /* 0x000fe200078e3cff */
[----:B------:R-:W-:-:S03]  /*21500*/  IMAD.HI.U32 R19, R22, R7, RZ ;  /* 0x0000000716137227 */ /* 0x000fc600078e00ff */
[----:B------:R-:W-:Y:S01]  /*21510*/  IABS R3, R18 ;  /* 0x0000001200037213 */ /* 0x000fe20000000000 */
[----:B------:R-:W-:Y:S01]  /*21520*/  IMAD R7, R19, R6, R7 ;  /* 0x0000000613077224 */ /* 0x000fe200078e0207 */
[----:B------:R-:W-:-:S03]  /*21530*/  LOP3.LUT R18, R18, R30, RZ, 0x3c, !PT ;  /* 0x0000001e12127212 */ /* 0x000fc600078e3cff */
[----:B------:R-:W-:Y:S01]  /*21540*/  IMAD.HI.U32 R22, R22, R3, RZ ;  /* 0x0000000316167227 */ /* 0x000fe200078e00ff */
[----:B------:R-:W-:-:S03]  /*21550*/  ISETP.GT.U32.AND P5, PT, R14, R7, PT ;  /* 0x000000070e00720c */ /* 0x000fc60003fa4070 */
[----:B------:R-:W-:-:S05]  /*21560*/  IMAD R3, R22, R6, R3 ;  /* 0x0000000616037224 */ /* 0x000fca00078e0203 */
[----:B------:R-:W-:-:S05]  /*21570*/  ISETP.GT.U32.AND P4, PT, R14, R3, PT ;  /* 0x000000030e00720c */ /* 0x000fca0003f84070 */
[----:B------:R-:W-:Y:S02]  /*21580*/  @!P5 IMAD.IADD R7, R7, 0x1, -R14 ;  /* 0x000000010707d824 */ /* 0x000fe400078e0a0e */
[----:B------:R-:W-:Y:S01]  /*21590*/  @!P5 VIADD R19, R19, 0x1 ;  /* 0x000000011313d836 */ /* 0x000fe20000000000 */
[----:B------:R-:W-:Y:S02]  /*215a0*/  ISETP.GE.AND P5, PT, R5, RZ, PT ;  /* 0x000000ff0500720c */ /* 0x000fe40003fa6270 */
[----:B------:R-:W-:-:S03]  /*215b0*/  ISETP.GE.U32.AND P0, PT, R7, R14, PT ;  /* 0x0000000e0700720c */ /* 0x000fc60003f06070 */
[-C--:B------:R-:W-:Y:S02]  /*215c0*/  @!P4 IADD3 R3, R3, -R14.reuse, RZ ;  /* 0x8000000e0303c210 */ /* 0x080fe40007ffe0ff */
[----:B------:R-:W-:Y:S02]  /*215d0*/  @!P4 IADD3 R22, R22, 0x1, RZ ;  /* 0x000000011616c810 */ /* 0x000fe40007ffe0ff */
[----:B------:R-:W-:Y:S02]  /*215e0*/  ISETP.GE.U32.AND P6, PT, R3, R14, PT ;  /* 0x0000000e0300720c */ /* 0x000fe40003fc6070 */
[----:B------:R-:W-:Y:S02]  /*215f0*/  ISETP.NE.AND P4, PT, R30, RZ, PT ;  /* 0x000000ff1e00720c */ /* 0x000fe40003f85270 */
[----:B------:R-:W-:Y:S02]  /*21600*/  LOP3.LUT R3, RZ, R30, RZ, 0x33, !PT ;  /* 0x0000001eff037212 */ /* 0x000fe400078e33ff */
[----:B------:R-:W-:Y:S01]  /*21610*/  @P0 VIADD R19, R19, 0x1 ;  /* 0x0000000113130836 */ /* 0x000fe20000000000 */
[----:B------:R-:W-:-:S03]  /*21620*/  ISETP.GE.AND P0, PT, R18, RZ, PT ;  /* 0x000000ff1200720c */ /* 0x000fc60003f06270 */
[----:B------:R-:W-:Y:S02]  /*21630*/  IMAD.MOV.U32 R6, RZ, RZ, R19 ;  /* 0x000000ffff067224 */ /* 0x000fe400078e0013 */
[----:B------:R-:W2:Y:S01]  /*21640*/  LD.E.64 R18, desc[UR4][R10.64+0x38] ;  /* 0x000038040a127980 */ /* 0x000ea2000c101b00 */
[----:B------:R-:W-:Y:S02]  /*21650*/  @P6 VIADD R22, R22, 0x1 ;  /* 0x0000000116166836 */ /* 0x000fe40000000000 */
[----:B------:R-:W-:-:S03]  /*21660*/  @!P5 IMAD.MOV R6, RZ, RZ, -R6 ;  /* 0x000000ffff06d224 */ /* 0x000fc600078e0a06 */
[----:B------:R-:W-:Y:S02]  /*21670*/  MOV R7, R22 ;  /* 0x0000001600077202 */ /* 0x000fe40000000f00 */
[----:B------:R-:W-:-:S03]  /*21680*/  SEL R6, R3, R6, !P4 ;  /* 0x0000000603067207 */ /* 0x000fc60006000000 */
[----:B------:R-:W-:Y:S02]  /*21690*/  @!P0 IMAD.MOV R7, RZ, RZ, -R7 ;  /* 0x000000ffff078224 */ /* 0x000fe400078e0a07 */
[----:B------:R-:W-:-:S03]  /*216a0*/  IMAD.WIDE R34, R6, 0x4, R248 ;  /* 0x0000000406227825 */ /* 0x000fc600078e02f8 */
[----:B------:R-:W-:Y:S02]  /*216b0*/  SEL R7, R3, R7, !P4 ;  /* 0x0000000703077207 */ /* 0x000fe40006000000 */
[----:B------:R-:W3:Y:S03]  /*216c0*/  LD.E R5, desc[UR12][R34.64] ;  /* 0x0000000c22057980 */ /* 0x000ee6000c101900 */
[----:B------:R-:W-:-:S05]  /*216d0*/  IMAD.WIDE R32, R7, 0x4, R248 ;  /* 0x0000000407207825 */ /* 0x000fca00078e02f8 */
        /* <DEDUP_REMOVED lines=11> */
[----:B----4-:R-:W-:Y:S02]  /*21790*/  IMAD R5, R33, R3, RZ ;  /* 0x0000000321057224 */ /* 0x010fe400078e02ff */
[----:B------:R-:W-:-:S04]  /*217a0*/  IMAD.WIDE.U32 R30, R3, R32, R30 ;  /* 0x00000020031e7225 */ /* 0x000fc800078e001e */
[----:B------:R-:W-:Y:S02]  /*217b0*/  IMAD R7, R32, R7, R5 ;  /* 0x0000000720077224 */ /* 0x000fe400078e0205 */
[----:B------:R-:W-:-:S03]  /*217c0*/  IMAD.MOV.U32 R14, RZ, RZ, R30 ;  /* 0x000000ffff0e7224 */ /* 0x000fc600078e001e */
[----:B------:R-:W-:Y:S01]  /*217d0*/  IADD3 R7, R31, R7, RZ ;  /* 0x000000071f077210 */ /* 0x000fe20007ffe0ff */
[----:B------:R-:W-:Y:S05]  /*217e0*/  BRA `(.L_x_3581) ;  /* 0x0000000000147947 */ /* 0x000fea0003800000 */
.L_x_3580:
[----:B------:R-:W-:Y:S02]  /*217f0*/  R2UR UR4, R8 ;  /* 0x00000000080472ca */ /* 0x000fe400000e0000 */
[----:B------:R-:W-:-:S13]  /*21800*/  R2UR UR5, R9 ;  /* 0x00000000090572ca */ /* 0x000fda00000e0000 */
[----:B------:R-:W2:Y:S02]  /*21810*/  LD.E R14, desc[UR4][R10.64+0x38] ;  /* 0x000038040a0e7980 */ /* 0x000ea4000c101900 */
[----:B--2---:R-:W-:-:S05]  /*21820*/  IMAD.U32 R14, R14, -0x40, RZ ;  /* 0xffffffc00e0e7824 */ /* 0x004fca00078e00ff */
[----:B------:R-:W-:Y:S02]  /*21830*/  SHF.R.S32.HI R7, RZ, 0x1f, R14 ;  /* 0x0000001fff077819 */ /* 0x000fe4000001140e */
.L_x_3581:
[----:B------:R-:W-:Y:S05]  /*21840*/  BSYNC B0 ;  /* 0x0000000000007941 */ /* 0x000fea0003800000 */
.L_x_3579:
        /* <DEDUP_REMOVED lines=45> */
[C---:B------:R-:W-:Y:S02]  /*21b20*/  @P1 R2UR UR10, R8.reuse ;  /* 0x00000000080a12ca */ /* 0x040fe400000e0000 */
        /* <DEDUP_REMOVED lines=105> */
.L_x_3578:
[----:B------:R-:W-:Y:S05]  /*221c0*/  BSYNC B1 ;  /* 0x0000000000017941 */ /* 0x000fea0003800000 */
.L_x_3577:
[----:B------:R-:W-:Y:S02]  /*221d0*/  R2UR UR4, R8 ;  /* 0x00000000080472ca */ /* 0x000fe400000e0000 */
[----:B------:R-:W-:-:S13]  /*221e0*/  R2UR UR5, R9 ;  /* 0x00000000090572ca */ /* 0x000fda00000e0000 */
[----:B-1----:R1:W2:Y:S01]  /*221f0*/  LD.E R31, desc[UR4][R10.64+0xdc] ;  /* 0x0000dc040a1f7980 */ /* 0x0022a2000c101900 */
        /* <DEDUP_REMOVED lines=52> */
[----:B------:R-:W-:-:S02]  /*22540*/  FFMA.FTZ R3, R12, R31, -R30 ;  /* 0x0000001f0c037223 */ /* 0x000fc4000001081e */
[-C--:B------:R-:W-:Y:S01]  /*22550*/  FFMA.FTZ R35, R13, R31.reuse, -R174 ;  /* 0x0000001f0d237223 */ /* 0x080fe200000108ae */
[-C--:B------:R-:W-:Y:S01]  /*22560*/  FFMA.FTZ R2, R15, R31.reuse, -R30 ;  /* 0x0000001f0f027223 */ /* 0x080fe2000001081e */
[-CC-:B------:R-:W-:Y:S01]  /*22570*/  FFMA.FTZ R166, R4, R31.reuse, -R174.reuse ;  /* 0x0000001f04a67223 */ /* 0x180fe200000108ae */
[----:B------:R-:W2:Y:S01]  /*22580*/  LDSM.16.MT88.4 R12, [R228+0x10000] ;  /* 0x01000000e40c783b */ /* 0x000ea20000004200 */
[----:B------:R-:W-:Y:S01]  /*22590*/  FSEL R4, R168, RZ, P1 ;  /* 0x000000ffa8047208 */ /* 0x000fe20000800000 */
[-CC-:B------:R-:W-:Y:S01]  /*225a0*/  FFMA.FTZ R34, R23, R31.reuse, -R174.reuse ;  /* 0x0000001f17227223 */ /* 0x180fe200000108ae */
[-CC-:B------:R-:W-:Y:S01]  /*225b0*/  FFMA.FTZ R33, R17, R31.reuse, -R174.reuse ;  /* 0x0000001f11217223 */ /* 0x180fe200000108ae */
[----:B------:R-:W-:Y:S01]  /*225c0*/  MUFU.EX2 R35, R35 ;  /* 0x0000002300237308 */ /* 0x000fe20000000800 */
[-C--:B------:R-:W-:Y:S01]  /*225d0*/  FFMA.FTZ R177, R20, R31.reuse, -R174 ;  /* 0x0000001f14b17223 */ /* 0x080fe200000108ae */
[----:B------:R-:W-:Y:S01]  /*225e0*/  FADD.FTZ R4, R165, -R4 ;  /* 0x80000004a5047221 */ /* 0x000fe20000010000 */
[-C--:B------:R-:W-:Y:S01]  /*225f0*/  FFMA.FTZ R165, R16, R31.reuse, -R30 ;  /* 0x0000001f10a57223 */ /* 0x080fe2000001081e */
[----:B-1----:R-:W-:Y:S01]  /*22600*/  FMUL.FTZ R162, R162, R164 ;  /* 0x000000a4a2a27220 */ /* 0x002fe20000410000 */
[----:B------:R-:W1:Y:S01]  /*22610*/  LDSM.16.MT88.4 R16, [R225+0x10000] ;  /* 0x01000000e110783b */ /* 0x000e620000004200 */
[----:B------:R-:W-:Y:S01]  /*22620*/  FMUL.FTZ R4, R31, R4 ;  /* 0x000000041f047220 */ /* 0x000fe20000410000 */
        /* <DEDUP_REMOVED lines=17> */
[----:B------:R-:W3:Y:S01]  /*22740*/  MUFU.EX2 R33, R33 ;  /* 0x0000002100217308 */ /* 0x000ee20000000800 */
        /* <DEDUP_REMOVED lines=16> */
[----:B---3--:R-:W-:Y:S01]  /*22850*/  F2FP.F16.F32.PACK_AB R6, R33, R34 ;  /* 0x000000222106723e */ /* 0x008fe200000000ff */
        /* <DEDUP_REMOVED lines=14> */
[----:B------:R-:W3:Y:S01]  /*22940*/  MUFU.EX2 R165, R165 ;  /* 0x000000a500a57308 */ /* 0x000ee20000000800 */
        /* <DEDUP_REMOVED lines=16> */
[----:B---3--:R-:W-:Y:S01]  /*22a50*/  F2FP.F16.F32.PACK_AB R7, R165, R2 ;  /* 0x00000002a507723e */ /* 0x008fe200000000ff */
[-CC-:B------:R-:W-:Y:S01]  /*22a60*/  FFMA.FTZ R185, R26, R31.reuse, -R30.reuse ;  /* 0x0000001f1ab97223 */ /* 0x180fe2000001081e */
[-CC-:B------:R-:W-:Y:S01]  /*22a70*/  FFMA.FTZ R184, R25, R31.reuse, -R30.reuse ;  /* 0x0000001f19b87223 */ /* 0x180fe2000001081e */
[----:B------:R-:W-:Y:S01]  /*22a80*/  FFMA.FTZ R186, R24, R31, -R30 ;  /* 0x0000001f18ba7223 */ /* 0x000fe2000001081e */
[----:B------:R-:W3:Y:S01]  /*22a90*/  MUFU.EX2 R177, R177 ;  /* 0x000000b100b17308 */ /* 0x000ee20000000800 */
        /* <DEDUP_REMOVED lines=101> */
[----:B------:R-:W-:Y:S01]  /*230f0*/  LDSM.16.MT88.4 R24, [R225+0x12800] ;  /* 0x01280000e118783b */ /* 0x000fe20000004200 */
[-CC-:B------:R-:W-:Y:S01]  /*23100*/  FFMA.FTZ R193, R193, R31.reuse, -R174.reuse ;  /* 0x0000001fc1c17223 */ /* 0x180fe200000108ae */
[-CC-:B------:R-:W-:Y:S01]  /*23110*/  FFMA.FTZ R194, R194, R31.reuse, -R174.reuse ;  /* 0x0000001fc2c27223 */ /* 0x180fe200000108ae */
[-CC-:B------:R-:W-:Y:S01]  /*23120*/  FFMA.FTZ R192, R192, R31.reuse, -R174.reuse ;  /* 0x0000001fc0c07223 */ /* 0x180fe200000108ae */
[C---:B------:R-:W-:Y:S01]  /*23130*/  HMMA.16816.F32 R120, R4.reuse, R22, R120 ;  /* 0x000000160478723c */ /* 0x040fe20000001878 */
[----:B------:R-:W-:Y:S01]  /*23140*/  LDSM.16.MT88.4 R20, [R225+0x10800] ;  /* 0x01080000e114783b */ /* 0x000fe20000004200 */
[-C--:B------:R-:W-:Y:S01]  /*23150*/  FFMA.FTZ R191, R191, R31.reuse, -R174 ;  /* 0x0000001fbfbf7223 */ /* 0x080fe200000108ae */
[----:B------:R-:W-:Y:S01]  /*23160*/  MUFU.EX2 R184, R184 ;  /* 0x000000b800b87308 */ /* 0x000fe20000000800 */
[-CC-:B------:R-:W-:Y:S01]  /*23170*/  FFMA.FTZ R190, R190, R31.reuse, -R30.reuse ;  /* 0x0000001fbebe7223 */ /* 0x180fe2000001081e */
[-CC-:B------:R-:W-:Y:S01]  /*23180*/  FFMA.FTZ R189, R189, R31.reuse, -R30.reuse ;  /* 0x0000001fbdbd7223 */ /* 0x180fe2000001081e */
[C---:B--2---:R-:W-:Y:S01]  /*23190*/  HMMA.16816.F32 R52, R4.reuse, R12, R52 ;  /* 0x0000000c0434723c */ /* 0x044fe20000001834 */
[-CC-:B------:R-:W-:Y:S01]  /*231a0*/  FFMA.FTZ R188, R188, R31.reuse, -R30.reuse ;  /* 0x0000001fbcbc7223 */ /* 0x180fe2000001081e */
[-C--:B------:R-:W-:Y:S01]  /*231b0*/  FFMA.FTZ R187, R187, R31.reuse, -R30 ;  /* 0x0000001fbbbb7223 */ /* 0x080fe2000001081e */
[-CC-:B------:R-:W-:Y:S01]  /*231c0*/  FFMA.FTZ R176, R176, R31.reuse, -R174.reuse ;  /* 0x0000001fb0b07223 */ /* 0x180fe200000108ae */
[-CC-:B------:R-:W-:Y:S01]  /*231d0*/  FFMA.FTZ R175, R175, R31.reuse, -R174.reuse ;  /* 0x0000001fafaf7223 */ /* 0x180fe200000108ae */
[----:B------:R-:W2:Y:S01]  /*231e0*/  MUFU.EX2 R186, R186 ;  /* 0x000000ba00ba7308 */ /* 0x000ea20000000800 */
[C---:B------:R-:W-:Y:S01]  /*231f0*/  HMMA.16816.F32 R56, R4.reuse, R14, R56 ;  /* 0x0000000e0438723c */ /* 0x040fe20000001838 */
[----:B------:R-:W2:Y:S01]  /*23200*/  LDSM.16.MT88.4 R12, [R226+0x14000] ;  /* 0x01400000e20c783b */ /* 0x000ea20000004200 */
[-CC-:B------:R-:W-:Y:S01]  /*23210*/  FFMA.FTZ R173, R173, R31.reuse, -R174.reuse ;  /* 0x0000001fadad7223 */ /* 0x180fe200000108ae */
[-C--:B------:R-:W-:Y:S01]  /*23220*/  FFMA.FTZ R172, R172, R31.reuse, -R174 ;  /* 0x0000001facac7223 */ /* 0x080fe200000108ae */
[-CC-:B------:R-:W-:Y:S01]  /*23230*/  FFMA.FTZ R171, R171, R31.reuse, -R30.reuse ;  /* 0x0000001fabab7223 */ /* 0x180fe2000001081e */
[-CC-:B------:R-:W-:Y:S01]  /*23240*/  FFMA.FTZ R170, R170, R31.reuse, -R30.reuse ;  /* 0x0000001faaaa7223 */ /* 0x180fe2000001081e */
[C---:B----4-:R-:W-:Y:S01]  /*23250*/  HMMA.16816.F32 R60, R4.reuse, R8, R60 ;  /* 0x00000008043c723c */ /* 0x050fe2000000183c */
[----:B------:R-:W4:Y:S01]  /*23260*/  MUFU.EX2 R193, R193 ;  /* 0x000000c100c17308 */ /* 0x000f220000000800 */
[-CC-:B------:R-:W-:Y:S01]  /*23270*/  FFMA.FTZ R174, R28, R31.reuse, -R30.reuse ;  /* 0x0000001f1cae7223 */ /* 0x180fe2000001081e */
[----:B------:R-:W-:Y:S01]  /*23280*/  FFMA.FTZ R195, R29, R31, -R30 ;  /* 0x0000001f1dc37223 */ /* 0x000fe2000001081e */
[----:B------:R-:W-:Y:S01]  /*23290*/  FFMA.FTZ R166, R204, R169, R166 ;  /* 0x000000a9cca67223 */ /* 0x000fe200000100a6 */
[----:B------:R-:W-:Y:S01]  /*232a0*/  LDSM.16.MT88.4 R28, [R225+0x13800] ;  /* 0x01380000e11c783b */ /* 0x000fe20000004200 */
[C---:B------:R-:W-:Y:S01]  /*232b0*/  HMMA.16816.F32 R64, R4.reuse, R10, R64 ;  /* 0x0000000a0440723c */ /* 0x040fe20000001840 */
[----:B------:R-:W-:Y:S01]  /*232c0*/  FFMA.FTZ R32, R252, R164, R32 ;  /* 0x000000a4fc207223 */ /* 0x000fe20000010020 */
[----:B------:R-:W-:Y:S01]  /*232d0*/  FADD.FTZ R166, R35, R166 ;  /* 0x000000a623a67221 */ /* 0x000fe20000010000 */
[----:B------:R-:W4:Y:S01]  /*232e0*/  LDSM.16.MT88.4 R8, [R225+0x14000] ;  /* 0x01400000e108783b */ /* 0x000f220000004200 */
[----:B------:R-:W-:Y:S01]  /*232f0*/  MUFU.EX2 R194, R194 ;  /* 0x000000c200c27308 */ /* 0x000fe20000000800 */
[----:B------:R-:W-:Y:S01]  /*23300*/  FADD.FTZ R32, R3, R32 ;  /* 0x0000002003207221 */ /* 0x000fe20000010000 */
[----:B-1----:R-:W-:Y:S01]  /*23310*/  HMMA.16816.F32 R68, R4, R16, R68 ;  /* 0x000000100444723c */ /* 0x002fe20000001844 */
[----:B------:R-:W-:Y:S01]  /*23320*/  FADD.FTZ R166, R34, R166 ;  /* 0x000000a622a67221 */ /* 0x000fe20000010000 */
[----:B------:R-:W-:Y:S01]  /*23330*/  MOV R164, R167 ;  /* 0x000000a700a47202 */ /* 0x000fe20000000f00 */
[----:B------:R-:W-:-:S02]  /*23340*/  FADD.FTZ R32, R2, R32 ;  /* 0x0000002002207221 */ /* 0x000fc40000010000 */
[----:B------:R-:W-:Y:S01]  /*23350*/  FADD.FTZ R166, R33, R166 ;  /* 0x000000a621a67221 */ /* 0x000fe20000010000 */
[----:B------:R-:W-:Y:S01]  /*23360*/  HMMA.16816.F32 R72, R4, R18, R72 ;  /* 0x000000120448723c */ /* 0x000fe20000001848 */
[----:B------:R-:W1:Y:S01]  /*23370*/  LDSM.16.MT88.4 R16, [R224+0x14000] ;  /* 0x01400000e010783b */ /* 0x000e620000004200 */
[----:B------:R-:W-:Y:S01]  /*23380*/  MUFU.EX2 R192, R192 ;  /* 0x000000c000c07308 */ /* 0x000fe20000000800 */
[----:B---3--:R-:W-:Y:S01]  /*23390*/  FADD.FTZ R166, R177, R166 ;  /* 0x000000a6b1a67221 */ /* 0x008fe20000010000 */
[----:B------:R-:W-:Y:S01]  /*233a0*/  FADD.FTZ R32, R165, R32 ;  /* 0x00000020a5207221 */ /* 0x000fe20000010000 */
[----:B------:R-:W-:-:S03]  /*233b0*/  MOV R165, R168 ;  /* 0x000000a800a57202 */ /* 0x000fc60000000f00 */
[----:B-----5:R-:W-:Y:S02]  /*233c0*/  FADD.FTZ R32, R183, R32 ;  /* 0x00000020b7207221 */ /* 0x020fe40000010000 */
[----:B------:R-:W-:Y:S01]  /*233d0*/  MUFU.EX2 R191, R191 ;  /* 0x000000bf00bf7308 */ /* 0x000fe20000000800 */
[C---:B--2---:R-:W-:Y:S07]  /*233e0*/  HMMA.16816.F32 R76, R4.reuse, R12, R76 ;  /* 0x0000000c044c723c */ /* 0x044fee000000184c */
[----:B------:R-:W2:Y:S01]  /*233f0*/  MUFU.EX2 R190, R190 ;  /* 0x000000be00be7308 */ /* 0x000ea20000000800 */
[C---:B------:R-:W-:Y:S01]  /*23400*/  HMMA.16816.F32 R80, R4.reuse, R14, R80 ;  /* 0x0000000e0450723c */ /* 0x040fe20000001850 */
[----:B------:R-:W3:Y:S06]  /*23410*/  LDSM.16.MT88.4 R12, [R228+0x16000] ;  /* 0x01600000e40c783b */ /* 0x000eec0000004200 */
[----:B------:R-:W5:Y:S01]  /*23420*/  MUFU.EX2 R189, R189 ;  /* 0x000000bd00bd7308 */ /* 0x000f620000000800 */
[C---:B----4-:R-:W-:Y:S07]  /*23430*/  HMMA.16816.F32 R84, R4.reuse, R8, R84 ;  /* 0x000000080454723c */ /* 0x050fee0000001854 */
[----:B------:R-:W-:Y:S01]  /*23440*/  MUFU.EX2 R188, R188 ;  /* 0x000000bc00bc7308 */ /* 0x000fe20000000800 */
[C---:B------:R-:W-:Y:S01]  /*23450*/  HMMA.16816.F32 R88, R4.reuse, R10, R88 ;  /* 0x0000000a0458723c */ /* 0x040fe20000001858 */
[----:B------:R-:W4:Y:S06]  /*23460*/  LDSM.16.MT88.4 R8, [R226+0x16000] ;  /* 0x01600000e208783b */ /* 0x000f2c0000004200 */
[----:B------:R-:W5:Y:S01]  /*23470*/  MUFU.EX2 R187, R187 ;  /* 0x000000bb00bb7308 */ /* 0x000f620000000800 */
[C---:B-1----:R-:W-:Y:S06]  /*23480*/  HMMA.16816.F32 R92, R4.reuse, R16, R92 ;  /* 0x00000010045c723c */ /* 0x042fec000000185c */
[C---:B------:R-:W-:Y:S01]  /*23490*/  HMMA.16816.F32 R96, R4.reuse, R18, R96 ;  /* 0x000000120460723c */ /* 0x040fe20000001860 */
[----:B------:R-:W1:Y:S01]  /*234a0*/  LDSM.16.MT88.4 R16, [R224+0x16000] ;  /* 0x01600000e010783b */ /* 0x000e620000004200 */
[----:B------:R-:W5:Y:S08]  /*234b0*/  MUFU.EX2 R176, R176 ;  /* 0x000000b000b07308 */ /* 0x000f700000000800 */
[----:B------:R-:W-:Y:S01]  /*234c0*/  MUFU.EX2 R175, R175 ;  /* 0x000000af00af7308 */ /* 0x000fe20000000800 */
[C---:B---3--:R-:W-:Y:S07]  /*234d0*/  HMMA.16816.F32 R100, R4.reuse, R12, R100 ;  /* 0x0000000c0464723c */ /* 0x048fee0000001864 */
[----:B------:R-:W-:Y:S01]  /*234e0*/  MUFU.EX2 R173, R173 ;  /* 0x000000ad00ad7308 */ /* 0x000fe20000000800 */
[C---:B------:R-:W-:Y:S01]  /*234f0*/  HMMA.16816.F32 R104, R4.reuse, R14, R104 ;  /* 0x0000000e0468723c */ /* 0x040fe20000001868 */
[----:B------:R-:W3:Y:S06]  /*23500*/  LDSM.16.MT88.4 R12, [R228+0x10800] ;  /* 0x01080000e40c783b */ /* 0x000eec0000004200 */
[----:B------:R-:W-:Y:S01]  /*23510*/  MUFU.EX2 R172, R172 ;  /* 0x000000ac00ac7308 */ /* 0x000fe20000000800 */
[C---:B----4-:R-:W-:Y:S07]  /*23520*/  HMMA.16816.F32 R108, R4.reuse, R8, R108 ;  /* 0x00000008046c723c */ /* 0x050fee000000186c */
[----:B------:R-:W4:Y:S01]  /*23530*/  MUFU.EX2 R171, R171 ;  /* 0x000000ab00ab7308 */ /* 0x000f220000000800 */
[C---:B------:R-:W-:Y:S01]  /*23540*/  HMMA.16816.F32 R112, R4.reuse, R10, R112 ;  /* 0x0000000a0470723c */ /* 0x040fe20000001870 */
[----:B------:R-:W5:Y:S05]  /*23550*/  LDSM.16.MT88.4 R8, [R226+0x10800] ;  /* 0x01080000e208783b */ /* 0x000f6a0000004200 */
[C---:B-1----:R-:W-:Y:S01]  /*23560*/  HMMA.16816.F32 R124, R4.reuse, R16, R124 ;  /* 0x00000010047c723c */ /* 0x042fe2000000187c */
[----:B------:R-:W1:Y:S05]  /*23570*/  MUFU.EX2 R170, R170 ;  /* 0x000000aa00aa7308 */ /* 0x000e6a0000000800 */
[----:B------:R-:W-:Y:S01]  /*23580*/  HMMA.16816.F32 R128, R4, R18, R128 ;  /* 0x000000120480723c */ /* 0x000fe20000001880 */
[----:B------:R-:W4:Y:S02]  /*23590*/  LDSM.16.MT88.4 R16, [R224+0x10800] ;  /* 0x01080000e010783b */ /* 0x000f240000004200 */
[----:B------:R-:W1:Y:S04]  /*235a0*/  MUFU.EX2 R174, R174 ;  /* 0x000000ae00ae7308 */ /* 0x000e680000000800 */
[C---:B------:R-:W-:Y:S01]  /*235b0*/  F2FP.F16.F32.PACK_AB R4, R178.reuse, R177 ;  /* 0x000000b1b204723e */ /* 0x040fe200000000ff */
[----:B------:R-:W-:Y:S01]  /*235c0*/  FADD.FTZ R178, R178, R166 ;  /* 0x000000a6b2b27221 */ /* 0x000fe20000010000 */
[C---:B------:R-:W-:Y:S01]  /*235d0*/  F2FP.F16.F32.PACK_AB R5, R185.reuse, R183 ;  /* 0x000000b7b905723e */ /* 0x040fe200000000ff */
[----:B------:R-:W-:Y:S01]  /*235e0*/  FADD.FTZ R185, R185, R32 ;  /* 0x00000020b9b97221 */ /* 0x000fe20000010000 */
[----:B------:R-:W-:Y:S01]  /*235f0*/  F2FP.F16.F32.PACK_AB R6, R182, R179 ;  /* 0x000000b3b606723e */ /* 0x000fe200000000ff */
[----:B------:R-:W1:Y:S01]  /*23600*/  MUFU.EX2 R195, R195 ;  /* 0x000000c300c37308 */ /* 0x000e620000000800 */
[----:B------:R-:W-:Y:S01]  /*23610*/  F2FP.F16.F32.PACK_AB R7, R186, R184 ;  /* 0x000000b8ba07723e */ /* 0x000fe200000000ff */
[----:B------:R-:W-:Y:S01]  /*23620*/  FADD.FTZ R178, R179, R178 ;  /* 0x000000b2b3b27221 */ /* 0x000fe20000010000 */
[----:B------:R-:W-:-:S03]  /*23630*/  FADD.FTZ R185, R184, R185 ;  /* 0x000000b9b8b97221 */ /* 0x000fc60000010000 */
[----:B------:R-:W-:Y:S01]  /*23640*/  FADD.FTZ R182, R182, R178 ;  /* 0x000000b2b6b67221 */ /* 0x000fe20000010000 */
[----:B------:R-:W-:Y:S01]  /*23650*/  FADD.FTZ R186, R186, R185 ;  /* 0x000000b9baba7221 */ /* 0x000fe20000010000 */
[----:B---3--:R-:W-:Y:S02]  /*23660*/  HMMA.16816.F32 R160, R4, R12, R160 ;  /* 0x0000000c04a0723c */ /* 0x008fe400000018a0 */
[----:B------:R-:W-:Y:S01]  /*23670*/  FADD.FTZ R182, R193, R182 ;  /* 0x000000b6c1b67221 */ /* 0x000fe20000010000 */
[----:B--2---:R-:W-:-:S03]  /*23680*/  FADD.FTZ R186, R190, R186 ;  /* 0x000000babeba7221 */ /* 0x004fc60000010000 */
[C---:B------:R-:W-:Y:S01]  /*23690*/  HMMA.16816.F32 R156, R4.reuse, R14, R156 ;  /* 0x0000000e049c723c */ /* 0x040fe2000000189c */
[----:B------:R-:W2:Y:S05]  /*236a0*/  LDSM.16.MT88.4 R12, [R228+0x12800] ;  /* 0x01280000e40c783b */ /* 0x000eaa0000004200 */
[C---:B-----5:R-:W-:Y:S06]  /*236b0*/  HMMA.16816.F32 R152, R4.reuse, R8, R152 ;  /* 0x000000080498723c */ /* 0x060fec0000001898 */
        /* <DEDUP_REMOVED lines=60> */
[----:B-1----:R-:W-:Y:S01]  /*23a80*/  FADD.FTZ R187, R170, R187 ;  /* 0x000000bbaabb7221 */ /* 0x002fe20000010000 */
[----:B------:R-:W-:-:S03]  /*23a90*/  FADD.FTZ R191, R173, R191 ;  /* 0x000000bfadbf7221 */ /* 0x000fc60000010000 */
[----:B------:R-:W-:Y:S01]  /*23aa0*/  HMMA.16816.F32 R152, R4, R20, R152 ;  /* 0x000000140498723c */ /* 0x000fe20000001898 */
[----:B------:R-:W-:Y:S01]  /*23ab0*/  FADD.FTZ R2, R172, R191 ;  /* 0x000000bfac027221 */ /* 0x000fe20000010000 */
[----:B------:R-:W-:-:S04]  /*23ac0*/  FADD.FTZ R187, R174, R187 ;  /* 0x000000bbaebb7221 */ /* 0x000fc80000010000 */
[----:B------:R-:W-:Y:S01]  /*23ad0*/  HMMA.16816.F32 R148, R4, R22, R148 ;  /* 0x000000160494723c */ /* 0x000fe20000001894 */
[----:B------:R-:W1:Y:S01]  /*23ae0*/  LDSM.16.MT88.4 R20, [R225+0x13000] ;  /* 0x01300000e114783b */ /* 0x000e620000004200 */
[----:B------:R-:W-:-:S03]  /*23af0*/  FADD.FTZ R252, R195, R187 ;  /* 0x000000bbc3fc7221 */ /* 0x000fc60000010000 */
[----:B------:R-:W-:Y:S01]  /*23b00*/  STL [R1], R2 ;  /* 0x0000000201007387 */ /* 0x000fe20000100800 */
        /* <DEDUP_REMOVED lines=36> */
[C---:B-1----:R-:W-:Y:S06]  /*23d50*/  HMMA.16816.F32 R116, R4.reuse, R20, R116 ;  /* 0x000000140474723c */ /* 0x042fec0000001874 */
[C---:B------:R-:W-:Y:S01]  /*23d60*/  HMMA.16816.F32 R120, R4.reuse, R22, R120 ;  /* 0x000000160478723c */ /* 0x040fe20000001878 */
[----:B------:R-:W1:Y:S05]  /*23d70*/  LDSM.16.MT88.4 R20, [R224+0x11800] ;  /* 0x01180000e014783b */ /* 0x000e6a0000004200 */
[C---:B----4-:R-:W-:Y:S06]  /*23d80*/  HMMA.16816.F32 R124, R4.reuse, R24, R124 ;  /* 0x00000018047c723c */ /* 0x050fec000000187c */
[----:B------:R-:W-:Y:S01]  /*23d90*/  HMMA.16816.F32 R128, R4, R26, R128 ;  /* 0x0000001a0480723c */ /* 0x000fe20000001880 */
[----:B------:R-:W4:Y:S06]  /*23da0*/  LDSM.16.MT88.4 R24, [R228+0x13800] ;  /* 0x01380000e418783b */ /* 0x000f2c0000004200 */
        /* <DEDUP_REMOVED lines=21> */
[----:B------:R-:W-:Y:S05]  /*23f00*/  LDSM.16.MT88.4 R16, [R228+0x17800] ;  /* 0x01780000e410783b */ /* 0x000fea0000004200 */
[C---:B------:R-:W-:Y:S06]  /*23f10*/  HMMA.16816.F32 R52, R4.reuse, R28, R52 ;  /* 0x0000001c0434723c */ /* 0x040fec0000001834 */
        /* <DEDUP_REMOVED lines=12> */
[C---:B------:R-:W-:Y:S06]  /*23fe0*/  HMMA.16816.F32 R80, R4.reuse, R26, R80 ;  /* 0x0000001a0450723c */ /* 0x040fec0000001850 */
[C---:B---3--:R-:W-:Y:S06]  /*23ff0*/  HMMA.16816.F32 R84, R4.reuse, R28, R84 ;  /* 0x0000001c0454723c */ /* 0x048fec0000001854 */
[C---:B------:R-:W-:Y:S06]  /*24000*/  HMMA.16816.F32 R88, R4.reuse, R30, R88 ;  /* 0x0000001e0458723c */ /* 0x040fec0000001858 */
[C---:B------:R-:W-:Y:S06]  /*24010*/  HMMA.16816.F32 R100, R4.reuse, R16, R100 ;  /* 0x000000100464723c */ /* 0x040fec0000001864 */
[C---:B------:R-:W-:Y:S06]  /*24020*/  HMMA.16816.F32 R104, R4.reuse, R18, R104 ;  /* 0x000000120468723c */ /* 0x040fec0000001868 */
[C---:B--2---:R-:W-:Y:S06]  /*24030*/  HMMA.16816.F32 R108, R4.reuse, R12, R108 ;  /* 0x0000000c046c723c */ /* 0x044fec000000186c */
[C---:B------:R-:W-:Y:S06]  /*24040*/  HMMA.16816.F32 R112, R4.reuse, R14, R112 ;  /* 0x0000000e0470723c */ /* 0x040fec0000001870 */
[C---:B-----5:R-:W-:Y:S06]  /*24050*/  HMMA.16816.F32 R116, R4.reuse, R8, R116 ;  /* 0x000000080474723c */ /* 0x060fec0000001874 */
[C---:B------:R-:W-:Y:S06]  /*24060*/  HMMA.16816.F32 R120, R4.reuse, R10, R120 ;  /* 0x0000000a0478723c */ /* 0x040fec0000001878 */
[C---:B-1----:R-:W-:Y:S06]  /*24070*/  HMMA.16816.F32 R124, R4.reuse, R20, R124 ;  /* 0x00000014047c723c */ /* 0x042fec000000187c */
[----:B------:R-:W-:-:S15]  /*24080*/  HMMA.16816.F32 R128, R4, R22, R128 ;  /* 0x000000160480723c */ /* 0x000fde0000001880 */
[----:B------:R-:W-:-:S09]  /*24090*/  NOP ;  /* 0x0000000000007918 */ /* 0x000fd20000000000 */
.L_x_3573:
[----:B------:R-:W-:-:S13]  /*240a0*/  ISETP.GE.AND P0, PT, R250, 0x1, PT ;  /* 0x00000001fa00780c */ /* 0x000fda0003f06270 */
[----:B------:R-:W-:Y:S05]  /*240b0*/  @!P0 BRA `(.L_x_3582) ;  /* 0x0000005000988947 */ /* 0x000fea0003800000 */
[----:B------:R-:W-:Y:S02]  /*240c0*/  MOV R3, R164 ;  /* 0x000000a400037202 */ /* 0x000fe40000000f00 */
[----:B------:R-:W-:-:S07]  /*240d0*/  MOV R2, R165 ;  /* 0x000000a500027202 */ /* 0x000fce0000000f00 */
.L_x_3591:
        /* <DEDUP_REMOVED lines=11> */
[----:B-1----:R-:W-:Y:S02]  /*24190*/  R2UR UR4, R170 ;  /* 0x00000000aa0472ca */ /* 0x002fe400000e0000 */
        /* <DEDUP_REMOVED lines=8> */
[----:B--2---:R-:W2:Y:S01]  /*24220*/  LD.E R11, desc[UR4][R164.64+0x170] ;  /* 0x00017004a40b7980 */ /* 0x004ea2000c101900 */
        /* <DEDUP_REMOVED lines=59> */
.L_x_3584:
[----:B-1----:R-:W-:Y:S02]  /*245e0*/  R2UR UR4, R170 ;  /* 0x00000000aa0472ca */ /* 0x002fe400000e0000 */
[----:B------:R-:W-:Y:S11]  /*245f0*/  R2UR UR5, R171 ;  /* 0x00000000ab0572ca */ /* 0x000ff600000e0000 */
[----:B------:R-:W-:Y:S02]  /*24600*/  @!UPT UIADD3 URZ, URZ, URZ, URZ ;  /* 0x0000003f3f3ff290 */ /* 0x000fe4000fffe03f */
[----:B--2---:R-:W2:Y:S02]  /*24610*/  LD.E R8, desc[UR4][R164.64+0x40] ;  /* 0x00004004a4087980 */ /* 0x004ea4000c101900 */
[----:B--2---:R-:W-:Y:S05]  /*24620*/  IMAD.U32 R8, R8, -0x40, RZ ;  /* 0xffffffc008087824 */ /* 0x004fea00078e00ff */
[----:B------:R-:W-:Y:S02]  /*24630*/  SHF.R.S32.HI R5, RZ, 0x1f, R8 ;  /* 0x0000001fff057819 */ /* 0x000fe40000011408 */
.L_x_3585:
[----:B------:R-:W-:Y:S05]  /*24640*/  BSYNC B0 ;  /* 0x0000000000007941 */ /* 0x000fea0003800000 */
.L_x_3583:
[C---:B------:R-:W-:Y:S01]  /*24650*/  LOP3.LUT P6, RZ, R251.reuse, 0x1, RZ, 0xc0, !PT ;  /* 0x00000001fbff7812 */ /* 0x040fe200078cc0ff */
[----:B------:R-:W-:Y:S01]  /*24660*/  BSSY B1, `(.L_x_3586) ;  /* 0x0000285000017945 */ /* 0x000fe20003800000 */
[C---:B------:R-:W-:Y:S02]  /*24670*/  LOP3.LUT P5, RZ, R251.reuse, 0x2, RZ, 0xc0, !PT ;  /* 0x00000002fbff7812 */ /* 0x040fe400078ac0ff */
[C---:B------:R-:W-:Y:S02]  /*24680*/  LOP3.LUT P4, RZ, R251.reuse, 0x4, RZ, 0xc0, !PT ;  /* 0x00000004fbff7812 */ /* 0x040fe4000788c0ff */
[----:B------:R-:W-:Y:S02]  /*24690*/  LOP3.LUT P3, RZ, R251, 0x8, RZ, 0xc0, !PT ;  /* 0x00000008fbff7812 */ /* 0x000fe4000786c0ff */
[C---:B------:R-:W-:Y:S02]  /*246a0*/  LEA R168, P1, R8.reuse, R181, 0x1 ;  /* 0x000000b508a87211 */ /* 0x040fe400078208ff */
[C---:B------:R-:W-:Y:S02]  /*246b0*/  IADD3 R4, P0, R8.reuse, R235, RZ ;  /* 0x000000eb08047210 */ /* 0x040fe40007f1e0ff */
[-C--:B------:R-:W-:Y:S02]  /*246c0*/  LEA.HI.X R169, R8, R180.reuse, R5, 0x1, P1 ;  /* 0x000000b408a97211 */ /* 0x080fe400008f0c05 */
[----:B------:R-:W-:Y:S01]  /*246d0*/  @P6 R2UR UR4, R170 ;  /* 0x00000000aa0462ca */ /* 0x000fe200000e0000 */
[--C-:B------:R-:W-:Y:S01]  /*246e0*/  IMAD.X R5, R5, 0x1, R236.reuse, P0 ;  /* 0x0000000105057824 */ /* 0x100fe200000e06ec */
[CC--:B------:R-:W-:Y:S02]  /*246f0*/  @P6 LEA R14, P0, R4.reuse, R181.reuse, 0x1 ;  /* 0x000000b5040e6211 */ /* 0x0c0fe400078008ff */
[CC--:B------:R-:W-:Y:S02]  /*24700*/  @P5 LEA R12, P2, R4.reuse, R181.reuse, 0x1 ;  /* 0x000000b5040c5211 */ /* 0x0c0fe400078408ff */
[CCC-:B------:R-:W-:Y:S02]  /*24710*/  @P6 LEA.HI.X R15, R4.reuse, R180.reuse, R5.reuse, 0x1, P0 ;  /* 0x000000b4040f6211 */ /* 0x1c0fe400000f0c05 */
[CCC-:B------:R-:W-:Y:S02]  /*24720*/  @P5 LEA.HI.X R13, R4.reuse, R180.reuse, R5.reuse, 0x1, P2 ;  /* 0x000000b4040d5211 */ /* 0x1c0fe400010f0c05 */
[CC--:B------:R-:W-:Y:S02]  /*24730*/  @P4 LEA R10, P1, R4.reuse, R181.reuse, 0x1 ;  /* 0x000000b5040a4211 */ /* 0x0c0fe400078208ff */
[C---:B------:R-:W-:Y:S02]  /*24740*/  @P3 LEA R8, P0, R4.reuse, R181, 0x1 ;  /* 0x000000b504083211 */ /* 0x040fe400078008ff */
[C---:B------:R-:W-:Y:S02]  /*24750*/  IADD3 R6, P2, R4.reuse, R235, RZ ;  /* 0x000000eb04067210 */ /* 0x040fe40007f5e0ff */
[CCC-:B------:R-:W-:Y:S02]  /*24760*/  @P4 LEA.HI.X R11, R4.reuse, R180.reuse, R5.reuse, 0x1, P1 ;  /* 0x000000b4040b4211 */ /* 0x1c0fe400008f0c05 */
[-C--:B------:R-:W-:Y:S01]  /*24770*/  @P3 LEA.HI.X R9, R4, R180.reuse, R5, 0x1, P0 ;  /* 0x000000b404093211 */ /* 0x080fe200000f0c05 */
[--C-:B------:R-:W-:Y:S01]  /*24780*/  IMAD.X R5, R5, 0x1, R236.reuse, P2 ;  /* 0x0000000105057824 */ /* 0x100fe200010e06ec */
[CC--:B------:R-:W-:Y:S02]  /*24790*/  @P6 LEA R22, P0, R6.reuse, R181.reuse, 0x1 ;  /* 0x000000b506166211 */ /* 0x0c0fe400078008ff */
[CC--:B------:R-:W-:Y:S02]  /*247a0*/  @P5 LEA R20, P2, R6.reuse, R181.reuse, 0x1 ;  /* 0x000000b506145211 */ /* 0x0c0fe400078408ff */
[CCC-:B------:R-:W-:Y:S02]  /*247b0*/  @P6 LEA.HI.X R23, R6.reuse, R180.reuse, R5.reuse, 0x1, P0 ;  /* 0x000000b406176211 */ /* 0x1c0fe400000f0c05 */
[CCC-:B------:R-:W-:Y:S02]  /*247c0*/  @P5 LEA.HI.X R21, R6.reuse, R180.reuse, R5.reuse, 0x1, P2 ;  /* 0x000000b406155211 */ /* 0x1c0fe400010f0c05 */
[----:B------:R-:W-:Y:S02]  /*247d0*/  @P6 R2UR UR5, R171 ;  /* 0x00000000ab0562ca */ /* 0x000fe400000e0000 */
[CC--:B------:R-:W-:Y:S02]  /*247e0*/  @P4 LEA R18, P1, R6.reuse, R181.reuse, 0x1 ;  /* 0x000000b506124211 */ /* 0x0c0fe400078208ff */
[C---:B------:R-:W-:Y:S02]  /*247f0*/  @P3 LEA R16, P0, R6.reuse, R181, 0x1 ;  /* 0x000000b506103211 */ /* 0x040fe400078008ff */
[C---:B------:R-:W-:Y:S02]  /*24800*/  IADD3 R4, P2, R6.reuse, R235, RZ ;  /* 0x000000eb06047210 */ /* 0x040fe40007f5e0ff */
[CCC-:B------:R-:W-:Y:S02]  /*24810*/  @P4 LEA.HI.X R19, R6.reuse, R180.reuse, R5.reuse, 0x1, P1 ;  /* 0x000000b406134211 */ /* 0x1c0fe400008f0c05 */
[-C--:B------:R-:W-:Y:S01]  /*24820*/  @P3 LEA.HI.X R17, R6, R180.reuse, R5, 0x1, P0 ;  /* 0x000000b406113211 */ /* 0x080fe200000f0c05 */
[----:B------:R-:W-:Y:S01]  /*24830*/  IMAD.X R5, R5, 0x1, R236, P2 ;  /* 0x0000000105057824 */ /* 0x000fe200010e06ec */
[-C--:B------:R-:W-:Y:S01]  /*24840*/  @P6 LEA R26, P0, R4, R181.reuse, 0x1 ;  /* 0x000000b5041a6211 */ /* 0x080fe200078008ff */
[----:B------:R-:W-:Y:S01]  /*24850*/  @!PT LDS RZ, [RZ] ;  /* 0x00000000fffff984 */ /* 0x000fe20000000800 */
[----:B------:R-:W-:Y:S01]  /*24860*/  @!PT LDS RZ, [RZ] ;  /* 0x00000000fffff984 */ /* 0x000fe20000000800 */
[----:B------:R-:W-:Y:S01]  /*24870*/  @!PT LDS RZ, [RZ] ;  /* 0x00000000fffff984 */ /* 0x000fe20000000800 */
[----:B------:R-:W-:Y:S01]  /*24880*/  @P6 LDGSTS.E.BYPASS.LTC128B.128 [R247+0x10000], desc[UR4][R168.64] ;  /* 0x10000000a8f76fae */ /* 0x000fe2000b901d44 */
[----:B------:R-:W-:Y:S02]  /*24890*/  @P5 R2UR UR8, R170 ;  /* 0x00000000aa0852ca */ /* 0x000fe400000e0000 */
[C---:B------:R-:W-:Y:S01]  /*248a0*/  @P5 R2UR UR9, R171.reuse ;  /* 0x00000000ab0952ca */ /* 0x040fe200000e0000 */
[----:B------:R-:W-:Y:S01]  /*248b0*/  @!P6 STS.128 [R247+0x10000], RZ ;  /* 0x010000fff700e388 */ /* 0x000fe20000000c00 */
[CCC-:B------:R-:W-:Y:S02]  /*248c0*/  @P6 LEA.HI.X R27, R4.reuse, R180.reuse, R5.reuse, 0x1, P0 ;  /* 0x000000b4041b6211 */ /* 0x1c0fe400000f0c05 */
[CC--:B------:R-:W-:Y:S02]  /*248d0*/  @P5 LEA R24, P2, R4.reuse, R181.reuse, 0x1 ;  /* 0x000000b504185211 */ /* 0x0c0fe400078408ff */
[CC--:B------:R-:W-:Y:S02]  /*248e0*/  @P4 LEA R6, P1, R4.reuse, R181.reuse, 0x1 ;  /* 0x000000b504064211 */ /* 0x0c0fe400078208ff */
[C---:B------:R-:W-:Y:S02]  /*248f0*/  @P3 LEA R28, P0, R4.reuse, R181, 0x1 ;  /* 0x000000b5041c3211 */ /* 0x040fe400078008ff */
[CCC-:B------:R-:W-:Y:S02]  /*24900*/  @P5 LEA.HI.X R25, R4.reuse, R180.reuse, R5.reuse, 0x1, P2 ;  /* 0x000000b404195211 */ /* 0x1c0fe400010f0c05 */
[CCC-:B------:R-:W-:Y:S02]  /*24910*/  @P4 LEA.HI.X R7, R4.reuse, R180.reuse, R5.reuse, 0x1, P1 ;  /* 0x000000b404074211 */ /* 0x1c0fe400008f0c05 */
[----:B------:R-:W-:Y:S01]  /*24920*/  @P3 LEA.HI.X R29, R4, R180, R5, 0x1, P0 ;  /* 0x000000b4041d3211 */ /* 0x000fe200000f0c05 */
[--C-:B------:R-:W-:Y:S01]  /*24930*/  @P5 IMAD.MOV.U32 R4, RZ, RZ, R168.reuse ;  /* 0x000000ffff045224 */ /* 0x100fe200078e00a8 */
[C---:B------:R-:W-:Y:S01]  /*24940*/  @P4 R2UR UR4, R170.reuse ;  /* 0x00000000aa0442ca */ /* 0x040fe200000e0000 */
[--C-:B------:R-:W-:Y:S01]  /*24950*/  @P5 IMAD.MOV.U32 R5, RZ, RZ, R169.reuse ;  /* 0x000000ffff055224 */ /* 0x100fe200078e00a9 */
[C---:B------:R-:W-:Y:S02]  /*24960*/  @P4 R2UR UR5, R171.reuse ;  /* 0x00000000ab0542ca */ /* 0x040fe400000e0000 */
[C---:B------:R-:W-:Y:S02]  /*24970*/  @P3 R2UR UR12, R170.reuse ;  /* 0x00000000aa0c32ca */ /* 0x040fe400000e0000 */
[----:B------:R-:W-:Y:S01]  /*24980*/  @!PT LDS RZ, [RZ] ;  /* 0x00000000fffff984 */ /* 0x000fe20000000800 */
[----:B------:R-:W-:Y:S01]  /*24990*/  @!PT LDS RZ, [RZ] ;  /* 0x00000000fffff984 */ /* 0x000fe20000000800 */
[----:B------:R-:W-:Y:S01]  /*249a0*/  @!PT LDS RZ, [RZ] ;  /* 0x00000000fffff984 */ /* 0x000fe20000000800 */
[----:B------:R1:W-:Y:S01]  /*249b0*/  @P5 LDGSTS.E.BYPASS.LTC128B.128 [R247+0x12000], desc[UR8][R4.64+0x80] ;  /* 0x1200008004f75fae */ /* 0x0003e2000b901d48 */
[C---:B------:R-:W-:Y:S02]  /*249c0*/  @P3 R2UR UR13, R171.reuse ;  /* 0x00000000ab0d32ca */ /* 0x040fe400000e0000 */
[C---:B------:R-:W-:Y:S01]  /*249d0*/  @P6 R2UR UR10, R170.reuse ;  /* 0x00000000aa0a62ca */ /* 0x040fe200000e0000 */
[----:B------:R-:W-:Y:S01]  /*249e0*/  @!P5 STS.128 [R247+0x12000], RZ ;  /* 0x012000fff700d388 */ /* 0x000fe20000000c00 */
[C---:B------:R-:W-:Y:S02]  /*249f0*/  @P6 R2UR UR11, R171.reuse ;  /* 0x00000000ab0b62ca */ /* 0x040fe400000e0000 */
[----:B------:R-:W-:Y:S02]  /*24a00*/  @P3 R2UR UR14, R170 ;  /* 0x00000000aa0e32ca */ /* 0x000fe400000e0000 */
[C---:B------:R-:W-:Y:S02]  /*24a10*/  @P3 R2UR UR15, R171.reuse ;  /* 0x00000000ab0f32ca */ /* 0x040fe400000e0000 */
[----:B------:R-:W-:Y:S01]  /*24a20*/  ISETP.GE.AND P0, PT, R250, 0x2, PT ;  /* 0x00000002fa00780c */ /* 0x000fe20003f06270 */
[--C-:B-1----:R-:W-:Y:S02]  /*24a30*/  @P4 IMAD.MOV.U32 R4, RZ, RZ, R168.reuse ;  /* 0x000000ffff044224 */ /* 0x102fe400078e00a8 */
[--C-:B------:R-:W-:Y:S05]  /*24a40*/  @P4 IMAD.MOV.U32 R5, RZ, RZ, R169.reuse ;  /* 0x000000ffff054224 */ /* 0x100fea00078e00a9 */
[----:B------:R-:W-:Y:S01]  /*24a50*/  @!PT LDS RZ, [RZ] ;  /* 0x00000000fffff984 */ /* 0x000fe20000000800 */
[----:B------:R-:W-:Y:S01]  /*24a60*/  @!PT LDS RZ, [RZ] ;  /* 0x00000000fffff984 */ /* 0x000fe20000000800 */
[----:B------:R-:W-:Y:S01]  /*24a70*/  @!PT LDS RZ, [RZ] ;  /* 0x00000000fffff984 */ /* 0x000fe20000000800 */
[----:B------:R1:W-:Y:S04]  /*24a80*/  @P4 LDGSTS.E.BYPASS.LTC128B.128 [R247+0x14000], desc[UR4][R4.64+0x100] ;  /* 0x1400010004f74fae */ /* 0x0003e8000b901d44 */
[----:B------:R-:W-:Y:S01]  /*24a90*/  @!P4 STS.128 [R247+0x14000], RZ ;  /* 0x014000fff700c388 */ /* 0x000fe20000000c00 */
[--C-:B-1----:R-:W-:Y:S02]  /*24aa0*/  @P3 IMAD.MOV.U32 R4, RZ, RZ, R168.reuse ;  /* 0x000000ffff043224 */ /* 0x102fe400078e00a8 */
[--C-:B------:R-:W-:Y:S05]  /*24ab0*/  @P3 IMAD.MOV.U32 R5, RZ, RZ, R169.reuse ;  /* 0x000000ffff053224 */ /* 0x100fea00078e00a9 */
        /* <DEDUP_REMOVED lines=90> */
[----:B------:R-:W4:Y:S03]  /*25060*/  LDSM.16.M88.4 R204, [R227+0x8800] ;  /* 0x00880000e3cc783b */ /* 0x000f260000000200 */
[C---:B-1----:R-:W-:Y:S01]  /*25070*/  HMMA.16816.F32 R12, R32.reuse, R16, RZ ;  /* 0x00000010200c723c */ /* 0x042fe200000018ff */
[----:B------:R-:W4:Y:S05]  /*25080*/  LD.E R166, desc[UR4][R164.64+0x18c] ;  /* 0x00018c04a4a67980 */ /* 0x000f2a000c101900 */
[C---:B------:R-:W-:Y:S06]  /*25090*/  HMMA.16816.F32 R16, R32.reuse, R18, RZ ;  /* 0x000000122010723c */ /* 0x040fec00000018ff */
[C---:B--2---:R-:W-:Y:S06]  /*250a0*/  HMMA.16816.F32 R20, R32.reuse, R24, RZ ;  /* 0x000000182014723c */ /* 0x044fec00000018ff */
[C---:B------:R-:W-:Y:S06]  /*250b0*/  HMMA.16816.F32 R24, R32.reuse, R26, RZ ;  /* 0x0000001a2018723c */ /* 0x040fec00000018ff */
[C---:B-----5:R-:W-:Y:S06]  /*250c0*/  HMMA.16816.F32 R28, R32.reuse, R172, RZ ;  /* 0x000000ac201c723c */ /* 0x060fec00000018ff */
[----:B------:R-:W-:Y:S01]  /*250d0*/  HMMA.16816.F32 R32, R32, R174, RZ ;  /* 0x000000ae2020723c */ /* 0x000fe200000018ff */
[----:B------:R-:W1:Y:S05]  /*250e0*/  LDSM.16.M88.4 R172, [R227+0x9000] ;  /* 0x00900000e3ac783b */ /* 0x000e6a0000000200 */
[C---:B---3--:R-:W-:Y:S06]  /*250f0*/  HMMA.16816.F32 R4, R176.reuse, R180, R4 ;  /* 0x000000b4b004723c */ /* 0x048fec0000001804 */
[C---:B------:R-:W-:Y:S01]  /*25100*/  HMMA.16816.F32 R8, R176.reuse, R182, R8 ;  /* 0x000000b6b008723c */ /* 0x040fe20000001808 */
[----:B------:R-:W2:Y:S05]  /*25110*/  LDSM.16.M88.4 R180, [R227+0x9800] ;  /* 0x00980000e3b4783b */ /* 0x000eaa0000000200 */
[C---:B------:R-:W-:Y:S06]  /*25120*/  HMMA.16816.F32 R12, R176.reuse, R184, R12 ;  /* 0x000000b8b00c723c */ /* 0x040fec000000180c */
[C---:B------:R-:W-:Y:S01]  /*25130*/  HMMA.16816.F32 R16, R176.reuse, R186, R16 ;  /* 0x000000bab010723c */ /* 0x040fe20000001810 */
[----:B------:R-:W-:Y:S05]  /*25140*/  LDSM.16.M88.4 R184, [R220] ;  /* 0x00000000dcb8783b */ /* 0x000fea0000000200 */
[C---:B------:R-:W-:Y:S06]  /*25150*/  HMMA.16816.F32 R20, R176.reuse, R188, R20 ;  /* 0x000000bcb014723c */ /* 0x040fec0000001814 */
[C---:B------:R-:W-:Y:S01]  /*25160*/  HMMA.16816.F32 R24, R176.reuse, R190, R24 ;  /* 0x000000beb018723c */ /* 0x040fe20000001818 */
[----:B------:R-:W-:Y:S05]  /*25170*/  LDSM.16.M88.4 R188, [R220+0x800] ;  /* 0x00080000dcbc783b */ /* 0x000fea0000000200 */
[C---:B------:R-:W-:Y:S06]  /*25180*/  HMMA.16816.F32 R28, R176.reuse, R192, R28 ;  /* 0x000000c0b01c723c */ /* 0x040fec000000181c */
[----:B------:R-:W-:Y:S01]  /*25190*/  HMMA.16816.F32 R32, R176, R194, R32 ;  /* 0x000000c2b020723c */ /* 0x000fe20000001820 */
[----:B------:R-:W3:Y:S04]  /*251a0*/  LDSM.16.M88.4 R176, [R229] ;  /* 0x00000000e5b0783b */ /* 0x000ee80000000200 */
[----:B------:R-:W-:Y:S01]  /*251b0*/  LDSM.16.M88.4 R192, [R220+0x1800] ;  /* 0x00180000dcc0783b */ /* 0x000fe20000000200 */
[C---:B----4-:R-:W-:Y:S06]  /*251c0*/  HMMA.16816.F32 R4, R196.reuse, R200, R4 ;  /* 0x000000c8c404723c */ /* 0x050fec0000001804 */
        /* <DEDUP_REMOVED lines=20> */
[----:B------:R-:W-:Y:S05]  /*25310*/  LDSM.16.M88.4 R172, [R232+0x2000] ;  /* 0x00200000e8ac783b */ /* 0x000fea0000000200 */
[C---:B------:R-:W-:Y:S06]  /*25320*/  HMMA.16816.F32 R28, R176.reuse, R192, R28 ;  /* 0x000000c0b01c723c */ /* 0x040fec000000181c */
[----:B------:R-:W-:Y:S01]  /*25330*/  HMMA.16816.F32 R32, R176, R194, R32 ;  /* 0x000000c2b020723c */ /* 0x000fe20000001820 */
[----:B------:R-:W1:Y:S04]  /*25340*/  LDSM.16.M88.4 R176, [R219] ;  /* 0x00000000dbb0783b */ /* 0x000e680000000200 */
[----:B------:R-:W4:Y:S01]  /*25350*/  LDSM.16.M88.4 R192, [R217] ;  /* 0x00000000d9c0783b */ /* 0x000f220000000200 */
        /* <DEDUP_REMOVED lines=38> */
[----:B------:R-:W3:Y:S01]  /*255c0*/  LDSM.16.M88.4 R188, [R233+0xc800] ;  /* 0x00c80000e9bc783b */ /* 0x000ee20000000200 */
[C---:B----4-:R-:W-:Y:S06]  /*255d0*/  HMMA.16816.F32 R4, R192.reuse, R200, R4 ;  /* 0x000000c8c004723c */ /* 0x050fec0000001804 */
[C---:B------:R-:W-:Y:S01]  /*255e0*/  HMMA.16816.F32 R8, R192.reuse, R202, R8 ;  /* 0x000000cac008723c */ /* 0x040fe20000001808 */
[----:B------:R-:W-:Y:S05]  /*255f0*/  LDSM.16.M88.4 R200, [R215] ;  /* 0x00000000d7c8783b */ /* 0x000fea0000000200 */
[C---:B-----5:R-:W-:Y:S06]  /*25600*/  HMMA.16816.F32 R12, R192.reuse, R172, R12 ;  /* 0x000000acc00c723c */ /* 0x060fec000000180c */
[C---:B------:R-:W-:Y:S01]  /*25610*/  HMMA.16816.F32 R16, R192.reuse, R174, R16 ;  /* 0x000000aec010723c */ /* 0x040fe20000001810 */
[----:B------:R-:W4:Y:S05]  /*25620*/  LDSM.16.M88.4 R172, [R233+0xd800] ;  /* 0x00d80000e9ac783b */ /* 0x000f2a0000000200 */
[C---:B--2---:R-:W-:Y:S06]  /*25630*/  HMMA.16816.F32 R20, R192.reuse, R184, R20 ;  /* 0x000000b8c014723c */ /* 0x044fec0000001814 */
[C---:B------:R-:W-:Y:S01]  /*25640*/  HMMA.16816.F32 R24, R192.reuse, R186, R24 ;  /* 0x000000bac018723c */ /* 0x040fe20000001818 */
[----:B------:R-:W2:Y:S05]  /*25650*/  LDSM.16.M88.4 R184, [R232+0x4000] ;  /* 0x00400000e8b8783b */ /* 0x000eaa0000000200 */
[C---:B------:R-:W-:Y:S06]  /*25660*/  HMMA.16816.F32 R28, R192.reuse, R204, R28 ;  /* 0x000000ccc01c723c */ /* 0x040fec000000181c */
[----:B------:R-:W-:Y:S01]  /*25670*/  HMMA.16816.F32 R32, R192, R206, R32 ;  /* 0x000000cec020723c */ /* 0x000fe20000001820 */
[----:B------:R-:W5:Y:S04]  /*25680*/  LDSM.16.M88.4 R192, [R214] ;  /* 0x00000000d6c0783b */ /* 0x000f680000000200 */
[----:B------:R-:W-:Y:S01]  /*25690*/  LDSM.16.M88.4 R204, [R212] ;  /* 0x00000000d4cc783b */ /* 0x000fe20000000200 */
[C---:B-1----:R-:W-:Y:S06]  /*256a0*/  HMMA.16816.F32 R4, R176.reuse, R180, R4 ;  /* 0x000000b4b004723c */ /* 0x042fec0000001804 */
[C---:B------:R-:W-:Y:S01]  /*256b0*/  HMMA.16816.F32 R8, R176.reuse, R182, R8 ;  /* 0x000000b6b008723c */ /* 0x040fe20000001808 */
[----:B------:R-:W1:Y:S05]  /*256c0*/  LDSM.16.M88.4 R180, [R213] ;  /* 0x00000000d5b4783b */ /* 0x000e6a0000000200 */
[C---:B---3--:R-:W-:Y:S06]  /*256d0*/  HMMA.16816.F32 R12, R176.reuse, R188, R12 ;  /* 0x000000bcb00c723c */ /* 0x048fec000000180c */
        /* <DEDUP_REMOVED lines=72> */
[----:B------:R-:W5:Y:S04]  /*25b60*/  LDSM.16.M88.4 R172, [R220+0x6800] ;  /* 0x00680000dcac783b */ /* 0x000f680000000200 */
[----:B------:R-:W-:Y:S01]  /*25b70*/  IMAD.MOV.U32 R205, RZ, RZ, R169 ;  /* 0x000000ffffcd7224 */ /* 0x000fe200078e00a9 */
[C---:B-1----:R-:W-:Y:S05]  /*25b80*/  HMMA.16816.F32 R4, R188.reuse, R192, R4 ;  /* 0x000000c0bc04723c */ /* 0x042fea0000001804 */
[----:B------:R-:W-:Y:S01]  /*25b90*/  IMAD.MOV.U32 R204, RZ, RZ, R168 ;  /* 0x000000ffffcc7224 */ /* 0x000fe200078e00a8 */
[C---:B------:R-:W-:Y:S06]  /*25ba0*/  HMMA.16816.F32 R8, R188.reuse, R194, R8 ;  /* 0x000000c2bc08723c */ /* 0x040fec0000001808 */
[C---:B--2---:R-:W-:Y:S06]  /*25bb0*/  HMMA.16816.F32 R12, R188.reuse, R176, R12 ;  /* 0x000000b0bc0c723c */ /* 0x044fec000000180c */
[C---:B------:R-:W-:Y:S06]  /*25bc0*/  HMMA.16816.F32 R16, R188.reuse, R178, R16 ;  /* 0x000000b2bc10723c */ /* 0x040fec0000001810 */
[C---:B---3--:R-:W-:Y:S06]  /*25bd0*/  HMMA.16816.F32 R20, R188.reuse, R180, R20 ;  /* 0x000000b4bc14723c */ /* 0x048fec0000001814 */
[C---:B------:R-:W-:Y:S05]  /*25be0*/  HMMA.16816.F32 R24, R188.reuse, R182, R24 ;  /* 0x000000b6bc18723c */ /* 0x040fea0000001818 */
[----:B------:R-:W-:Y:S01]  /*25bf0*/  IMAD.MOV.U32 R181, RZ, RZ, R204 ;  /* 0x000000ffffb57224 */ /* 0x000fe200078e00cc */
[C---:B----4-:R-:W-:Y:S05]  /*25c00*/  HMMA.16816.F32 R28, R188.reuse, R184, R28 ;  /* 0x000000b8bc1c723c */ /* 0x050fea000000181c */
[----:B------:R-:W-:Y:S01]  /*25c10*/  IMAD.MOV.U32 R180, RZ, RZ, R205 ;  /* 0x000000ffffb47224 */ /* 0x000fe200078e00cd */
[----:B------:R-:W-:Y:S06]  /*25c20*/  HMMA.16816.F32 R32, R188, R186, R32 ;  /* 0x000000babc20723c */ /* 0x000fec0000001820 */
[C---:B------:R-:W-:Y:S06]  /*25c30*/  HMMA.16816.F32 R4, R196.reuse, R200, R4 ;  /* 0x000000c8c404723c */ /* 0x040fec0000001804 */
[C---:B------:R-:W-:Y:S06]  /*25c40*/  HMMA.16816.F32 R8, R196.reuse, R202, R8 ;  /* 0x000000cac408723c */ /* 0x040fec0000001808 */
[C---:B-----5:R-:W-:Y:S06]  /*25c50*/  HMMA.16816.F32 R12, R196.reuse, R172, R12 ;  /* 0x000000acc40c723c */ /* 0x060fec000000180c */
[C---:B------:R-:W-:Y:S06]  /*25c60*/  HMMA.16816.F32 R16, R196.reuse, R174, R16 ;  /* 0x000000aec410723c */ /* 0x040fec0000001810 */
[-C--:B------:R-:W-:Y:S01]  /*25c70*/  FMUL.FTZ R4, R4, R166.reuse ;  /* 0x000000a604047220 */ /* 0x080fe20000410000 */
[-C--:B------:R-:W-:Y:S01]  /*25c80*/  FMUL.FTZ R5, R5, R166.reuse ;  /* 0x000000a605057220 */ /* 0x080fe20000410000 */
[-C--:B------:R-:W-:Y:S02]  /*25c90*/  FMUL.FTZ R6, R6, R166.reuse ;  /* 0x000000a606067220 */ /* 0x080fe40000410000 */
[----:B------:R-:W1:Y:S01]  /*25ca0*/  MUFU.TANH R169, R4 ;  /* 0x0000000400a97308 */ /* 0x000e620000002400 */
[-C--:B------:R-:W-:Y:S01]  /*25cb0*/  FMUL.FTZ R7, R7, R166.reuse ;  /* 0x000000a607077220 */ /* 0x080fe20000410000 */
[-C--:B------:R-:W-:Y:S01]  /*25cc0*/  FMUL.FTZ R8, R8, R166.reuse ;  /* 0x000000a608087220 */ /* 0x080fe20000410000 */
[-C--:B------:R-:W-:Y:S01]  /*25cd0*/  FMUL.FTZ R9, R9, R166.reuse ;  /* 0x000000a609097220 */ /* 0x080fe20000410000 */
[-C--:B------:R-:W-:Y:S01]  /*25ce0*/  FMUL.FTZ R10, R10, R166.reuse ;  /* 0x000000a60a0a7220 */ /* 0x080fe20000410000 */
[-C--:B------:R-:W-:Y:S05]  /*25cf0*/  FMUL.FTZ R11, R11, R166.reuse ;  /* 0x000000a60b0b7220 */ /* 0x080fea0000410000 */
[----:B------:R-:W2:Y:S01]  /*25d00*/  MUFU.TANH R177, R5 ;  /* 0x0000000500b17308 */ /* 0x000ea20000002400 */
[-C--:B------:R-:W-:Y:S01]  /*25d10*/  FMUL.FTZ R12, R12, R166.reuse ;  /* 0x000000a60c0c7220 */ /* 0x080fe20000410000 */
[-C--:B------:R-:W-:Y:S01]  /*25d20*/  FMUL.FTZ R14, R14, R166.reuse ;  /* 0x000000a60e0e7220 */ /* 0x080fe20000410000 */
[-C--:B------:R-:W-:Y:S01]  /*25d30*/  FMUL.FTZ R15, R15, R166.reuse ;  /* 0x000000a60f0f7220 */ /* 0x080fe20000410000 */
[-C--:B------:R-:W-:Y:S01]  /*25d40*/  FMUL.FTZ R16, R16, R166.reuse ;  /* 0x000000a610107220 */ /* 0x080fe20000410000 */
[-C--:B------:R-:W-:Y:S05]  /*25d50*/  FMUL.FTZ R18, R18, R166.reuse ;  /* 0x000000a612127220 */ /* 0x080fea0000410000 */
[----:B------:R-:W3:Y:S01]  /*25d60*/  MUFU.TANH R183, R6 ;  /* 0x0000000600b77308 */ /* 0x000ee20000002400 */
[-C--:B------:R-:W-:Y:S09]  /*25d70*/  FMUL.FTZ R19, R19, R166.reuse ;  /* 0x000000a613137220 */ /* 0x080ff20000410000 */
        /* <DEDUP_REMOVED lines=12> */
[C---:B----4-:R-:W-:Y:S05]  /*25e40*/  HMMA.16816.F32 R20, R196.reuse, R4, R20 ;  /* 0x00000004c414723c */ /* 0x050fea0000001814 */
[-C--:B--2---:R-:W-:Y:S03]  /*25e50*/  FMUL.FTZ R12, R13, R166.reuse ;  /* 0x000000a60d0c7220 */ /* 0x084fe60000410000 */
[----:B------:R2:W4:Y:S01]  /*25e60*/  MUFU.TANH R5, R16 ;  /* 0x0000001000057308 */ /* 0x0005220000002400 */
[C---:B------:R-:W-:Y:S03]  /*25e70*/  HMMA.16816.F32 R24, R196.reuse, R6, R24 ;  /* 0x00000006c418723c */ /* 0x040fe60000001818 */
[-C--:B------:R-:W-:Y:S06]  /*25e80*/  FMUL.FTZ R4, R17, R166.reuse ;  /* 0x000000a611047220 */ /* 0x080fec0000410000 */
[----:B------:R-:W1:Y:S10]  /*25e90*/  MUFU.TANH R12, R12 ;  /* 0x0000000c000c7308 */ /* 0x000e740000002400 */
[----:B------:R-:W1:Y:S01]  /*25ea0*/  MUFU.TANH R4, R4 ;  /* 0x0000000400047308 */ /* 0x000e620000002400 */
[-C--:B------:R-:W-:Y:S01]  /*25eb0*/  FMUL.FTZ R20, R20, R166.reuse ;  /* 0x000000a614147220 */ /* 0x080fe20000410000 */
[-C--:B------:R-:W-:Y:S01]  /*25ec0*/  FMUL.FTZ R21, R21, R166.reuse ;  /* 0x000000a615157220 */ /* 0x080fe20000410000 */
[-C--:B------:R-:W-:Y:S01]  /*25ed0*/  FMUL.FTZ R22, R22, R166.reuse ;  /* 0x000000a616167220 */ /* 0x080fe20000410000 */
[-C--:B------:R-:W-:Y:S06]  /*25ee0*/  FMUL.FTZ R23, R23, R166.reuse ;  /* 0x000000a617177220 */ /* 0x080fec0000410000 */
[----:B------:R2:W1:Y:S01]  /*25ef0*/  MUFU.TANH R193, R18 ;  /* 0x0000001200c17308 */ /* 0x0004620000002400 */
[C---:B-----5:R-:W-:Y:S03]  /*25f00*/  HMMA.16816.F32 R28, R196.reuse, R8, R28 ;  /* 0x00000008c41c723c */ /* 0x060fe6000000181c */
        /* <DEDUP_REMOVED lines=27> */
[----:B------:R-:W1:Y:S10]  /*260c0*/  MUFU.TANH R10, R10 ;  /* 0x0000000a000a7308 */ /* 0x000e740000002400 */
[----:B------:R2:W1:Y:S10]  /*260d0*/  MUFU.TANH R168, R34 ;  /* 0x0000002200a87308 */ /* 0x0004740000002400 */
[----:B------:R2:W1:Y:S01]  /*260e0*/  MUFU.TANH R167, R35 ;  /* 0x0000002300a77308 */ /* 0x0004620000002400 */
[----:B---34-:R-:W-:Y:S05]  /*260f0*/  @!P0 BRA `(.L_x_3587) ;  /* 0x0000000c006c8947 */ /* 0x018fea0003800000 */
        /* <DEDUP_REMOVED lines=8> */
[C---:B-1----:R-:W-:Y:S01]  /*26180*/  VIADD R14, R17.reuse, 0xffffff80 ;  /* 0xffffff80110e7836 */ /* 0x042fe20000000000 */
[C---:B------:R-:W-:Y:S01]  /*26190*/  R2UR UR10, R170.reuse ;  /* 0x00000000aa0a72ca */ /* 0x040fe200000e0000 */
[----:B------:R-:W-:Y:S01]  /*261a0*/  VIADD R17, R17, 0xffffffc0 ;  /* 0xffffffc011117836 */ /* 0x000fe20000000000 */
[C---:B------:R-:W-:Y:S02]  /*261b0*/  R2UR UR11, R171.reuse ;  /* 0x00000000ab0b72ca */ /* 0x040fe400000e0000 */
[----:B------:R-:W-:Y:S02]  /*261c0*/  IABS R7, R14 ;  /* 0x0000000e00077213 */ /* 0x000fe40000000000 */
[----:B------:R-:W-:Y:S02]  /*261d0*/  IABS R6, R17 ;  /* 0x0000001100067213 */ /* 0x000fe40000000000 */
[C---:B------:R-:W-:Y:S02]  /*261e0*/  R2UR UR12, R170.reuse ;  /* 0x00000000aa0c72ca */ /* 0x040fe400000e0000 */
[C---:B------:R-:W-:Y:S01]  /*261f0*/  R2UR UR13, R171.reuse ;  /* 0x00000000ab0d72ca */ /* 0x040fe200000e0000 */
[----:B--2---:R-:W2:Y:S01]  /*26200*/  LD.E R16, desc[UR4][R164.64+0x170] ;  /* 0x00017004a4107980 */ /* 0x004ea2000c101900 */
        /* <DEDUP_REMOVED lines=60> */
.L_x_3589:
[----:B------:R-:W-:Y:S02]  /*265d0*/  R2UR UR4, R170 ;  /* 0x00000000aa0472ca */ /* 0x000fe400000e0000 */
[----:B------:R-:W-:Y:S11]  /*265e0*/  R2UR UR5, R171 ;  /* 0x00000000ab0572ca */ /* 0x000ff600000e0000 */
[----:B------:R-:W-:Y:S02]  /*265f0*/  @!UPT UIADD3 URZ, URZ, URZ, URZ ;  /* 0x0000003f3f3ff290 */ /* 0x000fe4000fffe03f */
[----:B--2---:R-:W2:Y:S02]  /*26600*/  LD.E R16, desc[UR4][R164.64+0x38] ;  /* 0x00003804a4107980 */ /* 0x004ea4000c101900 */
[----:B--2---:R-:W-:Y:S05]  /*26610*/  IMAD.U32 R16, R16, -0x40, RZ ;  /* 0xffffffc010107824 */ /* 0x004fea00078e00ff */
[----:B------:R-:W-:Y:S02]  /*26620*/  SHF.R.S32.HI R7, RZ, 0x1f, R16 ;  /* 0x0000001fff077819 */ /* 0x000fe40000011410 */
.L_x_3590:
[----:B------:R-:W-:Y:S05]  /*26630*/  BSYNC B0 ;  /* 0x0000000000007941 */ /* 0x000fea0003800000 */
.L_x_3588:
        /* <DEDUP_REMOVED lines=42> */
[CC--:B-1----:R-:W-:Y:S02]  /*268e0*/  @P3 LEA R14, P0, R6.reuse, R240.reuse, 0x1 ;  /* 0x000000f0060e3211 */ /* 0x0c2fe400078008ff */
        /* <DEDUP_REMOVED lines=92> */
.L_x_3587:
[----:B------:R-:W-:Y:S05]  /*26eb0*/  BSYNC B1 ;  /* 0x0000000000017941 */ /* 0x000fea0003800000 */
.L_x_3586:
[----:B------:R-:W-:Y:S01]  /*26ec0*/  R2UR UR4, R170 ;  /* 0x00000000aa0472ca */ /* 0x000fe200000e0000 */
[----:B------:R-:W4:Y:S01]  /*26ed0*/  S2R R13, SR_TID.X ;  /* 0x00000000000d7919 */ /* 0x000f220000002100 */
[----:B------:R-:W-:Y:S02]  /*26ee0*/  R2UR UR5, R171 ;  /* 0x00000000ab0572ca */ /* 0x000fe400000e0000 */
[----:B------:R-:W-:Y:S01]  /*26ef0*/  IADD3 R182, R250, -0x1, RZ ;  /* 0xfffffffffab67810 */ /* 0x000fe20007ffe0ff */
[----:B--23--:R-:W-:Y:S08]  /*26f00*/  LDSM.16.MT88.4 R20, [R226+0x10000] ;  /* 0x01000000e214783b */ /* 0x00cff00000004200 */
[----:B------:R-:W-:Y:S08]  /*26f10*/  LDSM.16.MT88.4 R28, [R225+0x10000] ;  /* 0x01000000e11c783b */ /* 0x000ff00000004200 */
[----:B------:R2:W3:Y:S01]  /*26f20*/  LD.E R166, desc[UR4][R164.64+0xdc] ;  /* 0x0000dc04a4a67980 */ /* 0x0004e2000c101900 */
[----:B----4-:R-:W-:Y:S04]  /*26f30*/  SHF.L.U32 R13, R13, 0x1, RZ ;  /* 0x000000010d0d7819 */ /* 0x010fe800000006ff */
[----:B------:R-:W-:Y:S04]  /*26f40*/  LOP3.LUT R13, R13, 0x6, RZ, 0xc0, !PT ;  /* 0x000000060d0d7812 */ /* 0x000fe800078ec0ff */
[----:B------:R-:W-:Y:S04]  /*26f50*/  LEA R13, R182, R13, 0x6 ;  /* 0x0000000db60d7211 */ /* 0x000fe800078e30ff */
[C---:B------:R-:W-:Y:S02]  /*26f60*/  IADD3 R196, R13.reuse, 0x11, RZ ;  /* 0x000000110dc47810 */ /* 0x040fe40007ffe0ff */
[C---:B------:R-:W-:Y:S02]  /*26f70*/  IADD3 R198, R13.reuse, 0x18, RZ ;  /* 0x000000180dc67810 */ /* 0x040fe40007ffe0ff */
[----:B------:R-:W-:Y:S02]  /*26f80*/  I2FP.F32.S32 R196, R196 ;  /* 0x000000c400c47245 */ /* 0x000fe40000201400 */
[C---:B------:R-:W-:Y:S02]  /*26f90*/  IADD3 R6, R13.reuse, 0x1, RZ ;  /* 0x000000010d067810 */ /* 0x040fe40007ffe0ff */
[----:B------:R-:W-:Y:S01]  /*26fa0*/  I2FP.F32.S32 R8, R13 ;  /* 0x0000000d00087245 */ /* 0x000fe20000201400 */
[CC--:B-1----:R-:W-:Y:S01]  /*26fb0*/  FFMA.FTZ R194, R0.reuse, R196.reuse, R194 ;  /* 0x000000c400c27223 */ /* 0x0c2fe200000100c2 */
[C---:B------:R-:W-:Y:S01]  /*26fc0*/  IADD3 R14, R13.reuse, 0x9, RZ ;  /* 0x000000090d0e7810 */ /* 0x040fe20007ffe0ff */
[C---:B------:R-:W-:Y:S01]  /*26fd0*/  FFMA.FTZ R196, R0.reuse, R196, R12 ;  /* 0x000000c400c47223 */ /* 0x040fe2000001000c */
[----:B------:R-:W-:Y:S01]  /*26fe0*/  I2FP.F32.S32 R198, R198 ;  /* 0x000000c600c67245 */ /* 0x000fe20000201400 */
[CC--:B------:R-:W-:Y:S01]  /*26ff0*/  FFMA.FTZ R183, R0.reuse, R8.reuse, R183 ;  /* 0x0000000800b77223 */ /* 0x0c0fe200000100b7 */
[C---:B------:R-:W-:Y:S01]  /*27000*/  IADD3 R199, R13.reuse, 0x19, RZ ;  /* 0x000000190dc77810 */ /* 0x040fe20007ffe0ff */
[C---:B------:R-:W-:Y:S01]  /*27010*/  FFMA.FTZ R8, R0.reuse, R8, R169 ;  /* 0x0000000800087223 */ /* 0x040fe200000100a9 */
[C---:B------:R-:W-:Y:S01]  /*27020*/  IADD3 R7, R13.reuse, 0x8, RZ ;  /* 0x000000080d077810 */ /* 0x040fe20007ffe0ff */
[C---:B------:R-:W-:Y:S01]  /*27030*/  FFMA.FTZ R193, R0.reuse, R198, R193 ;  /* 0x000000c600c17223 */ /* 0x040fe200000100c1 */
[----:B------:R-:W-:Y:S01]  /*27040*/  I2FP.F32.S32 R14, R14 ;  /* 0x0000000e000e7245 */ /* 0x000fe20000201400 */
[C---:B------:R-:W-:Y:S01]  /*27050*/  FFMA.FTZ R198, R0.reuse, R198, R5 ;  /* 0x000000c600c67223 */ /* 0x040fe20000010005 */
[----:B------:R-:W-:Y:S02]  /*27060*/  I2FP.F32.S32 R6, R6 ;  /* 0x0000000600067245 */ /* 0x000fe40000201400 */
[C---:B------:R-:W-:Y:S01]  /*27070*/  IADD3 R12, R13.reuse, 0x20, RZ ;  /* 0x000000200d0c7810 */ /* 0x040fe20007ffe0ff */
[CC--:B------:R-:W-:Y:S01]  /*27080*/  FFMA.FTZ R9, R0.reuse, R14.reuse, R189 ;  /* 0x0000000e00097223 */ /* 0x0c0fe200000100bd */
[----:B------:R-:W-:Y:S01]  /*27090*/  I2FP.F32.S32 R199, R199 ;  /* 0x000000c700c77245 */ /* 0x000fe20000201400 */
[C---:B------:R-:W-:Y:S01]  /*270a0*/  FFMA.FTZ R186, R0.reuse, R14, R186 ;  /* 0x0000000e00ba7223 */ /* 0x040fe200000100ba */
[----:B------:R-:W-:Y:S01]  /*270b0*/  I2FP.F32.S32 R7, R7 ;  /* 0x0000000700077245 */ /* 0x000fe20000201400 */
[C---:B------:R-:W-:Y:S01]  /*270c0*/  FFMA.FTZ R184, R0.reuse, R6, R184 ;  /* 0x0000000600b87223 */ /* 0x040fe200000100b8 */
[----:B------:R-:W-:Y:S01]  /*270d0*/  I2FP.F32.S32 R5, R12 ;  /* 0x0000000c00057245 */ /* 0x000fe20000201400 */
[C---:B------:R-:W-:Y:S01]  /*270e0*/  FFMA.FTZ R195, R0.reuse, R199, R195 ;  /* 0x000000c700c37223 */ /* 0x040fe200000100c3 */
[----:B------:R-:W-:Y:S01]  /*270f0*/  IADD3 R14, R13, 0x21, RZ ;  /* 0x000000210d0e7810 */ /* 0x000fe20007ffe0ff */
[C---:B------:R-:W-:Y:S01]  /*27100*/  FFMA.FTZ R187, R0.reuse, R7, R187 ;  /* 0x0000000700bb7223 */ /* 0x040fe200000100bb */
[----:B------:R-:W-:Y:S01]  /*27110*/  FMNMX.FTZ R12, R183, R3, !PT ;  /* 0x00000003b70c7209 */ /* 0x000fe20007810000 */
[C---:B------:R-:W-:Y:S01]  /*27120*/  FFMA.FTZ R199, R0.reuse, R199, R4 ;  /* 0x000000c700c77223 */ /* 0x040fe20000010004 */
[----:B------:R-:W-:Y:S01]  /*27130*/  IADD3 R197, R13, 0x10, RZ ;  /* 0x000000100dc57810 */ /* 0x000fe20007ffe0ff */
[C---:B------:R-:W-:Y:S01]  /*27140*/  FFMA.FTZ R6, R0.reuse, R6, R177 ;  /* 0x0000000600067223 */ /* 0x040fe200000100b1 */
[----:B------:R-:W-:Y:S01]  /*27150*/  I2FP.F32.S32 R4, R14 ;  /* 0x0000000e00047245 */ /* 0x000fe20000201400 */
[----:B------:R-:W-:Y:S01]  /*27160*/  FFMA.FTZ R7, R0, R7, R185 ;  /* 0x0000000700077223 */ /* 0x000fe200000100b9 */
[----:B------:R-:W-:Y:S01]  /*27170*/  FMNMX.FTZ R12, R184, R12, !PT ;  /* 0x0000000cb80c7209 */ /* 0x000fe20007810000 */
[-C--:B------:R-:W-:Y:S01]  /*27180*/  FFMA.FTZ R174, R0, R5.reuse, R174 ;  /* 0x0000000500ae7223 */ /* 0x080fe200000100ae */
[----:B------:R-:W-:Y:S01]  /*27190*/  FMNMX.FTZ R14, R8, R2, !PT ;  /* 0x00000002080e7209 */ /* 0x000fe20007810000 */
[C---:B------:R-:W-:Y:S01]  /*271a0*/  FFMA.FTZ R203, R0.reuse, R5, R203 ;  /* 0x0000000500cb7223 */ /* 0x040fe200000100cb */
[----:B------:R-:W-:Y:S01]  /*271b0*/  I2FP.F32.S32 R197, R197 ;  /* 0x000000c500c57245 */ /* 0x000fe20000201400 */
[C---:B------:R-:W-:Y:S01]  /*271c0*/  FFMA.FTZ R173, R0.reuse, R4, R173 ;  /* 0x0000000400ad7223 */ /* 0x040fe200000100ad */
[----:B------:R-:W-:Y:S01]  /*271d0*/  FMNMX.FTZ R12, R187, R12, !PT ;  /* 0x0000000cbb0c7209 */ /* 0x000fe20007810000 */
[----:B------:R-:W-:Y:S01]  /*271e0*/  FFMA.FTZ R202, R0, R4, R202 ;  /* 0x0000000400ca7223 */ /* 0x000fe200000100ca */
[----:B------:R-:W-:Y:S01]  /*271f0*/  FMNMX.FTZ R14, R6, R14, !PT ;  /* 0x0000000e060e7209 */ /* 0x000fe20007810000 */
[CC--:B------:R-:W-:Y:S01]  /*27200*/  FFMA.FTZ R192, R0.reuse, R197.reuse, R192 ;  /* 0x000000c500c07223 */ /* 0x0c0fe200000100c0 */
[----:B------:R-:W-:Y:S01]  /*27210*/  FMNMX.FTZ R12, R9, R12, !PT ;  /* 0x0000000c090c7209 */ /* 0x000fe20007810000 */
[----:B------:R-:W-:Y:S01]  /*27220*/  FFMA.FTZ R197, R0, R197, R188 ;  /* 0x000000c500c57223 */ /* 0x000fe200000100bc */
[----:B------:R-:W-:Y:S02]  /*27230*/  FMNMX.FTZ R14, R7, R14, !PT ;  /* 0x0000000e070e7209 */ /* 0x000fe40007810000 */
[----:B------:R-:W-:Y:S02]  /*27240*/  FMNMX.FTZ R12, R192, R12, !PT ;  /* 0x0000000cc00c7209 */ /* 0x000fe40007810000 */
[----:B------:R-:W-:Y:S02]  /*27250*/  FMNMX.FTZ R14, R186, R14, !PT ;  /* 0x0000000eba0e7209 */ /* 0x000fe40007810000 */
[----:B------:R-:W-:Y:S02]  /*27260*/  FMNMX.FTZ R12, R194, R12, !PT ;  /* 0x0000000cc20c7209 */ /* 0x000fe40007810000 */
[----:B------:R-:W-:Y:S02]  /*27270*/  FMNMX.FTZ R14, R197, R14, !PT ;  /* 0x0000000ec50e7209 */ /* 0x000fe40007810000 */
[----:B------:R-:W-:Y:S02]  /*27280*/  IADD3 R5, R13, 0x29, RZ ;  /* 0x000000290d057810 */ /* 0x000fe40007ffe0ff */
[----:B------:R-:W-:Y:S02]  /*27290*/  FMNMX.FTZ R12, R193, R12, !PT ;  /* 0x0000000cc10c7209 */ /* 0x000fe40007810000 */
[----:B------:R-:W-:Y:S02]  /*272a0*/  FMNMX.FTZ R14, R196, R14, !PT ;  /* 0x0000000ec40e7209 */ /* 0x000fe40007810000 */
[C---:B------:R-:W-:Y:S02]  /*272b0*/  IADD3 R15, R13.reuse, 0x28, RZ ;  /* 0x000000280d0f7810 */ /* 0x040fe40007ffe0ff */
[----:B------:R-:W-:Y:S02]  /*272c0*/  IADD3 R4, R13, 0x30, RZ ;  /* 0x000000300d047810 */ /* 0x000fe40007ffe0ff */
[----:B------:R-:W-:Y:S02]  /*272d0*/  I2FP.F32.S32 R5, R5 ;  /* 0x0000000500057245 */ /* 0x000fe40000201400 */
[----:B------:R-:W-:Y:S02]  /*272e0*/  FMNMX.FTZ R12, R195, R12, !PT ;  /* 0x0000000cc30c7209 */ /* 0x000fe40007810000 */
[----:B------:R-:W-:Y:S01]  /*272f0*/  FMNMX.FTZ R14, R198, R14, !PT ;  /* 0x0000000ec60e7209 */ /* 0x000fe20007810000 */
[C---:B------:R-:W-:Y:S01]  /*27300*/  FFMA.FTZ R175, R0.reuse, R5, R175 ;  /* 0x0000000500af7223 */ /* 0x040fe200000100af */
[----:B------:R-:W-:Y:S01]  /*27310*/  I2FP.F32.S32 R15, R15 ;  /* 0x0000000f000f7245 */ /* 0x000fe20000201400 */
[C---:B------:R-:W-:Y:S01]  /*27320*/  FFMA.FTZ R200, R0.reuse, R5, R200 ;  /* 0x0000000500c87223 */ /* 0x040fe200000100c8 */
[----:B------:R-:W-:Y:S02]  /*27330*/  I2FP.F32.S32 R4, R4 ;  /* 0x0000000400047245 */ /* 0x000fe40000201400 */
[----:B------:R-:W-:Y:S01]  /*27340*/  FMNMX.FTZ R5, R203, R12, !PT ;  /* 0x0000000ccb057209 */ /* 0x000fe20007810000 */
[C---:B------:R-:W-:Y:S01]  /*27350*/  FFMA.FTZ R201, R0.reuse, R15, R201 ;  /* 0x0000000f00c97223 */ /* 0x040fe200000100c9 */
[----:B------:R-:W-:Y:S01]  /*27360*/  FMNMX.FTZ R14, R199, R14, !PT ;  /* 0x0000000ec70e7209 */ /* 0x000fe20007810000 */
[CC--:B------:R-:W-:Y:S01]  /*27370*/  FFMA.FTZ R178, R0.reuse, R4.reuse, R178 ;  /* 0x0000000400b27223 */ /* 0x0c0fe200000100b2 */
[----:B------:R-:W-:Y:S01]  /*27380*/  FFMA.FTZ R191, R0, R4, R191 ;  /* 0x0000000400bf7223 */ /* 0x000fe200000100bf */
[----:B------:R-:W-:Y:S01]  /*27390*/  FMNMX.FTZ R4, R202, R5, !PT ;  /* 0x00000005ca047209 */ /* 0x000fe20007810000 */
[----:B------:R-:W-:Y:S01]  /*273a0*/  FFMA.FTZ R172, R0, R15, R172 ;  /* 0x0000000f00ac7223 */ /* 0x000fe200000100ac */
[----:B------:R-:W-:Y:S02]  /*273b0*/  FMNMX.FTZ R12, R174, R14, !PT ;  /* 0x0000000eae0c7209 */ /* 0x000fe40007810000 */
[----:B------:R-:W-:Y:S02]  /*273c0*/  IADD3 R15, R13, 0x31, RZ ;  /* 0x000000310d0f7810 */ /* 0x000fe40007ffe0ff */
[----:B------:R-:W-:Y:S02]  /*273d0*/  FMNMX.FTZ R4, R201, R4, !PT ;  /* 0x00000004c9047209 */ /* 0x000fe40007810000 */
[----:B------:R-:W-:Y:S02]  /*273e0*/  FMNMX.FTZ R12, R173, R12, !PT ;  /* 0x0000000cad0c7209 */ /* 0x000fe40007810000 */
[----:B------:R-:W-:Y:S02]  /*273f0*/  IADD3 R171, R13, 0x38, RZ ;  /* 0x000000380dab7810 */ /* 0x000fe40007ffe0ff */
[----:B------:R-:W-:Y:S02]  /*27400*/  I2FP.F32.S32 R14, R15 ;  /* 0x0000000f000e7245 */ /* 0x000fe40000201400 */
[----:B------:R-:W-:Y:S02]  /*27410*/  FMNMX.FTZ R4, R175, R4, !PT ;  /* 0x00000004af047209 */ /* 0x000fe40007810000 */
[----:B------:R-:W-:Y:S01]  /*27420*/  FMNMX.FTZ R12, R172, R12, !PT ;  /* 0x0000000cac0c7209 */ /* 0x000fe20007810000 */
[CC--:B------:R-:W-:Y:S01]  /*27430*/  FFMA.FTZ R179, R0.reuse, R14.reuse, R179 ;  /* 0x0000000e00b37223 */ /* 0x0c0fe200000100b3 */
[----:B------:R-:W-:Y:S01]  /*27440*/  IADD3 R5, R13, 0x39, RZ ;  /* 0x000000390d057810 */ /* 0x000fe20007ffe0ff */
[----:B------:R-:W-:Y:S01]  /*27450*/  FFMA.FTZ R176, R0, R14, R176 ;  /* 0x0000000e00b07223 */ /* 0x000fe200000100b0 */
        /* <DEDUP_REMOVED lines=8> */
[-C--:B------:R-:W-:Y:S01]  /*274e0*/  FFMA.FTZ R167, R0, R5.reuse, R167 ;  /* 0x0000000500a77223 */ /* 0x080fe200000100a7 */
[----:B------:R-:W-:Y:S01]  /*274f0*/  FMNMX.FTZ R4, R168, R4, !PT ;  /* 0x00000004a8047209 */ /* 0x000fe20007810000 */
[----:B------:R-:W-:Y:S01]  /*27500*/  FFMA.FTZ R170, R0, R5, R10 ;  /* 0x0000000500aa7223 */ /* 0x000fe2000001000a */
[----:B------:R-:W-:Y:S02]  /*27510*/  FMNMX.FTZ R12, R176, R12, !PT ;  /* 0x0000000cb00c7209 */ /* 0x000fe40007810000 */
[----:B------:R-:W-:Y:S02]  /*27520*/  FMNMX.FTZ R5, R167, R4, !PT ;  /* 0x00000004a7057209 */ /* 0x000fe40007810000 */
[----:B------:R-:W-:Y:S02]  /*27530*/  FMNMX.FTZ R11, R171, R12, !PT ;  /* 0x0000000cab0b7209 */ /* 0x000fe40007810000 */
[----:B------:R-:W-:Y:S02]  /*27540*/  LDSM.16.MT88.4 R12, [R228+0x10000] ;  /* 0x01000000e40c783b */ /* 0x000fe40000004200 */
[----:B------:R-:W-:Y:S06]  /*27550*/  FMNMX.FTZ R11, R170, R11, !PT ;  /* 0x0000000baa0b7209 */ /* 0x000fec0007810000 */
[----:B------:R-:W1:Y:S08]  /*27560*/  SHFL.BFLY PT, R4, R5, 0x2, 0x1f ;  /* 0x0c401f0005047f89 */ /* 0x000e7000000e0000 */
[----:B------:R-:W4:Y:S01]  /*27570*/  SHFL.BFLY PT, R10, R11, 0x2, 0x1f ;  /* 0x0c401f000b0a7f89 */ /* 0x000f2200000e0000 */
[----:B-1----:R-:W-:Y:S02]  /*27580*/  FMNMX.FTZ R4, R5, R4, !PT ;  /* 0x0000000405047209 */ /* 0x002fe40007810000 */
[----:B----4-:R-:W-:Y:S05]  /*27590*/  FMNMX.FTZ R5, R11, R10, !PT ;  /* 0x0000000a0b057209 */ /* 0x010fea0007810000 */
[----:B--2---:R-:W1:Y:S08]  /*275a0*/  SHFL.BFLY PT, R164, R4, 0x1, 0x1f ;  /* 0x0c201f0004a47f89 */ /* 0x004e7000000e0000 */
[----:B------:R-:W2:Y:S01]  /*275b0*/  SHFL.BFLY PT, R165, R5, 0x1, 0x1f ;  /* 0x0c201f0005a57f89 */ /* 0x000ea200000e0000 */
[----:B-1----:R-:W-:Y:S02]  /*275c0*/  FMNMX.FTZ R164, R4, R164, !PT ;  /* 0x000000a404a47209 */ /* 0x002fe40007810000 */
[----:B--2---:R-:W-:Y:S03]  /*275d0*/  FMNMX.FTZ R165, R5, R165, !PT ;  /* 0x000000a505a57209 */ /* 0x004fe60007810000 */
[C---:B------:R-:W-:Y:S01]  /*275e0*/  FADD.FTZ R3, -R164.reuse, R3 ;  /* 0x00000003a4037221 */ /* 0x040fe20000010100 */
[----:B------:R-:W-:Y:S01]  /*275f0*/  FSETP.NEU.FTZ.AND P0, PT, R164, -INF , PT ;  /* 0xff800000a400780b */ /* 0x000fe20003f1d000 */
[----:B------:R-:W-:Y:S01]  /*27600*/  FADD.FTZ R4, -R165, R2 ;  /* 0x00000002a5047221 */ /* 0x000fe20000010100 */
[C---:B---3--:R-:W-:Y:S01]  /*27610*/  FMUL.FTZ R169, R166.reuse, R164 ;  /* 0x000000a4a6a97220 */ /* 0x048fe20000410000 */
        /* <DEDUP_REMOVED lines=15> */
[-CC-:B------:R-:W-:Y:S01]  /*27710*/  FFMA.FTZ R186, R186, R166.reuse, -R177.reuse ;  /* 0x000000a6baba7223 */ /* 0x180fe200000108b1 */
[----:B------:R-:W2:Y:S01]  /*27720*/  MUFU.EX2 R3, R3 ;  /* 0x0000000300037308 */ /* 0x000ea20000000800 */
[-CC-:B------:R-:W-:Y:S01]  /*27730*/  FFMA.FTZ R198, R198, R166.reuse, -R177.reuse ;  /* 0x000000a6c6c67223 */ /* 0x180fe200000108b1 */
[-C--:B------:R-:W-:Y:S01]  /*27740*/  FFMA.FTZ R199, R199, R166.reuse, -R177 ;  /* 0x000000a6c7c77223 */ /* 0x080fe200000108b1 */
        /* <DEDUP_REMOVED lines=12> */
[C---:B------:R-:W-:Y:S03]  /*27810*/  FMUL.FTZ R35, R2.reuse, R135 ;  /* 0x0000008702237220 */ /* 0x040fe60000410000 */
        /* <DEDUP_REMOVED lines=14> */
[C---:B------:R-:W-:Y:S01]  /*27900*/  FMUL.FTZ R39, R2.reuse, R39 ;  /* 0x0000002702277220 */ /* 0x040fe20000410000 */
[----:B------:R-:W3:Y:S03]  /*27910*/  LDSM.16.MT88.4 R148, [R228+0x12000] ;  /* 0x01200000e494783b */ /* 0x000ee60000004200 */
[----:B------:R-:W4:Y:S01]  /*27920*/  MUFU.EX2 R183, R183 ;  /* 0x000000b700b77308 */ /* 0x000f220000000800 */
[----:B-1----:R-:W-:Y:S01]  /*27930*/  F2FP.F16.F32.PACK_AB R161, R185, R189 ;  /* 0x000000bdb9a1723e */ /* 0x002fe200000000ff */
[C---:B------:R-:W-:Y:S01]  /*27940*/  FMUL.FTZ R36, R3.reuse, R36 ;  /* 0x0000002403247220 */ /* 0x040fe20000410000 */
[C---:B------:R-:W-:Y:S01]  /*27950*/  FMUL.FTZ R37, R3.reuse, R37 ;  /* 0x0000002503257220 */ /* 0x040fe20000410000 */
[C---:B------:R-:W-:Y:S01]  /*27960*/  FMUL.FTZ R42, R2.reuse, R42 ;  /* 0x0000002a022a7220 */ /* 0x040fe20000410000 */
[C---:B------:R-:W-:Y:S01]  /*27970*/  FMUL.FTZ R43, R2.reuse, R43 ;  /* 0x0000002b022b7220 */ /* 0x040fe20000410000 */
[C---:B------:R-:W-:Y:S01]  /*27980*/  FMUL.FTZ R40, R3.reuse, R40 ;  /* 0x0000002803287220 */ /* 0x040fe20000410000 */
[----:B------:R-:W1:Y:S03]  /*27990*/  LDSM.16.MT88.4 R140, [R226+0x12000] ;  /* 0x01200000e28c783b */ /* 0x000e660000004200 */
[----:B------:R-:W-:Y:S01]  /*279a0*/  MUFU.EX2 R190, R190 ;  /* 0x000000be00be7308 */ /* 0x000fe20000000800 */
[C---:B------:R-:W-:Y:S01]  /*279b0*/  FMUL.FTZ R41, R3.reuse, R41 ;  /* 0x0000002903297220 */ /* 0x040fe20000410000 */
[C---:B------:R-:W-:Y:S01]  /*279c0*/  FMUL.FTZ R46, R2.reuse, R46 ;  /* 0x0000002e022e7220 */ /* 0x040fe20000410000 */
[C---:B------:R-:W-:Y:S01]  /*279d0*/  FMUL.FTZ R47, R2.reuse, R47 ;  /* 0x0000002f022f7220 */ /* 0x040fe20000410000 */
[C---:B------:R-:W-:Y:S01]  /*279e0*/  FMUL.FTZ R44, R3.reuse, R44 ;  /* 0x0000002c032c7220 */ /* 0x040fe20000410000 */
[----:B------:R-:W-:Y:S01]  /*279f0*/  FMUL.FTZ R45, R3, R45 ;  /* 0x0000002d032d7220 */ /* 0x000fe20000410000 */
[C---:B------:R-:W-:Y:S01]  /*27a00*/  FMUL.FTZ R50, R2.reuse, R50 ;  /* 0x0000003202327220 */ /* 0x040fe20000410000 */
[----:B------:R-:W5:Y:S03]  /*27a10*/  LDSM.16.MT88.4 R132, [R225+0x12000] ;  /* 0x01200000e184783b */ /* 0x000f660000004200 */
[----:B------:R-:W2:Y:S01]  /*27a20*/  MUFU.EX2 R188, R188 ;  /* 0x000000bc00bc7308 */ /* 0x000ea20000000800 */
[----:B----4-:R-:W-:Y:S01]  /*27a30*/  F2FP.F16.F32.PACK_AB R163, R183, R184 ;  /* 0x000000b8b7a3723e */ /* 0x010fe200000000ff */
        /* <DEDUP_REMOVED lines=14> */
[----:B------:R-:W4:Y:S01]  /*27b20*/  MUFU.EX2 R186, R186 ;  /* 0x000000ba00ba7308 */ /* 0x000f220000000800 */
[----:B--2---:R-:W-:Y:S01]  /*27b30*/  F2FP.F16.F32.PACK_AB R160, R188, R190 ;  /* 0x000000bebca0723e */ /* 0x004fe200000000ff */
        /* <DEDUP_REMOVED lines=14> */
[----:B------:R-:W-:Y:S01]  /*27c20*/  FMUL.FTZ R78, R2, R78 ;  /* 0x0000004e024e7220 */ /* 0x000fe20000410000 */
[----:B----4-:R-:W-:Y:S01]  /*27c30*/  F2FP.F16.F32.PACK_AB R162, R186, R187 ;  /* 0x000000bbbaa2723e */ /* 0x010fe200000000ff */
[-C--:B------:R-:W-:Y:S01]  /*27c40*/  FFMA.FTZ R204, R175, R166.reuse, -R169 ;  /* 0x000000a6afcc7223 */ /* 0x080fe200000108a9 */
[-CC-:B------:R-:W-:Y:S01]  /*27c50*/  FFMA.FTZ R205, R174, R166.reuse, -R177.reuse ;  /* 0x000000a6aecd7223 */ /* 0x180fe200000108b1 */
[-CC-:B------:R-:W-:Y:S01]  /*27c60*/  FFMA.FTZ R206, R173, R166.reuse, -R177.reuse ;  /* 0x000000a6adce7223 */ /* 0x180fe200000108b1 */
[-CC-:B------:R-:W-:Y:S01]  /*27c70*/  FFMA.FTZ R207, R172, R166.reuse, -R177.reuse ;  /* 0x000000a6accf7223 */ /* 0x180fe200000108b1 */
[-CC-:B------:R-:W-:Y:S01]  /*27c80*/  FFMA.FTZ R178, R178, R166.reuse, -R177.reuse ;  /* 0x000000a6b2b27223 */ /* 0x180fe200000108b1 */
[----:B------:R-:W-:Y:S01]  /*27c90*/  LDSM.16.MT88.4 R172, [R225+0x11000] ;  /* 0x01100000e1ac783b */ /* 0x000fe20000004200 */
[C---:B------:R-:W-:Y:S01]  /*27ca0*/  HMMA.16816.F32 R4, R160.reuse, R12, R4 ;  /* 0x0000000ca004723c */ /* 0x040fe20000001804 */
[----:B------:R-:W-:Y:S04]  /*27cb0*/  MUFU.EX2 R192, R192 ;  /* 0x000000c000c07308 */ /* 0x000fe80000000800 */
[----:B------:R-:W-:Y:S01]  /*27cc0*/  FFMA.FTZ R176, R176, R166, -R177 ;  /* 0x000000a6b0b07223 */ /* 0x000fe200000108b1 */
[C---:B------:R-:W-:Y:S05]  /*27cd0*/  HMMA.16816.F32 R8, R160.reuse, R14, R8 ;  /* 0x0000000ea008723c */ /* 0x040fea0000001808 */
[----:B------:R-:W2:Y:S01]  /*27ce0*/  MUFU.EX2 R194, R194 ;  /* 0x000000c200c27308 */ /* 0x000ea20000000800 */
[----:B------:R-:W-:Y:S01]  /*27cf0*/  ISETP.GT.AND P0, PT, R250, 0x1, PT ;  /* 0x00000001fa00780c */ /* 0x000fe20003f04270 */
[C---:B------:R-:W-:Y:S01]  /*27d00*/  FMUL.FTZ R12, R3.reuse, R152 ;  /* 0x00000098030c7220 */ /* 0x040fe20000410000 */
[----:B------:R-:W-:Y:S03]  /*27d10*/  FMUL.FTZ R13, R3, R153 ;  /* 0x00000099030d7220 */ /* 0x000fe60000410000 */
[C---:B------:R-:W-:Y:S01]  /*27d20*/  FMUL.FTZ R14, R2.reuse, R154 ;  /* 0x0000009a020e7220 */ /* 0x040fe20000410000 */
[C---:B------:R-:W-:Y:S02]  /*27d30*/  FMUL.FTZ R15, R2.reuse, R155 ;  /* 0x0000009b020f7220 */ /* 0x040fe40000410000 */
[----:B------:R-:W-:Y:S01]  /*27d40*/  LDSM.16.MT88.4 R152, [R226+0x12800] ;  /* 0x01280000e298783b */ /* 0x000fe20000004200 */
[----:B------:R-:W-:Y:S01]  /*27d50*/  FFMA.FTZ R179, R179, R166, -R169 ;  /* 0x000000a6b3b37223 */ /* 0x000fe200000108a9 */
[C---:B------:R-:W-:Y:S01]  /*27d60*/  FMUL.FTZ R79, R2.reuse, R79 ;  /* 0x0000004f024f7220 */ /* 0x040fe20000410000 */
[C---:B------:R-:W-:Y:S01]  /*27d70*/  FMUL.FTZ R76, R3.reuse, R76 ;  /* 0x0000004c034c7220 */ /* 0x040fe20000410000 */
[C---:B------:R-:W-:Y:S01]  /*27d80*/  FMUL.FTZ R77, R3.reuse, R77 ;  /* 0x0000004d034d7220 */ /* 0x040fe20000410000 */
[C---:B------:R-:W-:Y:S01]  /*27d90*/  HMMA.16816.F32 R12, R160.reuse, R20, R12 ;  /* 0x00000014a00c723c */ /* 0x040fe2000000180c */
[----:B------:R-:W-:Y:S02]  /*27da0*/  MUFU.EX2 R193, R193 ;  /* 0x000000c100c17308 */ /* 0x000fe40000000800 */
[C---:B------:R-:W-:Y:S01]  /*27db0*/  FMUL.FTZ R82, R2.reuse, R82 ;  /* 0x0000005202527220 */ /* 0x040fe20000410000 */
[C---:B------:R-:W-:Y:S01]  /*27dc0*/  FMUL.FTZ R83, R2.reuse, R83 ;  /* 0x0000005302537220 */ /* 0x040fe20000410000 */
[C---:B------:R-:W-:Y:S01]  /*27dd0*/  FMUL.FTZ R80, R3.reuse, R80 ;  /* 0x0000005003507220 */ /* 0x040fe20000410000 */
[C---:B------:R-:W-:Y:S05]  /*27de0*/  HMMA.16816.F32 R16, R160.reuse, R22, R16 ;  /* 0x00000016a010723c */ /* 0x040fea0000001810 */
[----:B------:R-:W-:Y:S01]  /*27df0*/  MUFU.EX2 R198, R198 ;  /* 0x000000c600c67308 */ /* 0x000fe20000000800 */
[C---:B------:R-:W-:Y:S01]  /*27e00*/  FMUL.FTZ R20, R3.reuse, R144 ;  /* 0x0000009003147220 */ /* 0x040fe20000410000 */
[C---:B------:R-:W-:Y:S01]  /*27e10*/  FMUL.FTZ R21, R3.reuse, R145 ;  /* 0x0000009103157220 */ /* 0x040fe20000410000 */
        /* <DEDUP_REMOVED lines=18> */
[----:B------:R-:W4:Y:S01]  /*27f40*/  LDSM.16.MT88.4 R136, [R224+0x12000] ;  /* 0x01200000e088783b */ /* 0x000f220000004200 */
        /* <DEDUP_REMOVED lines=13> */
[C---:B---3--:R-:W-:Y:S04]  /*28020*/  HMMA.16816.F32 R36, R160.reuse, R148, R36 ;  /* 0x00000094a024723c */ /* 0x048fe80000001824 */
[C---:B------:R-:W-:Y:S02]  /*28030*/  FMUL.FTZ R96, R3.reuse, R96 ;  /* 0x0000006003607220 */ /* 0x040fe40000410000 */
[C---:B------:R-:W-:Y:S01]  /*28040*/  HMMA.16816.F32 R40, R160.reuse, R150, R40 ;  /* 0x00000096a028723c */ /* 0x040fe20000001828 */
[----:B------:R-:W-:Y:S01]  /*28050*/  LDSM.16.MT88.4 R148, [R224+0x10800] ;  /* 0x01080000e094783b */ /* 0x000fe20000004200 */
[----:B------:R-:W-:Y:S03]  /*28060*/  MUFU.EX2 R207, R207 ;  /* 0x000000cf00cf7308 */ /* 0x000fe60000000800 */
[C---:B------:R-:W-:Y:S01]  /*28070*/  FMUL.FTZ R97, R3.reuse, R97 ;  /* 0x0000006103617220 */ /* 0x040fe20000410000 */
[C---:B-1----:R-:W-:Y:S05]  /*28080*/  HMMA.16816.F32 R44, R160.reuse, R140, R44 ;  /* 0x0000008ca02c723c */ /* 0x042fea000000182c */
[C---:B------:R-:W-:Y:S01]  /*28090*/  FMUL.FTZ R102, R2.reuse, R102 ;  /* 0x0000006602667220 */ /* 0x040fe20000410000 */
[C---:B------:R-:W-:Y:S01]  /*280a0*/  HMMA.16816.F32 R48, R160.reuse, R142, R48 ;  /* 0x0000008ea030723c */ /* 0x040fe20000001830 */
[----:B------:R-:W1:Y:S04]  /*280b0*/  LDSM.16.MT88.4 R140, [R228+0x14000] ;  /* 0x01400000e48c783b */ /* 0x000e680000004200 */
[C---:B------:R-:W-:Y:S01]  /*280c0*/  FMUL.FTZ R103, R2.reuse, R103 ;  /* 0x0000006702677220 */ /* 0x040fe20000410000 */
[C---:B-----5:R-:W-:Y:S05]  /*280d0*/  HMMA.16816.F32 R52, R160.reuse, R132, R52 ;  /* 0x00000084a034723c */ /* 0x060fea0000001834 */
[C---:B------:R-:W-:Y:S01]  /*280e0*/  FMUL.FTZ R100, R3.reuse, R100 ;  /* 0x0000006403647220 */ /* 0x040fe20000410000 */
[C---:B------:R-:W-:Y:S01]  /*280f0*/  HMMA.16816.F32 R56, R160.reuse, R134, R56 ;  /* 0x00000086a038723c */ /* 0x040fe20000001838 */
[----:B------:R-:W3:Y:S04]  /*28100*/  LDSM.16.MT88.4 R132, [R226+0x14000] ;  /* 0x01400000e284783b */ /* 0x000ee80000004200 */
[C---:B------:R-:W-:Y:S01]  /*28110*/  FMUL.FTZ R101, R3.reuse, R101 ;  /* 0x0000006503657220 */ /* 0x040fe20000410000 */
[C---:B----4-:R-:W-:Y:S05]  /*28120*/  HMMA.16816.F32 R60, R160.reuse, R136, R60 ;  /* 0x00000088a03c723c */ /* 0x050fea000000183c */
[C---:B------:R-:W-:Y:S01]  /*28130*/  FMUL.FTZ R106, R2.reuse, R106 ;  /* 0x0000006a026a7220 */ /* 0x040fe20000410000 */
[C---:B------:R-:W-:Y:S01]  /*28140*/  HMMA.16816.F32 R64, R160.reuse, R138, R64 ;  /* 0x0000008aa040723c */ /* 0x040fe20000001840 */
[----:B------:R-:W4:Y:S04]  /*28150*/  LDSM.16.MT88.4 R136, [R225+0x14000] ;  /* 0x01400000e188783b */ /* 0x000f280000004200 */
[C---:B------:R-:W-:Y:S01]  /*28160*/  FMUL.FTZ R107, R2.reuse, R107 ;  /* 0x0000006b026b7220 */ /* 0x040fe20000410000 */
[C---:B------:R-:W-:Y:S01]  /*28170*/  FMUL.FTZ R104, R3.reuse, R104 ;  /* 0x0000006803687220 */ /* 0x040fe20000410000 */
[C---:B------:R-:W-:Y:S01]  /*28180*/  FMUL.FTZ R105, R3.reuse, R105 ;  /* 0x0000006903697220 */ /* 0x040fe20000410000 */
[C---:B------:R-:W-:Y:S03]  /*28190*/  FMUL.FTZ R110, R2.reuse, R110 ;  /* 0x0000006e026e7220 */ /* 0x040fe60000410000 */
[C---:B------:R-:W-:Y:S01]  /*281a0*/  FMUL.FTZ R111, R2.reuse, R111 ;  /* 0x0000006f026f7220 */ /* 0x040fe20000410000 */
[C---:B------:R-:W-:Y:S01]  /*281b0*/  FMUL.FTZ R108, R3.reuse, R108 ;  /* 0x0000006c036c7220 */ /* 0x040fe20000410000 */
[C---:B------:R-:W-:Y:S01]  /*281c0*/  FMUL.FTZ R109, R3.reuse, R109 ;  /* 0x0000006d036d7220 */ /* 0x040fe20000410000 */
[C---:B------:R-:W-:Y:S01]  /*281d0*/  FMUL.FTZ R114, R2.reuse, R114 ;  /* 0x0000007202727220 */ /* 0x040fe20000410000 */
[C---:B------:R-:W-:Y:S01]  /*281e0*/  FMUL.FTZ R115, R2.reuse, R115 ;  /* 0x0000007302737220 */ /* 0x040fe20000410000 */
[C---:B------:R-:W-:Y:S01]  /*281f0*/  FMUL.FTZ R112, R3.reuse, R112 ;  /* 0x0000007003707220 */ /* 0x040fe20000410000 */
[C---:B-1----:R-:W-:Y:S03]  /*28200*/  HMMA.16816.F32 R68, R160.reuse, R140, R68 ;  /* 0x0000008ca044723c */ /* 0x042fe60000001844 */
[C---:B------:R-:W-:Y:S01]  /*28210*/  FMUL.FTZ R113, R3.reuse, R113 ;  /* 0x0000007103717220 */ /* 0x040fe20000410000 */
[C---:B------:R-:W-:Y:S01]  /*28220*/  FMUL.FTZ R118, R2.reuse, R118 ;  /* 0x0000007602767220 */ /* 0x040fe20000410000 */
[C---:B------:R-:W-:Y:S01]  /*28230*/  FMUL.FTZ R119, R2.reuse, R119 ;  /* 0x0000007702777220 */ /* 0x040fe20000410000 */
[C---:B------:R-:W-:Y:S01]  /*28240*/  HMMA.16816.F32 R72, R160.reuse, R142, R72 ;  /* 0x0000008ea048723c */ /* 0x040fe20000001848 */
[----:B------:R-:W1:Y:S04]  /*28250*/  LDSM.16.MT88.4 R140, [R224+0x14000] ;  /* 0x01400000e08c783b */ /* 0x000e680000004200 */
[C---:B------:R-:W-:Y:S01]  /*28260*/  FMUL.FTZ R116, R3.reuse, R116 ;  /* 0x0000007403747220 */ /* 0x040fe20000410000 */
[C---:B---3--:R-:W-:Y:S05]  /*28270*/  HMMA.16816.F32 R76, R160.reuse, R132, R76 ;  /* 0x00000084a04c723c */ /* 0x048fea000000184c */
        /* <DEDUP_REMOVED lines=15> */
[----:B------:R-:W-:Y:S01]  /*28370*/  FMUL.FTZ R131, R2, R131 ;  /* 0x0000008302837220 */ /* 0x000fe20000410000 */
[C---:B------:R-:W-:Y:S01]  /*28380*/  FMUL.FTZ R128, R3.reuse, R128 ;  /* 0x0000008003807220 */ /* 0x040fe20000410000 */
[----:B------:R-:W-:Y:S01]  /*28390*/  FMUL.FTZ R129, R3, R129 ;  /* 0x0000008103817220 */ /* 0x000fe20000410000 */
[C---:B-1----:R-:W-:Y:S03]  /*283a0*/  HMMA.16816.F32 R92, R160.reuse, R140, R92 ;  /* 0x0000008ca05c723c */ /* 0x042fe6000000185c */
[-CC-:B------:R-:W-:Y:S01]  /*283b0*/  FFMA.FTZ R200, R200, R166.reuse, -R177.reuse ;  /* 0x000000a6c8c87223 */ /* 0x180fe200000108b1 */
[-C--:B------:R-:W-:Y:S01]  /*283c0*/  FFMA.FTZ R171, R171, R166.reuse, -R177 ;  /* 0x000000a6abab7223 */ /* 0x080fe200000108b1 */
[-CC-:B------:R-:W-:Y:S01]  /*283d0*/  FFMA.FTZ R195, R195, R166.reuse, -R169.reuse ;  /* 0x000000a6c3c37223 */ /* 0x180fe200000108a9 */
[C---:B------:R-:W-:Y:S01]  /*283e0*/  HMMA.16816.F32 R96, R160.reuse, R142, R96 ;  /* 0x0000008ea060723c */ /* 0x040fe20000001860 */
[----:B------:R-:W1:Y:S02]  /*283f0*/  LDSM.16.MT88.4 R140, [R225+0x16000] ;  /* 0x01600000e18c783b */ /* 0x000e640000004200 */
[----:B------:R-:W-:Y:S02]  /*28400*/  MUFU.EX2 R200, R200 ;  /* 0x000000c800c87308 */ /* 0x000fe40000000800 */
[-CC-:B------:R-:W-:Y:S01]  /*28410*/  FFMA.FTZ R203, R203, R166.reuse, -R169.reuse ;  /* 0x000000a6cbcb7223 */ /* 0x180fe200000108a9 */
[C---:B---3--:R-:W-:Y:S07]  /*28420*/  HMMA.16816.F32 R100, R160.reuse, R132, R100 ;  /* 0x00000084a064723c */ /* 0x048fee0000001864 */
[----:B------:R-:W3:Y:S01]  /*28430*/  MUFU.EX2 R195, R195 ;  /* 0x000000c300c37308 */ /* 0x000ee20000000800 */
[C---:B------:R-:W-:Y:S01]  /*28440*/  HMMA.16816.F32 R104, R160.reuse, R134, R104 ;  /* 0x00000086a068723c */ /* 0x040fe20000001868 */
[----:B------:R-:W5:Y:S02]  /*28450*/  LDSM.16.MT88.4 R132, [R224+0x16000] ;  /* 0x01600000e084783b */ /* 0x000f640000004200 */
[-CC-:B------:R-:W-:Y:S03]  /*28460*/  FFMA.FTZ R202, R202, R166.reuse, -R169.reuse ;  /* 0x000000a6caca7223 */ /* 0x180fe600000108a9 */
[C---:B----4-:R-:W-:Y:S03]  /*28470*/  HMMA.16816.F32 R108, R160.reuse, R136, R108 ;  /* 0x00000088a06c723c */ /* 0x050fe6000000186c */
[----:B------:R-:W-:Y:S02]  /*28480*/  MUFU.EX2 R203, R203 ;  /* 0x000000cb00cb7308 */ /* 0x000fe40000000800 */
[-C--:B------:R-:W-:Y:S01]  /*28490*/  FFMA.FTZ R201, R201, R166.reuse, -R169 ;  /* 0x000000a6c9c97223 */ /* 0x080fe200000108a9 */
[C---:B------:R-:W-:Y:S07]  /*284a0*/  HMMA.16816.F32 R112, R160.reuse, R138, R112 ;  /* 0x0000008aa070723c */ /* 0x040fee0000001870 */
[----:B------:R-:W-:Y:S01]  /*284b0*/  MUFU.EX2 R202, R202 ;  /* 0x000000ca00ca7308 */ /* 0x000fe20000000800 */
[-CC-:B------:R-:W-:Y:S03]  /*284c0*/  FFMA.FTZ R136, R197, R166.reuse, -R177.reuse ;  /* 0x000000a6c5887223 */ /* 0x180fe600000108b1 */
[-CC-:B------:R-:W-:Y:S01]  /*284d0*/  FFMA.FTZ R197, R196, R166.reuse, -R177.reuse ;  /* 0x000000a6c4c57223 */ /* 0x180fe200000108b1 */
[-C--:B------:R-:W-:Y:S01]  /*284e0*/  FFMA.FTZ R177, R170, R166.reuse, -R177 ;  /* 0x000000a6aab17223 */ /* 0x080fe200000108b1 */
[-CC-:B------:R-:W-:Y:S04]  /*284f0*/  FFMA.FTZ R168, R168, R166.reuse, -R169.reuse ;  /* 0x000000a6a8a87223 */ /* 0x180fe800000108a9 */
[----:B------:R4:W-:Y:S01]  /*28500*/  MUFU.EX2 R196, R136 ;  /* 0x0000008800c47308 */ /* 0x0009e20000000800 */
[-CC-:B------:R-:W-:Y:S01]  /*28510*/  FFMA.FTZ R191, R191, R166.reuse, -R169.reuse ;  /* 0x000000a6bfbf7223 */ /* 0x180fe200000108a9 */
[----:B------:R-:W-:Y:S01]  /*28520*/  FFMA.FTZ R169, R167, R166, -R169 ;  /* 0x000000a6a7a97223 */ /* 0x000fe200000108a9 */
[----:B------:R-:W-:Y:S01]  /*28530*/  FFMA.FTZ R189, R2, R252, R189 ;  /* 0x000000fc02bd7223 */ /* 0x000fe200000100bd */
[----:B------:R-:W-:Y:S01]  /*28540*/  MOV R250, R182 ;  /* 0x000000b600fa7202 */ /* 0x000fe20000000f00 */
[C---:B-1----:R-:W-:Y:S05]  /*28550*/  HMMA.16816.F32 R116, R160.reuse, R140, R116 ;  /* 0x0000008ca074723c */ /* 0x042fea0000001874 */
[----:B------:R-:W1:Y:S01]  /*28560*/  MUFU.EX2 R197, R197 ;  /* 0x000000c500c57308 */ /* 0x000e620000000800 */
[----:B------:R-:W-:Y:S01]  /*28570*/  FADD.FTZ R189, R185, R189 ;  /* 0x000000bdb9bd7221 */ /* 0x000fe20000010000 */
[C---:B------:R-:W-:Y:S01]  /*28580*/  HMMA.16816.F32 R120, R160.reuse, R142, R120 ;  /* 0x0000008ea078723c */ /* 0x040fe20000001878 */
[----:B------:R-:W-:Y:S07]  /*28590*/  LDSM.16.MT88.4 R140, [R225+0x10800] ;  /* 0x01080000e18c783b */ /* 0x000fee0000004200 */
[----:B------:R-:W1:Y:S03]  /*285a0*/  MUFU.EX2 R201, R201 ;  /* 0x000000c900c97308 */ /* 0x000e660000000800 */
[----:B------:R-:W-:Y:S01]  /*285b0*/  FADD.FTZ R189, R184, R189 ;  /* 0x000000bdb8bd7221 */ /* 0x000fe20000010000 */
[C---:B-----5:R-:W-:Y:S01]  /*285c0*/  HMMA.16816.F32 R124, R160.reuse, R132, R124 ;  /* 0x00000084a07c723c */ /* 0x060fe2000000187c */
[----:B----4-:R-:W4:Y:S02]  /*285d0*/  LDSM.16.MT88.4 R136, [R228+0x10800] ;  /* 0x01080000e488783b */ /* 0x010f240000004200 */
[----:B------:R-:W-:Y:S03]  /*285e0*/  FADD.FTZ R189, R183, R189 ;  /* 0x000000bdb7bd7221 */ /* 0x000fe60000010000 */
[----:B------:R-:W-:Y:S01]  /*285f0*/  HMMA.16816.F32 R128, R160, R134, R128 ;  /* 0x00000086a080723c */ /* 0x000fe20000001880 */
[----:B------:R-:W5:Y:S04]  /*28600*/  MUFU.EX2 R191, R191 ;  /* 0x000000bf00bf7308 */ /* 0x000f680000000800 */
[----:B--2---:R-:W-:Y:S01]  /*28610*/  F2FP.F16.F32.PACK_AB R133, R194, R192 ;  /* 0x000000c0c285723e */ /* 0x004fe200000000ff */
[----:B------:R-:W-:Y:S01]  /*28620*/  LDSM.16.MT88.4 R160, [R224+0x12800] ;  /* 0x01280000e0a0783b */ /* 0x000fe20000004200 */
[----:B---3--:R-:W-:Y:S01]  /*28630*/  F2FP.F16.F32.PACK_AB R135, R195, R193 ;  /* 0x000000c1c387723e */ /* 0x008fe200000000ff */
[----:B------:R-:W-:Y:S03]  /*28640*/  FADD.FTZ R192, R192, R189 ;  /* 0x000000bdc0c07221 */ /* 0x000fe60000010000 */
[----:B------:R-:W-:Y:S01]  /*28650*/  MUFU.EX2 R166, R169 ;  /* 0x000000a900a67308 */ /* 0x000fe20000000800 */
[----:B-1----:R-:W-:Y:S01]  /*28660*/  F2FP.F16.F32.PACK_AB R132, R197, R196 ;  /* 0x000000c4c584723e */ /* 0x002fe200000000ff */
[----:B------:R-:W-:Y:S01]  /*28670*/  FADD.FTZ R192, R194, R192 ;  /* 0x000000c0c2c07221 */ /* 0x000fe20000010000 */
[----:B------:R-:W-:Y:S03]  /*28680*/  F2FP.F16.F32.PACK_AB R134, R199, R198 ;  /* 0x000000c6c786723e */ /* 0x000fe600000000ff */
[----:B------:R-:W-:Y:S04]  /*28690*/  FADD.FTZ R192, R193, R192 ;  /* 0x000000c0c1c07221 */ /* 0x000fe80000010000 */
[----:B------:R-:W-:Y:S04]  /*286a0*/  FADD.FTZ R195, R195, R192 ;  /* 0x000000c0c3c37221 */ /* 0x000fe80000010000 */
[----:B------:R-:W-:Y:S04]  /*286b0*/  FADD.FTZ R195, R203, R195 ;  /* 0x000000c3cbc37221 */ /* 0x000fe80000010000 */
[C---:B------:R-:W-:Y:S01]  /*286c0*/  FADD.FTZ R195, R202.reuse, R195 ;  /* 0x000000c3cac37221 */ /* 0x040fe20000010000 */
[C---:B----4-:R-:W-:Y:S06]  /*286d0*/  HMMA.16816.F32 R4, R132.reuse, R136, R4 ;  /* 0x000000888404723c */ /* 0x050fec0000001804 */
[C---:B------:R-:W-:Y:S01]  /*286e0*/  HMMA.16816.F32 R8, R132.reuse, R138, R8 ;  /* 0x0000008a8408723c */ /* 0x040fe20000001808 */
[----:B------:R-:W1:Y:S05]  /*286f0*/  LDSM.16.MT88.4 R136, [R228+0x12800] ;  /* 0x01280000e488783b */ /* 0x000e6a0000004200 */
[C---:B------:R-:W-:Y:S06]  /*28700*/  HMMA.16816.F32 R12, R132.reuse, R144, R12 ;  /* 0x00000090840c723c */ /* 0x040fec000000180c */
        /* <DEDUP_REMOVED lines=14> */
[C---:B------:R-:W-:Y:S06]  /*287f0*/  HMMA.16816.F32 R52, R132.reuse, R156, R52 ;  /* 0x0000009c8434723c */ /* 0x040fec0000001834 */
        /* <DEDUP_REMOVED lines=15> */
[C---:B------:R-:W-:Y:S05]  /*288f0*/  HMMA.16816.F32 R96, R132.reuse, R138, R96 ;  /* 0x0000008a8460723c */ /* 0x040fea0000001860 */
[----:B------:R-:W-:Y:S01]  /*28900*/  F2FP.F16.F32.PACK_AB R137, R202, R203 ;  /* 0x000000cbca89723e */ /* 0x000fe200000000ff */
[C---:B--2---:R-:W-:Y:S05]  /*28910*/  HMMA.16816.F32 R100, R132.reuse, R144, R100 ;  /* 0x000000908464723c */ /* 0x044fea0000001864 */
[----:B------:R-:W-:Y:S01]  /*28920*/  F2FP.F16.F32.PACK_AB R139, R204, R201 ;  /* 0x000000c9cc8b723e */ /* 0x000fe200000000ff */
[C---:B------:R-:W-:Y:S01]  /*28930*/  HMMA.16816.F32 R104, R132.reuse, R146, R104 ;  /* 0x000000928468723c */ /* 0x040fe20000001868 */
[----:B------:R-:W1:Y:S04]  /*28940*/  LDSM.16.MT88.4 R144, [R224+0x11000] ;  /* 0x01100000e090783b */ /* 0x000e680000004200 */
[----:B------:R-:W-:Y:S01]  /*28950*/  F2FP.F16.F32.PACK_AB R136, R206, R205 ;  /* 0x000000cdce88723e */ /* 0x000fe200000000ff */
[C---:B---3--:R-:W-:Y:S05]  /*28960*/  HMMA.16816.F32 R108, R132.reuse, R140, R108 ;  /* 0x0000008c846c723c */ /* 0x048fea000000186c */
[----:B------:R-:W-:Y:S01]  /*28970*/  F2FP.F16.F32.PACK_AB R138, R200, R207 ;  /* 0x000000cfc88a723e */ /* 0x000fe200000000ff */
[C---:B------:R-:W-:Y:S01]  /*28980*/  HMMA.16816.F32 R112, R132.reuse, R142, R112 ;  /* 0x0000008e8470723c */ /* 0x040fe20000001870 */
[----:B------:R-:W2:Y:S04]  /*28990*/  LDSM.16.MT88.4 R140, [R228+0x13000] ;  /* 0x01300000e48c783b */ /* 0x000ea80000004200 */
[----:B------:R-:W-:Y:S01]  /*289a0*/  FADD.FTZ R201, R201, R195 ;  /* 0x000000c3c9c97221 */ /* 0x000fe20000010000 */
[C---:B------:R-:W-:Y:S05]  /*289b0*/  HMMA.16816.F32 R116, R132.reuse, R152, R116 ;  /* 0x000000988474723c */ /* 0x040fea0000001874 */
[----:B------:R-:W-:Y:S01]  /*289c0*/  FADD.FTZ R201, R204, R201 ;  /* 0x000000c9ccc97221 */ /* 0x000fe20000010000 */
[C---:B------:R-:W-:Y:S01]  /*289d0*/  HMMA.16816.F32 R120, R132.reuse, R154, R120 ;  /* 0x0000009a8478723c */ /* 0x040fe20000001878 */
[----:B------:R-:W-:Y:S04]  /*289e0*/  LDSM.16.MT88.4 R152, [R224+0x13000] ;  /* 0x01300000e098783b */ /* 0x000fe80000004200 */
[----:B-----5:R-:W-:Y:S01]  /*289f0*/  FADD.FTZ R201, R191, R201 ;  /* 0x000000c9bfc97221 */ /* 0x020fe20000010000 */
[C---:B------:R-:W-:Y:S06]  /*28a00*/  HMMA.16816.F32 R124, R132.reuse, R156, R124 ;  /* 0x0000009c847c723c */ /* 0x040fec000000187c */
[----:B------:R-:W-:Y:S01]  /*28a10*/  HMMA.16816.F32 R128, R132, R158, R128 ;  /* 0x0000009e8480723c */ /* 0x000fe20000001880 */
[----:B------:R-:W3:Y:S05]  /*28a20*/  LDSM.16.MT88.4 R132, [R226+0x13000] ;  /* 0x01300000e284783b */ /* 0x000eea0000004200 */
[C---:B----4-:R-:W-:Y:S03]  /*28a30*/  HMMA.16816.F32 R4, R136.reuse, R148, R4 ;  /* 0x000000948804723c */ /* 0x050fe60000001804 */
[----:B------:R-:W-:Y:S03]  /*28a40*/  LDSM.16.MT88.4 R156, [R228+0x15000] ;  /* 0x01500000e49c783b */ /* 0x000fe60000004200 */
[C---:B------:R-:W-:Y:S05]  /*28a50*/  HMMA.16816.F32 R8, R136.reuse, R150, R8 ;  /* 0x000000968808723c */ /* 0x040fea0000001808 */
[----:B------:R-:W4:Y:S01]  /*28a60*/  LDSM.16.MT88.4 R148, [R225+0x13000] ;  /* 0x01300000e194783b */ /* 0x000f220000004200 */
[C---:B------:R-:W-:Y:S06]  /*28a70*/  HMMA.16816.F32 R12, R136.reuse, R160, R12 ;  /* 0x000000a0880c723c */ /* 0x040fec000000180c */
[C---:B------:R-:W-:Y:S01]  /*28a80*/  HMMA.16816.F32 R16, R136.reuse, R162, R16 ;  /* 0x000000a28810723c */ /* 0x040fe20000001810 */
[----:B------:R-:W5:Y:S05]  /*28a90*/  LDSM.16.MT88.4 R160, [R226+0x15000] ;  /* 0x01500000e2a0783b */ /* 0x000f6a0000004200 */
[C---:B------:R-:W-:Y:S01]  /*28aa0*/  HMMA.16816.F32 R20, R136.reuse, R172, R20 ;  /* 0x000000ac8814723c */ /* 0x040fe20000001814 */
[----:B------:R-:W2:Y:S05]  /*28ab0*/  MUFU.EX2 R173, R177 ;  /* 0x000000b100ad7308 */ /* 0x000eaa0000000800 */
[C---:B------:R-:W-:Y:S06]  /*28ac0*/  HMMA.16816.F32 R24, R136.reuse, R174, R24 ;  /* 0x000000ae8818723c */ /* 0x040fec0000001818 */
[C---:B-1----:R-:W-:Y:S06]  /*28ad0*/  HMMA.16816.F32 R28, R136.reuse, R144, R28 ;  /* 0x00000090881c723c */ /* 0x042fec000000181c */
[C---:B------:R-:W-:Y:S01]  /*28ae0*/  HMMA.16816.F32 R32, R136.reuse, R146, R32 ;  /* 0x000000928820723c */ /* 0x040fe20000001820 */
[----:B------:R-:W1:Y:S04]  /*28af0*/  LDSM.16.MT88.4 R144, [R225+0x15000] ;  /* 0x01500000e190783b */ /* 0x000e680000004200 */
[----:B--2---:R-:W-:Y:S01]  /*28b00*/  MOV R167, R173 ;  /* 0x000000ad00a77202 */ /* 0x004fe20000000f00 */
[C---:B------:R-:W-:Y:S03]  /*28b10*/  HMMA.16816.F32 R36, R136.reuse, R140, R36 ;  /* 0x0000008c8824723c */ /* 0x040fe60000001824 */
[----:B------:R-:W-:Y:S03]  /*28b20*/  LDSM.16.MT88.4 R172, [R224+0x11800] ;  /* 0x01180000e0ac783b */ /* 0x000fe60000004200 */
[C---:B------:R-:W-:Y:S05]  /*28b30*/  HMMA.16816.F32 R40, R136.reuse, R142, R40 ;  /* 0x0000008e8828723c */ /* 0x040fea0000001828 */
[----:B------:R-:W2:Y:S01]  /*28b40*/  LDSM.16.MT88.4 R140, [R224+0x15000] ;  /* 0x01500000e08c783b */ /* 0x000ea20000004200 */
[C---:B---3--:R-:W-:Y:S06]  /*28b50*/  HMMA.16816.F32 R44, R136.reuse, R132, R44 ;  /* 0x00000084882c723c */ /* 0x048fec000000182c */
[C---:B------:R-:W-:Y:S01]  /*28b60*/  HMMA.16816.F32 R48, R136.reuse, R134, R48 ;  /* 0x000000868830723c */ /* 0x040fe20000001830 */
[----:B------:R-:W3:Y:S05]  /*28b70*/  LDSM.16.MT88.4 R132, [R228+0x17000] ;  /* 0x01700000e484783b */ /* 0x000eea0000004200 */
[C---:B----4-:R-:W-:Y:S06]  /*28b80*/  HMMA.16816.F32 R52, R136.reuse, R148, R52 ;  /* 0x000000948834723c */ /* 0x050fec0000001834 */
[C---:B------:R-:W-:Y:S01]  /*28b90*/  HMMA.16816.F32 R56, R136.reuse, R150, R56 ;  /* 0x000000968838723c */ /* 0x040fe20000001838 */
[----:B------:R-:W4:Y:S05]  /*28ba0*/  LDSM.16.MT88.4 R148, [R226+0x17000] ;  /* 0x01700000e294783b */ /* 0x000f2a0000004200 */
[C---:B------:R-:W-:Y:S01]  /*28bb0*/  HMMA.16816.F32 R60, R136.reuse, R152, R60 ;  /* 0x00000098883c723c */ /* 0x040fe2000000183c */
[----:B------:R-:W5:Y:S05]  /*28bc0*/  MUFU.EX2 R152, R179 ;  /* 0x000000b300987308 */ /* 0x000f6a0000000800 */
[C---:B------:R-:W-:Y:S05]  /*28bd0*/  HMMA.16816.F32 R64, R136.reuse, R154, R64 ;  /* 0x0000009a8840723c */ /* 0x040fea0000001840 */
[----:B------:R-:W-:Y:S01]  /*28be0*/  MUFU.EX2 R155, R178 ;  /* 0x000000b2009b7308 */ /* 0x000fe20000000800 */
[C---:B------:R-:W-:Y:S09]  /*28bf0*/  HMMA.16816.F32 R68, R136.reuse, R156, R68 ;  /* 0x0000009c8844723c */ /* 0x040ff20000001844 */
[----:B------:R1:W3:Y:S01]  /*28c00*/  MUFU.EX2 R153, R176 ;  /* 0x000000b000997308 */ /* 0x0002e20000000800 */
[C---:B------:R-:W-:Y:S01]  /*28c10*/  HMMA.16816.F32 R72, R136.reuse, R158, R72 ;  /* 0x0000009e8848723c */ /* 0x040fe20000001848 */
[----:B------:R-:W-:Y:S02]  /*28c20*/  LDSM.16.MT88.4 R156, [R228+0x11800] ;  /* 0x01180000e49c783b */ /* 0x000fe40000004200 */
[----:B-----5:R-:W-:Y:S03]  /*28c30*/  F2FP.F16.F32.PACK_AB R169, R152, R191 ;  /* 0x000000bf98a9723e */ /* 0x020fe600000000ff */
[C---:B------:R-:W-:Y:S03]  /*28c40*/  HMMA.16816.F32 R76, R136.reuse, R160, R76 ;  /* 0x000000a0884c723c */ /* 0x040fe6000000184c */
[----:B------:R-:W-:Y:S03]  /*28c50*/  MUFU.EX2 R154, R171 ;  /* 0x000000ab009a7308 */ /* 0x000fe60000000800 */
[C---:B------:R-:W-:Y:S07]  /*28c60*/  HMMA.16816.F32 R80, R136.reuse, R162, R80 ;  /* 0x000000a28850723c */ /* 0x040fee0000001850 */
[----:B------:R3:W5:Y:S01]  /*28c70*/  MUFU.EX2 R161, R168 ;  /* 0x000000a800a17308 */ /* 0x0007620000000800 */
[----:B-1----:R-:W-:Y:S01]  /*28c80*/  LDSM.16.MT88.4 R176, [R228+0x13800] ;  /* 0x01380000e4b0783b */ /* 0x002fe20000004200 */
[C---:B------:R-:W-:Y:S06]  /*28c90*/  HMMA.16816.F32 R84, R136.reuse, R144, R84 ;  /* 0x000000908854723c */ /* 0x040fec0000001854 */
[C---:B------:R-:W-:Y:S01]  /*28ca0*/  HMMA.16816.F32 R88, R136.reuse, R146, R88 ;  /* 0x000000928858723c */ /* 0x040fe20000001858 */
[----:B------:R-:W1:Y:S05]  /*28cb0*/  LDSM.16.MT88.4 R144, [R225+0x17000] ;  /* 0x01700000e190783b */ /* 0x000e6a0000004200 */
[C---:B--2---:R-:W-:Y:S05]  /*28cc0*/  HMMA.16816.F32 R92, R136.reuse, R140, R92 ;  /* 0x0000008c885c723c */ /* 0x044fea000000185c */
[----:B---3--:R-:W-:Y:S01]  /*28cd0*/  F2FP.F16.F32.PACK_AB R168, R153, R155 ;  /* 0x0000009b99a8723e */ /* 0x008fe200000000ff */
[C---:B------:R-:W-:Y:S01]  /*28ce0*/  HMMA.16816.F32 R96, R136.reuse, R142, R96 ;  /* 0x0000008e8860723c */ /* 0x040fe20000001860 */
[----:B------:R-:W2:Y:S05]  /*28cf0*/  LDSM.16.MT88.4 R140, [R224+0x17000] ;  /* 0x01700000e08c783b */ /* 0x000eaa0000004200 */
[C---:B------:R-:W-:Y:S06]  /*28d00*/  HMMA.16816.F32 R100, R136.reuse, R132, R100 ;  /* 0x000000848864723c */ /* 0x040fec0000001864 */
[C---:B------:R-:W-:Y:S01]  /*28d10*/  HMMA.16816.F32 R104, R136.reuse, R134, R104 ;  /* 0x000000868868723c */ /* 0x040fe20000001868 */
[----:B------:R-:W-:Y:S05]  /*28d20*/  LDSM.16.MT88.4 R132, [R225+0x11800] ;  /* 0x01180000e184783b */ /* 0x000fea0000004200 */
[C---:B----4-:R-:W-:Y:S06]  /*28d30*/  HMMA.16816.F32 R108, R136.reuse, R148, R108 ;  /* 0x00000094886c723c */ /* 0x050fec000000186c */
[C---:B------:R-:W-:Y:S01]  /*28d40*/  HMMA.16816.F32 R112, R136.reuse, R150, R112 ;  /* 0x000000968870723c */ /* 0x040fe20000001870 */
[----:B------:R-:W3:Y:S05]  /*28d50*/  LDSM.16.MT88.4 R148, [R226+0x11800] ;  /* 0x01180000e294783b */ /* 0x000eea0000004200 */
[C---:B-1----:R-:W-:Y:S06]  /*28d60*/  HMMA.16816.F32 R116, R136.reuse, R144, R116 ;  /* 0x000000908874723c */ /* 0x042fec0000001874 */
[C---:B------:R-:W-:Y:S06]  /*28d70*/  HMMA.16816.F32 R120, R136.reuse, R146, R120 ;  /* 0x000000928878723c */ /* 0x040fec0000001878 */
[C---:B--2---:R-:W-:Y:S06]  /*28d80*/  HMMA.16816.F32 R124, R136.reuse, R140, R124 ;  /* 0x0000008c887c723c */ /* 0x044fec000000187c */
[----:B------:R-:W-:Y:S05]  /*28d90*/  HMMA.16816.F32 R128, R136, R142, R128 ;  /* 0x0000008e8880723c */ /* 0x000fea0000001880 */
[----:B-----5:R-:W-:Y:S02]  /*28da0*/  MOV R140, R161 ;  /* 0x000000a1008c7202 */ /* 0x020fe40000000f00 */
[----:B------:R-:W-:Y:S04]  /*28db0*/  MOV R141, R154 ;  /* 0x0000009a008d7202 */ /* 0x000fe80000000f00 */
[----:B------:R-:W-:Y:S02]  /*28dc0*/  F2FP.F16.F32.PACK_AB R170, R167, R141 ;  /* 0x0000008da7aa723e */ /* 0x000fe400000000ff */
[C---:B------:R-:W-:Y:S02]  /*28dd0*/  F2FP.F16.F32.PACK_AB R171, R166.reuse, R140 ;  /* 0x0000008ca6ab723e */ /* 0x040fe400000000ff */
[----:B------:R-:W-:Y:S02]  /*28de0*/  MOV R137, R155 ;  /* 0x0000009b00897202 */ /* 0x000fe40000000f00 */
[----:B------:R-:W-:Y:S02]  /*28df0*/  MOV R138, R152 ;  /* 0x00000098008a7202 */ /* 0x000fe40000000f00 */
[----:B------:R-:W-:Y:S01]  /*28e00*/  MOV R139, R153 ;  /* 0x00000099008b7202 */ /* 0x000fe20000000f00 */
[C---:B------:R-:W-:Y:S01]  /*28e10*/  HMMA.16816.F32 R160, R168.reuse, R156, R4 ;  /* 0x0000009ca8a0723c */ /* 0x040fe20000001804 */
[----:B------:R-:W1:Y:S05]  /*28e20*/  LDSM.16.MT88.4 R4, [R226+0x13800] ;  /* 0x01380000e204783b */ /* 0x000e6a0000004200 */
[C---:B------:R-:W-:Y:S03]  /*28e30*/  HMMA.16816.F32 R156, R168.reuse, R158, R8 ;  /* 0x0000009ea89c723c */ /* 0x040fe60000001808 */
[----:B------:R-:W2:Y:S03]  /*28e40*/  LDSM.16.MT88.4 R8, [R225+0x13800] ;  /* 0x01380000e108783b */ /* 0x000ea60000004200 */
[C---:B---3--:R-:W-:Y:S05]  /*28e50*/  HMMA.16816.F32 R152, R168.reuse, R148, R12 ;  /* 0x00000094a898723c */ /* 0x048fea000000180c */
[----:B------:R-:W3:Y:S01]  /*28e60*/  LDSM.16.MT88.4 R12, [R224+0x13800] ;  /* 0x01380000e00c783b */ /* 0x000ee20000004200 */
[C---:B------:R-:W-:Y:S06]  /*28e70*/  HMMA.16816.F32 R148, R168.reuse, R150, R16 ;  /* 0x00000096a894723c */ /* 0x040fec0000001810 */
[C---:B------:R-:W-:Y:S01]  /*28e80*/  HMMA.16816.F32 R144, R168.reuse, R132, R20 ;  /* 0x00000084a890723c */ /* 0x040fe20000001814 */
[----:B------:R-:W4:Y:S06]  /*28e90*/  LDSM.16.MT88.4 R16, [R228+0x15800] ;  /* 0x01580000e410783b */ /* 0x000f2c0000004200 */
[----:B------:R-:W-:Y:S02]  /*28ea0*/  MOV R132, R140 ;  /* 0x0000008c00847202 */ /* 0x000fe40000000f00 */
[----:B------:R-:W5:Y:S02]  /*28eb0*/  LDSM.16.MT88.4 R20, [R226+0x15800] ;  /* 0x01580000e214783b */ /* 0x000f640000004200 */
[----:B------:R-:W-:Y:S02]  /*28ec0*/  MOV R133, R141 ;  /* 0x0000008d00857202 */ /* 0x000fe40000000f00 */
[C---:B------:R-:W-:Y:S07]  /*28ed0*/  HMMA.16816.F32 R140, R168.reuse, R134, R24 ;  /* 0x00000086a88c723c */ /* 0x040fee0000001818 */
[----:B------:R-:W-:Y:S04]  /*28ee0*/  MOV R25, R137 ;  /* 0x0000008900197202 */ /* 0x000fe80000000f00 */
[----:B------:R-:W-:Y:S02]  /*28ef0*/  MOV R26, R138 ;  /* 0x0000008a001a7202 */ /* 0x000fe40000000f00 */
[----:B------:R-:W-:Y:S02]  /*28f00*/  MOV R27, R139 ;  /* 0x0000008b001b7202 */ /* 0x000fe40000000f00 */
[C---:B------:R-:W-:Y:S07]  /*28f10*/  HMMA.16816.F32 R136, R168.reuse, R172, R28 ;  /* 0x000000aca888723c */ /* 0x040fee000000181c */
[----:B------:R-:W-:Y:S04]  /*28f20*/  MOV R173, R132 ;  /* 0x0000008400ad7202 */ /* 0x000fe80000000f00 */
[----:B------:R-:W-:Y:S02]  /*28f30*/  MOV R172, R133 ;  /* 0x0000008500ac7202 */ /* 0x000fe40000000f00 */
[C---:B------:R-:W-:Y:S03]  /*28f40*/  HMMA.16816.F32 R132, R168.reuse, R174, R32 ;  /* 0x000000aea884723c */ /* 0x040fe60000001820 */
[----:B------:R-:W-:Y:S02]  /*28f50*/  MOV R29, R25 ;  /* 0x00000019001d7202 */ /* 0x000fe40000000f00 */
[----:B------:R-:W-:Y:S01]  /*28f60*/  MOV R30, R26 ;  /* 0x0000001a001e7202 */ /* 0x000fe20000000f00 */
[C---:B------:R-:W-:Y:S01]  /*28f70*/  HMMA.16816.F32 R36, R168.reuse, R176, R36 ;  /* 0x000000b0a824723c */ /* 0x040fe20000001824 */
[----:B------:R-:W5:Y:S04]  /*28f80*/  LDL.LU R176, [R1] ;  /* 0x0000000001b07983 */ /* 0x000f680000300800 */
[----:B------:R-:W-:Y:S01]  /*28f90*/  MOV R31, R27 ;  /* 0x0000001b001f7202 */ /* 0x000fe20000000f00 */
[C---:B------:R-:W-:Y:S01]  /*28fa0*/  HMMA.16816.F32 R40, R168.reuse, R178, R40 ;  /* 0x000000b2a828723c */ /* 0x040fe20000001828 */
[----:B------:R-:W5:Y:S04]  /*28fb0*/  LDSM.16.MT88.4 R24, [R225+0x15800] ;  /* 0x01580000e118783b */ /* 0x000f680000004200 */
[----:B------:R-:W-:Y:S01]  /*28fc0*/  MOV R35, R29 ;  /* 0x0000001d00237202 */ /* 0x000fe20000000f00 */
[C---:B-1----:R-:W-:Y:S05]  /*28fd0*/  HMMA.16816.F32 R44, R168.reuse, R4, R44 ;  /* 0x00000004a82c723c */ /* 0x042fea000000182c */
[----:B------:R-:W-:Y:S01]  /*28fe0*/  MOV R175, R30 ;  /* 0x0000001e00af7202 */ /* 0x000fe20000000f00 */
[C---:B------:R-:W-:Y:S01]  /*28ff0*/  HMMA.16816.F32 R48, R168.reuse, R6, R48 ;  /* 0x00000006a830723c */ /* 0x040fe20000001830 */
[----:B------:R-:W-:Y:S04]  /*29000*/  LDSM.16.MT88.4 R4, [R226+0x17800] ;  /* 0x01780000e204783b */ /* 0x000fe80000004200 */
[----:B------:R-:W-:Y:S01]  /*29010*/  MOV R174, R31 ;  /* 0x0000001f00ae7202 */ /* 0x000fe20000000f00 */
[C---:B--2---:R-:W-:Y:S03]  /*29020*/  HMMA.16816.F32 R52, R168.reuse, R8, R52 ;  /* 0x00000008a834723c */ /* 0x044fe60000001834 */
[----:B------:R-:W1:Y:S02]  /*29030*/  LDSM.16.MT88.4 R28, [R224+0x15800] ;  /* 0x01580000e01c783b */ /* 0x000e640000004200 */
[----:B------:R-:W-:Y:S01]  /*29040*/  MOV R177, R35 ;  /* 0x0000002300b17202 */ /* 0x000fe20000000f00 */
[C---:B------:R-:W-:Y:S05]  /*29050*/  HMMA.16816.F32 R56, R168.reuse, R10, R56 ;  /* 0x0000000aa838723c */ /* 0x040fea0000001838 */
[----:B------:R-:W2:Y:S01]  /*29060*/  LDSM.16.MT88.4 R32, [R228+0x17800] ;  /* 0x01780000e420783b */ /* 0x000ea20000004200 */
[C---:B---3--:R-:W-:Y:S05]  /*29070*/  HMMA.16816.F32 R60, R168.reuse, R12, R60 ;  /* 0x0000000ca83c723c */ /* 0x048fea000000183c */
[----:B------:R-:W-:Y:S01]  /*29080*/  FADD.FTZ R201, R175, R201 ;  /* 0x000000c9afc97221 */ /* 0x000fe20000010000 */
[C---:B------:R-:W-:Y:S01]  /*29090*/  HMMA.16816.F32 R64, R168.reuse, R14, R64 ;  /* 0x0000000ea840723c */ /* 0x040fe20000001840 */
[----:B------:R-:W3:Y:S04]  /*290a0*/  LDSM.16.MT88.4 R8, [R225+0x17800] ;  /* 0x01780000e108783b */ /* 0x000ee80000004200 */
[----:B------:R-:W-:Y:S01]  /*290b0*/  FADD.FTZ R201, R173, R201 ;  /* 0x000000c9adc97221 */ /* 0x000fe20000010000 */
[C---:B----4-:R-:W-:Y:S03]  /*290c0*/  HMMA.16816.F32 R68, R168.reuse, R16, R68 ;  /* 0x00000010a844723c */ /* 0x050fe60000001844 */
[----:B------:R-:W4:Y:S02]  /*290d0*/  LDSM.16.MT88.4 R12, [R224+0x17800] ;  /* 0x01780000e00c783b */ /* 0x000f240000004200 */
[----:B------:R-:W-:Y:S01]  /*290e0*/  FADD.FTZ R252, R166, R201 ;  /* 0x000000c9a6fc7221 */ /* 0x000fe20000010000 */
[C---:B------:R-:W-:Y:S06]  /*290f0*/  HMMA.16816.F32 R72, R168.reuse, R18, R72 ;  /* 0x00000012a848723c */ /* 0x040fec0000001848 */
[C---:B-----5:R-:W-:Y:S06]  /*29100*/  HMMA.16816.F32 R76, R168.reuse, R20, R76 ;  /* 0x00000014a84c723c */ /* 0x060fec000000184c */
[C---:B------:R-:W-:Y:S06]  /*29110*/  HMMA.16816.F32 R80, R168.reuse, R22, R80 ;  /* 0x00000016a850723c */ /* 0x040fec0000001850 */
[C---:B------:R-:W-:Y:S06]  /*29120*/  HMMA.16816.F32 R84, R168.reuse, R24, R84 ;  /* 0x00000018a854723c */ /* 0x040fec0000001854 */
        /* <DEDUP_REMOVED lines=10> */
[----:B------:R-:W-:Y:S05]  /*291d0*/  HMMA.16816.F32 R128, R168, R14, R128 ;  /* 0x0000000ea880723c */ /* 0x000fea0000001880 */
[----:B------:R-:W-:Y:S01]  /*291e0*/  FFMA.FTZ R190, R3, R176, R190 ;  /* 0x000000b003be7223 */ /* 0x000fe200000100be */
[----:B------:R-:W-:Y:S05]  /*291f0*/  MOV R3, R164 ;  /* 0x000000a400037202 */ /* 0x000fea0000000f00 */
[----:B------:R-:W-:Y:S04]  /*29200*/  FADD.FTZ R190, R188, R190 ;  /* 0x000000bebcbe7221 */ /* 0x000fe80000010000 */
        /* <DEDUP_REMOVED lines=13> */
[----:B------:R-:W-:Y:S05]  /*292e0*/  FADD.FTZ R2, R167, R2 ;  /* 0x00000002a7027221 */ /* 0x000fea0000010000 */
[----:B------:R1:W-:Y:S02]  /*292f0*/  STL [R1], R2 ;  /* 0x0000000201007387 */ /* 0x0003e40000100800 */
[----:B-1----:R-:W-:Y:S01]  /*29300*/  MOV R2, R165 ;  /* 0x000000a500027202 */ /* 0x002fe20000000f00 */
[----:B------:R-:W-:Y:S06]  /*29310*/  @P0 BRA `(.L_x_3591) ;  /* 0xffffffac00700947 */ /* 0x000fec000383ffff */
.L_x_3582:
[----:B------:R1:W5:Y:S01]  /*29320*/  LDL R12, [R1] ;  /* 0x00000000010c7983 */ /* 0x0003620000100800 */
[----:B------:R-:W2:Y:S08]  /*29330*/  LDC.64 R10, c[0x0][0x208] ;  /* 0x00008200ff0a7b82 */ /* 0x000eb00000000a00 */
[----:B------:R-:W3:Y:S01]  /*29340*/  LDC.64 R6, c[0x0][0x198] ;  /* 0x00006600ff067b82 */ /* 0x000ee20000000a00 */
[----:B--2---:R-:W-:-:S02]  /*29350*/  R2UR UR4, R10 ;  /* 0x000000000a0472ca */ /* 0x004fc400000e0000 */
[----:B------:R-:W-:-:S13]  /*29360*/  R2UR UR5, R11 ;  /* 0x000000000b0572ca */ /* 0x000fda00000e0000 */
[----:B---3--:R1:W5:Y:S01]  /*29370*/  LD.E R4, desc[UR4][R6.64+0xd8] ;  /* 0x0000d80406047980 */ /* 0x008362000c101900 */
[----:B------:R-:W-:-:S03]  /*29380*/  UMOV UR4, 0xffffffff ;  /* 0xffffffff00047882 */ /* 0x000fc60000000000 */
[----:B------:R-:W-:Y:S05]  /*29390*/  BRA.DIV UR4, `(.L_x_3592) ;  /* 0x0000002204f07947 */ /* 0x000fea000b800000 */
[----:B-----5:R-:W2:Y:S04]  /*293a0*/  SHFL.BFLY PT, R9, R12, 0x2, 0x1f ;  /* 0x0c401f000c097f89 */ /* 0x020ea800000e0000 */
[----:B------:R-:W3:Y:S01]  /*293b0*/  SHFL.BFLY PT, R0, R252, 0x2, 0x1f ;  /* 0x0c401f00fc007f89 */ /* 0x000ee200000e0000 */
[----:B--2---:R-:W-:Y:S01]  /*293c0*/  FADD.FTZ R9, R9, R12 ;  /* 0x0000000c09097221 */ /* 0x004fe20000010000 */
[----:B---3--:R-:W-:-:S04]  /*293d0*/  FADD.FTZ R252, R0, R252 ;  /* 0x000000fc00fc7221 */ /* 0x008fc80000010000 */
[----:B------:R-:W2:Y:S04]  /*293e0*/  SHFL.BFLY PT, R8, R9, 0x1, 0x1f ;  /* 0x0c201f0009087f89 */ /* 0x000ea800000e0000 */
[----:B------:R3:W4:Y:S01]  /*293f0*/  SHFL.BFLY PT, R0, R252, 0x1, 0x1f ;  /* 0x0c201f00fc007f89 */ /* 0x00072200000e0000 */
[----:B--2---:R-:W-:-:S07]  /*29400*/  FADD.FTZ R8, R9, R8 ;  /* 0x0000000809087221 */ /* 0x004fce0000010000 */
.L_x_3608:
        /* <DEDUP_REMOVED lines=318> */
[C---:B------:R-:W-:Y:S02]  /*2a7f0*/  @P4 FFMA.FTZ R3, R4.reuse, R165, R16 ;  /* 0x000000a504034223 */ /* 0x040fe40000010010 */
        /* <DEDUP_REMOVED lines=22> */
.L_x_3594:
        /* <DEDUP_REMOVED lines=8> */
.L_x_3595:
[----:B------:R-:W-:Y:S05]  /*2a9e0*/  BSYNC B0 ;  /* 0x0000000000007941 */ /* 0x000fea0003800000 */
.L_x_3593:
        /* <DEDUP_REMOVED lines=58> */
.L_x_3597:
[----:B------:R-:W-:Y:S05]  /*2ad90*/  BSYNC B0 ;  /* 0x0000000000007941 */ /* 0x000fea0003800000 */
.L_x_3596:
        /* <DEDUP_REMOVED lines=9> */
[----:B--2---:R2:W5:Y:S01]  /*2ae30*/  LD.E R6, desc[UR4][R6.64+0xc0] ;  /* 0x0000c00406067980 */ /* 0x004562000c101900 */
[----:B------:R-:W-:Y:S01]  /*2ae40*/  SHF.R.S32.HI R8, RZ, 0x3, R4 ;  /* 0x00000003ff087819 */ /* 0x000fe20000011404 */
[----:B------:R-:W-:Y:S01]  /*2ae50*/  IMAD.IADD R245, R245, 0x1, -R244 ;  /* 0x00000001f5f57824 */ /* 0x000fe200078e0af4 */
[----:B------:R-:W-:Y:S01]  /*2ae60*/  LOP3.LUT R4, R4, 0xfffffff8, RZ, 0xc0, !PT ;  /* 0xfffffff804047812 */ /* 0x000fe200078ec0ff */
[----:B-----5:R-:W-:Y:S01]  /*2ae70*/  IMAD.WIDE.U32 R86, R82, R244, R78 ;  /* 0x000000f452567225 */ /* 0x020fe200078e004e */
[----:B------:R-:W-:Y:S01]  /*2ae80*/  SHF.R.S32.HI R5, RZ, 0x1f, R242 ;  /* 0x0000001fff057819 */ /* 0x000fe200000114f2 */
[----:B------:R-:W-:Y:S02]  /*2ae90*/  BSSY B0, `(.L_x_3598) ;  /* 0x000002f000007945 */ /* 0x000fe40003800000 */
[----:B------:R-:W-:Y:S01]  /*2aea0*/  IMAD.IADD R4, R76, 0x1, -R4 ;  /* 0x000000014c047824 */ /* 0x000fe200078e0a04 */
[----:B------:R-:W-:Y:S01]  /*2aeb0*/  IADD3 R76, P1, R2, R86, RZ ;  /* 0x00000056024c7210 */ /* 0x000fe20007f3e0ff */
[----:B------:R-:W-:Y:S01]  /*2aec0*/  IMAD R3, R81, R242, RZ ;  /* 0x000000f251037224 */ /* 0x000fe200078e02ff */
[----:B------:R-:W-:Y:S01]  /*2aed0*/  IADD3 R2, R8, 0x20, RZ ;  /* 0x0000002008027810 */ /* 0x000fe20007ffe0ff */
[----:B------:R-:W-:-:S02]  /*2aee0*/  IMAD.SHL.U32 R4, R4, 0x8, RZ ;  /* 0x0000000804047824 */ /* 0x000fc400078e00ff */
[----:B------:R-:W-:Y:S01]  /*2aef0*/  IMAD R3, R80, R5, R3 ;  /* 0x0000000550037224 */ /* 0x000fe200078e0203 */
[----:B------:R-:W-:Y:S01]  /*2af00*/  ISETP.GE.AND P6, PT, R2, R245, PT ;  /* 0x000000f50200720c */ /* 0x000fe20003fc6270 */
[----:B------:R-:W-:Y:S02]  /*2af10*/  VIADD R5, R8, 0x10 ;  /* 0x0000001008057836 */ /* 0x000fe40000000000 */
[----:B------:R-:W-:-:S03]  /*2af20*/  VIADD R2, R4, 0x40 ;  /* 0x0000004004027836 */ /* 0x000fc60000000000 */
[----:B------:R-:W-:Y:S01]  /*2af30*/  ISETP.GE.AND P0, PT, R5, R245, PT ;  /* 0x000000f50500720c */ /* 0x000fe20003f06270 */
[----:B------:R-:W-:Y:S01]  /*2af40*/  VIADD R5, R8, 0x30 ;  /* 0x0000003008057836 */ /* 0x000fe20000000000 */
[----:B--2---:R-:W-:Y:S01]  /*2af50*/  SHF.R.S32.HI R7, RZ, 0x1f, R244 ;  /* 0x0000001fff077819 */ /* 0x004fe200000114f4 */
[----:B------:R-:W-:-:S03]  /*2af60*/  IMAD R244, R83, R244, RZ ;  /* 0x000000f453f47224 */ /* 0x000fc600078e02ff */
[----:B------:R-:W-:Y:S02]  /*2af70*/  ISETP.GE.AND P5, PT, R5, R245, PT ;  /* 0x000000f50500720c */ /* 0x000fe40003fa6270 */
[----:B------:R-:W-:Y:S01]  /*2af80*/  SHF.R.S32.HI R5, RZ, 0x1f, R8 ;  /* 0x0000001fff057819 */ /* 0x000fe20000011408 */
[----:B------:R-:W-:-:S05]  /*2af90*/  IMAD R7, R82, R7, R244 ;  /* 0x0000000752077224 */ /* 0x000fca00078e02f4 */
[----:B------:R-:W-:Y:S02]  /*2afa0*/  IADD3.X R77, R0, R87, R7, P1, !PT ;  /* 0x00000057004d7210 */ /* 0x000fe40000ffe407 */
[----:B------:R-:W-:Y:S02]  /*2afb0*/  ISETP.GE.AND P1, PT, R8, R245, PT ;  /* 0x000000f50800720c */ /* 0x000fe40003f26270 */
[----:B------:R-:W-:Y:S01]  /*2afc0*/  IADD3 R0, R4, 0x80, RZ ;  /* 0x0000008004007810 */ /* 0x000fe20007ffe0ff */
[----:B------:R-:W-:-:S04]  /*2afd0*/  IMAD.WIDE.U32 R80, R80, R242, R76 ;  /* 0x000000f250507225 */ /* 0x000fc800078e004c */
[----:B------:R-:W-:Y:S02]  /*2afe0*/  VIADD R4, R4, 0xc0 ;  /* 0x000000c004047836 */ /* 0x000fe40000000000 */
[----:B------:R-:W-:-:S04]  /*2aff0*/  IMAD.IADD R77, R81, 0x1, R3 ;  /* 0x00000001514d7824 */ /* 0x000fc800078e0203 */
[----:B------:R-:W-:Y:S05]  /*2b000*/  @P1 BRA `(.L_x_3599) ;  /* 0x00000000005c1947 */ /* 0x000fea0003800000 */
        /* <DEDUP_REMOVED lines=23> */
.L_x_3599:
[----:B------:R-:W-:Y:S05]  /*2b180*/  BSYNC B0 ;  /* 0x0000000000007941 */ /* 0x000fea0003800000 */
.L_x_3598:
        /* <DEDUP_REMOVED lines=28> */
.L_x_3601:
[----:B------:R-:W-:Y:S05]  /*2b350*/  BSYNC B0 ;  /* 0x0000000000007941 */ /* 0x000fea0003800000 */
.L_x_3600:
        /* <DEDUP_REMOVED lines=28> */
.L_x_3603:
[----:B------:R-:W-:Y:S05]  /*2b520*/  BSYNC B0 ;  /* 0x0000000000007941 */ /* 0x000fea0003800000 */
.L_x_3602:
[----:B-1--4-:R-:W-:Y:S02]  /*2b530*/  MOV R12, R241 ;  /* 0x000000f1000c7202 */ /* 0x012fe40000000f00 */
[----:B------:R-:W-:-:S04]  /*2b540*/  MOV R13, 0x0 ;  /* 0x00000000000d7802 */ /* 0x000fc80000000f00 */
[----:B--23--:R-:W-:Y:S05]  /*2b550*/  @P5 RET.REL.NODEC R12 `(_ZN5flash24flash_fwd_splitkv_kernelI23Flash_fwd_kernel_traitsILi256ELi64ELi64ELi4ELb0ELb0EN7cutlass6half_tE19Flash_kernel_traitsILi256ELi64ELi64ELi4ES3_EELb1ELb0ELb1ELb0ELb0ELb1ELb0ELb1EEEvNS_16Flash_fwd_paramsE) ;  /* 0xfffffd480ca85950 */ /* 0x00cfea0003c3ffff */
        /* <DEDUP_REMOVED lines=25> */
[----:B-1----:R-:W-:Y:S05]  /*2b6f0*/  @P0 RET.REL.NODEC R2 `(_ZN5flash24flash_fwd_splitkv_kernelI23Flash_fwd_kernel_traitsILi256ELi64ELi64ELi4ELb0ELb0EN7cutlass6half_tE19Flash_kernel_traitsILi256ELi64ELi64ELi4ES3_EELb1ELb0ELb1ELb0ELb0ELb1ELb0ELb1EEEvNS_16Flash_fwd_paramsE) ;  /* 0xfffffd4802400950 */ /* 0x002fea0003c3ffff */
[----:B------:R-:W-:Y:S01]  /*2b700*/  R2UR UR4, R10 ;  /* 0x000000000a0472ca */ /* 0x000fe200000e0000 */
[----:B------:R-:W-:Y:S01]  /*2b710*/  IMAD.MOV.U32 R2, RZ, RZ, R241 ;  /* 0x000000ffff027224 */ /* 0x000fe200078e00f1 */
[----:B------:R-:W-:Y:S01]  /*2b720*/  R2UR UR5, R11 ;  /* 0x000000000b0572ca */ /* 0x000fe200000e0000 */
[----:B------:R-:W-:-:S12]  /*2b730*/  IMAD.MOV.U32 R3, RZ, RZ, 0x0 ;  /* 0x00000000ff037424 */ /* 0x000fd800078e00ff */
[----:B------:R1:W-:Y:S02]  /*2b740*/  ST.E.128 desc[UR4][R8.64+0x180], R72 ;  /* 0x0001804808007985 */ /* 0x0003e4000c101d04 */
[----:B-1----:R-:W-:Y:S05]  /*2b750*/  RET.REL.NODEC R2 `(_ZN5flash24flash_fwd_splitkv_kernelI23Flash_fwd_kernel_traitsILi256ELi64ELi64ELi4ELb0ELb0EN7cutlass6half_tE19Flash_kernel_traitsILi256ELi64ELi64ELi4ES3_EELb1ELb0ELb1ELb0ELb0ELb1ELb0ELb1EEEvNS_16Flash_fwd_paramsE) ;  /* 0xfffffd4802287950 */ /* 0x002fea0003c3ffff */
.L_x_3592:
[----:B------:R-:W-:Y:S01]  /*2b760*/  MOV R0, 0x1f ;  /* 0x0000001f00007802 */ /* 0x000fe20000000f00 */
[----:B------:R-:W-:Y:S01]  /*2b770*/  IMAD.MOV.U32 R2, RZ, RZ, 0x2 ;  /* 0x00000002ff027424 */ /* 0x000fe200078e00ff */
[----:B-----5:R-:W-:Y:S01]  /*2b780*/  MOV R5, R12 ;  /* 0x0000000c00057202 */ /* 0x020fe20000000f00 */
[----:B------:R-:W-:-:S07]  /*2b790*/  IMAD.MOV.U32 R3, RZ, RZ, -0x1 ;  /* 0xffffffffff037424 */ /* 0x000fce00078e00ff */
[----:B-1----:R-:W-:Y:S05]  /*2b7a0*/  WARPSYNC.COLLECTIVE R3, `(.L_x_3604) ;  /* 0x0000000003087348 */ /* 0x002fea0003c00000 */
[----:B------:R2:W3:Y:S02]  /*2b7b0*/  SHFL.BFLY P0, R0, R5, R2, R0 ;  /* 0x0c00000205007389 */ /* 0x0004e40000000000 */
[----:B-123--:R-:W-:Y:S01]  /*2b7c0*/  ENDCOLLECTIVE ;  /* 0x000000000000791b */ /* 0x00efe20003800000 */
.L_x_3604:
[----:B------:R-:W-:Y:S01]  /*2b7d0*/  MOV R9, R0 ;  /* 0x0000000000097202 */ /* 0x000fe20000000f00 */
[----:B------:R-:W-:Y:S01]  /*2b7e0*/  IMAD.MOV.U32 R0, RZ, RZ, 0x1f ;  /* 0x0000001fff007424 */ /* 0x000fe200078e00ff */
[----:B------:R-:W-:-:S03]  /*2b7f0*/  MOV R2, 0x1 ;  /* 0x0000000100027802 */ /* 0x000fc60000000f00 */
[----:B------:R-:W-:-:S04]  /*2b800*/  FADD.FTZ R9, R9, R12 ;  /* 0x0000000c09097221 */ /* 0x000fc80000010000 */
[----:B------:R-:W-:-:S07]  /*2b810*/  IMAD.MOV.U32 R5, RZ, RZ, R9 ;  /* 0x000000ffff057224 */ /* 0x000fce00078e0009 */
[----:B------:R-:W-:Y:S05]  /*2b820*/  WARPSYNC.COLLECTIVE R3, `(.L_x_3605) ;  /* 0x0000000003087348 */ /* 0x000fea0003c00000 */
[----:B------:R1:W2:Y:S02]  /*2b830*/  SHFL.BFLY P0, R0, R5, R2, R0 ;  /* 0x0c00000205007389 */ /* 0x0002a40000000000 */
[----:B-12---:R-:W-:Y:S01]  /*2b840*/  ENDCOLLECTIVE ;  /* 0x000000000000791b */ /* 0x006fe20003800000 */
.L_x_3605:
        /* <DEDUP_REMOVED lines=8> */
.L_x_3606:
[----:B------:R-:W-:Y:S01]  /*2b8d0*/  FADD.FTZ R252, R0, R252 ;  /* 0x000000fc00fc7221 */ /* 0x000fe20000010000 */
[----:B------:R-:W-:Y:S02]  /*2b8e0*/  MOV R0, 0x1f ;  /* 0x0000001f00007802 */ /* 0x000fe40000000f00 */
[----:B------:R-:W-:Y:S01]  /*2b8f0*/  MOV R2, 0x1 ;  /* 0x0000000100027802 */ /* 0x000fe20000000f00 */
[----:B------:R-:W-:-:S07]  /*2b900*/  IMAD.MOV.U32 R5, RZ, RZ, R252 ;  /* 0x000000ffff057224 */ /* 0x000fce00078e00fc */
[----:B------:R-:W-:Y:S05]  /*2b910*/  WARPSYNC.COLLECTIVE R3, `(.L_x_3607) ;  /* 0x0000000003087348 */ /* 0x000fea0003c00000 */
[----:B------:R1:W2:Y:S02]  /*2b920*/  SHFL.BFLY P0, R0, R5, R2, R0 ;  /* 0x0c00000205007389 */ /* 0x0002a40000000000 */
[----:B-12---:R-:W-:Y:S01]  /*2b930*/  ENDCOLLECTIVE ;  /* 0x000000000000791b */ /* 0x006fe20003800000 */
.L_x_3607:
[----:B------:R-:W-:Y:S05]  /*2b940*/  BRA `(.L_x_3608) ;  /* 0xffffffd800b07947 */ /* 0x000fea000383ffff */
.L_x_3609:
        /* <DEDUP_REMOVED lines=11> */
.L_x_4879:


//--------------------- .text._ZN5flash24flash_fwd_splitkv_kernelI23Flash_fwd_kernel_traitsILi256ELi64ELi64ELi4ELb0ELb0EN7cutlass6half_tE19Flash_kernel_traitsILi256ELi64ELi64ELi4ES3_EELb1ELb0ELb0ELb0ELb1ELb0ELb1ELb0EEEvNS_16Flash_fwd_paramsE --------------------------
	.section	.text._ZN5flash24flash_fwd_splitkv_kernelI23Flash_fwd_kernel_traitsILi256ELi64ELi64ELi4ELb0ELb0EN7cutlass6half_tE19Flash_kernel_traitsILi256ELi64ELi64ELi4ES3_EELb1ELb0ELb0ELb0ELb1ELb0ELb1ELb0EEEvNS_16Flash_fwd_paramsE,"ax",@progbits
	.align	128
        .global         _ZN5flash24flash_fwd_splitkv_kernelI23Flash_fwd_kernel_traitsILi256ELi64ELi64ELi4ELb0ELb0EN7cutlass6half_tE19Flash_kernel_traitsILi256ELi64ELi64ELi4ES3_EELb1ELb0ELb0ELb0ELb1ELb0ELb1ELb0EEEvNS_16Flash_fwd_paramsE
        .type           _ZN5flash24flash_fwd_splitkv_kernelI23Flash_fwd_kernel_traitsILi256ELi64ELi64ELi4ELb0ELb0EN7cutlass6half_tE19Flash_kernel_traitsILi256ELi64ELi64ELi4ES3_EELb1ELb0ELb0ELb0ELb1ELb0ELb1ELb0EEEvNS_16Flash_fwd_paramsE,@function
        .size           _ZN5flash24flash_fwd_splitkv_kernelI23Flash_fwd_kernel_traitsILi256ELi64ELi64ELi4ELb0ELb0EN7cutlass6half_tE19Flash_kernel_traitsILi256ELi64ELi64ELi4ES3_EELb1ELb0ELb0ELb0ELb1ELb0ELb1ELb0EEEvNS_16Flash_fwd_paramsE,(.L_x_4913 - _ZN5flash24flash_fwd_splitkv_kernelI23Flash_fwd_kernel_traitsILi256ELi64ELi64ELi4ELb0ELb0EN7cutlass6half_tE19Flash_kernel_traitsILi256ELi64ELi64ELi4ES3_EELb1ELb0ELb0ELb0ELb1ELb0ELb1ELb0EEEvNS_16Flash_fwd_paramsE)
        .other          _ZN5flash24flash_fwd_splitkv_kernelI23Flash_fwd_kernel_traitsILi256ELi64ELi64ELi4ELb0ELb0EN7cutlass6half_tE19Flash_kernel_traitsILi256ELi64ELi64ELi4ES3_EELb1ELb0ELb0ELb0ELb1ELb0ELb1ELb0EEEvNS_16Flash_fwd_paramsE,@"STO_CUDA_ENTRY STV_DEFAULT"
_ZN5flash24flash_fwd_splitkv_kernelI23Flash_fwd_kernel_traitsILi256ELi64ELi64ELi4ELb0ELb0EN7cutlass6half_tE19Flash_kernel_traitsILi256ELi64ELi64ELi4ES3_EELb1ELb0ELb0ELb0ELb1ELb0ELb1ELb0EEEvNS_16Flash_fwd_paramsE:
.text._ZN5flash24flash_fwd_splitkv_kernelI23Flash_fwd_kernel_traitsILi256ELi64ELi64ELi4ELb0ELb0EN7cutlass6half_tE19Flash_kernel_traitsILi256ELi64ELi64ELi4ES3_EELb1ELb0ELb0ELb0ELb1ELb0ELb1ELb0EEEvNS_16Flash_fwd_paramsE:
        /* <DEDUP_REMOVED lines=31> */
[----:B------:R-:W-:Y:S02]  /*01f0*/  @UP3 UIADD3 UR17, UR17, 0x1, URZ ;  /* 0x0000000111113890 */ /* 0x000fe4000fffe03f */
[----:B------:R-:W-:Y:S01]  /*0200*/  @!UP2 ULOP3.LUT UR17, URZ, UR9, URZ, 0x33, !UPT ;  /* 0x000000093f11a292 */ /* 0x000fe2000f8e333f */
[----:B------:R-:W-:Y:S01]  /*0210*/  PLOP3.LUT P0, PT, PT, PT, UP0, 0x80, 0x0 ;  /* 0x000000000000781c */ /* 0x000fe20003f0f008 */
        /* <DEDUP_REMOVED lines=25> */
[----:B---3--:R-:W-:Y:S01]  /*03b0*/  @P2 R2UR UR22, R0 ;  /* 0x00000000001622ca */ /* 0x008fe200000e0000 */
[----:B------:R-:W2:Y:S01]  /*03c0*/  S2R R3, SR_TID.X ;  /* 0x0000000000037919 */ /* 0x000ea20000002100 */
        /* <DEDUP_REMOVED lines=10> */
[----:B------:R-:W3:Y:S04]  /*0470*/  @P0 LDG.E R0, desc[UR18][R6.64+0x4] ;  /* 0x0000041206000981 */ /* 0x000ee8000c1e1900 */
[----:B------:R-:W4:Y:S01]  /*0480*/  @!P0 LDG.E R2, desc[UR18][R6.64] ;  /* 0x0000001206028981 */ /* 0x000f22000c1e1900 */
[----:B---3--:R-:W-:-:S13]  /*0490*/  @P0 R2UR UR5, R0 ;  /* 0x00000000000502ca */ /* 0x008fda00000e0000 */
[----:B------:R-:W-:-:S07]  /*04a0*/  @UP3 UIADD3 UR5, UR5, -UR8, URZ ;  /* 0x8000000805053290 */ /* 0x000fce000fffe03f */
[----:B----4-:R-:W-:Y:S01]  /*04b0*/  @!P0 R2UR UR5, R2 ;  /* 0x00000000020582ca */ /* 0x010fe200000e0000 */
[----:B------:R-:W-:-:S14]  /*04c0*/  BRA `(.L_x_3611) ;  /* 0x0000000000047947 */ /* 0x000fdc0003800000 */
.L_x_3610:
[----:B------:R-:W-:-:S05]  /*04d0*/  ULDC UR5, c[0x0][0x2c8] ;  /* 0x0000b20000057ab9 */ /* 0x000fca0000000800 */
.L_x_3611:
        /* <DEDUP_REMOVED lines=10> */
[----:B------:R-:W3:Y:S01]  /*0580*/  @P0 LDG.E R0, desc[UR18][R4.64] ;  /* 0x0000001204000981 */ /* 0x000ee2000c1e1900 */
[----:B------:R-:W-:Y:S02]  /*0590*/  UISETP.GT.AND UP1, UPT, UR22, UR21, UPT ;  /* 0x000000151600728c */ /* 0x000fe4000bf24270 */
[----:B------:R-:W-:-:S03]  /*05a0*/  @!UP2 UISETP.NE.U32.AND UP0, UPT, UR6, URZ, UPT ;  /* 0x0000003f0600a28c */ /* 0x000fc6000bf05070 */
[----:B------:R-:W-:Y:S01]  /*05b0*/  @!UP2 ULDC UR6, c[0x0][0x2cc] ;  /* 0x0000b3000006aab9 */ /* 0x000fe20000000800 */
[----:B------:R-:W-:-:S04]  /*05c0*/  @!UP2 UISETP.NE.AND.EX UP0, UPT, UR7, URZ, UPT, UP0 ;  /* 0x0000003f0700a28c */ /* 0x000fc8000bf05300 */
[----:B------:R-:W-:Y:S01]  /*05d0*/  @!UP2 USEL UR6, UR6, URZ, UP0 ;  /* 0x0000003f0606a287 */ /* 0x000fe20008000000 */
[----:B---3--:R-:W-:Y:S02]  /*05e0*/  @P0 R2UR UR16, R0 ;  /* 0x00000000001002ca */ /* 0x008fe400000e0000 */
[----:B------:R-:W-:-:S11]  /*05f0*/  PLOP3.LUT P0, PT, PT, PT, UP1, 0x80, 0x0 ;  /* 0x000000000000781c */ /* 0x000fd60003f0f018 */
[----:B------:R-:W-:Y:S02]  /*0600*/  @UP2 UIADD3 UR16, UR16, -UR11, URZ ;  /* 0x8000000b10102290 */ /* 0x000fe4000fffe03f */
[----:B------:R-:W-:Y:S01]  /*0610*/  @!UP2 UIADD3 UR16, UR6, UR5, -UR11 ;  /* 0x000000050610a290 */ /* 0x000fe2000fffe80b */
[----:B------:R-:W-:Y:S11]  /*0620*/  @!P0 EXIT ;  /* 0x000000000000894d */ /* 0x000ff60003800000 */
[----:B------:R-:W-:Y:S01]  /*0630*/  ULDC UR13, c[0x0][0x10] ;  /* 0x00000400000d7ab9 */ /* 0x000fe20000000800 */
[----:B------:R-:W1:Y:S01]  /*0640*/  LDC R0, c[0x0][0x10] ;  /* 0x00000400ff007b82 */ /* 0x000e620000000800 */
[----:B------:R-:W-:Y:S01]  /*0650*/  ULDC UR6, c[0x0][0x2c8] ;  /* 0x0000b20000067ab9 */ /* 0x000fe20000000800 */
[----:B------:R-:W-:Y:S01]  /*0660*/  UMOV UR24, URZ ;  /* 0x0000003f00187c82 */ /* 0x000fe20008000000 */
[----:B------:R-:W-:Y:S02]  /*0670*/  UIADD3 UR6, UR6, 0x3f, URZ ;  /* 0x0000003f06067890 */ /* 0x000fe4000fffe03f */
[----:B------:R-:W-:Y:S02]  /*0680*/  UISETP.NE.AND UP1, UPT, UR13, URZ, UPT ;  /* 0x0000003f0d00728c */ /* 0x000fe4000bf25270 */
[----:B------:R-:W-:Y:S01]  /*0690*/  USHF.R.S32.HI UR5, URZ, 0x1f, UR6 ;  /* 0x0000001f3f057899 */ /* 0x000fe20008011406 */
[----:B------:R-:W-:-:S03]  /*06a0*/  ULDC UR20, c[0x0][0x398] ;  /* 0x0000e60000147ab9 */ /* 0x000fc60000000800 */
[----:B------:R-:W-:-:S04]  /*06b0*/  ULEA.HI UR5, UR5, UR6, URZ, 0x6 ;  /* 0x0000000605057291 */ /* 0x000fc8000f8f303f */
[----:B------:R-:W-:-:S04]  /*06c0*/  ULEA.HI.SX32 UR14, UR5, UR13, 0x1a ;  /* 0x0000000d050e7291 */ /* 0x000fc8000f8fd23f */
        /* <DEDUP_REMOVED lines=16> */
[----:B------:R-:W-:-:S03]  /*07d0*/  UIMAD.WIDE.U32 UR24, UR25, UR5, UR24 ;  /* 0x00000005191872a5 */ /* 0x000fc6000f8e0018 */
[----:B------:R-:W-:-:S04]  /*07e0*/  R2UR UR5, R0 ;  /* 0x00000000000572ca */ /* 0x000fc800000e0000 */
[----:B------:R-:W-:Y:S02]  /*07f0*/  UMOV UR15, UR25 ;  /* 0x00000019000f7c82 */ /* 0x000fe40008000000 */
[----:B------:R-:W-:-:S07]  /*0800*/  UIMAD.WIDE.U32 UR24, UR15, UR6, URZ ;  /* 0x000000060f1872a5 */ /* 0x000fce000f8e003f */
[----:B------:R-:W-:Y:S02]  /*0810*/  UMOV UR15, UR25 ;  /* 0x00000019000f7c82 */ /* 0x000fe40008000000 */
[----:B------:R-:W-:-:S04]  /*0820*/  UIMAD UR5, UR15, UR5, UR6 ;  /* 0x000000050f0572a4 */ /* 0x000fc8000f8e0206 */
[----:B------:R-:W-:-:S11]  /*0830*/  UISETP.GT.U32.AND UP0, UPT, UR7, UR5, UPT ;  /* 0x000000050700728c */ /* 0x000fd6000bf04070 */
[----:B------:R-:W-:Y:S02]  /*0840*/  @!UP0 UIADD3 UR5, UR5, -UR7, URZ ;  /* 0x8000000705058290 */ /* 0x000fe4000fffe03f */
[----:B------:R-:W-:Y:S02]  /*0850*/  @!UP0 UIADD3 UR15, UR15, 0x1, URZ ;  /* 0x000000010f0f8890 */ /* 0x000fe4000fffe03f */
[----:B------:R-:W-:Y:S02]  /*0860*/  UISETP.GE.U32.AND UP2, UPT, UR5, UR7, UPT ;  /* 0x000000070500728c */ /* 0x000fe4000bf46070 */
[----:B------:R-:W-:Y:S02]  /*0870*/  UIADD3 UR5, UR16, 0x3f, URZ ;  /* 0x0000003f10057890 */ /* 0x000fe4000fffe03f */
[----:B------:R-:W-:Y:S02]  /*0880*/  UISETP.GE.AND UP0, UPT, UR14, URZ, UPT ;  /* 0x0000003f0e00728c */ /* 0x000fe4000bf06270 */
[----:B------:R-:W-:-:S04]  /*0890*/  USHF.R.S32.HI UR6, URZ, 0x1f, UR5 ;  /* 0x0000001f3f067899 */ /* 0x000fc80008011405 */
[----:B------:R-:W-:Y:S02]  /*08a0*/  ULEA.HI UR5, UR6, UR5, URZ, 0x6 ;  /* 0x0000000506057291 */ /* 0x000fe4000f8f303f */
[----:B------:R-:W-:Y:S02]  /*08b0*/  @UP2 UIADD3 UR15, UR15, 0x1, URZ ;  /* 0x000000010f0f2890 */ /* 0x000fe4000fffe03f */
[----:B------:R-:W-:-:S05]  /*08c0*/  USHF.R.S32.HI UR5, URZ, 0x6, UR5 ;  /* 0x000000063f057899 */ /* 0x000fca0008011405 */
[----:B------:R-:W-:Y:S01]  /*08d0*/  UMOV UR6, UR15 ;  /* 0x0000000f00067c82 */ /* 0x000fe20008000000 */
[----:B------:R-:W-:Y:S01]  /*08e0*/  IMAD.U32 R5, RZ, RZ, UR5 ;  /* 0x00000005ff057e24 */ /* 0x000fe2000f8e00ff */
[----:B------:R-:W-:Y:S02]  /*08f0*/  @!UP0 UIADD3 UR6, -UR6, URZ, URZ ;  /* 0x0000003f06068290 */ /* 0x000fe4000fffe13f */
[----:B------:R-:W-:-:S04]  /*0900*/  @!UP1 ULOP3.LUT UR6, URZ, UR13, URZ, 0x33, !UPT ;  /* 0x0000000d3f069292 */ /* 0x000fc8000f8e333f */
[----:B------:R-:W-:Y:S02]  /*0910*/  UIMAD UR15, UR6, UR12, URZ ;  /* 0x0000000c060f72a4 */ /* 0x000fe4000f8e023f */
[----:B------:R-:W-:Y:S01]  /*0920*/  IMAD.U32 R0, RZ, RZ, UR6 ;  /* 0x00000006ff007e24 */ /* 0x000fe2000f8e00ff */
[----:B------:R-:W-:-:S04]  /*0930*/  UIADD3 UR6, -UR22, 0x7f, UR21 ;  /* 0x0000007f16067890 */ /* 0x000fc8000fffe115 */
[----:B------:R-:W-:Y:S01]  /*0940*/  VIADDMNMX R0, R0, UR15, R5, PT ;  /* 0x0000000f00007c46 */ /* 0x000fe2000b800105 */
[----:B------:R-:W-:-:S03]  /*0950*/  UIADD3 UR6, UR6, UR20, UR16 ;  /* 0x0000001406067290 */ /* 0x000fc6000fffe010 */
[----:B------:R-:W-:Y:S01]  /*0960*/  R2UR UR7, R0 ;  /* 0x00000000000772ca */ /* 0x000fe200000e0000 */
[----:B------:R-:W-:-:S04]  /*0970*/  USHF.R.S32.HI UR5, URZ, 0x1f, UR6 ;  /* 0x0000001f3f057899 */ /* 0x000fc80008011406 */
[----:B------:R-:W-:-:S04]  /*0980*/  ULEA.HI UR5, UR5, UR6, URZ, 0x6 ;  /* 0x0000000605057291 */ /* 0x000fc8000f8f303f */
[----:B------:R-:W-:-:S04]  /*0990*/  USHF.R.S32.HI UR5, URZ, 0x6, UR5 ;  /* 0x000000063f057899 */ /* 0x000fc80008011405 */
[----:B------:R-:W-:-:S04]  /*09a0*/  UISETP.LT.AND UP0, UPT, UR7, UR5, UPT ;  /* 0x000000050700728c */ /* 0x000fc8000bf01270 */
[----:B------:R-:W-:-:S04]  /*09b0*/  USEL UR5, UR7, UR5, UP0 ;  /* 0x0000000507057287 */ /* 0x000fc80008000000 */
[----:B------:R-:W-:-:S06]  /*09c0*/  UISETP.GE.AND UP0, UPT, UR15, UR5, UPT ;  /* 0x000000050f00728c */ /* 0x000fcc000bf06270 */
[----:B------:R-:W-:-:S13]  /*09d0*/  PLOP3.LUT P0, PT, PT, PT, UP0, 0x80, 0x0 ;  /* 0x000000000000781c */ /* 0x000fda0003f0f008 */
[----:B------:R-:W-:Y:S05]  /*09e0*/  @!P0 BRA `(.L_x_3612) ;  /* 0x0000000400948947 */ /* 0x000fea0003800000 */
[----:B--2---:R-:W-:Y:S01]  /*09f0*/  SHF.R.S32.HI R0, RZ, 0x1f, R3 ;  /* 0x0000001fff007819 */ /* 0x004fe20000011403 */
[----:B------:R-:W-:Y:S01]  /*0a00*/  ULDC.64 UR6, c[0x0][0x2c0] ;  /* 0x0000b00000067ab9 */ /* 0x000fe20000000a00 */
[----:B------:R-:W-:Y:S01]  /*0a10*/  LOP3.LUT P6, RZ, R3, 0xf, RZ, 0xc0, !PT ;  /* 0x0000000f03ff7812 */ /* 0x000fe200078cc0ff */
        /* <DEDUP_REMOVED lines=11> */
[----:B------:R-:W-:Y:S01]  /*0ad0*/  IMAD.SHL.U32 R4, R4, 0x4, RZ ;  /* 0x0000000404047824 */ /* 0x000fe200078e00ff */
[----:B------:R-:W-:Y:S01]  /*0ae0*/  USHF.R.S32.HI UR6, URZ, 0x1f, UR7 ;  /* 0x0000001f3f067899 */ /* 0x000fe20008011407 */
[C---:B------:R-:W-:Y:S01]  /*0af0*/  VIADD R7, R0.reuse, 0x18 ;  /* 0x0000001800077836 */ /* 0x040fe20000000000 */
[C---:B------:R-:W-:Y:S01]  /*0b00*/  ISETP.GE.AND P1, PT, R0.reuse, UR21, PT ;  /* 0x0000001500007c0c */ /* 0x040fe2000bf26270 */
[----:B------:R-:W-:Y:S01]  /*0b10*/  VIADD R6, R0, 0x20 ;  /* 0x0000002000067836 */ /* 0x000fe20000000000 */
[----:B------:R-:W-:Y:S01]  /*0b20*/  SHF.R.S32.HI R5, RZ, 0x1f, R4 ;  /* 0x0000001fff057819 */ /* 0x000fe20000011404 */
[----:B------:R-:W-:Y:S01]  /*0b30*/  IMAD.U32 R2, RZ, RZ, UR4 ;  /* 0x00000004ff027e24 */ /* 0x000fe2000f8e00ff */
[----:B------:R-:W-:-:S02]  /*0b40*/  ISETP.GE.AND P2, PT, R8, UR21, PT ;  /* 0x0000001508007c0c */ /* 0x000fc4000bf46270 */
[C---:B------:R-:W-:Y:S01]  /*0b50*/  ISETP.GE.OR P5, PT, R0.reuse, UR21, P6 ;  /* 0x0000001500007c0c */ /* 0x040fe2000b7a6670 */
[----:B------:R-:W-:-:S03]  /*0b60*/  IMAD.WIDE R4, R0, 0x100, R4 ;  /* 0x0000010000047825 */ /* 0x000fc600078e0204 */
[----:B------:R-:W-:Y:S01]  /*0b70*/  IADD3 R3, P0, R4, UR4, RZ ;  /* 0x0000000404037c10 */ /* 0x000fe2000ff1e0ff */
[----:B------:R-:W-:Y:S01]  /*0b80*/  ULDC.64 UR4, c[0x0][0x288] ;  /* 0x0000a20000047ab9 */ /* 0x000fe20000000a00 */
[----:B------:R-:W-:Y:S02]  /*0b90*/  VIADD R4, R0, 0x8 ;  /* 0x0000000800047836 */ /* 0x000fe40000000000 */
[----:B------:R-:W-:Y:S01]  /*0ba0*/  LEA.HI.X.SX32 R2, R2, R5, 0x1, P0 ;  /* 0x0000000502027211 */ /* 0x000fe200000f0eff */
[----:B------:R-:W-:Y:S01]  /*0bb0*/  VIADD R5, R0, 0x28 ;  /* 0x0000002800057836 */ /* 0x000fe20000000000 */
[C---:B------:R-:W-:Y:S02]  /*0bc0*/  LEA R10, P0, R3.reuse, UR4, 0x2 ;  /* 0x00000004030a7c11 */ /* 0x040fe4000f8010ff */
[----:B------:R-:W-:Y:S02]  /*0bd0*/  ISETP.GE.AND P3, PT, R4, UR21, PT ;  /* 0x0000001504007c0c */ /* 0x000fe4000bf66270 */
[----:B------:R-:W-:Y:S01]  /*0be0*/  LEA.HI.X R11, R3, UR5, R2, 0x2, P0 ;  /* 0x00000005030b7c11 */ /* 0x000fe200080f1402 */
[----:B------:R-:W-:Y:S01]  /*0bf0*/  VIADD R3, R0, 0x38 ;  /* 0x0000003800037836 */ /* 0x000fe20000000000 */
[----:B------:R-:W-:Y:S01]  /*0c00*/  ISETP.GE.AND P0, PT, R7, UR21, PT ;  /* 0x0000001507007c0c */ /* 0x000fe2000bf06270 */
[----:B------:R-:W-:Y:S01]  /*0c10*/  ULDC.64 UR4, c[0x0][0x2b8] ;  /* 0x0000ae0000047ab9 */ /* 0x000fe20000000a00 */
[----:B------:R-:W-:Y:S01]  /*0c20*/  ISETP.GE.OR P4, PT, R4, UR21, P6 ;  /* 0x0000001504007c0c */ /* 0x000fe2000b786670 */
[----:B------:R1:W-:Y:S01]  /*0c30*/  @!P1 STG.E.128 desc[UR18][R10.64], RZ ;  /* 0x000000ff0a009986 */ /* 0x0003e2000c101d12 */
[----:B------:R-:W-:-:S03]  /*0c40*/  VIADD R4, R0, 0x30 ;  /* 0x0000003000047836 */ /* 0x000fc60000000000 */
[----:B------:R1:W-:Y:S04]  /*0c50*/  @!P1 STG.E.128 desc[UR18][R10.64+0x100], RZ ;  /* 0x000100ff0a009986 */ /* 0x0003e8000c101d12 */
[----:B------:R1:W-:Y:S04]  /*0c60*/  @!P1 STG.E.128 desc[UR18][R10.64+0x200], RZ ;  /* 0x000200ff0a009986 */ /* 0x0003e8000c101d12 */
[----:B------:R1:W-:Y:S01]  /*0c70*/  @!P1 STG.E.128 desc[UR18][R10.64+0x300], RZ ;  /* 0x000300ff0a009986 */ /* 0x0003e2000c101d12 */
[----:B------:R-:W-:Y:S01]  /*0c80*/  ISETP.GE.AND P1, PT, R6, UR21, PT ;  /* 0x0000001506007c0c */ /* 0x000fe2000bf26270 */
[----:B------:R-:W-:-:S02]  /*0c90*/  @!P4 IMAD.MOV.U32 R21, RZ, RZ, -0x800000 ;  /* 0xff800000ff15c424 */ /* 0x000fc400078e00ff */
[----:B------:R1:W-:Y:S04]  /*0ca0*/  @!P2 STG.E.128 desc[UR18][R10.64+0x4000], RZ ;  /* 0x004000ff0a00a986 */ /* 0x0003e8000c101d12 */
[----:B------:R1:W-:Y:S04]  /*0cb0*/  @!P2 STG.E.128 desc[UR18][R10.64+0x4100], RZ ;  /* 0x004100ff0a00a986 */ /* 0x0003e8000c101d12 */
[----:B------:R1:W-:Y:S04]  /*0cc0*/  @!P2 STG.E.128 desc[UR18][R10.64+0x4200], RZ ;  /* 0x004200ff0a00a986 */ /* 0x0003e8000c101d12 */
[----:B------:R1:W-:Y:S01]  /*0cd0*/  @!P2 STG.E.128 desc[UR18][R10.64+0x4300], RZ ;  /* 0x004300ff0a00a986 */ /* 0x0003e2000c101d12 */
[----:B------:R-:W-:-:S03]  /*0ce0*/  ISETP.GE.AND P2, PT, R4, UR21, PT ;  /* 0x0000001504007c0c */ /* 0x000fc6000bf46270 */
        /* <DEDUP_REMOVED lines=9> */
[----:B------:R-:W-:-:S03]  /*0d80*/  IADD3 R2, P0, R0, UR7, RZ ;  /* 0x0000000700027c10 */ /* 0x000fc6000ff1e0ff */
[----:B------:R1:W-:Y:S01]  /*0d90*/  @!P1 STG.E.128 desc[UR18][R10.64+0x8000], RZ ;  /* 0x008000ff0a009986 */ /* 0x0003e2000c101d12 */
[----:B------:R-:W-:Y:S02]  /*0da0*/  LEA.HI.X.SX32 R9, R0, UR6, 0x1, P0 ;  /* 0x0000000600097c11 */ /* 0x000fe400080f0eff */
[C---:B------:R-:W-:Y:S01]  /*0db0*/  LEA R12, P0, R2.reuse, UR4, 0x2 ;  /* 0x00000004020c7c11 */ /* 0x040fe2000f8010ff */
[----:B------:R1:W-:Y:S03]  /*0dc0*/  @!P1 STG.E.128 desc[UR18][R10.64+0x8100], RZ ;  /* 0x008100ff0a009986 */ /* 0x0003e6000c101d12 */
[----:B------:R-:W-:Y:S01]  /*0dd0*/  LEA.HI.X R13, R2, UR5, R9, 0x2, P0 ;  /* 0x00000005020d7c11 */ /* 0x000fe200080f1409 */
[----:B------:R1:W-:Y:S01]  /*0de0*/  @!P1 STG.E.128 desc[UR18][R10.64+0x8200], RZ ;  /* 0x008200ff0a009986 */ /* 0x0003e2000c101d12 */
[----:B------:R-:W-:-:S03]  /*0df0*/  ISETP.GE.OR P0, PT, R5, UR21, P6 ;  /* 0x0000001505007c0c */ /* 0x000fc6000b706670 */
[----:B------:R1:W-:Y:S01]  /*0e00*/  @!P1 STG.E.128 desc[UR18][R10.64+0x8300], RZ ;  /* 0x008300ff0a009986 */ /* 0x0003e2000c101d12 */
[----:B------:R-:W-:-:S03]  /*0e10*/  ISETP.GE.AND P1, PT, R3, UR21, PT ;  /* 0x0000001503007c0c */ /* 0x000fc6000bf26270 */
[----:B------:R1:W-:Y:S04]  /*0e20*/  @!P2 STG.E.128 desc[UR18][R10.64+0xc000], RZ ;  /* 0x00c000ff0a00a986 */ /* 0x0003e8000c101d12 */
[----:B------:R1:W-:Y:S02]  /*0e30*/  @!P2 STG.E.128 desc[UR18][R10.64+0xc100], RZ ;  /* 0x00c100ff0a00a986 */ /* 0x0003e4000c101d12 */
[----:B------:R-:W-:Y:S02]  /*0e40*/  @!P0 IMAD.MOV.U32 R9, RZ, RZ, -0x800000 ;  /* 0xff800000ff098424 */ /* 0x000fe400078e00ff */
[----:B------:R1:W-:Y:S04]  /*0e50*/  @!P2 STG.E.128 desc[UR18][R10.64+0xc200], RZ ;  /* 0x00c200ff0a00a986 */ /* 0x0003e8000c101d12 */
[----:B------:R1:W-:Y:S01]  /*0e60*/  @!P2 STG.E.128 desc[UR18][R10.64+0xc300], RZ ;  /* 0x00c300ff0a00a986 */ /* 0x0003e2000c101d12 */
[----:B------:R-:W-:Y:S01]  /*0e70*/  ISETP.GE.OR P2, PT, R7, UR21, P6 ;  /* 0x0000001507007c0c */ /* 0x000fe2000b746670 */
[----:B------:R-:W-:-:S02]  /*0e80*/  @!P5 IMAD.MOV.U32 R7, RZ, RZ, -0x800000 ;  /* 0xff800000ff07d424 */ /* 0x000fc400078e00ff */
[----:B------:R1:W-:Y:S04]  /*0e90*/  @!P3 STG.E.128 desc[UR18][R10.64+0xa000], RZ ;  /* 0x00a000ff0a00b986 */ /* 0x0003e8000c101d12 */
[----:B------:R1:W-:Y:S04]  /*0ea0*/  @!P3 STG.E.128 desc[UR18][R10.64+0xa100], RZ ;  /* 0x00a100ff0a00b986 */ /* 0x0003e8000c101d12 */
[----:B------:R1:W-:Y:S02]  /*0eb0*/  @!P3 STG.E.128 desc[UR18][R10.64+0xa200], RZ ;  /* 0x00a200ff0a00b986 */ /* 0x0003e4000c101d12 */
[----:B------:R-:W-:-:S02]  /*0ec0*/  @!P2 IMAD.MOV.U32 R17, RZ, RZ, -0x800000 ;  /* 0xff800000ff11a424 */ /* 0x000fc400078e00ff */
[----:B------:R1:W-:Y:S01]  /*0ed0*/  @!P3 STG.E.128 desc[UR18][R10.64+0xa300], RZ ;  /* 0x00a300ff0a00b986 */ /* 0x0003e2000c101d12 */
[----:B------:R-:W-:-:S03]  /*0ee0*/  ISETP.GE.OR P3, PT, R8, UR21, P6 ;  /* 0x0000001508007c0c */ /* 0x000fc6000b766670 */
[----:B------:R1:W-:Y:S04]  /*0ef0*/  @!P1 STG.E.128 desc[UR18][R10.64+0xe000], RZ ;  /* 0x00e000ff0a009986 */ /* 0x0003e8000c101d12 */
[----:B------:R1:W-:Y:S04]  /*0f00*/  @!P1 STG.E.128 desc[UR18][R10.64+0xe100], RZ ;  /* 0x00e100ff0a009986 */ /* 0x0003e8000c101d12 */
[----:B------:R1:W-:Y:S02]  /*0f10*/  @!P1 STG.E.128 desc[UR18][R10.64+0xe200], RZ ;  /* 0x00e200ff0a009986 */ /* 0x0003e4000c101d12 */
[----:B------:R-:W-:-:S02]  /*0f20*/  @!P3 IMAD.MOV.U32 R19, RZ, RZ, -0x800000 ;  /* 0xff800000ff13b424 */ /* 0x000fc400078e00ff */
[----:B------:R1:W-:Y:S01]  /*0f30*/  @!P1 STG.E.128 desc[UR18][R10.64+0xe300], RZ ;  /* 0x00e300ff0a009986 */ /* 0x0003e2000c101d12 */
[----:B------:R-:W-:-:S03]  /*0f40*/  ISETP.GE.OR P1, PT, R6, UR21, P6 ;  /* 0x0000001506007c0c */ /* 0x000fc6000b726670 */
[----:B------:R1:W-:Y:S01]  /*0f50*/  @!P5 STG.E desc[UR18][R12.64], R7 ;  /* 0x000000070c00d986 */ /* 0x0003e2000c101912 */
[----:B------:R-:W-:Y:S02]  /*0f60*/  ISETP.GE.OR P5, PT, R4, UR21, P6 ;  /* 0x0000001504007c0c */ /* 0x000fe4000b7a6670 */
[----:B------:R-:W-:Y:S01]  /*0f70*/  ISETP.GE.OR P6, PT, R3, UR21, P6 ;  /* 0x0000001503007c0c */ /* 0x000fe2000b7c6670 */
[----:B------:R1:W-:Y:S04]  /*0f80*/  @!P4 STG.E desc[UR18][R12.64+0x20], R21 ;  /* 0x000020150c00c986 */ /* 0x0003e8000c101912 */
[----:B------:R1:W-:Y:S02]  /*0f90*/  @!P3 STG.E desc[UR18][R12.64+0x40], R19 ;  /* 0x000040130c00b986 */ /* 0x0003e4000c101912 */
[----:B------:R-:W-:-:S02]  /*0fa0*/  @!P1 IMAD.MOV.U32 R15, RZ, RZ, -0x800000 ;  /* 0xff800000ff0f9424 */ /* 0x000fc400078e00ff */
[----:B------:R1:W-:Y:S02]  /*0fb0*/  @!P2 STG.E desc[UR18][R12.64+0x60], R17 ;  /* 0x000060110c00a986 */ /* 0x0003e4000c101912 */
[----:B------:R-:W-:Y:S02]  /*0fc0*/  @!P5 IMAD.MOV.U32 R5, RZ, RZ, -0x800000 ;  /* 0xff800000ff05d424 */ /* 0x000fe400078e00ff */
[----:B------:R1:W-:Y:S04]  /*0fd0*/  @!P1 STG.E desc[UR18][R12.64+0x80], R15 ;  /* 0x0000800f0c009986 */ /* 0x0003e8000c101912 */
[----:B------:R1:W-:Y:S04]  /*0fe0*/  @!P0 STG.E desc[UR18][R12.64+0xa0], R9 ;  /* 0x0000a0090c008986 */ /* 0x0003e8000c101912 */
[----:B------:R1:W-:Y:S01]  /*0ff0*/  @!P5 STG.E desc[UR18][R12.64+0xc0], R5 ;  /* 0x0000c0050c00d986 */ /* 0x0003e2000c101912 */
[----:B------:R-:W-:Y:S05]  /*1000*/  @P6 EXIT ;  /* 0x000000000000694d */ /* 0x000fea0003800000 */
[----:B------:R-:W-:-:S05]  /*1010*/  MOV R3, 0xff800000 ;  /* 0xff80000000037802 */ /* 0x000fca0000000f00 */
[----:B------:R-:W-:Y:S01]  /*1020*/  STG.E desc[UR18][R12.64+0xe0], R3 ;  /* 0x0000e0030c007986 */ /* 0x000fe2000c101912 */
[----:B------:R-:W-:Y:S05]  /*1030*/  EXIT ;  /* 0x000000000000794d */ /* 0x000fea0003800000 */
.L_x_3612:
        /* <DEDUP_REMOVED lines=9> */
[----:B------:R-:W3:Y:S01]  /*10d0*/  @P1 LDG.E R4, desc[UR18][R4.64] ;  /* 0x0000001204041981 */ /* 0x000ee2000c1e1900 */
[----:B------:R-:W-:Y:S01]  /*10e0*/  ISETP.NE.U32.AND P2, PT, RZ, UR6, PT ;  /* 0x00000006ff007c0c */ /* 0x000fe2000bf45070 */
[----:B------:R-:W-:Y:S01]  /*10f0*/  UMOV UR9, UR17 ;  /* 0x0000001100097c82 */ /* 0x000fe20008000000 */
[----:B------:R-:W-:Y:S02]  /*1100*/  PLOP3.LUT P0, PT, PT, PT, PT, 0x8, 0x0 ;  /* 0x000000000000781c */ /* 0x000fe40003f0e170 */
[----:B------:R-:W-:Y:S02]  /*1110*/  CS2R R240, SRZ ;  /* 0x0000000000f07805 */ /* 0x000fe4000001ff00 */
[----:B------:R-:W-:Y:S02]  /*1120*/  ISETP.NE.AND.EX P2, PT, RZ, UR7, PT, P2 ;  /* 0x00000007ff007c0c */ /* 0x000fe4000bf45320 */
[----:B---3--:R-:W-:-:S11]  /*1130*/  @P1 R2UR UR9, R4 ;  /* 0x00000000040912ca */ /* 0x008fd600000e0000 */
        /* <DEDUP_REMOVED lines=12> */
.L_x_3613:
        /* <DEDUP_REMOVED lines=15> */
[----:B------:R-:W-:-:S06]  /*12f0*/  IMAD.HI.U32 R9, R9, R2, R8 ;  /* 0x0000000209097227 */ /* 0x000fcc00078e0008 */
[----:B------:R-:W-:-:S05]  /*1300*/  IMAD.HI.U32 R9, R9, R0, RZ ;  /* 0x0000000009097227 */ /* 0x000fca00078e00ff */
[----:B------:R-:W-:-:S05]  /*1310*/  IADD3 R5, -R9, RZ, RZ ;  /* 0x000000ff09057210 */ /* 0x000fca0007ffe1ff */
[----:B------:R-:W-:Y:S01]  /*1320*/  IMAD R5, R4, R5, R0 ;  /* 0x0000000504057224 */ /* 0x000fe200078e0200 */
[----:B------:R-:W-:-:S04]  /*1330*/  LOP3.LUT R0, R7, UR9, RZ, 0x3c, !PT ;  /* 0x0000000907007c12 */ /* 0x000fc8000f8e3cff */
[----:B------:R-:W-:Y:S02]  /*1340*/  ISETP.GT.U32.AND P2, PT, R4, R5, PT ;  /* 0x000000050400720c */ /* 0x000fe40003f44070 */
[----:B------:R-:W-:Y:S02]  /*1350*/  ISETP.GE.AND P1, PT, R0, RZ, PT ;  /* 0x000000ff0000720c */ /* 0x000fe40003f26270 */
[----:B------:R-:W1:Y:S09]  /*1360*/  LDC R0, c[0x0][0x278] ;  /* 0x00009e00ff007b82 */ /* 0x000e720000000800 */
[----:B------:R-:W-:Y:S01]  /*1370*/  @!P2 IMAD.IADD R5, R5, 0x1, -R4 ;  /* 0x000000010505a824 */ /* 0x000fe200078e0a04 */
[----:B------:R-:W-:-:S02]  /*1380*/  @!P2 IADD3 R9, R9, 0x1, RZ ;  /* 0x000000010909a810 */ /* 0x000fc40007ffe0ff */
[----:B------:R-:W-:Y:S02]  /*1390*/  ISETP.NE.AND P2, PT, R7, RZ, PT ;  /* 0x000000ff0700720c */ /* 0x000fe40003f45270 */
[----:B------:R-:W-:-:S13]  /*13a0*/  ISETP.GE.U32.AND P3, PT, R5, R4, PT ;  /* 0x000000040500720c */ /* 0x000fda0003f66070 */
[----:B------:R-:W-:-:S05]  /*13b0*/  @P3 VIADD R9, R9, 0x1 ;  /* 0x0000000109093836 */ /* 0x000fca0000000000 */
[----:B------:R-:W-:Y:S02]  /*13c0*/  @!P1 IADD3 R9, -R9, RZ, RZ ;  /* 0x000000ff09099210 */ /* 0x000fe40007ffe1ff */
[----:B------:R-:W-:-:S05]  /*13d0*/  @!P2 LOP3.LUT R9, RZ, R7, RZ, 0x33, !PT ;  /* 0x00000007ff09a212 */ /* 0x000fca00078e33ff */
[----:B------:R-:W-:-:S05]  /*13e0*/  IMAD.WIDE R14, R9, 0x4, R240 ;  /* 0x00000004090e7825 */ /* 0x000fca00078e02f0 */
[----:B------:R-:W3:Y:S01]  /*13f0*/  LDG.E R4, desc[UR18][R14.64] ;  /* 0x000000120e047981 */ /* 0x000ee2000c1e1900 */
[----:B-1----:R-:W-:Y:S01]  /*1400*/  IABS R6, R0 ;  /* 0x0000000000067213 */ /* 0x002fe20000000000 */
[----:B------:R-:W-:-:S03]  /*1410*/  IMAD.U32 R2, RZ, RZ, UR4 ;  /* 0x00000004ff027e24 */ /* 0x000fc6000f8e00ff */
[----:B------:R-:W1:Y:S02]  /*1420*/  I2F.RP R12, R6 ;  /* 0x00000006000c7306 */ /* 0x000e640000209400 */
[----:B------:R-:W-:-:S05]  /*1430*/  IABS R2, R2 ;  /* 0x0000000200027213 */ /* 0x000fca0000000000 */
[----:B------:R-:W-:Y:S01]  /*1440*/  IMAD.MOV.U32 R8, RZ, RZ, R2 ;  /* 0x000000ffff087224 */ /* 0x000fe200078e0002 */
[----:B-1----:R-:W1:Y:S02]  /*1450*/  MUFU.RCP R10, R12 ;  /* 0x0000000c000a7308 */ /* 0x002e640000001000 */
[----:B-1----:R-:W-:-:S06]  /*1460*/  VIADD R10, R10, 0xffffffe ;  /* 0x0ffffffe0a0a7836 */ /* 0x002fcc0000000000 */
[----:B------:R-:W1:Y:S02]  /*1470*/  F2I.FTZ.U32.TRUNC.NTZ R11, R10 ;  /* 0x0000000a000b7305 */ /* 0x000e64000021f000 */
[----:B-1----:R-:W-:Y:S02]  /*1480*/  IADD3 R5, RZ, -R11, RZ ;  /* 0x8000000bff057210 */ /* 0x002fe40007ffe0ff */
        /* <DEDUP_REMOVED lines=38> */
[----:B------:R-:W-:Y:S01]  /*16f0*/  IMAD.IADD R9, R7, 0x1, R0 ;  /* 0x0000000107097824 */ /* 0x000fe200078e0200 */
[----:B------:R-:W-:Y:S01]  /*1700*/  MOV R8, R6 ;  /* 0x0000000600087202 */ /* 0x000fe20000000f00 */
[----:B------:R-:W-:-:S04]  /*1710*/  IMAD R7, R15, UR8, RZ ;  /* 0x000000080f077c24 */ /* 0x000fc8000f8e02ff */
[C---:B------:R-:W-:Y:S02]  /*1720*/  IMAD R7, R2.reuse, UR9, R7 ;  /* 0x0000000902077c24 */ /* 0x040fe4000f8e0207 */
[----:B------:R-:W-:Y:S01]  /*1730*/  IMAD.WIDE.U32 R40, R2, UR8, R8 ;  /* 0x0000000802287c25 */ /* 0x000fe2000f8e0008 */
[----:B------:R-:W-:-:S03]  /*1740*/  UIADD3 UR8, UR27, UR7, URZ ;  /* 0x000000071b087290 */ /* 0x000fc6000fffe03f */
[----:B------:R-:W-:Y:S01]  /*1750*/  IMAD.IADD R11, R41, 0x1, R7 ;  /* 0x00000001290b7824 */ /* 0x000fe200078e0207 */
[----:B------:R-:W-:Y:S08]  /*1760*/  BRA `(.L_x_3615) ;  /* 0x0000000400407947 */ /* 0x000ff00003800000 */
.L_x_3614:
[----:B------:R-:W1:Y:S01]  /*1770*/  LDC R0, c[0x0][0x278] ;  /* 0x00009e00ff007b82 */ /* 0x000e620000000800 */
        /* <DEDUP_REMOVED lines=13> */
[----:B------:R-:W1:Y:S08]  /*1850*/  I2F.RP R5, R7 ;  /* 0x0000000700057306 */ /* 0x000e700000209400 */
[----:B-1----:R-:W1:Y:S02]  /*1860*/  MUFU.RCP R8, R5 ;  /* 0x0000000500087308 */ /* 0x002e640000001000 */
[----:B-1----:R-:W-:-:S06]  /*1870*/  VIADD R8, R8, 0xffffffe ;  /* 0x0ffffffe08087836 */ /* 0x002fcc0000000000 */
[----:B------:R-:W1:Y:S02]  /*1880*/  F2I.FTZ.U32.TRUNC.NTZ R9, R8 ;  /* 0x0000000800097305 */ /* 0x000e64000021f000 */
[----:B-1----:R-:W-:Y:S02]  /*1890*/  IMAD.MOV R4, RZ, RZ, -R9 ;  /* 0x000000ffff047224 */ /* 0x002fe400078e0a09 */
[----:B------:R-:W-:Y:S02]  /*18a0*/  IMAD.MOV.U32 R8, RZ, RZ, RZ ;  /* 0x000000ffff087224 */ /* 0x000fe400078e00ff */
        /* <DEDUP_REMOVED lines=26> */
.L_x_3616:
        /* <DEDUP_REMOVED lines=12> */
[----:B------:R-:W-:-:S03]  /*1b10*/  IMAD R0, R15, R4, RZ ;  /* 0x000000040f007224 */ /* 0x000fc600078e02ff */
[----:B------:R-:W-:Y:S01]  /*1b20*/  MOV R7, UR6 ;  /* 0x0000000600077c02 */ /* 0x000fe20008000f00 */
[----:B------:R-:W-:Y:S01]  /*1b30*/  @UP0 ULDC.64 UR6, c[0x0][0x250] ;  /* 0x0000940000060ab9 */ /* 0x000fe20000000a00 */
[C---:B------:R-:W-:Y:S01]  /*1b40*/  IMAD R0, R16.reuse, R5, R0 ;  /* 0x0000000510007224 */ /* 0x040fe200078e0200 */
[----:B------:R-:W-:Y:S01]  /*1b50*/  @UP0 UIMAD.WIDE.U32 UR26, UR8, UR6, URZ ;  /* 0x00000006081a02a5 */ /* 0x000fe2000f8e003f */
[----:B------:R-:W-:Y:S01]  /*1b60*/  MOV R5, UR14 ;  /* 0x0000000e00057c02 */ /* 0x000fe20008000f00 */
[----:B------:R-:W-:Y:S02]  /*1b70*/  IMAD.WIDE.U32 R40, R16, R4, R6 ;  /* 0x0000000410287225 */ /* 0x000fe400078e0006 */
[----:B------:R-:W-:Y:S02]  /*1b80*/  @UP0 UIMAD UR8, UR8, UR7, UR27 ;  /* 0x00000007080802a4 */ /* 0x000fe4000f8e021b */
[----:B------:R-:W-:Y:S01]  /*1b90*/  IMAD.IADD R11, R41, 0x1, R0 ;  /* 0x00000001290b7824 */ /* 0x000fe200078e0200 */
        /* <DEDUP_REMOVED lines=13> */
.L_x_3615:
[----:B--2---:R-:W-:Y:S01]  /*1c70*/  SHF.R.S32.HI R84, RZ, 0x1f, R3 ;  /* 0x0000001fff547819 */ /* 0x004fe20000011403 */
[----:B------:R-:W-:Y:S01]  /*1c80*/  UIADD3 UR14, -UR21, UR22, URZ ;  /* 0x00000016150e7290 */ /* 0x000fe2000fffe13f */
[----:B------:R-:W1:Y:S01]  /*1c90*/  S2R R39, SR_CTAID.X ;  /* 0x0000000000277919 */ /* 0x000e620000002500 */
[----:B------:R-:W-:Y:S01]  /*1ca0*/  UISETP.NE.AND UP0, UPT, UR10, -0x1, UPT ;  /* 0xffffffff0a00788c */ /* 0x000fe2000bf05270 */
[----:B------:R-:W-:Y:S01]  /*1cb0*/  LEA.HI R0, R84, R3, RZ, 0x3 ;  /* 0x0000000354007211 */ /* 0x000fe200078f18ff */
[----:B------:R-:W-:Y:S01]  /*1cc0*/  UIADD3 UR23, UR5, -0x1, URZ ;  /* 0xffffffff05177890 */ /* 0x000fe2000fffe03f */
[----:B------:R-:W-:Y:S02]  /*1cd0*/  MOV R166, UR16 ;  /* 0x0000001000a67c02 */ /* 0x000fe40008000f00 */
[----:B------:R-:W-:Y:S02]  /*1ce0*/  SHF.R.S32.HI R22, RZ, 0x3, R0 ;  /* 0x00000003ff167819 */ /* 0x000fe40000011400 */
[----:B------:R-:W-:-:S02]  /*1cf0*/  LOP3.LUT R0, R0, 0xfffffff8, RZ, 0xc0, !PT ;  /* 0xfffffff800007812 */ /* 0x000fc400078ec0ff */
        /* <DEDUP_REMOVED lines=15> */
[----:B------:R-:W-:-:S02]  /*1df0*/  SHF.R.S32.HI R23, RZ, 0x1f, R22 ;  /* 0x0000001fff177819 */ /* 0x000fc40000011416 */
[----:B------:R-:W-:Y:S01]  /*1e00*/  SHF.R.U32.HI R14, RZ, 0x3, R9 ;  /* 0x00000003ff0e7819 */ /* 0x000fe20000011609 */
[----:B------:R-:W-:Y:S01]  /*1e10*/  @!UP0 ULDC.64 UR6, c[0x0][0x228] ;  /* 0x00008a0000068ab9 */ /* 0x000fe20000000a00 */
[----:B------:R-:W2:Y:S01]  /*1e20*/  @!P6 S2R R25, SR_CgaCtaId ;  /* 0x000000000019e919 */ /* 0x000ea20000008800 */
[--C-:B------:R-:W-:Y:S01]  /*1e30*/  LOP3.LUT R7, R9, 0x38, R26.reuse, 0xf8, !PT ;  /* 0x0000003809077812 */ /* 0x100fe200078ef81a */
[----:B------:R-:W-:Y:S01]  /*1e40*/  @!UP0 UIMAD UR9, UR9, UR6, URZ ;  /* 0x00000006090982a4 */ /* 0x000fe2000f8e023f */
[----:B------:R-:W3:Y:S01]  /*1e50*/  @!P2 LDC.64 R8, c[0x0][0x240] ;  /* 0x00009000ff08ab82 */ /* 0x000ee20000000a00 */
[----:B------:R-:W4:Y:S01]  /*1e60*/  @!P1 S2R R27, SR_CgaCtaId ;  /* 0x00000000001b9919 */ /* 0x000f220000008800 */
[----:B------:R-:W-:Y:S01]  /*1e70*/  @!UP0 UIMAD.WIDE.U32 UR28, UR17, UR6, URZ ;  /* 0x00000006111c82a5 */ /* 0x000fe2000f8e003f */
[----:B------:R-:W-:Y:S01]  /*1e80*/  LOP3.LUT R14, R7, R14, RZ, 0x3c, !PT ;  /* 0x0000000e070e7212 */ /* 0x000fe200078e3cff */
[----:B------:R-:W-:Y:S01]  /*1e90*/  @!UP0 UIMAD UR7, UR17, UR7, UR9 ;  /* 0x00000007110782a4 */ /* 0x000fe2000f8e0209 */
[----:B------:R-:W5:Y:S01]  /*1ea0*/  @!P4 S2R R21, SR_CgaCtaId ;  /* 0x000000000015c919 */ /* 0x000f620000008800 */
[----:B------:R-:W-:Y:S01]  /*1eb0*/  @!P6 MOV R4, 0x400 ;  /* 0x000004000004e802 */ /* 0x000fe20000000f00 */
[----:B------:R-:W-:Y:S01]  /*1ec0*/  USHF.R.S32.HI UR9, URZ, 0x1f, UR4 ;  /* 0x0000001f3f097899 */ /* 0x000fe20008011404 */
[----:B------:R-:W-:Y:S01]  /*1ed0*/  LEA.HI R7, R84, R3, RZ, 0x6 ;  /* 0x0000000354077211 */ /* 0x000fe200078f30ff */
[----:B------:R-:W-:Y:S01]  /*1ee0*/  @!UP0 UIADD3 UR10, UR29, UR7, URZ ;  /* 0x000000071d0a8290 */ /* 0x000fe2000fffe03f */
[----:B------:R-:W-:Y:S01]  /*1ef0*/  SHF.R.S32.HI R24, RZ, 0x1f, R26 ;  /* 0x0000001fff187819 */ /* 0x000fe2000001141a */
[----:B------:R-:W-:Y:S01]  /*1f00*/  @!UP0 UMOV UR24, UR28 ;  /* 0x0000001c00188c82 */ /* 0x000fe20008000000 */
[----:B------:R-:W-:Y:S01]  /*1f10*/  ULDC.64 UR6, c[0x0][0x258] ;  /* 0x0000960000067ab9 */ /* 0x000fe20000000a00 */
[----:B------:R-:W-:Y:S01]  /*1f20*/  IADD3 R12, P3, R26, UR24, RZ ;  /* 0x000000181a0c7c10 */ /* 0x000fe2000ff7e0ff */
[----:B------:R-:W-:Y:S01]  /*1f30*/  IMAD.SHL.U32 R7, R7, 0x8, RZ ;  /* 0x0000000807077824 */ /* 0x000fe200078e00ff */
[----:B------:R-:W-:Y:S01]  /*1f40*/  UIMAD UR9, UR9, UR6, URZ ;  /* 0x00000006090972a4 */ /* 0x000fe2000f8e023f */
[----:B------:R-:W-:Y:S01]  /*1f50*/  IMAD.U32 R32, RZ, RZ, UR6 ;  /* 0x00000006ff207e24 */ /* 0x000fe2000f8e00ff */
[----:B------:R-:W-:Y:S01]  /*1f60*/  IADD3.X R13, R24, UR10, RZ, P3, !PT ;  /* 0x0000000a180d7c10 */ /* 0x000fe20009ffe4ff */
[----:B-1----:R-:W-:Y:S01]  /*1f70*/  IMAD.WIDE R38, R39, 0x40, R22 ;  /* 0x0000004027267825 */ /* 0x002fe200078e0216 */
[----:B------:R-:W-:Y:S01]  /*1f80*/  IADD3 R170, P3, R22, R5, RZ ;  /* 0x0000000516aa7210 */ /* 0x000fe20007f7e0ff */
[----:B------:R-:W-:Y:S01]  /*1f90*/  UIMAD UR7, UR4, UR7, UR9 ;  /* 0x00000007040772a4 */ /* 0x000fe2000f8e0209 */
[----:B------:R-:W-:Y:S01]  /*1fa0*/  LOP3.LUT R14, R14, 0xfffffe00, R7, 0xf8, !PT ;  /* 0xfffffe000e0e7812 */ /* 0x000fe200078ef807 */
[----:B------:R-:W-:Y:S01]  /*1fb0*/  IMAD.WIDE.U32 R32, R32, UR4, R12 ;  /* 0x0000000420207c25 */ /* 0x000fe2000f8e000c */
[----:B------:R-:W-:Y:S01]  /*1fc0*/  @!P1 MOV R2, 0x400 ;  /* 0x0000040000029802 */ /* 0x000fe20000000f00 */
[----:B------:R-:W1:Y:S01]  /*1fd0*/  S2UR UR4, SR_CgaCtaId ;  /* 0x00000000000479c3 */ /* 0x000e620000008800 */
[----:B------:R-:W-:Y:S01]  /*1fe0*/  IADD3 R40, P5, R26, R40, RZ ;  /* 0x000000281a287210 */ /* 0x000fe20007fbe0ff */
[----:B---3--:R-:W-:Y:S01]  /*1ff0*/  @!P2 IMAD R36, R39, R8, RZ ;  /* 0x000000082724a224 */ /* 0x008fe200078e02ff */
[----:B------:R-:W-:Y:S01]  /*2000*/  UMOV UR6, 0x400 ;  /* 0x0000040000067882 */ /* 0x000fe20000000000 */
[----:B------:R-:W-:Y:S01]  /*2010*/  IMAD.X R17, R23, 0x1, R17, P3 ;  /* 0x0000000117117824 */ /* 0x000fe200018e0611 */
[----:B--2---:R-:W-:Y:S01]  /*2020*/  @!P6 LEA R25, R25, R4, 0x18 ;  /* 0x000000041919e211 */ /* 0x004fe200078ec0ff */
[C---:B------:R-:W-:Y:S01]  /*2030*/  @!P2 IMAD R36, R38.reuse, R9, R36 ;  /* 0x000000092624a224 */ /* 0x040fe200078e0224 */
[----:B------:R-:W-:Y:S01]  /*2040*/  @!P1 IADD3 R31, P3, R38, 0x10, RZ ;  /* 0x00000010261f9810 */ /* 0x000fe20007f7e0ff */
[----:B------:R-:W2:Y:S01]  /*2050*/  @!P1 LDC.64 R4, c[0x0][0x240] ;  /* 0x00009000ff049b82 */ /* 0x000ea20000000a00 */
[----:B----4-:R-:W-:Y:S01]  /*2060*/  @!P1 LEA R27, R27, R2, 0x18 ;  /* 0x000000021b1b9211 */ /* 0x010fe200078ec0ff */
[----:B------:R-:W-:Y:S01]  /*2070*/  IMAD R9, R23, UR12, RZ ;  /* 0x0000000c17097c24 */ /* 0x000fe2000f8e02ff */
[----:B------:R-:W-:Y:S01]  /*2080*/  @!P4 MOV R2, 0x400 ;  /* 0x000004000002c802 */ /* 0x000fe20000000f00 */
[----:B------:R-:W-:Y:S01]  /*2090*/  IMAD.X R41, R24, 0x1, R11, P5 ;  /* 0x0000000118297824 */ /* 0x000fe200028e060b */
[----:B------:R-:W-:Y:S01]  /*20a0*/  @!P6 IADD3 R30, P5, R38, 0x20, RZ ;  /* 0x00000020261ee810 */ /* 0x000fe20007fbe0ff */
[----:B------:R-:W-:Y:S01]  /*20b0*/  VIADD R35, R33, UR7 ;  /* 0x0000000721237c36 */ /* 0x000fe20008000000 */
[----:B-----5:R-:W-:Y:S01]  /*20c0*/  @!P4 LEA R21, R21, R2, 0x18 ;  /* 0x000000021515c211 */ /* 0x020fe200078ec0ff */
[----:B------:R-:W3:Y:S01]  /*20d0*/  @!P2 LDC.64 R6, c[0x0][0x210] ;  /* 0x00008400ff06ab82 */ /* 0x000ee20000000a00 */
[----:B------:R-:W-:Y:S01]  /*20e0*/  IMAD R2, R22, UR13, R9 ;  /* 0x0000000d16027c24 */ /* 0x000fe2000f8e0209 */
[----:B------:R-:W-:Y:S01]  /*20f0*/  USHF.L.U32 UR24, UR23, 0x6, URZ ;  /* 0x0000000617187899 */ /* 0x000fe2000800063f */
[--C-:B------:R-:W-:Y:S01]  /*2100*/  @!P1 IMAD.X R9, RZ, RZ, R39.reuse, P3 ;  /* 0x000000ffff099224 */ /* 0x100fe200018e0627 */
[C---:B------:R-:W-:Y:S01]  /*2110*/  @!P4 IADD3 R28, P3, R38.reuse, 0x30, RZ ;  /* 0x00000030261cc810 */ /* 0x040fe20007f7e0ff */
[----:B------:R-:W-:Y:S01]  /*2120*/  @!P2 IMAD.MOV.U32 R34, RZ, RZ, R32 ;  /* 0x000000ffff22a224 */ /* 0x000fe200078e0020 */
[----:B------:R-:W-:Y:S01]  /*2130*/  UIADD3 UR25, -UR24, UR16, URZ ;  /* 0x0000001018197290 */ /* 0x000fe2000fffe13f */
[--C-:B------:R-:W-:Y:S01]  /*2140*/  @!P6 IMAD.X R29, RZ, RZ, R39.reuse, P5 ;  /* 0x000000ffff1de224 */ /* 0x100fe200028e0627 */
[----:B------:R-:W4:Y:S01]  /*2150*/  @!P1 LDC.64 R12, c[0x0][0x210] ;  /* 0x00008400ff0c9b82 */ /* 0x000f220000000a00 */
[----:B------:R-:W-:Y:S01]  /*2160*/  @!P4 IMAD.X R23, RZ, RZ, R39, P3 ;  /* 0x000000ffff17c224 */ /* 0x000fe200018e0627 */
[----:B-1----:R-:W-:Y:S01]  /*2170*/  ULEA UR4, UR4, UR6, 0x18 ;  /* 0x0000000604047291 */ /* 0x002fe2000f8ec03f */
[----:B------:R-:W-:Y:S01]  /*2180*/  @!P2 IMAD.WIDE.U32 R38, R38, R8, R34 ;  /* 0x000000082626a225 */ /* 0x000fe200078e0022 */
[----:B------:R-:W-:Y:S01]  /*2190*/  UIMAD.WIDE.U32 UR10, UR12, 0x20, URZ ;  /* 0x000000200c0a78a5 */ /* 0x000fe2000f8e003f */
[----:B------:R-:W-:-:S02]  /*21a0*/  ULDC.64 UR6, c[0x0][0x268] ;  /* 0x00009a0000067ab9 */ /* 0x000fc40000000a00 */
[----:B------:R-:W-:Y:S01]  /*21b0*/  @!P2 IMAD.IADD R34, R39, 0x1, R36 ;  /* 0x000000012722a824 */ /* 0x000fe200078e0224 */
[----:B------:R-:W1:Y:S01]  /*21c0*/  @!P6 LDC.64 R10, c[0x0][0x240] ;  /* 0x00009000ff0aeb82 */ /* 0x000e620000000a00 */
[----:B--2---:R-:W-:Y:S01]  /*21d0*/  @!P1 IMAD R8, R9, R4, RZ ;  /* 0x0000000409089224 */ /* 0x004fe200078e02ff */
[C---:B------:R-:W-:Y:S01]  /*21e0*/  LEA R239, R14.reuse, UR4, 0x1 ;  /* 0x000000040eef7c11 */ /* 0x040fe2000f8e08ff */
[----:B------:R-:W-:Y:S02]  /*21f0*/  @!P1 IMAD.MOV.U32 R39, RZ, RZ, R35 ;  /* 0x000000ffff279224 */ /* 0x000fe400078e0023 */
[----:B------:R-:W-:Y:S02]  /*2200*/  @!P1 IMAD R33, R31, R5, R8 ;  /* 0x000000051f219224 */ /* 0x000fe400078e0208 */
[----:B------:R-:W-:Y:S01]  /*2210*/  @!P1 IMAD R27, R14, 0x2, R27 ;  /* 0x000000020e1b9824 */ /* 0x000fe200078e021b */
[----:B---3--:R-:W-:Y:S01]  /*2220*/  @!P2 LEA R36, P3, R38, R6, 0x1 ;  /* 0x000000062624a211 */ /* 0x008fe200078608ff */
[----:B------:R-:W2:Y:S01]  /*2230*/  @!P6 LDC.64 R8, c[0x0][0x210] ;  /* 0x00008400ff08eb82 */ /* 0x000ea20000000a00 */
[----:B------:R-:W-:-:S02]  /*2240*/  @!P6 IMAD R25, R14, 0x2, R25 ;  /* 0x000000020e19e824 */ /* 0x000fc400078e0219 */
[----:B------:R-:W-:Y:S01]  /*2250*/  @!P2 LEA.HI.X R37, R38, R7, R34, 0x1, P3 ;  /* 0x000000072625a211 */ /* 0x000fe200018f0c22 */
[----:B------:R-:W-:Y:S01]  /*2260*/  @!P1 IMAD.MOV.U32 R38, RZ, RZ, R32 ;  /* 0x000000ffff269224 */ /* 0x000fe200078e0020 */
[C---:B------:R-:W-:Y:S01]  /*2270*/  ISETP.GE.AND P3, PT, R22.reuse, UR25, PT ;  /* 0x0000001916007c0c */ /* 0x040fe2000bf66270 */
[----:B------:R-:W-:Y:S02]  /*2280*/  IMAD.WIDE.U32 R40, R22, UR12, R40 ;  /* 0x0000000c16287c25 */ /* 0x000fe4000f8e0028 */
[----:B------:R-:W3:Y:S01]  /*2290*/  @!P4 LDC.64 R6, c[0x0][0x240] ;  /* 0x00009000ff06cb82 */ /* 0x000ee20000000a00 */
[----:B------:R-:W-:Y:S01]  /*22a0*/  @!PT LDS RZ, [RZ] ;  /* 0x00000000fffff984 */ /* 0x000fe20000000800 */
[----:B------:R-:W-:Y:S01]  /*22b0*/  @!PT LDS RZ, [RZ] ;  /* 0x00000000fffff984 */ /* 0x000fe20000000800 */
[----:B------:R-:W-:Y:S01]  /*22c0*/  @!PT LDS RZ, [RZ] ;  /* 0x00000000fffff984 */ /* 0x000fe20000000800 */
[----:B------:R-:W-:Y:S01]  /*22d0*/  @!P2 LDGSTS.E.BYPASS.LTC128B.128 [R239], desc[UR18][R36.64] ;  /* 0x0000000024efafae */ /* 0x000fe2000b901d52 */
[----:B------:R-:W-:-:S03]  /*22e0*/  @!P1 IMAD.WIDE.U32 R38, R31, R4, R38 ;  /* 0x000000041f269225 */ /* 0x000fc600078e0026 */
[----:B------:R-:W-:Y:S01]  /*22f0*/  @!P2 LDGSTS.E.BYPASS.LTC128B.128 [R239+0x2000], desc[UR18][R36.64+0x80] ;  /* 0x0200008024efafae */ /* 0x000fe2000b901d52 */
[----:B------:R-:W-:Y:S01]  /*2300*/  @!P1 IMAD.IADD R34, R39, 0x1, R33 ;  /* 0x0000000127229824 */ /* 0x000fe200078e0221 */
[----:B------:R-:W-:Y:S01]  /*2310*/  @!P4 MOV R33, R35 ;  /* 0x000000230021c202 */ /* 0x000fe20000000f00 */
[----:B------:R-:W5:Y:S01]  /*2320*/  @!P4 LDC.64 R4, c[0x0][0x210] ;  /* 0x00008400ff04cb82 */ /* 0x000f620000000a00 */
[----:B------:R-:W-:Y:S01]  /*2330*/  @!P2 LDGSTS.E.BYPASS.LTC128B.128 [R239+0x4000], desc[UR18][R36.64+0x100] ;  /* 0x0400010024efafae */ /* 0x000fe2000b901d52 */
[----:B-1----:R-:W-:Y:S02]  /*2340*/  @!P6 IMAD R29, R29, R10, RZ ;  /* 0x0000000a1d1de224 */ /* 0x002fe400078e02ff */
[----:B------:R-:W-:Y:S01]  /*2350*/  IMAD.MOV.U32 R165, RZ, RZ, R40 ;  /* 0x000000ffffa57224 */ /* 0x000fe200078e0028 */
[----:B------:R1:W-:Y:S01]  /*2360*/  @!P2 LDGSTS.E.BYPASS.LTC128B.128 [R239+0x6000], desc[UR18][R36.64+0x180] ;  /* 0x0600018024efafae */ /* 0x0003e2000b901d52 */
[----:B----4-:R-:W-:Y:S01]  /*2370*/  @!P1 LEA R12, P2, R38, R12, 0x1 ;  /* 0x0000000c260c9211 */ /* 0x010fe200078408ff */
[----:B------:R-:W-:-:S02]  /*2380*/  @!P6 IMAD R31, R30, R11, R29 ;  /* 0x0000000b1e1fe224 */ /* 0x000fc400078e021d */
[----:B------:R-:W4:Y:S01]  /*2390*/  @!P3 S2R R29, SR_CgaCtaId ;  /* 0x00000000001db919 */ /* 0x000f220000008800 */
[----:B------:R-:W-:Y:S01]  /*23a0*/  @!P1 LEA.HI.X R13, R38, R13, R34, 0x1, P2 ;  /* 0x0000000d260d9211 */ /* 0x000fe200010f0c22 */
[----:B------:R-:W-:Y:S02]  /*23b0*/  IMAD.IADD R2, R41, 0x1, R2 ;  /* 0x0000000129027824 */ /* 0x000fe400078e0202 */
[----:B------:R-:W-:Y:S02]  /*23c0*/  @!P4 IMAD R21, R14, 0x2, R21 ;  /* 0x000000020e15c824 */ /* 0x000fe400078e0215 */
[----:B------:R-:W-:Y:S01]  /*23d0*/  @!P1 LDGSTS.E.BYPASS.LTC128B.128 [R27+0x800], desc[UR18][R12.64] ;  /* 0x008000000c1b9fae */ /* 0x000fe2000b901d52 */
[----:B---3--:R-:W-:Y:S02]  /*23e0*/  @!P4 IMAD R23, R23, R6, RZ ;  /* 0x000000061717c224 */ /* 0x008fe400078e02ff */
[----:B------:R-:W-:Y:S01]  /*23f0*/  IMAD R15, R15, UR6, RZ ;  /* 0x000000060f0f7c24 */ /* 0x000fe2000f8e02ff */
[----:B------:R-:W-:Y:S01]  /*2400*/  @!P1 LDGSTS.E.BYPASS.LTC128B.128 [R27+0x2800], desc[UR18][R12.64+0x80] ;  /* 0x028000800c1b9fae */ /* 0x000fe2000b901d52 */
[----:B------:R-:W-:-:S03]  /*2410*/  @!P4 IMAD R7, R28, R7, R23 ;  /* 0x000000071c07c224 */ /* 0x000fc600078e0217 */
[----:B------:R-:W-:Y:S04]  /*2420*/  @!P1 LDGSTS.E.BYPASS.LTC128B.128 [R27+0x4800], desc[UR18][R12.64+0x100] ;  /* 0x048001000c1b9fae */ /* 0x000fe8000b901d52 */
[----:B------:R3:W-:Y:S01]  /*2430*/  @!P1 LDGSTS.E.BYPASS.LTC128B.128 [R27+0x6800], desc[UR18][R12.64+0x180] ;  /* 0x068001800c1b9fae */ /* 0x0007e2000b901d52 */
[----:B------:R-:W-:Y:S01]  /*2440*/  ISETP.GE.AND P1, PT, R20, UR25, PT ;  /* 0x0000001914007c0c */ /* 0x000fe2000bf26270 */
[--C-:B-1----:R-:W-:Y:S02]  /*2450*/  @!P6 IMAD.MOV.U32 R36, RZ, RZ, R32.reuse ;  /* 0x000000ffff24e224 */ /* 0x102fe400078e0020 */
[----:B------:R-:W-:Y:S02]  /*2460*/  @!P6 IMAD.MOV.U32 R37, RZ, RZ, R35 ;  /* 0x000000ffff25e224 */ /* 0x000fe400078e0023 */
[----:B------:R-:W-:-:S04]  /*2470*/  @!P4 IMAD.WIDE.U32 R32, R28, R6, R32 ;  /* 0x000000061c20c225 */ /* 0x000fc800078e0020 */
[----:B------:R-:W-:Y:S02]  /*2480*/  @!P6 IMAD.WIDE.U32 R34, R30, R10, R36 ;  /* 0x0000000a1e22e225 */ /* 0x000fe400078e0024 */
[----:B------:R-:W1:Y:S02]  /*2490*/  @!P3 LDC.64 R10, c[0x0][0x218] ;  /* 0x00008600ff0abb82 */ /* 0x000e640000000a00 */
[----:B------:R-:W-:Y:S01]  /*24a0*/  @!P6 IMAD.IADD R30, R35, 0x1, R31 ;  /* 0x00000001231ee824 */ /* 0x000fe200078e021f */
[----:B--2---:R-:W-:Y:S01]  /*24b0*/  @!P6 LEA R8, P2, R34, R8, 0x1 ;  /* 0x000000082208e211 */ /* 0x004fe200078408ff */
[----:B------:R-:W-:-:S03]  /*24c0*/  @!P4 IMAD.IADD R7, R33, 0x1, R7 ;  /* 0x000000012107c824 */ /* 0x000fc600078e0207 */
[----:B------:R-:W-:Y:S02]  /*24d0*/  @!P6 LEA.HI.X R9, R34, R9, R30, 0x1, P2 ;  /* 0x000000092209e211 */ /* 0x000fe400010f0c1e */
[----:B-----5:R-:W-:Y:S02]  /*24e0*/  @!P4 LEA R30, P5, R32, R4, 0x1 ;  /* 0x00000004201ec211 */ /* 0x020fe400078a08ff */
[----:B------:R-:W-:Y:S01]  /*24f0*/  IADD3 R6, P2, R26, UR26, RZ ;  /* 0x0000001a1a067c10 */ /* 0x000fe2000ff5e0ff */
[----:B------:R-:W-:Y:S01]  /*2500*/  @!P6 LDGSTS.E.BYPASS.LTC128B.128 [R25+0x1000], desc[UR18][R8.64] ;  /* 0x010000000819efae */ /* 0x000fe2000b901d52 */
[----:B------:R-:W-:Y:S01]  /*2510*/  @!P4 LEA.HI.X R31, R32, R5, R7, 0x1, P5 ;  /* 0x00000005201fc211 */ /* 0x000fe200028f0c07 */
[----:B---3--:R-:W-:Y:S01]  /*2520*/  IMAD.U32 R13, RZ, RZ, UR13 ;  /* 0x0000000dff0d7e24 */ /* 0x008fe2000f8e00ff */
[----:B------:R-:W2:Y:S01]  /*2530*/  @!P1 LDC.64 R4, c[0x0][0x218] ;  /* 0x00008600ff049b82 */ /* 0x000ea20000000a00 */
[----:B------:R-:W-:Y:S01]  /*2540*/  @!P6 LDGSTS.E.BYPASS.LTC128B.128 [R25+0x3000], desc[UR18][R8.64+0x80] ;  /* 0x030000800819efae */ /* 0x000fe2000b901d52 */
[----:B------:R-:W-:Y:S01]  /*2550*/  IADD3.X R7, R24, UR8, RZ, P2, !PT ;  /* 0x0000000818077c10 */ /* 0x000fe200097fe4ff */
[----:B------:R-:W-:Y:S01]  /*2560*/  ULDC.64 UR8, c[0x0][0x250] ;  /* 0x0000940000087ab9 */ /* 0x000fe20000000a00 */
[----:B------:R-:W-:Y:S01]  /*2570*/  @!P3 MOV R12, 0x400 ;  /* 0x00000400000cb802 */ /* 0x000fe20000000f00 */
[----:B------:R-:W-:Y:S01]  /*2580*/  @!P6 LDGSTS.E.BYPASS.LTC128B.128 [R25+0x5000], desc[UR18][R8.64+0x100] ;  /* 0x050001000819efae */ /* 0x000fe2000b901d52 */
[----:B------:R-:W-:Y:S01]  /*2590*/  ISETP.GE.AND P5, PT, R18, UR25, PT ;  /* 0x0000001912007c0c */ /* 0x000fe2000bfa6270 */
[----:B------:R-:W-:Y:S01]  /*25a0*/  UIMAD.WIDE.U32 UR26, UR8, 0x20, URZ ;  /* 0x00000020081a78a5 */ /* 0x000fe2000f8e003f */
[----:B----4-:R-:W-:Y:S01]  /*25b0*/  @!P3 LEA R23, R29, R12, 0x18 ;  /* 0x0000000c1d17b211 */ /* 0x010fe200078ec0ff */
[----:B------:R3:W-:Y:S01]  /*25c0*/  @!P6 LDGSTS.E.BYPASS.LTC128B.128 [R25+0x7000], desc[UR18][R8.64+0x180] ;  /* 0x070001800819efae */ /* 0x0007e2000b901d52 */
[----:B------:R-:W-:Y:S01]  /*25d0*/  ISETP.GE.AND P6, PT, R19, UR25, PT ;  /* 0x0000001913007c0c */ /* 0x000fe2000bfc6270 */
[----:B------:R-:W-:Y:S01]  /*25e0*/  IMAD.U32 R12, RZ, RZ, UR12 ;  /* 0x0000000cff0c7e24 */ /* 0x000fe2000f8e00ff */
[----:B-1----:R-:W-:Y:S01]  /*25f0*/  @!P3 LEA R26, P2, R165, R10, 0x1 ;  /* 0x0000000aa51ab211 */ /* 0x002fe200078408ff */
[----:B------:R-:W-:Y:S01]  /*2600*/  @!P4 LDGSTS.E.BYPASS.LTC128B.128 [R21+0x1800], desc[UR18][R30.64] ;  /* 0x018000001e15cfae */ /* 0x000fe2000b901d52 */
[----:B------:R-:W-:-:S02]  /*2610*/  @!P3 IMAD R23, R14, 0x2, R23 ;  /* 0x000000020e17b824 */ /* 0x000fc400078e0217 */
[----:B------:R-:W-:Y:S01]  /*2620*/  @!P3 LEA.HI.X R27, R165, R11, R2, 0x1, P2 ;  /* 0x0000000ba51bb211 */ /* 0x000fe200010f0c02 */
[----:B------:R-:W-:Y:S02]  /*2630*/  @!P4 LDGSTS.E.BYPASS.LTC128B.128 [R21+0x3800], desc[UR18][R30.64+0x80] ;  /* 0x038000801e15cfae */ /* 0x000fe4000b901d52 */
[----:B------:R-:W-:Y:S01]  /*2640*/  VOTEU.ALL UP0, P5 ;  /* 0x00000000003f7886 */ /* 0x000fe20002800000 */
[----:B------:R-:W1:Y:S03]  /*2650*/  @!P1 S2R R11, SR_CgaCtaId ;  /* 0x00000000000b9919 */ /* 0x000e660000008800 */
[----:B------:R-:W4:Y:S01]  /*2660*/  @!P6 S2R R10, SR_CgaCtaId ;  /* 0x00000000000ae919 */ /* 0x000f220000008800 */
[----:B------:R-:W-:Y:S04]  /*2670*/  @!P4 LDGSTS.E.BYPASS.LTC128B.128 [R21+0x5800], desc[UR18][R30.64+0x100] ;  /* 0x058001001e15cfae */ /* 0x000fe8000b901d52 */
[----:B------:R5:W-:Y:S01]  /*2680*/  @!P4 LDGSTS.E.BYPASS.LTC128B.128 [R21+0x7800], desc[UR18][R30.64+0x180] ;  /* 0x078001801e15cfae */ /* 0x000be2000b901d52 */
[----:B------:R-:W-:Y:S01]  /*2690*/  ISETP.GE.AND P4, PT, R20, UR25, PT ;  /* 0x0000001914007c0c */ /* 0x000fe2000bf86270 */
[----:B------:R-:W-:Y:S01]  /*26a0*/  IMAD.U32 R20, RZ, RZ, UR12 ;  /* 0x0000000cff147e24 */ /* 0x000fe2000f8e00ff */
[CC--:B---3--:R-:W-:Y:S01]  /*26b0*/  LEA.HI R8, R84.reuse, R3.reuse, RZ, 0x4 ;  /* 0x0000000354087211 */ /* 0x0c8fe200078f20ff */
[----:B------:R-:W3:Y:S01]  /*26c0*/  @!P5 S2R R9, SR_CgaCtaId ;  /* 0x000000000009d919 */ /* 0x000ee20000008800 */
[----:B------:R-:W-:-:S02]  /*26d0*/  LEA.HI R84, R84, R3, RZ, 0x5 ;  /* 0x0000000354547211 */ /* 0x000fc400078f28ff */
[----:B------:R-:W-:Y:S01]  /*26e0*/  @!P1 LEA R20, P2, R20, R165, 0x4 ;  /* 0x000000a514149211 */ /* 0x000fe200078420ff */
[----:B------:R-:W-:Y:S03]  /*26f0*/  @!P3 LDGSTS.E.BYPASS.LTC128B.128 [R23+0x8000], desc[UR18][R26.64] ;  /* 0x080000001a17bfae */ /* 0x000fe6000b901d52 */
[----:B------:R-:W-:Y:S01]  /*2700*/  @!P1 LEA.HI.X R13, R12, R2, R13, 0x4, P2 ;  /* 0x000000020c0d9211 */ /* 0x000fe200010f240d */
[----:B------:R-:W-:Y:S01]  /*2710*/  @!P3 LDGSTS.E.BYPASS.LTC128B.128 [R23+0xa000], desc[UR18][R26.64+0x80] ;  /* 0x0a0000801a17bfae */ /* 0x000fe2000b901d52 */
[----:B--2---:R-:W-:Y:S01]  /*2720*/  @!P1 LEA R24, P2, R20, R4, 0x1 ;  /* 0x0000000414189211 */ /* 0x004fe200078408ff */
[----:B------:R-:W-:Y:S01]  /*2730*/  IMAD R4, R16, UR7, R15 ;  /* 0x0000000710047c24 */ /* 0x000fe2000f8e020f */
[----:B------:R-:W-:Y:S01]  /*2740*/  SHF.R.S32.HI R12, RZ, 0x4, R8 ;  /* 0x00000004ff0c7819 */ /* 0x000fe20000011408 */
[----:B------:R-:W-:Y:S01]  /*2750*/  @!P3 LDGSTS.E.BYPASS.LTC128B.128 [R23+0xc000], desc[UR18][R26.64+0x100] ;  /* 0x0c0001001a17bfae */ /* 0x000fe2000b901d52 */
[----:B------:R-:W-:Y:S01]  /*2760*/  @!P1 LEA.HI.X R25, R20, R5, R13, 0x1, P2 ;  /* 0x0000000514199211 */ /* 0x000fe200010f0c0d */
[----:B------:R-:W-:Y:S01]  /*2770*/  IMAD R15, R17, UR8, RZ ;  /* 0x00000008110f7c24 */ /* 0x000fe2000f8e02ff */
[----:B------:R-:W-:Y:S01]  /*2780*/  LEA.HI R13, R12, R12, RZ, 0x1 ;  /* 0x0000000c0c0d7211 */ /* 0x000fe200078f08ff */
[----:B------:R2:W-:Y:S01]  /*2790*/  @!P3 LDGSTS.E.BYPASS.LTC128B.128 [R23+0xe000], desc[UR18][R26.64+0x180] ;  /* 0x0e0001801a17bfae */ /* 0x0005e2000b901d52 */
[----:B------:R-:W-:Y:S01]  /*27a0*/  ISETP.GE.AND P2, PT, R18, UR25, PT ;  /* 0x0000001912007c0c */ /* 0x000fe2000bf46270 */
[----:B------:R-:W-:Y:S01]  /*27b0*/  IMAD R15, R170, UR9, R15 ;  /* 0x00000009aa0f7c24 */ /* 0x000fe2000f8e020f */
[----:B------:R-:W-:Y:S01]  /*27c0*/  LOP3.LUT R13, R13, 0xfffffffe, RZ, 0xc0, !PT ;  /* 0xfffffffe0d0d7812 */ /* 0x000fe200078ec0ff */
[----:B------:R-:W-:Y:S01]  /*27d0*/  USHF.L.U32 UR7, UR9, 0x5, URZ ;  /* 0x0000000509077899 */ /* 0x000fe2000800063f */
[----:B------:R-:W-:Y:S01]  /*27e0*/  @!P1 MOV R18, 0x400 ;  /* 0x0000040000129802 */ /* 0x000fe20000000f00 */
[----:B-----5:R-:W-:Y:S01]  /*27f0*/  IMAD.WIDE.U32 R20, R16, UR6, R6 ;  /* 0x0000000610147c25 */ /* 0x020fe2000f8e0006 */
[----:B------:R-:W-:Y:S01]  /*2800*/  @!P6 MOV R5, 0x400 ;  /* 0x000004000005e802 */ /* 0x000fe20000000f00 */
[----:B------:R-:W5:Y:S01]  /*2810*/  @!P6 LDC.64 R6, c[0x0][0x218] ;  /* 0x00008600ff06eb82 */ /* 0x000f620000000a00 */
[----:B------:R-:W-:Y:S01]  /*2820*/  ISETP.GE.AND P3, PT, R19, UR25, PT ;  /* 0x0000001913007c0c */ /* 0x000fe2000bf66270 */
[----:B------:R-:W-:Y:S01]  /*2830*/  IMAD.IADD R12, R12, 0x1, -R13 ;  /* 0x000000010c0c7824 */ /* 0x000fe200078e0a0d */
[----:B-1----:R-:W-:Y:S01]  /*2840*/  @!P1 LEA R13, R11, R18, 0x18 ;  /* 0x000000120b0d9211 */ /* 0x002fe200078ec0ff */
[----:B------:R-:W-:Y:S01]  /*2850*/  IMAD.IADD R19, R21, 0x1, R4 ;  /* 0x0000000115137824 */ /* 0x000fe200078e0204 */
[----:B----4-:R-:W-:Y:S01]  /*2860*/  @!P6 LEA R11, R10, R5, 0x18 ;  /* 0x000000050a0be211 */ /* 0x010fe200078ec0ff */
[----:B------:R-:W-:Y:S01]  /*2870*/  USHF.L.U32 UR6, UR13, 0x5, URZ ;  /* 0x000000050d067899 */ /* 0x000fe2000800063f */
[----:B------:R-:W-:Y:S01]  /*2880*/  IMAD.MOV.U32 R18, RZ, RZ, R20 ;  /* 0x000000ffff127224 */ /* 0x000fe200078e0014 */
[----:B------:R-:W1:Y:S01]  /*2890*/  @!P5 LDC.64 R4, c[0x0][0x218] ;  /* 0x00008600ff04db82 */ /* 0x000e620000000a00 */
[----:B------:R-:W-:Y:S01]  /*28a0*/  IMAD.U32 R20, RZ, RZ, UR12 ;  /* 0x0000000cff147e24 */ /* 0x000fe2000f8e00ff */
[----:B------:R-:W-:Y:S01]  /*28b0*/  @!P5 MOV R16, 0x400 ;  /* 0x000004000010d802 */ /* 0x000fe20000000f00 */
[----:B------:R-:W-:Y:S01]  /*28c0*/  IMAD.WIDE.U32 R170, R170, UR8, R18 ;  /* 0x00000008aaaa7c25 */ /* 0x000fe2000f8e0012 */
[----:B------:R-:W-:-:S02]  /*28d0*/  @!P6 LEA R11, R14, R11, 0x1 ;  /* 0x0000000b0e0be211 */ /* 0x000fc400078e08ff */
[----:B---3--:R-:W-:Y:S01]  /*28e0*/  @!P5 LEA R9, R9, R16, 0x18 ;  /* 0x000000100909d211 */ /* 0x008fe200078ec0ff */
[----:B------:R-:W-:Y:S02]  /*28f0*/  IMAD.IADD R168, R171, 0x1, R15 ;  /* 0x00000001aba87824 */ /* 0x000fe400078e020f */
[C---:B--2---:R-:W-:Y:S02]  /*2900*/  @!P1 IMAD R23, R14.reuse, 0x2, R13 ;  /* 0x000000020e179824 */ /* 0x044fe400078e020d */
[----:B------:R-:W-:Y:S01]  /*2910*/  IMAD.U32 R13, RZ, RZ, UR6 ;  /* 0x00000006ff0d7e24 */ /* 0x000fe2000f8e00ff */
[----:B------:R-:W-:Y:S01]  /*2920*/  @!UP0 UIMAD UR6, UR13, 0x30, URZ ;  /* 0x000000300d0688a4 */ /* 0x000fe2000f8e023f */
[----:B------:R-:W-:Y:S01]  /*2930*/  @!P5 IMAD R15, R14, 0x2, R9 ;  /* 0x000000020e0fd824 */ /* 0x000fe200078e0209 */
[----:B------:R-:W-:Y:S01]  /*2940*/  @!P1 LDGSTS.E.BYPASS.LTC128B.128 [R23+0x8800], desc[UR18][R24.64] ;  /* 0x0880000018179fae */ /* 0x000fe2000b901d52 */
[----:B------:R-:W-:Y:S01]  /*2950*/  IMAD.U32 R9, RZ, RZ, UR8 ;  /* 0x00000008ff097e24 */ /* 0x000fe2000f8e00ff */
[----:B------:R-:W-:-:S02]  /*2960*/  VOTEU.ALL UP0, P2 ;  /* 0x00000000003f7886 */ /* 0x000fc40001000000 */
[----:B------:R-:W-:Y:S04]  /*2970*/  @!P1 LDGSTS.E.BYPASS.LTC128B.128 [R23+0xa800], desc[UR18][R24.64+0x80] ;  /* 0x0a80008018179fae */ /* 0x000fe8000b901d52 */
[----:B------:R-:W-:Y:S04]  /*2980*/  @!P1 LDGSTS.E.BYPASS.LTC128B.128 [R23+0xc800], desc[UR18][R24.64+0x100] ;  /* 0x0c80010018179fae */ /* 0x000fe8000b901d52 */
[----:B------:R2:W-:Y:S01]  /*2990*/  @!P1 LDGSTS.E.BYPASS.LTC128B.128 [R23+0xe800], desc[UR18][R24.64+0x180] ;  /* 0x0e80018018179fae */ /* 0x0005e2000b901d52 */
[----:B------:R-:W-:-:S04]  /*29a0*/  @!P6 IADD3 R10, P1, R165, UR10, RZ ;  /* 0x0000000aa50aec10 */ /* 0x000fc8000ff3e0ff */
[----:B------:R-:W-:Y:S01]  /*29b0*/  @!P6 IADD3.X R13, R2, UR11, R13, P1, !PT ;  /* 0x0000000b020dec10 */ /* 0x000fe20008ffe40d */
[----:B------:R-:W-:Y:S01]  /*29c0*/  ULDC.64 UR10, c[0x0][0x220] ;  /* 0x00008800000a7ab9 */ /* 0x000fe20000000a00 */
[----:B-----5:R-:W-:-:S04]  /*29d0*/  @!P6 LEA R6, P1, R10, R6, 0x1 ;  /* 0x000000060a06e211 */ /* 0x020fc800078208ff */
[----:B------:R-:W-:Y:S01]  /*29e0*/  @!P6 LEA.HI.X R7, R10, R7, R13, 0x1, P1 ;  /* 0x000000070a07e211 */ /* 0x000fe200008f0c0d */
[----:B------:R-:W-:Y:S01]  /*29f0*/  IMAD.U32 R13, RZ, RZ, UR8 ;  /* 0x00000008ff0d7e24 */ /* 0x000fe2000f8e00ff */
[----:B------:R-:W-:-:S03]  /*2a00*/  LOP3.LUT R10, R8, 0xfffffff0, RZ, 0xc0, !PT ;  /* 0xfffffff0080a7812 */ /* 0x000fc600078ec0ff */
[----:B------:R-:W-:Y:S02]  /*2a10*/  @!P6 LDGSTS.E.BYPASS.LTC128B.128 [R11+0x9000], desc[UR18][R6.64] ;  /* 0x09000000060befae */ /* 0x000fe4000b901d52 */
[----:B------:R-:W-:Y:S02]  /*2a20*/  IMAD.IADD R10, R3, 0x1, -R10 ;  /* 0x00000001030a7824 */ /* 0x000fe400078e0a0a */
[----:B------:R-:W-:Y:S04]  /*2a30*/  @!P6 LDGSTS.E.BYPASS.LTC128B.128 [R11+0xb000], desc[UR18][R6.64+0x80] ;  /* 0x0b000080060befae */ /* 0x000fe8000b901d52 */
[----:B------:R-:W-:Y:S01]  /*2a40*/  @!P6 LDGSTS.E.BYPASS.LTC128B.128 [R11+0xd000], desc[UR18][R6.64+0x100] ;  /* 0x0d000100060befae */ /* 0x000fe2000b901d52 */
[----:B--2---:R-:W-:-:S03]  /*2a50*/  @!P5 IMAD.MOV.U32 R24, RZ, RZ, R165 ;  /* 0x000000ffff18d224 */ /* 0x004fc600078e00a5 */
[----:B------:R2:W-:Y:S01]  /*2a60*/  @!P6 LDGSTS.E.BYPASS.LTC128B.128 [R11+0xf000], desc[UR18][R6.64+0x180] ;  /* 0x0f000180060befae */ /* 0x0005e2000b901d52 */
[----:B------:R-:W-:Y:S01]  /*2a70*/  @!P5 IMAD.MOV.U32 R25, RZ, RZ, R2 ;  /* 0x000000ffff19d224 */ /* 0x000fe200078e0002 */
[C---:B------:R-:W-:Y:S01]  /*2a80*/  ISETP.GE.AND P6, PT, R22.reuse, UR25, PT ;  /* 0x0000001916007c0c */ /* 0x040fe2000bfc6270 */
[----:B------:R-:W-:Y:S02]  /*2a90*/  IMAD.SHL.U32 R23, R22, 0x8, RZ ;  /* 0x0000000816177824 */ /* 0x000fe400078e00ff */
[----:B------:R-:W-:-:S04]  /*2aa0*/  @!P5 IMAD.WIDE.U32 R20, R20, 0x30, R24 ;  /* 0x000000301414d825 */ /* 0x000fc800078e0018 */
[----:B------:R-:W-:Y:S01]  /*2ab0*/  @!P5 VIADD R8, R21, UR6 ;  /* 0x000000061508dc36 */ /* 0x000fe20008000000 */
[----:B-1----:R-:W-:Y:S01]  /*2ac0*/  @!P5 LEA R16, P1, R20, R4, 0x1 ;  /* 0x000000041410d211 */ /* 0x002fe200078208ff */
[----:B------:R-:W-:Y:S01]  /*2ad0*/  IMAD.SHL.U32 R4, R0, 0x40, RZ ;  /* 0x0000004000047824 */ /* 0x000fe200078e00ff */
[----:B------:R-:W-:Y:S02]  /*2ae0*/  @!UP0 UIMAD UR6, UR9, 0x60, URZ ;  /* 0x00000060090688a4 */ /* 0x000fe4000f8e023f */
[----:B------:R-:W-:Y:S01]  /*2af0*/  @!P5 LEA.HI.X R17, R20, R5, R8, 0x1, P1 ;  /* 0x000000051411d211 */ /* 0x000fe200008f0c08 */
[----:B------:R-:W-:Y:S01]  /*2b00*/  UISETP.GT.AND UP0, UPT, UR23, UR15, UPT ;  /* 0x0000000f1700728c */ /* 0x000fe2000bf04270 */
[----:B------:R-:W-:Y:S02]  /*2b10*/  SHF.R.S32.HI R5, RZ, 0x1f, R10 ;  /* 0x0000001fff057819 */ /* 0x000fe4000001140a */
[----:B------:R-:W-:Y:S01]  /*2b20*/  LOP3.LUT R4, R4, 0x1c0, RZ, 0xc0, !PT ;  /* 0x000001c004047812 */ /* 0x000fe200078ec0ff */
[----:B------:R-:W-:Y:S01]  /*2b30*/  @!P5 LDGSTS.E.BYPASS.LTC128B.128 [R15+0x9800], desc[UR18][R16.64] ;  /* 0x09800000100fdfae */ /* 0x000fe2000b901d52 */
[----:B------:R-:W-:-:S02]  /*2b40*/  LEA.HI R8, R5, R10, RZ, 0x3 ;  /* 0x0000000a05087211 */ /* 0x000fc400078f18ff */
[----:B------:R-:W-:Y:S01]  /*2b50*/  LEA R236, P1, R170, UR10, 0x1 ;  /* 0x0000000aaaec7c11 */ /* 0x000fe2000f8208ff */
[----:B------:R-:W-:Y:S01]  /*2b60*/  @!P5 LDGSTS.E.BYPASS.LTC128B.128 [R15+0xb800], desc[UR18][R16.64+0x80] ;  /* 0x0b800080100fdfae */ /* 0x000fe2000b901d52 */
[----:B------:R-:W-:Y:S02]  /*2b70*/  LOP3.LUT R5, R8, 0xfffffff8, RZ, 0xc0, !PT ;  /* 0xfffffff808057812 */ /* 0x000fe400078ec0ff */
[----:B------:R-:W-:Y:S01]  /*2b80*/  LEA.HI.X R235, R170, UR11, R168, 0x1, P1 ;  /* 0x0000000baaeb7c11 */ /* 0x000fe200088f0ca8 */
[----:B------:R-:W-:Y:S01]  /*2b90*/  @!P5 LDGSTS.E.BYPASS.LTC128B.128 [R15+0xd800], desc[UR18][R16.64+0x100] ;  /* 0x0d800100100fdfae */ /* 0x000fe2000b901d52 */
[----:B--2---:R-:W-:Y:S01]  /*2ba0*/  LOP3.LUT R7, R4, 0x8, R23, 0xf8, !PT ;  /* 0x0000000804077812 */ /* 0x004fe200078ef817 */
[----:B------:R-:W-:Y:S01]  /*2bb0*/  IMAD.IADD R5, R10, 0x1, -R5 ;  /* 0x000000010a057824 */ /* 0x000fe200078e0a05 */
[----:B------:R-:W-:Y:S01]  /*2bc0*/  SHF.R.U32.HI R4, RZ, 0x3, R4 ;  /* 0x00000003ff047819 */ /* 0x000fe20000011604 */
[----:B------:R1:W-:Y:S01]  /*2bd0*/  @!P5 LDGSTS.E.BYPASS.LTC128B.128 [R15+0xf800], desc[UR18][R16.64+0x180] ;  /* 0x0f800180100fdfae */ /* 0x0003e2000b901d52 */
[----:B------:R-:W-:Y:S01]  /*2be0*/  IMAD.SHL.U32 R11, R12, 0x8, RZ ;  /* 0x000000080c0b7824 */ /* 0x000fe200078e00ff */
[----:B------:R-:W-:Y:S01]  /*2bf0*/  SHF.L.U32 R85, R8, 0x6, RZ ;  /* 0x0000000608557819 */ /* 0x000fe200000006ff */
[----:B------:R-:W-:Y:S01]  /*2c00*/  IMAD.U32 R10, RZ, RZ, UR9 ;  /* 0x00000009ff0a7e24 */ /* 0x000fe2000f8e00ff */
[----:B------:R-:W0:Y:S01]  /*2c10*/  LDGDEPBAR ;  /* 0x00000000000079af */ /* 0x000e220000000000 */
[----:B------:R-:W-:Y:S01]  /*2c20*/  LOP3.LUT R233, R7, R4, RZ, 0x3c, !PT ;  /* 0x0000000407e97212 */ /* 0x000fe200078e3cff */
[----:B------:R-:W-:Y:S01]  /*2c30*/  IMAD.SHL.U32 R4, R5, 0x40, RZ ;  /* 0x0000004005047824 */ /* 0x000fe200078e00ff */
[----:B------:R-:W-:Y:S01]  /*2c40*/  LOP3.LUT R85, R85, 0xfffffe00, RZ, 0xc0, !PT ;  /* 0xfffffe0055557812 */ /* 0x000fe200078ec0ff */
[----:B------:R-:W-:-:S02]  /*2c50*/  IMAD.U32 R6, RZ, RZ, UR8 ;  /* 0x00000008ff067e24 */ /* 0x000fc4000f8e00ff */
[----:B------:R-:W-:Y:S01]  /*2c60*/  IMAD R233, R12, 0x200, R233 ;  /* 0x000002000ce97824 */ /* 0x000fe200078e02e9 */
[----:B------:R-:W-:Y:S01]  /*2c70*/  @!P3 LEA R12, P1, R13, R236, 0x6 ;  /* 0x000000ec0d0cb211 */ /* 0x000fe200078230ff */
[----:B------:R-:W-:Y:S01]  /*2c80*/  @!P2 IMAD.MOV.U32 R234, RZ, RZ, R236 ;  /* 0x000000ffffeaa224 */ /* 0x000fe200078e00ec */
[----:B------:R-:W-:Y:S01]  /*2c90*/  LOP3.LUT R4, R4, 0x1c0, RZ, 0xc0, !PT ;  /* 0x000001c004047812 */ /* 0x000fe200078ec0ff */
[--C-:B------:R-:W-:Y:S01]  /*2ca0*/  @!P6 IMAD.MOV.U32 R237, RZ, RZ, R235.reuse ;  /* 0x000000ffffede224 */ /* 0x100fe200078e00eb */
[----:B------:R-:W-:Y:S01]  /*2cb0*/  @!P3 LEA.HI.X R13, R9, R235, R10, 0x6, P1 ;  /* 0x000000eb090db211 */ /* 0x000fe200008f340a */
[----:B------:R-:W-:Y:S01]  /*2cc0*/  @!P2 IMAD.WIDE.U32 R6, R6, 0x60, R234 ;  /* 0x000000600606a825 */ /* 0x000fe200078e00ea */
[----:B------:R-:W-:Y:S02]  /*2cd0*/  @!P4 IADD3 R14, P1, R236, UR26, RZ ;  /* 0x0000001aec0ecc10 */ /* 0x000fe4000ff3e0ff */
[----:B------:R-:W-:Y:S01]  /*2ce0*/  LOP3.LUT R11, R4, 0x8, R11, 0xf8, !PT ;  /* 0x00000008040b7812 */ /* 0x000fe200078ef80b */
[----:B------:R-:W-:Y:S01]  /*2cf0*/  IMAD.U32 R10, RZ, RZ, UR7 ;  /* 0x00000007ff0a7e24 */ /* 0x000fe2000f8e00ff */
[----:B------:R-:W-:Y:S01]  /*2d00*/  SHF.R.U32.HI R4, RZ, 0x3, R4 ;  /* 0x00000003ff047819 */ /* 0x000fe20000011604 */
[----:B------:R-:W-:Y:S01]  /*2d10*/  @!P2 IMAD.MOV.U32 R8, RZ, RZ, R6 ;  /* 0x000000ffff08a224 */ /* 0x000fe200078e0006 */
[----:B------:R-:W-:Y:S01]  /*2d20*/  SHF.R.S32.HI R6, RZ, 0x5, R84 ;  /* 0x00000005ff067819 */ /* 0x000fe20000011454 */
[----:B------:R-:W-:Y:S01]  /*2d30*/  @!P2 VIADD R9, R7, UR6 ;  /* 0x000000060709ac36 */ /* 0x000fe20008000000 */
[----:B------:R-:W-:Y:S01]  /*2d40*/  LOP3.LUT R4, R11, R4, RZ, 0x3c, !PT ;  /* 0x000000040b047212 */ /* 0x000fe200078e3cff */
[----:B------:R-:W-:Y:S01]  /*2d50*/  @!UP0 ULDC.64 UR6, c[0x0][0x218] ;  /* 0x0000860000068ab9 */ /* 0x000fe20000000a00 */
[----:B-1----:R-:W-:Y:S01]  /*2d60*/  @!P4 IADD3.X R15, R235, UR27, R10, P1, !PT ;  /* 0x0000001beb0fcc10 */ /* 0x002fe20008ffe40a */
[----:B------:R-:W-:-:S04]  /*2d70*/  DEPBAR.LE SB0, 0x0 ;  /* 0x000080000000791a */ /* 0x000fc80000000000 */
[----:B------:R-:W-:Y:S01]  /*2d80*/  BAR.SYNC.DEFER_BLOCKING 0x0 ;  /* 0x0000000000007b1d */ /* 0x000fe20000010000 */
[----:B------:R-:W-:Y:S01]  /*2d90*/  IMAD R7, R6, 0x400, R85 ;  /* 0x0000040006077824 */ /* 0x000fe200078e0255 */
[----:B------:R-:W-:Y:S02]  /*2da0*/  LEA R233, R233, UR4, 0x1 ;  /* 0x00000004e9e97c11 */ /* 0x000fe4000f8e08ff */
[----:B------:R-:W-:Y:S01]  /*2db0*/  LOP3.LUT R84, R84, 0xffffffe0, RZ, 0xc0, !PT ;  /* 0xffffffe054547812 */ /* 0x000fe200078ec0ff */
[----:B------:R-:W-:Y:S02]  /*2dc0*/  IMAD.IADD R234, R4, 0x1, R7 ;  /* 0x0000000104ea7824 */ /* 0x000fe400078e0207 */
[----:B------:R-:W-:Y:S02]  /*2dd0*/  IMAD.MOV.U32 R7, RZ, RZ, 0x10 ;  /* 0x00000010ff077424 */ /* 0x000fe400078e00ff */
[----:B------:R-:W-:Y:S01]  /*2de0*/  VIADD R231, R233, 0x8020 ;  /* 0x00008020e9e77836 */ /* 0x000fe20000000000 */
[----:B------:R-:W-:Y:S01]  /*2df0*/  LEA R234, R234, UR4, 0x1 ;  /* 0x00000004eaea7c11 */ /* 0x000fe2000f8e08ff */
[----:B------:R-:W-:Y:S01]  /*2e00*/  IMAD.IADD R84, R3, 0x1, -R84 ;  /* 0x0000000103547824 */ /* 0x000fe200078e0a54 */
        /* <DEDUP_REMOVED lines=48> */
[----:B------:R-:W3:Y:S01]  /*3110*/  LDSM.16.M88.4 R36, [R233+0x8000] ;  /* 0x00800000e924783b */ /* 0x000ee20000000200 */
[----:B------:R-:W-:Y:S02]  /*3120*/  SEL R5, R5, 0xffffffe0, !P2 ;  /* 0xffffffe005057807 */ /* 0x000fe40005000000 */
[----:B------:R-:W-:Y:S01]  /*3130*/  R2P PR, R0, 0x6 ;  /* 0x0000000600007804 */ /* 0x000fe20000000000 */
[----:B------:R-:W4:Y:S01]  /*3140*/  LDSM.16.M88.4 R28, [R233+0x8800] ;  /* 0x00880000e91c783b */ /* 0x000f220000000200 */
[----:B------:R-:W-:Y:S02]  /*3150*/  VIADD R0, R233, 0x8000 ;  /* 0x00008000e9007836 */ /* 0x000fe40000000000 */
[--C-:B------:R-:W-:Y:S01]  /*3160*/  IMAD R232, R7, 0x2, R234.reuse ;  /* 0x0000000207e87824 */ /* 0x100fe200078e02ea */
[----:B------:R-:W5:Y:S01]  /*3170*/  LDSM.16.M88.4 R20, [R233+0x9000] ;  /* 0x00900000e914783b */ /* 0x000f620000000200 */
[----:B------:R-:W-:-:S02]  /*3180*/  IMAD R230, R5, 0x2, R234 ;  /* 0x0000000205e67824 */ /* 0x000fc400078e02ea */
[----:B------:R-:W-:Y:S01]  /*3190*/  IMAD R229, R5, 0x2, R232 ;  /* 0x0000000205e57824 */ /* 0x000fe200078e02e8 */
[----:B------:R-:W5:Y:S04]  /*31a0*/  LDSM.16.M88.4 R56, [R233+0x9800] ;  /* 0x00980000e938783b */ /* 0x000f680000000200 */
[----:B------:R-:W-:Y:S01]  /*31b0*/  @P1 VIADD R231, R0, 0xffffffe0 ;  /* 0xffffffe000e71836 */ /* 0x000fe20000000000 */
[----:B------:R-:W-:Y:S01]  /*31c0*/  LDSM.16.M88.4 R44, [R232] ;  /* 0x00000000e82c783b */ /* 0x000fe20000000200 */
[----:B------:R-:W-:Y:S01]  /*31d0*/  IMAD.MOV.U32 R0, RZ, RZ, 0x40 ;  /* 0x00000040ff007424 */ /* 0x000fe200078e00ff */
[----:B------:R-:W-:Y:S01]  /*31e0*/  PLOP3.LUT P1, PT, PT, PT, UP0, 0x80, 0x0 ;  /* 0x000000000000781c */ /* 0x000fe20003f2f008 */
[C---:B------:R-:W-:Y:S01]  /*31f0*/  VIADD R223, R231.reuse, 0x800 ;  /* 0x00000800e7df7836 */ /* 0x040fe20000000000 */
[----:B-1----:R-:W1:Y:S01]  /*3200*/  LDSM.16.M88.4 R12, [R231] ;  /* 0x00000000e70c783b */ /* 0x002e620000000200 */
[C---:B------:R-:W-:Y:S01]  /*3210*/  VIADD R222, R231.reuse, 0x1000 ;  /* 0x00001000e7de7836 */ /* 0x040fe20000000000 */
[----:B------:R-:W-:Y:S01]  /*3220*/  SEL R0, R0, 0xffffffc0, !P2 ;  /* 0xffffffc000007807 */ /* 0x000fe20005000000 */
[C---:B------:R-:W-:Y:S01]  /*3230*/  VIADD R221, R231.reuse, 0x1800 ;  /* 0x00001800e7dd7836 */ /* 0x040fe20000000000 */
[----:B------:R-:W1:Y:S01]  /*3240*/  LDSM.16.M88.4 R48, [R231+0x800] ;  /* 0x00080000e730783b */ /* 0x000e620000000200 */
[----:B------:R-:W-:-:S02]  /*3250*/  VIADD R219, R231, 0x2000 ;  /* 0x00002000e7db7836 */ /* 0x000fc40000000000 */
[----:B------:R-:W-:Y:S01]  /*3260*/  IMAD.IADD R227, R233, 0x1, R0 ;  /* 0x00000001e9e37824 */ /* 0x000fe200078e0200 */
[----:B--2---:R-:W2:Y:S01]  /*3270*/  LDSM.16.M88.4 R8, [R231+0x1000] ;  /* 0x00100000e708783b */ /* 0x004ea20000000200 */
[----:B------:R-:W-:Y:S01]  /*3280*/  IMAD.IADD R220, R0, 0x1, R231 ;  /* 0x0000000100dc7824 */ /* 0x000fe200078e02e7 */
[----:B------:R-:W-:Y:S01]  /*3290*/  LEA R0, R6, UR21, 0x4 ;  /* 0x0000001506007c11 */ /* 0x000fe2000f8e20ff */
[----:B------:R-:W-:Y:S01]  /*32a0*/  VIADD R218, R231, 0x2800 ;  /* 0x00002800e7da7836 */ /* 0x000fe20000000000 */
[----:B------:R-:W2:Y:S01]  /*32b0*/  LDSM.16.M88.4 R72, [R231+0x1800] ;  /* 0x00180000e748783b */ /* 0x000ea20000000200 */
[----:B------:R-:W-:Y:S01]  /*32c0*/  @!P1 LEA R242, P2, R165, UR6, 0x1 ;  /* 0x00000006a5f29c11 */ /* 0x000fe2000f8408ff */
[----:B------:R-:W-:Y:S02]  /*32d0*/  VIADD R217, R231, 0x3000 ;  /* 0x00003000e7d97836 */ /* 0x000fe40000000000 */
[----:B------:R-:W-:Y:S01]  /*32e0*/  LDSM.16.M88.4 R64, [R230] ;  /* 0x00000000e640783b */ /* 0x000fe20000000200 */
[----:B------:R-:W-:Y:S01]  /*32f0*/  @!P1 LEA.HI.X R243, R165, UR7, R2, 0x1, P2 ;  /* 0x00000007a5f39c11 */ /* 0x000fe200090f0c02 */
[C---:B------:R-:W-:Y:S01]  /*3300*/  VIADD R216, R231.reuse, 0x3800 ;  /* 0x00003800e7d87836 */ /* 0x040fe20000000000 */
[----:B---3--:R-:W-:Y:S01]  /*3310*/  HMMA.16816.F32 R40, R52, R36, RZ ;  /* 0x000000243428723c */ /* 0x008fe200000018ff */
[----:B------:R-:W3:Y:S01]  /*3320*/  LDSM.16.M88.4 R16, [R227+0x8000] ;  /* 0x00800000e310783b */ /* 0x000ee20000000200 */
[----:B------:R-:W-:-:S02]  /*3330*/  VIADD R215, R231, 0x4000 ;  /* 0x00004000e7d77836 */ /* 0x000fc40000000000 */
[C---:B------:R-:W-:Y:S01]  /*3340*/  VIADD R214, R231.reuse, 0x4800 ;  /* 0x00004800e7d67836 */ /* 0x040fe20000000000 */
[----:B------:R-:W-:Y:S01]  /*3350*/  LDSM.16.M88.4 R60, [R227+0x9800] ;  /* 0x00980000e33c783b */ /* 0x000fe20000000200 */
[C---:B------:R-:W-:Y:S01]  /*3360*/  HMMA.16816.F32 R36, R52.reuse, R38, RZ ;  /* 0x000000263424723c */ /* 0x040fe200000018ff */
[C---:B------:R-:W-:Y:S02]  /*3370*/  VIADD R213, R231.reuse, 0x5000 ;  /* 0x00005000e7d57836 */ /* 0x040fe40000000000 */
[----:B------:R-:W-:Y:S01]  /*3380*/  LDSM.16.M88.4 R76, [R231+0x5800] ;  /* 0x00580000e74c783b */ /* 0x000fe20000000200 */
[C---:B------:R-:W-:Y:S02]  /*3390*/  VIADD R212, R231.reuse, 0x5800 ;  /* 0x00005800e7d47836 */ /* 0x040fe40000000000 */
[----:B----4-:R-:W-:Y:S01]  /*33a0*/  HMMA.16816.F32 R32, R52, R28, RZ ;  /* 0x0000001c3420723c */ /* 0x010fe200000018ff */
[----:B------:R-:W-:Y:S01]  /*33b0*/  LDSM.16.M88.4 R80, [R231+0x7000] ;  /* 0x00700000e750783b */ /* 0x000fe20000000200 */
[----:B------:R-:W-:-:S02]  /*33c0*/  VIADD R211, R231, 0x6000 ;  /* 0x00006000e7d37836 */ /* 0x000fc40000000000 */
[C---:B------:R-:W-:Y:S01]  /*33d0*/  VIADD R210, R231.reuse, 0x6800 ;  /* 0x00006800e7d27836 */ /* 0x040fe20000000000 */
[----:B------:R-:W0:Y:S01]  /*33e0*/  LDGDEPBAR ;  /* 0x00000000000079af */ /* 0x000e220000000000 */
[----:B-----5:R-:W-:Y:S01]  /*33f0*/  HMMA.16816.F32 R24, R52, R20, RZ ;  /* 0x000000143418723c */ /* 0x020fe200000018ff */
[C---:B------:R-:W-:Y:S02]  /*3400*/  VIADD R209, R231.reuse, 0x7000 ;  /* 0x00007000e7d17836 */ /* 0x040fe40000000000 */
[----:B------:R-:W-:-:S03]  /*3410*/  VIADD R208, R231, 0x7800 ;  /* 0x00007800e7d07836 */ /* 0x000fc60000000000 */
[C---:B------:R-:W-:Y:S06]  /*3420*/  HMMA.16816.F32 R28, R52.reuse, R30, RZ ;  /* 0x0000001e341c723c */ /* 0x040fec00000018ff */
[C---:B------:R-:W-:Y:S06]  /*3430*/  HMMA.16816.F32 R20, R52.reuse, R22, RZ ;  /* 0x000000163414723c */ /* 0x040fec00000018ff */
[C---:B------:R-:W-:Y:S06]  /*3440*/  HMMA.16816.F32 R68, R52.reuse, R56, RZ ;  /* 0x000000383444723c */ /* 0x040fec00000018ff */
[----:B------:R-:W-:Y:S01]  /*3450*/  HMMA.16816.F32 R52, R52, R58, RZ ;  /* 0x0000003a3434723c */ /* 0x000fe200000018ff */
        /* <DEDUP_REMOVED lines=8> */
[C---:B------:R-:W-:Y:S01]  /*34e0*/  HMMA.16816.F32 R20, R44.reuse, R10, R20 ;  /* 0x0000000a2c14723c */ /* 0x040fe20000001814 */
[----:B------:R-:W2:Y:S05]  /*34f0*/  LDSM.16.M88.4 R8, [R220] ;  /* 0x00000000dc08783b */ /* 0x000eaa0000000200 */
[C---:B------:R-:W-:Y:S06]  /*3500*/  HMMA.16816.F32 R68, R44.reuse, R72, R68 ;  /* 0x000000482c44723c */ /* 0x040fec0000001844 */
[----:B------:R-:W-:Y:S01]  /*3510*/  HMMA.16816.F32 R52, R44, R74, R52 ;  /* 0x0000004a2c34723c */ /* 0x000fe20000001834 */
[----:B------:R-:W5:Y:S04]  /*3520*/  LDSM.16.M88.4 R44, [R220+0x800] ;  /* 0x00080000dc2c783b */ /* 0x000f680000000200 */
        /* <DEDUP_REMOVED lines=17> */
[C---:B-----5:R-:W-:Y:S06]  /*3640*/  HMMA.16816.F32 R32, R48.reuse, R44, R32 ;  /* 0x0000002c3020723c */ /* 0x060fec0000001820 */
[C---:B------:R-:W-:Y:S01]  /*3650*/  HMMA.16816.F32 R28, R48.reuse, R46, R28 ;  /* 0x0000002e301c723c */ /* 0x040fe2000000181c */
[----:B------:R-:W-:Y:S05]  /*3660*/  LDSM.16.M88.4 R44, [R232+0x2000] ;  /* 0x00200000e82c783b */ /* 0x000fea0000000200 */
[C---:B---3--:R-:W-:Y:S06]  /*3670*/  HMMA.16816.F32 R24, R48.reuse, R16, R24 ;  /* 0x000000103018723c */ /* 0x048fec0000001818 */
[C---:B------:R-:W-:Y:S01]  /*3680*/  HMMA.16816.F32 R20, R48.reuse, R18, R20 ;  /* 0x000000123014723c */ /* 0x040fe20000001814 */
[----:B------:R-:W3:Y:S05]  /*3690*/  LDSM.16.M88.4 R16, [R231+0x2000] ;  /* 0x00200000e710783b */ /* 0x000eea0000000200 */
[C---:B------:R-:W-:Y:S06]  /*36a0*/  HMMA.16816.F32 R68, R48.reuse, R72, R68 ;  /* 0x000000483044723c */ /* 0x040fec0000001844 */
[----:B------:R-:W-:Y:S01]  /*36b0*/  HMMA.16816.F32 R64, R48, R74, R64 ;  /* 0x0000004a3040723c */ /* 0x000fe20000001840 */
[----:B------:R-:W5:Y:S04]  /*36c0*/  LDSM.16.M88.4 R48, [R231+0x2800] ;  /* 0x00280000e730783b */ /* 0x000f680000000200 */
[----:B------:R-:W-:Y:S01]  /*36d0*/  LDSM.16.M88.4 R72, [R231+0x3800] ;  /* 0x00380000e748783b */ /* 0x000fe20000000200 */
        /* <DEDUP_REMOVED lines=9> */
[C---:B------:R-:W-:Y:S06]  /*3770*/  HMMA.16816.F32 R68, R56.reuse, R60, R68 ;  /* 0x0000003c3844723c */ /* 0x040fec0000001844 */
[----:B------:R-:W-:Y:S01]  /*3780*/  HMMA.16816.F32 R64, R56, R62, R64 ;  /* 0x0000003e3840723c */ /* 0x000fe20000001840 */
[----:B------:R-:W4:Y:S04]  /*3790*/  LDSM.16.M88.4 R60, [R227+0xa800] ;  /* 0x00a80000e33c783b */ /* 0x000f280000000200 */
[----:B------:R-:W-:Y:S01]  /*37a0*/  LDSM.16.M88.4 R56, [R227+0xb800] ;  /* 0x00b80000e338783b */ /* 0x000fe20000000200 */
[C---:B---3--:R-:W-:Y:S06]  /*37b0*/  HMMA.16816.F32 R40, R44.reuse, R16, R40 ;  /* 0x000000102c28723c */ /* 0x048fec0000001828 */
[C---:B------:R-:W-:Y:S01]  /*37c0*/  HMMA.16816.F32 R36, R44.reuse, R18, R36 ;  /* 0x000000122c24723c */ /* 0x040fe20000001824 */
[----:B------:R-:W3:Y:S05]  /*37d0*/  LDSM.16.M88.4 R16, [R227+0xb000] ;  /* 0x00b00000e310783b */ /* 0x000eea0000000200 */
        /* <DEDUP_REMOVED lines=8> */
[----:B------:R-:W5:Y:S04]  /*3860*/  LDSM.16.M88.4 R44, [R220+0x2800] ;  /* 0x00280000dc2c783b */ /* 0x000f680000000200 */
[----:B------:R-:W-:Y:S01]  /*3870*/  LDSM.16.M88.4 R72, [R220+0x3800] ;  /* 0x00380000dc48783b */ /* 0x000fe20000000200 */
[C---:B--2---:R-:W-:Y:S06]  /*3880*/  HMMA.16816.F32 R40, R52.reuse, R8, R40 ;  /* 0x000000083428723c */ /* 0x044fec0000001828 */
[C---:B------:R-:W-:Y:S01]  /*3890*/  HMMA.16816.F32 R36, R52.reuse, R10, R36 ;  /* 0x0000000a3424723c */ /* 0x040fe20000001824 */
[----:B------:R-:W2:Y:S05]  /*38a0*/  LDSM.16.M88.4 R8, [R220+0x3000] ;  /* 0x00300000dc08783b */ /* 0x000eaa0000000200 */
        /* <DEDUP_REMOVED lines=35> */
[----:B------:R-:W-:Y:S01]  /*3ae0*/  LDSM.16.M88.4 R48, [R220+0x4000] ;  /* 0x00400000dc30783b */ /* 0x000fe20000000200 */
[C---:B--2---:R-:W-:Y:S06]  /*3af0*/  HMMA.16816.F32 R40, R44.reuse, R8, R40 ;  /* 0x000000082c28723c */ /* 0x044fec0000001828 */
[C---:B------:R-:W-:Y:S01]  /*3b00*/  HMMA.16816.F32 R36, R44.reuse, R10, R36 ;  /* 0x0000000a2c24723c */ /* 0x040fe20000001824 */
[----:B------:R-:W2:Y:S05]  /*3b10*/  LDSM.16.M88.4 R8, [R227+0xd000] ;  /* 0x00d00000e308783b */ /* 0x000eaa0000000200 */
[C---:B-----5:R-:W-:Y:S06]  /*3b20*/  HMMA.16816.F32 R32, R44.reuse, R12, R32 ;  /* 0x0000000c2c20723c */ /* 0x060fec0000001820 */
[C---:B------:R-:W-:Y:S01]  /*3b30*/  HMMA.16816.F32 R28, R44.reuse, R14, R28 ;  /* 0x0000000e2c1c723c */ /* 0x040fe2000000181c */
[----:B------:R-:W5:Y:S05]  /*3b40*/  LDSM.16.M88.4 R12, [R229+0x4000] ;  /* 0x00400000e50c783b */ /* 0x000f6a0000000200 */
[C---:B---3--:R-:W-:Y:S06]  /*3b50*/  HMMA.16816.F32 R24, R44.reuse, R60, R24 ;  /* 0x0000003c2c18723c */ /* 0x048fec0000001818 */
[C---:B------:R-:W-:Y:S01]  /*3b60*/  HMMA.16816.F32 R20, R44.reuse, R62, R20 ;  /* 0x0000003e2c14723c */ /* 0x040fe20000001814 */
[----:B------:R-:W3:Y:S05]  /*3b70*/  LDSM.16.M88.4 R60, [R220+0x4800] ;  /* 0x00480000dc3c783b */ /* 0x000eea0000000200 */
[C---:B------:R-:W-:Y:S06]  /*3b80*/  HMMA.16816.F32 R68, R44.reuse, R76, R68 ;  /* 0x0000004c2c44723c */ /* 0x040fec0000001844 */
[----:B------:R-:W-:Y:S01]  /*3b90*/  HMMA.16816.F32 R64, R44, R78, R64 ;  /* 0x0000004e2c40723c */ /* 0x000fe20000001840 */
[----:B------:R-:W-:Y:S04]  /*3ba0*/  LDSM.16.M88.4 R44, [R220+0x5000] ;  /* 0x00500000dc2c783b */ /* 0x000fe80000000200 */
[----:B------:R-:W-:Y:S01]  /*3bb0*/  LDSM.16.M88.4 R76, [R232+0x6000] ;  /* 0x00600000e84c783b */ /* 0x000fe20000000200 */
[C---:B----4-:R-:W-:Y:S06]  /*3bc0*/  HMMA.16816.F32 R40, R52.reuse, R56, R40 ;  /* 0x000000383428723c */ /* 0x050fec0000001828 */
[C---:B------:R-:W-:Y:S01]  /*3bd0*/  HMMA.16816.F32 R36, R52.reuse, R58, R36 ;  /* 0x0000003a3424723c */ /* 0x040fe20000001824 */
[----:B------:R-:W-:Y:S05]  /*3be0*/  LDSM.16.M88.4 R56, [R220+0x5800] ;  /* 0x00580000dc38783b */ /* 0x000fea0000000200 */
[C---:B-1----:R-:W-:Y:S06]  /*3bf0*/  HMMA.16816.F32 R32, R52.reuse, R16, R32 ;  /* 0x000000103420723c */ /* 0x042fec0000001820 */
        /* <DEDUP_REMOVED lines=9> */
[C---:B-----5:R-:W-:Y:S06]  /*3c90*/  HMMA.16816.F32 R40, R12.reuse, R48, R40 ;  /* 0x000000300c28723c */ /* 0x060fec0000001828 */
[C---:B------:R-:W-:Y:S01]  /*3ca0*/  HMMA.16816.F32 R36, R12.reuse, R50, R36 ;  /* 0x000000320c24723c */ /* 0x040fe20000001824 */
[----:B------:R-:W4:Y:S05]  /*3cb0*/  LDSM.16.M88.4 R48, [R233+0xf000] ;  /* 0x00f00000e930783b */ /* 0x000f2a0000000200 */
[C---:B---3--:R-:W-:Y:S06]  /*3cc0*/  HMMA.16816.F32 R32, R12.reuse, R60, R32 ;  /* 0x0000003c0c20723c */ /* 0x048fec0000001820 */
[----:B------:R-:W-:Y:S01]  /*3cd0*/  HMMA.16816.F32 R28, R12, R62, R28 ;  /* 0x0000003e0c1c723c */ /* 0x000fe2000000181c */
[----:B------:R-:W-:Y:S05]  /*3ce0*/  LDSM.16.M88.4 R60, [R230+0x6000] ;  /* 0x00600000e63c783b */ /* 0x000fea0000000200 */
[C---:B-1----:R-:W-:Y:S06]  /*3cf0*/  HMMA.16816.F32 R40, R16.reuse, R8, R40 ;  /* 0x000000081028723c */ /* 0x042fec0000001828 */
[----:B------:R-:W-:Y:S01]  /*3d00*/  HMMA.16816.F32 R36, R16, R10, R36 ;  /* 0x0000000a1024723c */ /* 0x000fe20000001824 */
[----:B------:R-:W1:Y:S05]  /*3d10*/  LDSM.16.M88.4 R8, [R231+0x6800] ;  /* 0x00680000e708783b */ /* 0x000e6a0000000200 */
[C---:B------:R-:W-:Y:S06]  /*3d20*/  HMMA.16816.F32 R24, R12.reuse, R44, R24 ;  /* 0x0000002c0c18723c */ /* 0x040fec0000001818 */
[C---:B------:R-:W-:Y:S01]  /*3d30*/  HMMA.16816.F32 R20, R12.reuse, R46, R20 ;  /* 0x0000002e0c14723c */ /* 0x040fe20000001814 */
[----:B------:R-:W3:Y:S05]  /*3d40*/  LDSM.16.M88.4 R44, [R233+0xf800] ;  /* 0x00f80000e92c783b */ /* 0x000eea0000000200 */
        /* <DEDUP_REMOVED lines=8> */
[----:B------:R-:W-:Y:S01]  /*3dd0*/  HMMA.16816.F32 R20, R16, R50, R20 ;  /* 0x000000321014723c */ /* 0x000fe20000001814 */
[----:B------:R-:W4:Y:S05]  /*3de0*/  LDSM.16.M88.4 R48, [R227+0xf000] ;  /* 0x00f00000e330783b */ /* 0x000f2a0000000200 */
[----:B-1----:R-:W-:Y:S06]  /*3df0*/  HMMA.16816.F32 R32, R76, R8, R32 ;  /* 0x000000084c20723c */ /* 0x002fec0000001820 */
[C---:B---3--:R-:W-:Y:S06]  /*3e00*/  HMMA.16816.F32 R68, R16.reuse, R44, R68 ;  /* 0x0000002c1044723c */ /* 0x048fec0000001844 */
[----:B------:R-:W-:Y:S01]  /*3e10*/  HMMA.16816.F32 R64, R16, R46, R64 ;  /* 0x0000002e1040723c */ /* 0x000fe20000001840 */
[----:B------:R-:W-:Y:S04]  /*3e20*/  LDSM.16.M88.4 R44, [R227+0xf800] ;  /* 0x00f80000e32c783b */ /* 0x000fe80000000200 */
[----:B------:R-:W-:Y:S01]  /*3e30*/  LDSM.16.M88.4 R16, [R220+0x6000] ;  /* 0x00600000dc10783b */ /* 0x000fe20000000200 */
[C---:B-----5:R-:W-:Y:S06]  /*3e40*/  HMMA.16816.F32 R40, R76.reuse, R12, R40 ;  /* 0x0000000c4c28723c */ /* 0x060fec0000001828 */
[C---:B------:R-:W-:Y:S01]  /*3e50*/  HMMA.16816.F32 R36, R76.reuse, R14, R36 ;  /* 0x0000000e4c24723c */ /* 0x040fe20000001824 */
[----:B------:R-:W-:Y:S05]  /*3e60*/  LDSM.16.M88.4 R12, [R220+0x6800] ;  /* 0x00680000dc0c783b */ /* 0x000fea0000000200 */
[C---:B------:R-:W-:Y:S01]  /*3e70*/  HMMA.16816.F32 R28, R76.reuse, R10, R28 ;  /* 0x0000000a4c1c723c */ /* 0x040fe2000000181c */
[----:B------:R-:W1:Y:S05]  /*3e80*/  LDSM.16.M88.4 R8, [R229+0x6000] ;  /* 0x00600000e508783b */ /* 0x000e6a0000000200 */
[C---:B------:R-:W-:Y:S06]  /*3e90*/  HMMA.16816.F32 R24, R76.reuse, R80, R24 ;  /* 0x000000504c18723c */ /* 0x040fec0000001818 */
[----:B------:R-:W-:Y:S06]  /*3ea0*/  HMMA.16816.F32 R20, R76, R82, R20 ;  /* 0x000000524c14723c */ /* 0x000fec0000001814 */
[----:B--2---:R-:W-:Y:S06]  /*3eb0*/  HMMA.16816.F32 R32, R60, R52, R32 ;  /* 0x000000343c20723c */ /* 0x004fec0000001820 */
[C---:B------:R-:W-:Y:S06]  /*3ec0*/  HMMA.16816.F32 R68, R76.reuse, R72, R68 ;  /* 0x000000484c44723c */ /* 0x040fec0000001844 */
[----:B------:R-:W-:Y:S06]  /*3ed0*/  HMMA.16816.F32 R64, R76, R74, R64 ;  /* 0x0000004a4c40723c */ /* 0x000fec0000001840 */
[C---:B----4-:R-:W-:Y:S06]  /*3ee0*/  HMMA.16816.F32 R24, R60.reuse, R48, R24 ;  /* 0x000000303c18723c */ /* 0x050fec0000001818 */
[C---:B------:R-:W-:Y:S06]  /*3ef0*/  HMMA.16816.F32 R40, R60.reuse, R56, R40 ;  /* 0x000000383c28723c */ /* 0x040fec0000001828 */
[C---:B------:R-:W-:Y:S01]  /*3f00*/  HMMA.16816.F32 R36, R60.reuse, R58, R36 ;  /* 0x0000003a3c24723c */ /* 0x040fe20000001824 */
[----:B------:R-:W2:Y:S05]  /*3f10*/  LDSM.16.M88.4 R56, [R220+0x7000] ;  /* 0x00700000dc38783b */ /* 0x000eaa0000000200 */
[----:B------:R-:W-:Y:S01]  /*3f20*/  HMMA.16816.F32 R48, R60, R50, R20 ;  /* 0x000000323c30723c */ /* 0x000fe20000001814 */
[----:B------:R-:W3:Y:S01]  /*3f30*/  LDSM.16.M88.4 R20, [R220+0x7800] ;  /* 0x00780000dc14783b */ /* 0x000ee20000000200 */
[----:B------:R-:W-:-:S04]  /*3f40*/  DEPBAR.LE SB0, 0x0 ;  /* 0x000080000000791a */ /* 0x000fc80000000000 */
[----:B-1----:R-:W-:Y:S06]  /*3f50*/  HMMA.16816.F32 R32, R8, R12, R32 ;  /* 0x0000000c0820723c */ /* 0x002fec0000001820 */
        /* <DEDUP_REMOVED lines=8> */
[----:B------:R-:W-:Y:S01]  /*3fe0*/  HMMA.16816.F32 R40, R8, R16, R40 ;  /* 0x000000100828723c */ /* 0x000fe20000001828 */
[----:B------:R-:W-:-:S05]  /*3ff0*/  IADD3 R0, R0, UR16, -R13 ;  /* 0x0000001000007c10 */ /* 0x000fca000fffe80d */
[----:B------:R-:W-:Y:S01]  /*4000*/  VIADD R167, R0, UR20 ;  /* 0x0000001400a77c36 */ /* 0x000fe20008000000 */
[----:B------:R-:W-:Y:S01]  /*4010*/  HMMA.16816.F32 R36, R8, R18, R36 ;  /* 0x000000120824723c */ /* 0x000fe20000001824 */
[----:B------:R-:W-:-:S03]  /*4020*/  LOP3.LUT R0, R4, R85, RZ, 0xfc, !PT ;  /* 0x0000005504007212 */ /* 0x000fc600078efcff */
[C---:B------:R-:W-:Y:S02]  /*4030*/  VIADDMNMX R166, R167.reuse, 0x8, R166, PT ;  /* 0x00000008a7a67846 */ /* 0x040fe400038001a6 */
[----:B------:R-:W-:Y:S01]  /*4040*/  HMMA.16816.F32 R28, R8, R14, R28 ;  /* 0x0000000e081c723c */ /* 0x000fe2000000181c */
[----:B------:R-:W-:-:S05]  /*4050*/  VIMNMX R167, R167, UR16, PT ;  /* 0x00000010a7a77c48 */ /* 0x000fca000bfe0100 */
[C---:B--2---:R-:W-:Y:S06]  /*4060*/  HMMA.16816.F32 R24, R8.reuse, R56, R24 ;  /* 0x000000380818723c */ /* 0x044fec0000001818 */
[C---:B------:R-:W-:Y:S06]  /*4070*/  HMMA.16816.F32 R48, R8.reuse, R58, R48 ;  /* 0x0000003a0830723c */ /* 0x040fec0000001830 */
[C---:B---3--:R-:W-:Y:S06]  /*4080*/  HMMA.16816.F32 R68, R8.reuse, R20, R68 ;  /* 0x000000140844723c */ /* 0x048fec0000001844 */
[----:B------:R-:W-:Y:S01]  /*4090*/  HMMA.16816.F32 R64, R8, R22, R64 ;  /* 0x000000160840723c */ /* 0x000fe20000001840 */
[----:B------:R-:W-:Y:S06]  /*40a0*/  BAR.SYNC.DEFER_BLOCKING 0x0 ;  /* 0x0000000000007b1d */ /* 0x000fec0000010000 */
[----:B------:R-:W-:-:S02]  /*40b0*/  NOP ;  /* 0x0000000000007918 */ /* 0x000fc40000000000 */
[----:B------:R-:W-:-:S15]  /*40c0*/  @!P1 BRA `(.L_x_3617) ;  /* 0x00000004008c9947 */ /* 0x000fde0003800000 */
        /* <DEDUP_REMOVED lines=21> */
[----:B------:R-:W-:Y:S01]  /*4220*/  IMAD R9, R4, R9, R8 ;  /* 0x0000000904097224 */ /* 0x000fe200078e0208 */
[----:B------:R-:W-:Y:S02]  /*4230*/  LOP3.LUT R8, R6, UR24, RZ, 0x3c, !PT ;  /* 0x0000001806087c12 */ /* 0x000fe4000f8e3cff */
[C---:B------:R-:W-:Y:S02]  /*4240*/  ISETP.GT.U32.AND P4, PT, R4.reuse, R11, PT ;  /* 0x0000000b0400720c */ /* 0x040fe40003f84070 */
[----:B------:R-:W-:Y:S02]  /*4250*/  ISETP.GT.U32.AND P2, PT, R4, R9, PT ;  /* 0x000000090400720c */ /* 0x000fe40003f44070 */
[----:B------:R-:W-:-:S09]  /*4260*/  ISETP.GE.AND P3, PT, R8, RZ, PT ;  /* 0x000000ff0800720c */ /* 0x000fd20003f66270 */
[----:B------:R-:W-:Y:S02]  /*4270*/  @!P4 IMAD.IADD R11, R11, 0x1, -R4 ;  /* 0x000000010b0bc824 */ /* 0x000fe400078e0a04 */
[-C--:B------:R-:W-:Y:S01]  /*4280*/  @!P2 IADD3 R9, R9, -R4.reuse, RZ ;  /* 0x800000040909a210 */ /* 0x080fe20007ffe0ff */
[----:B------:R-:W-:Y:S01]  /*4290*/  @!P4 VIADD R13, R13, 0x1 ;  /* 0x000000010d0dc836 */ /* 0x000fe20000000000 */
[----:B------:R-:W-:Y:S02]  /*42a0*/  @!P2 IADD3 R12, R12, 0x1, RZ ;  /* 0x000000010c0ca810 */ /* 0x000fe40007ffe0ff */
[-C--:B------:R-:W-:Y:S02]  /*42b0*/  ISETP.GE.U32.AND P6, PT, R11, R4.reuse, PT ;  /* 0x000000040b00720c */ /* 0x080fe40003fc6070 */
[----:B------:R-:W-:Y:S02]  /*42c0*/  ISETP.GE.U32.AND P5, PT, R9, R4, PT ;  /* 0x000000040900720c */ /* 0x000fe40003fa6070 */
[C---:B------:R-:W-:Y:S01]  /*42d0*/  LOP3.LUT R4, R6.reuse, UR6, RZ, 0x3c, !PT ;  /* 0x0000000606047c12 */ /* 0x040fe2000f8e3cff */
[----:B------:R-:W-:Y:S01]  /*42e0*/  ULDC.64 UR6, c[0x0][0x230] ;  /* 0x00008c0000067ab9 */ /* 0x000fe20000000a00 */
[----:B------:R-:W-:-:S02]  /*42f0*/  ISETP.NE.AND P2, PT, R6, RZ, PT ;  /* 0x000000ff0600720c */ /* 0x000fc40003f45270 */
[----:B------:R-:W-:Y:S02]  /*4300*/  ISETP.GE.AND P1, PT, R4, RZ, PT ;  /* 0x000000ff0400720c */ /* 0x000fe40003f26270 */
[----:B------:R-:W-:-:S03]  /*4310*/  LOP3.LUT R4, RZ, R6, RZ, 0x33, !PT ;  /* 0x00000006ff047212 */ /* 0x000fc600078e33ff */
[----:B------:R-:W-:Y:S02]  /*4320*/  @P6 VIADD R13, R13, 0x1 ;  /* 0x000000010d0d6836 */ /* 0x000fe40000000000 */
[----:B------:R-:W-:Y:S02]  /*4330*/  @P5 IADD3 R12, R12, 0x1, RZ ;  /* 0x000000010c0c5810 */ /* 0x000fe40007ffe0ff */
[----:B------:R-:W-:-:S04]  /*4340*/  @!P3 IMAD.MOV R13, RZ, RZ, -R13 ;  /* 0x000000ffff0db224 */ /* 0x000fc800078e0a0d */
[----:B------:R-:W-:Y:S02]  /*4350*/  @!P1 IADD3 R12, -R12, RZ, RZ ;  /* 0x000000ff0c0c9210 */ /* 0x000fe40007ffe1ff */
[C---:B------:R-:W-:Y:S02]  /*4360*/  SEL R9, R4.reuse, R13, !P2 ;  /* 0x0000000d04097207 */ /* 0x040fe40005000000 */
[----:B------:R-:W-:-:S03]  /*4370*/  SEL R4, R4, R12, !P2 ;  /* 0x0000000c04047207 */ /* 0x000fc60005000000 */
[----:B------:R-:W-:-:S04]  /*4380*/  IMAD.WIDE R14, R9, 0x4, R240 ;  /* 0x00000004090e7825 */ /* 0x000fc800078e02f0 */
[----:B------:R-:W-:Y:S01]  /*4390*/  IMAD.WIDE R12, R4, 0x4, R240 ;  /* 0x00000004040c7825 */ /* 0x000fe200078e02f0 */
[----:B------:R-:W2:Y:S04]  /*43a0*/  LDG.E R11, desc[UR18][R14.64] ;  /* 0x000000120e0b7981 */ /* 0x000ea8000c1e1900 */
[----:B------:R-:W2:Y:S01]  /*43b0*/  LDG.E R8, desc[UR18][R12.64] ;  /* 0x000000120c087981 */ /* 0x000ea2000c1e1900 */
[----:B------:R-:W-:-:S04]  /*43c0*/  IMAD.IADD R9, R9, 0x1, -R4 ;  /* 0x0000000109097824 */ /* 0x000fc800078e0a04 */
[----:B------:R-:W-:-:S05]  /*43d0*/  IMAD R9, R9, R6, -0x40 ;  /* 0xffffffc009097424 */ /* 0x000fca00078e0206 */
[----:B------:R-:W-:-:S05]  /*43e0*/  SHF.R.S32.HI R4, RZ, 0x1f, R9 ;  /* 0x0000001fff047819 */ /* 0x000fca0000011409 */
[----:B------:R-:W-:-:S04]  /*43f0*/  IMAD R4, R4, UR12, RZ ;  /* 0x0000000c04047c24 */ /* 0x000fc8000f8e02ff */
[----:B------:R-:W-:Y:S01]  /*4400*/  IMAD R4, R9, UR13, R4 ;  /* 0x0000000d09047c24 */ /* 0x000fe2000f8e0204 */
        /* <DEDUP_REMOVED lines=10> */
.L_x_3618:
[----:B------:R-:W-:-:S04]  /*44b0*/  ULEA UR6, -UR12, URZ, 0x6 ;  /* 0x0000003f0c067291 */ /* 0x000fc8000f8e313f */
[----:B------:R-:W-:Y:S02]  /*44c0*/  USHF.R.S32.HI UR7, URZ, 0x1f, UR6 ;  /* 0x0000001f3f077899 */ /* 0x000fe40008011406 */
[----:B------:R-:W-:-:S04]  /*44d0*/  MOV R4, UR6 ;  /* 0x0000000600047c02 */ /* 0x000fc80008000f00 */
[----:B------:R-:W-:-:S07]  /*44e0*/  MOV R9, UR7 ;  /* 0x0000000700097c02 */ /* 0x000fce0008000f00 */
.L_x_3619:
        /* <DEDUP_REMOVED lines=33> */
.L_x_3617:
[----:B------:R-:W-:Y:S01]  /*4700*/  IMAD.SHL.U32 R4, R3, 0x2, RZ ;  /* 0x0000000203047824 */ /* 0x000fe200078e00ff */
[----:B------:R-:W-:Y:S01]  /*4710*/  ULDC UR16, c[0x0][0x2ec] ;  /* 0x0000bb0000107ab9 */ /* 0x000fe20000000800 */
[----:B------:R-:W-:Y:S01]  /*4720*/  LEA R228, R0, UR4, 0x1 ;  /* 0x0000000400e47c11 */ /* 0x000fe2000f8e08ff */
[----:B------:R-:W-:Y:S02]  /*4730*/  UISETP.GT.AND UP0, UPT, UR23, UR15, UPT ;  /* 0x0000000f1700728c */ /* 0x000fe4000bf04270 */
[----:B------:R-:W-:Y:S02]  /*4740*/  LOP3.LUT R4, R4, 0x6, RZ, 0xc0, !PT ;  /* 0x0000000604047812 */ /* 0x000fe400078ec0ff */
[--C-:B------:R-:W-:Y:S01]  /*4750*/  IMAD R226, R7, 0x2, R228.reuse ;  /* 0x0000000207e27824 */ /* 0x100fe200078e02e4 */
[----:B------:R-:W-:Y:S01]  /*4760*/  LDSM.16.MT88.4 R100, [R228+0x14000] ;  /* 0x01400000e464783b */ /* 0x000fe20000004200 */
[C---:B------:R-:W-:Y:S02]  /*4770*/  IMAD R225, R5.reuse, 0x2, R228 ;  /* 0x0000000205e17824 */ /* 0x040fe400078e02e4 */
[----:B------:R-:W-:Y:S01]  /*4780*/  VIADD R4, R4, UR24 ;  /* 0x0000001804047c36 */ /* 0x000fe20008000000 */
[----:B------:R-:W-:Y:S01]  /*4790*/  LDSM.16.MT88.4 R44, [R226+0x10000] ;  /* 0x01000000e22c783b */ /* 0x000fe20000004200 */
[----:B------:R-:W-:-:S02]  /*47a0*/  IMAD R224, R5, 0x2, R226 ;  /* 0x0000000205e07824 */ /* 0x000fc400078e02e2 */
[C---:B------:R-:W-:Y:S01]  /*47b0*/  VIADD R6, R4.reuse, 0x1 ;  /* 0x0000000104067836 */ /* 0x040fe20000000000 */
[----:B------:R-:W-:Y:S01]  /*47c0*/  LDSM.16.MT88.4 R52, [R225+0x10000] ;  /* 0x01000000e134783b */ /* 0x000fe20000004200 */
[C---:B------:R-:W-:Y:S02]  /*47d0*/  VIADD R3, R4.reuse, 0x8 ;  /* 0x0000000804037836 */ /* 0x040fe40000000000 */
[----:B-1----:R-:W-:Y:S01]  /*47e0*/  VIADD R8, R4, 0x20 ;  /* 0x0000002004087836 */ /* 0x002fe20000000000 */
[-C--:B------:R-:W-:Y:S01]  /*47f0*/  ISETP.GE.AND P2, PT, R6, R167.reuse, PT ;  /* 0x000000a70600720c */ /* 0x080fe20003f46270 */
[----:B------:R-:W-:Y:S01]  /*4800*/  VIADD R10, R4, 0x30 ;  /* 0x00000030040a7836 */ /* 0x000fe20000000000 */
[-C--:B------:R-:W-:Y:S01]  /*4810*/  ISETP.GE.AND P5, PT, R6, R166.reuse, PT ;  /* 0x000000a60600720c */ /* 0x080fe20003fa6270 */
[C---:B------:R-:W-:Y:S01]  /*4820*/  VIADD R6, R4.reuse, 0x9 ;  /* 0x0000000904067836 */ /* 0x040fe20000000000 */
[CC--:B------:R-:W-:Y:S01]  /*4830*/  ISETP.GE.AND P1, PT, R3.reuse, R167.reuse, PT ;  /* 0x000000a70300720c */ /* 0x0c0fe20003f26270 */
[----:B------:R-:W-:Y:S01]  /*4840*/  LDSM.16.MT88.4 R60, [R224+0x10000] ;  /* 0x01000000e03c783b */ /* 0x000fe20000004200 */
[-C--:B------:R-:W-:Y:S01]  /*4850*/  ISETP.GE.AND P3, PT, R3, R166.reuse, PT ;  /* 0x000000a60300720c */ /* 0x080fe20003f66270 */
[----:B------:R-:W-:Y:S01]  /*4860*/  VIADD R3, R4, 0x10 ;  /* 0x0000001004037836 */ /* 0x000fe20000000000 */
[C---:B------:R-:W-:Y:S01]  /*4870*/  ISETP.GE.AND P6, PT, R6.reuse, R167, PT ;  /* 0x000000a70600720c */ /* 0x040fe20003fc6270 */
        /* <DEDUP_REMOVED lines=8> */
[----:B------:R-:W-:Y:S01]  /*4900*/  ISETP.GE.AND P3, PT, R3, R166, PT ;  /* 0x000000a60300720c */ /* 0x000fe20003f66270 */
[----:B------:R-:W-:Y:S01]  /*4910*/  VIADD R3, R4, 0x18 ;  /* 0x0000001804037836 */ /* 0x000fe20000000000 */
[----:B------:R-:W-:Y:S01]  /*4920*/  FSEL R37, R37, -INF , !P6 ;  /* 0xff80000025257808 */ /* 0x000fe20007000000 */
[----:B------:R-:W-:Y:S01]  /*4930*/  LDSM.16.MT88.4 R108, [R226+0x14000] ;  /* 0x01400000e26c783b */ /* 0x000fe20000004200 */
[----:B------:R-:W-:Y:S02]  /*4940*/  ISETP.GE.AND P6, PT, R6, R167, PT ;  /* 0x000000a70600720c */ /* 0x000fe40003fc6270 */
[----:B------:R-:W-:Y:S01]  /*4950*/  FSEL R15, R32, -INF , !P1 ;  /* 0xff800000200f7808 */ /* 0x000fe20004800000 */
[----:B------:R-:W-:Y:S01]  /*4960*/  LDSM.16.MT88.4 R116, [R225+0x14000] ;  /* 0x01400000e174783b */ /* 0x000fe20000004200 */
[----:B------:R-:W-:-:S02]  /*4970*/  FSEL R9, R34, -INF , !P3 ;  /* 0xff80000022097808 */ /* 0x000fc40005800000 */
[----:B------:R-:W-:Y:S01]  /*4980*/  FSEL R17, R39, -INF , !P4 ;  /* 0xff80000027117808 */ /* 0x000fe20006000000 */
[----:B------:R-:W-:Y:S01]  /*4990*/  LDSM.16.MT88.4 R124, [R224+0x14000] ;  /* 0x01400000e07c783b */ /* 0x000fe20000004200 */
[CC--:B------:R-:W-:Y:S02]  /*49a0*/  ISETP.GE.AND P1, PT, R3.reuse, R167.reuse, PT ;  /* 0x000000a70300720c */ /* 0x0c0fe40003f26270 */
[-C--:B------:R-:W-:Y:S01]  /*49b0*/  ISETP.GE.AND P3, PT, R3, R166.reuse, PT ;  /* 0x000000a60300720c */ /* 0x080fe20003f66270 */
[----:B------:R-:W-:Y:S01]  /*49c0*/  VIADD R3, R4, 0x19 ;  /* 0x0000001904037836 */ /* 0x000fe20000000000 */
[----:B------:R-:W-:Y:S01]  /*49d0*/  ISETP.GE.AND P4, PT, R6, R166, PT ;  /* 0x000000a60600720c */ /* 0x000fe20003f86270 */
[C---:B------:R-:W-:Y:S01]  /*49e0*/  VIADD R6, R4.reuse, 0x21 ;  /* 0x0000002104067836 */ /* 0x040fe20000000000 */
        /* <DEDUP_REMOVED lines=9> */
[----:B------:R-:W-:Y:S02]  /*4a80*/  FSEL R3, R40, -INF , !P6 ;  /* 0xff80000028037808 */ /* 0x000fe40007000000 */
[----:B------:R-:W-:-:S02]  /*4a90*/  FSEL R11, R28, -INF , !P1 ;  /* 0xff8000001c0b7808 */ /* 0x000fc40004800000 */
[----:B------:R-:W-:Y:S02]  /*4aa0*/  FSEL R13, R30, -INF , !P3 ;  /* 0xff8000001e0d7808 */ /* 0x000fe40005800000 */
[C---:B------:R-:W-:Y:S02]  /*4ab0*/  ISETP.GE.AND P1, PT, R8.reuse, R167, PT ;  /* 0x000000a70800720c */ /* 0x040fe40003f26270 */
[----:B------:R-:W-:Y:S02]  /*4ac0*/  ISETP.GE.AND P3, PT, R8, R166, PT ;  /* 0x000000a60800720c */ /* 0x000fe40003f66270 */
[----:B------:R-:W-:Y:S02]  /*4ad0*/  FMNMX.FTZ R8, R3, R41, !PT ;  /* 0x0000002903087209 */ /* 0x000fe40007810000 */
[----:B------:R-:W-:Y:S02]  /*4ae0*/  FSEL R31, R31, -INF , !P4 ;  /* 0xff8000001f1f7808 */ /* 0x000fe40006000000 */
[----:B------:R-:W-:-:S02]  /*4af0*/  FMNMX.FTZ R8, R21, R8, !PT ;  /* 0x0000000815087209 */ /* 0x000fc40007810000 */
[C---:B------:R-:W-:Y:S02]  /*4b00*/  ISETP.GE.AND P4, PT, R4.reuse, R166, PT ;  /* 0x000000a60400720c */ /* 0x040fe40003f86270 */
[----:B------:R-:W-:Y:S01]  /*4b10*/  FMNMX.FTZ R14, R37, R8, !PT ;  /* 0x00000008250e7209 */ /* 0x000fe20007810000 */
[----:B------:R-:W-:Y:S01]  /*4b20*/  VIADD R8, R4, 0x31 ;  /* 0x0000003104087836 */ /* 0x000fe20000000000 */
[----:B------:R-:W-:Y:S02]  /*4b30*/  FSEL R43, R43, -INF , !P5 ;  /* 0xff8000002b2b7808 */ /* 0x000fe40006800000 */
[----:B------:R-:W-:Y:S02]  /*4b40*/  FMNMX.FTZ R14, R15, R14, !PT ;  /* 0x0000000e0f0e7209 */ /* 0x000fe40007810000 */
[----:B------:R-:W-:Y:S02]  /*4b50*/  FSEL R23, R42, -INF , !P4 ;  /* 0xff8000002a177808 */ /* 0x000fe40006000000 */
[----:B------:R-:W-:-:S02]  /*4b60*/  FMNMX.FTZ R14, R33, R14, !PT ;  /* 0x0000000e210e7209 */ /* 0x000fc40007810000 */
[----:B------:R-:W-:Y:S02]  /*4b70*/  FMNMX.FTZ R12, R23, R43, !PT ;  /* 0x0000002b170c7209 */ /* 0x000fe40007810000 */
[----:B------:R-:W-:Y:S02]  /*4b80*/  FSEL R29, R29, -INF , !P2 ;  /* 0xff8000001d1d7808 */ /* 0x000fe40005000000 */
[C---:B------:R-:W-:Y:S02]  /*4b90*/  ISETP.GE.AND P6, PT, R6.reuse, R167, PT ;  /* 0x000000a70600720c */ /* 0x040fe40003fc6270 */
[----:B------:R-:W-:Y:S01]  /*4ba0*/  ISETP.GE.AND P2, PT, R6, R166, PT ;  /* 0x000000a60600720c */ /* 0x000fe20003f46270 */
[----:B------:R-:W-:Y:S01]  /*4bb0*/  VIADD R6, R4, 0x28 ;  /* 0x0000002804067836 */ /* 0x000fe20000000000 */
[----:B------:R-:W-:Y:S02]  /*4bc0*/  FMNMX.FTZ R14, R11, R14, !PT ;  /* 0x0000000e0b0e7209 */ /* 0x000fe40007810000 */
[----:B------:R-:W-:-:S02]  /*4bd0*/  FMNMX.FTZ R12, R19, R12, !PT ;  /* 0x0000000c130c7209 */ /* 0x000fc40007810000 */
[----:B------:R-:W-:Y:S02]  /*4be0*/  FSEL R251, R24, -INF , !P1 ;  /* 0xff80000018fb7808 */ /* 0x000fe40004800000 */
[----:B------:R-:W-:Y:S02]  /*4bf0*/  FMNMX.FTZ R14, R29, R14, !PT ;  /* 0x0000000e1d0e7209 */ /* 0x000fe40007810000 */
[----:B------:R-:W-:Y:S02]  /*4c00*/  FMNMX.FTZ R12, R17, R12, !PT ;  /* 0x0000000c110c7209 */ /* 0x000fe40007810000 */
[C---:B------:R-:W-:Y:S02]  /*4c10*/  ISETP.GE.AND P5, PT, R6.reuse, R167, PT ;  /* 0x000000a70600720c */ /* 0x040fe40003fa6270 */
[----:B------:R-:W-:Y:S01]  /*4c20*/  ISETP.GE.AND P1, PT, R6, R166, PT ;  /* 0x000000a60600720c */ /* 0x000fe20003f26270 */
[----:B------:R-:W-:Y:S01]  /*4c30*/  VIADD R6, R4, 0x29 ;  /* 0x0000002904067836 */ /* 0x000fe20000000000 */
        /* <DEDUP_REMOVED lines=9> */
[----:B------:R-:W-:Y:S02]  /*4cd0*/  ISETP.GE.AND P2, PT, R10, R167, PT ;  /* 0x000000a70a00720c */ /* 0x000fe40003f46270 */
[----:B------:R-:W-:Y:S02]  /*4ce0*/  FSEL R189, R49, -INF , !P3 ;  /* 0xff80000031bd7808 */ /* 0x000fe40005800000 */
[----:B------:R-:W-:Y:S02]  /*4cf0*/  FMNMX.FTZ R14, R249, R14, !PT ;  /* 0x0000000ef90e7209 */ /* 0x000fe40007810000 */
[----:B------:R-:W-:-:S02]  /*4d00*/  FMNMX.FTZ R12, R13, R12, !PT ;  /* 0x0000000c0d0c7209 */ /* 0x000fc40007810000 */
[----:B------:R-:W-:Y:S01]  /*4d10*/  ISETP.GE.AND P4, PT, R6, R166, PT ;  /* 0x000000a60600720c */ /* 0x000fe20003f86270 */
[----:B------:R-:W-:Y:S01]  /*4d20*/  VIADD R6, R4, 0x38 ;  /* 0x0000003804067836 */ /* 0x000fe20000000000 */
[-C--:B------:R-:W-:Y:S01]  /*4d30*/  ISETP.GE.AND P3, PT, R8, R167.reuse, PT ;  /* 0x000000a70800720c */ /* 0x080fe20003f66270 */
[----:B------:R-:W-:Y:S01]  /*4d40*/  VIADD R4, R4, 0x39 ;  /* 0x0000003904047836 */ /* 0x000fe20000000000 */
[----:B------:R-:W-:Y:S02]  /*4d50*/  FSEL R237, R68, -INF , !P2 ;  /* 0xff80000044ed7808 */ /* 0x000fe40005000000 */
[----:B------:R-:W-:Y:S02]  /*4d60*/  FMNMX.FTZ R14, R189, R14, !PT ;  /* 0x0000000ebd0e7209 */ /* 0x000fe40007810000 */
[----:B------:R-:W-:Y:S02]  /*4d70*/  FMNMX.FTZ R12, R31, R12, !PT ;  /* 0x0000000c1f0c7209 */ /* 0x000fe40007810000 */
        /* <DEDUP_REMOVED lines=26> */
[----:B------:R-:W-:-:S02]  /*4f20*/  FSEL R195, R67, -INF , !P2 ;  /* 0xff80000043c37808 */ /* 0x000fc40005000000 */
[----:B------:R-:W-:Y:S02]  /*4f30*/  FMNMX.FTZ R12, R197, R12, !PT ;  /* 0x0000000cc50c7209 */ /* 0x000fe40007810000 */
[----:B------:R-:W-:Y:S02]  /*4f40*/  PLOP3.LUT P4, PT, PT, PT, UP0, 0x80, 0x0 ;  /* 0x000000000000781c */ /* 0x000fe40003f8f008 */
[----:B------:R-:W-:Y:S02]  /*4f50*/  FMNMX.FTZ R39, R195, R12, !PT ;  /* 0x0000000cc3277209 */ /* 0x000fe40007810000 */
[----:B-1----:R-:W-:-:S03]  /*4f60*/  FMNMX.FTZ R27, R10, R25, !PT ;  /* 0x000000190a1b7209 */ /* 0x002fc60007810000 */
[----:B------:R-:W1:Y:S04]  /*4f70*/  SHFL.BFLY PT, R4, R39, 0x2, 0x1f ;  /* 0x0c401f0027047f89 */ /* 0x000e6800000e0000 */
[----:B------:R-:W2:Y:S01]  /*4f80*/  SHFL.BFLY PT, R164, R27, 0x1, 0x1f ;  /* 0x0c201f001ba47f89 */ /* 0x000ea200000e0000 */
[----:B-1----:R-:W-:Y:S02]  /*4f90*/  FMNMX.FTZ R25, R39, R4, !PT ;  /* 0x0000000427197209 */ /* 0x002fe40007810000 */
        /* <DEDUP_REMOVED lines=14> */
[--C-:B------:R-:W-:Y:S01]  /*5080*/  FFMA.FTZ R169, R29, UR16, -R196.reuse ;  /* 0x000000101da97c23 */ /* 0x100fe200080108c4 */
[----:B-1----:R-:W-:Y:S01]  /*5090*/  FMNMX.FTZ R3, R25, R4, !PT ;  /* 0x0000000419037209 */ /* 0x002fe20007810000 */
[--C-:B------:R-:W-:Y:S01]  /*50a0*/  FFMA.FTZ R186, R251, UR16, -R196.reuse ;  /* 0x00000010fbba7c23 */ /* 0x100fe200080108c4 */
[----:B------:R-:W-:Y:S01]  /*50b0*/  LDSM.16.MT88.4 R4, [R224+0x10800] ;  /* 0x01080000e004783b */ /* 0x000fe20000004200 */
[--C-:B------:R-:W-:Y:S01]  /*50c0*/  FFMA.FTZ R187, R187, UR16, -R196.reuse ;  /* 0x00000010bbbb7c23 */ /* 0x100fe200080108c4 */
[C---:B------:R-:W-:Y:S01]  /*50d0*/  FSETP.NEU.FTZ.AND P1, PT, R3.reuse, -INF , PT ;  /* 0xff8000000300780b */ /* 0x040fe20003f3d000 */
[----:B------:R-:W-:Y:S01]  /*50e0*/  FMUL.FTZ R194, R3, UR16 ;  /* 0x0000001003c27c20 */ /* 0x000fe20008410000 */
[----:B------:R-:W1:Y:S01]  /*50f0*/  MUFU.EX2 R182, R182 ;  /* 0x000000b600b67308 */ /* 0x000e620000000800 */
[----:B------:R-:W-:Y:S01]  /*5100*/  LDSM.16.MT88.4 R24, [R228+0x10800] ;  /* 0x01080000e418783b */ /* 0x000fe20000004200 */
[--C-:B------:R-:W-:Y:S01]  /*5110*/  FFMA.FTZ R188, R249, UR16, -R196.reuse ;  /* 0x00000010f9bc7c23 */ /* 0x100fe200080108c4 */
[--C-:B------:R-:W-:Y:S01]  /*5120*/  FFMA.FTZ R189, R189, UR16, -R196.reuse ;  /* 0x00000010bdbd7c23 */ /* 0x100fe200080108c4 */
[----:B------:R-:W-:Y:S01]  /*5130*/  FSEL R194, R194, RZ, P1 ;  /* 0x000000ffc2c27208 */ /* 0x000fe20000800000 */
[--C-:B------:R-:W-:Y:S01]  /*5140*/  FFMA.FTZ R198, R237, UR16, -R196.reuse ;  /* 0x00000010edc67c23 */ /* 0x100fe200080108c4 */
[--C-:B------:R-:W-:Y:S01]  /*5150*/  FFMA.FTZ R207, R207, UR16, -R196.reuse ;  /* 0x00000010cfcf7c23 */ /* 0x100fe200080108c4 */
[----:B------:R-:W-:Y:S01]  /*5160*/  FFMA.FTZ R200, R205, UR16, -R196 ;  /* 0x00000010cdc87c23 */ /* 0x000fe200080108c4 */
[----:B------:R-:W-:Y:S01]  /*5170*/  MUFU.EX2 R181, R181 ;  /* 0x000000b500b57308 */ /* 0x000fe20000000800 */
[--C-:B------:R-:W-:Y:S01]  /*5180*/  FFMA.FTZ R184, R23, UR16, -R194.reuse ;  /* 0x0000001017b87c23 */ /* 0x100fe200080108c2 */
[--C-:B------:R-:W-:Y:S01]  /*5190*/  FFMA.FTZ R185, R43, UR16, -R194.reuse ;  /* 0x000000102bb97c23 */ /* 0x100fe200080108c2 */
[--C-:B------:R-:W-:Y:S01]  /*51a0*/  FFMA.FTZ R180, R19, UR16, -R194.reuse ;  /* 0x0000001013b47c23 */ /* 0x100fe200080108c2 */
[--C-:B------:R-:W-:Y:S01]  /*51b0*/  FFMA.FTZ R179, R17, UR16, -R194.reuse ;  /* 0x0000001011b37c23 */ /* 0x100fe200080108c2 */
[--C-:B------:R-:W-:Y:S01]  /*51c0*/  FFMA.FTZ R177, R9, UR16, -R194.reuse ;  /* 0x0000001009b17c23 */ /* 0x100fe200080108c2 */
[----:B------:R-:W3:Y:S01]  /*51d0*/  LDSM.16.MT88.4 R16, [R224+0x16000] ;  /* 0x01600000e010783b */ /* 0x000ee20000004200 */
[--C-:B------:R-:W-:Y:S01]  /*51e0*/  FFMA.FTZ R172, R35, UR16, -R194.reuse ;  /* 0x0000001023ac7c23 */ /* 0x100fe200080108c2 */
[----:B------:R-:W4:Y:S01]  /*51f0*/  MUFU.EX2 R178, R178 ;  /* 0x000000b200b27308 */ /* 0x000f220000000800 */
[----:B-1----:R-:W-:Y:S01]  /*5200*/  F2FP.F16.F32.PACK_AB R148, R182, R183 ;  /* 0x000000b7b694723e */ /* 0x002fe200000000ff */
[----:B------:R-:W1:Y:S01]  /*5210*/  LDSM.16.MT88.4 R8, [R226+0x10800] ;  /* 0x01080000e208783b */ /* 0x000e620000004200 */
[--C-:B------:R-:W-:Y:S01]  /*5220*/  FFMA.FTZ R173, R13, UR16, -R194.reuse ;  /* 0x000000100dad7c23 */ /* 0x100fe200080108c2 */
[--C-:B------:R-:W-:Y:S01]  /*5230*/  FFMA.FTZ R0, R31, UR16, -R194.reuse ;  /* 0x000000101f007c23 */ /* 0x100fe200080108c2 */
[--C-:B------:R-:W-:Y:S01]  /*5240*/  FFMA.FTZ R190, R247, UR16, -R194.reuse ;  /* 0x00000010f7be7c23 */ /* 0x100fe200080108c2 */
[----:B------:R-:W5:Y:S01]  /*5250*/  LDSM.16.MT88.4 R20, [R225+0x10800] ;  /* 0x01080000e114783b */ /* 0x000f620000004200 */
[--C-:B------:R-:W-:Y:S01]  /*5260*/  FFMA.FTZ R191, R191, UR16, -R194.reuse ;  /* 0x00000010bfbf7c23 */ /* 0x100fe200080108c2 */
[----:B------:R-:W-:Y:S01]  /*5270*/  MUFU.EX2 R184, R184 ;  /* 0x000000b800b87308 */ /* 0x000fe20000000800 */
[--C-:B------:R-:W-:Y:S01]  /*5280*/  FFMA.FTZ R192, R245, UR16, -R194.reuse ;  /* 0x00000010f5c07c23 */ /* 0x100fe200080108c2 */
[----:B------:R-:W5:Y:S01]  /*5290*/  LDSM.16.MT88.4 R12, [R228+0x12800] ;  /* 0x01280000e40c783b */ /* 0x000f620000004200 */
[----:B------:R-:W-:Y:S01]  /*52a0*/  FFMA.FTZ R193, R193, UR16, -R194 ;  /* 0x00000010c1c17c23 */ /* 0x000fe200080108c2 */
[----:B------:R-:W-:Y:S01]  /*52b0*/  FFMA.FTZ R247, R203, UR16, -R196 ;  /* 0x00000010cbf77c23 */ /* 0x000fe200080108c4 */
[--C-:B------:R-:W-:Y:S01]  /*52c0*/  FFMA.FTZ R196, R201, UR16, -R194.reuse ;  /* 0x00000010c9c47c23 */ /* 0x100fe200080108c2 */
[----:B------:R-:W-:Y:S01]  /*52d0*/  LDSM.16.MT88.4 R28, [R224+0x12800] ;  /* 0x01280000e01c783b */ /* 0x000fe20000004200 */
[--C-:B------:R-:W-:Y:S01]  /*52e0*/  FFMA.FTZ R199, R199, UR16, -R194.reuse ;  /* 0x00000010c7c77c23 */ /* 0x100fe200080108c2 */
[----:B------:R-:W2:Y:S01]  /*52f0*/  MUFU.EX2 R185, R185 ;  /* 0x000000b900b97308 */ /* 0x000ea20000000800 */
[----:B----4-:R-:W-:Y:S01]  /*5300*/  F2FP.F16.F32.PACK_AB R150, R178, R181 ;  /* 0x000000b5b296723e */ /* 0x010fe200000000ff */
[----:B------:R-:W-:Y:S01]  /*5310*/  LDSM.16.MT88.4 R32, [R226+0x12800] ;  /* 0x01280000e220783b */ /* 0x000fe20000004200 */
[--C-:B------:R-:W-:Y:S01]  /*5320*/  FFMA.FTZ R197, R197, UR16, -R194.reuse ;  /* 0x00000010c5c57c23 */ /* 0x100fe200080108c2 */
[----:B------:R-:W-:Y:S01]  /*5330*/  FFMA.FTZ R194, R195, UR16, -R194 ;  /* 0x00000010c3c27c23 */ /* 0x000fe200080108c2 */
[----:B------:R-:W-:-:S03]  /*5340*/  FADD.FTZ R182, R183, R182 ;  /* 0x000000b6b7b67221 */ /* 0x000fc60000010000 */
[----:B------:R-:W-:Y:S01]  /*5350*/  MUFU.EX2 R180, R180 ;  /* 0x000000b400b47308 */ /* 0x000fe20000000800 */
[----:B------:R-:W-:-:S04]  /*5360*/  FADD.FTZ R181, R181, R182 ;  /* 0x000000b6b5b57221 */ /* 0x000fc80000010000 */
[----:B------:R-:W-:-:S03]  /*5370*/  FADD.FTZ R181, R178, R181 ;  /* 0x000000b5b2b57221 */ /* 0x000fc60000010000 */
[----:B------:R-:W4:Y:S01]  /*5380*/  MUFU.EX2 R179, R179 ;  /* 0x000000b300b37308 */ /* 0x000f220000000800 */
[----:B--2---:R-:W-:Y:S01]  /*5390*/  F2FP.F16.F32.PACK_AB R149, R185, R184 ;  /* 0x000000b8b995723e */ /* 0x004fe200000000ff */
[----:B------:R-:W-:-:S06]  /*53a0*/  FADD.FTZ R185, R184, R185 ;  /* 0x000000b9b8b97221 */ /* 0x000fcc0000010000 */
[----:B------:R-:W-:Y:S08]  /*53b0*/  MUFU.EX2 R176, R176 ;  /* 0x000000b000b07308 */ /* 0x000ff00000000800 */
[----:B------:R-:W2:Y:S01]  /*53c0*/  MUFU.EX2 R175, R175 ;  /* 0x000000af00af7308 */ /* 0x000ea20000000800 */
        /* <DEDUP_REMOVED lines=55> */
[C---:B---3--:R-:W-:Y:S06]  /*5740*/  HMMA.16816.F32 R152, R148.reuse, R16, RZ ;  /* 0x000000109498723c */ /* 0x048fec00000018ff */
[----:B------:R-:W-:Y:S01]  /*5750*/  HMMA.16816.F32 R148, R148, R18, RZ ;  /* 0x000000129494723c */ /* 0x000fe200000018ff */
[----:B--2---:R-:W-:Y:S01]  /*5760*/  F2FP.F16.F32.PACK_AB R16, R175, R176 ;  /* 0x000000b0af10723e */ /* 0x004fe200000000ff */
[----:B------:R-:W-:Y:S01]  /*5770*/  FADD.FTZ R176, R176, R181 ;  /* 0x000000b5b0b07221 */ /* 0x000fe20000010000 */
[----:B----4-:R-:W-:Y:S01]  /*5780*/  F2FP.F16.F32.PACK_AB R17, R172, R177 ;  /* 0x000000b1ac11723e */ /* 0x010fe200000000ff */
[----:B------:R-:W-:-:S02]  /*5790*/  FADD.FTZ R177, R177, R180 ;  /* 0x000000b4b1b17221 */ /* 0x000fc40000010000 */
[----:B------:R-:W-:Y:S01]  /*57a0*/  FADD.FTZ R175, R175, R176 ;  /* 0x000000b0afaf7221 */ /* 0x000fe20000010000 */
[----:B------:R-:W-:Y:S01]  /*57b0*/  F2FP.F16.F32.PACK_AB R18, R169, R174 ;  /* 0x000000aea912723e */ /* 0x000fe200000000ff */
[----:B------:R-:W-:Y:S01]  /*57c0*/  FADD.FTZ R172, R172, R177 ;  /* 0x000000b1acac7221 */ /* 0x000fe20000010000 */
[----:B-1----:R-:W-:Y:S01]  /*57d0*/  F2FP.F16.F32.PACK_AB R19, R0, R173 ;  /* 0x000000ad0013723e */ /* 0x002fe200000000ff */
        /* <DEDUP_REMOVED lines=45> */
[----:B------:R-:W2:Y:S05]  /*5ab0*/  LDSM.16.MT88.4 R4, [R224+0x11000] ;  /* 0x01100000e004783b */ /* 0x000eaa0000004200 */
        /* <DEDUP_REMOVED lines=18> */
[----:B------:R-:W-:-:S04]  /*5be0*/  FADD.FTZ R193, R193, R192 ;  /* 0x000000c0c1c17221 */ /* 0x000fc80000010000 */
        /* <DEDUP_REMOVED lines=44> */
[----:B------:R-:W2:Y:S01]  /*5eb0*/  LDSM.16.MT88.4 R32, [R226+0x11800] ;  /* 0x01180000e220783b */ /* 0x000ea20000004200 */
[----:B------:R-:W-:Y:S01]  /*5ec0*/  FADD.FTZ R200, R200, R207 ;  /* 0x000000cfc8c87221 */ /* 0x000fe20000010000 */
[----:B------:R-:W-:-:S03]  /*5ed0*/  FADD.FTZ R197, R197, R196 ;  /* 0x000000c4c5c57221 */ /* 0x000fc60000010000 */
[----:B------:R-:W-:Y:S01]  /*5ee0*/  HMMA.16816.F32 R88, R16, R28, R88 ;  /* 0x0000001c1058723c */ /* 0x000fe20000001858 */
[----:B------:R-:W-:Y:S01]  /*5ef0*/  FADD.FTZ R247, R247, R200 ;  /* 0x000000c8f7f77221 */ /* 0x000fe20000010000 */
[----:B------:R-:W-:-:S04]  /*5f00*/  FADD.FTZ R245, R194, R197 ;  /* 0x000000c5c2f57221 */ /* 0x000fc80000010000 */
[C---:B------:R-:W-:Y:S01]  /*5f10*/  HMMA.16816.F32 R92, R16.reuse, R30, R92 ;  /* 0x0000001e105c723c */ /* 0x040fe2000000185c */
[----:B------:R-:W2:Y:S05]  /*5f20*/  LDSM.16.MT88.4 R28, [R225+0x11800] ;  /* 0x01180000e11c783b */ /* 0x000eaa0000004200 */
[C---:B-----5:R-:W-:Y:S06]  /*5f30*/  HMMA.16816.F32 R96, R16.reuse, R24, R96 ;  /* 0x000000181060723c */ /* 0x060fec0000001860 */
[C---:B------:R-:W-:Y:S01]  /*5f40*/  HMMA.16816.F32 R100, R16.reuse, R26, R100 ;  /* 0x0000001a1064723c */ /* 0x040fe20000001864 */
[----:B------:R-:W5:Y:S05]  /*5f50*/  LDSM.16.MT88.4 R24, [R224+0x11800] ;  /* 0x01180000e018783b */ /* 0x000f6a0000004200 */
[C---:B----4-:R-:W-:Y:S06]  /*5f60*/  HMMA.16816.F32 R152, R16.reuse, R20, R152 ;  /* 0x000000141098723c */ /* 0x050fec0000001898 */
[----:B------:R-:W-:Y:S01]  /*5f70*/  HMMA.16816.F32 R148, R16, R22, R148 ;  /* 0x000000161094723c */ /* 0x000fe20000001894 */
[----:B------:R-:W4:Y:S04]  /*5f80*/  LDSM.16.MT88.4 R20, [R226+0x13800] ;  /* 0x01380000e214783b */ /* 0x000f280000004200 */
[----:B------:R-:W4:Y:S01]  /*5f90*/  LDSM.16.MT88.4 R16, [R225+0x13800] ;  /* 0x01380000e110783b */ /* 0x000f220000004200 */
        /* <DEDUP_REMOVED lines=120> */
.L_x_3621:
[----:B------:R-:W-:-:S04]  /*6720*/  ULEA UR24, -UR8, URZ, 0x6 ;  /* 0x0000003f08187291 */ /* 0x000fc8000f8e313f */
[----:B------:R-:W-:-:S12]  /*6730*/  USHF.R.S32.HI UR5, URZ, 0x1f, UR24 ;  /* 0x0000001f3f057899 */ /* 0x000fd80008011418 */
.L_x_3622:
        /* <DEDUP_REMOVED lines=8> */
[----:B------:R-:W-:Y:S01]  /*67c0*/  UISETP.GT.AND UP0, UPT, UR23, UR15, UPT ;  /* 0x0000000f1700728c */ /* 0x000fe2000bf04270 */
        /* <DEDUP_REMOVED lines=301> */
[C---:B------:R-:W-:Y:S01]  /*7aa0*/  VIADD R16, R0.reuse, 0x29 ;  /* 0x0000002900107836 */ /* 0x040fe20000000000 */
[----:B------:R-:W-:Y:S02]  /*7ab0*/  FSEL R11, R11, -INF , !P4 ;  /* 0xff8000000b0b7808 */ /* 0x000fe40006000000 */
[----:B------:R-:W-:-:S02]  /*7ac0*/  ISETP.GE.AND P4, PT, R0, R167, PT ;  /* 0x000000a70000720c */ /* 0x000fc40003f86270 */
        /* <DEDUP_REMOVED lines=8> */
[----:B------:R-:W-:Y:S02]  /*7b50*/  PLOP3.LUT P4, PT, PT, PT, UP0, 0x80, 0x0 ;  /* 0x000000000000781c */ /* 0x000fe40003f8f008 */
[----:B------:R-:W-:Y:S02]  /*7b60*/  FSEL R203, R31, -INF , !P6 ;  /* 0xff8000001fcb7808 */ /* 0x000fe40007000000 */
[----:B------:R-:W-:Y:S02]  /*7b70*/  FSEL R202, R24, -INF , !P2 ;  /* 0xff80000018ca7808 */ /* 0x000fe40005000000 */
[C---:B------:R-:W-:Y:S02]  /*7b80*/  ISETP.GE.AND P6, PT, R15.reuse, R167, PT ;  /* 0x000000a70f00720c */ /* 0x040fe40003fc6270 */
        /* <DEDUP_REMOVED lines=81> */
.L_x_3624:
[----:B------:R-:W-:-:S04]  /*80a0*/  ULEA UR5, -UR12, URZ, 0x6 ;  /* 0x0000003f0c057291 */ /* 0x000fc8000f8e313f */
[----:B------:R-:W-:Y:S02]  /*80b0*/  USHF.R.S32.HI UR4, URZ, 0x1f, UR5 ;  /* 0x0000001f3f047899 */ /* 0x000fe40008011405 */
[----:B------:R-:W-:-:S04]  /*80c0*/  MOV R16, UR5 ;  /* 0x0000000500107c02 */ /* 0x000fc80008000f00 */
[----:B------:R-:W-:-:S07]  /*80d0*/  MOV R7, UR4 ;  /* 0x0000000400077c02 */ /* 0x000fce0008000f00 */
.L_x_3625:
        /* <DEDUP_REMOVED lines=32> */
.L_x_3623:
        /* <DEDUP_REMOVED lines=489> */
.L_x_3620:
        /* <DEDUP_REMOVED lines=14> */
.L_x_3630:
[----:B------:R-:W-:Y:S04]  /*a250*/  DEPBAR.LE SB0, 0x0 ;  /* 0x000080000000791a */ /* 0x000fe80000000000 */
[----:B------:R-:W-:Y:S01]  /*a260*/  BAR.SYNC.DEFER_BLOCKING 0x0 ;  /* 0x0000000000007b1d */ /* 0x000fe20000010000 */
[----:B------:R-:W-:Y:S01]  /*a270*/  MOV R10, R244 ;  /* 0x000000f4000a7202 */ /* 0x000fe20000000f00 */
[----:B------:R-:W-:Y:S01]  /*a280*/  UIADD3 UR23, UR23, -0x1, URZ ;  /* 0xffffffff17177890 */ /* 0x000fe2000fffe03f */
[----:B------:R-:W-:Y:S03]  /*a290*/  MOV R2, R238 ;  /* 0x000000ee00027202 */ /* 0x000fe60000000f00 */
[----:B------:R-:W-:Y:S08]  /*a2a0*/  @!P0 BRA `(.L_x_3627) ;  /* 0x0000000000fc8947 */ /* 0x000ff00003800000 */
[----:B------:R-:W1:Y:S01]  /*a2b0*/  LDC R7, c[0x0][0x380] ;  /* 0x0000e000ff077b82 */ /* 0x000e620000000800 */
[----:B------:R-:W-:Y:S04]  /*a2c0*/  USHF.L.U32 UR7, UR23, 0x6, URZ ;  /* 0x0000000617077899 */ /* 0x000fe8000800063f */
[----:B------:R-:W-:Y:S02]  /*a2d0*/  UIADD3 UR10, UR7, 0x40, URZ ;  /* 0x00000040070a7890 */ /* 0x000fe4000fffe03f */
[----:B------:R-:W-:Y:S04]  /*a2e0*/  MOV R4, UR7 ;  /* 0x0000000700047c02 */ /* 0x000fe80008000f00 */
[----:B------:R-:W-:Y:S01]  /*a2f0*/  IMAD.U32 R6, RZ, RZ, UR10 ;  /* 0x0000000aff067e24 */ /* 0x000fe2000f8e00ff */
[----:B------:R-:W-:Y:S04]  /*a300*/  IABS R4, R4 ;  /* 0x0000000400047213 */ /* 0x000fe80000000000 */
        /* <DEDUP_REMOVED lines=57> */
.L_x_3627:
[C---:B------:R-:W-:Y:S01]  /*a6a0*/  LEA R236, P1, R10.reuse, R236, 0x1 ;  /* 0x000000ec0aec7211 */ /* 0x040fe200078208ff */
[----:B------:R-:W-:Y:S03]  /*a6b0*/  UISETP.GT.AND UP0, UPT, UR23, UR15, UPT ;  /* 0x0000000f1700728c */ /* 0x000fe6000bf04270 */
        /* <DEDUP_REMOVED lines=308> */
.L_x_3629:
        /* <DEDUP_REMOVED lines=28> */
.L_x_3628:
[----:B-1----:R-:W-:Y:S01]  /*bbc0*/  FMNMX.FTZ R2, R4, R165, !PT ;  /* 0x000000a504027209 */ /* 0x002fe20007810000 */
[----:B------:R-:W-:Y:S01]  /*bbd0*/  LDSM.16.MT88.4 R172, [R226+0x10000] ;  /* 0x01000000e2ac783b */ /* 0x000fe20000004200 */
[----:B------:R-:W-:Y:S01]  /*bbe0*/  FMNMX.FTZ R164, R6, R0, !PT ;  /* 0x0000000006a47209 */ /* 0x000fe20007810000 */
[----:B------:R-:W-:Y:S01]  /*bbf0*/  UISETP.GT.AND UP0, UPT, UR23, UR15, UPT ;  /* 0x0000000f1700728c */ /* 0x000fe2000bf04270 */
        /* <DEDUP_REMOVED lines=487> */
.L_x_3626:
[----:B------:R-:W1:Y:S01]  /*da70*/  SHFL.BFLY PT, R0, R247, 0x2, 0x1f ;  /* 0x0c401f00f7007f89 */ /* 0x000e6200000e0000 */
[----:B------:R-:W-:Y:S01]  /*da80*/  MOV R11, 0x3f800000 ;  /* 0x3f800000000b7802 */ /* 0x000fe20000000f00 */
[----:B------:R-:W2:Y:S01]  /*da90*/  S2UR UR5, SR_CgaCtaId ;  /* 0x00000000000579c3 */ /* 0x000ea20000008800 */
[----:B------:R-:W-:Y:S01]  /*daa0*/  UMOV UR4, 0x400 ;  /* 0x0000040000047882 */ /* 0x000fe20000000000 */
[----:B------:R-:W3:Y:S01]  /*dab0*/  SHFL.BFLY PT, R8, R245, 0x2, 0x1f ;  /* 0x0c401f00f5087f89 */ /* 0x000ee200000e0000 */
[----:B------:R-:W-:Y:S01]  /*dac0*/  BSSY B0, `(.L_x_3631) ;  /* 0x0000132000007945 */ /* 0x000fe20003800000 */
[----:B------:R-:W4:Y:S04]  /*dad0*/  S2R R7, SR_TID.X ;  /* 0x0000000000077919 */ /* 0x000f280000002100 */
[----:B------:R-:W5:Y:S01]  /*dae0*/  LDC R20, c[0x0][0x270] ;  /* 0x00009c00ff147b82 */ /* 0x000f620000000800 */
[----:B------:R-:W5:Y:S01]  /*daf0*/  S2R R19, SR_CTAID.Y ;  /* 0x0000000000137919 */ /* 0x000f620000002600 */
[----:B------:R-:W5:Y:S01]  /*db00*/  S2R R18, SR_CTAID.X ;  /* 0x0000000000127919 */ /* 0x000f620000002500 */
[----:B-1----:R-:W-:-:S02]  /*db10*/  FADD.FTZ R9, R0, R247 ;  /* 0x000000f700097221 */ /* 0x002fc40000010000 */
[----:B------:R-:W1:Y:S01]  /*db20*/  S2R R0, SR_TID.X ;  /* 0x0000000000007919 */ /* 0x000e620000002100 */
[----:B--2---:R-:W-:Y:S01]  /*db30*/  ULEA UR5, UR5, UR4, 0x18 ;  /* 0x0000000405057291 */ /* 0x004fe2000f8ec03f */
[----:B---3--:R-:W-:Y:S01]  /*db40*/  FADD.FTZ R8, R8, R245 ;  /* 0x000000f508087221 */ /* 0x008fe20000010000 */
[----:B------:R-:W2:Y:S01]  /*db50*/  S2UR UR4, SR_CTAID.Z ;  /* 0x00000000000479c3 */ /* 0x000ea20000002700 */
[----:B------:R-:W3:Y:S04]  /*db60*/  SHFL.BFLY PT, R6, R9, 0x1, 0x1f ;  /* 0x0c201f0009067f89 */ /* 0x000ee800000e0000 */
[----:B------:R-:W2:Y:S01]  /*db70*/  SHFL.BFLY PT, R5, R8, 0x1, 0x1f ;  /* 0x0c201f0008057f89 */ /* 0x000ea200000e0000 */
[----:B----4-:R-:W-:-:S04]  /*db80*/  SHF.R.S32.HI R10, RZ, 0x1f, R7 ;  /* 0x0000001fff0a7819 */ /* 0x010fc80000011407 */
[CC--:B------:R-:W-:Y:S02]  /*db90*/  LEA.HI R2, R10.reuse, R7.reuse, RZ, 0x2 ;  /* 0x000000070a027211 */ /* 0x0c0fe400078f10ff */
[----:B------:R-:W-:Y:S02]  /*dba0*/  LEA.HI R10, R10, R7, RZ, 0x5 ;  /* 0x000000070a0a7211 */ /* 0x000fe400078f28ff */
[--C-:B------:R-:W-:Y:S02]  /*dbb0*/  SHF.R.S32.HI R13, RZ, 0x2, R2.reuse ;  /* 0x00000002ff0d7819 */ /* 0x100fe40000011402 */
[----:B------:R-:W-:Y:S02]  /*dbc0*/  SHF.R.S32.HI R12, RZ, 0x1f, R2 ;  /* 0x0000001fff0c7819 */ /* 0x000fe40000011402 */
[----:B------:R-:W-:Y:S01]  /*dbd0*/  LOP3.LUT R2, R2, 0x1ffffffc, RZ, 0xc0, !PT ;  /* 0x1ffffffc02027812 */ /* 0x000fe200078ec0ff */
[----:B---3--:R-:W-:Y:S01]  /*dbe0*/  FADD.FTZ R6, R9, R6 ;  /* 0x0000000609067221 */ /* 0x008fe20000010000 */
[----:B------:R-:W-:-:S02]  /*dbf0*/  LEA.HI R12, R12, R13, RZ, 0x3 ;  /* 0x0000000d0c0c7211 */ /* 0x000fc400078f18ff */
[----:B------:R-:W-:Y:S01]  /*dc00*/  MOV R9, 0x3f800000 ;  /* 0x3f80000000097802 */ /* 0x000fe20000000f00 */
[----:B--2---:R-:W-:Y:S01]  /*dc10*/  FADD.FTZ R5, R8, R5 ;  /* 0x0000000508057221 */ /* 0x004fe20000010000 */
[----:B------:R-:W-:Y:S01]  /*dc20*/  BAR.SYNC.DEFER_BLOCKING 0x0 ;  /* 0x0000000000007b1d */ /* 0x000fe20000010000 */
[----:B------:R-:W-:Y:S02]  /*dc30*/  FSETP.NE.FTZ.AND P4, PT, R6, RZ, PT ;  /* 0x000000ff0600720b */ /* 0x000fe40003f95000 */
[----:B------:R-:W-:Y:S02]  /*dc40*/  LOP3.LUT R8, R10, 0xffffffe0, RZ, 0xc0, !PT ;  /* 0xffffffe00a087812 */ /* 0x000fe400078ec0ff */
[----:B------:R-:W-:Y:S02]  /*dc50*/  FSETP.NE.FTZ.AND P3, PT, R5, RZ, PT ;  /* 0x000000ff0500720b */ /* 0x000fe40003f75000 */
[----:B-1----:R-:W-:Y:S02]  /*dc60*/  SHF.R.S32.HI R15, RZ, 0x1f, R0 ;  /* 0x0000001fff0f7819 */ /* 0x002fe40000011400 */
[----:B------:R-:W-:-:S02]  /*dc70*/  IADD3 R8, R7, -R8, RZ ;  /* 0x8000000807087210 */ /* 0x000fc40007ffe0ff */
[----:B------:R-:W-:Y:S02]  /*dc80*/  LOP3.LUT R12, R12, 0xfffffff8, RZ, 0xc0, !PT ;  /* 0xfffffff80c0c7812 */ /* 0x000fe400078ec0ff */
[----:B------:R-:W-:Y:S01]  /*dc90*/  SHF.R.S32.HI R10, RZ, 0x5, R10 ;  /* 0x00000005ff0a7819 */ /* 0x000fe2000001140a */
[----:B------:R-:W1:Y:S01]  /*dca0*/  @P4 MUFU.RCP R11, R6 ;  /* 0x00000006000b4308 */ /* 0x000e620000001000 */
[CC--:B------:R-:W-:Y:S01]  /*dcb0*/  LEA.HI R4, R15.reuse, R0.reuse, RZ, 0x4 ;  /* 0x000000000f047211 */ /* 0x0c0fe200078f20ff */
[----:B------:R-:W2:Y:S01]  /*dcc0*/  @P4 LDC R21, c[0x0][0x2e8] ;  /* 0x0000ba00ff154b82 */ /* 0x000ea20000000800 */
[----:B------:R-:W-:Y:S02]  /*dcd0*/  LEA.HI R15, R15, R0, RZ, 0x5 ;  /* 0x000000000f0f7211 */ /* 0x000fe400078f28ff */
[----:B------:R-:W-:Y:S02]  /*dce0*/  LOP3.LUT P5, RZ, R8, 0x3, RZ, 0xc0, !PT ;  /* 0x0000000308ff7812 */ /* 0x000fe400078ac0ff */
[----:B------:R-:W-:Y:S01]  /*dcf0*/  IADD3 R8, R13, -R12, RZ ;  /* 0x8000000c0d087210 */ /* 0x000fe20007ffe0ff */
[----:B------:R-:W3:Y:S01]  /*dd00*/  @P3 MUFU.RCP R9, R5 ;  /* 0x0000000500093308 */ /* 0x000ee20000001000 */
[----:B------:R-:W-:Y:S01]  /*dd10*/  SHF.R.S32.HI R13, RZ, 0x1f, R10 ;  /* 0x0000001fff0d7819 */ /* 0x000fe2000001140a */
[----:B------:R-:W4:Y:S01]  /*dd20*/  @P3 LDC R22, c[0x0][0x2e8] ;  /* 0x0000ba00ff163b82 */ /* 0x000f220000000800 */
[----:B------:R-:W-:-:S02]  /*dd30*/  LOP3.LUT R17, R4, 0xfffffff0, RZ, 0xc0, !PT ;  /* 0xfffffff004117812 */ /* 0x000fc400078ec0ff */
[----:B------:R-:W-:Y:S02]  /*dd40*/  LOP3.LUT R15, R15, 0xffffffe0, RZ, 0xc0, !PT ;  /* 0xffffffe00f0f7812 */ /* 0x000fe400078ec0ff */
[----:B------:R-:W-:Y:S01]  /*dd50*/  IADD3 R7, -R2, R7, RZ ;  /* 0x0000000702077210 */ /* 0x000fe20007ffe1ff */
[----:B------:R-:W2:Y:S01]  /*dd60*/  @P3 MUFU.LG2 R5, R5 ;  /* 0x0000000500053308 */ /* 0x000ea20000000c00 */
[----:B------:R-:W-:Y:S01]  /*dd70*/  LEA.HI R13, R13, R10, RZ, 0x2 ;  /* 0x0000000a0d0d7211 */ /* 0x000fe200078f10ff */
[----:B-1----:R-:W-:Y:S01]  /*dd80*/  FMUL.FTZ R160, R11, R160 ;  /* 0x000000a00ba07220 */ /* 0x002fe20000410000 */
[----:B------:R-:W-:Y:S01]  /*dd90*/  IADD3 R2, -R17, R0, RZ ;  /* 0x0000000011027210 */ /* 0x000fe20007ffe1ff */
[C---:B------:R-:W-:Y:S01]  /*dda0*/  FMUL.FTZ R161, R11.reuse, R161 ;  /* 0x000000a10ba17220 */ /* 0x040fe20000410000 */
[----:B------:R-:W-:Y:S01]  /*ddb0*/  IADD3 R0, R0, -R15, RZ ;  /* 0x8000000f00007210 */ /* 0x000fe20007ffe0ff */
        /* <DEDUP_REMOVED lines=63> */
[----:B------:R-:W-:Y:S01]  /*e1b0*/  SHF.R.S32.HI R11, RZ, 0x1f, R0 ;  /* 0x0000001fff0b7819 */ /* 0x000fe20000011400 */
[C---:B---3--:R-:W-:Y:S01]  /*e1c0*/  FMUL.FTZ R163, R9.reuse, R163 ;  /* 0x000000a309a37220 */ /* 0x048fe20000410000 */
[C---:B------:R-:W-:Y:S01]  /*e1d0*/  LEA R7, R10.reuse, R7, 0x9 ;  /* 0x000000070a077211 */ /* 0x040fe200078e48ff */
[C---:B------:R-:W-:Y:S01]  /*e1e0*/  FMUL.FTZ R162, R9.reuse, R162 ;  /* 0x000000a209a27220 */ /* 0x040fe20000410000 */
[----:B------:R-:W-:Y:S01]  /*e1f0*/  IADD3 R13, R10, -R13, RZ ;  /* 0x8000000d0a0d7210 */ /* 0x000fe20007ffe0ff */
[C---:B------:R-:W-:Y:S01]  /*e200*/  FMUL.FTZ R39, R9.reuse, R39 ;  /* 0x0000002709277220 */ /* 0x040fe20000410000 */
[C---:B------:R-:W-:Y:S01]  /*e210*/  SHF.L.U32 R10, R8.reuse, 0x6, RZ ;  /* 0x00000006080a7819 */ /* 0x040fe200000006ff */
[----:B------:R-:W-:Y:S01]  /*e220*/  FMUL.FTZ R38, R9, R38 ;  /* 0x0000002609267220 */ /* 0x000fe20000410000 */
[----:B------:R-:W-:Y:S01]  /*e230*/  LEA.HI R11, R11, R0, RZ, 0x2 ;  /* 0x000000000b0b7211 */ /* 0x000fe200078f10ff */
[C---:B------:R-:W-:Y:S01]  /*e240*/  FMUL.FTZ R43, R9.reuse, R43 ;  /* 0x0000002b092b7220 */ /* 0x040fe20000410000 */
[----:B------:R-:W-:Y:S01]  /*e250*/  SHF.R.S32.HI R0, RZ, 0x4, R4 ;  /* 0x00000004ff007819 */ /* 0x000fe20000011404 */
        /* <DEDUP_REMOVED lines=59> */
[----:B------:R-:W-:Y:S01]  /*e610*/  LOP3.LUT R9, R8, 0x1, RZ, 0xc0, !PT ;  /* 0x0000000108097812 */ /* 0x000fe200078ec0ff */
[----:B------:R-:W5:Y:S01]  /*e620*/  LDC.64 R16, c[0x0][0x2c0] ;  /* 0x0000b000ff107b82 */ /* 0x000f620000000a00 */
[----:B------:R-:W-:Y:S01]  /*e630*/  LOP3.LUT R10, R10, 0x1c0, RZ, 0xc0, !PT ;  /* 0x000001c00a0a7812 */ /* 0x000fe200078ec0ff */
[----:B------:R-:W1:Y:S01]  /*e640*/  @P4 MUFU.LG2 R6, R6 ;  /* 0x0000000600064308 */ /* 0x000e620000000c00 */
[----:B------:R-:W-:-:S02]  /*e650*/  R2P PR, R8, 0x6 ;  /* 0x0000000608007804 */ /* 0x000fc40000000000 */
[----:B------:R-:W-:Y:S02]  /*e660*/  SHF.L.U32 R4, R0, 0x6, RZ ;  /* 0x0000000600047819 */ /* 0x000fe400000006ff */
[----:B------:R-:W-:Y:S02]  /*e670*/  LEA.HI R8, R2, R2, RZ, 0x1 ;  /* 0x0000000202087211 */ /* 0x000fe400078f08ff */
[----:B------:R-:W-:Y:S02]  /*e680*/  ISETP.NE.U32.AND P0, PT, R9, 0x1, PT ;  /* 0x000000010900780c */ /* 0x000fe40003f05070 */
[----:B------:R-:W-:Y:S02]  /*e690*/  LEA.HI R10, R10, R10, RZ, 0x1d ;  /* 0x0000000a0a0a7211 */ /* 0x000fe400078fe8ff */
[----:B------:R-:W-:Y:S02]  /*e6a0*/  LOP3.LUT R4, R4, 0x1c0, RZ, 0xc0, !PT ;  /* 0x000001c004047812 */ /* 0x000fe400078ec0ff */
[----:B------:R-:W-:-:S02]  /*e6b0*/  SHF.L.U32 R9, R8, 0x2, RZ ;  /* 0x0000000208097819 */ /* 0x000fc400000006ff */
[----:B------:R-:W-:Y:S02]  /*e6c0*/  LOP3.LUT R15, R8, 0xffffffe, RZ, 0xc0, !PT ;  /* 0x0ffffffe080f7812 */ /* 0x000fe400078ec0ff */
[----:B------:R-:W-:Y:S02]  /*e6d0*/  SHF.R.S32.HI R8, RZ, 0x2, R11 ;  /* 0x00000002ff087819 */ /* 0x000fe4000001140b */
[----:B------:R-:W-:Y:S02]  /*e6e0*/  LEA R7, R7, R10, 0x1 ;  /* 0x0000000a07077211 */ /* 0x000fe400078e08ff */
[----:B------:R-:W-:Y:S01]  /*e6f0*/  LOP3.LUT R9, R4, 0x38, R9, 0xf8, !PT ;  /* 0x0000003804097812 */ /* 0x000fe200078ef809 */
[----:B-----5:R-:W-:Y:S01]  /*e700*/  IMAD R19, R19, R16, UR17 ;  /* 0x0000001113137e24 */ /* 0x020fe2000f8e0210 */
[----:B------:R-:W-:Y:S02]  /*e710*/  SHF.R.U32.HI R4, RZ, 0x3, R4 ;  /* 0x00000003ff047819 */ /* 0x000fe40000011604 */
[----:B------:R-:W-:-:S02]  /*e720*/  LEA R13, R13, R8, 0x4 ;  /* 0x000000080d0d7211 */ /* 0x000fc400078e20ff */
[----:B------:R-:W-:Y:S02]  /*e730*/  LEA R7, R7, UR5, 0x2 ;  /* 0x0000000507077c11 */ /* 0x000fe4000f8e10ff */
[----:B------:R-:W-:Y:S02]  /*e740*/  MOV R8, 0x40 ;  /* 0x0000004000087802 */ /* 0x000fe40000000f00 */
[----:B------:R-:W-:Y:S01]  /*e750*/  MOV R10, 0x80 ;  /* 0x00000080000a7802 */ /* 0x000fe20000000f00 */
[----:B------:R-:W-:Y:S01]  /*e760*/  STS.64 [R7], R160 ;  /* 0x000000a007007388 */ /* 0x000fe20000000a00 */
[----:B------:R-:W-:Y:S02]  /*e770*/  LOP3.LUT R4, R9, R4, RZ, 0x3c, !PT ;  /* 0x0000000409047212 */ /* 0x000fe400078e3cff */
[----:B------:R-:W-:Y:S01]  /*e780*/  IADD3 R15, R2, -R15, RZ ;  /* 0x8000000f020f7210 */ /* 0x000fe20007ffe0ff */
[----:B------:R-:W-:Y:S01]  /*e790*/  STS.64 [R7+0x800], R162 ;  /* 0x000800a207007388 */ /* 0x000fe20000000a00 */
[----:B------:R-:W-:-:S02]  /*e7a0*/  IADD3 R9, R7, -0x20, RZ ;  /* 0xffffffe007097810 */ /* 0x000fc40007ffe0ff */
[----:B------:R-:W-:Y:S02]  /*e7b0*/  SEL R8, R8, 0xffffffc0, !P1 ;  /* 0xffffffc008087807 */ /* 0x000fe40004800000 */
[----:B------:R-:W-:Y:S02]  /*e7c0*/  @P0 IADD3 R9, R7, 0x20, RZ ;  /* 0x0000002007090810 */ /* 0x000fe40007ffe0ff */
[----:B------:R-:W-:Y:S02]  /*e7d0*/  SEL R10, R10, 0xffffff80, !P2 ;  /* 0xffffff800a0a7807 */ /* 0x000fe40005000000 */
        /* <DEDUP_REMOVED lines=11> */
[----:B------:R-:W-:Y:S01]  /*e890*/  SHF.L.U32 R24, R2, 0x2, RZ ;  /* 0x0000000202187819 */ /* 0x000fe200000006ff */
[----:B--2---:R-:W-:Y:S01]  /*e8a0*/  @P3 FMUL.FTZ R2, R5, 0.69314718246459960938 ;  /* 0x3f31721805023820 */ /* 0x004fe20000410000 */
[----:B------:R-:W-:Y:S01]  /*e8b0*/  SHF.L.U32 R18, R18, 0x6, RZ ;  /* 0x0000000612127819 */ /* 0x000fe200000006ff */
[----:B------:R-:W-:Y:S01]  /*e8c0*/  STS.64 [R15], R44 ;  /* 0x0000002c0f007388 */ /* 0x000fe20000000a00 */
[----:B------:R-:W-:-:S03]  /*e8d0*/  SHF.R.S32.HI R25, RZ, 0x1f, R24 ;  /* 0x0000001fff197819 */ /* 0x000fc60000011418 */
        /* <DEDUP_REMOVED lines=47> */
[----:B------:R1:W-:Y:S04]  /*ebd0*/  STS.64 [R15+0xc000], R140 ;  /* 0x00c0008c0f007388 */ /* 0x0003e80000000a00 */
[----:B------:R1:W-:Y:S01]  /*ebe0*/  STS.64 [R15+0xc800], R142 ;  /* 0x00c8008e0f007388 */ /* 0x0003e20000000a00 */
[----:B--2---:R-:W-:-:S03]  /*ebf0*/  IADD3 R7, RZ, -UR17, RZ ;  /* 0x80000011ff077c10 */ /* 0x004fc6000fffe0ff */
[----:B------:R2:W-:Y:S02]  /*ec00*/  STS.64 [R8+0xc000], R156 ;  /* 0x00c0009c08007388 */ /* 0x0005e40000000a00 */
[----:B------:R-:W-:Y:S02]  /*ec10*/  IMAD R7, R20, R7, UR4 ;  /* 0x0000000414077e24 */ /* 0x000fe4000f8e0207 */
[----:B------:R2:W-:Y:S01]  /*ec20*/  STS.64 [R8+0xc800], R158 ;  /* 0x00c8009e08007388 */ /* 0x0005e20000000a00 */
[----:B---3--:R-:W-:Y:S01]  /*ec30*/  MOV R9, 0xff800000 ;  /* 0xff80000000097802 */ /* 0x008fe20000000f00 */
[----:B------:R-:W-:Y:S02]  /*ec40*/  IMAD R20, R19, R20, R7 ;  /* 0x0000001413147224 */ /* 0x000fe400078e0207 */
[----:B------:R2:W-:Y:S01]  /*ec50*/  STS.64 [R12+0xc000], R144 ;  /* 0x00c000900c007388 */ /* 0x0005e20000000a00 */
[----:B----4-:R-:W-:Y:S01]  /*ec60*/  @P3 FFMA.FTZ R9, R3, R22, R2 ;  /* 0x0000001603093223 */ /* 0x010fe20000010002 */
[----:B------:R-:W-:Y:S01]  /*ec70*/  LEA R2, R4, UR5, 0x2 ;  /* 0x0000000504027c11 */ /* 0x000fe2000f8e10ff */
[----:B------:R-:W-:Y:S01]  /*ec80*/  IMAD R18, R20, R17, R18 ;  /* 0x0000001114127224 */ /* 0x000fe200078e0212 */
[----:B------:R2:W-:Y:S01]  /*ec90*/  STS.64 [R12+0xc800], R146 ;  /* 0x00c800920c007388 */ /* 0x0005e20000000a00 */
[----:B------:R-:W-:Y:S01]  /*eca0*/  MOV R7, 0xff800000 ;  /* 0xff80000000077802 */ /* 0x000fe20000000f00 */
[----:B-1----:R-:W-:-:S02]  /*ecb0*/  @P4 FMUL.FTZ R11, R6, 0.69314718246459960938 ;  /* 0x3f317218060b4820 */ /* 0x002fc40000410000 */
[----:B------:R2:W-:Y:S02]  /*ecc0*/  STS.64 [R14+0xc000], R152 ;  /* 0x00c000980e007388 */ /* 0x0005e40000000a00 */
[----:B------:R-:W-:Y:S02]  /*ecd0*/  @P4 FFMA.FTZ R7, R164, R21, R11 ;  /* 0x00000015a4074223 */ /* 0x000fe4000001000b */
[----:B------:R2:W-:Y:S04]  /*ece0*/  STS.64 [R14+0xc800], R154 ;  /* 0x00c8009a0e007388 */ /* 0x0005e80000000a00 */
[----:B------:R2:W-:Y:S04]  /*ecf0*/  STS.64 [R10+0xc000], R148 ;  /* 0x00c000940a007388 */ /* 0x0005e80000000a00 */
[----:B------:R2:W-:Y:S01]  /*ed00*/  STS.64 [R10+0xc800], R150 ;  /* 0x00c800960a007388 */ /* 0x0005e20000000a00 */
[----:B------:R-:W-:Y:S06]  /*ed10*/  BAR.SYNC.DEFER_BLOCKING 0x0 ;  /* 0x0000000000007b1d */ /* 0x000fec0000010000 */
[----:B------:R-:W-:Y:S05]  /*ed20*/  @P5 BRA `(.L_x_3632) ;  /* 0x00000000002c5947 */ /* 0x000fea0003800000 */
[C---:B------:R-:W-:Y:S01]  /*ed30*/  VIADD R4, R13.reuse, 0x8 ;  /* 0x000000080d047836 */ /* 0x040fe20000000000 */
[----:B------:R-:W-:Y:S01]  /*ed40*/  SHF.R.S32.HI R5, RZ, 0x1f, R13 ;  /* 0x0000001fff057819 */ /* 0x000fe2000001140d */
[----:B------:R-:W-:Y:S01]  /*ed50*/  ULDC.64 UR4, c[0x0][0x2b8] ;  /* 0x0000ae0000047ab9 */ /* 0x000fe20000000a00 */
[----:B------:R-:W-:Y:S02]  /*ed60*/  IADD3 R3, P0, R18, R13, RZ ;  /* 0x0000000d12037210 */ /* 0x000fe40007f1e0ff */
[----:B------:R-:W-:Y:S02]  /*ed70*/  ISETP.GE.AND P2, PT, R13, UR14, PT ;  /* 0x0000000e0d007c0c */ /* 0x000fe4000bf46270 */
[----:B------:R-:W-:Y:S02]  /*ed80*/  ISETP.GE.AND P1, PT, R4, UR14, PT ;  /* 0x0000000e04007c0c */ /* 0x000fe4000bf26270 */
[----:B------:R-:W-:Y:S02]  /*ed90*/  LEA.HI.X.SX32 R4, R18, R5, 0x1, P0 ;  /* 0x0000000512047211 */ /* 0x000fe400000f0eff */
[----:B--2---:R-:W-:-:S04]  /*eda0*/  LEA R10, P0, R3, UR4, 0x2 ;  /* 0x00000004030a7c11 */ /* 0x004fc8000f8010ff */
[----:B------:R-:W-:-:S05]  /*edb0*/  LEA.HI.X R11, R3, UR5, R4, 0x2, P0 ;  /* 0x00000005030b7c11 */ /* 0x000fca00080f1404 */
[----:B------:R1:W-:Y:S04]  /*edc0*/  @!P2 STG.E desc[UR18][R10.64], R7 ;  /* 0x000000070a00a986 */ /* 0x0003e8000c101912 */
[----:B------:R1:W-:Y:S02]  /*edd0*/  @!P1 STG.E desc[UR18][R10.64+0x20], R9 ;  /* 0x000020090a009986 */ /* 0x0003e4000c101912 */
.L_x_3632:
[----:B------:R-:W-:Y:S05]  /*ede0*/  BSYNC B0 ;  /* 0x0000000000007941 */ /* 0x000fea0003800000 */
.L_x_3631:
[----:B------:R-:W-:Y:S01]  /*edf0*/  ULDC UR4, c[0x0][0x2dc] ;  /* 0x0000b70000047ab9 */ /* 0x000fe20000000800 */
[----:B------:R-:W-:Y:S01]  /*ee00*/  IMAD.WIDE R24, R0, 0x100, R24 ;  /* 0x0000010000187825 */ /* 0x000fe200078e0218 */
[----:B------:R-:W3:Y:S03]  /*ee10*/  LDS.128 R128, [R2] ;  /* 0x0000000002807984 */ /* 0x000ee60000000c00 */
[----:B------:R-:W-:Y:S01]  /*ee20*/  IMAD R4, R18, UR4, RZ ;  /* 0x0000000412047c24 */ /* 0x000fe2000f8e02ff */
[----:B------:R-:W4:Y:S01]  /*ee30*/  LDS.128 R84, [R2+0x4000] ;  /* 0x0040000002547984 */ /* 0x000f220000000c00 */
[----:B------:R-:W-:Y:S01]  /*ee40*/  ULDC.64 UR4, c[0x0][0x288] ;  /* 0x0000a20000047ab9 */ /* 0x000fe20000000a00 */
[----:B------:R-:W-:Y:S02]  /*ee50*/  VIADD R6, R0, 0x8 ;  /* 0x0000000800067836 */ /* 0x000fe40000000000 */
[----:B------:R-:W5:Y:S01]  /*ee60*/  LDS.128 R56, [R2+0x8000] ;  /* 0x0080000002387984 */ /* 0x000f620000000c00 */
[----:B------:R-:W-:Y:S01]  /*ee70*/  IADD3 R5, P0, R4, R24, RZ ;  /* 0x0000001804057210 */ /* 0x000fe20007f1e0ff */
[----:B------:R-:W-:Y:S01]  /*ee80*/  VIADD R114, R0, 0x18 ;  /* 0x0000001800727836 */ /* 0x000fe20000000000 */
[----:B------:R-:W-:Y:S01]  /*ee90*/  ISETP.GE.AND P6, PT, R6, UR14, PT ;  /* 0x0000000e06007c0c */ /* 0x000fe2000bfc6270 */
[----:B------:R-:W5:Y:S01]  /*eea0*/  LDS.128 R28, [R2+0xc000] ;  /* 0x00c00000021c7984 */ /* 0x000f620000000c00 */
[----:B------:R-:W-:Y:S01]  /*eeb0*/  LEA.HI.X.SX32 R4, R4, R25, 0x1, P0 ;  /* 0x0000001904047211 */ /* 0x000fe200000f0eff */
[C---:B------:R-:W-:Y:S01]  /*eec0*/  VIADD R113, R0.reuse, 0x20 ;  /* 0x0000002000717836 */ /* 0x040fe20000000000 */
[C---:B------:R-:W-:Y:S01]  /*eed0*/  LEA R132, P0, R5.reuse, UR4, 0x2 ;  /* 0x0000000405847c11 */ /* 0x040fe2000f8010ff */
[----:B------:R-:W5:Y:S01]  /*eee0*/  LDS.128 R108, [R2+0x800] ;  /* 0x00080000026c7984 */ /* 0x000f620000000c00 */
[----:B------:R-:W-:Y:S01]  /*eef0*/  VIADD R112, R0, 0x28 ;  /* 0x0000002800707836 */ /* 0x000fe20000000000 */
[----:B------:R-:W-:Y:S01]  /*ef00*/  ISETP.GE.AND P4, PT, R114, UR14, PT ;  /* 0x0000000e72007c0c */ /* 0x000fe2000bf86270 */
[----:B------:R-:W-:Y:S01]  /*ef10*/  VIADD R3, R0, 0x10 ;  /* 0x0000001000037836 */ /* 0x000fe20000000000 */
[----:B------:R-:W-:Y:S01]  /*ef20*/  LEA.HI.X R133, R5, UR5, R4, 0x2, P0 ;  /* 0x0000000505857c11 */ /* 0x000fe200080f1404 */
[----:B------:R-:W5:Y:S01]  /*ef30*/  LDS.128 R104, [R2+0x1000] ;  /* 0x0010000002687984 */ /* 0x000f620000000c00 */
[----:B------:R-:W-:-:S02]  /*ef40*/  ISETP.GE.AND P3, PT, R113, UR14, PT ;  /* 0x0000000e71007c0c */ /* 0x000fc4000bf66270 */
[----:B------:R-:W-:Y:S01]  /*ef50*/  ISETP.GE.AND P2, PT, R112, UR14, PT ;  /* 0x0000000e70007c0c */ /* 0x000fe2000bf46270 */
[----:B------:R-:W5:Y:S01]  /*ef60*/  LDS.128 R100, [R2+0x1800] ;  /* 0x0018000002647984 */ /* 0x000f620000000c00 */
[C---:B------:R-:W-:Y:S02]  /*ef70*/  ISETP.GE.AND P0, PT, R0.reuse, UR14, PT ;  /* 0x0000000e00007c0c */ /* 0x040fe4000bf06270 */
[----:B------:R-:W-:Y:S01]  /*ef80*/  ISETP.GE.AND P5, PT, R3, UR14, PT ;  /* 0x0000000e03007c0c */ /* 0x000fe2000bfa6270 */
[----:B------:R-:W5:Y:S01]  /*ef90*/  LDS.128 R96, [R2+0x2000] ;  /* 0x0020000002607984 */ /* 0x000f620000000c00 */
[C---:B------:R-:W-:Y:S02]  /*efa0*/  VIADD R3, R0.reuse, 0x30 ;  /* 0x0000003000037836 */ /* 0x040fe40000000000 */
[----:B------:R-:W-:Y:S01]  /*efb0*/  VIADD R0, R0, 0x38 ;  /* 0x0000003800007836 */ /* 0x000fe20000000000 */
[----:B------:R-:W5:Y:S02]  /*efc0*/  LDS.128 R92, [R2+0x2800] ;  /* 0x00280000025c7984 */ /* 0x000f640000000c00 */
[----:B------:R-:W-:-:S02]  /*efd0*/  ISETP.GE.AND P1, PT, R3, UR14, PT ;  /* 0x0000000e03007c0c */ /* 0x000fc4000bf26270 */
[----:B------:R-:W5:Y:S04]  /*efe0*/  LDS.128 R88, [R2+0x3000] ;  /* 0x0030000002587984 */ /* 0x000f680000000c00 */
        /* <DEDUP_REMOVED lines=15> */
[----:B--2---:R-:W2:Y:S04]  /*f0e0*/  LDS.128 R12, [R2+0xe000] ;  /* 0x00e00000020c7984 */ /* 0x004ea80000000c00 */
[----:B-1----:R-:W1:Y:S04]  /*f0f0*/  LDS.128 R8, [R2+0xe800] ;  /* 0x00e8000002087984 */ /* 0x002e680000000c00 */
[----:B------:R-:W1:Y:S04]  /*f100*/  LDS.128 R4, [R2+0xf000] ;  /* 0x00f0000002047984 */ /* 0x000e680000000c00 */
[----:B------:R1:W1:Y:S04]  /*f110*/  LDS.128 R124, [R2+0x3800] ;  /* 0x00380000027c7984 */ /* 0x0002680000000c00 */
[----:B------:R1:W1:Y:S04]  /*f120*/  LDS.128 R120, [R2+0x7800] ;  /* 0x0078000002787984 */ /* 0x0002680000000c00 */
[----:B------:R1:W1:Y:S04]  /*f130*/  LDS.128 R116, [R2+0xb800] ;  /* 0x00b8000002747984 */ /* 0x0002680000000c00 */
[----:B------:R1:W1:Y:S04]  /*f140*/  LDS.128 R112, [R2+0xf800] ;  /* 0x00f8000002707984 */ /* 0x0002680000000c00 */
[----:B---3--:R3:W-:Y:S04]  /*f150*/  @!P0 STG.E.64 desc[UR18][R132.64], R128 ;  /* 0x0000008084008986 */ /* 0x0087e8000c101b12 */
[----:B------:R3:W-:Y:S04]  /*f160*/  @!P0 STG.E.64 desc[UR18][R132.64+0x8], R130 ;  /* 0x0000088284008986 */ /* 0x0007e8000c101b12 */
[----:B----4-:R3:W-:Y:S04]  /*f170*/  @!P0 STG.E.128 desc[UR18][R132.64+0x100], R84 ;  /* 0x0001005484008986 */ /* 0x0107e8000c101d12 */
[----:B-----5:R3:W-:Y:S04]  /*f180*/  @!P0 STG.E.128 desc[UR18][R132.64+0x200], R56 ;  /* 0x0002003884008986 */ /* 0x0207e8000c101d12 */
[----:B------:R3:W-:Y:S01]  /*f190*/  @!P0 STG.E.128 desc[UR18][R132.64+0x300], R28 ;  /* 0x0003001c84008986 */ /* 0x0007e2000c101d12 */
[----:B------:R-:W-:-:S03]  /*f1a0*/  ISETP.GE.AND P0, PT, R0, UR14, PT ;  /* 0x0000000e00007c0c */ /* 0x000fc6000bf06270 */
[----:B------:R3:W-:Y:S04]  /*f1b0*/  @!P6 STG.E.128 desc[UR18][R132.64+0x2000], R108 ;  /* 0x0020006c8400e986 */ /* 0x0007e8000c101d12 */
        /* <DEDUP_REMOVED lines=20> */
[----:B--2---:R3:W-:Y:S04]  /*f300*/  @!P3 STG.E.128 desc[UR18][R132.64+0x8300], R12 ;  /* 0x0083000c8400b986 */ /* 0x0047e8000c101d12 */
[----:B-1----:R3:W-:Y:S04]  /*f310*/  @!P2 STG.E.128 desc[UR18][R132.64+0xa300], R8 ;  /* 0x00a300088400a986 */ /* 0x0027e8000c101d12 */
[----:B------:R3:W-:Y:S01]  /*f320*/  @!P1 STG.E.128 desc[UR18][R132.64+0xc300], R4 ;  /* 0x00c3000484009986 */ /* 0x0007e2000c101d12 */
[----:B------:R-:W-:Y:S05]  /*f330*/  @P0 EXIT ;  /* 0x000000000000094d */ /* 0x000fea0003800000 */
[----:B------:R-:W-:Y:S04]  /*f340*/  STG.E.128 desc[UR18][R132.64+0xe000], R124 ;  /* 0x00e0007c84007986 */ /* 0x000fe8000c101d12 */
[----:B------:R-:W-:Y:S04]  /*f350*/  STG.E.128 desc[UR18][R132.64+0xe100], R120 ;  /* 0x00e1007884007986 */ /* 0x000fe8000c101d12 */
[----:B------:R-:W-:Y:S04]  /*f360*/  STG.E.128 desc[UR18][R132.64+0xe200], R116 ;  /* 0x00e2007484007986 */ /* 0x000fe8000c101d12 */
[----:B------:R-:W-:Y:S01]  /*f370*/  STG.E.128 desc[UR18][R132.64+0xe300], R112 ;  /* 0x00e3007084007986 */ /* 0x000fe2000c101d12 */
[----:B------:R-:W-:Y:S05]  /*f380*/  EXIT ;  /* 0x000000000000794d */ /* 0x000fea0003800000 */
.L_x_3633:
        /* <DEDUP_REMOVED lines=15> */
.L_x_4913:


//--------------------- .text._ZN5flash24flash_fwd_splitkv_kernelI23Flash_fwd_kernel_traitsILi256ELi64ELi64ELi4ELb0ELb0EN7cutlass6half_tE19Flash_kernel_traitsILi256ELi64ELi64ELi4ES3_EELb1ELb0ELb0ELb0ELb1ELb1ELb1ELb0EEEvNS_16Flash_fwd_paramsE --------------------------
	.section	.text._ZN5flash24flash_fwd_splitkv_kernelI23Flash_fwd_kernel_traitsILi256ELi64ELi64ELi4ELb0ELb0EN7cutlass6half_tE19Flash_kernel_traitsILi256ELi64ELi64ELi4ES3_EELb1ELb0ELb0ELb0ELb1ELb1ELb1ELb0EEEvNS_16Flash_fwd_paramsE,"ax",@progbits
	.align	128
        .global         _ZN5flash24flash_fwd_splitkv_kernelI23Flash_fwd_kernel_traitsILi256ELi64ELi64ELi4ELb0ELb0EN7cutlass6half_tE19Flash_kernel_traitsILi256ELi64ELi64ELi4ES3_EELb1ELb0ELb0ELb0ELb1ELb1ELb1ELb0EEEvNS_16Flash_fwd_paramsE
        .type           _ZN5flash24flash_fwd_splitkv_kernelI23Flash_fwd_kernel_traitsILi256ELi64ELi64ELi4ELb0ELb0EN7cutlass6half_tE19Flash_kernel_traitsILi256ELi64ELi64ELi4ES3_EELb1ELb0ELb0ELb0ELb1ELb1ELb1ELb0EEEvNS_16Flash_fwd_paramsE,@function
        .size           _ZN5flash24flash_fwd_splitkv_kernelI23Flash_fwd_kernel_traitsILi256ELi64ELi64ELi4ELb0ELb0EN7cutlass6half_tE19Flash_kernel_traitsILi256ELi64ELi64ELi4ES3_EELb1ELb0ELb0ELb0ELb1ELb1ELb1ELb0EEEvNS_16Flash_fwd_paramsE,(.L_x_4914 - _ZN5flash24flash_fwd_splitkv_kernelI23Flash_fwd_kernel_traitsILi256ELi64ELi64ELi4ELb0ELb0EN7cutlass6half_tE19Flash_kernel_traitsILi256ELi64ELi64ELi4ES3_EELb1ELb0ELb0ELb0ELb1ELb1ELb1ELb0EEEvNS_16Flash_fwd_paramsE)
        .other          _ZN5flash24flash_fwd_splitkv_kernelI23Flash_fwd_kernel_traitsILi256ELi64ELi64ELi4ELb0ELb0EN7cutlass6half_tE19Flash_kernel_traitsILi256ELi64ELi64ELi4ES3_EELb1ELb0ELb0ELb0ELb1ELb1ELb1ELb0EEEvNS_16Flash_fwd_paramsE,@"STO_CUDA_ENTRY STV_DEFAULT"
_ZN5flash24flash_fwd_splitkv_kernelI23Flash_fwd_kernel_traitsILi256ELi64ELi64ELi4ELb0ELb0EN7cutlass6half_tE19Flash_kernel_traitsILi256ELi64ELi64ELi4ES3_EELb1ELb0ELb0ELb0ELb1ELb1ELb1ELb0EEEvNS_16Flash_fwd_paramsE:
.text._ZN5flash24flash_fwd_splitkv_kernelI23Flash_fwd_kernel_traitsILi256ELi64ELi64ELi4ELb0ELb0EN7cutlass6half_tE19Flash_kernel_traitsILi256ELi64ELi64ELi4ES3_EELb1ELb0ELb0ELb0ELb1ELb1ELb1ELb0EEEvNS_16Flash_fwd_paramsE:
        /* <DEDUP_REMOVED lines=42> */
[----:B------:R-:W-:-:S04]  /*02a0*/  ULDC.64 UR10, c[0x0][0x2f8] ;  /* 0x0000be00000a7ab9 */ /* 0x000fc80000000a00 */
        /* <DEDUP_REMOVED lines=15> */
[----:B------:R-:W1:Y:S01]  /*03a0*/  S2UR UR12, SR_CTAID.Y ;  /* 0x00000000000c79c3 */ /* 0x000e620000002600 */
[----:B--2---:R-:W-:-:S02]  /*03b0*/  @P2 R2UR UR10, R6 ;  /* 0x00000000060a22ca */ /* 0x004fc400000e0000 */
[----:B---3--:R-:W-:-:S13]  /*03c0*/  @P2 R2UR UR22, R0 ;  /* 0x00000000001622ca */ /* 0x008fda00000e0000 */
[----:B------:R-:W-:-:S07]  /*03d0*/  @UP1 UIADD3 UR22, UR22, -UR10, URZ ;  /* 0x8000000a16161290 */ /* 0x000fce000fffe03f */
[----:B------:R-:W-:Y:S01]  /*03e0*/  @!UP1 ULDC UR22, c[0x0][0x2c4] ;  /* 0x0000b10000169ab9 */ /* 0x000fe20000000800 */
[----:B----4-:R-:W-:Y:S02]  /*03f0*/  @P0 R2UR UR11, R2 ;  /* 0x00000000020b02ca */ /* 0x010fe400000e0000 */
[----:B------:R-:W-:Y:S01]  /*0400*/  ISETP.NE.U32.AND P0, PT, RZ, UR4, PT ;  /* 0x00000004ff007c0c */ /* 0x000fe2000bf05070 */
[----:B------:R-:W-:-:S03]  /*0410*/  UIADD3 UR4, -UR17, URZ, URZ ;  /* 0x0000003f11047290 */ /* 0x000fc6000fffe13f */
[----:B------:R-:W-:Y:S01]  /*0420*/  ISETP.NE.AND.EX P0, PT, RZ, UR5, PT, P0 ;  /* 0x00000005ff007c0c */ /* 0x000fe2000bf05300 */
[----:B------:R-:W-:Y:S01]  /*0430*/  UIMAD UR4, UR9, UR4, UR6 ;  /* 0x00000004090472a4 */ /* 0x000fe2000f8e0206 */
        /* <DEDUP_REMOVED lines=9> */
.L_x_3634:
[----:B------:R-:W-:-:S05]  /*04d0*/  ULDC UR5, c[0x0][0x2c8] ;  /* 0x0000b20000057ab9 */ /* 0x000fca0000000800 */
.L_x_3635:
        /* <DEDUP_REMOVED lines=81> */
[----:B------:R-:W-:Y:S01]  /*09f0*/  SHF.R.S32.HI R0, RZ, 0x1f, R100 ;  /* 0x0000001fff007819 */ /* 0x000fe20000011464 */
        /* <DEDUP_REMOVED lines=35> */
[----:B------:R-:W-:Y:S01]  /*0c30*/  @!P1 STG.E.128 desc[UR18][R10.64], RZ ;  /* 0x000000ff0a009986 */ /* 0x000fe2000c101d12 */
[----:B------:R-:W-:-:S03]  /*0c40*/  VIADD R4, R0, 0x30 ;  /* 0x0000003000047836 */ /* 0x000fc60000000000 */
[----:B------:R-:W-:Y:S04]  /*0c50*/  @!P1 STG.E.128 desc[UR18][R10.64+0x100], RZ ;  /* 0x000100ff0a009986 */ /* 0x000fe8000c101d12 */
[----:B------:R-:W-:Y:S04]  /*0c60*/  @!P1 STG.E.128 desc[UR18][R10.64+0x200], RZ ;  /* 0x000200ff0a009986 */ /* 0x000fe8000c101d12 */
[----:B------:R-:W-:Y:S01]  /*0c70*/  @!P1 STG.E.128 desc[UR18][R10.64+0x300], RZ ;  /* 0x000300ff0a009986 */ /* 0x000fe2000c101d12 */
[----:B------:R-:W-:-:S03]  /*0c80*/  ISETP.GE.AND P1, PT, R6, UR21, PT ;  /* 0x0000001506007c0c */ /* 0x000fc6000bf26270 */
[----:B------:R-:W-:Y:S04]  /*0c90*/  @!P0 STG.E.128 desc[UR18][R10.64+0x6000], RZ ;  /* 0x006000ff0a008986 */ /* 0x000fe8000c101d12 */
[----:B------:R-:W-:Y:S04]  /*0ca0*/  @!P0 STG.E.128 desc[UR18][R10.64+0x6100], RZ ;  /* 0x006100ff0a008986 */ /* 0x000fe8000c101d12 */
[----:B------:R-:W-:Y:S04]  /*0cb0*/  @!P0 STG.E.128 desc[UR18][R10.64+0x6200], RZ ;  /* 0x006200ff0a008986 */ /* 0x000fe8000c101d12 */
[----:B------:R-:W-:Y:S01]  /*0cc0*/  @!P0 STG.E.128 desc[UR18][R10.64+0x6300], RZ ;  /* 0x006300ff0a008986 */ /* 0x000fe2000c101d12 */
[----:B------:R-:W-:-:S03]  /*0cd0*/  IADD3 R2, P0, R0, UR7, RZ ;  /* 0x0000000700027c10 */ /* 0x000fc6000ff1e0ff */
[----:B------:R-:W-:Y:S01]  /*0ce0*/  @!P3 STG.E.128 desc[UR18][R10.64+0x2000], RZ ;  /* 0x002000ff0a00b986 */ /* 0x000fe2000c101d12 */
[----:B------:R-:W-:Y:S02]  /*0cf0*/  LEA.HI.X.SX32 R0, R0, UR6, 0x1, P0 ;  /* 0x0000000600007c11 */ /* 0x000fe400080f0eff */
[C---:B------:R-:W-:Y:S01]  /*0d00*/  LEA R12, P0, R2.reuse, UR4, 0x2 ;  /* 0x00000004020c7c11 */ /* 0x040fe2000f8010ff */
[----:B------:R-:W-:Y:S03]  /*0d10*/  @!P3 STG.E.128 desc[UR18][R10.64+0x2100], RZ ;  /* 0x002100ff0a00b986 */ /* 0x000fe6000c101d12 */
[----:B------:R-:W-:Y:S01]  /*0d20*/  LEA.HI.X R13, R2, UR5, R0, 0x2, P0 ;  /* 0x00000005020d7c11 */ /* 0x000fe200080f1400 */
[----:B------:R-:W-:Y:S01]  /*0d30*/  @!P3 STG.E.128 desc[UR18][R10.64+0x2200], RZ ;  /* 0x002200ff0a00b986 */ /* 0x000fe2000c101d12 */
[----:B------:R-:W-:Y:S01]  /*0d40*/  @!P5 IMAD.MOV.U32 R0, RZ, RZ, -0x800000 ;  /* 0xff800000ff00d424 */ /* 0x000fe200078e00ff */
[----:B------:R-:W-:-:S02]  /*0d50*/  ISETP.GE.OR P0, PT, R5, UR21, P6 ;  /* 0x0000001505007c0c */ /* 0x000fc4000b706670 */
[----:B------:R-:W-:Y:S01]  /*0d60*/  @!P3 STG.E.128 desc[UR18][R10.64+0x2300], RZ ;  /* 0x002300ff0a00b986 */ /* 0x000fe2000c101d12 */
[----:B------:R-:W-:-:S03]  /*0d70*/  ISETP.GE.AND P3, PT, R5, UR21, PT ;  /* 0x0000001505007c0c */ /* 0x000fc6000bf66270 */
[----:B------:R-:W-:Y:S04]  /*0d80*/  @!P2 STG.E.128 desc[UR18][R10.64+0x4000], RZ ;  /* 0x004000ff0a00a986 */ /* 0x000fe8000c101d12 */
[----:B------:R-:W-:Y:S03]  /*0d90*/  @!P2 STG.E.128 desc[UR18][R10.64+0x4100], RZ ;  /* 0x004100ff0a00a986 */ /* 0x000fe6000c101d12 */
[----:B------:R-:W-:Y:S01]  /*0da0*/  @!P0 IMAD.MOV.U32 R2, RZ, RZ, -0x800000 ;  /* 0xff800000ff028424 */ /* 0x000fe200078e00ff */
[----:B------:R-:W-:Y:S04]  /*0db0*/  @!P2 STG.E.128 desc[UR18][R10.64+0x4200], RZ ;  /* 0x004200ff0a00a986 */ /* 0x000fe8000c101d12 */
[----:B------:R-:W-:Y:S01]  /*0dc0*/  @!P2 STG.E.128 desc[UR18][R10.64+0x4300], RZ ;  /* 0x004300ff0a00a986 */ /* 0x000fe2000c101d12 */
[----:B------:R-:W-:-:S03]  /*0dd0*/  ISETP.GE.AND P2, PT, R4, UR21, PT ;  /* 0x0000001504007c0c */ /* 0x000fc6000bf46270 */
[----:B------:R-:W-:Y:S04]  /*0de0*/  @!P1 STG.E.128 desc[UR18][R10.64+0x8000], RZ ;  /* 0x008000ff0a009986 */ /* 0x000fe8000c101d12 */
        /* <DEDUP_REMOVED lines=8> */
[----:B------:R-:W-:-:S03]  /*0e70*/  ISETP.GE.OR P3, PT, R8, UR21, P6 ;  /* 0x0000001508007c0c */ /* 0x000fc6000b766670 */
[----:B------:R-:W-:Y:S04]  /*0e80*/  @!P2 STG.E.128 desc[UR18][R10.64+0xc000], RZ ;  /* 0x00c000ff0a00a986 */ /* 0x000fe8000c101d12 */
[----:B------:R-:W-:Y:S04]  /*0e90*/  @!P2 STG.E.128 desc[UR18][R10.64+0xc100], RZ ;  /* 0x00c100ff0a00a986 */ /* 0x000fe8000c101d12 */
[----:B------:R-:W-:Y:S04]  /*0ea0*/  @!P2 STG.E.128 desc[UR18][R10.64+0xc200], RZ ;  /* 0x00c200ff0a00a986 */ /* 0x000fe8000c101d12 */
[----:B------:R-:W-:Y:S01]  /*0eb0*/  @!P2 STG.E.128 desc[UR18][R10.64+0xc300], RZ ;  /* 0x00c300ff0a00a986 */ /* 0x000fe2000c101d12 */
[----:B------:R-:W-:-:S03]  /*0ec0*/  ISETP.GE.OR P2, PT, R7, UR21, P6 ;  /* 0x0000001507007c0c */ /* 0x000fc6000b746670 */
[----:B------:R-:W-:Y:S04]  /*0ed0*/  @!P1 STG.E.128 desc[UR18][R10.64+0xe000], RZ ;  /* 0x00e000ff0a009986 */ /* 0x000fe8000c101d12 */
[----:B------:R-:W-:Y:S04]  /*0ee0*/  @!P1 STG.E.128 desc[UR18][R10.64+0xe100], RZ ;  /* 0x00e100ff0a009986 */ /* 0x000fe8000c101d12 */
[----:B------:R-:W-:Y:S02]  /*0ef0*/  @!P1 STG.E.128 desc[UR18][R10.64+0xe200], RZ ;  /* 0x00e200ff0a009986 */ /* 0x000fe4000c101d12 */
[----:B------:R-:W-:-:S02]  /*0f00*/  @!P2 IMAD.MOV.U32 R5, RZ, RZ, -0x800000 ;  /* 0xff800000ff05a424 */ /* 0x000fc400078e00ff */
[----:B------:R-:W-:Y:S01]  /*0f10*/  @!P1 STG.E.128 desc[UR18][R10.64+0xe300], RZ ;  /* 0x00e300ff0a009986 */ /* 0x000fe2000c101d12 */
[----:B------:R-:W-:Y:S01]  /*0f20*/  ISETP.GE.OR P1, PT, R6, UR21, P6 ;  /* 0x0000001506007c0c */ /* 0x000fe2000b726670 */
[----:B------:R-:W-:Y:S02]  /*0f30*/  @!P3 IMAD.MOV.U32 R6, RZ, RZ, -0x800000 ;  /* 0xff800000ff06b424 */ /* 0x000fe400078e00ff */
[----:B------:R1:W-:Y:S01]  /*0f40*/  @!P5 STG.E desc[UR18][R12.64], R0 ;  /* 0x000000000c00d986 */ /* 0x0003e2000c101912 */
[----:B------:R-:W-:Y:S02]  /*0f50*/  ISETP.GE.OR P5, PT, R4, UR21, P6 ;  /* 0x0000001504007c0c */ /* 0x000fe4000b7a6670 */
[----:B------:R-:W-:Y:S01]  /*0f60*/  ISETP.GE.OR P6, PT, R3, UR21, P6 ;  /* 0x0000001503007c0c */ /* 0x000fe2000b7c6670 */
[----:B------:R-:W-:Y:S04]  /*0f70*/  @!P3 STG.E desc[UR18][R12.64+0x40], R6 ;  /* 0x000040060c00b986 */ /* 0x000fe8000c101912 */
[----:B------:R-:W-:Y:S02]  /*0f80*/  @!P2 STG.E desc[UR18][R12.64+0x60], R5 ;  /* 0x000060050c00a986 */ /* 0x000fe4000c101912 */
[----:B------:R-:W-:-:S02]  /*0f90*/  @!P1 IMAD.MOV.U32 R4, RZ, RZ, -0x800000 ;  /* 0xff800000ff049424 */ /* 0x000fc400078e00ff */
[----:B------:R-:W-:Y:S04]  /*0fa0*/  @!P0 STG.E desc[UR18][R12.64+0xa0], R2 ;  /* 0x0000a0020c008986 */ /* 0x000fe8000c101912 */
[----:B------:R-:W-:Y:S01]  /*0fb0*/  @!P1 STG.E desc[UR18][R12.64+0x80], R4 ;  /* 0x000080040c009986 */ /* 0x000fe2000c101912 */
[----:B-1----:R-:W-:-:S05]  /*0fc0*/  @!P4 IMAD.MOV.U32 R0, RZ, RZ, -0x800000 ;  /* 0xff800000ff00c424 */ /* 0x002fca00078e00ff */
[----:B------:R1:W-:Y:S02]  /*0fd0*/  @!P4 STG.E desc[UR18][R12.64+0x20], R0 ;  /* 0x000020000c00c986 */ /* 0x0003e4000c101912 */
[----:B-1----:R-:W-:-:S05]  /*0fe0*/  @!P5 IMAD.MOV.U32 R0, RZ, RZ, -0x800000 ;  /* 0xff800000ff00d424 */ /* 0x002fca00078e00ff */
[----:B------:R1:W-:Y:S01]  /*0ff0*/  @!P5 STG.E desc[UR18][R12.64+0xc0], R0 ;  /* 0x0000c0000c00d986 */ /* 0x0003e2000c101912 */
[----:B------:R-:W-:Y:S05]  /*1000*/  @P6 EXIT ;  /* 0x000000000000694d */ /* 0x000fea0003800000 */
[----:B-1----:R-:W-:-:S05]  /*1010*/  MOV R0, 0xff800000 ;  /* 0xff80000000007802 */ /* 0x002fca0000000f00 */
[----:B------:R-:W-:Y:S01]  /*1020*/  STG.E desc[UR18][R12.64+0xe0], R0 ;  /* 0x0000e0000c007986 */ /* 0x000fe2000c101912 */
[----:B------:R-:W-:Y:S05]  /*1030*/  EXIT ;  /* 0x000000000000794d */ /* 0x000fea0003800000 */
.L_x_3636:
        /* <DEDUP_REMOVED lines=12> */
[----:B------:R-:W-:Y:S02]  /*1100*/  PLOP3.LUT P6, PT, PT, PT, PT, 0x8, 0x0 ;  /* 0x000000000000781c */ /* 0x000fe40003fce170 */
[----:B------:R-:W-:Y:S02]  /*1110*/  CS2R R244, SRZ ;  /* 0x0000000000f47805 */ /* 0x000fe4000001ff00 */
[----:B------:R-:W-:Y:S02]  /*1120*/  ISETP.NE.AND.EX P1, PT, RZ, UR7, PT, P1 ;  /* 0x00000007ff007c0c */ /* 0x000fe4000bf25310 */
[----:B--2---:R-:W-:-:S11]  /*1130*/  @P0 R2UR UR9, R2 ;  /* 0x00000000020902ca */ /* 0x004fd600000e0000 */
        /* <DEDUP_REMOVED lines=12> */
.L_x_3637:
        /* <DEDUP_REMOVED lines=33> */
[----:B-1----:R-:W-:Y:S01]  /*1410*/  IABS R5, R0 ;  /* 0x0000000000057213 */ /* 0x002fe20000000000 */
[----:B------:R-:W-:-:S03]  /*1420*/  IMAD.MOV R6, RZ, RZ, -R6 ;  /* 0x000000ffff067224 */ /* 0x000fc600078e0a06 */
[----:B------:R-:W1:Y:S01]  /*1430*/  I2F.RP R8, R5 ;  /* 0x0000000500087306 */ /* 0x000e620000209400 */
[----:B------:R-:W-:-:S05]  /*1440*/  IMAD R170, R170, R6, UR9 ;  /* 0x00000009aaaa7e24 */ /* 0x000fca000f8e0206 */
[----:B------:R-:W-:Y:S02]  /*1450*/  SHF.R.S32.HI R24, RZ, 0x1f, R170 ;  /* 0x0000001fff187819 */ /* 0x000fe400000114aa */
[----:B-1----:R-:W1:Y:S01]  /*1460*/  MUFU.RCP R8, R8 ;  /* 0x0000000800087308 */ /* 0x002e620000001000 */
[----:B--2---:R-:W-:-:S04]  /*1470*/  MOV R2, UR4 ;  /* 0x0000000400027c02 */ /* 0x004fc80008000f00 */
[----:B------:R-:W-:-:S04]  /*1480*/  IABS R2, R2 ;  /* 0x0000000200027213 */ /* 0x000fc80000000000 */
[----:B------:R-:W-:Y:S02]  /*1490*/  MOV R7, R2 ;  /* 0x0000000200077202 */ /* 0x000fe40000000f00 */
[----:B-1----:R-:W-:-:S04]  /*14a0*/  IADD3 R8, R8, 0xffffffe, RZ ;  /* 0x0ffffffe08087810 */ /* 0x002fc80007ffe0ff */
[----:B------:R-:W1:Y:S02]  /*14b0*/  F2I.FTZ.U32.TRUNC.NTZ R9, R8 ;  /* 0x0000000800097305 */ /* 0x000e64000021f000 */
[----:B-1----:R-:W-:Y:S02]  /*14c0*/  IMAD.MOV R4, RZ, RZ, -R9 ;  /* 0x000000ffff047224 */ /* 0x002fe400078e0a09 */
[----:B------:R-:W-:Y:S02]  /*14d0*/  IMAD.MOV.U32 R8, RZ, RZ, RZ ;  /* 0x000000ffff087224 */ /* 0x000fe400078e00ff */
[----:B------:R-:W-:-:S04]  /*14e0*/  IMAD R4, R4, R5, RZ ;  /* 0x0000000504047224 */ /* 0x000fc800078e02ff */
[----:B------:R-:W-:-:S06]  /*14f0*/  IMAD.HI.U32 R4, R9, R4, R8 ;  /* 0x0000000409047227 */ /* 0x000fcc00078e0008 */
[----:B------:R-:W-:-:S04]  /*1500*/  IMAD.HI.U32 R2, R4, R7, RZ ;  /* 0x0000000704027227 */ /* 0x000fc800078e00ff */
[----:B------:R-:W-:-:S04]  /*1510*/  IMAD.MOV R4, RZ, RZ, -R2 ;  /* 0x000000ffff047224 */ /* 0x000fc800078e0a02 */
[----:B------:R-:W-:-:S05]  /*1520*/  IMAD R4, R5, R4, R7 ;  /* 0x0000000405047224 */ /* 0x000fca00078e0207 */
[----:B------:R-:W-:-:S13]  /*1530*/  ISETP.GT.U32.AND P1, PT, R5, R4, PT ;  /* 0x000000040500720c */ /* 0x000fda0003f24070 */
[-C--:B------:R-:W-:Y:S02]  /*1540*/  @!P1 IADD3 R4, R4, -R5.reuse, RZ ;  /* 0x8000000504049210 */ /* 0x080fe40007ffe0ff */
[----:B------:R-:W-:Y:S02]  /*1550*/  @!P1 IADD3 R2, R2, 0x1, RZ ;  /* 0x0000000102029810 */ /* 0x000fe40007ffe0ff */
[----:B------:R-:W-:Y:S02]  /*1560*/  ISETP.GE.U32.AND P2, PT, R4, R5, PT ;  /* 0x000000050400720c */ /* 0x000fe40003f46070 */
[----:B------:R-:W-:-:S11]  /*1570*/  ISETP.NE.AND P1, PT, R0, RZ, PT ;  /* 0x000000ff0000720c */ /* 0x000fd60003f25270 */
[----:B------:R-:W-:Y:S01]  /*1580*/  @P2 VIADD R2, R2, 0x1 ;  /* 0x0000000102022836 */ /* 0x000fe20000000000 */
[----:B---3--:R-:W-:Y:S02]  /*1590*/  R2UR UR14, R3 ;  /* 0x00000000030e72ca */ /* 0x008fe400000e0000 */
[----:B------:R-:W-:-:S04]  /*15a0*/  LOP3.LUT R3, R0, UR4, RZ, 0x3c, !PT ;  /* 0x0000000400037c12 */ /* 0x000fc8000f8e3cff */
[----:B------:R-:W-:Y:S01]  /*15b0*/  ISETP.GE.AND P0, PT, R3, RZ, PT ;  /* 0x000000ff0300720c */ /* 0x000fe20003f06270 */
[----:B------:R-:W-:-:S04]  /*15c0*/  IMAD R3, R24, UR12, RZ ;  /* 0x0000000c18037c24 */ /* 0x000fc8000f8e02ff */
[----:B------:R-:W-:Y:S02]  /*15d0*/  IMAD R3, R170, UR13, R3 ;  /* 0x0000000daa037c24 */ /* 0x000fe4000f8e0203 */
[----:B------:R-:W-:Y:S02]  /*15e0*/  USHF.R.S32.HI UR11, URZ, 0x1f, UR14 ;  /* 0x0000001f3f0b7899 */ /* 0x000fe4000801140e */
[----:B------:R-:W-:Y:S02]  /*15f0*/  UIMAD.WIDE.U32 UR24, UR14, UR6, URZ ;  /* 0x000000060e1872a5 */ /* 0x000fe4000f8e003f */
[----:B------:R-:W-:Y:S02]  /*1600*/  UIMAD UR8, UR11, UR6, URZ ;  /* 0x000000060b0872a4 */ /* 0x000fe4000f8e023f */
[----:B------:R-:W-:Y:S02]  /*1610*/  @!P0 IADD3 R2, -R2, RZ, RZ ;  /* 0x000000ff02028210 */ /* 0x000fe40007ffe1ff */
[----:B------:R-:W-:Y:S01]  /*1620*/  UIMAD UR6, UR14, UR7, UR8 ;  /* 0x000000070e0672a4 */ /* 0x000fe2000f8e0208 */
[----:B------:R-:W-:Y:S01]  /*1630*/  MOV R5, UR25 ;  /* 0x0000001900057c02 */ /* 0x000fe20008000f00 */
[----:B------:R-:W-:Y:S01]  /*1640*/  IMAD.U32 R4, RZ, RZ, UR24 ;  /* 0x00000018ff047e24 */ /* 0x000fe2000f8e00ff */
[----:B------:R-:W-:Y:S01]  /*1650*/  @!P1 LOP3.LUT R2, RZ, R0, RZ, 0x33, !PT ;  /* 0x00000000ff029212 */ /* 0x000fe200078e33ff */
[----:B------:R-:W-:Y:S01]  /*1660*/  UIADD3 UR6, UR25, UR6, URZ ;  /* 0x0000000619067290 */ /* 0x000fe2000fffe03f */
[----:B------:R-:W-:-:S02]  /*1670*/  ULDC.64 UR8, c[0x0][0x260] ;  /* 0x0000980000087ab9 */ /* 0x000fc40000000a00 */
[----:B------:R-:W-:-:S03]  /*1680*/  SHF.R.S32.HI R0, RZ, 0x1f, R2 ;  /* 0x0000001fff007819 */ /* 0x000fc60000011402 */
[----:B------:R-:W-:Y:S01]  /*1690*/  IMAD.U32 R5, RZ, RZ, UR6 ;  /* 0x00000006ff057e24 */ /* 0x000fe2000f8e00ff */
[----:B------:R-:W-:Y:S02]  /*16a0*/  ULDC.64 UR6, c[0x0][0x238] ;  /* 0x00008e0000067ab9 */ /* 0x000fe40000000a00 */
[----:B------:R-:W-:Y:S01]  /*16b0*/  UIMAD UR11, UR11, UR6, URZ ;  /* 0x000000060b0b72a4 */ /* 0x000fe2000f8e023f */
[----:B------:R-:W-:Y:S01]  /*16c0*/  IMAD.WIDE.U32 R4, R170, UR12, R4 ;  /* 0x0000000caa047c25 */ /* 0x000fe2000f8e0004 */
[----:B------:R-:W-:Y:S02]  /*16d0*/  UIMAD.WIDE.U32 UR24, UR14, UR6, URZ ;  /* 0x000000060e1872a5 */ /* 0x000fe4000f8e003f */
[----:B------:R-:W-:Y:S02]  /*16e0*/  UIMAD UR7, UR14, UR7, UR11 ;  /* 0x000000070e0772a4 */ /* 0x000fe4000f8e020b */
[----:B------:R-:W-:Y:S01]  /*16f0*/  IADD3 R5, R5, R3, RZ ;  /* 0x0000000305057210 */ /* 0x000fe20007ffe0ff */
[----:B------:R-:W-:-:S02]  /*1700*/  IMAD R3, R0, UR8, RZ ;  /* 0x0000000800037c24 */ /* 0x000fc4000f8e02ff */
[----:B------:R-:W-:Y:S01]  /*1710*/  IMAD.WIDE.U32 R4, R2, UR8, R4 ;  /* 0x0000000802047c25 */ /* 0x000fe2000f8e0004 */
[----:B------:R-:W-:-:S03]  /*1720*/  UIADD3 UR8, UR25, UR7, URZ ;  /* 0x0000000719087290 */ /* 0x000fc6000fffe03f */
[----:B------:R-:W-:Y:S01]  /*1730*/  IMAD R3, R2, UR9, R3 ;  /* 0x0000000902037c24 */ /* 0x000fe2000f8e0203 */
[----:B------:R-:W-:-:S03]  /*1740*/  MOV R11, R4 ;  /* 0x00000004000b7202 */ /* 0x000fc60000000f00 */
[----:B------:R-:W-:Y:S01]  /*1750*/  IMAD.IADD R10, R5, 0x1, R3 ;  /* 0x00000001050a7824 */ /* 0x000fe200078e0203 */
[----:B------:R-:W-:Y:S06]  /*1760*/  BRA `(.L_x_3639) ;  /* 0x00000004004c7947 */ /* 0x000fec0003800000 */
.L_x_3638:
        /* <DEDUP_REMOVED lines=46> */
.L_x_3640:
[----:B------:R-:W-:Y:S01]  /*1a50*/  UIMAD UR6, UR23, UR12, URZ ;  /* 0x0000000c170672a4 */ /* 0x000fe2000f8e023f */
[----:B------:R-:W-:Y:S01]  /*1a60*/  MOV R4, R6 ;  /* 0x0000000600047202 */ /* 0x000fe20000000f00 */
[----:B------:R-:W-:Y:S01]  /*1a70*/  UMOV UR25, UR7 ;  /* 0x0000000700197c82 */ /* 0x000fe20008000000 */
[----:B------:R-:W-:Y:S01]  /*1a80*/  @UP0 UIADD3 UR8, UR11, UR8, URZ ;  /* 0x000000080b080290 */ /* 0x000fe2000fffe03f */
[----:B------:R-:W-:Y:S01]  /*1a90*/  IMAD.U32 R170, RZ, RZ, UR14 ;  /* 0x0000000effaa7e24 */ /* 0x000fe2000f8e00ff */
[----:B------:R-:W-:Y:S01]  /*1aa0*/  UIMAD.WIDE.U32 UR24, UR12, UR14, UR24 ;  /* 0x0000000e0c1872a5 */ /* 0x000fe2000f8e0018 */
[----:B------:R-:W-:Y:S01]  /*1ab0*/  @!P2 IMAD.MOV R4, RZ, RZ, -R4 ;  /* 0x000000ffff04a224 */ /* 0x000fe200078e0a04 */
[----:B------:R-:W-:Y:S01]  /*1ac0*/  UIMAD UR6, UR13, UR14, UR6 ;  /* 0x0000000e0d0672a4 */ /* 0x000fe2000f8e0206 */
[----:B------:R-:W-:Y:S02]  /*1ad0*/  @!P1 LOP3.LUT R4, RZ, R0, RZ, 0x33, !PT ;  /* 0x00000000ff049212 */ /* 0x000fe400078e33ff */
[----:B------:R-:W-:Y:S01]  /*1ae0*/  MOV R24, UR23 ;  /* 0x0000001700187c02 */ /* 0x000fe20008000f00 */
[----:B------:R-:W-:Y:S01]  /*1af0*/  UIADD3 UR6, UR25, UR6, URZ ;  /* 0x0000000619067290 */ /* 0x000fe2000fffe03f */
[----:B------:R-:W-:Y:S01]  /*1b00*/  SHF.R.S32.HI R0, RZ, 0x1f, R4 ;  /* 0x0000001fff007819 */ /* 0x000fe20000011404 */
[----:B------:R-:W-:Y:S01]  /*1b10*/  IMAD.U32 R7, RZ, RZ, UR25 ;  /* 0x00000019ff077e24 */ /* 0x000fe2000f8e00ff */
[----:B------:R-:W-:-:S03]  /*1b20*/  MOV R6, UR24 ;  /* 0x0000001800067c02 */ /* 0x000fc60008000f00 */
[----:B------:R-:W-:Y:S01]  /*1b30*/  MOV R7, UR6 ;  /* 0x0000000600077c02 */ /* 0x000fe20008000f00 */
[----:B------:R-:W-:Y:S01]  /*1b40*/  @UP0 ULDC.64 UR6, c[0x0][0x250] ;  /* 0x0000940000060ab9 */ /* 0x000fe20000000a00 */
[-C--:B-1----:R-:W-:Y:S01]  /*1b50*/  IMAD R5, R0, R2.reuse, RZ ;  /* 0x0000000200057224 */ /* 0x082fe200078e02ff */
[----:B------:R-:W-:Y:S01]  /*1b60*/  @UP0 UIMAD.WIDE.U32 UR24, UR8, UR6, URZ ;  /* 0x00000006081802a5 */ /* 0x000fe2000f8e003f */
[C---:B------:R-:W-:Y:S01]  /*1b70*/  IMAD.WIDE.U32 R6, R4.reuse, R2, R6 ;  /* 0x0000000204067225 */ /* 0x040fe200078e0006 */
[----:B------:R-:W-:Y:S02]  /*1b80*/  MOV R2, R4 ;  /* 0x0000000400027202 */ /* 0x000fe40000000f00 */
[----:B------:R-:W-:Y:S01]  /*1b90*/  @UP0 UIMAD UR8, UR8, UR7, UR25 ;  /* 0x00000007080802a4 */ /* 0x000fe2000f8e0219 */
[----:B------:R-:W-:Y:S02]  /*1ba0*/  IMAD R3, R4, R3, R5 ;  /* 0x0000000304037224 */ /* 0x000fe400078e0205 */
[----:B------:R-:W-:-:S03]  /*1bb0*/  IMAD.MOV.U32 R11, RZ, RZ, R6 ;  /* 0x000000ffff0b7224 */ /* 0x000fc600078e0006 */
[----:B------:R-:W-:Y:S01]  /*1bc0*/  IADD3 R10, R7, R3, RZ ;  /* 0x00000003070a7210 */ /* 0x000fe20007ffe0ff */
[----:B------:R-:W-:Y:S06]  /*1bd0*/  @P0 BRA `(.L_x_3639) ;  /* 0x0000000000300947 */ /* 0x000fec0003800000 */
        /* <DEDUP_REMOVED lines=12> */
.L_x_3639:
[----:B------:R-:W-:Y:S01]  /*1ca0*/  SHF.R.S32.HI R104, RZ, 0x1f, R100 ;  /* 0x0000001fff687819 */ /* 0x000fe20000011464 */
[----:B------:R-:W-:Y:S01]  /*1cb0*/  UIADD3 UR14, -UR21, UR22, URZ ;  /* 0x00000016150e7290 */ /* 0x000fe2000fffe13f */
[----:B------:R-:W1:Y:S01]  /*1cc0*/  S2R R36, SR_CTAID.X ;  /* 0x0000000000247919 */ /* 0x000e620000002500 */
[----:B------:R-:W-:Y:S01]  /*1cd0*/  UISETP.NE.AND UP0, UPT, UR10, -0x1, UPT ;  /* 0xffffffff0a00788c */ /* 0x000fe2000bf05270 */
[----:B------:R-:W-:Y:S01]  /*1ce0*/  LEA.HI R3, R104, R100, RZ, 0x3 ;  /* 0x0000006468037211 */ /* 0x000fe200078f18ff */
[----:B------:R-:W-:Y:S01]  /*1cf0*/  USHF.R.S32.HI UR11, URZ, 0x1f, UR4 ;  /* 0x0000001f3f0b7899 */ /* 0x000fe20008011404 */
[----:B------:R-:W-:Y:S01]  /*1d00*/  IMAD.U32 R204, RZ, RZ, UR22 ;  /* 0x00000016ffcc7e24 */ /* 0x000fe2000f8e00ff */
[----:B------:R-:W-:Y:S01]  /*1d10*/  UIADD3 UR23, UR5, -0x1, URZ ;  /* 0xffffffff05177890 */ /* 0x000fe2000fffe03f */
[----:B------:R-:W-:Y:S02]  /*1d20*/  SHF.R.S32.HI R20, RZ, 0x3, R3 ;  /* 0x00000003ff147819 */ /* 0x000fe40000011403 */
[----:B------:R-:W-:Y:S01]  /*1d30*/  LOP3.LUT R3, R3, 0xfffffff8, RZ, 0xc0, !PT ;  /* 0xfffffff803037812 */ /* 0x000fe200078ec0ff */
[----:B------:R-:W-:Y:S01]  /*1d40*/  USHF.L.U32 UR25, UR23, 0x6, URZ ;  /* 0x0000000617197899 */ /* 0x000fe2000800063f */
[C---:B------:R-:W-:Y:S01]  /*1d50*/  ISETP.GE.AND P4, PT, R20.reuse, UR14, PT ;  /* 0x0000000e14007c0c */ /* 0x040fe2000bf86270 */
[C---:B------:R-:W-:Y:S01]  /*1d60*/  VIADD R16, R20.reuse, 0x20 ;  /* 0x0000002014107836 */ /* 0x040fe20000000000 */
[----:B------:R-:W-:Y:S01]  /*1d70*/  @UP0 ULDC.64 UR6, c[0x0][0x240] ;  /* 0x0000900000060ab9 */ /* 0x000fe20000000a00 */
[C---:B------:R-:W-:Y:S01]  /*1d80*/  VIADD R17, R20.reuse, 0x10 ;  /* 0x0000001014117836 */ /* 0x040fe20000000000 */
[----:B------:R-:W-:Y:S01]  /*1d90*/  @UP0 UIMAD.WIDE.U32 UR26, UR10, UR6, URZ ;  /* 0x000000060a1a02a5 */ /* 0x000fe2000f8e003f */
[----:B------:R-:W-:Y:S01]  /*1da0*/  IMAD.SHL.U32 R18, R20, 0x40, RZ ;  /* 0x0000004014127824 */ /* 0x000fe200078e00ff */
[----:B------:R-:W-:Y:S01]  /*1db0*/  ISETP.GE.AND P1, PT, R16, UR14, PT ;  /* 0x0000000e10007c0c */ /* 0x000fe2000bf26270 */
[----:B------:R-:W-:Y:S01]  /*1dc0*/  IMAD.IADD R3, R100, 0x1, -R3 ;  /* 0x0000000164037824 */ /* 0x000fe200078e0a03 */
[----:B------:R-:W-:Y:S01]  /*1dd0*/  ISETP.GE.AND P0, PT, R17, UR14, PT ;  /* 0x0000000e11007c0c */ /* 0x000fe2000bf06270 */
[----:B------:R-:W-:Y:S01]  /*1de0*/  @!UP0 USHF.R.S32.HI UR9, URZ, 0x1f, UR17 ;  /* 0x0000001f3f098899 */ /* 0x000fe20008011411 */
[----:B------:R-:W-:Y:S01]  /*1df0*/  LOP3.LUT R18, R18, 0x1c0, RZ, 0xc0, !PT ;  /* 0x000001c012127812 */ /* 0x000fe200078ec0ff */
[----:B------:R-:W-:Y:S01]  /*1e00*/  @UP0 UIMAD UR10, UR10, UR7, UR27 ;  /* 0x000000070a0a02a4 */ /* 0x000fe2000f8e021b */
[----:B------:R-:W-:Y:S01]  /*1e10*/  SHF.L.U32 R19, R3, 0x3, RZ ;  /* 0x0000000303137819 */ /* 0x000fe200000006ff */
[----:B------:R-:W2:Y:S01]  /*1e20*/  @!P4 LDC.64 R6, c[0x0][0x240] ;  /* 0x00009000ff06cb82 */ /* 0x000ea20000000a00 */
[----:B------:R-:W-:Y:S01]  /*1e30*/  @!UP0 ULDC.64 UR6, c[0x0][0x228] ;  /* 0x00008a0000068ab9 */ /* 0x000fe20000000a00 */
[----:B------:R-:W-:Y:S01]  /*1e40*/  VIADD R15, R20, 0x30 ;  /* 0x00000030140f7836 */ /* 0x000fe20000000000 */
[--C-:B------:R-:W-:Y:S01]  /*1e50*/  LOP3.LUT R4, R18, 0x38, R19.reuse, 0xf8, !PT ;  /* 0x0000003812047812 */ /* 0x100fe200078ef813 */
[----:B------:R-:W-:Y:S01]  /*1e60*/  @!UP0 UIMAD UR9, UR9, UR6, URZ ;  /* 0x00000006090982a4 */ /* 0x000fe2000f8e023f */
[----:B------:R-:W-:Y:S01]  /*1e70*/  SHF.R.U32.HI R18, RZ, 0x3, R18 ;  /* 0x00000003ff127819 */ /* 0x000fe20000011612 */
[----:B------:R-:W3:Y:S01]  /*1e80*/  @!P1 S2R R22, SR_CgaCtaId ;  /* 0x0000000000169919 */ /* 0x000ee20000008800 */
[----:B------:R-:W-:Y:S01]  /*1e90*/  @!UP0 UIMAD.WIDE.U32 UR28, UR17, UR6, URZ ;  /* 0x00000006111c82a5 */ /* 0x000fe2000f8e003f */
[----:B------:R-:W-:Y:S01]  /*1ea0*/  SHF.R.S32.HI R14, RZ, 0x1f, R19 ;  /* 0x0000001fff0e7819 */ /* 0x000fe20000011413 */
[----:B------:R-:W-:Y:S01]  /*1eb0*/  @!UP0 UIMAD UR9, UR17, UR7, UR9 ;  /* 0x00000007110982a4 */ /* 0x000fe2000f8e0209 */
[----:B------:R-:W4:Y:S01]  /*1ec0*/  @!P0 S2R R23, SR_CgaCtaId ;  /* 0x0000000000178919 */ /* 0x000f220000008800 */
[----:B------:R-:W-:Y:S01]  /*1ed0*/  LOP3.LUT R18, R4, R18, RZ, 0x3c, !PT ;  /* 0x0000001204127212 */ /* 0x000fe200078e3cff */
[----:B------:R-:W-:Y:S01]  /*1ee0*/  ULDC.64 UR6, c[0x0][0x258] ;  /* 0x0000960000067ab9 */ /* 0x000fe20000000a00 */
[----:B------:R-:W-:Y:S01]  /*1ef0*/  @!P1 MOV R4, 0x400 ;  /* 0x0000040000049802 */ /* 0x000fe20000000f00 */
[----:B------:R-:W-:Y:S01]  /*1f00*/  @!UP0 UIADD3 UR10, UR29, UR9, URZ ;  /* 0x000000091d0a8290 */ /* 0x000fe2000fffe03f */
[--C-:B------:R-:W-:Y:S01]  /*1f10*/  SHF.R.S32.HI R21, RZ, 0x1f, R20.reuse ;  /* 0x0000001fff157819 */ /* 0x100fe20000011414 */
[----:B------:R-:W-:Y:S01]  /*1f20*/  @!UP0 UMOV UR26, UR28 ;  /* 0x0000001c001a8c82 */ /* 0x000fe20008000000 */
[----:B------:R-:W-:Y:S01]  /*1f30*/  @!P0 MOV R5, 0x400 ;  /* 0x0000040000058802 */ /* 0x000fe20000000f00 */
[----:B------:R-:W-:Y:S01]  /*1f40*/  IMAD.U32 R30, RZ, RZ, UR6 ;  /* 0x00000006ff1e7e24 */ /* 0x000fe2000f8e00ff */
[----:B------:R-:W-:Y:S01]  /*1f50*/  IADD3 R8, P2, R19, UR26, RZ ;  /* 0x0000001a13087c10 */ /* 0x000fe2000ff5e0ff */
[----:B-1----:R-:W-:Y:S01]  /*1f60*/  IMAD.WIDE R36, R36, 0x40, R20 ;  /* 0x0000004024247825 */ /* 0x002fe200078e0214 */
[----:B------:R-:W-:Y:S01]  /*1f70*/  ISETP.GE.AND P5, PT, R15, UR14, PT ;  /* 0x0000000e0f007c0c */ /* 0x000fe2000bfa6270 */
[----:B------:R-:W-:Y:S01]  /*1f80*/  UIMAD UR11, UR11, UR6, URZ ;  /* 0x000000060b0b72a4 */ /* 0x000fe2000f8e023f */
[----:B------:R-:W-:Y:S01]  /*1f90*/  IADD3.X R9, R14, UR10, RZ, P2, !PT ;  /* 0x0000000a0e097c10 */ /* 0x000fe200097fe4ff */
[----:B------:R-:W1:Y:S01]  /*1fa0*/  S2UR UR6, SR_CgaCtaId ;  /* 0x00000000000679c3 */ /* 0x000e620000008800 */
[C---:B------:R-:W-:Y:S01]  /*1fb0*/  @!P0 IADD3 R29, P2, R36.reuse, 0x10, RZ ;  /* 0x00000010241d8810 */ /* 0x040fe20007f5e0ff */
[----:B------:R-:W-:Y:S01]  /*1fc0*/  UIMAD UR7, UR4, UR7, UR11 ;  /* 0x00000007040772a4 */ /* 0x000fe2000f8e020b */
[----:B------:R-:W-:Y:S01]  /*1fd0*/  @!P1 IADD3 R25, P3, R36, 0x20, RZ ;  /* 0x0000002024199810 */ /* 0x000fe20007f7e0ff */
[----:B------:R-:W-:Y:S01]  /*1fe0*/  IMAD.WIDE.U32 R30, R30, UR4, R8 ;  /* 0x000000041e1e7c25 */ /* 0x000fe2000f8e0008 */
[----:B------:R-:W-:Y:S01]  /*1ff0*/  UMOV UR4, 0x400 ;  /* 0x0000040000047882 */ /* 0x000fe20000000000 */
[----:B------:R-:W-:-:S02]  /*2000*/  UIADD3 UR26, -UR25, UR16, URZ ;  /* 0x00000010191a7290 */ /* 0x000fc4000fffe13f */
[----:B------:R-:W5:Y:S01]  /*2010*/  @!P4 LDC.64 R8, c[0x0][0x210] ;  /* 0x00008400ff08cb82 */ /* 0x000f620000000a00 */
[--C-:B------:R-:W-:Y:S01]  /*2020*/  @!P0 IMAD.X R32, RZ, RZ, R37.reuse, P2 ;  /* 0x000000ffff208224 */ /* 0x100fe200010e0625 */
[----:B------:R-:W-:Y:S01]  /*2030*/  @!P5 IADD3 R26, P2, R36, 0x30, RZ ;  /* 0x00000030241ad810 */ /* 0x000fe20007f5e0ff */
[----:B--2---:R-:W-:Y:S01]  /*2040*/  @!P4 IMAD R33, R37, R6, RZ ;  /* 0x000000062521c224 */ /* 0x004fe200078e02ff */
[----:B------:R-:W-:Y:S01]  /*2050*/  IADD3 R31, R31, UR7, RZ ;  /* 0x000000071f1f7c10 */ /* 0x000fe2000fffe0ff */
[--C-:B------:R-:W-:Y:S01]  /*2060*/  @!P1 IMAD.X R27, RZ, RZ, R37.reuse, P3 ;  /* 0x000000ffff1b9224 */ /* 0x100fe200018e0625 */
[----:B---3--:R-:W-:Y:S01]  /*2070*/  @!P1 LEA R22, R22, R4, 0x18 ;  /* 0x0000000416169211 */ /* 0x008fe200078ec0ff */
[----:B------:R-:W-:Y:S01]  /*2080*/  @!P5 IMAD.X R28, RZ, RZ, R37, P2 ;  /* 0x000000ffff1cd224 */ /* 0x000fe200010e0625 */
[----:B------:R-:W-:Y:S01]  /*2090*/  LEA.HI R4, R104, R100, RZ, 0x6 ;  /* 0x0000006468047211 */ /* 0x000fe200078f30ff */
[----:B------:R-:W2:Y:S01]  /*20a0*/  @!P0 LDC.64 R12, c[0x0][0x210] ;  /* 0x00008400ff0c8b82 */ /* 0x000ea20000000a00 */
[----:B----4-:R-:W-:Y:S01]  /*20b0*/  @!P0 LEA R23, R23, R5, 0x18 ;  /* 0x0000000517178211 */ /* 0x010fe200078ec0ff */
[----:B------:R-:W-:Y:S01]  /*20c0*/  @!P4 IMAD R33, R36, R7, R33 ;  /* 0x000000072421c224 */ /* 0x000fe200078e0221 */
[----:B------:R-:W-:Y:S01]  /*20d0*/  IADD3 R166, P2, R19, R11, RZ ;  /* 0x0000000b13a67210 */ /* 0x000fe20007f5e0ff */
[----:B------:R-:W-:Y:S01]  /*20e0*/  IMAD.SHL.U32 R4, R4, 0x8, RZ ;  /* 0x0000000804047824 */ /* 0x000fe200078e00ff */
[----:B------:R-:W-:Y:S01]  /*20f0*/  IADD3 R170, P3, R20, R170, RZ ;  /* 0x000000aa14aa7210 */ /* 0x000fe20007f7e0ff */
[----:B------:R-:W-:Y:S01]  /*2100*/  @!P4 IMAD.WIDE.U32 R36, R36, R6, R30 ;  /* 0x000000062424c225 */ /* 0x000fe200078e001e */
[----:B-1----:R-:W-:Y:S01]  /*2110*/  ULEA UR4, UR6, UR4, 0x18 ;  /* 0x0000000406047291 */ /* 0x002fe2000f8ec03f */
[----:B------:R-:W1:Y:S01]  /*2120*/  @!P5 LDC.64 R6, c[0x0][0x240] ;  /* 0x00009000ff06db82 */ /* 0x000e620000000a00 */
[----:B------:R-:W-:Y:S01]  /*2130*/  LOP3.LUT R18, R18, 0xfffffe00, R4, 0xf8, !PT ;  /* 0xfffffe0012127812 */ /* 0x000fe200078ef804 */
[----:B------:R-:W-:Y:S01]  /*2140*/  IMAD.X R167, R14, 0x1, R10, P2 ;  /* 0x000000010ea77824 */ /* 0x000fe200010e060a */
[----:B------:R-:W-:Y:S01]  /*2150*/  ULDC.64 UR6, c[0x0][0x268] ;  /* 0x00009a0000067ab9 */ /* 0x000fe20000000a00 */
[C---:B------:R-:W-:Y:S01]  /*2160*/  IMAD.X R24, R21.reuse, 0x1, R24, P3 ;  /* 0x0000000115187824 */ /* 0x040fe200018e0618 */
[----:B------:R-:W-:Y:S01]  /*2170*/  LEA R242, R18, UR4, 0x1 ;  /* 0x0000000412f27c11 */ /* 0x000fe2000f8e08ff */
[----:B------:R-:W-:Y:S01]  /*2180*/  IMAD R165, R21, UR12, RZ ;  /* 0x0000000c15a57c24 */ /* 0x000fe2000f8e02ff */
[----:B------:R-:W-:Y:S01]  /*2190*/  @!P4 IADD3 R21, R37, R33, RZ ;  /* 0x000000212515c210 */ /* 0x000fe20007ffe0ff */
[----:B------:R-:W3:Y:S01]  /*21a0*/  @!P0 LDC.64 R4, c[0x0][0x240] ;  /* 0x00009000ff048b82 */ /* 0x000ee20000000a00 */
[----:B-----5:R-:W-:Y:S01]  /*21b0*/  @!P4 LEA R34, P2, R36, R8, 0x1 ;  /* 0x000000082422c211 */ /* 0x020fe200078408ff */
[----:B------:R-:W-:Y:S01]  /*21c0*/  @!P0 IMAD.MOV.U32 R33, RZ, RZ, R31 ;  /* 0x000000ffff218224 */ /* 0x000fe200078e001f */
[----:B------:R-:W-:Y:S01]  /*21d0*/  ULDC.64 UR10, c[0x0][0x220] ;  /* 0x00008800000a7ab9 */ /* 0x000fe20000000a00 */
[----:B------:R-:W-:Y:S01]  /*21e0*/  @!P0 IMAD R23, R18, 0x2, R23 ;  /* 0x0000000212178824 */ /* 0x000fe200078e0217 */
[----:B------:R-:W-:Y:S01]  /*21f0*/  @!P4 LEA.HI.X R35, R36, R9, R21, 0x1, P2 ;  /* 0x000000092423c211 */ /* 0x000fe200010f0c15 */
[----:B------:R-:W-:-:S02]  /*2200*/  IMAD R165, R20, UR13, R165 ;  /* 0x0000000d14a57c24 */ /* 0x000fc4000f8e02a5 */
[----:B------:R-:W4:Y:S01]  /*2210*/  @!P1 LDC.64 R10, c[0x0][0x240] ;  /* 0x00009000ff0a9b82 */ /* 0x000f220000000a00 */
[----:B------:R-:W-:Y:S01]  /*2220*/  IMAD.WIDE.U32 R166, R20, UR12, R166 ;  /* 0x0000000c14a67c25 */ /* 0x000fe2000f8e00a6 */
[----:B------:R-:W-:Y:S01]  /*2230*/  @!PT LDS RZ, [RZ] ;  /* 0x00000000fffff984 */ /* 0x000fe20000000800 */
[----:B------:R-:W-:Y:S01]  /*2240*/  @!PT LDS RZ, [RZ] ;  /* 0x00000000fffff984 */ /* 0x000fe20000000800 */
[----:B------:R-:W-:Y:S01]  /*2250*/  @!PT LDS RZ, [RZ] ;  /* 0x00000000fffff984 */ /* 0x000fe20000000800 */
[----:B------:R-:W-:Y:S03]  /*2260*/  @!P4 LDGSTS.E.BYPASS.LTC128B.128 [R242], desc[UR18][R34.64] ;  /* 0x0000000022f2cfae */ /* 0x000fe6000b901d52 */
[----:B------:R-:W-:Y:S01]  /*2270*/  IMAD.IADD R165, R167, 0x1, R165 ;  /* 0x00000001a7a57824 */ /* 0x000fe200078e02a5 */
[----:B------:R-:W-:Y:S01]  /*2280*/  @!P4 LDGSTS.E.BYPASS.LTC128B.128 [R242+0x2000], desc[UR18][R34.64+0x80] ;  /* 0x0200008022f2cfae */ /* 0x000fe2000b901d52 */
[----:B------:R-:W-:Y:S01]  /*2290*/  IMAD R0, R0, UR6, RZ ;  /* 0x0000000600007c24 */ /* 0x000fe2000f8e02ff */
[----:B------:R-:W5:Y:S01]  /*22a0*/  @!P1 LDC.64 R8, c[0x0][0x210] ;  /* 0x00008400ff089b82 */ /* 0x000f620000000a00 */
[----:B-1----:R-:W-:Y:S01]  /*22b0*/  @!P5 IMAD R28, R28, R6, RZ ;  /* 0x000000061c1cd224 */ /* 0x002fe200078e02ff */
[----:B------:R-:W-:Y:S01]  /*22c0*/  @!P4 LDGSTS.E.BYPASS.LTC128B.128 [R242+0x4000], desc[UR18][R34.64+0x100] ;  /* 0x0400010022f2cfae */ /* 0x000fe2000b901d52 */
[----:B------:R-:W-:-:S02]  /*22d0*/  IMAD R0, R2, UR7, R0 ;  /* 0x0000000702007c24 */ /* 0x000fc4000f8e0200 */
[----:B------:R-:W-:Y:S01]  /*22e0*/  @!P5 IMAD R28, R26, R7, R28 ;  /* 0x000000071a1cd224 */ /* 0x000fe200078e021c */
[----:B------:R1:W-:Y:S01]  /*22f0*/  @!P4 LDGSTS.E.BYPASS.LTC128B.128 [R242+0x6000], desc[UR18][R34.64+0x180] ;  /* 0x0600018022f2cfae */ /* 0x0003e2000b901d52 */
[----:B------:R-:W-:Y:S01]  /*2300*/  ISETP.GE.AND P4, PT, R20, UR26, PT ;  /* 0x0000001a14007c0c */ /* 0x000fe2000bf86270 */
[----:B---3--:R-:W-:Y:S02]  /*2310*/  @!P0 IMAD R32, R32, R4, RZ ;  /* 0x0000000420208224 */ /* 0x008fe400078e02ff */
[----:B------:R-:W-:Y:S02]  /*2320*/  IMAD.SHL.U32 R237, R3, 0x40, RZ ;  /* 0x0000004003ed7824 */ /* 0x000fe400078e00ff */
[----:B------:R-:W-:Y:S02]  /*2330*/  @!P0 IMAD R21, R29, R5, R32 ;  /* 0x000000051d158224 */ /* 0x000fe400078e0220 */
[----:B------:R-:W-:Y:S01]  /*2340*/  @!P0 IMAD.MOV.U32 R32, RZ, RZ, R30 ;  /* 0x000000ffff208224 */ /* 0x000fe200078e001e */
[----:B------:R-:W-:Y:S01]  /*2350*/  LOP3.LUT R237, R237, 0x1c0, RZ, 0xc0, !PT ;  /* 0x000001c0eded7812 */ /* 0x000fe200078ec0ff */
[----:B----4-:R-:W-:-:S02]  /*2360*/  @!P1 IMAD R27, R27, R10, RZ ;  /* 0x0000000a1b1b9224 */ /* 0x010fc400078e02ff */
[----:B------:R-:W-:Y:S02]  /*2370*/  @!P0 IMAD.WIDE.U32 R32, R29, R4, R32 ;  /* 0x000000041d208225 */ /* 0x000fe400078e0020 */
[----:B------:R-:W3:Y:S02]  /*2380*/  @!P5 LDC.64 R4, c[0x0][0x210] ;  /* 0x00008400ff04db82 */ /* 0x000ee40000000a00 */
[----:B------:R-:W-:Y:S01]  /*2390*/  @!P0 IMAD.IADD R21, R33, 0x1, R21 ;  /* 0x0000000121158824 */ /* 0x000fe200078e0215 */
[C---:B--2---:R-:W-:Y:S01]  /*23a0*/  @!P0 LEA R12, P2, R32.reuse, R12, 0x1 ;  /* 0x0000000c200c8211 */ /* 0x044fe200078408ff */
[----:B------:R-:W-:Y:S02]  /*23b0*/  @!P1 IMAD R11, R25, R11, R27 ;  /* 0x0000000b190b9224 */ /* 0x000fe400078e021b */
[----:B------:R-:W-:Y:S01]  /*23c0*/  IMAD.U32 R167, RZ, RZ, UR16 ;  /* 0x00000010ffa77e24 */ /* 0x000fe2000f8e00ff */
[----:B------:R-:W-:Y:S02]  /*23d0*/  @!P0 LEA.HI.X R13, R32, R13, R21, 0x1, P2 ;  /* 0x0000000d200d8211 */ /* 0x000fe400010f0c15 */
[----:B------:R-:W2:Y:S01]  /*23e0*/  @!P5 S2R R21, SR_CgaCtaId ;  /* 0x000000000015d919 */ /* 0x000ea20000008800 */
[----:B-1----:R-:W-:Y:S01]  /*23f0*/  @!P1 MOV R34, R30 ;  /* 0x0000001e00229202 */ /* 0x002fe20000000f00 */
[--C-:B------:R-:W-:Y:S01]  /*2400*/  @!P1 IMAD.MOV.U32 R35, RZ, RZ, R31.reuse ;  /* 0x000000ffff239224 */ /* 0x100fe200078e001f */
[----:B------:R-:W-:Y:S01]  /*2410*/  @!P0 LDGSTS.E.BYPASS.LTC128B.128 [R23+0x800], desc[UR18][R12.64] ;  /* 0x008000000c178fae */ /* 0x000fe2000b901d52 */
[----:B------:R-:W-:-:S02]  /*2420*/  @!P5 IMAD.WIDE.U32 R30, R26, R6, R30 ;  /* 0x000000061a1ed225 */ /* 0x000fc400078e001e */
[----:B------:R-:W1:Y:S01]  /*2430*/  @!P4 LDC.64 R6, c[0x0][0x218] ;  /* 0x00008600ff06cb82 */ /* 0x000e620000000a00 */
[----:B------:R-:W-:Y:S01]  /*2440*/  @!P0 LDGSTS.E.BYPASS.LTC128B.128 [R23+0x2800], desc[UR18][R12.64+0x80] ;  /* 0x028000800c178fae */ /* 0x000fe2000b901d52 */
[----:B------:R-:W-:Y:S01]  /*2450*/  @!P1 IMAD.WIDE.U32 R34, R25, R10, R34 ;  /* 0x0000000a19229225 */ /* 0x000fe200078e0022 */
[----:B------:R-:W-:Y:S01]  /*2460*/  @!P5 IADD3 R28, R31, R28, RZ ;  /* 0x0000001c1f1cd210 */ /* 0x000fe20007ffe0ff */
[----:B------:R-:W4:Y:S02]  /*2470*/  @!P4 S2R R10, SR_CgaCtaId ;  /* 0x00000000000ac919 */ /* 0x000f240000008800 */
[----:B------:R-:W-:Y:S01]  /*2480*/  @!P1 IMAD.IADD R11, R35, 0x1, R11 ;  /* 0x00000001230b9824 */ /* 0x000fe200078e020b */
[----:B-----5:R-:W-:Y:S01]  /*2490*/  @!P1 LEA R8, P2, R34, R8, 0x1 ;  /* 0x0000000822089211 */ /* 0x020fe200078408ff */
[----:B------:R-:W-:Y:S01]  /*24a0*/  @!P1 IMAD R25, R18, 0x2, R22 ;  /* 0x0000000212199824 */ /* 0x000fe200078e0216 */
[----:B------:R-:W-:Y:S02]  /*24b0*/  @!P0 LDGSTS.E.BYPASS.LTC128B.128 [R23+0x4800], desc[UR18][R12.64+0x100] ;  /* 0x048001000c178fae */ /* 0x000fe4000b901d52 */
[----:B------:R-:W-:Y:S01]  /*24c0*/  @!P1 LEA.HI.X R9, R34, R9, R11, 0x1, P2 ;  /* 0x0000000922099211 */ /* 0x000fe200010f0c0b */
[----:B------:R-:W-:Y:S01]  /*24d0*/  IMAD.U32 R11, RZ, RZ, UR12 ;  /* 0x0000000cff0b7e24 */ /* 0x000fe2000f8e00ff */
[----:B------:R3:W-:Y:S01]  /*24e0*/  @!P0 LDGSTS.E.BYPASS.LTC128B.128 [R23+0x6800], desc[UR18][R12.64+0x180] ;  /* 0x068001800c178fae */ /* 0x0007e2000b901d52 */
[----:B------:R-:W-:-:S03]  /*24f0*/  ISETP.GE.AND P0, PT, R17, UR26, PT ;  /* 0x0000001a11007c0c */ /* 0x000fc6000bf06270 */
[----:B------:R-:W-:Y:S04]  /*2500*/  @!P1 LDGSTS.E.BYPASS.LTC128B.128 [R25+0x1000], desc[UR18][R8.64] ;  /* 0x0100000008199fae */ /* 0x000fe8000b901d52 */
[----:B------:R-:W-:Y:S01]  /*2510*/  @!P1 LDGSTS.E.BYPASS.LTC128B.128 [R25+0x3000], desc[UR18][R8.64+0x80] ;  /* 0x0300008008199fae */ /* 0x000fe2000b901d52 */
[----:B-1----:R-:W-:-:S03]  /*2520*/  @!P4 LEA R26, P3, R166, R6, 0x1 ;  /* 0x00000006a61ac211 */ /* 0x002fc600078608ff */
[----:B------:R-:W-:Y:S01]  /*2530*/  @!P1 LDGSTS.E.BYPASS.LTC128B.128 [R25+0x5000], desc[UR18][R8.64+0x100] ;  /* 0x0500010008199fae */ /* 0x000fe2000b901d52 */
[----:B------:R-:W-:Y:S01]  /*2540*/  IMAD.U32 R6, RZ, RZ, UR13 ;  /* 0x0000000dff067e24 */ /* 0x000fe2000f8e00ff */
[----:B------:R-:W-:Y:S02]  /*2550*/  @!P4 LEA.HI.X R27, R166, R7, R165, 0x1, P3 ;  /* 0x00000007a61bc211 */ /* 0x000fe400018f0ca5 */
[----:B------:R1:W-:Y:S01]  /*2560*/  @!P1 LDGSTS.E.BYPASS.LTC128B.128 [R25+0x7000], desc[UR18][R8.64+0x180] ;  /* 0x0700018008199fae */ /* 0x0003e2000b901d52 */
[----:B------:R-:W-:Y:S01]  /*2570*/  ISETP.GE.AND P1, PT, R15, UR26, PT ;  /* 0x0000001a0f007c0c */ /* 0x000fe2000bf26270 */
[----:B------:R-:W-:Y:S01]  /*2580*/  IMAD.U32 R7, RZ, RZ, UR12 ;  /* 0x0000000cff077e24 */ /* 0x000fe2000f8e00ff */
[----:B------:R-:W-:Y:S01]  /*2590*/  @!P0 LEA R11, P3, R11, R166, 0x4 ;  /* 0x000000a60b0b8211 */ /* 0x000fe200078620ff */
[----:B------:R-:W5:Y:S03]  /*25a0*/  @!P0 S2R R22, SR_CgaCtaId ;  /* 0x0000000000168919 */ /* 0x000f660000008800 */
[----:B------:R-:W-:-:S02]  /*25b0*/  @!P0 LEA.HI.X R6, R7, R165, R6, 0x4, P3 ;  /* 0x000000a507068211 */ /* 0x000fc400018f2406 */
[----:B---3--:R-:W-:Y:S02]  /*25c0*/  @!P5 LEA R12, P2, R30, R4, 0x1 ;  /* 0x000000041e0cd211 */ /* 0x008fe400078408ff */
[----:B------:R-:W-:-:S03]  /*25d0*/  @!P5 MOV R4, 0x400 ;  /* 0x000004000004d802 */ /* 0x000fc60000000f00 */
[----:B------:R-:W-:Y:S01]  /*25e0*/  VOTEU.ALL UP0, P1 ;  /* 0x00000000003f7886 */ /* 0x000fe20000800000 */
[----:B------:R-:W-:Y:S02]  /*25f0*/  @!P5 LEA.HI.X R13, R30, R5, R28, 0x1, P2 ;  /* 0x000000051e0dd211 */ /* 0x000fe400010f0c1c */
[----:B------:R-:W-:Y:S02]  /*2600*/  ISETP.GE.AND P2, PT, R16, UR26, PT ;  /* 0x0000001a10007c0c */ /* 0x000fe4000bf46270 */
[----:B--2---:R-:W-:Y:S02]  /*2610*/  @!P5 LEA R21, R21, R4, 0x18 ;  /* 0x000000041515d211 */ /* 0x004fe400078ec0ff */
[----:B------:R-:W2:Y:S01]  /*2620*/  @!P0 LDC.64 R4, c[0x0][0x218] ;  /* 0x00008600ff048b82 */ /* 0x000ea20000000a00 */
[----:B------:R-:W-:Y:S02]  /*2630*/  @!P4 MOV R23, 0x400 ;  /* 0x000004000017c802 */ /* 0x000fe40000000f00 */
[----:B------:R-:W-:-:S02]  /*2640*/  @!P5 IMAD R21, R18, 0x2, R21 ;  /* 0x000000021215d824 */ /* 0x000fc400078e0215 */
[----:B----4-:R-:W-:Y:S01]  /*2650*/  @!P4 LEA R10, R10, R23, 0x18 ;  /* 0x000000170a0ac211 */ /* 0x010fe200078ec0ff */
[----:B-1----:R-:W1:Y:S03]  /*2660*/  @!P1 S2R R8, SR_CgaCtaId ;  /* 0x0000000000089919 */ /* 0x002e660000008800 */
[----:B------:R-:W-:Y:S01]  /*2670*/  @!P4 LEA R10, R18, R10, 0x1 ;  /* 0x0000000a120ac211 */ /* 0x000fe200078e08ff */
[----:B------:R-:W3:Y:S01]  /*2680*/  @!P2 S2R R9, SR_CgaCtaId ;  /* 0x000000000009a919 */ /* 0x000ee20000008800 */
[----:B------:R-:W-:Y:S04]  /*2690*/  @!P5 LDGSTS.E.BYPASS.LTC128B.128 [R21+0x1800], desc[UR18][R12.64] ;  /* 0x018000000c15dfae */ /* 0x000fe8000b901d52 */
[----:B------:R-:W-:Y:S04]  /*26a0*/  @!P5 LDGSTS.E.BYPASS.LTC128B.128 [R21+0x3800], desc[UR18][R12.64+0x80] ;  /* 0x038000800c15dfae */ /* 0x000fe8000b901d52 */
[----:B------:R-:W-:Y:S04]  /*26b0*/  @!P5 LDGSTS.E.BYPASS.LTC128B.128 [R21+0x5800], desc[UR18][R12.64+0x100] ;  /* 0x058001000c15dfae */ /* 0x000fe8000b901d52 */
[----:B------:R4:W-:Y:S01]  /*26c0*/  @!P5 LDGSTS.E.BYPASS.LTC128B.128 [R21+0x7800], desc[UR18][R12.64+0x180] ;  /* 0x078001800c15dfae */ /* 0x0009e2000b901d52 */
[----:B------:R-:W-:-:S03]  /*26d0*/  ISETP.GE.AND P5, PT, R17, UR26, PT ;  /* 0x0000001a11007c0c */ /* 0x000fc6000bfa6270 */
[----:B------:R-:W-:Y:S04]  /*26e0*/  @!P4 LDGSTS.E.BYPASS.LTC128B.128 [R10+0x8000], desc[UR18][R26.64] ;  /* 0x080000001a0acfae */ /* 0x000fe8000b901d52 */
[----:B------:R-:W-:Y:S04]  /*26f0*/  @!P4 LDGSTS.E.BYPASS.LTC128B.128 [R10+0xa000], desc[UR18][R26.64+0x80] ;  /* 0x0a0000801a0acfae */ /* 0x000fe8000b901d52 */
[----:B------:R-:W-:Y:S04]  /*2700*/  @!P4 LDGSTS.E.BYPASS.LTC128B.128 [R10+0xc000], desc[UR18][R26.64+0x100] ;  /* 0x0c0001001a0acfae */ /* 0x000fe8000b901d52 */
[----:B------:R2:W-:Y:S01]  /*2710*/  @!P4 LDGSTS.E.BYPASS.LTC128B.128 [R10+0xe000], desc[UR18][R26.64+0x180] ;  /* 0x0e0001801a0acfae */ /* 0x0005e2000b901d52 */
[----:B------:R-:W-:-:S02]  /*2720*/  ISETP.GE.AND P4, PT, R16, UR26, PT ;  /* 0x0000001a10007c0c */ /* 0x000fc4000bf86270 */
[----:B----4-:R-:W-:Y:S01]  /*2730*/  IADD3 R12, P3, R19, UR24, RZ ;  /* 0x00000018130c7c10 */ /* 0x010fe2000ff7e0ff */
[----:B------:R-:W-:-:S03]  /*2740*/  ULDC UR24, c[0x0][0x39c] ;  /* 0x0000e70000187ab9 */ /* 0x000fc60000000800 */
[----:B------:R-:W-:Y:S01]  /*2750*/  IADD3.X R13, R14, UR8, RZ, P3, !PT ;  /* 0x000000080e0d7c10 */ /* 0x000fe20009ffe4ff */
[----:B------:R-:W-:Y:S01]  /*2760*/  UIMAD.WIDE.U32 UR8, UR12, 0x20, URZ ;  /* 0x000000200c0878a5 */ /* 0x000fe2000f8e003f */
[----:B------:R-:W-:Y:S02]  /*2770*/  @!P1 IMAD.MOV.U32 R14, RZ, RZ, R166 ;  /* 0x000000ffff0e9224 */ /* 0x000fe400078e00a6 */
[----:B------:R-:W-:Y:S01]  /*2780*/  IMAD.WIDE.U32 R12, R2, UR6, R12 ;  /* 0x00000006020c7c25 */ /* 0x000fe2000f8e000c */
[----:B------:R-:W-:Y:S01]  /*2790*/  USHF.L.U32 UR6, UR13, 0x5, URZ ;  /* 0x000000050d067899 */ /* 0x000fe2000800063f */
[----:B------:R-:W-:Y:S02]  /*27a0*/  MOV R2, UR12 ;  /* 0x0000000c00027c02 */ /* 0x000fe40008000f00 */
[----:B------:R-:W-:Y:S01]  /*27b0*/  IMAD.IADD R13, R13, 0x1, R0 ;  /* 0x000000010d0d7824 */ /* 0x000fe200078e0200 */
[----:B--2---:R-:W-:Y:S02]  /*27c0*/  @!P0 LEA R10, P3, R11, R4, 0x1 ;  /* 0x000000040b0a8211 */ /* 0x004fe400078608ff */
[----:B------:R-:W-:-:S02]  /*27d0*/  @!P0 MOV R4, 0x400 ;  /* 0x0000040000048802 */ /* 0x000fc40000000f00 */
[----:B------:R-:W-:Y:S02]  /*27e0*/  @!P0 LEA.HI.X R11, R11, R5, R6, 0x1, P3 ;  /* 0x000000050b0b8211 */ /* 0x000fe400018f0c06 */
[----:B-----5:R-:W-:Y:S01]  /*27f0*/  @!P0 LEA R22, R22, R4, 0x18 ;  /* 0x0000000416168211 */ /* 0x020fe200078ec0ff */
[----:B------:R-:W2:Y:S01]  /*2800*/  @!P2 LDC.64 R6, c[0x0][0x218] ;  /* 0x00008600ff06ab82 */ /* 0x000ea20000000a00 */
[----:B------:R-:W-:Y:S02]  /*2810*/  @!P2 MOV R5, 0x400 ;  /* 0x000004000005a802 */ /* 0x000fe40000000f00 */
[----:B------:R-:W-:Y:S01]  /*2820*/  @!P1 MOV R4, 0x400 ;  /* 0x0000040000049802 */ /* 0x000fe20000000f00 */
[----:B------:R-:W-:Y:S01]  /*2830*/  @!P0 IMAD R22, R18, 0x2, R22 ;  /* 0x0000000212168824 */ /* 0x000fe200078e0216 */
[----:B---3--:R-:W-:Y:S02]  /*2840*/  @!P2 LEA R9, R9, R5, 0x18 ;  /* 0x000000050909a211 */ /* 0x008fe400078ec0ff */
[----:B-1----:R-:W-:-:S02]  /*2850*/  @!P1 LEA R8, R8, R4, 0x18 ;  /* 0x0000000408089211 */ /* 0x002fc400078ec0ff */
[----:B------:R-:W1:Y:S01]  /*2860*/  @!P1 LDC.64 R4, c[0x0][0x218] ;  /* 0x00008600ff049b82 */ /* 0x000e620000000a00 */
[----:B------:R-:W-:Y:S01]  /*2870*/  @!P0 LDGSTS.E.BYPASS.LTC128B.128 [R22+0x8800], desc[UR18][R10.64] ;  /* 0x088000000a168fae */ /* 0x000fe2000b901d52 */
[----:B------:R-:W-:Y:S01]  /*2880*/  ISETP.GE.AND P3, PT, R15, UR26, PT ;  /* 0x0000001a0f007c0c */ /* 0x000fe2000bf66270 */
[----:B------:R-:W-:Y:S02]  /*2890*/  @!P1 IMAD.MOV.U32 R15, RZ, RZ, R165 ;  /* 0x000000ffff0f9224 */ /* 0x000fe400078e00a5 */
[----:B------:R-:W-:Y:S01]  /*28a0*/  @!P0 LDGSTS.E.BYPASS.LTC128B.128 [R22+0xa800], desc[UR18][R10.64+0x80] ;  /* 0x0a8000800a168fae */ /* 0x000fe2000b901d52 */
[----:B------:R-:W-:Y:S02]  /*28b0*/  @!P2 IMAD R9, R18, 0x2, R9 ;  /* 0x000000021209a824 */ /* 0x000fe400078e0209 */
[----:B------:R-:W-:Y:S01]  /*28c0*/  @!P1 IMAD.WIDE.U32 R14, R2, 0x30, R14 ;  /* 0x00000030020e9825 */ /* 0x000fe200078e000e */
[----:B------:R-:W-:Y:S03]  /*28d0*/  @!P0 LDGSTS.E.BYPASS.LTC128B.128 [R22+0xc800], desc[UR18][R10.64+0x100] ;  /* 0x0c8001000a168fae */ /* 0x000fe6000b901d52 */
[----:B------:R-:W-:Y:S01]  /*28e0*/  @!P1 IMAD R8, R18, 0x2, R8 ;  /* 0x0000000212089824 */ /* 0x000fe200078e0208 */
[----:B------:R3:W-:Y:S02]  /*28f0*/  @!P0 LDGSTS.E.BYPASS.LTC128B.128 [R22+0xe800], desc[UR18][R10.64+0x180] ;  /* 0x0e8001800a168fae */ /* 0x0007e4000b901d52 */
[----:B---3--:R-:W-:Y:S01]  /*2900*/  IMAD.U32 R10, RZ, RZ, UR6 ;  /* 0x00000006ff0a7e24 */ /* 0x008fe2000f8e00ff */
[----:B------:R-:W-:Y:S01]  /*2910*/  @!P2 IADD3 R11, P0, R166, UR8, RZ ;  /* 0x00000008a60bac10 */ /* 0x000fe2000ff1e0ff */
[----:B------:R-:W-:Y:S01]  /*2920*/  @!UP0 UIMAD UR6, UR13, 0x30, URZ ;  /* 0x000000300d0688a4 */ /* 0x000fe2000f8e023f */
[----:B------:R-:W-:-:S02]  /*2930*/  VOTEU.ALL UP0, P3 ;  /* 0x00000000003f7886 */ /* 0x000fc40001800000 */
[----:B------:R-:W-:Y:S01]  /*2940*/  @!P2 IADD3.X R10, R165, UR9, R10, P0, !PT ;  /* 0x00000009a50aac10 */ /* 0x000fe200087fe40a */
[----:B------:R-:W-:Y:S01]  /*2950*/  ULDC.64 UR8, c[0x0][0x250] ;  /* 0x0000940000087ab9 */ /* 0x000fe20000000a00 */
[----:B--2---:R-:W-:Y:S01]  /*2960*/  @!P2 LEA R6, P0, R11, R6, 0x1 ;  /* 0x000000060b06a211 */ /* 0x004fe200078008ff */
[----:B------:R-:W-:Y:S01]  /*2970*/  @!P1 VIADD R0, R15, UR6 ;  /* 0x000000060f009c36 */ /* 0x000fe20008000000 */
[----:B------:R-:W-:Y:S01]  /*2980*/  USHF.L.U32 UR6, UR9, 0x5, URZ ;  /* 0x0000000509067899 */ /* 0x000fe2000800063f */
[----:B------:R-:W-:Y:S01]  /*2990*/  IMAD R24, R24, UR8, RZ ;  /* 0x0000000818187c24 */ /* 0x000fe2000f8e02ff */
[----:B------:R-:W-:Y:S02]  /*29a0*/  @!P2 LEA.HI.X R7, R11, R7, R10, 0x1, P0 ;  /* 0x000000070b07a211 */ /* 0x000fe400000f0c0a */
[----:B-1----:R-:W-:Y:S01]  /*29b0*/  @!P1 LEA R4, P0, R14, R4, 0x1 ;  /* 0x000000040e049211 */ /* 0x002fe200078008ff */
[----:B------:R-:W-:Y:S02]  /*29c0*/  IMAD R168, R170, UR9, R24 ;  /* 0x00000009aaa87c24 */ /* 0x000fe4000f8e0218 */
[----:B------:R-:W-:Y:S01]  /*29d0*/  @!P2 LDGSTS.E.BYPASS.LTC128B.128 [R9+0x9000], desc[UR18][R6.64] ;  /* 0x090000000609afae */ /* 0x000fe2000b901d52 */
[----:B------:R-:W-:Y:S01]  /*29e0*/  @!P1 LEA.HI.X R5, R14, R5, R0, 0x1, P0 ;  /* 0x000000050e059211 */ /* 0x000fe200000f0c00 */
[----:B------:R-:W-:Y:S01]  /*29f0*/  IMAD.WIDE.U32 R170, R170, UR8, R12 ;  /* 0x00000008aaaa7c25 */ /* 0x000fe2000f8e000c */
[CC--:B------:R-:W-:Y:S01]  /*2a00*/  LEA.HI R0, R104.reuse, R100.reuse, RZ, 0x4 ;  /* 0x0000006468007211 */ /* 0x0c0fe200078f20ff */
[----:B------:R-:W-:Y:S01]  /*2a10*/  @!P2 LDGSTS.E.BYPASS.LTC128B.128 [R9+0xb000], desc[UR18][R6.64+0x80] ;  /* 0x0b0000800609afae */ /* 0x000fe2000b901d52 */
[----:B------:R-:W-:Y:S01]  /*2a20*/  LEA.HI R104, R104, R100, RZ, 0x5 ;  /* 0x0000006468687211 */ /* 0x000fe200078f28ff */
[----:B------:R-:W-:Y:S01]  /*2a30*/  IMAD.IADD R168, R171, 0x1, R168 ;  /* 0x00000001aba87824 */ /* 0x000fe200078e02a8 */
[----:B------:R-:W-:Y:S01]  /*2a40*/  LOP3.LUT R101, R0, 0xfffffff0, RZ, 0xc0, !PT ;  /* 0xfffffff000657812 */ /* 0x000fe200078ec0ff */
[----:B------:R-:W-:Y:S01]  /*2a50*/  @!P2 LDGSTS.E.BYPASS.LTC128B.128 [R9+0xd000], desc[UR18][R6.64+0x100] ;  /* 0x0d0001000609afae */ /* 0x000fe2000b901d52 */
[----:B------:R-:W-:-:S02]  /*2a60*/  LEA R240, P0, R170, UR10, 0x1 ;  /* 0x0000000aaaf07c11 */ /* 0x000fc4000f8008ff */
[----:B------:R-:W-:Y:S01]  /*2a70*/  IADD3 R101, -R101, R100, RZ ;  /* 0x0000006465657210 */ /* 0x000fe20007ffe1ff */
[----:B------:R1:W-:Y:S01]  /*2a80*/  @!P2 LDGSTS.E.BYPASS.LTC128B.128 [R9+0xf000], desc[UR18][R6.64+0x180] ;  /* 0x0f0001800609afae */ /* 0x0003e2000b901d52 */
[----:B------:R-:W-:Y:S02]  /*2a90*/  LEA.HI.X R239, R170, UR11, R168, 0x1, P0 ;  /* 0x0000000baaef7c11 */ /* 0x000fe400080f0ca8 */
[----:B------:R-:W-:Y:S01]  /*2aa0*/  SHF.R.S32.HI R102, RZ, 0x1f, R101 ;  /* 0x0000001fff667819 */ /* 0x000fe20000011465 */
[----:B------:R-:W-:Y:S01]  /*2ab0*/  @!P1 LDGSTS.E.BYPASS.LTC128B.128 [R8+0x9800], desc[UR18][R4.64] ;  /* 0x0980000004089fae */ /* 0x000fe2000b901d52 */
[----:B------:R-:W-:Y:S02]  /*2ac0*/  SHF.R.S32.HI R103, RZ, 0x5, R104 ;  /* 0x00000005ff677819 */ /* 0x000fe40000011468 */
[----:B------:R-:W-:Y:S01]  /*2ad0*/  LEA.HI R102, R102, R101, RZ, 0x3 ;  /* 0x0000006566667211 */ /* 0x000fe200078f18ff */
[----:B------:R-:W-:Y:S04]  /*2ae0*/  @!P1 LDGSTS.E.BYPASS.LTC128B.128 [R8+0xb800], desc[UR18][R4.64+0x80] ;  /* 0x0b80008004089fae */ /* 0x000fe8000b901d52 */
[----:B------:R-:W-:Y:S04]  /*2af0*/  @!P1 LDGSTS.E.BYPASS.LTC128B.128 [R8+0xd800], desc[UR18][R4.64+0x100] ;  /* 0x0d80010004089fae */ /* 0x000fe8000b901d52 */
[----:B------:R2:W-:Y:S01]  /*2b00*/  @!P1 LDGSTS.E.BYPASS.LTC128B.128 [R8+0xf800], desc[UR18][R4.64+0x180] ;  /* 0x0f80018004089fae */ /* 0x0005e2000b901d52 */
[----:B------:R-:W-:Y:S01]  /*2b10*/  ISETP.GE.AND P1, PT, R20, UR26, PT ;  /* 0x0000001a14007c0c */ /* 0x000fe2000bf26270 */
[----:B------:R-:W-:-:S02]  /*2b20*/  UIMAD.WIDE.U32 UR26, UR8, 0x20, URZ ;  /* 0x00000020081a78a5 */ /* 0x000fc4000f8e003f */
[----:B------:R-:W0:Y:S01]  /*2b30*/  LDGDEPBAR ;  /* 0x00000000000079af */ /* 0x000e220000000000 */
[----:B-1----:R-:W-:Y:S02]  /*2b40*/  IMAD.U32 R6, RZ, RZ, UR8 ;  /* 0x00000008ff067e24 */ /* 0x002fe4000f8e00ff */
[----:B------:R-:W-:Y:S02]  /*2b50*/  @!P3 IMAD.MOV.U32 R9, RZ, RZ, R239 ;  /* 0x000000ffff09b224 */ /* 0x000fe400078e00ef */
[----:B--2---:R-:W-:Y:S01]  /*2b60*/  @!P3 IMAD.MOV.U32 R8, RZ, RZ, R240 ;  /* 0x000000ffff08b224 */ /* 0x004fe200078e00f0 */
[----:B------:R-:W-:-:S04]  /*2b70*/  DEPBAR.LE SB0, 0x0 ;  /* 0x000080000000791a */ /* 0x000fc80000000000 */
[----:B------:R-:W-:Y:S01]  /*2b80*/  BAR.SYNC.DEFER_BLOCKING 0x0 ;  /* 0x0000000000007b1d */ /* 0x000fe20000010000 */
[----:B------:R-:W-:Y:S01]  /*2b90*/  SHF.R.S32.HI R4, RZ, 0x4, R0 ;  /* 0x00000004ff047819 */ /* 0x000fe20000011400 */
[----:B------:R-:W-:Y:S01]  /*2ba0*/  IMAD.SHL.U32 R0, R20, 0x8, RZ ;  /* 0x0000000814007824 */ /* 0x000fe200078e00ff */
[----:B------:R-:W-:Y:S01]  /*2bb0*/  LOP3.LUT R5, R102, 0xfffffff8, RZ, 0xc0, !PT ;  /* 0xfffffff866057812 */ /* 0x000fe200078ec0ff */
[----:B------:R-:W-:Y:S01]  /*2bc0*/  @!P3 IMAD.WIDE.U32 R6, R6, 0x60, R8 ;  /* 0x000000600606b825 */ /* 0x000fe200078e0008 */
[----:B------:R-:W-:Y:S02]  /*2bd0*/  LEA.HI R2, R4, R4, RZ, 0x1 ;  /* 0x0000000404027211 */ /* 0x000fe400078f08ff */
[----:B------:R-:W-:Y:S01]  /*2be0*/  @!P1 MOV R9, R239 ;  /* 0x000000ef00099202 */ /* 0x000fe20000000f00 */
[----:B------:R-:W-:Y:S01]  /*2bf0*/  @!P1 IMAD.MOV.U32 R8, RZ, RZ, R240 ;  /* 0x000000ffff089224 */ /* 0x000fe200078e00f0 */
[----:B------:R-:W-:Y:S01]  /*2c00*/  LOP3.LUT R0, R237, 0x8, R0, 0xf8, !PT ;  /* 0x00000008ed007812 */ /* 0x000fe200078ef800 */
[----:B------:R-:W-:Y:S01]  /*2c10*/  IMAD.IADD R101, R101, 0x1, -R5 ;  /* 0x0000000165657824 */ /* 0x000fe200078e0a05 */
[----:B------:R-:W-:Y:S01]  /*2c20*/  LOP3.LUT R2, R2, 0xfffffffe, RZ, 0xc0, !PT ;  /* 0xfffffffe02027812 */ /* 0x000fe200078ec0ff */
[----:B------:R-:W-:Y:S01]  /*2c30*/  IMAD.SHL.U32 R102, R102, 0x40, RZ ;  /* 0x0000004066667824 */ /* 0x000fe200078e00ff */
[----:B------:R-:W-:Y:S01]  /*2c40*/  SHF.R.U32.HI R237, RZ, 0x3, R237 ;  /* 0x00000003ffed7819 */ /* 0x000fe200000116ed */
[----:B------:R-:W-:Y:S01]  /*2c50*/  IMAD.U32 R5, RZ, RZ, UR8 ;  /* 0x00000008ff057e24 */ /* 0x000fe2000f8e00ff */
[----:B------:R-:W-:Y:S01]  /*2c60*/  IADD3 R4, R4, -R2, RZ ;  /* 0x8000000204047210 */ /* 0x000fe20007ffe0ff */
[----:B------:R-:W-:Y:S01]  /*2c70*/  IMAD.U32 R2, RZ, RZ, UR8 ;  /* 0x00000008ff027e24 */ /* 0x000fe2000f8e00ff */
[----:B------:R-:W-:Y:S01]  /*2c80*/  LOP3.LUT R237, R0, R237, RZ, 0x3c, !PT ;  /* 0x000000ed00ed7212 */ /* 0x000fe200078e3cff */
[----:B------:R-:W-:Y:S01]  /*2c90*/  IMAD.U32 R0, RZ, RZ, UR9 ;  /* 0x00000009ff007e24 */ /* 0x000fe2000f8e00ff */
[----:B------:R-:W-:-:S03]  /*2ca0*/  LOP3.LUT R102, R102, 0xfffffe00, RZ, 0xc0, !PT ;  /* 0xfffffe0066667812 */ /* 0x000fc600078ec0ff */
[C---:B------:R-:W-:Y:S01]  /*2cb0*/  IMAD R237, R4.reuse, 0x200, R237 ;  /* 0x0000020004ed7824 */ /* 0x040fe200078e02ed */
[----:B------:R-:W-:Y:S01]  /*2cc0*/  LEA R238, R103, R102, 0xa ;  /* 0x0000006667ee7211 */ /* 0x000fe200078e50ff */
[----:B------:R-:W-:Y:S01]  /*2cd0*/  @P1 STS.128 [R242+0x10000], RZ ;  /* 0x010000fff2001388 */ /* 0x000fe20000000c00 */
[----:B------:R-:W-:Y:S02]  /*2ce0*/  IMAD.SHL.U32 R4, R4, 0x8, RZ ;  /* 0x0000000804047824 */ /* 0x000fe400078e00ff */
[----:B------:R-:W-:Y:S01]  /*2cf0*/  LEA R237, R237, UR4, 0x1 ;  /* 0x00000004eded7c11 */ /* 0x000fe2000f8e08ff */
[----:B------:R-:W-:Y:S03]  /*2d00*/  @P1 STS.128 [R242+0x12000], RZ ;  /* 0x012000fff2001388 */ /* 0x000fe60000000c00 */
[----:B------:R-:W-:Y:S01]  /*2d10*/  IADD3 R235, R237, 0x8020, RZ ;  /* 0x00008020edeb7810 */ /* 0x000fe20007ffe0ff */
        /* <DEDUP_REMOVED lines=9> */
[C---:B------:R-:W-:Y:S01]  /*2db0*/  R2P PR, R101.reuse, 0x6 ;  /* 0x0000000665007804 */ /* 0x040fe20000000000 */
[----:B------:R-:W-:Y:S01]  /*2dc0*/  IMAD.SHL.U32 R101, R101, 0x40, RZ ;  /* 0x0000004065657824 */ /* 0x000fe200078e00ff */
[----:B------:R-:W-:Y:S01]  /*2dd0*/  @!P5 IADD3 R10, P0, R240, UR26, RZ ;  /* 0x0000001af00adc10 */ /* 0x000fe2000ff1e0ff */
[----:B------:R-:W-:Y:S03]  /*2de0*/  @P5 STS.128 [R242+0x10800], RZ ;  /* 0x010800fff2005388 */ /* 0x000fe60000000c00 */
[----:B------:R-:W-:Y:S01]  /*2df0*/  LOP3.LUT R101, R101, 0x1c0, RZ, 0xc0, !PT ;  /* 0x000001c065657812 */ /* 0x000fe200078ec0ff */
[----:B------:R-:W-:Y:S03]  /*2e00*/  @P5 STS.128 [R242+0x12800], RZ ;  /* 0x012800fff2005388 */ /* 0x000fe60000000c00 */
[----:B------:R-:W-:Y:S01]  /*2e10*/  LOP3.LUT R4, R101, 0x8, R4, 0xf8, !PT ;  /* 0x0000000865047812 */ /* 0x000fe200078ef804 */
[----:B------:R-:W-:Y:S01]  /*2e20*/  @P5 STS.128 [R242+0x14800], RZ ;  /* 0x014800fff2005388 */ /* 0x000fe20000000c00 */
[----:B------:R-:W-:-:S03]  /*2e30*/  SHF.R.U32.HI R101, RZ, 0x3, R101 ;  /* 0x00000003ff657819 */ /* 0x000fc60000011665 */
[----:B------:R-:W-:Y:S01]  /*2e40*/  @P5 STS.128 [R242+0x16800], RZ ;  /* 0x016800fff2005388 */ /* 0x000fe20000000c00 */
[----:B------:R-:W-:-:S04]  /*2e50*/  LOP3.LUT R101, R4, R101, RZ, 0x3c, !PT ;  /* 0x0000006504657212 */ /* 0x000fc800078e3cff */
[C---:B------:R-:W-:Y:S01]  /*2e60*/  LOP3.LUT R232, R101.reuse, R102, RZ, 0xfc, !PT ;  /* 0x0000006665e87212 */ /* 0x040fe200078efcff */
[----:B------:R-:W-:Y:S01]  /*2e70*/  IMAD.IADD R238, R101, 0x1, R238 ;  /* 0x0000000165ee7824 */ /* 0x000fe200078e02ee */
[----:B-1----:R-:W-:Y:S01]  /*2e80*/  MOV R8, UR6 ;  /* 0x0000000600087c02 */ /* 0x002fe20008000f00 */
[----:B------:R-:W-:-:S03]  /*2e90*/  @!UP0 UIMAD UR6, UR9, 0x60, URZ ;  /* 0x00000060090688a4 */ /* 0x000fc6000f8e023f */
[----:B------:R-:W-:Y:S01]  /*2ea0*/  LEA R238, R238, UR4, 0x1 ;  /* 0x00000004eeee7c11 */ /* 0x000fe2000f8e08ff */
[----:B------:R-:W-:Y:S01]  /*2eb0*/  UISETP.GT.AND UP0, UPT, UR23, UR15, UPT ;  /* 0x0000000f1700728c */ /* 0x000fe2000bf04270 */
[----:B------:R-:W-:Y:S02]  /*2ec0*/  @!P5 IADD3.X R11, R239, UR27, R8, P0, !PT ;  /* 0x0000001bef0bdc10 */ /* 0x000fe400087fe408 */
[----:B------:R-:W-:Y:S01]  /*2ed0*/  @!P4 LEA R8, P0, R5, R240, 0x6 ;  /* 0x000000f00508c211 */ /* 0x000fe200078030ff */
[----:B------:R-:W-:Y:S02]  /*2ee0*/  @!P3 VIADD R7, R7, UR6 ;  /* 0x000000060707bc36 */ /* 0x000fe40008000000 */
[----:B------:R-:W-:Y:S01]  /*2ef0*/  @!PT LDS RZ, [RZ] ;  /* 0x00000000fffff984 */ /* 0x000fe20000000800 */
[----:B------:R-:W-:Y:S01]  /*2f00*/  @!PT LDS RZ, [RZ] ;  /* 0x00000000fffff984 */ /* 0x000fe20000000800 */
[----:B------:R-:W-:Y:S01]  /*2f10*/  @!PT LDS RZ, [RZ] ;  /* 0x00000000fffff984 */ /* 0x000fe20000000800 */
[----:B------:R-:W-:Y:S01]  /*2f20*/  @!P5 LDGSTS.E.BYPASS.LTC128B.128 [R242+0x10800], desc[UR18][R10.64] ;  /* 0x108000000af2dfae */ /* 0x000fe2000b901d52 */
[----:B------:R-:W-:Y:S01]  /*2f30*/  @!P4 LEA.HI.X R9, R2, R239, R0, 0x6, P0 ;  /* 0x000000ef0209c211 */ /* 0x000fe200000f3400 */
[----:B------:R-:W-:Y:S02]  /*2f40*/  IMAD.MOV.U32 R2, RZ, RZ, 0x10 ;  /* 0x00000010ff027424 */ /* 0x000fe400078e00ff */
[----:B------:R-:W-:Y:S01]  /*2f50*/  @!P5 LDGSTS.E.BYPASS.LTC128B.128 [R242+0x12800], desc[UR18][R10.64+0x80] ;  /* 0x128000800af2dfae */ /* 0x000fe2000b901d52 */
[----:B------:R-:W-:Y:S01]  /*2f60*/  IMAD.MOV.U32 R0, RZ, RZ, 0x20 ;  /* 0x00000020ff007424 */ /* 0x000fe200078e00ff */
[----:B------:R-:W-:Y:S01]  /*2f70*/  @!UP0 ULDC.64 UR6, c[0x0][0x218] ;  /* 0x0000860000068ab9 */ /* 0x000fe20000000a00 */
[----:B------:R-:W-:Y:S01]  /*2f80*/  SEL R2, R2, 0xfffffff0, !P1 ;  /* 0xfffffff002027807 */ /* 0x000fe20004800000 */
[----:B------:R-:W-:Y:S02]  /*2f90*/  @!P5 LDGSTS.E.BYPASS.LTC128B.128 [R242+0x14800], desc[UR18][R10.64+0x100] ;  /* 0x148001000af2dfae */ /* 0x000fe4000b901d52 */
[----:B------:R-:W-:-:S02]  /*2fa0*/  SEL R0, R0, 0xffffffe0, !P2 ;  /* 0xffffffe000007807 */ /* 0x000fc40005000000 */
[----:B------:R-:W-:Y:S01]  /*2fb0*/  @!P5 LDGSTS.E.BYPASS.LTC128B.128 [R242+0x16800], desc[UR18][R10.64+0x180] ;  /* 0x168001800af2dfae */ /* 0x000fe2000b901d52 */
[----:B------:R-:W-:Y:S01]  /*2fc0*/  R2P PR, R3, 0x6 ;  /* 0x0000000603007804 */ /* 0x000fe20000000000 */
[----:B------:R-:W-:Y:S01]  /*2fd0*/  VIADD R3, R237, 0x8000 ;  /* 0x00008000ed037836 */ /* 0x000fe20000000000 */
[----:B------:R-:W-:Y:S01]  /*2fe0*/  LEA R234, R0, R238, 0x1 ;  /* 0x000000ee00ea7211 */ /* 0x000fe200078e08ff */
[----:B------:R-:W-:Y:S01]  /*2ff0*/  @P4 STS.128 [R242+0x11000], RZ ;  /* 0x011000fff2004388 */ /* 0x000fe20000000c00 */
[----:B------:R-:W-:Y:S01]  /*3000*/  IMAD R236, R2, 0x2, R238 ;  /* 0x0000000202ec7824 */ /* 0x000fe200078e02ee */
[----:B------:R-:W-:Y:S02]  /*3010*/  PLOP3.LUT P0, PT, PT, PT, UP0, 0x80, 0x0 ;  /* 0x000000000000781c */ /* 0x000fe40003f0f008 */
[----:B------:R-:W-:Y:S01]  /*3020*/  @P4 STS.128 [R242+0x13000], RZ ;  /* 0x013000fff2004388 */ /* 0x000fe20000000c00 */
[----:B------:R-:W-:-:S03]  /*3030*/  IMAD R233, R0, 0x2, R236 ;  /* 0x0000000200e97824 */ /* 0x000fc600078e02ec */
[----:B------:R-:W-:Y:S02]  /*3040*/  @P4 STS.128 [R242+0x15000], RZ ;  /* 0x015000fff2004388 */ /* 0x000fe40000000c00 */
[----:B------:R-:W-:Y:S02]  /*3050*/  @P1 VIADD R235, R3, 0xffffffe0 ;  /* 0xffffffe003eb1836 */ /* 0x000fe40000000000 */
[----:B------:R-:W-:Y:S01]  /*3060*/  @P4 STS.128 [R242+0x17000], RZ ;  /* 0x017000fff2004388 */ /* 0x000fe20000000c00 */
[----:B------:R-:W-:Y:S02]  /*3070*/  IMAD.MOV.U32 R3, RZ, RZ, 0x40 ;  /* 0x00000040ff037424 */ /* 0x000fe400078e00ff */
[C---:B------:R-:W-:Y:S01]  /*3080*/  @!P0 LEA R246, P1, R166.reuse, UR6, 0x1 ;  /* 0x00000006a6f68c11 */ /* 0x040fe2000f8208ff */
[----:B------:R-:W-:Y:S01]  /*3090*/  @!PT LDS RZ, [RZ] ;  /* 0x00000000fffff984 */ /* 0x000fe20000000800 */
[----:B------:R-:W-:Y:S01]  /*30a0*/  @!PT LDS RZ, [RZ] ;  /* 0x00000000fffff984 */ /* 0x000fe20000000800 */
[----:B------:R-:W-:Y:S01]  /*30b0*/  @!PT LDS RZ, [RZ] ;  /* 0x00000000fffff984 */ /* 0x000fe20000000800 */
[----:B------:R-:W-:Y:S01]  /*30c0*/  @!P4 LDGSTS.E.BYPASS.LTC128B.128 [R242+0x11000], desc[UR18][R8.64] ;  /* 0x1100000008f2cfae */ /* 0x000fe2000b901d52 */
[C---:B------:R-:W-:Y:S01]  /*30d0*/  IADD3 R227, R235.reuse, 0x800, RZ ;  /* 0x00000800ebe37810 */ /* 0x040fe20007ffe0ff */
[----:B------:R-:W-:Y:S01]  /*30e0*/  VIADD R226, R235, 0x1000 ;  /* 0x00001000ebe27836 */ /* 0x000fe20000000000 */
[----:B------:R-:W-:Y:S01]  /*30f0*/  SEL R3, R3, 0xffffffc0, !P2 ;  /* 0xffffffc003037807 */ /* 0x000fe20005000000 */
[----:B------:R-:W-:Y:S01]  /*3100*/  @!P4 LDGSTS.E.BYPASS.LTC128B.128 [R242+0x13000], desc[UR18][R8.64+0x80] ;  /* 0x1300008008f2cfae */ /* 0x000fe2000b901d52 */
[----:B------:R-:W-:Y:S01]  /*3110*/  @!P0 LEA.HI.X R247, R166, UR7, R165, 0x1, P1 ;  /* 0x00000007a6f78c11 */ /* 0x000fe200088f0ca5 */
[C---:B------:R-:W-:Y:S01]  /*3120*/  VIADD R225, R235.reuse, 0x1800 ;  /* 0x00001800ebe17836 */ /* 0x040fe20000000000 */
[----:B------:R-:W-:Y:S01]  /*3130*/  IADD3 R222, R235, 0x2800, RZ ;  /* 0x00002800ebde7810 */ /* 0x000fe20007ffe0ff */
[----:B------:R-:W-:Y:S01]  /*3140*/  @!P4 LDGSTS.E.BYPASS.LTC128B.128 [R242+0x15000], desc[UR18][R8.64+0x100] ;  /* 0x1500010008f2cfae */ /* 0x000fe2000b901d52 */
[----:B------:R-:W-:Y:S01]  /*3150*/  IMAD.IADD R231, R237, 0x1, R3 ;  /* 0x00000001ede77824 */ /* 0x000fe200078e0203 */
[----:B------:R-:W-:Y:S01]  /*3160*/  IADD3 R218, R235, 0x4800, RZ ;  /* 0x00004800ebda7810 */ /* 0x000fe20007ffe0ff */
[----:B------:R-:W-:Y:S01]  /*3170*/  IMAD.IADD R224, R3, 0x1, R235 ;  /* 0x0000000103e07824 */ /* 0x000fe200078e02eb */
[----:B------:R1:W-:Y:S01]  /*3180*/  @!P4 LDGSTS.E.BYPASS.LTC128B.128 [R242+0x17000], desc[UR18][R8.64+0x180] ;  /* 0x1700018008f2cfae */ /* 0x0003e2000b901d52 */
[C---:B------:R-:W-:Y:S01]  /*3190*/  VIADD R223, R235.reuse, 0x2000 ;  /* 0x00002000ebdf7836 */ /* 0x040fe20000000000 */
[C---:B------:R-:W-:Y:S01]  /*31a0*/  IADD3 R214, R235.reuse, 0x6800, RZ ;  /* 0x00006800ebd67810 */ /* 0x040fe20007ffe0ff */
[C---:B------:R-:W-:Y:S01]  /*31b0*/  VIADD R221, R235.reuse, 0x3000 ;  /* 0x00003000ebdd7836 */ /* 0x040fe20000000000 */
[----:B------:R-:W-:Y:S01]  /*31c0*/  @P3 STS.128 [R242+0x11800], RZ ;  /* 0x011800fff2003388 */ /* 0x000fe20000000c00 */
[----:B------:R-:W-:-:S02]  /*31d0*/  VIADD R220, R235, 0x3800 ;  /* 0x00003800ebdc7836 */ /* 0x000fc40000000000 */
[C---:B------:R-:W-:Y:S01]  /*31e0*/  VIADD R219, R235.reuse, 0x4000 ;  /* 0x00004000ebdb7836 */ /* 0x040fe20000000000 */
[----:B------:R-:W-:Y:S01]  /*31f0*/  @P3 STS.128 [R242+0x13800], RZ ;  /* 0x013800fff2003388 */ /* 0x000fe20000000c00 */
[C---:B------:R-:W-:Y:S02]  /*3200*/  VIADD R217, R235.reuse, 0x5000 ;  /* 0x00005000ebd97836 */ /* 0x040fe40000000000 */
[C---:B------:R-:W-:Y:S01]  /*3210*/  VIADD R216, R235.reuse, 0x5800 ;  /* 0x00005800ebd87836 */ /* 0x040fe20000000000 */
[----:B------:R-:W-:Y:S01]  /*3220*/  @P3 STS.128 [R242+0x15800], RZ ;  /* 0x015800fff2003388 */ /* 0x000fe20000000c00 */
[C---:B------:R-:W-:Y:S02]  /*3230*/  VIADD R215, R235.reuse, 0x6000 ;  /* 0x00006000ebd77836 */ /* 0x040fe40000000000 */
[C---:B------:R-:W-:Y:S01]  /*3240*/  VIADD R213, R235.reuse, 0x7000 ;  /* 0x00007000ebd57836 */ /* 0x040fe20000000000 */
[----:B------:R-:W-:Y:S01]  /*3250*/  @P3 STS.128 [R242+0x17800], RZ ;  /* 0x017800fff2003388 */ /* 0x000fe20000000c00 */
[----:B------:R-:W-:-:S03]  /*3260*/  VIADD R212, R235, 0x7800 ;  /* 0x00007800ebd47836 */ /* 0x000fc60000000000 */
[----:B------:R-:W-:Y:S01]  /*3270*/  @!PT LDS RZ, [RZ] ;  /* 0x00000000fffff984 */ /* 0x000fe20000000800 */
[----:B------:R-:W-:Y:S01]  /*3280*/  @!PT LDS RZ, [RZ] ;  /* 0x00000000fffff984 */ /* 0x000fe20000000800 */
[----:B------:R-:W-:Y:S01]  /*3290*/  @!PT LDS RZ, [RZ] ;  /* 0x00000000fffff984 */ /* 0x000fe20000000800 */
[----:B------:R-:W-:Y:S04]  /*32a0*/  @!P3 LDGSTS.E.BYPASS.LTC128B.128 [R242+0x11800], desc[UR18][R6.64] ;  /* 0x1180000006f2bfae */ /* 0x000fe8000b901d52 */
[----:B------:R-:W-:Y:S04]  /*32b0*/  @!P3 LDGSTS.E.BYPASS.LTC128B.128 [R242+0x13800], desc[UR18][R6.64+0x80] ;  /* 0x1380008006f2bfae */ /* 0x000fe8000b901d52 */
[----:B------:R-:W-:Y:S04]  /*32c0*/  @!P3 LDGSTS.E.BYPASS.LTC128B.128 [R242+0x15800], desc[UR18][R6.64+0x100] ;  /* 0x1580010006f2bfae */ /* 0x000fe8000b901d52 */
[----:B------:R2:W-:Y:S04]  /*32d0*/  @!P3 LDGSTS.E.BYPASS.LTC128B.128 [R242+0x17800], desc[UR18][R6.64+0x180] ;  /* 0x1780018006f2bfae */ /* 0x0005e8000b901d52 */
[----:B------:R-:W-:Y:S04]  /*32e0*/  LDSM.16.M88.4 R20, [R238] ;  /* 0x00000000ee14783b */ /* 0x000fe80000000200 */
[----:B------:R-:W3:Y:S04]  /*32f0*/  LDSM.16.M88.4 R24, [R237+0x8000] ;  /* 0x00800000ed18783b */ /* 0x000ee80000000200 */
[----:B------:R-:W-:Y:S04]  /*3300*/  LDSM.16.M88.4 R32, [R236] ;  /* 0x00000000ec20783b */ /* 0x000fe80000000200 */
[----:B------:R-:W-:Y:S04]  /*3310*/  LDSM.16.M88.4 R64, [R235] ;  /* 0x00000000eb40783b */ /* 0x000fe80000000200 */
[----:B------:R-:W4:Y:S04]  /*3320*/  LDSM.16.M88.4 R48, [R237+0x9000] ;  /* 0x00900000ed30783b */ /* 0x000f280000000200 */
[----:B------:R-:W5:Y:S04]  /*3330*/  LDSM.16.M88.4 R56, [R237+0x8800] ;  /* 0x00880000ed38783b */ /* 0x000f680000000200 */
[----:B------:R-:W-:Y:S04]  /*3340*/  LDSM.16.M88.4 R72, [R234] ;  /* 0x00000000ea48783b */ /* 0x000fe80000000200 */
[----:B------:R-:W-:Y:S04]  /*3350*/  LDSM.16.M88.4 R80, [R231+0x8000] ;  /* 0x00800000e750783b */ /* 0x000fe80000000200 */
[----:B------:R-:W5:Y:S04]  /*3360*/  LDSM.16.M88.4 R60, [R237+0x9800] ;  /* 0x00980000ed3c783b */ /* 0x000f680000000200 */
[----:B------:R-:W5:Y:S04]  /*3370*/  LDSM.16.M88.4 R40, [R235+0x1000] ;  /* 0x00100000eb28783b */ /* 0x000f680000000200 */
[----:B------:R-:W5:Y:S01]  /*3380*/  LDSM.16.M88.4 R28, [R235+0x800] ;  /* 0x00080000eb1c783b */ /* 0x000f620000000200 */
[C---:B---3--:R-:W-:Y:S03]  /*3390*/  HMMA.16816.F32 R12, R20.reuse, R24, RZ ;  /* 0x00000018140c723c */ /* 0x048fe600000018ff */
[----:B-1----:R-:W-:Y:S04]  /*33a0*/  LDSM.16.M88.4 R8, [R233] ;  /* 0x00000000e908783b */ /* 0x002fe80000000200 */
[----:B------:R-:W1:Y:S01]  /*33b0*/  LDSM.16.M88.4 R68, [R224] ;  /* 0x00000000e044783b */ /* 0x000e620000000200 */
[C---:B------:R-:W-:Y:S03]  /*33c0*/  HMMA.16816.F32 R24, R20.reuse, R26, RZ ;  /* 0x0000001a1418723c */ /* 0x040fe600000018ff */
[----:B------:R-:W3:Y:S03]  /*33d0*/  LDSM.16.M88.4 R44, [R235+0x1800] ;  /* 0x00180000eb2c783b */ /* 0x000ee60000000200 */
[C---:B----4-:R-:W-:Y:S01]  /*33e0*/  HMMA.16816.F32 R52, R20.reuse, R48, RZ ;  /* 0x000000301434723c */ /* 0x050fe200000018ff */
[----:B------:R-:W4:Y:S04]  /*33f0*/  LDSM.16.M88.4 R16, [R231+0x9000] ;  /* 0x00900000e710783b */ /* 0x000f280000000200 */
[----:B--2---:R-:W2:Y:S01]  /*3400*/  LDSM.16.M88.4 R4, [R231+0x8800] ;  /* 0x00880000e704783b */ /* 0x004ea20000000200 */
[----:B------:R-:W-:Y:S03]  /*3410*/  HMMA.16816.F32 R48, R20, R50, RZ ;  /* 0x000000321430723c */ /* 0x000fe600000018ff */
[----:B------:R-:W-:Y:S03]  /*3420*/  LDSM.16.M88.4 R84, [R237+0xa000] ;  /* 0x00a00000ed54783b */ /* 0x000fe60000000200 */
[----:B------:R-:W-:Y:S01]  /*3430*/  HMMA.16816.F32 R12, R32, R64, R12 ;  /* 0x00000040200c723c */ /* 0x000fe2000000180c */
[----:B------:R-:W-:Y:S04]  /*3440*/  LDSM.16.M88.4 R92, [R235+0x6000] ;  /* 0x00600000eb5c783b */ /* 0x000fe80000000200 */
[----:B------:R-:W-:Y:S01]  /*3450*/  LDSM.16.M88.4 R88, [R231+0xd000] ;  /* 0x00d00000e758783b */ /* 0x000fe20000000200 */
[C---:B-----5:R-:W-:Y:S03]  /*3460*/  HMMA.16816.F32 R36, R20.reuse, R56, RZ ;  /* 0x000000381424723c */ /* 0x060fe600000018ff */
[----:B------:R-:W-:Y:S03]  /*3470*/  LDSM.16.M88.4 R96, [R224+0x4800] ;  /* 0x00480000e060783b */ /* 0x000fe60000000200 */
[C---:B------:R-:W-:Y:S01]  /*3480*/  HMMA.16816.F32 R56, R20.reuse, R58, RZ ;  /* 0x0000003a1438723c */ /* 0x040fe200000018ff */
[----:B------:R-:W0:Y:S05]  /*3490*/  LDGDEPBAR ;  /* 0x00000000000079af */ /* 0x000e2a0000000000 */
[----:B------:R-:W-:Y:S06]  /*34a0*/  HMMA.16816.F32 R76, R20, R60, RZ ;  /* 0x0000003c144c723c */ /* 0x000fec00000018ff */
[----:B------:R-:W-:Y:S06]  /*34b0*/  HMMA.16816.F32 R12, R72, R80, R12 ;  /* 0x00000050480c723c */ /* 0x000fec000000180c */
[----:B------:R-:W-:Y:S01]  /*34c0*/  HMMA.16816.F32 R20, R20, R62, RZ ;  /* 0x0000003e1414723c */ /* 0x000fe200000018ff */
[----:B------:R-:W-:Y:S05]  /*34d0*/  LDSM.16.M88.4 R60, [R224+0x1000] ;  /* 0x00100000e03c783b */ /* 0x000fea0000000200 */
[C---:B------:R-:W-:Y:S01]  /*34e0*/  HMMA.16816.F32 R24, R32.reuse, R66, R24 ;  /* 0x000000422018723c */ /* 0x040fe20000001818 */
[----:B------:R-:W-:Y:S05]  /*34f0*/  LDSM.16.M88.4 R64, [R231+0x9800] ;  /* 0x00980000e740783b */ /* 0x000fea0000000200 */
[C---:B------:R-:W-:Y:S06]  /*3500*/  HMMA.16816.F32 R52, R32.reuse, R40, R52 ;  /* 0x000000282034723c */ /* 0x040fec0000001834 */
[C---:B------:R-:W-:Y:S01]  /*3510*/  HMMA.16816.F32 R48, R32.reuse, R42, R48 ;  /* 0x0000002a2030723c */ /* 0x040fe20000001830 */
[----:B------:R-:W5:Y:S05]  /*3520*/  LDSM.16.M88.4 R40, [R238+0x2000] ;  /* 0x00200000ee28783b */ /* 0x000f6a0000000200 */
[C---:B------:R-:W-:Y:S06]  /*3530*/  HMMA.16816.F32 R36, R32.reuse, R28, R36 ;  /* 0x0000001c2024723c */ /* 0x040fec0000001824 */
[----:B------:R-:W-:Y:S01]  /*3540*/  HMMA.16816.F32 R56, R32, R30, R56 ;  /* 0x0000001e2038723c */ /* 0x000fe20000001838 */
[----:B------:R-:W5:Y:S05]  /*3550*/  LDSM.16.M88.4 R28, [R224+0x800] ;  /* 0x00080000e01c783b */ /* 0x000f6a0000000200 */
[----:B-1----:R-:W-:Y:S06]  /*3560*/  HMMA.16816.F32 R12, R8, R68, R12 ;  /* 0x00000044080c723c */ /* 0x002fec000000180c */
[C---:B---3--:R-:W-:Y:S06]  /*3570*/  HMMA.16816.F32 R76, R32.reuse, R44, R76 ;  /* 0x0000002c204c723c */ /* 0x048fec000000184c */
        /* <DEDUP_REMOVED lines=8> */
[C---:B--2---:R-:W-:Y:S06]  /*3600*/  HMMA.16816.F32 R36, R72.reuse, R4, R36 ;  /* 0x000000044824723c */ /* 0x044fec0000001824 */
[----:B------:R-:W-:Y:S01]  /*3610*/  HMMA.16816.F32 R56, R72, R6, R56 ;  /* 0x000000064838723c */ /* 0x000fe20000001838 */
[----:B------:R-:W2:Y:S05]  /*3620*/  LDSM.16.M88.4 R4, [R237+0xa800] ;  /* 0x00a80000ed04783b */ /* 0x000eaa0000000200 */
[----:B-----5:R-:W-:Y:S06]  /*3630*/  HMMA.16816.F32 R12, R40, R84, R12 ;  /* 0x00000054280c723c */ /* 0x020fec000000180c */
        /* <DEDUP_REMOVED lines=22> */
[C---:B--2---:R-:W-:Y:S06]  /*37a0*/  HMMA.16816.F32 R36, R40.reuse, R4, R36 ;  /* 0x000000042824723c */ /* 0x044fec0000001824 */
[----:B------:R-:W-:Y:S01]  /*37b0*/  HMMA.16816.F32 R56, R40, R6, R56 ;  /* 0x000000062838723c */ /* 0x000fe20000001838 */
[----:B------:R-:W2:Y:S05]  /*37c0*/  LDSM.16.M88.4 R4, [R231+0xb000] ;  /* 0x00b00000e704783b */ /* 0x000eaa0000000200 */
[----:B---3--:R-:W-:Y:S06]  /*37d0*/  HMMA.16816.F32 R12, R68, R60, R12 ;  /* 0x0000003c440c723c */ /* 0x008fec000000180c */
        /* <DEDUP_REMOVED lines=19> */
[C---:B--2---:R-:W-:Y:S06]  /*3910*/  HMMA.16816.F32 R52, R68.reuse, R4, R52 ;  /* 0x000000044434723c */ /* 0x044fec0000001834 */
[C---:B------:R-:W-:Y:S01]  /*3920*/  HMMA.16816.F32 R48, R68.reuse, R6, R48 ;  /* 0x000000064430723c */ /* 0x040fe20000001830 */
[----:B------:R-:W1:Y:S05]  /*3930*/  LDSM.16.M88.4 R4, [R236+0x4000] ;  /* 0x00400000ec04783b */ /* 0x000e6a0000000200 */
[C---:B------:R-:W-:Y:S06]  /*3940*/  HMMA.16816.F32 R36, R68.reuse, R8, R36 ;  /* 0x000000084424723c */ /* 0x040fec0000001824 */
        /* <DEDUP_REMOVED lines=18> */
[----:B------:R-:W1:Y:S04]  /*3a70*/  LDSM.16.M88.4 R20, [R224+0x4000] ;  /* 0x00400000e014783b */ /* 0x000e680000000200 */
[----:B------:R-:W-:Y:S01]  /*3a80*/  LDSM.16.M88.4 R60, [R231+0xc800] ;  /* 0x00c80000e73c783b */ /* 0x000fe20000000200 */
[C---:B------:R-:W-:Y:S03]  /*3a90*/  HMMA.16816.F32 R24, R28.reuse, R66, R24 ;  /* 0x000000421c18723c */ /* 0x040fe60000001818 */
[----:B------:R-:W-:Y:S03]  /*3aa0*/  LDSM.16.M88.4 R64, [R224+0x5000] ;  /* 0x00500000e040783b */ /* 0x000fe60000000200 */
[C---:B--2---:R-:W-:Y:S06]  /*3ab0*/  HMMA.16816.F32 R36, R28.reuse, R8, R36 ;  /* 0x000000081c24723c */ /* 0x044fec0000001824 */
[----:B------:R-:W-:Y:S01]  /*3ac0*/  HMMA.16816.F32 R56, R28, R10, R56 ;  /* 0x0000000a1c38723c */ /* 0x000fe20000001838 */
[----:B------:R-:W2:Y:S05]  /*3ad0*/  LDSM.16.M88.4 R8, [R235+0x4800] ;  /* 0x00480000eb08783b */ /* 0x000eaa0000000200 */
[----:B---3--:R-:W-:Y:S06]  /*3ae0*/  HMMA.16816.F32 R12, R84, R32, R12 ;  /* 0x00000020540c723c */ /* 0x008fec000000180c */
[C---:B------:R-:W-:Y:S06]  /*3af0*/  HMMA.16816.F32 R52, R28.reuse, R16, R52 ;  /* 0x000000101c34723c */ /* 0x040fec0000001834 */
[C---:B------:R-:W-:Y:S01]  /*3b00*/  HMMA.16816.F32 R48, R28.reuse, R18, R48 ;  /* 0x000000121c30723c */ /* 0x040fe20000001830 */
[----:B------:R-:W3:Y:S05]  /*3b10*/  LDSM.16.M88.4 R16, [R235+0x5000] ;  /* 0x00500000eb10783b */ /* 0x000eea0000000200 */
[----:B----4-:R-:W-:Y:S06]  /*3b20*/  HMMA.16816.F32 R76, R28, R40, R76 ;  /* 0x000000281c4c723c */ /* 0x010fec000000184c */
[----:B------:R-:W-:Y:S01]  /*3b30*/  HMMA.16816.F32 R24, R4, R46, R24 ;  /* 0x0000002e0418723c */ /* 0x000fe20000001818 */
[----:B------:R-:W-:Y:S05]  /*3b40*/  LDSM.16.M88.4 R44, [R238+0x6000] ;  /* 0x00600000ee2c783b */ /* 0x000fea0000000200 */
[----:B------:R-:W-:Y:S01]  /*3b50*/  HMMA.16816.F32 R72, R28, R42, R72 ;  /* 0x0000002a1c48723c */ /* 0x000fe20000001848 */
[----:B------:R-:W4:Y:S04]  /*3b60*/  LDSM.16.M88.4 R28, [R237+0xe000] ;  /* 0x00e00000ed1c783b */ /* 0x000f280000000200 */
[----:B------:R-:W-:Y:S01]  /*3b70*/  LDSM.16.M88.4 R40, [R237+0xe800] ;  /* 0x00e80000ed28783b */ /* 0x000fe20000000200 */
[----:B-1----:R-:W-:Y:S06]  /*3b80*/  HMMA.16816.F32 R12, R68, R20, R12 ;  /* 0x00000014440c723c */ /* 0x002fec000000180c */
[----:B--2---:R-:W-:Y:S06]  /*3b90*/  HMMA.16816.F32 R36, R4, R8, R36 ;  /* 0x000000080424723c */ /* 0x004fec0000001824 */
[----:B------:R-:W-:Y:S01]  /*3ba0*/  HMMA.16816.F32 R24, R84, R34, R24 ;  /* 0x000000225418723c */ /* 0x000fe20000001818 */
[----:B------:R-:W1:Y:S05]  /*3bb0*/  LDSM.16.M88.4 R32, [R236+0x6000] ;  /* 0x00600000ec20783b */ /* 0x000e6a0000000200 */
[C---:B------:R-:W-:Y:S01]  /*3bc0*/  HMMA.16816.F32 R56, R4.reuse, R10, R56 ;  /* 0x0000000a0438723c */ /* 0x040fe20000001838 */
[----:B------:R-:W2:Y:S05]  /*3bd0*/  LDSM.16.M88.4 R8, [R235+0x5800] ;  /* 0x00580000eb08783b */ /* 0x000eaa0000000200 */
[C---:B---3--:R-:W-:Y:S06]  /*3be0*/  HMMA.16816.F32 R52, R4.reuse, R16, R52 ;  /* 0x000000100434723c */ /* 0x048fec0000001834 */
[----:B------:R-:W-:Y:S01]  /*3bf0*/  HMMA.16816.F32 R48, R4, R18, R48 ;  /* 0x000000120430723c */ /* 0x000fe20000001830 */
[----:B------:R-:W-:Y:S05]  /*3c00*/  LDSM.16.M88.4 R16, [R231+0xe000] ;  /* 0x00e00000e710783b */ /* 0x000fea0000000200 */
[----:B----4-:R-:W-:Y:S06]  /*3c10*/  HMMA.16816.F32 R12, R44, R28, R12 ;  /* 0x0000001c2c0c723c */ /* 0x010fec000000180c */
[----:B------:R-:W-:Y:S01]  /*3c20*/  HMMA.16816.F32 R24, R68, R22, R24 ;  /* 0x000000164418723c */ /* 0x000fe20000001818 */
[----:B------:R-:W3:Y:S05]  /*3c30*/  LDSM.16.M88.4 R20, [R234+0x6000] ;  /* 0x00600000ea14783b */ /* 0x000eea0000000200 */
[C---:B------:R-:W-:Y:S06]  /*3c40*/  HMMA.16816.F32 R36, R84.reuse, R60, R36 ;  /* 0x0000003c5424723c */ /* 0x040fec0000001824 */
[----:B------:R-:W-:Y:S01]  /*3c50*/  HMMA.16816.F32 R56, R84, R62, R56 ;  /* 0x0000003e5438723c */ /* 0x000fe20000001838 */
[----:B------:R-:W-:Y:S05]  /*3c60*/  LDSM.16.M88.4 R60, [R224+0x5800] ;  /* 0x00580000e03c783b */ /* 0x000fea0000000200 */
[----:B-1----:R-:W-:Y:S06]  /*3c70*/  HMMA.16816.F32 R12, R32, R92, R12 ;  /* 0x0000005c200c723c */ /* 0x002fec000000180c */
[C---:B--2---:R-:W-:Y:S06]  /*3c80*/  HMMA.16816.F32 R76, R4.reuse, R8, R76 ;  /* 0x00000008044c723c */ /* 0x044fec000000184c */
[----:B------:R-:W-:Y:S01]  /*3c90*/  HMMA.16816.F32 R72, R4, R10, R72 ;  /* 0x0000000a0448723c */ /* 0x000fe20000001848 */
[----:B------:R-:W-:Y:S04]  /*3ca0*/  LDSM.16.M88.4 R8, [R233+0x6000] ;  /* 0x00600000e908783b */ /* 0x000fe80000000200 */
[----:B------:R-:W1:Y:S01]  /*3cb0*/  LDSM.16.M88.4 R4, [R224+0x6000] ;  /* 0x00600000e004783b */ /* 0x000e620000000200 */
[----:B------:R-:W-:Y:S03]  /*3cc0*/  HMMA.16816.F32 R24, R44, R30, R24 ;  /* 0x0000001e2c18723c */ /* 0x000fe60000001818 */
[----:B------:R-:W-:Y:S03]  /*3cd0*/  LDSM.16.M88.4 R28, [R235+0x6800] ;  /* 0x00680000eb1c783b */ /* 0x000fe60000000200 */
[----:B---3--:R-:W-:Y:S06]  /*3ce0*/  HMMA.16816.F32 R12, R20, R16, R12 ;  /* 0x00000010140c723c */ /* 0x008fec000000180c */
        /* <DEDUP_REMOVED lines=10> */
[C---:B------:R-:W-:Y:S06]  /*3d90*/  HMMA.16816.F32 R76, R68.reuse, R60, R76 ;  /* 0x0000003c444c723c */ /* 0x040fec000000184c */
[----:B------:R-:W-:Y:S01]  /*3da0*/  HMMA.16816.F32 R80, R68, R62, R80 ;  /* 0x0000003e4450723c */ /* 0x000fe20000001850 */
[----:B------:R-:W1:Y:S01]  /*3db0*/  LDSM.16.M88.4 R60, [R237+0xf800] ;  /* 0x00f80000ed3c783b */ /* 0x000e620000000200 */
[----:B------:R-:W-:Y:S01]  /*3dc0*/  FMUL.FTZ R13, R13, UR24 ;  /* 0x000000180d0d7c20 */ /* 0x000fe20008410000 */
[----:B------:R-:W-:Y:S01]  /*3dd0*/  FMUL.FTZ R14, R14, UR24 ;  /* 0x000000180e0e7c20 */ /* 0x000fe20008410000 */
[----:B------:R-:W-:Y:S01]  /*3de0*/  FMUL.FTZ R3, R12, UR24 ;  /* 0x000000180c037c20 */ /* 0x000fe20008410000 */
[----:B------:R-:W-:Y:S01]  /*3df0*/  FMUL.FTZ R66, R15, UR24 ;  /* 0x000000180f427c20 */ /* 0x000fe20008410000 */
[----:B------:R-:W-:Y:S01]  /*3e00*/  HMMA.16816.F32 R24, R20, R18, R24 ;  /* 0x000000121418723c */ /* 0x000fe20000001818 */
[----:B------:R-:W3:Y:S01]  /*3e10*/  LDSM.16.M88.4 R16, [R235+0x7000] ;  /* 0x00700000eb10783b */ /* 0x000ee20000000200 */
[----:B------:R-:W4:Y:S04]  /*3e20*/  MUFU.TANH R65, R13 ;  /* 0x0000000d00417308 */ /* 0x000f280000002400 */
[C---:B------:R-:W-:Y:S04]  /*3e30*/  HMMA.16816.F32 R36, R68.reuse, R96, R36 ;  /* 0x000000604424723c */ /* 0x040fe80000001824 */
[----:B------:R5:W1:Y:S02]  /*3e40*/  MUFU.TANH R64, R14 ;  /* 0x0000000e00407308 */ /* 0x000a640000002400 */
[----:B------:R-:W-:Y:S06]  /*3e50*/  HMMA.16816.F32 R56, R68, R98, R56 ;  /* 0x000000624438723c */ /* 0x000fec0000001838 */
[C---:B--2---:R-:W-:Y:S01]  /*3e60*/  HMMA.16816.F32 R52, R44.reuse, R88, R52 ;  /* 0x000000582c34723c */ /* 0x044fe20000001834 */
[----:B------:R-:W2:Y:S05]  /*3e70*/  MUFU.TANH R3, R3 ;  /* 0x0000000300037308 */ /* 0x000eaa0000002400 */
[----:B------:R-:W-:Y:S01]  /*3e80*/  HMMA.16816.F32 R48, R44, R90, R48 ;  /* 0x0000005a2c30723c */ /* 0x000fe20000001830 */
[----:B-----5:R-:W5:Y:S02]  /*3e90*/  LDSM.16.M88.4 R12, [R235+0x7800] ;  /* 0x00780000eb0c783b */ /* 0x020f640000000200 */
[----:B------:R-:W1:Y:S03]  /*3ea0*/  MUFU.TANH R66, R66 ;  /* 0x0000004200427308 */ /* 0x000e660000002400 */
[----:B------:R-:W-:Y:S01]  /*3eb0*/  HMMA.16816.F32 R24, R8, R6, R24 ;  /* 0x000000060818723c */ /* 0x000fe20000001818 */
[----:B------:R-:W4:Y:S05]  /*3ec0*/  LDSM.16.M88.4 R4, [R231+0xf000] ;  /* 0x00f00000e704783b */ /* 0x000f2a0000000200 */
[C---:B------:R-:W-:Y:S06]  /*3ed0*/  HMMA.16816.F32 R36, R44.reuse, R40, R36 ;  /* 0x000000282c24723c */ /* 0x040fec0000001824 */
[C---:B------:R-:W-:Y:S01]  /*3ee0*/  HMMA.16816.F32 R56, R44.reuse, R42, R56 ;  /* 0x0000002a2c38723c */ /* 0x040fe20000001838 */
[----:B------:R-:W-:Y:S05]  /*3ef0*/  LDSM.16.M88.4 R40, [R224+0x6800] ;  /* 0x00680000e028783b */ /* 0x000fea0000000200 */
[C---:B-1----:R-:W-:Y:S06]  /*3f00*/  HMMA.16816.F32 R76, R44.reuse, R60, R76 ;  /* 0x0000003c2c4c723c */ /* 0x042fec000000184c */
[----:B------:R-:W-:Y:S01]  /*3f10*/  HMMA.16816.F32 R80, R44, R62, R80 ;  /* 0x0000003e2c50723c */ /* 0x000fe20000001850 */
[----:B------:R-:W-:Y:S01]  /*3f20*/  FMUL.FTZ R24, R24, UR24 ;  /* 0x0000001818187c20 */ /* 0x000fe20008410000 */
[----:B------:R-:W-:Y:S01]  /*3f30*/  FMUL.FTZ R25, R25, UR24 ;  /* 0x0000001819197c20 */ /* 0x000fe20008410000 */
[----:B------:R-:W-:Y:S01]  /*3f40*/  FMUL.FTZ R26, R26, UR24 ;  /* 0x000000181a1a7c20 */ /* 0x000fe20008410000 */
[----:B------:R-:W-:-:S02]  /*3f50*/  FMUL.FTZ R27, R27, UR24 ;  /* 0x000000181b1b7c20 */ /* 0x000fc40008410000 */
[C---:B---3--:R-:W-:Y:S01]  /*3f60*/  HMMA.16816.F32 R52, R32.reuse, R16, R52 ;  /* 0x000000102034723c */ /* 0x048fe20000001834 */
[----:B------:R-:W1:Y:S05]  /*3f70*/  MUFU.TANH R24, R24 ;  /* 0x0000001800187308 */ /* 0x000e6a0000002400 */
[C---:B------:R-:W-:Y:S01]  /*3f80*/  HMMA.16816.F32 R48, R32.reuse, R18, R48 ;  /* 0x000000122030723c */ /* 0x040fe20000001830 */
[----:B------:R-:W3:Y:S02]  /*3f90*/  LDSM.16.M88.4 R16, [R231+0xf800] ;  /* 0x00f80000e710783b */ /* 0x000ee40000000200 */
[----:B------:R-:W1:Y:S03]  /*3fa0*/  MUFU.TANH R25, R25 ;  /* 0x0000001900197308 */ /* 0x000e660000002400 */
[C---:B------:R-:W-:Y:S05]  /*3fb0*/  HMMA.16816.F32 R36, R32.reuse, R28, R36 ;  /* 0x0000001c2024723c */ /* 0x040fea0000001824 */
[----:B------:R-:W1:Y:S01]  /*3fc0*/  MUFU.TANH R26, R26 ;  /* 0x0000001a001a7308 */ /* 0x000e620000002400 */
[C---:B------:R-:W-:Y:S01]  /*3fd0*/  HMMA.16816.F32 R56, R32.reuse, R30, R56 ;  /* 0x0000001e2038723c */ /* 0x040fe20000001838 */
[----:B------:R-:W2:Y:S05]  /*3fe0*/  LDSM.16.M88.4 R28, [R224+0x7000] ;  /* 0x00700000e01c783b */ /* 0x000eaa0000000200 */
[C---:B-----5:R-:W-:Y:S01]  /*3ff0*/  HMMA.16816.F32 R76, R32.reuse, R12, R76 ;  /* 0x0000000c204c723c */ /* 0x060fe2000000184c */
[----:B------:R-:W1:Y:S05]  /*4000*/  MUFU.TANH R27, R27 ;  /* 0x0000001b001b7308 */ /* 0x000e6a0000002400 */
[----:B------:R-:W-:Y:S06]  /*4010*/  HMMA.16816.F32 R80, R32, R14, R80 ;  /* 0x0000000e2050723c */ /* 0x000fec0000001850 */
[C---:B----4-:R-:W-:Y:S06]  /*4020*/  HMMA.16816.F32 R52, R20.reuse, R4, R52 ;  /* 0x000000041434723c */ /* 0x050fec0000001834 */
[----:B------:R-:W-:Y:S01]  /*4030*/  HMMA.16816.F32 R48, R20, R6, R48 ;  /* 0x000000061430723c */ /* 0x000fe20000001830 */
[----:B------:R-:W4:Y:S01]  /*4040*/  LDSM.16.M88.4 R4, [R224+0x7800] ;  /* 0x00780000e004783b */ /* 0x000f220000000200 */
[----:B------:R-:W-:-:S04]  /*4050*/  DEPBAR.LE SB0, 0x0 ;  /* 0x000080000000791a */ /* 0x000fc80000000000 */
[C---:B------:R-:W-:Y:S06]  /*4060*/  HMMA.16816.F32 R36, R20.reuse, R72, R36 ;  /* 0x000000481424723c */ /* 0x040fec0000001824 */
[C---:B------:R-:W-:Y:S06]  /*4070*/  HMMA.16816.F32 R56, R20.reuse, R74, R56 ;  /* 0x0000004a1438723c */ /* 0x040fec0000001838 */
[C---:B---3--:R-:W-:Y:S06]  /*4080*/  HMMA.16816.F32 R76, R20.reuse, R16, R76 ;  /* 0x00000010144c723c */ /* 0x048fec000000184c */
[----:B------:R-:W-:Y:S06]  /*4090*/  HMMA.16816.F32 R80, R20, R18, R80 ;  /* 0x000000121450723c */ /* 0x000fec0000001850 */
[C---:B------:R-:W-:Y:S06]  /*40a0*/  HMMA.16816.F32 R36, R8.reuse, R40, R36 ;  /* 0x000000280824723c */ /* 0x040fec0000001824 */
[C---:B------:R-:W-:Y:S06]  /*40b0*/  HMMA.16816.F32 R56, R8.reuse, R42, R56 ;  /* 0x0000002a0838723c */ /* 0x040fec0000001838 */
[C---:B--2---:R-:W-:Y:S06]  /*40c0*/  HMMA.16816.F32 R52, R8.reuse, R28, R52 ;  /* 0x0000001c0834723c */ /* 0x044fec0000001834 */
[C---:B------:R-:W-:Y:S06]  /*40d0*/  HMMA.16816.F32 R48, R8.reuse, R30, R48 ;  /* 0x0000001e0830723c */ /* 0x040fec0000001830 */
[----:B----4-:R-:W-:Y:S01]  /*40e0*/  HMMA.16816.F32 R76, R8, R4, R76 ;  /* 0x00000004084c723c */ /* 0x010fe2000000184c */
[----:B------:R-:W-:Y:S01]  /*40f0*/  FMUL.FTZ R36, R36, UR24 ;  /* 0x0000001824247c20 */ /* 0x000fe20008410000 */
[----:B------:R-:W-:Y:S01]  /*4100*/  FMUL.FTZ R37, R37, UR24 ;  /* 0x0000001825257c20 */ /* 0x000fe20008410000 */
[----:B------:R-:W-:Y:S01]  /*4110*/  FMUL.FTZ R12, R38, UR24 ;  /* 0x00000018260c7c20 */ /* 0x000fe20008410000 */
[----:B------:R-:W-:-:S02]  /*4120*/  FMUL.FTZ R13, R39, UR24 ;  /* 0x00000018270d7c20 */ /* 0x000fc40008410000 */
[----:B------:R-:W-:Y:S01]  /*4130*/  HMMA.16816.F32 R80, R8, R6, R80 ;  /* 0x000000060850723c */ /* 0x000fe20000001850 */
[----:B------:R-:W-:Y:S01]  /*4140*/  LOP3.LUT R4, R104, 0xffffffe0, RZ, 0xc0, !PT ;  /* 0xffffffe068047812 */ /* 0x000fe200078ec0ff */
[----:B------:R-:W-:Y:S01]  /*4150*/  FMUL.FTZ R29, R56, UR24 ;  /* 0x00000018381d7c20 */ /* 0x000fe20008410000 */
[----:B------:R-:W-:Y:S01]  /*4160*/  FMUL.FTZ R28, R57, UR24 ;  /* 0x00000018391c7c20 */ /* 0x000fe20008410000 */
[----:B------:R-:W-:Y:S01]  /*4170*/  FMUL.FTZ R16, R58, UR24 ;  /* 0x000000183a107c20 */ /* 0x000fe20008410000 */
[----:B------:R-:W-:Y:S01]  /*4180*/  IADD3 R4, R100, -R4, RZ ;  /* 0x8000000464047210 */ /* 0x000fe20007ffe0ff */
        /* <DEDUP_REMOVED lines=9> */
[----:B------:R-:W-:Y:S01]  /*4220*/  LEA R4, R103, UR21, 0x4 ;  /* 0x0000001567047c11 */ /* 0x000fe2000f8e20ff */
        /* <DEDUP_REMOVED lines=10> */
[----:B------:R-:W-:Y:S01]  /*42d0*/  FMUL.FTZ R82, R82, UR24 ;  /* 0x0000001852527c20 */ /* 0x000fe20008410000 */
[----:B------:R-:W-:Y:S01]  /*42e0*/  FMUL.FTZ R83, R83, UR24 ;  /* 0x0000001853537c20 */ /* 0x000fe20008410000 */
[----:B------:R-:W-:Y:S01]  /*42f0*/  IADD3 R204, R4, UR16, -R204 ;  /* 0x0000001004cc7c10 */ /* 0x000fe2000fffe8cc */
[----:B------:R-:W2:Y:S04]  /*4300*/  MUFU.TANH R36, R36 ;  /* 0x0000002400247308 */ /* 0x000ea80000002400 */
[----:B------:R-:W-:-:S04]  /*4310*/  VIADD R204, R204, UR20 ;  /* 0x00000014cccc7c36 */ /* 0x000fc80008000000 */
[----:B------:R-:W3:Y:S01]  /*4320*/  MUFU.TANH R37, R37 ;  /* 0x0000002500257308 */ /* 0x000ee20000002400 */
[C---:B------:R-:W-:Y:S02]  /*4330*/  VIADDMNMX R167, R204.reuse, 0x8, R167, PT ;  /* 0x00000008cca77846 */ /* 0x040fe400038001a7 */
[----:B------:R-:W-:-:S05]  /*4340*/  VIMNMX R204, R204, UR16, PT ;  /* 0x00000010cccc7c48 */ /* 0x000fca000bfe0100 */
[----:B------:R-:W4:Y:S08]  /*4350*/  MUFU.TANH R12, R12 ;  /* 0x0000000c000c7308 */ /* 0x000f300000002400 */
        /* <DEDUP_REMOVED lines=24> */
[----:B------:R-:W2:Y:S01]  /*44e0*/  LDC R5, c[0x0][0x380] ;  /* 0x0000e000ff057b82 */ /* 0x000ea20000000800 */
[----:B------:R-:W-:Y:S01]  /*44f0*/  UIADD3 UR6, UR25, -0x40, URZ ;  /* 0xffffffc019067890 */ /* 0x000fe2000fffe03f */
[----:B------:R-:W-:-:S05]  /*4500*/  IMAD.U32 R9, RZ, RZ, UR25 ;  /* 0x00000019ff097e24 */ /* 0x000fca000f8e00ff */
[----:B------:R-:W-:Y:S02]  /*4510*/  IABS R9, R9 ;  /* 0x0000000900097213 */ /* 0x000fe40000000000 */
[----:B------:R-:W-:-:S04]  /*4520*/  MOV R7, UR6 ;  /* 0x0000000600077c02 */ /* 0x000fc80008000f00 */
[----:B------:R-:W-:Y:S02]  /*4530*/  IABS R7, R7 ;  /* 0x0000000700077213 */ /* 0x000fe40000000000 */
[----:B--2---:R-:W-:-:S04]  /*4540*/  IABS R4, R5 ;  /* 0x0000000500047213 */ /* 0x004fc80000000000 */
[----:B------:R-:W2:Y:S08]  /*4550*/  I2F.RP R14, R4 ;  /* 0x00000004000e7306 */ /* 0x000eb00000209400 */
[----:B--2---:R-:W2:Y:S02]  /*4560*/  MUFU.RCP R14, R14 ;  /* 0x0000000e000e7308 */ /* 0x004ea40000001000 */
[----:B--2---:R-:W-:-:S06]  /*4570*/  VIADD R14, R14, 0xffffffe ;  /* 0x0ffffffe0e0e7836 */ /* 0x004fcc0000000000 */
[----:B------:R-:W2:Y:S02]  /*4580*/  F2I.FTZ.U32.TRUNC.NTZ R15, R14 ;  /* 0x0000000e000f7305 */ /* 0x000ea4000021f000 */
[----:B--2---:R-:W-:Y:S01]  /*4590*/  IADD3 R10, RZ, -R15, RZ ;  /* 0x8000000fff0a7210 */ /* 0x004fe20007ffe0ff */
        /* <DEDUP_REMOVED lines=50> */
.L_x_3642:
[----:B------:R-:W-:-:S04]  /*48c0*/  ULEA UR6, -UR12, URZ, 0x6 ;  /* 0x0000003f0c067291 */ /* 0x000fc8000f8e313f */
[----:B------:R-:W-:Y:S02]  /*48d0*/  USHF.R.S32.HI UR7, URZ, 0x1f, UR6 ;  /* 0x0000001f3f077899 */ /* 0x000fe40008011406 */
[----:B------:R-:W-:-:S04]  /*48e0*/  MOV R4, UR6 ;  /* 0x0000000600047c02 */ /* 0x000fc80008000f00 */
[----:B------:R-:W-:-:S07]  /*48f0*/  MOV R5, UR7 ;  /* 0x0000000700057c02 */ /* 0x000fce0008000f00 */
.L_x_3643:
        /* <DEDUP_REMOVED lines=36> */
.L_x_3641:
        /* <DEDUP_REMOVED lines=11> */
[C---:B--2---:R-:W-:Y:S01]  /*4bf0*/  VIADD R4, R11.reuse, 0x1 ;  /* 0x000000010b047836 */ /* 0x044fe20000000000 */
[----:B------:R-:W-:Y:S01]  /*4c00*/  LDSM.16.MT88.4 R140, [R229+0x10000] ;  /* 0x01000000e58c783b */ /* 0x000fe20000004200 */
[C---:B------:R-:W-:Y:S02]  /*4c10*/  VIADD R5, R11.reuse, 0x8 ;  /* 0x000000080b057836 */ /* 0x040fe40000000000 */
[C---:B------:R-:W-:Y:S01]  /*4c20*/  VIADD R7, R11.reuse, 0x21 ;  /* 0x000000210b077836 */ /* 0x040fe20000000000 */
[CC--:B------:R-:W-:Y:S01]  /*4c30*/  ISETP.GE.AND P4, PT, R4.reuse, R204.reuse, PT ;  /* 0x000000cc0400720c */ /* 0x0c0fe20003f86270 */
[C---:B------:R-:W-:Y:S01]  /*4c40*/  VIADD R15, R11.reuse, 0x30 ;  /* 0x000000300b0f7836 */ /* 0x040fe20000000000 */
[-C--:B------:R-:W-:Y:S01]  /*4c50*/  ISETP.GE.AND P1, PT, R4, R167.reuse, PT ;  /* 0x000000a70400720c */ /* 0x080fe20003f26270 */
[----:B------:R-:W-:Y:S01]  /*4c60*/  VIADD R4, R11, 0x9 ;  /* 0x000000090b047836 */ /* 0x000fe20000000000 */
[CC--:B------:R-:W-:Y:S01]  /*4c70*/  ISETP.GE.AND P5, PT, R5.reuse, R204.reuse, PT ;  /* 0x000000cc0500720c */ /* 0x0c0fe20003fa6270 */
[----:B------:R-:W-:Y:S01]  /*4c80*/  LDSM.16.MT88.4 R132, [R228+0x10000] ;  /* 0x01000000e484783b */ /* 0x000fe20000004200 */
[-C--:B------:R-:W-:Y:S01]  /*4c90*/  ISETP.GE.AND P0, PT, R5, R167.reuse, PT ;  /* 0x000000a70500720c */ /* 0x080fe20003f06270 */
[C---:B------:R-:W-:Y:S01]  /*4ca0*/  VIADD R5, R11.reuse, 0x10 ;  /* 0x000000100b057836 */ /* 0x040fe20000000000 */
[C---:B------:R-:W-:Y:S01]  /*4cb0*/  ISETP.GE.AND P3, PT, R4.reuse, R204, PT ;  /* 0x000000cc0400720c */ /* 0x040fe20003f66270 */
[----:B------:R-:W-:Y:S01]  /*4cc0*/  LDSM.16.MT88.4 R40, [R232+0x12000] ;  /* 0x01200000e828783b */ /* 0x000fe20000004200 */
[----:B------:R-:W-:Y:S01]  /*4cd0*/  ISETP.GE.AND P2, PT, R4, R167, PT ;  /* 0x000000a70400720c */ /* 0x000fe20003f46270 */
[----:B------:R-:W-:Y:S01]  /*4ce0*/  VIADD R4, R11, 0x11 ;  /* 0x000000110b047836 */ /* 0x000fe20000000000 */
[----:B-1----:R-:W-:Y:S01]  /*4cf0*/  FSEL R24, R24, -INF , !P5 ;  /* 0xff80000018187808 */ /* 0x002fe20006800000 */
[----:B------:R-:W-:Y:S01]  /*4d00*/  LDSM.16.MT88.4 R48, [R230+0x12000] ;  /* 0x01200000e630783b */ /* 0x000fe20000004200 */
[----:B------:R-:W-:-:S02]  /*4d10*/  FSEL R26, R26, -INF , !P0 ;  /* 0xff8000001a1a7808 */ /* 0x000fc40004000000 */
[-C--:B------:R-:W-:Y:S01]  /*4d20*/  ISETP.GE.AND P5, PT, R4, R204.reuse, PT ;  /* 0x000000cc0400720c */ /* 0x080fe20003fa6270 */
[----:B------:R-:W-:Y:S01]  /*4d30*/  LDSM.16.MT88.4 R56, [R229+0x12000] ;  /* 0x01200000e538783b */ /* 0x000fe20000004200 */
[----:B------:R-:W-:Y:S02]  /*4d40*/  FSEL R65, R65, -INF , !P4 ;  /* 0xff80000041417808 */ /* 0x000fe40006000000 */
[----:B------:R-:W-:Y:S01]  /*4d50*/  FSEL R66, R66, -INF , !P1 ;  /* 0xff80000042427808 */ /* 0x000fe20004800000 */
[----:B------:R-:W-:Y:S01]  /*4d60*/  LDSM.16.MT88.4 R72, [R232+0x14000] ;  /* 0x01400000e848783b */ /* 0x000fe20000004200 */
[----:B------:R-:W-:Y:S01]  /*4d70*/  ISETP.GE.AND P0, PT, R4, R167, PT ;  /* 0x000000a70400720c */ /* 0x000fe20003f06270 */
[----:B------:R-:W-:Y:S01]  /*4d80*/  VIADD R4, R11, 0x19 ;  /* 0x000000190b047836 */ /* 0x000fe20000000000 */
        /* <DEDUP_REMOVED lines=18> */
[----:B------:R-:W-:Y:S01]  /*4eb0*/  FMNMX.FTZ R12, R3, R65, !PT ;  /* 0x00000041030c7209 */ /* 0x000fe20007810000 */
[----:B------:R-:W-:Y:S01]  /*4ec0*/  LDSM.16.MT88.4 R120, [R229+0x16000] ;  /* 0x01600000e578783b */ /* 0x000fe20000004200 */
[CC--:B------:R-:W-:Y:S02]  /*4ed0*/  ISETP.GE.AND P3, PT, R5.reuse, R204.reuse, PT ;  /* 0x000000cc0500720c */ /* 0x0c0fe40003f66270 */
[----:B------:R-:W-:Y:S01]  /*4ee0*/  ISETP.GE.AND P2, PT, R5, R167, PT ;  /* 0x000000a70500720c */ /* 0x000fe20003f46270 */
[----:B------:R-:W-:Y:S01]  /*4ef0*/  LDSM.16.MT88.4 R20, [R229+0x10800] ;  /* 0x01080000e514783b */ /* 0x000fe20000004200 */
[----:B------:R-:W-:Y:S01]  /*4f00*/  FSEL R5, R13, -INF , !P0 ;  /* 0xff8000000d057808 */ /* 0x000fe20004000000 */
[----:B------:R-:W-:Y:S01]  /*4f10*/  VIADD R13, R11, 0x28 ;  /* 0x000000280b0d7836 */ /* 0x000fe20000000000 */
[----:B------:R-:W-:Y:S01]  /*4f20*/  ISETP.GE.AND P0, PT, R4, R204, PT ;  /* 0x000000cc0400720c */ /* 0x000fe20003f06270 */
[----:B------:R-:W-:Y:S01]  /*4f30*/  LDSM.16.MT88.4 R32, [R230+0x12800] ;  /* 0x01280000e620783b */ /* 0x000fe20000004200 */
[----:B------:R-:W-:-:S02]  /*4f40*/  FMNMX.FTZ R14, R24, R12, !PT ;  /* 0x0000000c180e7209 */ /* 0x000fc40007810000 */
[----:B------:R-:W-:Y:S02]  /*4f50*/  FSEL R12, R17, -INF , !P1 ;  /* 0xff800000110c7808 */ /* 0x000fe40004800000 */
[----:B------:R-:W-:Y:S02]  /*4f60*/  FSEL R185, R185, -INF , !P0 ;  /* 0xff800000b9b97808 */ /* 0x000fe40004000000 */
[----:B------:R-:W-:Y:S01]  /*4f70*/  FMNMX.FTZ R17, R25, R14, !PT ;  /* 0x0000000e19117209 */ /* 0x000fe20007810000 */
[C---:B------:R-:W-:Y:S01]  /*4f80*/  VIADD R14, R11.reuse, 0x31 ;  /* 0x000000310b0e7836 */ /* 0x040fe20000000000 */
[----:B------:R-:W-:Y:S02]  /*4f90*/  ISETP.GE.AND P0, PT, R11, R167, PT ;  /* 0x000000a70b00720c */ /* 0x000fe40003f06270 */
[----:B------:R-:W-:Y:S02]  /*4fa0*/  FMNMX.FTZ R17, R10, R17, !PT ;  /* 0x000000110a117209 */ /* 0x000fe40007810000 */
[----:B------:R-:W-:-:S02]  /*4fb0*/  FSEL R64, R64, -INF , !P0 ;  /* 0xff80000040407808 */ /* 0x000fc40004000000 */
[----:B------:R-:W-:Y:S02]  /*4fc0*/  FSEL R8, R29, -INF , !P3 ;  /* 0xff8000001d087808 */ /* 0x000fe40005800000 */
[----:B------:R-:W-:Y:S02]  /*4fd0*/  ISETP.GE.AND P3, PT, R4, R167, PT ;  /* 0x000000a70400720c */ /* 0x000fe40003f66270 */
[----:B------:R-:W-:Y:S02]  /*4fe0*/  FSEL R4, R16, -INF , !P2 ;  /* 0xff80000010047808 */ /* 0x000fe40005000000 */
[----:B------:R-:W-:Y:S02]  /*4ff0*/  FMNMX.FTZ R17, R9, R17, !PT ;  /* 0x0000001109117209 */ /* 0x000fe40007810000 */
[----:B------:R-:W-:Y:S02]  /*5000*/  FMNMX.FTZ R16, R64, R66, !PT ;  /* 0x0000004240107209 */ /* 0x000fe40007810000 */
[----:B------:R-:W-:-:S02]  /*5010*/  ISETP.GE.AND P5, PT, R7, R204, PT ;  /* 0x000000cc0700720c */ /* 0x000fc40003fa6270 */
[----:B------:R-:W-:Y:S02]  /*5020*/  ISETP.GE.AND P2, PT, R7, R167, PT ;  /* 0x000000a70700720c */ /* 0x000fe40003f46270 */
[----:B------:R-:W-:Y:S02]  /*5030*/  FSEL R7, R28, -INF , !P4 ;  /* 0xff8000001c077808 */ /* 0x000fe40006000000 */
[----:B------:R-:W-:Y:S01]  /*5040*/  FMNMX.FTZ R17, R8, R17, !PT ;  /* 0x0000001108117209 */ /* 0x000fe20007810000 */
[----:B------:R-:W-:Y:S01]  /*5050*/  LDSM.16.MT88.4 R28, [R228+0x12800] ;  /* 0x01280000e41c783b */ /* 0x000fe20000004200 */
[----:B------:R-:W-:Y:S02]  /*5060*/  FMNMX.FTZ R16, R26, R16, !PT ;  /* 0x000000101a107209 */ /* 0x000fe40007810000 */
[----:B------:R-:W-:Y:S02]  /*5070*/  FMNMX.FTZ R17, R7, R17, !PT ;  /* 0x0000001107117209 */ /* 0x000fe40007810000 */
[----:B------:R-:W-:-:S02]  /*5080*/  FMNMX.FTZ R16, R27, R16, !PT ;  /* 0x000000101b107209 */ /* 0x000fc40007810000 */
[C---:B------:R-:W-:Y:S02]  /*5090*/  ISETP.GE.AND P4, PT, R13.reuse, R204, PT ;  /* 0x000000cc0d00720c */ /* 0x040fe40003f86270 */
[----:B------:R-:W-:Y:S01]  /*50a0*/  ISETP.GE.AND P1, PT, R13, R167, PT ;  /* 0x000000a70d00720c */ /* 0x000fe20003f26270 */
[----:B------:R-:W-:Y:S01]  /*50b0*/  VIADD R13, R11, 0x29 ;  /* 0x000000290b0d7836 */ /* 0x000fe20000000000 */
[----:B------:R-:W-:Y:S02]  /*50c0*/  FSEL R186, R186, -INF , !P5 ;  /* 0xff800000baba7808 */ /* 0x000fe40006800000 */
[----:B------:R-:W-:Y:S02]  /*50d0*/  FMNMX.FTZ R17, R185, R17, !PT ;  /* 0x00000011b9117209 */ /* 0x000fe40007810000 */
[----:B------:R-:W-:Y:S02]  /*50e0*/  FMNMX.FTZ R16, R6, R16, !PT ;  /* 0x0000001006107209 */ /* 0x000fe40007810000 */
[----:B------:R-:W-:-:S02]  /*50f0*/  FSEL R189, R189, -INF , !P3 ;  /* 0xff800000bdbd7808 */ /* 0x000fc40005800000 */
[----:B------:R-:W-:Y:S02]  /*5100*/  ISETP.GE.AND P3, PT, R13, R204, PT ;  /* 0x000000cc0d00720c */ /* 0x000fe40003f66270 */
[----:B------:R-:W-:Y:S02]  /*5110*/  FSEL R187, R187, -INF , !P4 ;  /* 0xff800000bbbb7808 */ /* 0x000fe40006000000 */
[----:B------:R-:W-:Y:S02]  /*5120*/  FMNMX.FTZ R17, R186, R17, !PT ;  /* 0x00000011ba117209 */ /* 0x000fe40007810000 */
[----:B------:R-:W-:Y:S02]  /*5130*/  FMNMX.FTZ R16, R5, R16, !PT ;  /* 0x0000001005107209 */ /* 0x000fe40007810000 */
[----:B------:R-:W-:Y:S02]  /*5140*/  ISETP.GE.AND P5, PT, R15, R204, PT ;  /* 0x000000cc0f00720c */ /* 0x000fe40003fa6270 */
[----:B------:R-:W-:-:S02]  /*5150*/  FSEL R188, R188, -INF , !P3 ;  /* 0xff800000bcbc7808 */ /* 0x000fc40005800000 */
[----:B------:R-:W-:Y:S02]  /*5160*/  FMNMX.FTZ R17, R187, R17, !PT ;  /* 0x00000011bb117209 */ /* 0x000fe40007810000 */
[----:B------:R-:W-:Y:S02]  /*5170*/  FMNMX.FTZ R16, R4, R16, !PT ;  /* 0x0000001004107209 */ /* 0x000fe40007810000 */
[----:B------:R-:W-:Y:S01]  /*5180*/  ISETP.GE.AND P0, PT, R13, R167, PT ;  /* 0x000000a70d00720c */ /* 0x000fe20003f06270 */
[C---:B------:R-:W-:Y:S01]  /*5190*/  VIADD R13, R11.reuse, 0x38 ;  /* 0x000000380b0d7836 */ /* 0x040fe20000000000 */
[----:B------:R-:W-:Y:S01]  /*51a0*/  ISETP.GE.AND P4, PT, R14, R204, PT ;  /* 0x000000cc0e00720c */ /* 0x000fe20003f86270 */
[----:B------:R-:W-:Y:S01]  /*51b0*/  VIADD R11, R11, 0x39 ;  /* 0x000000390b0b7836 */ /* 0x000fe20000000000 */
        /* <DEDUP_REMOVED lines=23> */
[-C--:B------:R-:W-:Y:S02]  /*5330*/  ISETP.GE.AND P1, PT, R13, R167.reuse, PT ;  /* 0x000000a70d00720c */ /* 0x080fe40003f26270 */
[----:B------:R-:W-:Y:S02]  /*5340*/  FSEL R196, R196, -INF , !P0 ;  /* 0xff800000c4c47808 */ /* 0x000fe40004000000 */
[----:B------:R-:W-:Y:S02]  /*5350*/  FMNMX.FTZ R16, R197, R16, !PT ;  /* 0x00000010c5107209 */ /* 0x000fe40007810000 */
[----:B------:R-:W-:-:S02]  /*5360*/  ISETP.GE.AND P0, PT, R11, R167, PT ;  /* 0x000000a70b00720c */ /* 0x000fc40003f06270 */
[----:B------:R-:W-:Y:S02]  /*5370*/  FSEL R195, R195, -INF , !P1 ;  /* 0xff800000c3c37808 */ /* 0x000fe40004800000 */
[----:B------:R-:W-:Y:S02]  /*5380*/  FMNMX.FTZ R16, R196, R16, !PT ;  /* 0x00000010c4107209 */ /* 0x000fe40007810000 */
[----:B------:R-:W-:Y:S02]  /*5390*/  FSEL R194, R194, -INF , !P0 ;  /* 0xff800000c2c27808 */ /* 0x000fe40004000000 */
[----:B------:R-:W-:Y:S02]  /*53a0*/  FMNMX.FTZ R11, R195, R16, !PT ;  /* 0x00000010c30b7209 */ /* 0x000fe40007810000 */
[----:B------:R-:W-:Y:S01]  /*53b0*/  LDSM.16.MT88.4 R16, [R228+0x16000] ;  /* 0x01600000e410783b */ /* 0x000fe20000004200 */
[----:B------:R-:W-:Y:S02]  /*53c0*/  PLOP3.LUT P3, PT, PT, PT, UP0, 0x80, 0x0 ;  /* 0x000000000000781c */ /* 0x000fe40003f6f008 */
[----:B------:R-:W-:-:S02]  /*53d0*/  FMNMX.FTZ R11, R194, R11, !PT ;  /* 0x0000000bc20b7209 */ /* 0x000fc40007810000 */
        /* <DEDUP_REMOVED lines=26> */
[--C-:B------:R-:W-:Y:S01]  /*5580*/  FFMA.FTZ R188, R188, UR16, -R198.reuse ;  /* 0x00000010bcbc7c23 */ /* 0x100fe200080108c6 */
[--C-:B------:R-:W-:Y:S01]  /*5590*/  FFMA.FTZ R202, R202, UR16, -R198.reuse ;  /* 0x00000010caca7c23 */ /* 0x100fe200080108c6 */
[--C-:B------:R-:W-:Y:S01]  /*55a0*/  FFMA.FTZ R201, R201, UR16, -R198.reuse ;  /* 0x00000010c9c97c23 */ /* 0x100fe200080108c6 */
[----:B------:R-:W-:Y:S01]  /*55b0*/  FSEL R193, R193, RZ, P0 ;  /* 0x000000ffc1c17208 */ /* 0x000fe20000000000 */
[--C-:B------:R-:W-:Y:S01]  /*55c0*/  FFMA.FTZ R200, R200, UR16, -R198.reuse ;  /* 0x00000010c8c87c23 */ /* 0x100fe200080108c6 */
[----:B------:R-:W-:-:S02]  /*55d0*/  FFMA.FTZ R250, R199, UR16, -R198 ;  /* 0x00000010c7fa7c23 */ /* 0x000fc400080108c6 */
[----:B------:R-:W-:Y:S01]  /*55e0*/  MUFU.EX2 R179, R179 ;  /* 0x000000b300b37308 */ /* 0x000fe20000000800 */
[--C-:B------:R-:W-:Y:S01]  /*55f0*/  FFMA.FTZ R183, R64, UR16, -R193.reuse ;  /* 0x0000001040b77c23 */ /* 0x100fe200080108c1 */
        /* <DEDUP_REMOVED lines=8> */
[--C-:B------:R-:W-:Y:S01]  /*5680*/  FFMA.FTZ R169, R4, UR16, -R193.reuse ;  /* 0x0000001004a97c23 */ /* 0x100fe200080108c1 */
[--C-:B------:R-:W-:Y:S01]  /*5690*/  FFMA.FTZ R0, R12, UR16, -R193.reuse ;  /* 0x000000100c007c23 */ /* 0x100fe200080108c1 */
[----:B------:R-:W1:Y:S01]  /*56a0*/  LDSM.16.MT88.4 R4, [R228+0x10800] ;  /* 0x01080000e404783b */ /* 0x000e620000004200 */
[--C-:B------:R-:W-:Y:S01]  /*56b0*/  FFMA.FTZ R189, R189, UR16, -R193.reuse ;  /* 0x00000010bdbd7c23 */ /* 0x100fe200080108c1 */
[--C-:B------:R-:W-:Y:S01]  /*56c0*/  FFMA.FTZ R190, R190, UR16, -R193.reuse ;  /* 0x00000010bebe7c23 */ /* 0x100fe200080108c1 */
[--C-:B------:R-:W-:Y:S01]  /*56d0*/  FFMA.FTZ R191, R191, UR16, -R193.reuse ;  /* 0x00000010bfbf7c23 */ /* 0x100fe200080108c1 */
[----:B------:R-:W-:Y:S01]  /*56e0*/  MUFU.EX2 R183, R183 ;  /* 0x000000b700b77308 */ /* 0x000fe20000000800 */
[----:B------:R-:W4:Y:S01]  /*56f0*/  LDSM.16.MT88.4 R12, [R232+0x12800] ;  /* 0x01280000e80c783b */ /* 0x000f220000004200 */
[--C-:B------:R-:W-:Y:S01]  /*5700*/  FFMA.FTZ R192, R192, UR16, -R193.reuse ;  /* 0x00000010c0c07c23 */ /* 0x100fe200080108c1 */
[--C-:B------:R-:W-:Y:S01]  /*5710*/  FFMA.FTZ R197, R197, UR16, -R193.reuse ;  /* 0x00000010c5c57c23 */ /* 0x100fe200080108c1 */
[--C-:B------:R-:W-:Y:S01]  /*5720*/  FFMA.FTZ R196, R196, UR16, -R193.reuse ;  /* 0x00000010c4c47c23 */ /* 0x100fe200080108c1 */
[----:B------:R-:W-:Y:S01]  /*5730*/  LDSM.16.MT88.4 R24, [R232+0x10800] ;  /* 0x01080000e818783b */ /* 0x000fe20000004200 */
[--C-:B------:R-:W-:Y:S01]  /*5740*/  FFMA.FTZ R195, R195, UR16, -R193.reuse ;  /* 0x00000010c3c37c23 */ /* 0x100fe200080108c1 */
[----:B------:R-:W-:Y:S01]  /*5750*/  FFMA.FTZ R249, R194, UR16, -R193 ;  /* 0x00000010c2f97c23 */ /* 0x000fe200080108c1 */
[----:B------:R-:W5:Y:S01]  /*5760*/  MUFU.EX2 R184, R184 ;  /* 0x000000b800b87308 */ /* 0x000f620000000800 */
[----:B---3--:R-:W-:Y:S01]  /*5770*/  F2FP.F16.F32.PACK_AB R130, R177, R179 ;  /* 0x000000b3b182723e */ /* 0x008fe200000000ff */
[----:B------:R-:W-:-:S04]  /*5780*/  FADD.FTZ R181, R182, R181 ;  /* 0x000000b5b6b57221 */ /* 0x000fc80000010000 */
[----:B------:R-:W-:Y:S02]  /*5790*/  FADD.FTZ R181, R179, R181 ;  /* 0x000000b5b3b57221 */ /* 0x000fe40000010000 */
[----:B------:R-:W3:Y:S02]  /*57a0*/  MUFU.EX2 R180, R180 ;  /* 0x000000b400b47308 */ /* 0x000ee40000000800 */
[----:B------:R-:W-:-:S06]  /*57b0*/  FADD.FTZ R181, R177, R181 ;  /* 0x000000b5b1b57221 */ /* 0x000fcc0000010000 */
[----:B------:R-:W2:Y:S01]  /*57c0*/  MUFU.EX2 R178, R178 ;  /* 0x000000b200b27308 */ /* 0x000ea20000000800 */
[----:B-----5:R-:W-:Y:S01]  /*57d0*/  F2FP.F16.F32.PACK_AB R129, R184, R183 ;  /* 0x000000b7b881723e */ /* 0x020fe200000000ff */
[----:B------:R-:W-:-:S06]  /*57e0*/  FADD.FTZ R183, R183, R184 ;  /* 0x000000b8b7b77221 */ /* 0x000fcc0000010000 */
[----:B------:R-:W5:Y:S01]  /*57f0*/  MUFU.EX2 R176, R176 ;  /* 0x000000b000b07308 */ /* 0x000f620000000800 */
[----:B---3--:R-:W-:-:S07]  /*5800*/  FADD.FTZ R183, R180, R183 ;  /* 0x000000b7b4b77221 */ /* 0x008fce0000010000 */
[----:B------:R-:W3:Y:S01]  /*5810*/  MUFU.EX2 R174, R174 ;  /* 0x000000ae00ae7308 */ /* 0x000ee20000000800 */
[C---:B--2---:R-:W-:Y:S01]  /*5820*/  F2FP.F16.F32.PACK_AB R131, R178.reuse, R180 ;  /* 0x000000b4b283723e */ /* 0x044fe200000000ff */
[----:B------:R-:W-:-:S06]  /*5830*/  FADD.FTZ R183, R178, R183 ;  /* 0x000000b7b2b77221 */ /* 0x000fcc0000010000 */
[----:B------:R-:W-:Y:S01]  /*5840*/  HMMA.16816.F32 R152, R128, R148, RZ ;  /* 0x000000948098723c */ /* 0x000fe200000018ff */
[----:B------:R-:W-:Y:S01]  /*5850*/  MUFU.EX2 R173, R173 ;  /* 0x000000ad00ad7308 */ /* 0x000fe20000000800 */
[----:B-----5:R-:W-:-:S04]  /*5860*/  FADD.FTZ R181, R176, R181 ;  /* 0x000000b5b0b57221 */ /* 0x020fc80000010000 */
[C---:B------:R-:W-:Y:S03]  /*5870*/  HMMA.16816.F32 R148, R128.reuse, R150, RZ ;  /* 0x000000968094723c */ /* 0x040fe600000018ff */
[----:B------:R-:W-:Y:S01]  /*5880*/  MUFU.EX2 R2, R2 ;  /* 0x0000000200027308 */ /* 0x000fe20000000800 */
[----:B---3--:R-:W-:Y:S02]  /*5890*/  FADD.FTZ R181, R174, R181 ;  /* 0x000000b5aeb57221 */ /* 0x008fe40000010000 */
[C---:B------:R-:W-:Y:S05]  /*58a0*/  HMMA.16816.F32 R160, R128.reuse, R156, RZ ;  /* 0x0000009c80a0723c */ /* 0x040fea00000018ff */
[----:B------:R-:W2:Y:S01]  /*58b0*/  MUFU.EX2 R175, R175 ;  /* 0x000000af00af7308 */ /* 0x000ea20000000800 */
[C---:B------:R-:W-:Y:S06]  /*58c0*/  HMMA.16816.F32 R144, R128.reuse, R140, RZ ;  /* 0x0000008c8090723c */ /* 0x040fec00000018ff */
[C---:B------:R-:W-:Y:S01]  /*58d0*/  HMMA.16816.F32 R136, R128.reuse, R132, RZ ;  /* 0x000000848088723c */ /* 0x040fe200000018ff */
[----:B------:R-:W3:Y:S05]  /*58e0*/  MUFU.EX2 R172, R172 ;  /* 0x000000ac00ac7308 */ /* 0x000eea0000000800 */
[----:B------:R-:W-:Y:S03]  /*58f0*/  HMMA.16816.F32 R36, R128, R40, RZ ;  /* 0x000000288024723c */ /* 0x000fe600000018ff */
[----:B------:R-:W-:Y:S01]  /*5900*/  MUFU.EX2 R169, R169 ;  /* 0x000000a900a97308 */ /* 0x000fe20000000800 */
[----:B--2---:R-:W-:-:S02]  /*5910*/  FADD.FTZ R183, R175, R183 ;  /* 0x000000b7afb77221 */ /* 0x004fc40000010000 */
[C---:B------:R-:W-:Y:S05]  /*5920*/  HMMA.16816.F32 R44, R128.reuse, R48, RZ ;  /* 0x00000030802c723c */ /* 0x040fea00000018ff */
[----:B------:R-:W2:Y:S01]  /*5930*/  MUFU.EX2 R0, R0 ;  /* 0x0000000000007308 */ /* 0x000ea20000000800 */
[----:B------:R-:W-:Y:S01]  /*5940*/  HMMA.16816.F32 R52, R128, R56, RZ ;  /* 0x000000388034723c */ /* 0x000fe200000018ff */
[----:B---3--:R-:W-:-:S05]  /*5950*/  FADD.FTZ R183, R172, R183 ;  /* 0x000000b7acb77221 */ /* 0x008fca0000010000 */
        /* <DEDUP_REMOVED lines=44> */
[----:B--2---:R-:W-:Y:S01]  /*5c20*/  F2FP.F16.F32.PACK_AB R19, R0, R169 ;  /* 0x000000a90013723e */ /* 0x004fe200000000ff */
[----:B------:R-:W-:Y:S02]  /*5c30*/  FADD.FTZ R169, R169, R183 ;  /* 0x000000b7a9a97221 */ /* 0x000fe40000010000 */
[----:B------:R-:W-:Y:S02]  /*5c40*/  FADD.FTZ R173, R2, R173 ;  /* 0x000000ad02ad7221 */ /* 0x000fe40000010000 */
[----:B------:R-:W-:Y:S02]  /*5c50*/  FADD.FTZ R169, R0, R169 ;  /* 0x000000a900a97221 */ /* 0x000fe40000010000 */
[C---:B------:R-:W-:Y:S06]  /*5c60*/  HMMA.16816.F32 R152, R16.reuse, R8, R152 ;  /* 0x000000081098723c */ /* 0x040fec0000001898 */
[C---:B------:R-:W-:Y:S01]  /*5c70*/  HMMA.16816.F32 R148, R16.reuse, R10, R148 ;  /* 0x0000000a1094723c */ /* 0x040fe20000001894 */
[----:B------:R-:W2:Y:S05]  /*5c80*/  LDSM.16.MT88.4 R8, [R229+0x12800] ;  /* 0x01280000e508783b */ /* 0x000eaa0000004200 */
        /* <DEDUP_REMOVED lines=39> */
[C---:B-----5:R-:W-:Y:S06]  /*5f00*/  HMMA.16816.F32 R116, R16.reuse, R20, R116 ;  /* 0x000000141074723c */ /* 0x060fec0000001874 */
[C---:B------:R-:W-:Y:S01]  /*5f10*/  HMMA.16816.F32 R120, R16.reuse, R22, R120 ;  /* 0x000000161078723c */ /* 0x040fe20000001878 */
[----:B------:R-:W3:Y:S05]  /*5f20*/  LDSM.16.MT88.4 R20, [R232+0x13000] ;  /* 0x01300000e814783b */ /* 0x000eea0000004200 */
        /* <DEDUP_REMOVED lines=21> */
[----:B--2---:R-:W-:Y:S01]  /*6080*/  HMMA.16816.F32 R144, R16, R8, R144 ;  /* 0x000000081090723c */ /* 0x004fe20000001890 */
[----:B------:R-:W-:Y:S01]  /*6090*/  FADD.FTZ R191, R196, R191 ;  /* 0x000000bfc4bf7221 */ /* 0x000fe20000010000 */
[----:B------:R-:W-:-:S03]  /*60a0*/  FADD.FTZ R187, R200, R187 ;  /* 0x000000bbc8bb7221 */ /* 0x000fc60000010000 */
[----:B------:R-:W-:Y:S01]  /*60b0*/  FADD.FTZ R191, R195, R191 ;  /* 0x000000bfc3bf7221 */ /* 0x000fe20000010000 */
        /* <DEDUP_REMOVED lines=46> */
[C---:B---3--:R-:W-:Y:S06]  /*63a0*/  HMMA.16816.F32 R124, R16.reuse, R20, R124 ;  /* 0x00000014107c723c */ /* 0x048fec000000187c */
[----:B------:R-:W-:Y:S01]  /*63b0*/  HMMA.16816.F32 R128, R16, R22, R128 ;  /* 0x000000161080723c */ /* 0x000fe20000001880 */
[----:B------:R-:W3:Y:S04]  /*63c0*/  LDSM.16.MT88.4 R20, [R230+0x13800] ;  /* 0x01380000e614783b */ /* 0x000ee80000004200 */
[----:B------:R-:W3:Y:S01]  /*63d0*/  LDSM.16.MT88.4 R16, [R229+0x13800] ;  /* 0x01380000e510783b */ /* 0x000ee20000004200 */
        /* <DEDUP_REMOVED lines=28> */
[C---:B------:R-:W-:Y:S06]  /*65a0*/  HMMA.16816.F32 R72, R4.reuse, R34, R72 ;  /* 0x000000220448723c */ /* 0x040fec0000001848 */
[C---:B------:R-:W-:Y:S06]  /*65b0*/  HMMA.16816.F32 R76, R4.reuse, R28, R76 ;  /* 0x0000001c044c723c */ /* 0x040fec000000184c */
[C---:B------:R-:W-:Y:S06]  /*65c0*/  HMMA.16816.F32 R80, R4.reuse, R30, R80 ;  /* 0x0000001e0450723c */ /* 0x040fec0000001850 */
[C---:B-----5:R-:W-:Y:S06]  /*65d0*/  HMMA.16816.F32 R92, R4.reuse, R24, R92 ;  /* 0x00000018045c723c */ /* 0x060fec000000185c */
[C---:B------:R-:W-:Y:S06]  /*65e0*/  HMMA.16816.F32 R96, R4.reuse, R26, R96 ;  /* 0x0000001a0460723c */ /* 0x040fec0000001860 */
[C---:B---3--:R-:W-:Y:S06]  /*65f0*/  HMMA.16816.F32 R100, R4.reuse, R20, R100 ;  /* 0x000000140464723c */ /* 0x048fec0000001864 */
[C---:B------:R-:W-:Y:S06]  /*6600*/  HMMA.16816.F32 R104, R4.reuse, R22, R104 ;  /* 0x000000160468723c */ /* 0x040fec0000001868 */
[C---:B------:R-:W-:Y:S06]  /*6610*/  HMMA.16816.F32 R108, R4.reuse, R16, R108 ;  /* 0x00000010046c723c */ /* 0x040fec000000186c */
[C---:B------:R-:W-:Y:S06]  /*6620*/  HMMA.16816.F32 R112, R4.reuse, R18, R112 ;  /* 0x000000120470723c */ /* 0x040fec0000001870 */
[C---:B----4-:R-:W-:Y:S06]  /*6630*/  HMMA.16816.F32 R116, R4.reuse, R12, R116 ;  /* 0x0000000c0474723c */ /* 0x050fec0000001874 */
        /* <DEDUP_REMOVED lines=81> */
.L_x_3645:
[----:B------:R-:W-:-:S04]  /*6b50*/  ULEA UR26, -UR8, URZ, 0x6 ;  /* 0x0000003f081a7291 */ /* 0x000fc8000f8e313f */
[----:B------:R-:W-:-:S12]  /*6b60*/  USHF.R.S32.HI UR5, URZ, 0x1f, UR26 ;  /* 0x0000001f3f057899 */ /* 0x000fd8000801141a */
.L_x_3646:
[----:B------:R-:W-:Y:S01]  /*6b70*/  ULEA UR4, UP0, UR8, UR26, 0x4 ;  /* 0x0000001a08047291 */ /* 0x000fe2000f80203f */
[----:B------:R-:W-:Y:S01]  /*6b80*/  IMAD.U32 R0, RZ, RZ, UR26 ;  /* 0x0000001aff007e24 */ /* 0x000fe2000f8e00ff */
[----:B------:R-:W-:Y:S01]  /*6b90*/  IADD3 R2, P1, R170, UR26, RZ ;  /* 0x0000001aaa027c10 */ /* 0x000fe2000ff3e0ff */
[----:B------:R-:W-:Y:S01]  /*6ba0*/  IMAD.U32 R4, RZ, RZ, UR5 ;  /* 0x00000005ff047e24 */ /* 0x000fe2000f8e00ff */
[----:B------:R-:W-:Y:S02]  /*6bb0*/  ULEA.HI.X UR20, UR8, UR5, UR9, 0x4, UP0 ;  /* 0x0000000508147291 */ /* 0x000fe400080f2409 */
[----:B------:R-:W-:Y:S01]  /*6bc0*/  LEA R240, P2, R0, R240, 0x1 ;  /* 0x000000f000f07211 */ /* 0x000fe200078408ff */
[----:B------:R-:W-:Y:S01]  /*6bd0*/  UISETP.GT.AND UP0, UPT, UR23, UR15, UPT ;  /* 0x0000000f1700728c */ /* 0x000fe2000bf04270 */
        /* <DEDUP_REMOVED lines=465> */
.L_x_3648:
[----:B------:R-:W-:-:S04]  /*88f0*/  ULEA UR5, -UR12, URZ, 0x6 ;  /* 0x0000003f0c057291 */ /* 0x000fc8000f8e313f */
[----:B------:R-:W-:Y:S02]  /*8900*/  USHF.R.S32.HI UR4, URZ, 0x1f, UR5 ;  /* 0x0000001f3f047899 */ /* 0x000fe40008011405 */
[----:B------:R-:W-:-:S04]  /*8910*/  MOV R10, UR5 ;  /* 0x00000005000a7c02 */ /* 0x000fc80008000f00 */
[----:B------:R-:W-:-:S07]  /*8920*/  MOV R7, UR4 ;  /* 0x0000000400077c02 */ /* 0x000fce0008000f00 */
.L_x_3649:
        /* <DEDUP_REMOVED lines=35> */
.L_x_3647:
        /* <DEDUP_REMOVED lines=489> */
.L_x_3644:
        /* <DEDUP_REMOVED lines=15> */
.L_x_3654:
        /* <DEDUP_REMOVED lines=69> */
.L_x_3651:
[C---:B------:R-:W-:Y:S01]  /*af30*/  LEA R240, P0, R10.reuse, R240, 0x1 ;  /* 0x000000f00af07211 */ /* 0x040fe200078008ff */
[----:B------:R-:W-:Y:S03]  /*af40*/  UISETP.GT.AND UP0, UPT, UR23, UR15, UPT ;  /* 0x0000000f1700728c */ /* 0x000fe6000bf04270 */
        /* <DEDUP_REMOVED lines=310> */
[----:B------:R-:W-:Y:S04]  /*c2b0*/  IMAD.U32 R7, RZ, RZ, UR7 ;  /* 0x00000007ff077e24 */ /* 0x000fe8000f8e00ff */
[----:B------:R-:W-:Y:S02]  /*c2c0*/  MOV R5, UR11 ;  /* 0x0000000b00057c02 */ /* 0x000fe40008000f00 */
[----:B------:R-:W-:Y:S02]  /*c2d0*/  IABS R7, R7 ;  /* 0x0000000700077213 */ /* 0x000fe40000000000 */
        /* <DEDUP_REMOVED lines=57> */
.L_x_3653:
        /* <DEDUP_REMOVED lines=28> */
.L_x_3652:
[----:B-12---:R-:W-:Y:S01]  /*c830*/  FMNMX.FTZ R5, R178, R2, !PT ;  /* 0x00000002b2057209 */ /* 0x006fe20007810000 */
[----:B----4-:R-:W-:Y:S01]  /*c840*/  LDSM.16.MT88.4 R12, [R232+0x10000] ;  /* 0x01000000e80c783b */ /* 0x010fe20000004200 */
        /* <DEDUP_REMOVED lines=493> */
.L_x_3650:
[----:B------:R-:W1:Y:S01]  /*e720*/  SHFL.BFLY PT, R0, R250, 0x2, 0x1f ;  /* 0x0c401f00fa007f89 */ /* 0x000e6200000e0000 */
[----:B------:R-:W-:Y:S01]  /*e730*/  MOV R11, 0x3f800000 ;  /* 0x3f800000000b7802 */ /* 0x000fe20000000f00 */
[----:B------:R-:W2:Y:S01]  /*e740*/  S2UR UR5, SR_CgaCtaId ;  /* 0x00000000000579c3 */ /* 0x000ea20000008800 */
[----:B------:R-:W-:Y:S01]  /*e750*/  MOV R9, 0x3f800000 ;  /* 0x3f80000000097802 */ /* 0x000fe20000000f00 */
[----:B------:R-:W3:Y:S01]  /*e760*/  SHFL.BFLY PT, R2, R249, 0x2, 0x1f ;  /* 0x0c401f00f9027f89 */ /* 0x000ee200000e0000 */
[----:B------:R-:W-:Y:S01]  /*e770*/  UMOV UR4, 0x400 ;  /* 0x0000040000047882 */ /* 0x000fe20000000000 */
[----:B------:R-:W-:Y:S01]  /*e780*/  BSSY B0, `(.L_x_3655) ;  /* 0x0000131000007945 */ /* 0x000fe20003800000 */
[----:B------:R-:W4:Y:S03]  /*e790*/  S2R R7, SR_TID.X ;  /* 0x0000000000077919 */ /* 0x000f260000002100 */
[----:B------:R-:W5:Y:S01]  /*e7a0*/  LDC R20, c[0x0][0x270] ;  /* 0x00009c00ff147b82 */ /* 0x000f620000000800 */
[----:B------:R-:W5:Y:S01]  /*e7b0*/  S2R R18, SR_CTAID.Y ;  /* 0x0000000000127919 */ /* 0x000f620000002600 */
[----:B------:R-:W5:Y:S06]  /*e7c0*/  S2R R19, SR_CTAID.X ;  /* 0x0000000000137919 */ /* 0x000f6c0000002500 */
[----:B------:R-:W5:Y:S01]  /*e7d0*/  LDC.64 R16, c[0x0][0x2c0] ;  /* 0x0000b000ff107b82 */ /* 0x000f620000000a00 */
[----:B-1----:R-:W-:-:S02]  /*e7e0*/  FADD.FTZ R250, R0, R250 ;  /* 0x000000fa00fa7221 */ /* 0x002fc40000010000 */
[----:B------:R-:W1:Y:S01]  /*e7f0*/  S2R R0, SR_TID.X ;  /* 0x0000000000007919 */ /* 0x000e620000002100 */
[----:B--2---:R-:W-:Y:S01]  /*e800*/  ULEA UR5, UR5, UR4, 0x18 ;  /* 0x0000000405057291 */ /* 0x004fe2000f8ec03f */
[----:B---3--:R-:W-:-:S03]  /*e810*/  FADD.FTZ R249, R2, R249 ;  /* 0x000000f902f97221 */ /* 0x008fc60000010000 */
[----:B------:R-:W2:Y:S01]  /*e820*/  S2UR UR4, SR_CTAID.Z ;  /* 0x00000000000479c3 */ /* 0x000ea20000002700 */
[----:B------:R-:W3:Y:S04]  /*e830*/  SHFL.BFLY PT, R6, R250, 0x1, 0x1f ;  /* 0x0c201f00fa067f89 */ /* 0x000ee800000e0000 */
[----:B------:R-:W2:Y:S01]  /*e840*/  SHFL.BFLY PT, R5, R249, 0x1, 0x1f ;  /* 0x0c201f00f9057f89 */ /* 0x000ea200000e0000 */
[----:B----4-:R-:W-:-:S04]  /*e850*/  SHF.R.S32.HI R10, RZ, 0x1f, R7 ;  /* 0x0000001fff0a7819 */ /* 0x010fc80000011407 */
[-C--:B------:R-:W-:Y:S01]  /*e860*/  LEA.HI R2, R10, R7.reuse, RZ, 0x2 ;  /* 0x000000070a027211 */ /* 0x080fe200078f10ff */
[----:B-----5:R-:W-:Y:S01]  /*e870*/  IMAD R16, R18, R16, UR17 ;  /* 0x0000001112107e24 */ /* 0x020fe2000f8e0210 */
[----:B------:R-:W-:Y:S02]  /*e880*/  LEA.HI R10, R10, R7, RZ, 0x5 ;  /* 0x000000070a0a7211 */ /* 0x000fe400078f28ff */
[--C-:B------:R-:W-:Y:S02]  /*e890*/  SHF.R.S32.HI R13, RZ, 0x2, R2.reuse ;  /* 0x00000002ff0d7819 */ /* 0x100fe40000011402 */
[----:B------:R-:W-:Y:S02]  /*e8a0*/  SHF.R.S32.HI R12, RZ, 0x1f, R2 ;  /* 0x0000001fff0c7819 */ /* 0x000fe40000011402 */
[----:B------:R-:W-:Y:S01]  /*e8b0*/  LOP3.LUT R8, R10, 0xffffffe0, RZ, 0xc0, !PT ;  /* 0xffffffe00a087812 */ /* 0x000fe200078ec0ff */
[----:B---3--:R-:W-:Y:S01]  /*e8c0*/  FADD.FTZ R6, R250, R6 ;  /* 0x00000006fa067221 */ /* 0x008fe20000010000 */
[----:B------:R-:W-:-:S02]  /*e8d0*/  LEA.HI R12, R12, R13, RZ, 0x3 ;  /* 0x0000000d0c0c7211 */ /* 0x000fc400078f18ff */
[----:B------:R-:W-:Y:S01]  /*e8e0*/  LOP3.LUT R2, R2, 0x1ffffffc, RZ, 0xc0, !PT ;  /* 0x1ffffffc02027812 */ /* 0x000fe200078ec0ff */
[----:B--2---:R-:W-:Y:S01]  /*e8f0*/  FADD.FTZ R5, R249, R5 ;  /* 0x00000005f9057221 */ /* 0x004fe20000010000 */
[----:B------:R-:W-:Y:S01]  /*e900*/  BAR.SYNC.DEFER_BLOCKING 0x0 ;  /* 0x0000000000007b1d */ /* 0x000fe20000010000 */
[----:B------:R-:W-:Y:S02]  /*e910*/  FSETP.NE.FTZ.AND P4, PT, R6, RZ, PT ;  /* 0x000000ff0600720b */ /* 0x000fe40003f95000 */
[----:B-1----:R-:W-:Y:S02]  /*e920*/  SHF.R.S32.HI R14, RZ, 0x1f, R0 ;  /* 0x0000001fff0e7819 */ /* 0x002fe40000011400 */
[----:B------:R-:W-:Y:S02]  /*e930*/  FSETP.NE.FTZ.AND P3, PT, R5, RZ, PT ;  /* 0x000000ff0500720b */ /* 0x000fe40003f75000 */
[CC--:B------:R-:W-:Y:S02]  /*e940*/  LEA.HI R4, R14.reuse, R0.reuse, RZ, 0x4 ;  /* 0x000000000e047211 */ /* 0x0c0fe400078f20ff */
[----:B------:R-:W-:-:S02]  /*e950*/  LEA.HI R14, R14, R0, RZ, 0x5 ;  /* 0x000000000e0e7211 */ /* 0x000fc400078f28ff */
[----:B------:R-:W-:Y:S02]  /*e960*/  IADD3 R8, R7, -R8, RZ ;  /* 0x8000000807087210 */ /* 0x000fe40007ffe0ff */
[----:B------:R-:W-:Y:S01]  /*e970*/  LOP3.LUT R12, R12, 0xfffffff8, RZ, 0xc0, !PT ;  /* 0xfffffff80c0c7812 */ /* 0x000fe200078ec0ff */
[----:B------:R-:W1:Y:S01]  /*e980*/  @P4 MUFU.RCP R11, R6 ;  /* 0x00000006000b4308 */ /* 0x000e620000001000 */
[----:B------:R-:W-:Y:S02]  /*e990*/  IADD3 R7, -R2, R7, RZ ;  /* 0x0000000702077210 */ /* 0x000fe40007ffe1ff */
[----:B------:R-:W-:Y:S02]  /*e9a0*/  SHF.R.S32.HI R10, RZ, 0x5, R10 ;  /* 0x00000005ff0a7819 */ /* 0x000fe4000001140a */
[----:B------:R-:W-:Y:S02]  /*e9b0*/  LOP3.LUT R2, R4, 0xfffffff0, RZ, 0xc0, !PT ;  /* 0xfffffff004027812 */ /* 0x000fe400078ec0ff */
[----:B------:R-:W-:Y:S01]  /*e9c0*/  LOP3.LUT R14, R14, 0xffffffe0, RZ, 0xc0, !PT ;  /* 0xffffffe00e0e7812 */ /* 0x000fe200078ec0ff */
[----:B------:R-:W2:Y:S01]  /*e9d0*/  @P3 MUFU.RCP R9, R5 ;  /* 0x0000000500093308 */ /* 0x000ea20000001000 */
[----:B------:R-:W-:-:S02]  /*e9e0*/  LOP3.LUT P5, RZ, R8, 0x3, RZ, 0xc0, !PT ;  /* 0x0000000308ff7812 */ /* 0x000fc400078ac0ff */
[----:B------:R-:W-:Y:S02]  /*e9f0*/  IADD3 R8, R13, -R12, RZ ;  /* 0x8000000c0d087210 */ /* 0x000fe40007ffe0ff */
[----:B------:R-:W-:Y:S02]  /*ea00*/  SHF.R.S32.HI R12, RZ, 0x1f, R10 ;  /* 0x0000001fff0c7819 */ /* 0x000fe4000001140a */
[----:B------:R-:W-:Y:S01]  /*ea10*/  IADD3 R2, -R2, R0, RZ ;  /* 0x0000000002027210 */ /* 0x000fe20007ffe1ff */
[----:B------:R-:W3:Y:S01]  /*ea20*/  @P4 MUFU.LG2 R6, R6 ;  /* 0x0000000600064308 */ /* 0x000ee20000000c00 */
[----:B------:R-:W-:Y:S01]  /*ea30*/  IADD3 R0, R0, -R14, RZ ;  /* 0x8000000e00007210 */ /* 0x000fe20007ffe0ff */
[C---:B-1----:R-:W-:Y:S01]  /*ea40*/  FMUL.FTZ R160, R11.reuse, R160 ;  /* 0x000000a00ba07220 */ /* 0x042fe20000410000 */
[----:B------:R-:W-:Y:S01]  /*ea50*/  LEA.HI R12, R12, R10, RZ, 0x2 ;  /* 0x0000000a0c0c7211 */ /* 0x000fe200078f10ff */
        /* <DEDUP_REMOVED lines=64> */
[C---:B--2---:R-:W-:Y:S01]  /*ee60*/  FMUL.FTZ R163, R9.reuse, R163 ;  /* 0x000000a309a37220 */ /* 0x044fe20000410000 */
[----:B------:R-:W-:Y:S01]  /*ee70*/  LOP3.LUT R12, R12, 0xffffffc, RZ, 0xc0, !PT ;  /* 0x0ffffffc0c0c7812 */ /* 0x000fe200078ec0ff */
[----:B------:R-:W-:Y:S01]  /*ee80*/  FMUL.FTZ R162, R9, R162 ;  /* 0x000000a209a27220 */ /* 0x000fe20000410000 */
[----:B------:R-:W-:Y:S01]  /*ee90*/  LEA.HI R11, R11, R0, RZ, 0x2 ;  /* 0x000000000b0b7211 */ /* 0x000fe200078f10ff */
[C---:B------:R-:W-:Y:S01]  /*eea0*/  FMUL.FTZ R159, R9.reuse, R159 ;  /* 0x0000009f099f7220 */ /* 0x040fe20000410000 */
[----:B------:R-:W-:Y:S01]  /*eeb0*/  SHF.R.S32.HI R0, RZ, 0x4, R4 ;  /* 0x00000004ff007819 */ /* 0x000fe20000011404 */
[C---:B------:R-:W-:Y:S01]  /*eec0*/  FMUL.FTZ R158, R9.reuse, R158 ;  /* 0x0000009e099e7220 */ /* 0x040fe20000410000 */
[C---:B------:R-:W-:Y:S01]  /*eed0*/  LEA R7, R10.reuse, R7, 0x9 ;  /* 0x000000070a077211 */ /* 0x040fe200078e48ff */
[C---:B------:R-:W-:Y:S01]  /*eee0*/  FMUL.FTZ R155, R9.reuse, R155 ;  /* 0x0000009b099b7220 */ /* 0x040fe20000410000 */
[----:B------:R-:W-:Y:S01]  /*eef0*/  IADD3 R12, R10, -R12, RZ ;  /* 0x8000000c0a0c7210 */ /* 0x000fe20007ffe0ff */
[C---:B------:R-:W-:Y:S01]  /*ef00*/  FMUL.FTZ R154, R9.reuse, R154 ;  /* 0x0000009a099a7220 */ /* 0x040fe20000410000 */
[C---:B------:R-:W-:Y:S01]  /*ef10*/  R2P PR, R8.reuse, 0x6 ;  /* 0x0000000608007804 */ /* 0x040fe20000000000 */
[C---:B------:R-:W-:Y:S01]  /*ef20*/  FMUL.FTZ R151, R9.reuse, R151 ;  /* 0x0000009709977220 */ /* 0x040fe20000410000 */
[C---:B------:R-:W-:Y:S01]  /*ef30*/  LOP3.LUT R10, R8.reuse, 0x1, RZ, 0xc0, !PT ;  /* 0x00000001080a7812 */ /* 0x040fe200078ec0ff */
        /* <DEDUP_REMOVED lines=57> */
[----:B------:R-:W-:Y:S01]  /*f2d0*/  SHF.L.U32 R8, R8, 0x6, RZ ;  /* 0x0000000608087819 */ /* 0x000fe200000006ff */
[----:B------:R-:W1:Y:S01]  /*f2e0*/  @P3 MUFU.LG2 R5, R5 ;  /* 0x0000000500053308 */ /* 0x000e620000000c00 */
[----:B------:R-:W-:Y:S01]  /*f2f0*/  SHF.L.U32 R4, R0, 0x6, RZ ;  /* 0x0000000600047819 */ /* 0x000fe200000006ff */
[----:B---3--:R-:W-:Y:S01]  /*f300*/  @P4 FMUL.FTZ R6, R6, 0.69314718246459960938 ;  /* 0x3f31721806064820 */ /* 0x008fe20000410000 */
[----:B------:R-:W-:-:S02]  /*f310*/  LEA.HI R9, R2, R2, RZ, 0x1 ;  /* 0x0000000202097211 */ /* 0x000fc400078f08ff */
[----:B------:R-:W-:Y:S02]  /*f320*/  ISETP.NE.U32.AND P0, PT, R10, 0x1, PT ;  /* 0x000000010a00780c */ /* 0x000fe40003f05070 */
[----:B------:R-:W-:Y:S02]  /*f330*/  LOP3.LUT R10, R8, 0x1c0, RZ, 0xc0, !PT ;  /* 0x000001c0080a7812 */ /* 0x000fe400078ec0ff */
[----:B------:R-:W-:Y:S02]  /*f340*/  LOP3.LUT R4, R4, 0x1c0, RZ, 0xc0, !PT ;  /* 0x000001c004047812 */ /* 0x000fe400078ec0ff */
[----:B------:R-:W-:Y:S02]  /*f350*/  SHF.L.U32 R8, R9, 0x2, RZ ;  /* 0x0000000209087819 */ /* 0x000fe400000006ff */
[----:B------:R-:W-:Y:S02]  /*f360*/  LEA.HI R10, R10, R10, RZ, 0x1d ;  /* 0x0000000a0a0a7211 */ /* 0x000fe400078fe8ff */
[----:B------:R-:W-:-:S02]  /*f370*/  LOP3.LUT R8, R4, 0x38, R8, 0xf8, !PT ;  /* 0x0000003804087812 */ /* 0x000fc400078ef808 */
[----:B------:R-:W-:Y:S01]  /*f380*/  SHF.R.U32.HI R4, RZ, 0x3, R4 ;  /* 0x00000003ff047819 */ /* 0x000fe20000011604 */
[----:B-1----:R-:W-:Y:S01]  /*f390*/  @P3 FMUL.FTZ R5, R5, 0.69314718246459960938 ;  /* 0x3f31721805053820 */ /* 0x002fe20000410000 */
[----:B------:R-:W-:Y:S02]  /*f3a0*/  LOP3.LUT R9, R9, 0xffffffe, RZ, 0xc0, !PT ;  /* 0x0ffffffe09097812 */ /* 0x000fe400078ec0ff */
[----:B------:R-:W-:Y:S02]  /*f3b0*/  LEA R7, R7, R10, 0x1 ;  /* 0x0000000a07077211 */ /* 0x000fe400078e08ff */
[----:B------:R-:W-:Y:S02]  /*f3c0*/  LOP3.LUT R4, R8, R4, RZ, 0x3c, !PT ;  /* 0x0000000408047212 */ /* 0x000fe400078e3cff */
[----:B------:R-:W-:Y:S02]  /*f3d0*/  IADD3 R9, R2, -R9, RZ ;  /* 0x8000000902097210 */ /* 0x000fe40007ffe0ff */
[----:B------:R-:W-:-:S02]  /*f3e0*/  LEA R7, R7, UR5, 0x2 ;  /* 0x0000000507077c11 */ /* 0x000fc4000f8e10ff */
[----:B------:R-:W-:Y:S02]  /*f3f0*/  MOV R8, 0x40 ;  /* 0x0000004000087802 */ /* 0x000fe40000000f00 */
[----:B------:R-:W-:Y:S01]  /*f400*/  LEA R4, R9, R4, 0x2 ;  /* 0x0000000409047211 */ /* 0x000fe200078e10ff */
[----:B------:R-:W-:Y:S01]  /*f410*/  STS.64 [R7], R160 ;  /* 0x000000a007007388 */ /* 0x000fe20000000a00 */
[----:B------:R-:W-:Y:S02]  /*f420*/  MOV R9, 0x80 ;  /* 0x0000008000097802 */ /* 0x000fe40000000f00 */
[----:B------:R-:W-:Y:S01]  /*f430*/  SHF.R.S32.HI R11, RZ, 0x2, R11 ;  /* 0x00000002ff0b7819 */ /* 0x000fe2000001140b */
[----:B------:R-:W-:Y:S01]  /*f440*/  STS.64 [R7+0x800], R162 ;  /* 0x000800a207007388 */ /* 0x000fe20000000a00 */
[----:B------:R-:W-:Y:S02]  /*f450*/  IADD3 R10, R7, -0x20, RZ ;  /* 0xffffffe0070a7810 */ /* 0x000fe40007ffe0ff */
[----:B------:R-:W-:-:S02]  /*f460*/  SEL R8, R8, 0xffffffc0, !P1 ;  /* 0xffffffc008087807 */ /* 0x000fc40004800000 */
        /* <DEDUP_REMOVED lines=13> */
[----:B------:R-:W-:-:S03]  /*f540*/  SHF.L.U32 R19, R19, 0x6, RZ ;  /* 0x0000000613137819 */ /* 0x000fc600000006ff */
        /* <DEDUP_REMOVED lines=49> */
[----:B------:R4:W-:Y:S01]  /*f860*/  STS.64 [R8+0xc800], R114 ;  /* 0x00c8007208007388 */ /* 0x0009e20000000a00 */
[----:B-1----:R-:W1:Y:S03]  /*f870*/  @P3 LDC R7, c[0x0][0x2e8] ;  /* 0x0000ba00ff073b82 */ /* 0x002e660000000800 */
[----:B------:R-:W-:Y:S04]  /*f880*/  STS.64 [R13+0xc000], R116 ;  /* 0x00c000740d007388 */ /* 0x000fe80000000a00 */
[----:B------:R-:W-:Y:S01]  /*f890*/  STS.64 [R13+0xc800], R118 ;  /* 0x00c800760d007388 */ /* 0x000fe20000000a00 */
[----:B--2---:R-:W2:Y:S03]  /*f8a0*/  @P4 LDC R10, c[0x0][0x2e8] ;  /* 0x0000ba00ff0a4b82 */ /* 0x004ea60000000800 */
[----:B------:R-:W-:Y:S04]  /*f8b0*/  STS.64 [R14+0xc000], R120 ;  /* 0x00c000780e007388 */ /* 0x000fe80000000a00 */
[----:B------:R5:W-:Y:S01]  /*f8c0*/  STS.64 [R14+0xc800], R122 ;  /* 0x00c8007a0e007388 */ /* 0x000be20000000a00 */
[----:B---3--:R-:W-:-:S03]  /*f8d0*/  MOV R12, 0xff800000 ;  /* 0xff800000000c7802 */ /* 0x008fc60000000f00 */
[----:B------:R-:W-:Y:S04]  /*f8e0*/  STS.64 [R15+0xc000], R124 ;  /* 0x00c0007c0f007388 */ /* 0x000fe80000000a00 */
[----:B------:R3:W-:Y:S01]  /*f8f0*/  STS.64 [R15+0xc800], R126 ;  /* 0x00c8007e0f007388 */ /* 0x0007e20000000a00 */
[----:B----4-:R-:W-:-:S03]  /*f900*/  IADD3 R8, RZ, -UR17, RZ ;  /* 0x80000011ff087c10 */ /* 0x010fc6000fffe0ff */
[----:B------:R4:W-:Y:S01]  /*f910*/  STS.64 [R9+0xc000], R128 ;  /* 0x00c0008009007388 */ /* 0x0009e20000000a00 */
[----:B-1----:R-:W-:Y:S01]  /*f920*/  @P3 FFMA.FTZ R12, R3, R7, R5 ;  /* 0x00000007030c3223 */ /* 0x002fe20000010005 */
[----:B------:R-:W-:Y:S02]  /*f930*/  IMAD R8, R20, R8, UR4 ;  /* 0x0000000414087e24 */ /* 0x000fe4000f8e0208 */
[----:B------:R4:W-:Y:S02]  /*f940*/  STS.64 [R9+0xc800], R130 ;  /* 0x00c8008209007388 */ /* 0x0009e40000000a00 */
[----:B------:R-:W-:Y:S01]  /*f950*/  IMAD R16, R16, R20, R8 ;  /* 0x0000001410107224 */ /* 0x000fe200078e0208 */
[----:B------:R-:W-:Y:S01]  /*f960*/  MOV R8, 0xff800000 ;  /* 0xff80000000087802 */ /* 0x000fe20000000f00 */
[----:B--2---:R-:W-:Y:S02]  /*f970*/  @P4 FFMA.FTZ R8, R164, R10, R6 ;  /* 0x0000000aa4084223 */ /* 0x004fe40000010006 */
[----:B------:R-:W-:Y:S01]  /*f980*/  IMAD R16, R16, R17, R19 ;  /* 0x0000001110107224 */ /* 0x000fe200078e0213 */
[----:B-----5:R-:W-:-:S02]  /*f990*/  SHF.L.U32 R14, R2, 0x2, RZ ;  /* 0x00000002020e7819 */ /* 0x020fc400000006ff */
[----:B------:R-:W-:Y:S02]  /*f9a0*/  LEA R2, R4, UR5, 0x2 ;  /* 0x0000000504027c11 */ /* 0x000fe4000f8e10ff */
[----:B---3--:R-:W-:Y:S01]  /*f9b0*/  SHF.R.S32.HI R15, RZ, 0x1f, R14 ;  /* 0x0000001fff0f7819 */ /* 0x008fe2000001140e */
[----:B------:R-:W-:Y:S06]  /*f9c0*/  BAR.SYNC.DEFER_BLOCKING 0x0 ;  /* 0x0000000000007b1d */ /* 0x000fec0000010000 */
[----:B------:R-:W-:Y:S05]  /*f9d0*/  @P5 BRA `(.L_x_3656) ;  /* 0x00000000002c5947 */ /* 0x000fea0003800000 */
[C---:B------:R-:W-:Y:S01]  /*f9e0*/  VIADD R5, R11.reuse, 0x8 ;  /* 0x000000080b057836 */ /* 0x040fe20000000000 */
[----:B------:R-:W-:Y:S01]  /*f9f0*/  SHF.R.S32.HI R4, RZ, 0x1f, R11 ;  /* 0x0000001fff047819 */ /* 0x000fe2000001140b */
[----:B------:R-:W-:Y:S01]  /*fa00*/  ULDC.64 UR4, c[0x0][0x2b8] ;  /* 0x0000ae0000047ab9 */ /* 0x000fe20000000a00 */
[C---:B------:R-:W-:Y:S02]  /*fa10*/  IADD3 R3, P0, R16.reuse, R11, RZ ;  /* 0x0000000b10037210 */ /* 0x040fe40007f1e0ff */
[----:B------:R-:W-:Y:S02]  /*fa20*/  ISETP.GE.AND P2, PT, R11, UR14, PT ;  /* 0x0000000e0b007c0c */ /* 0x000fe4000bf46270 */
[----:B------:R-:W-:Y:S02]  /*fa30*/  ISETP.GE.AND P1, PT, R5, UR14, PT ;  /* 0x0000000e05007c0c */ /* 0x000fe4000bf26270 */
[----:B------:R-:W-:Y:S02]  /*fa40*/  LEA.HI.X.SX32 R4, R16, R4, 0x1, P0 ;  /* 0x0000000410047211 */ /* 0x000fe400000f0eff */
[----:B------:R-:W-:-:S04]  /*fa50*/  LEA R6, P0, R3, UR4, 0x2 ;  /* 0x0000000403067c11 */ /* 0x000fc8000f8010ff */
[----:B------:R-:W-:-:S05]  /*fa60*/  LEA.HI.X R7, R3, UR5, R4, 0x2, P0 ;  /* 0x0000000503077c11 */ /* 0x000fca00080f1404 */
[----:B------:R1:W-:Y:S04]  /*fa70*/  @!P2 STG.E desc[UR18][R6.64], R8 ;  /* 0x000000080600a986 */ /* 0x0003e8000c101912 */
[----:B------:R1:W-:Y:S02]  /*fa80*/  @!P1 STG.E desc[UR18][R6.64+0x20], R12 ;  /* 0x0000200c06009986 */ /* 0x0003e4000c101912 */
.L_x_3656:
[----:B------:R-:W-:Y:S05]  /*fa90*/  BSYNC B0 ;  /* 0x0000000000007941 */ /* 0x000fea0003800000 */
.L_x_3655:
[----:B------:R-:W2:Y:S01]  /*faa0*/  LDS.128 R112, [R2] ;  /* 0x0000000002707984 */ /* 0x000ea20000000c00 */
[----:B------:R-:W-:Y:S01]  /*fab0*/  ULDC UR4, c[0x0][0x2dc] ;  /* 0x0000b70000047ab9 */ /* 0x000fe20000000800 */
[----:B------:R-:W-:Y:S02]  /*fac0*/  IMAD.WIDE R14, R0, 0x100, R14 ;  /* 0x00000100000e7825 */ /* 0x000fe400078e020e */
[----:B------:R-:W3:Y:S02]  /*fad0*/  LDS.128 R84, [R2+0x4000] ;  /* 0x0040000002547984 */ /* 0x000ee40000000c00 */
[----:B------:R-:W-:Y:S01]  /*fae0*/  IMAD R4, R16, UR4, RZ ;  /* 0x0000000410047c24 */ /* 0x000fe2000f8e02ff */
[----:B------:R-:W-:Y:S01]  /*faf0*/  ULDC.64 UR4, c[0x0][0x288] ;  /* 0x0000a20000047ab9 */ /* 0x000fe20000000a00 */
[----:B------:R-:W5:Y:S01]  /*fb00*/  LDS.128 R56, [R2+0x8000] ;  /* 0x0080000002387984 */ /* 0x000f620000000c00 */
[----:B-1----:R-:W-:Y:S02]  /*fb10*/  VIADD R6, R0, 0x8 ;  /* 0x0000000800067836 */ /* 0x002fe40000000000 */
[----:B------:R-:W-:Y:S01]  /*fb20*/  IADD3 R5, P0, R4, R14, RZ ;  /* 0x0000000e04057210 */ /* 0x000fe20007f1e0ff */
[----:B------:R-:W1:Y:S01]  /*fb30*/  LDS.128 R28, [R2+0xc000] ;  /* 0x00c00000021c7984 */ /* 0x000e620000000c00 */
[----:B------:R-:W-:Y:S01]  /*fb40*/  VIADD R118, R0, 0x18 ;  /* 0x0000001800767836 */ /* 0x000fe20000000000 */
[----:B------:R-:W-:Y:S01]  /*fb50*/  ISETP.GE.AND P6, PT, R6, UR14, PT ;  /* 0x0000000e06007c0c */ /* 0x000fe2000bfc6270 */
[----:B------:R-:W-:Y:S01]  /*fb60*/  VIADD R117, R0, 0x20 ;  /* 0x0000002000757836 */ /* 0x000fe20000000000 */
[----:B------:R-:W-:Y:S01]  /*fb70*/  LEA.HI.X.SX32 R4, R4, R15, 0x1, P0 ;  /* 0x0000000f04047211 */ /* 0x000fe200000f0eff */
[----:B------:R-:W1:Y:S01]  /*fb80*/  LDS.128 R108, [R2+0x800] ;  /* 0x00080000026c7984 */ /* 0x000e620000000c00 */
[C---:B----4-:R-:W-:Y:S01]  /*fb90*/  LEA R128, P0, R5.reuse, UR4, 0x2 ;  /* 0x0000000405807c11 */ /* 0x050fe2000f8010ff */
[----:B------:R-:W-:Y:S01]  /*fba0*/  VIADD R116, R0, 0x28 ;  /* 0x0000002800747836 */ /* 0x000fe20000000000 */
[----:B------:R-:W-:Y:S01]  /*fbb0*/  ISETP.GE.AND P4, PT, R118, UR14, PT ;  /* 0x0000000e76007c0c */ /* 0x000fe2000bf86270 */
[----:B------:R-:W4:Y:S01]  /*fbc0*/  LDS.128 R104, [R2+0x1000] ;  /* 0x0010000002687984 */ /* 0x000f220000000c00 */
[----:B------:R-:W-:Y:S01]  /*fbd0*/  LEA.HI.X R129, R5, UR5, R4, 0x2, P0 ;  /* 0x0000000505817c11 */ /* 0x000fe200080f1404 */
[C---:B------:R-:W-:Y:S01]  /*fbe0*/  VIADD R3, R0.reuse, 0x10 ;  /* 0x0000001000037836 */ /* 0x040fe20000000000 */
[----:B------:R-:W-:Y:S01]  /*fbf0*/  ISETP.GE.AND P0, PT, R0, UR14, PT ;  /* 0x0000000e00007c0c */ /* 0x000fe2000bf06270 */
[----:B------:R-:W4:Y:S01]  /*fc00*/  LDS.128 R100, [R2+0x1800] ;  /* 0x0018000002647984 */ /* 0x000f220000000c00 */
[----:B------:R-:W-:-:S02]  /*fc10*/  ISETP.GE.AND P3, PT, R117, UR14, PT ;  /* 0x0000000e75007c0c */ /* 0x000fc4000bf66270 */
[----:B------:R-:W-:Y:S01]  /*fc20*/  ISETP.GE.AND P2, PT, R116, UR14, PT ;  /* 0x0000000e74007c0c */ /* 0x000fe2000bf46270 */
[----:B------:R-:W4:Y:S01]  /*fc30*/  LDS.128 R96, [R2+0x2000] ;  /* 0x0020000002607984 */ /* 0x000f220000000c00 */
[----:B------:R-:W-:Y:S01]  /*fc40*/  ISETP.GE.AND P5, PT, R3, UR14, PT ;  /* 0x0000000e03007c0c */ /* 0x000fe2000bfa6270 */
[C---:B------:R-:W-:Y:S02]  /*fc50*/  VIADD R3, R0.reuse, 0x30 ;  /* 0x0000003000037836 */ /* 0x040fe40000000000 */
[----:B------:R-:W4:Y:S01]  /*fc60*/  LDS.128 R92, [R2+0x2800] ;  /* 0x00280000025c7984 */ /* 0x000f220000000c00 */
[----:B------:R-:W-:Y:S02]  /*fc70*/  VIADD R0, R0, 0x38 ;  /* 0x0000003800007836 */ /* 0x000fe40000000000 */
[----:B------:R-:W-:Y:S01]  /*fc80*/  ISETP.GE.AND P1, PT, R3, UR14, PT ;  /* 0x0000000e03007c0c */ /* 0x000fe2000bf26270 */
[----:B------:R-:W4:Y:S04]  /*fc90*/  LDS.128 R88, [R2+0x3000] ;  /* 0x0030000002587984 */ /* 0x000f280000000c00 */
        /* <DEDUP_REMOVED lines=18> */
[----:B--2---:R2:W-:Y:S04]  /*fdc0*/  @!P0 STG.E.64 desc[UR18][R128.64], R112 ;  /* 0x0000007080008986 */ /* 0x0045e8000c101b12 */
[----:B------:R2:W-:Y:S04]  /*fdd0*/  @!P0 STG.E.64 desc[UR18][R128.64+0x8], R114 ;  /* 0x0000087280008986 */ /* 0x0005e8000c101b12 */
[----:B------:R2:W2:Y:S04]  /*fde0*/  LDS.128 R124, [R2+0x3800] ;  /* 0x00380000027c7984 */ /* 0x0004a80000000c00 */
[----:B------:R2:W2:Y:S04]  /*fdf0*/  LDS.128 R120, [R2+0x7800] ;  /* 0x0078000002787984 */ /* 0x0004a80000000c00 */
[----:B------:R2:W2:Y:S04]  /*fe00*/  LDS.128 R116, [R2+0xb800] ;  /* 0x00b8000002747984 */ /* 0x0004a80000000c00 */
[----:B------:R2:W2:Y:S04]  /*fe10*/  LDS.128 R112, [R2+0xf800] ;  /* 0x00f8000002707984 */ /* 0x0004a80000000c00 */
[----:B---3--:R3:W-:Y:S04]  /*fe20*/  @!P0 STG.E.128 desc[UR18][R128.64+0x100], R84 ;  /* 0x0001005480008986 */ /* 0x0087e8000c101d12 */
[----:B-----5:R3:W-:Y:S04]  /*fe30*/  @!P0 STG.E.128 desc[UR18][R128.64+0x200], R56 ;  /* 0x0002003880008986 */ /* 0x0207e8000c101d12 */
[----:B-1----:R3:W-:Y:S01]  /*fe40*/  @!P0 STG.E.128 desc[UR18][R128.64+0x300], R28 ;  /* 0x0003001c80008986 */ /* 0x0027e2000c101d12 */
[----:B------:R-:W-:-:S03]  /*fe50*/  ISETP.GE.AND P0, PT, R0, UR14, PT ;  /* 0x0000000e00007c0c */ /* 0x000fc6000bf06270 */
[----:B------:R3:W-:Y:S04]  /*fe60*/  @!P6 STG.E.128 desc[UR18][R128.64+0x2000], R108 ;  /* 0x0020006c8000e986 */ /* 0x0007e8000c101d12 */
[----:B----4-:R3:W-:Y:S04]  /*fe70*/  @!P5 STG.E.128 desc[UR18][R128.64+0x4000], R104 ;  /* 0x004000688000d986 */ /* 0x0107e8000c101d12 */
        /* <DEDUP_REMOVED lines=21> */
[----:B------:R3:W-:Y:S01]  /*ffd0*/  @!P1 STG.E.128 desc[UR18][R128.64+0xc300], R4 ;  /* 0x00c3000480009986 */ /* 0x0007e2000c101d12 */
[----:B--2---:R-:W-:Y:S05]  /*ffe0*/  @P0 EXIT ;  /* 0x000000000000094d */ /* 0x004fea0003800000 */
[----:B------:R-:W-:Y:S04]  /*fff0*/  STG.E.128 desc[UR18][R128.64+0xe000], R124 ;  /* 0x00e0007c80007986 */ /* 0x000fe8000c101d12 */
[----:B------:R-:W-:Y:S04]  /*10000*/  STG.E.128 desc[UR18][R128.64+0xe100], R120 ;  /* 0x00e1007880007986 */ /* 0x000fe8000c101d12 */
[----:B------:R-:W-:Y:S04]  /*10010*/  STG.E.128 desc[UR18][R128.64+0xe200], R116 ;  /* 0x00e2007480007986 */ /* 0x000fe8000c101d12 */
[----:B------:R-:W-:Y:S01]  /*10020*/  STG.E.128 desc[UR18][R128.64+0xe300], R112 ;  /* 0x00e3007080007986 */ /* 0x000fe2000c101d12 */
[----:B------:R-:W-:Y:S05]  /*10030*/  EXIT ;  /* 0x000000000000794d */ /* 0x000fea0003800000 */
.L_x_3657:
        /* <DEDUP_REMOVED lines=12> */
.L_x_4914:


//--------------------- .text._ZN5flash24flash_fwd_splitkv_kernelI23Flash_fwd_kernel_traitsILi256ELi64ELi64ELi4ELb0ELb0EN7cutlass6half_tE19Flash_kernel_traitsILi256ELi64ELi64ELi4ES3_EELb1ELb0ELb1ELb0ELb0ELb0ELb1ELb0EEEvNS_16Flash_fwd_paramsE --------------------------
	.section	.text._ZN5flash24flash_fwd_splitkv_kernelI23Flash_fwd_kernel_traitsILi256ELi64ELi64ELi4ELb0ELb0EN7cutlass6half_tE19Flash_kernel_traitsILi256ELi64ELi64ELi4ES3_EELb1ELb0ELb1ELb0ELb0ELb0ELb1ELb0EEEvNS_16Flash_fwd_paramsE,"ax",@progbits
	.align	128
        .global         _ZN5flash24flash_fwd_splitkv_kernelI23Flash_fwd_kernel_traitsILi256ELi64ELi64ELi4ELb0ELb0EN7cutlass6half_tE19Flash_kernel_traitsILi256ELi64ELi64ELi4ES3_EELb1ELb0ELb1ELb0ELb0ELb0ELb1ELb0EEEvNS_16Flash_fwd_paramsE
        .type           _ZN5flash24flash_fwd_splitkv_kernelI23Flash_fwd_kernel_traitsILi256ELi64ELi64ELi4ELb0ELb0EN7cutlass6half_tE19Flash_kernel_traitsILi256ELi64ELi64ELi4ES3_EELb1ELb0ELb1ELb0ELb0ELb0ELb1ELb0EEEvNS_16Flash_fwd_paramsE,@function
        .size           _ZN5flash24flash_fwd_splitkv_kernelI23Flash_fwd_kernel_traitsILi256ELi64ELi64ELi4ELb0ELb0EN7cutlass6half_tE19Flash_kernel_traitsILi256ELi64ELi64ELi4ES3_EELb1ELb0ELb1ELb0ELb0ELb0ELb1ELb0EEEvNS_16Flash_fwd_paramsE,(.L_x_4915 - _ZN5flash24flash_fwd_splitkv_kernelI23Flash_fwd_kernel_traitsILi256ELi64ELi64ELi4ELb0ELb0EN7cutlass6half_tE19Flash_kernel_traitsILi256ELi64ELi64ELi4ES3_EELb1ELb0ELb1ELb0ELb0ELb0ELb1ELb0EEEvNS_16Flash_fwd_paramsE)
        .other          _ZN5flash24flash_fwd_splitkv_kernelI23Flash_fwd_kernel_traitsILi256ELi64ELi64ELi4ELb0ELb0EN7cutlass6half_tE19Flash_kernel_traitsILi256ELi64ELi64ELi4ES3_EELb1ELb0ELb1ELb0ELb0ELb0ELb1ELb0EEEvNS_16Flash_fwd_paramsE,@"STO_CUDA_ENTRY STV_DEFAULT"
_ZN5flash24flash_fwd_splitkv_kernelI23Flash_fwd_kernel_traitsILi256ELi64ELi64ELi4ELb0ELb0EN7cutlass6half_tE19Flash_kernel_traitsILi256ELi64ELi64ELi4ES3_EELb1ELb0ELb1ELb0ELb0ELb0ELb1ELb0EEEvNS_16Flash_fwd_paramsE:
.text._ZN5flash24flash_fwd_splitkv_kernelI23Flash_fwd_kernel_traitsILi256ELi64ELi64ELi4ELb0ELb0EN7cutlass6half_tE19Flash_kernel_traitsILi256ELi64ELi64ELi4ES3_EELb1ELb0ELb1ELb0ELb0ELb0ELb1ELb0EEEvNS_16Flash_fwd_paramsE:
        /* <DEDUP_REMOVED lines=76> */
.L_x_3658:
[----:B------:R-:W-:-:S04]  /*04c0*/  ULDC UR8, c[0x0][0x2c8] ;  /* 0x0000b20000087ab9 */ /* 0x000fc80000000800 */
.L_x_3659:
        /* <DEDUP_REMOVED lines=16> */
[----:B------:R-:W2:Y:S01]  /*05d0*/  S2R R85, SR_TID.X ;  /* 0x0000000000557919 */ /* 0x000ea20000002100 */
[----:B------:R-:W-:-:S04]  /*05e0*/  UIADD3 UR5, UR5, 0x3f, URZ ;  /* 0x0000003f05057890 */ /* 0x000fc8000fffe03f */
[----:B------:R-:W-:-:S04]  /*05f0*/  USHF.R.S32.HI UR4, URZ, 0x1f, UR5 ;  /* 0x0000001f3f047899 */ /* 0x000fc80008011405 */
        /* <DEDUP_REMOVED lines=23> */
[----:B------:R-:W-:Y:S01]  /*0770*/  UMOV UR17, UR19 ;  /* 0x0000001300117c82 */ /* 0x000fe20008000000 */
[----:B-----5:R-:W-:Y:S01]  /*0780*/  @P1 R2UR UR18, R3 ;  /* 0x00000000031212ca */ /* 0x020fe200000e0000 */
[----:B------:R-:W-:Y:S01]  /*0790*/  UIMAD UR15, UR17, UR4, UR15 ;  /* 0x00000004110f72a4 */ /* 0x000fe2000f8e020f */
[----:B------:R-:W-:Y:S02]  /*07a0*/  ULDC UR19, c[0x0][0x398] ;  /* 0x0000e60000137ab9 */ /* 0x000fe40000000800 */
[----:B------:R-:W-:Y:S01]  /*07b0*/  @!UP2 ULDC.64 UR4, c[0x0][0x318] ;  /* 0x0000c6000004aab9 */ /* 0x000fe20000000a00 */
[----:B------:R-:W-:Y:S02]  /*07c0*/  UISETP.GT.U32.AND UP0, UPT, UR11, UR15, UPT ;  /* 0x0000000f0b00728c */ /* 0x000fe4000bf04070 */
[----:B------:R-:W-:-:S03]  /*07d0*/  @!UP2 UISETP.NE.U32.AND UP1, UPT, UR4, URZ, UPT ;  /* 0x0000003f0400a28c */ /* 0x000fc6000bf25070 */
[----:B------:R-:W-:Y:S01]  /*07e0*/  @!UP2 ULDC UR4, c[0x0][0x2cc] ;  /* 0x0000b3000004aab9 */ /* 0x000fe20000000800 */
[----:B------:R-:W-:Y:S02]  /*07f0*/  @!UP2 UISETP.NE.AND.EX UP1, UPT, UR5, URZ, UPT, UP1 ;  /* 0x0000003f0500a28c */ /* 0x000fe4000bf25310 */
[----:B------:R-:W-:Y:S02]  /*0800*/  @UP2 UIADD3 UR18, UR18, -UR9, URZ ;  /* 0x8000000912122290 */ /* 0x000fe4000fffe03f */
[----:B------:R-:W-:Y:S02]  /*0810*/  @!UP2 USEL UR4, UR4, URZ, UP1 ;  /* 0x0000003f0404a287 */ /* 0x000fe40008800000 */
[----:B------:R-:W-:Y:S02]  /*0820*/  @!UP0 UIADD3 UR15, UR15, -UR11, URZ ;  /* 0x8000000b0f0f8290 */ /* 0x000fe4000fffe03f */
[----:B------:R-:W-:Y:S02]  /*0830*/  @!UP2 UIADD3 UR18, UR4, UR8, -UR9 ;  /* 0x000000080412a290 */ /* 0x000fe4000fffe809 */
[----:B------:R-:W-:-:S02]  /*0840*/  UISETP.GE.U32.AND UP2, UPT, UR15, UR11, UPT ;  /* 0x0000000b0f00728c */ /* 0x000fc4000bf46070 */
[----:B------:R-:W-:Y:S02]  /*0850*/  @!UP0 UIADD3 UR17, UR17, 0x1, URZ ;  /* 0x0000000111118890 */ /* 0x000fe4000fffe03f */
[----:B------:R-:W-:Y:S02]  /*0860*/  UIADD3 UR4, UR18, 0x3f, URZ ;  /* 0x0000003f12047890 */ /* 0x000fe4000fffe03f */
[----:B------:R-:W-:Y:S02]  /*0870*/  UISETP.GE.AND UP0, UPT, UR16, URZ, UPT ;  /* 0x0000003f1000728c */ /* 0x000fe4000bf06270 */
[----:B------:R-:W-:Y:S02]  /*0880*/  UISETP.NE.AND UP1, UPT, UR14, URZ, UPT ;  /* 0x0000003f0e00728c */ /* 0x000fe4000bf25270 */
[----:B------:R-:W-:Y:S02]  /*0890*/  USHF.R.S32.HI UR5, URZ, 0x1f, UR4 ;  /* 0x0000001f3f057899 */ /* 0x000fe40008011404 */
[----:B------:R-:W-:-:S02]  /*08a0*/  @UP2 UIADD3 UR17, UR17, 0x1, URZ ;  /* 0x0000000111112890 */ /* 0x000fc4000fffe03f */
[----:B------:R-:W-:Y:S02]  /*08b0*/  ULEA.HI UR4, UR5, UR4, URZ, 0x6 ;  /* 0x0000000405047291 */ /* 0x000fe4000f8f303f */
[----:B------:R-:W-:Y:S02]  /*08c0*/  UIADD3 UR5, -UR24, 0x7f, UR20 ;  /* 0x0000007f18057890 */ /* 0x000fe4000fffe114 */
[----:B------:R-:W-:Y:S02]  /*08d0*/  @!UP0 UIADD3 UR17, -UR17, URZ, URZ ;  /* 0x0000003f11118290 */ /* 0x000fe4000fffe13f */
[----:B------:R-:W-:Y:S02]  /*08e0*/  USHF.R.S32.HI UR4, URZ, 0x6, UR4 ;  /* 0x000000063f047899 */ /* 0x000fe40008011404 */
[----:B------:R-:W-:Y:S02]  /*08f0*/  @!UP1 ULOP3.LUT UR17, URZ, UR14, URZ, 0x33, !UPT ;  /* 0x0000000e3f119292 */ /* 0x000fe4000f8e333f */
[----:B------:R-:W-:-:S02]  /*0900*/  UIADD3 UR5, UR5, UR19, UR18 ;  /* 0x0000001305057290 */ /* 0x000fc4000fffe012 */
[----:B------:R-:W-:Y:S01]  /*0910*/  UIMAD UR11, UR17, UR7, URZ ;  /* 0x00000007110b72a4 */ /* 0x000fe2000f8e023f */
[----:B------:R-:W-:Y:S01]  /*0920*/  IMAD.U32 R3, RZ, RZ, UR4 ;  /* 0x00000004ff037e24 */ /* 0x000fe2000f8e00ff */
[----:B------:R-:W-:Y:S01]  /*0930*/  USHF.R.S32.HI UR4, URZ, 0x1f, UR5 ;  /* 0x0000001f3f047899 */ /* 0x000fe20008011405 */
[----:B------:R-:W-:-:S03]  /*0940*/  IMAD.U32 R0, RZ, RZ, UR17 ;  /* 0x00000011ff007e24 */ /* 0x000fc6000f8e00ff */
[----:B------:R-:W-:Y:S02]  /*0950*/  ULEA.HI UR4, UR4, UR5, URZ, 0x6 ;  /* 0x0000000504047291 */ /* 0x000fe4000f8f303f */
[----:B------:R-:W-:Y:S02]  /*0960*/  VIADDMNMX R0, R0, UR11, R3, PT ;  /* 0x0000000b00007c46 */ /* 0x000fe4000b800103 */
[----:B------:R-:W-:Y:S02]  /*0970*/  USHF.R.S32.HI UR4, URZ, 0x6, UR4 ;  /* 0x000000063f047899 */ /* 0x000fe40008011404 */
[----:B------:R-:W-:-:S13]  /*0980*/  R2UR UR15, R0 ;  /* 0x00000000000f72ca */ /* 0x000fda00000e0000 */
        /* <DEDUP_REMOVED lines=53> */
.L_x_3662:
[----:B------:R-:W-:Y:S05]  /*0ce0*/  BSYNC B0 ;  /* 0x0000000000007941 */ /* 0x000fea0003800000 */
.L_x_3661:
        /* <DEDUP_REMOVED lines=13> */
.L_x_3664:
[----:B------:R-:W-:Y:S05]  /*0dc0*/  BSYNC B0 ;  /* 0x0000000000007941 */ /* 0x000fea0003800000 */
.L_x_3663:
        /* <DEDUP_REMOVED lines=12> */
.L_x_3666:
[----:B------:R-:W-:Y:S05]  /*0e90*/  BSYNC B0 ;  /* 0x0000000000007941 */ /* 0x000fea0003800000 */
.L_x_3665:
        /* <DEDUP_REMOVED lines=12> */
.L_x_3668:
[----:B------:R-:W-:Y:S05]  /*0f60*/  BSYNC B0 ;  /* 0x0000000000007941 */ /* 0x000fea0003800000 */
.L_x_3667:
        /* <DEDUP_REMOVED lines=11> */
.L_x_3670:
[----:B------:R-:W-:Y:S05]  /*1020*/  BSYNC B0 ;  /* 0x0000000000007941 */ /* 0x000fea0003800000 */
.L_x_3669:
        /* <DEDUP_REMOVED lines=11> */
.L_x_3672:
[----:B------:R-:W-:Y:S05]  /*10e0*/  BSYNC B0 ;  /* 0x0000000000007941 */ /* 0x000fea0003800000 */
.L_x_3671:
        /* <DEDUP_REMOVED lines=11> */
.L_x_3674:
[----:B------:R-:W-:Y:S05]  /*11a0*/  BSYNC B0 ;  /* 0x0000000000007941 */ /* 0x000fea0003800000 */
.L_x_3673:
        /* <DEDUP_REMOVED lines=11> */
.L_x_3676:
[----:B------:R-:W-:Y:S05]  /*1260*/  BSYNC B0 ;  /* 0x0000000000007941 */ /* 0x000fea0003800000 */
.L_x_3675:
        /* <DEDUP_REMOVED lines=31> */
.L_x_3660:
        /* <DEDUP_REMOVED lines=29> */
.L_x_3677:
        /* <DEDUP_REMOVED lines=46> */
[----:B------:R-:W-:Y:S01]  /*1910*/  ULDC.64 UR6, c[0x0][0x248] ;  /* 0x0000920000067ab9 */ /* 0x000fe20000000a00 */
[----:B------:R-:W-:Y:S01]  /*1920*/  USHF.R.S32.HI UR25, URZ, 0x1f, UR27 ;  /* 0x0000001f3f197899 */ /* 0x000fe2000801141b */
        /* <DEDUP_REMOVED lines=48> */
.L_x_3678:
        /* <DEDUP_REMOVED lines=48> */
.L_x_3680:
[----:B------:R-:W-:Y:S01]  /*1f30*/  UIMAD UR4, UR25, UR6, URZ ;  /* 0x00000006190472a4 */ /* 0x000fe2000f8e023f */
[----:B------:R-:W-:Y:S01]  /*1f40*/  MOV R18, R3 ;  /* 0x0000000300127202 */ /* 0x000fe20000000f00 */
[----:B------:R-:W-:Y:S01]  /*1f50*/  UMOV UR28, UR14 ;  /* 0x0000000e001c7c82 */ /* 0x000fe20008000000 */
[----:B------:R-:W-:Y:S01]  /*1f60*/  UMOV UR29, UR5 ;  /* 0x00000005001d7c82 */ /* 0x000fe20008000000 */
[----:B------:R-:W-:Y:S01]  /*1f70*/  UIMAD UR4, UR7, UR27, UR4 ;  /* 0x0000001b070472a4 */ /* 0x000fe2000f8e0204 */
[----:B------:R-:W-:Y:S01]  /*1f80*/  @!P2 IADD3 R18, -R18, RZ, RZ ;  /* 0x000000ff1212a210 */ /* 0x000fe20007ffe1ff */
[----:B------:R-:W-:Y:S01]  /*1f90*/  UIMAD.WIDE.U32 UR28, UR6, UR27, UR28 ;  /* 0x0000001b061c72a5 */ /* 0x000fe2000f8e001c */
[----:B------:R-:W-:Y:S01]  /*1fa0*/  @!P1 LOP3.LUT R18, RZ, R6, RZ, 0x33, !PT ;  /* 0x00000006ff129212 */ /* 0x000fe200078e33ff */
[----:B------:R-:W-:Y:S02]  /*1fb0*/  @UP0 UIADD3 UR12, UR9, UR12, URZ ;  /* 0x0000000c090c0290 */ /* 0x000fe4000fffe03f */
[----:B------:R-:W-:Y:S01]  /*1fc0*/  UIADD3 UR4, UR29, UR4, URZ ;  /* 0x000000041d047290 */ /* 0x000fe2000fffe03f */
[----:B------:R-:W-:Y:S01]  /*1fd0*/  SHF.R.S32.HI R3, RZ, 0x1f, R18 ;  /* 0x0000001fff037819 */ /* 0x000fe20000011412 */
[----:B------:R-:W-:Y:S01]  /*1fe0*/  IMAD.U32 R7, RZ, RZ, UR29 ;  /* 0x0000001dff077e24 */ /* 0x000fe2000f8e00ff */
[----:B------:R-:W-:-:S03]  /*1ff0*/  MOV R6, UR28 ;  /* 0x0000001c00067c02 */ /* 0x000fc60008000f00 */
[----:B------:R-:W-:Y:S01]  /*2000*/  MOV R7, UR4 ;  /* 0x0000000400077c02 */ /* 0x000fe20008000f00 */
[----:B------:R-:W-:Y:S01]  /*2010*/  @UP0 ULDC.64 UR4, c[0x0][0x250] ;  /* 0x0000940000040ab9 */ /* 0x000fe20000000a00 */
[-C--:B------:R-:W-:Y:S01]  /*2020*/  IMAD R0, R3, R4.reuse, RZ ;  /* 0x0000000403007224 */ /* 0x080fe200078e02ff */
[----:B------:R-:W-:Y:S01]  /*2030*/  @UP0 UIMAD.WIDE.U32 UR28, UR12, UR4, URZ ;  /* 0x000000040c1c02a5 */ /* 0x000fe2000f8e003f */
[----:B------:R-:W-:-:S03]  /*2040*/  IMAD.WIDE.U32 R36, R18, R4, R6 ;  /* 0x0000000412247225 */ /* 0x000fc600078e0006 */
[----:B------:R-:W-:Y:S01]  /*2050*/  @UP0 UIMAD UR12, UR12, UR5, UR29 ;  /* 0x000000050c0c02a4 */ /* 0x000fe2000f8e021d */
[----:B------:R-:W-:Y:S02]  /*2060*/  IMAD R5, R18, R5, R0 ;  /* 0x0000000512057224 */ /* 0x000fe400078e0200 */
[----:B------:R-:W-:Y:S02]  /*2070*/  @UP0 UMOV UR14, UR28 ;  /* 0x0000001c000e0c82 */ /* 0x000fe40008000000 */
[----:B------:R-:W-:Y:S01]  /*2080*/  IMAD.IADD R21, R37, 0x1, R5 ;  /* 0x0000000125157824 */ /* 0x000fe200078e0205 */
        /* <DEDUP_REMOVED lines=9> */
[----:B------:R-:W-:-:S02]  /*2120*/  UIMAD UR9, UR9, UR4, URZ ;  /* 0x00000004090972a4 */ /* 0x000fc4000f8e023f */
[----:B------:R-:W-:Y:S02]  /*2130*/  UIMAD.WIDE.U32 UR28, UR8, UR4, UR28 ;  /* 0x00000004081c72a5 */ /* 0x000fe4000f8e001c */
[----:B------:R-:W-:-:S04]  /*2140*/  UIMAD UR5, UR8, UR5, UR9 ;  /* 0x00000005080572a4 */ /* 0x000fc8000f8e0209 */
[----:B------:R-:W-:Y:S01]  /*2150*/  UIADD3 UR12, UR29, UR5, URZ ;  /* 0x000000051d0c7290 */ /* 0x000fe2000fffe03f */
[----:B------:R-:W-:-:S11]  /*2160*/  UMOV UR14, UR28 ;  /* 0x0000001c000e7c82 */ /* 0x000fd60008000000 */
.L_x_3679:
[----:B------:R-:W-:Y:S01]  /*2170*/  UISETP.NE.AND UP0, UPT, UR10, -0x1, UPT ;  /* 0xffffffff0a00788c */ /* 0x000fe2000bf05270 */
[----:B------:R-:W-:Y:S01]  /*2180*/  SHF.R.S32.HI R32, RZ, 0x1f, R85 ;  /* 0x0000001fff207819 */ /* 0x000fe20000011455 */
[----:B------:R-:W1:Y:S01]  /*2190*/  S2R R31, SR_CTAID.X ;  /* 0x00000000001f7919 */ /* 0x000e620000002500 */
[----:B------:R-:W2:Y:S01]  /*21a0*/  S2UR UR28, SR_CgaCtaId ;  /* 0x00000000001c79c3 */ /* 0x000ea20000008800 */
[----:B------:R-:W-:Y:S01]  /*21b0*/  USHF.R.S32.HI UR21, URZ, 0x1f, UR26 ;  /* 0x0000001f3f157899 */ /* 0x000fe2000801141a */
[CC--:B------:R-:W-:Y:S01]  /*21c0*/  LEA.HI R17, R32.reuse, R85.reuse, RZ, 0x4 ;  /* 0x0000005520117211 */ /* 0x0c0fe200078f20ff */
[----:B------:R-:W-:Y:S01]  /*21d0*/  ULDC.64 UR8, c[0x0][0x268] ;  /* 0x00009a0000087ab9 */ /* 0x000fe20000000a00 */
[----:B------:R-:W-:Y:S01]  /*21e0*/  LEA.HI R12, R32, R85, RZ, 0x3 ;  /* 0x00000055200c7211 */ /* 0x000fe200078f18ff */
[----:B------:R-:W-:Y:S01]  /*21f0*/  IMAD R3, R3, UR8, RZ ;  /* 0x0000000803037c24 */ /* 0x000fe2000f8e02ff */
[----:B------:R-:W-:Y:S01]  /*2200*/  LOP3.LUT R22, R17, 0xfffffff0, RZ, 0xc0, !PT ;  /* 0xfffffff011167812 */ /* 0x000fe200078ec0ff */
[----:B------:R-:W-:Y:S01]  /*2210*/  IMAD.MOV.U32 R2, RZ, RZ, 0x20 ;  /* 0x00000020ff027424 */ /* 0x000fe200078e00ff */
[----:B------:R-:W-:Y:S01]  /*2220*/  @UP0 ULDC.64 UR4, c[0x0][0x240] ;  /* 0x0000900000040ab9 */ /* 0x000fe20000000a00 */
[----:B------:R-:W-:Y:S01]  /*2230*/  SHF.R.S32.HI R24, RZ, 0x3, R12 ;  /* 0x00000003ff187819 */ /* 0x000fe2000001140c */
[----:B------:R-:W-:Y:S01]  /*2240*/  @UP0 UIMAD.WIDE.U32 UR30, UR10, UR4, URZ ;  /* 0x000000040a1e02a5 */ /* 0x000fe2000f8e003f */
[C---:B------:R-:W-:Y:S01]  /*2250*/  IMAD.IADD R22, R85.reuse, 0x1, -R22 ;  /* 0x0000000155167824 */ /* 0x040fe200078e0a16 */
[----:B------:R-:W-:Y:S01]  /*2260*/  @!UP0 USHF.R.S32.HI UR29, URZ, 0x1f, UR13 ;  /* 0x0000001f3f1d8899 */ /* 0x000fe2000801140d */
[----:B------:R-:W-:Y:S01]  /*2270*/  LOP3.LUT R12, R12, 0xfffffff8, RZ, 0xc0, !PT ;  /* 0xfffffff80c0c7812 */ /* 0x000fe200078ec0ff */
[----:B------:R-:W-:Y:S01]  /*2280*/  @UP0 UIMAD UR10, UR10, UR5, UR31 ;  /* 0x000000050a0a02a4 */ /* 0x000fe2000f8e021f */
[----:B------:R-:W-:Y:S01]  /*2290*/  IMAD.SHL.U32 R235, R24, 0x40, RZ ;  /* 0x0000004018eb7824 */ /* 0x000fe200078e00ff */
[----:B------:R-:W-:Y:S01]  /*22a0*/  SHF.R.S32.HI R5, RZ, 0x1f, R22 ;  /* 0x0000001fff057819 */ /* 0x000fe20000011416 */
[----:B------:R-:W-:Y:S01]  /*22b0*/  @!UP0 ULDC.64 UR4, c[0x0][0x228] ;  /* 0x00008a0000048ab9 */ /* 0x000fe20000000a00 */
[----:B------:R-:W-:Y:S01]  /*22c0*/  IMAD.IADD R12, R85, 0x1, -R12 ;  /* 0x00000001550c7824 */ /* 0x000fe200078e0a0c */
[----:B------:R-:W-:Y:S01]  /*22d0*/  @!UP0 UIMAD UR29, UR29, UR4, URZ ;  /* 0x000000041d1d82a4 */ /* 0x000fe2000f8e023f */
[----:B------:R-:W-:Y:S01]  /*22e0*/  LEA.HI R16, R5, R22, RZ, 0x3 ;  /* 0x0000001605107211 */ /* 0x000fe200078f18ff */
[----:B------:R-:W-:Y:S01]  /*22f0*/  @!UP0 UIMAD.WIDE.U32 UR32, UR13, UR4, URZ ;  /* 0x000000040d2082a5 */ /* 0x000fe2000f8e003f */
[----:B------:R-:W-:Y:S01]  /*2300*/  IMAD.SHL.U32 R236, R12, 0x8, RZ ;  /* 0x000000080cec7824 */ /* 0x000fe200078e00ff */
[----:B------:R-:W-:Y:S01]  /*2310*/  @!UP0 UIMAD UR29, UR13, UR5, UR29 ;  /* 0x000000050d1d82a4 */ /* 0x000fe2000f8e021d */
[----:B------:R-:W-:Y:S01]  /*2320*/  LOP3.LUT R235, R235, 0x1c0, RZ, 0xc0, !PT ;  /* 0x000001c0ebeb7812 */ /* 0x000fe200078ec0ff */
[----:B------:R-:W-:Y:S01]  /*2330*/  VIADD R23, R24, 0x10 ;  /* 0x0000001018177836 */ /* 0x000fe20000000000 */
[----:B------:R-:W-:Y:S01]  /*2340*/  LOP3.LUT R5, R16, 0xfffffff8, RZ, 0xc0, !PT ;  /* 0xfffffff810057812 */ /* 0x000fe200078ec0ff */
[----:B------:R-:W-:Y:S01]  /*2350*/  @!UP0 UIADD3 UR10, UR33, UR29, URZ ;  /* 0x0000001d210a8290 */ /* 0x000fe2000fffe03f */
[--C-:B------:R-:W-:Y:S01]  /*2360*/  SHF.R.S32.HI R34, RZ, 0x1f, R236.reuse ;  /* 0x0000001fff227819 */ /* 0x100fe200000114ec */
[----:B------:R-:W-:Y:S01]  /*2370*/  @!UP0 UMOV UR30, UR32 ;  /* 0x00000020001e8c82 */ /* 0x000fe20008000000 */
[----:B------:R-:W-:Y:S01]  /*2380*/  LOP3.LUT R0, R235, 0x38, R236, 0xf8, !PT ;  /* 0x00000038eb007812 */ /* 0x000fe200078ef8ec */
[----:B------:R-:W-:Y:S01]  /*2390*/  IMAD.IADD R22, R22, 0x1, -R5 ;  /* 0x0000000116167824 */ /* 0x000fe200078e0a05 */
[----:B------:R-:W-:Y:S01]  /*23a0*/  IADD3 R4, P0, R236, UR30, RZ ;  /* 0x0000001eec047c10 */ /* 0x000fe2000ff1e0ff */
[----:B------:R-:W-:Y:S01]  /*23b0*/  ULDC.64 UR4, c[0x0][0x258] ;  /* 0x0000960000047ab9 */ /* 0x000fe20000000a00 */
[----:B------:R-:W-:Y:S01]  /*23c0*/  SHF.R.U32.HI R235, RZ, 0x3, R235 ;  /* 0x00000003ffeb7819 */ /* 0x000fe200000116eb */
[----:B------:R-:W-:Y:S01]  /*23d0*/  UIMAD UR29, UR21, UR4, URZ ;  /* 0x00000004151d72a4 */ /* 0x000fe2000f8e023f */
[----:B------:R-:W-:Y:S01]  /*23e0*/  IADD3.X R5, R34, UR10, RZ, P0, !PT ;  /* 0x0000000a22057c10 */ /* 0x000fe200087fe4ff */
[----:B------:R-:W-:Y:S01]  /*23f0*/  UIADD3 UR10, -UR20, UR24, URZ ;  /* 0x00000018140a7290 */ /* 0x000fe2000fffe13f */
[----:B------:R-:W-:Y:S01]  /*2400*/  LOP3.LUT R235, R0, R235, RZ, 0x3c, !PT ;  /* 0x000000eb00eb7212 */ /* 0x000fe200078e3cff */
[----:B------:R-:W-:Y:S01]  /*2410*/  IMAD.U32 R26, RZ, RZ, UR4 ;  /* 0x00000004ff1a7e24 */ /* 0x000fe2000f8e00ff */
[----:B------:R-:W-:Y:S01]  /*2420*/  LEA.HI R0, R32, R85, RZ, 0x6 ;  /* 0x0000005520007211 */ /* 0x000fe200078f30ff */
[----:B------:R-:W-:Y:S01]  /*2430*/  UIMAD UR29, UR26, UR5, UR29 ;  /* 0x000000051a1d72a4 */ /* 0x000fe2000f8e021d */
[----:B------:R-:W-:Y:S01]  /*2440*/  IADD3 R6, P1, R236, UR14, RZ ;  /* 0x0000000eec067c10 */ /* 0x000fe2000ff3e0ff */
[----:B------:R-:W-:Y:S01]  /*2450*/  UMOV UR4, 0x400 ;  /* 0x0000040000047882 */ /* 0x000fe20000000000 */
[----:B------:R-:W-:Y:S01]  /*2460*/  ISETP.GE.AND P0, PT, R24, UR10, PT ;  /* 0x0000000a18007c0c */ /* 0x000fe2000bf06270 */
[----:B------:R-:W-:Y:S01]  /*2470*/  IMAD.SHL.U32 R0, R0, 0x8, RZ ;  /* 0x0000000800007824 */ /* 0x000fe200078e00ff */
[----:B------:R-:W-:Y:S01]  /*2480*/  IADD3.X R7, R34, UR12, RZ, P1, !PT ;  /* 0x0000000c22077c10 */ /* 0x000fe20008ffe4ff */
[----:B------:R-:W-:Y:S01]  /*2490*/  UIADD3 UR12, UR15, -0x1, URZ ;  /* 0xffffffff0f0c7890 */ /* 0x000fe2000fffe03f */
[----:B------:R-:W-:Y:S01]  /*24a0*/  SHF.R.S32.HI R25, RZ, 0x1f, R24 ;  /* 0x0000001fff197819 */ /* 0x000fe20000011418 */
[----:B------:R-:W-:Y:S01]  /*24b0*/  IMAD.WIDE.U32 R26, R26, UR26, R4 ;  /* 0x0000001a1a1a7c25 */ /* 0x000fe2000f8e0004 */
[----:B------:R-:W-:Y:S01]  /*24c0*/  IADD3 R174, P1, R24, UR27, RZ ;  /* 0x0000001b18ae7c10 */ /* 0x000fe2000ff3e0ff */
[----:B------:R-:W-:Y:S01]  /*24d0*/  USHF.L.U32 UR14, UR12, 0x6, URZ ;  /* 0x000000060c0e7899 */ /* 0x000fe2000800063f */
[----:B------:R-:W-:Y:S01]  /*24e0*/  ISETP.GE.AND P3, PT, R23, UR10, PT ;  /* 0x0000000a17007c0c */ /* 0x000fe2000bf66270 */
[----:B--2---:R-:W-:Y:S01]  /*24f0*/  ULEA UR4, UR28, UR4, 0x18 ;  /* 0x000000041c047291 */ /* 0x004fe2000f8ec03f */
[----:B------:R-:W-:Y:S01]  /*2500*/  IADD3 R36, P5, R236, R36, RZ ;  /* 0x00000024ec247210 */ /* 0x000fe20007fbe0ff */
[----:B------:R-:W-:Y:S01]  /*2510*/  UIADD3 UR5, -UR14, UR18, URZ ;  /* 0x000000120e057290 */ /* 0x000fe2000fffe13f */
[----:B------:R-:W-:Y:S01]  /*2520*/  LOP3.LUT R235, R235, 0xfffffe00, R0, 0xf8, !PT ;  /* 0xfffffe00ebeb7812 */ /* 0x000fe200078ef800 */
[C---:B------:R-:W-:Y:S01]  /*2530*/  IMAD R0, R18.reuse, UR9, R3 ;  /* 0x0000000912007c24 */ /* 0x040fe2000f8e0203 */
[----:B------:R-:W-:Y:S01]  /*2540*/  IADD3.X R13, R25, UR25, RZ, P1, !PT ;  /* 0x00000019190d7c10 */ /* 0x000fe20008ffe4ff */
[----:B------:R-:W-:Y:S01]  /*2550*/  IMAD.WIDE.U32 R18, R18, UR8, R6 ;  /* 0x0000000812127c25 */ /* 0x000fe2000f8e0006 */
[----:B------:R-:W-:Y:S01]  /*2560*/  R2P PR, R22, 0x6 ;  /* 0x0000000616007804 */ /* 0x000fe20000000000 */
[----:B------:R-:W-:Y:S01]  /*2570*/  BSSY B0, `(.L_x_3681) ;  /* 0x0000037000007945 */ /* 0x000fe20003800000 */
[----:B------:R-:W-:Y:S01]  /*2580*/  LEA R235, R235, UR4, 0x1 ;  /* 0x00000004ebeb7c11 */ /* 0x000fe2000f8e08ff */
[----:B------:R-:W-:-:S02]  /*2590*/  IMAD.MOV.U32 R7, RZ, RZ, 0x10 ;  /* 0x00000010ff077424 */ /* 0x000fc400078e00ff */
[----:B------:R-:W-:Y:S01]  /*25a0*/  VIADD R29, R27, UR29 ;  /* 0x0000001d1b1d7c36 */ /* 0x000fe20008000000 */
[----:B------:R-:W-:Y:S01]  /*25b0*/  SEL R5, R2, 0xffffffe0, !P2 ;  /* 0xffffffe002057807 */ /* 0x000fe20005000000 */
[----:B-1----:R-:W-:Y:S01]  /*25c0*/  IMAD.WIDE R30, R31, 0x40, R24 ;  /* 0x000000401f1e7825 */ /* 0x002fe200078e0218 */
[----:B------:R-:W-:-:S03]  /*25d0*/  SEL R7, R7, 0xfffffff0, !P1 ;  /* 0xfffffff007077807 */ /* 0x000fc60004800000 */
        /* <DEDUP_REMOVED lines=48> */
.L_x_3682:
[----:B------:R-:W-:Y:S05]  /*28e0*/  BSYNC B0 ;  /* 0x0000000000007941 */ /* 0x000fea0003800000 */
.L_x_3681:
[----:B------:R-:W-:Y:S01]  /*28f0*/  IMAD.X R37, R34, 0x1, R21, P5 ;  /* 0x0000000122257824 */ /* 0x000fe200028e0615 */
[----:B------:R-:W-:Y:S01]  /*2900*/  ISETP.GE.AND P0, PT, R23, UR5, PT ;  /* 0x0000000517007c0c */ /* 0x000fe2000bf06270 */
[----:B-12---:R-:W-:Y:S01]  /*2910*/  IMAD R9, R25, UR6, RZ ;  /* 0x0000000619097c24 */ /* 0x006fe2000f8e02ff */
[----:B------:R-:W-:Y:S01]  /*2920*/  ISETP.GE.AND P4, PT, R23, UR5, PT ;  /* 0x0000000517007c0c */ /* 0x000fe2000bf86270 */
[C---:B------:R-:W-:Y:S01]  /*2930*/  VIADD R23, R24.reuse, 0x20 ;  /* 0x0000002018177836 */ /* 0x040fe20000000000 */
[C---:B------:R-:W-:Y:S01]  /*2940*/  IADD3 R20, R24.reuse, 0x30, RZ ;  /* 0x0000003018147810 */ /* 0x040fe20007ffe0ff */
[C---:B------:R-:W-:Y:S01]  /*2950*/  IMAD.WIDE.U32 R36, R24.reuse, UR6, R36 ;  /* 0x0000000618247c25 */ /* 0x040fe2000f8e0024 */
[----:B------:R-:W-:Y:S01]  /*2960*/  BSSY B0, `(.L_x_3683) ;  /* 0x0000038000007945 */ /* 0x000fe20003800000 */
[C---:B------:R-:W-:Y:S02]  /*2970*/  ISETP.GE.AND P6, PT, R24.reuse, UR5, PT ;  /* 0x0000000518007c0c */ /* 0x040fe4000bfc6270 */
[----:B------:R-:W-:Y:S01]  /*2980*/  IMAD R166, R24, UR7, R9 ;  /* 0x0000000718a67c24 */ /* 0x000fe2000f8e0209 */
[----:B------:R-:W-:-:S02]  /*2990*/  ISETP.GE.AND P1, PT, R23, UR10, PT ;  /* 0x0000000a17007c0c */ /* 0x000fc4000bf26270 */
[----:B------:R-:W-:Y:S01]  /*29a0*/  ISETP.GE.AND P5, PT, R20, UR10, PT ;  /* 0x0000000a14007c0c */ /* 0x000fe2000bfa6270 */
[----:B------:R-:W-:Y:S01]  /*29b0*/  IMAD.IADD R166, R37, 0x1, R166 ;  /* 0x0000000125a67824 */ /* 0x000fe200078e02a6 */
[----:B------:R-:W-:Y:S02]  /*29c0*/  MOV R165, R36 ;  /* 0x0000002400a57202 */ /* 0x000fe40000000f00 */
[----:B------:R-:W-:Y:S01]  /*29d0*/  LEA.HI R21, R32, R85, RZ, 0x5 ;  /* 0x0000005520157211 */ /* 0x000fe200078f28ff */
[----:B------:R-:W-:Y:S08]  /*29e0*/  @P3 BRA `(.L_x_3684) ;  /* 0x0000000000bc3947 */ /* 0x000ff00003800000 */
        /* <DEDUP_REMOVED lines=47> */
.L_x_3684:
[----:B------:R-:W-:Y:S05]  /*2ce0*/  BSYNC B0 ;  /* 0x0000000000007941 */ /* 0x000fea0003800000 */
.L_x_3683:
        /* <DEDUP_REMOVED lines=49> */
.L_x_3686:
[----:B------:R-:W-:Y:S05]  /*3000*/  BSYNC B0 ;  /* 0x0000000000007941 */ /* 0x000fea0003800000 */
.L_x_3685:
        /* <DEDUP_REMOVED lines=49> */
.L_x_3688:
[----:B------:R-:W-:Y:S05]  /*3320*/  BSYNC B0 ;  /* 0x0000000000007941 */ /* 0x000fea0003800000 */
.L_x_3687:
        /* <DEDUP_REMOVED lines=40> */
.L_x_3690:
[----:B------:R-:W-:Y:S05]  /*35b0*/  BSYNC B0 ;  /* 0x0000000000007941 */ /* 0x000fea0003800000 */
.L_x_3689:
[----:B-1234-:R-:W-:Y:S01]  /*35c0*/  LOP3.LUT R8, R21, 0xffffffe0, RZ, 0xc0, !PT ;  /* 0xffffffe015087812 */ /* 0x01efe200078ec0ff */
[----:B------:R-:W-:Y:S01]  /*35d0*/  USHF.L.U64.HI UR25, UR6, 0x4, UR7 ;  /* 0x0000000406197899 */ /* 0x000fe20008010207 */
[----:B------:R-:W-:Y:S01]  /*35e0*/  BSSY B0, `(.L_x_3691) ;  /* 0x0000030000007945 */ /* 0x000fe20003800000 */
[----:B------:R-:W-:Y:S01]  /*35f0*/  USHF.L.U32 UR27, UR6, 0x4, URZ ;  /* 0x00000004061b7899 */ /* 0x000fe2000800063f */
[C---:B------:R-:W-:Y:S02]  /*3600*/  ISETP.GE.AND P3, PT, R23.reuse, UR5, PT ;  /* 0x0000000517007c0c */ /* 0x040fe4000bf66270 */
[----:B------:R-:W-:Y:S01]  /*3610*/  ISETP.GE.AND P5, PT, R23, UR5, PT ;  /* 0x0000000517007c0c */ /* 0x000fe2000bfa6270 */
[----:B------:R-:W-:Y:S01]  /*3620*/  IMAD.IADD R23, R85, 0x1, -R8 ;  /* 0x0000000155177824 */ /* 0x000fe200078e0a08 */
[----:B------:R-:W-:Y:S02]  /*3630*/  ISETP.GE.AND P6, PT, R20, UR5, PT ;  /* 0x0000000514007c0c */ /* 0x000fe4000bfc6270 */
[----:B------:R-:W-:Y:S01]  /*3640*/  SHF.R.S32.HI R26, RZ, 0x4, R17 ;  /* 0x00000004ff1a7819 */ /* 0x000fe20000011411 */
[----:B------:R-:W-:Y:S10]  /*3650*/  @P0 BRA `(.L_x_3692) ;  /* 0x0000000000a00947 */ /* 0x000ff40003800000 */
[----:B------:R-:W-:Y:S01]  /*3660*/  ULDC UR8, c[0x0][0x2d0] ;  /* 0x0000b40000087ab9 */ /* 0x000fe20000000800 */
[----:B------:R-:W-:Y:S02]  /*3670*/  IADD3 R15, P1, R165, UR27, RZ ;  /* 0x0000001ba50f7c10 */ /* 0x000fe4000ff3e0ff */
[----:B------:R-:W-:Y:S02]  /*3680*/  ISETP.GE.AND P0, PT, R236, UR8, PT ;  /* 0x00000008ec007c0c */ /* 0x000fe4000bf06270 */
[----:B------:R-:W-:Y:S02]  /*3690*/  IADD3.X R14, R166, UR25, RZ, P1, !PT ;  /* 0x00000019a60e7c10 */ /* 0x000fe40008ffe4ff */
[----:B------:R-:W-:-:S09]  /*36a0*/  ISETP.GE.AND P2, PT, R6, UR8, PT ;  /* 0x0000000806007c0c */ /* 0x000fd2000bf46270 */
[----:B------:R-:W1:Y:S01]  /*36b0*/  @!P0 LDC.64 R8, c[0x0][0x218] ;  /* 0x00008600ff088b82 */ /* 0x000e620000000a00 */
        /* <DEDUP_REMOVED lines=34> */
.L_x_3692:
[----:B------:R-:W-:Y:S05]  /*38e0*/  BSYNC B0 ;  /* 0x0000000000007941 */ /* 0x000fea0003800000 */
.L_x_3691:
        /* <DEDUP_REMOVED lines=11> */
[----:B------:R-:W2:Y:S01]  /*39a0*/  @!P1 LDC.64 R14, c[0x0][0x218] ;  /* 0x00008600ff0e9b82 */ /* 0x000ea20000000a00 */
[----:B------:R3:W-:Y:S07]  /*39b0*/  @P1 STS.128 [R235+0x9000], RZ ;  /* 0x009000ffeb001388 */ /* 0x0007ee0000000c00 */
[----:B------:R-:W4:Y:S08]  /*39c0*/  @!P3 LDC.64 R10, c[0x0][0x218] ;  /* 0x00008600ff0abb82 */ /* 0x000f300000000a00 */
[----:B-1----:R-:W1:Y:S01]  /*39d0*/  @!P2 LDC.64 R8, c[0x0][0x218] ;  /* 0x00008600ff08ab82 */ /* 0x002e620000000a00 */
[----:B--2---:R-:W-:-:S04]  /*39e0*/  @!P1 LEA R14, P0, R30, R14, 0x1 ;  /* 0x0000000e1e0e9211 */ /* 0x004fc800078008ff */
[C---:B------:R-:W-:Y:S02]  /*39f0*/  @!P1 LEA.HI.X R15, R30.reuse, R15, R27, 0x1, P0 ;  /* 0x0000000f1e0f9211 */ /* 0x040fe400000f0c1b */
[----:B----4-:R-:W-:-:S03]  /*3a00*/  @!P3 LEA R10, P0, R30, R10, 0x1 ;  /* 0x0000000a1e0ab211 */ /* 0x010fc600078008ff */
        /* <DEDUP_REMOVED lines=27> */
.L_x_3694:
[----:B------:R-:W-:Y:S05]  /*3bc0*/  BSYNC B0 ;  /* 0x0000000000007941 */ /* 0x000fea0003800000 */
.L_x_3693:
        /* <DEDUP_REMOVED lines=46> */
.L_x_3696:
[----:B------:R-:W-:Y:S05]  /*3eb0*/  BSYNC B0 ;  /* 0x0000000000007941 */ /* 0x000fea0003800000 */
.L_x_3695:
[----:B------:R-:W-:Y:S01]  /*3ec0*/  SHF.R.S32.HI R21, RZ, 0x5, R21 ;  /* 0x00000005ff157819 */ /* 0x000fe20000011415 */
[----:B------:R-:W-:Y:S01]  /*3ed0*/  ULDC.64 UR8, c[0x0][0x3d0] ;  /* 0x0000f40000087ab9 */ /* 0x000fe20000000a00 */
[----:B------:R-:W0:Y:S01]  /*3ee0*/  LDGDEPBAR ;  /* 0x00000000000079af */ /* 0x000e220000000000 */
[----:B------:R-:W-:Y:S01]  /*3ef0*/  UMOV UR28, UR26 ;  /* 0x0000001a001c7c82 */ /* 0x000fe20008000000 */
[----:B--23--:R-:W-:Y:S01]  /*3f00*/  LEA R10, R21, UR20, 0x4 ;  /* 0x00000014150a7c11 */ /* 0x00cfe2000f8e20ff */
[----:B------:R-:W-:Y:S01]  /*3f10*/  USHF.R.S32.HI UR20, URZ, 0x1f, UR13 ;  /* 0x0000001f3f147899 */ /* 0x000fe2000801140d */
[----:B------:R-:W-:Y:S01]  /*3f20*/  IMAD.U32 R84, RZ, RZ, UR24 ;  /* 0x00000018ff547e24 */ /* 0x000fe2000f8e00ff */
[----:B------:R-:W-:Y:S01]  /*3f30*/  UMOV UR29, UR21 ;  /* 0x00000015001d7c82 */ /* 0x000fe20008000000 */
[----:B-1--4-:R-:W-:Y:S01]  /*3f40*/  IMAD.SHL.U32 R9, R12, 0x40, RZ ;  /* 0x000000400c097824 */ /* 0x012fe200078e00ff */
[----:B------:R-:W-:Y:S01]  /*3f50*/  UIMAD UR20, UR20, UR8, URZ ;  /* 0x00000008141472a4 */ /* 0x000fe2000f8e023f */
[C---:B------:R-:W-:Y:S01]  /*3f60*/  ISETP.GE.AND P1, PT, R24.reuse, UR5, PT ;  /* 0x0000000518007c0c */ /* 0x040fe2000bf26270 */
[----:B------:R-:W-:Y:S01]  /*3f70*/  UIMAD.WIDE.U32 UR28, UR13, UR8, UR28 ;  /* 0x000000080d1c72a5 */ /* 0x000fe2000f8e001c */
[----:B------:R-:W-:Y:S01]  /*3f80*/  IMAD.SHL.U32 R24, R24, 0x8, RZ ;  /* 0x0000000818187824 */ /* 0x000fe200078e00ff */
[----:B------:R-:W-:Y:S01]  /*3f90*/  UIMAD UR9, UR13, UR9, UR20 ;  /* 0x000000090d0972a4 */ /* 0x000fe2000f8e0214 */
[----:B------:R-:W-:Y:S01]  /*3fa0*/  LOP3.LUT R9, R9, 0x1c0, RZ, 0xc0, !PT ;  /* 0x000001c009097812 */ /* 0x000fe200078ec0ff */
[----:B------:R-:W-:Y:S01]  /*3fb0*/  IMAD.SHL.U32 R22, R22, 0x40, RZ ;  /* 0x0000004016167824 */ /* 0x000fe200078e00ff */
[----:B------:R-:W-:Y:S01]  /*3fc0*/  ULDC.64 UR20, c[0x0][0x3c8] ;  /* 0x0000f20000147ab9 */ /* 0x000fe20000000a00 */
[----:B------:R-:W-:Y:S01]  /*3fd0*/  LEA.HI R17, R17, R26, RZ, 0x1 ;  /* 0x0000001a11117211 */ /* 0x000fe200078f08ff */
[----:B------:R-:W-:Y:S01]  /*3fe0*/  ULEA UR24, UP0, UR28, UR20, 0x2 ;  /* 0x000000141c187291 */ /* 0x000fe2000f80103f */
[----:B------:R-:W-:Y:S01]  /*3ff0*/  SHF.R.S32.HI R8, RZ, 0x1f, R23 ;  /* 0x0000001fff087819 */ /* 0x000fe20000011417 */
[----:B------:R-:W-:Y:S01]  /*4000*/  UIADD3 UR20, UR29, UR9, URZ ;  /* 0x000000091d147290 */ /* 0x000fe2000fffe03f */
[----:B------:R-:W-:Y:S01]  /*4010*/  LOP3.LUT R24, R9, 0x8, R24, 0xf8, !PT ;  /* 0x0000000809187812 */ /* 0x000fe200078ef818 */
[----:B------:R-:W-:Y:S01]  /*4020*/  IMAD.IADD R19, R19, 0x1, R0 ;  /* 0x0000000113137824 */ /* 0x000fe200078e0200 */
[----:B------:R-:W-:Y:S01]  /*4030*/  LOP3.LUT R17, R17, 0xfffffffe, RZ, 0xc0, !PT ;  /* 0xfffffffe11117812 */ /* 0x000fe200078ec0ff */
[----:B------:R-:W-:Y:S01]  /*4040*/  ULEA.HI.X UR20, UR28, UR21, UR20, 0x2, UP0 ;  /* 0x000000151c147291 */ /* 0x000fe200080f1414 */
[----:B------:R-:W-:Y:S01]  /*4050*/  IMAD.U32 R86, RZ, RZ, UR24 ;  /* 0x00000018ff567e24 */ /* 0x000fe2000f8e00ff */
[----:B------:R-:W-:-:S04]  /*4060*/  DEPBAR.LE SB0, 0x0 ;  /* 0x000080000000791a */ /* 0x000fc80000000000 */
[----:B------:R-:W-:Y:S01]  /*4070*/  IMAD.U32 R87, RZ, RZ, UR20 ;  /* 0x00000014ff577e24 */ /* 0x000fe2000f8e00ff */
[----:B------:R-:W-:Y:S01]  /*4080*/  SHF.R.U32.HI R9, RZ, 0x3, R9 ;  /* 0x00000003ff097819 */ /* 0x000fe20000011609 */
[----:B------:R-:W-:Y:S01]  /*4090*/  IMAD.IADD R17, R26, 0x1, -R17 ;  /* 0x000000011a117824 */ /* 0x000fe200078e0a11 */
[----:B------:R-:W-:Y:S01]  /*40a0*/  LEA.HI R8, R8, R23, RZ, 0x2 ;  /* 0x0000001708087211 */ /* 0x000fe200078f10ff */
[----:B------:R-:W-:Y:S01]  /*40b0*/  ULDC.64 UR8, c[0x0][0x250] ;  /* 0x0000940000087ab9 */ /* 0x000fe20000000a00 */
[----:B------:R1:W5:Y:S01]  /*40c0*/  LDG.E R86, desc[UR22][R86.64] ;  /* 0x0000001656567981 */ /* 0x000362000c1e1900 */
[----:B------:R-:W-:Y:S01]  /*40d0*/  LOP3.LUT R24, R24, R9, RZ, 0x3c, !PT ;  /* 0x0000000918187212 */ /* 0x000fe200078e3cff */
[----:B------:R-:W-:Y:S01]  /*40e0*/  IMAD R9, R13, UR8, RZ ;  /* 0x000000080d097c24 */ /* 0x000fe2000f8e02ff */
[----:B------:R-:W-:Y:S01]  /*40f0*/  SHF.R.S32.HI R11, RZ, 0x2, R8 ;  /* 0x00000002ff0b7819 */ /* 0x000fe20000011408 */
[----:B------:R-:W-:Y:S01]  /*4100*/  BAR.SYNC.DEFER_BLOCKING 0x0 ;  /* 0x0000000000007b1d */ /* 0x000fe20000010000 */
[----:B------:R-:W-:Y:S01]  /*4110*/  LOP3.LUT R22, R22, 0x1c0, RZ, 0xc0, !PT ;  /* 0x000001c016167812 */ /* 0x000fe200078ec0ff */
[C---:B------:R-:W-:Y:S01]  /*4120*/  IMAD R233, R17.reuse, 0x200, R24 ;  /* 0x0000020011e97824 */ /* 0x040fe200078e0218 */
[----:B------:R-:W-:Y:S01]  /*4130*/  IADD3 R11, R10, 0x1, R11 ;  /* 0x000000010a0b7810 */ /* 0x000fe20007ffe00b */
[----:B------:R-:W-:Y:S01]  /*4140*/  IMAD.SHL.U32 R17, R17, 0x8, RZ ;  /* 0x0000000811117824 */ /* 0x000fe200078e00ff */
[----:B------:R-:W-:Y:S01]  /*4150*/  USHF.L.U64.HI UR24, UR8, 0x4, UR9 ;  /* 0x0000000408187899 */ /* 0x000fe20008010209 */
[C---:B------:R-:W-:Y:S01]  /*4160*/  IMAD R9, R174.reuse, UR9, R9 ;  /* 0x00000009ae097c24 */ /* 0x040fe2000f8e0209 */
[----:B------:R-:W-:Y:S01]  /*4170*/  IADD3 R84, R11, UR18, -R84 ;  /* 0x000000120b547c10 */ /* 0x000fe2000fffe854 */
[----:B------:R-:W-:Y:S01]  /*4180*/  IMAD.WIDE.U32 R174, R174, UR8, R18 ;  /* 0x00000008aeae7c25 */ /* 0x000fe2000f8e0012 */
[----:B------:R-:W-:Y:S01]  /*4190*/  LOP3.LUT R0, R22, 0x8, R17, 0xf8, !PT ;  /* 0x0000000816007812 */ /* 0x000fe200078ef811 */
[----:B------:R-:W-:Y:S01]  /*41a0*/  ULDC.64 UR20, c[0x0][0x220] ;  /* 0x0000880000147ab9 */ /* 0x000fe20000000a00 */
[----:B------:R-:W-:-:S02]  /*41b0*/  SHF.R.U32.HI R11, RZ, 0x3, R22 ;  /* 0x00000003ff0b7819 */ /* 0x000fc40000011616 */
[----:B------:R-:W-:Y:S02]  /*41c0*/  ISETP.GE.AND P6, PT, R20, UR5, PT ;  /* 0x0000000514007c0c */ /* 0x000fe4000bfc6270 */
[----:B------:R-:W-:Y:S01]  /*41d0*/  LOP3.LUT R0, R0, R11, RZ, 0x3c, !PT ;  /* 0x0000000b00007212 */ /* 0x000fe200078e3cff */
[----:B------:R-:W-:-:S05]  /*41e0*/  IMAD.SHL.U32 R11, R16, 0x40, RZ ;  /* 0x00000040100b7824 */ /* 0x000fca00078e00ff */
[----:B------:R-:W-:Y:S01]  /*41f0*/  LOP3.LUT R0, R0, 0xfffffe00, R11, 0xf8, !PT ;  /* 0xfffffe0000007812 */ /* 0x000fe200078ef80b */
[----:B------:R2:W-:Y:S04]  /*4200*/  @P1 STS.128 [R235+0x10000], RZ ;  /* 0x010000ffeb001388 */ /* 0x0005e80000000c00 */
[----:B------:R2:W-:Y:S04]  /*4210*/  @P1 STS.128 [R235+0x12000], RZ ;  /* 0x012000ffeb001388 */ /* 0x0005e80000000c00 */
[----:B------:R2:W-:Y:S04]  /*4220*/  @P1 STS.128 [R235+0x14000], RZ ;  /* 0x014000ffeb001388 */ /* 0x0005e80000000c00 */
[----:B------:R2:W-:Y:S01]  /*4230*/  @P1 STS.128 [R235+0x16000], RZ ;  /* 0x016000ffeb001388 */ /* 0x0005e20000000c00 */
[----:B------:R-:W-:Y:S01]  /*4240*/  VIADD R84, R84, UR19 ;  /* 0x0000001354547c36 */ /* 0x000fe20008000000 */
[----:B------:R-:W-:Y:S01]  /*4250*/  ULDC UR19, c[0x0][0x2e8] ;  /* 0x0000ba0000137ab9 */ /* 0x000fe20000000800 */
[----:B------:R-:W-:Y:S01]  /*4260*/  IMAD.IADD R172, R175, 0x1, R9 ;  /* 0x00000001afac7824 */ /* 0x000fe200078e0209 */
[----:B------:R-:W-:Y:S01]  /*4270*/  LEA R242, P0, R174, UR20, 0x1 ;  /* 0x00000014aef27c11 */ /* 0x000fe2000f8008ff */
[----:B------:R-:W-:Y:S01]  /*4280*/  IMAD R234, R21, 0x400, R0 ;  /* 0x0000040015ea7824 */ /* 0x000fe200078e0200 */
[----:B------:R-:W-:Y:S01]  /*4290*/  USHF.L.U32 UR26, UR8, 0x4, URZ ;  /* 0x00000004081a7899 */ /* 0x000fe2000800063f */
[----:B-1----:R-:W1:Y:S01]  /*42a0*/  MUFU.RCP R87, UR19 ;  /* 0x0000001300577d08 */ /* 0x002e620008001000 */
[----:B------:R-:W-:Y:S01]  /*42b0*/  BSSY B0, `(.L_x_3697) ;  /* 0x0000023000007945 */ /* 0x000fe20003800000 */
[----:B------:R-:W-:-:S02]  /*42c0*/  LEA R233, R233, UR4, 0x1 ;  /* 0x00000004e9e97c11 */ /* 0x000fc4000f8e08ff */
[----:B------:R-:W-:Y:S02]  /*42d0*/  LEA.HI.X R247, R174, UR21, R172, 0x1, P0 ;  /* 0x00000015aef77c11 */ /* 0x000fe400080f0cac */
[----:B------:R-:W-:Y:S01]  /*42e0*/  LEA R234, R234, UR4, 0x1 ;  /* 0x00000004eaea7c11 */ /* 0x000fe2000f8e08ff */
[----:B------:R-:W-:Y:S06]  /*42f0*/  @P1 BRA `(.L_x_3698) ;  /* 0x0000000000781947 */ /* 0x000fec0003800000 */
        /* <DEDUP_REMOVED lines=18> */
[----:B----4-:R-:W-:-:S05]  /*4420*/  @!P1 IMAD.MOV.U32 R243, RZ, RZ, R247 ;  /* 0x000000fffff39224 */ /* 0x010fca00078e00f7 */
[----:B------:R-:W-:Y:S01]  /*4430*/  @!PT LDS RZ, [RZ] ;  /* 0x00000000fffff984 */ /* 0x000fe20000000800 */
[----:B------:R-:W-:Y:S01]  /*4440*/  @!PT LDS RZ, [RZ] ;  /* 0x00000000fffff984 */ /* 0x000fe20000000800 */
[----:B------:R-:W-:Y:S01]  /*4450*/  @!PT LDS RZ, [RZ] ;  /* 0x00000000fffff984 */ /* 0x000fe20000000800 */
[----:B------:R3:W-:Y:S04]  /*4460*/  @!P1 LDGSTS.E.BYPASS.LTC128B.128 [R235+0x14000], desc[UR22][R242.64+0x100] ;  /* 0x14000100f2eb9fae */ /* 0x0007e8000b901d56 */
[----:B------:R3:W-:Y:S01]  /*4470*/  @P0 STS.128 [R235+0x16000], RZ ;  /* 0x016000ffeb000388 */ /* 0x0007e20000000c00 */
[----:B------:R-:W-:Y:S05]  /*4480*/  @P0 BRA `(.L_x_3698) ;  /* 0x0000000000140947 */ /* 0x000fea0003800000 */
[----:B---3--:R-:W-:-:S05]  /*4490*/  MOV R243, R247 ;  /* 0x000000f700f37202 */ /* 0x008fca0000000f00 */
[----:B------:R-:W-:Y:S01]  /*44a0*/  @!PT LDS RZ, [RZ] ;  /* 0x00000000fffff984 */ /* 0x000fe20000000800 */
[----:B------:R-:W-:Y:S01]  /*44b0*/  @!PT LDS RZ, [RZ] ;  /* 0x00000000fffff984 */ /* 0x000fe20000000800 */
[----:B------:R-:W-:Y:S01]  /*44c0*/  @!PT LDS RZ, [RZ] ;  /* 0x00000000fffff984 */ /* 0x000fe20000000800 */
[----:B------:R4:W-:Y:S02]  /*44d0*/  LDGSTS.E.BYPASS.LTC128B.128 [R235+0x16000], desc[UR22][R242.64+0x180] ;  /* 0x16000180f2eb7fae */ /* 0x0009e4000b901d56 */
.L_x_3698:
[----:B------:R-:W-:Y:S05]  /*44e0*/  BSYNC B0 ;  /* 0x0000000000007941 */ /* 0x000fea0003800000 */
.L_x_3697:
        /* <DEDUP_REMOVED lines=49> */
.L_x_3700:
[----:B------:R-:W-:Y:S05]  /*4800*/  BSYNC B0 ;  /* 0x0000000000007941 */ /* 0x000fea0003800000 */
.L_x_3699:
        /* <DEDUP_REMOVED lines=9> */
[----:B-1----:R-:W-:Y:S01]  /*48a0*/  IMAD.U32 R11, RZ, RZ, UR8 ;  /* 0x00000008ff0b7e24 */ /* 0x002fe2000f8e00ff */
[----:B------:R-:W-:Y:S01]  /*48b0*/  ISETP.GE.AND P4, PT, R6, UR19, PT ;  /* 0x0000001306007c0c */ /* 0x000fe2000bf86270 */
[----:B------:R-:W-:Y:S01]  /*48c0*/  IMAD.U32 R8, RZ, RZ, UR9 ;  /* 0x00000009ff087e24 */ /* 0x000fe2000f8e00ff */
[----:B------:R-:W-:Y:S01]  /*48d0*/  ISETP.GE.AND P2, PT, R4, UR19, PT ;  /* 0x0000001304007c0c */ /* 0x000fe2000bf46270 */
[----:B------:R-:W-:-:S03]  /*48e0*/  IMAD.SHL.U32 R9, R9, 0x20, RZ ;  /* 0x0000002009097824 */ /* 0x000fc600078e00ff */
[----:B------:R-:W-:-:S05]  /*48f0*/  SHF.L.U64.HI R8, R11, 0x5, R8 ;  /* 0x000000050b087819 */ /* 0x000fca0000010208 */
[CC--:B------:R-:W-:Y:S01]  /*4900*/  @!P5 LEA R16, P0, R9.reuse, R242.reuse, 0x1 ;  /* 0x000000f20910d211 */ /* 0x0c0fe200078008ff */
        /* <DEDUP_REMOVED lines=29> */
.L_x_3702:
[----:B------:R-:W-:Y:S05]  /*4ae0*/  BSYNC B0 ;  /* 0x0000000000007941 */ /* 0x000fea0003800000 */
.L_x_3701:
        /* <DEDUP_REMOVED lines=14> */
[----:B---34-:R-:W-:Y:S01]  /*4bd0*/  @!P3 MOV R243, R247 ;  /* 0x000000f700f3b202 */ /* 0x018fe20000000f00 */
        /* <DEDUP_REMOVED lines=32> */
[----:B------:R-:W-:Y:S01]  /*4de0*/  UIMAD UR5, UR9, 0x60, URZ ;  /* 0x00000060090578a4 */ /* 0x000fe2000f8e023f */
[----:B------:R-:W-:-:S03]  /*4df0*/  MOV R243, R247 ;  /* 0x000000f700f37202 */ /* 0x000fc60000000f00 */
[----:B------:R-:W-:-:S05]  /*4e00*/  IMAD.WIDE.U32 R8, R8, 0x60, R242 ;  /* 0x0000006008087825 */ /* 0x000fca00078e00f2 */
[----:B------:R-:W-:-:S05]  /*4e10*/  IADD3 R9, R9, UR5, RZ ;  /* 0x0000000509097c10 */ /* 0x000fca000fffe0ff */
[----:B------:R-:W-:Y:S01]  /*4e20*/  @!PT LDS RZ, [RZ] ;  /* 0x00000000fffff984 */ /* 0x000fe20000000800 */
[----:B------:R-:W-:Y:S01]  /*4e30*/  @!PT LDS RZ, [RZ] ;  /* 0x00000000fffff984 */ /* 0x000fe20000000800 */
[----:B------:R-:W-:Y:S01]  /*4e40*/  @!PT LDS RZ, [RZ] ;  /* 0x00000000fffff984 */ /* 0x000fe20000000800 */
[----:B------:R1:W-:Y:S02]  /*4e50*/  LDGSTS.E.BYPASS.LTC128B.128 [R235+0x17800], desc[UR22][R8.64+0x180] ;  /* 0x1780018008eb7fae */ /* 0x0003e4000b901d56 */
.L_x_3704:
[----:B------:R-:W-:Y:S05]  /*4e60*/  BSYNC B0 ;  /* 0x0000000000007941 */ /* 0x000fea0003800000 */
.L_x_3703:
[----:B------:R-:W-:Y:S01]  /*4e70*/  LDSM.16.M88.4 R40, [R234] ;  /* 0x00000000ea28783b */ /* 0x000fe20000000200 */
[----:B------:R-:W-:Y:S01]  /*4e80*/  LOP3.LUT P0, RZ, R12, 0x2, RZ, 0xc0, !PT ;  /* 0x000000020cff7812 */ /* 0x000fe2000780c0ff */
[C---:B------:R-:W-:Y:S02]  /*4e90*/  VIADD R13, R233.reuse, 0x8000 ;  /* 0x00008000e90d7836 */ /* 0x040fe40000000000 */
[----:B-1---5:R-:W-:Y:S01]  /*4ea0*/  FMUL.FTZ R86, R86, R87 ;  /* 0x0000005756567220 */ /* 0x022fe20000410000 */
[----:B------:R-:W1:Y:S01]  /*4eb0*/  LDSM.16.M88.4 R8, [R233+0x8800] ;  /* 0x00880000e908783b */ /* 0x000e620000000200 */
[----:B------:R-:W-:Y:S01]  /*4ec0*/  VIADD R231, R233, 0x8020 ;  /* 0x00008020e9e77836 */ /* 0x000fe20000000000 */
[----:B------:R-:W-:Y:S01]  /*4ed0*/  VIMNMX R167, R84, UR18, PT ;  /* 0x0000001254a77c48 */ /* 0x000fe2000bfe0100 */
[--C-:B------:R-:W-:Y:S01]  /*4ee0*/  IMAD R232, R7, 0x2, R234.reuse ;  /* 0x0000000207e87824 */ /* 0x100fe200078e02ea */
[----:B------:R-:W2:Y:S01]  /*4ef0*/  LDSM.16.M88.4 R16, [R233+0x8000] ;  /* 0x00800000e910783b */ /* 0x000ea20000000200 */
[C---:B------:R-:W-:Y:S01]  /*4f00*/  IMAD R230, R5.reuse, 0x2, R234 ;  /* 0x0000000205e67824 */ /* 0x040fe200078e02ea */
[----:B------:R-:W-:Y:S01]  /*4f10*/  R2UR UR5, R86 ;  /* 0x00000000560572ca */ /* 0x000fe200000e0000 */
[----:B------:R-:W-:Y:S01]  /*4f20*/  IMAD R229, R5, 0x2, R232 ;  /* 0x0000000205e57824 */ /* 0x000fe200078e02e8 */
[----:B------:R-:W3:Y:S01]  /*4f30*/  LDSM.16.M88.4 R72, [R233+0x9000] ;  /* 0x00900000e948783b */ /* 0x000ee20000000200 */
[----:B------:R-:W-:Y:S01]  /*4f40*/  IMAD.SHL.U32 R237, R85, 0x2, RZ ;  /* 0x0000000255ed7824 */ /* 0x000fe200078e00ff */
[----:B------:R-:W-:Y:S01]  /*4f50*/  UISETP.GT.AND UP0, UPT, UR12, UR11, UPT ;  /* 0x0000000b0c00728c */ /* 0x000fe2000bf04270 */
[----:B------:R-:W-:Y:S01]  /*4f60*/  @P0 VIADD R231, R13, 0xffffffe0 ;  /* 0xffffffe00de70836 */ /* 0x000fe20000000000 */
[----:B------:R-:W4:Y:S01]  /*4f70*/  LDSM.16.M88.4 R68, [R233+0x9800] ;  /* 0x00980000e944783b */ /* 0x000f220000000200 */
[----:B------:R-:W-:-:S02]  /*4f80*/  LOP3.LUT P0, RZ, R12, 0x4, RZ, 0xc0, !PT ;  /* 0x000000040cff7812 */ /* 0x000fc4000780c0ff */
[----:B------:R-:W-:Y:S01]  /*4f90*/  LOP3.LUT R237, R237, 0x6, RZ, 0xc0, !PT ;  /* 0x00000006eded7812 */ /* 0x000fe200078ec0ff */
[----:B------:R-:W-:Y:S01]  /*4fa0*/  LDSM.16.M88.4 R52, [R232] ;  /* 0x00000000e834783b */ /* 0x000fe20000000200 */
[----:B------:R-:W-:Y:S01]  /*4fb0*/  SEL R2, R2, 0xffffffe0, !P0 ;  /* 0xffffffe002027807 */ /* 0x000fe20004000000 */
[C---:B------:R-:W-:Y:S02]  /*4fc0*/  VIADD R223, R231.reuse, 0x800 ;  /* 0x00000800e7df7836 */ /* 0x040fe40000000000 */
[----:B------:R-:W4:Y:S01]  /*4fd0*/  LDSM.16.M88.4 R60, [R231+0x800] ;  /* 0x00080000e73c783b */ /* 0x000f220000000200 */
[----:B------:R-:W-:Y:S02]  /*4fe0*/  VIADD R222, R231, 0x1000 ;  /* 0x00001000e7de7836 */ /* 0x000fe40000000000 */
[C---:B------:R-:W-:Y:S01]  /*4ff0*/  IMAD R227, R2.reuse, 0x2, R233 ;  /* 0x0000000202e37824 */ /* 0x040fe200078e02e9 */
[----:B------:R-:W4:Y:S01]  /*5000*/  LDSM.16.M88.4 R64, [R231] ;  /* 0x00000000e740783b */ /* 0x000f220000000200 */
[----:B------:R-:W-:-:S02]  /*5010*/  IMAD R220, R2, 0x2, R231 ;  /* 0x0000000202dc7824 */ /* 0x000fc400078e02e7 */
[C---:B------:R-:W-:Y:S01]  /*5020*/  VIADD R221, R231.reuse, 0x1800 ;  /* 0x00001800e7dd7836 */ /* 0x040fe20000000000 */
[----:B------:R-:W4:Y:S01]  /*5030*/  LDSM.16.M88.4 R56, [R231+0x1000] ;  /* 0x00100000e738783b */ /* 0x000f220000000200 */
[C---:B------:R-:W-:Y:S02]  /*5040*/  VIADD R219, R231.reuse, 0x2000 ;  /* 0x00002000e7db7836 */ /* 0x040fe40000000000 */
[C---:B------:R-:W-:Y:S01]  /*5050*/  VIADD R218, R231.reuse, 0x2800 ;  /* 0x00002800e7da7836 */ /* 0x040fe20000000000 */
[----:B------:R-:W4:Y:S01]  /*5060*/  LDSM.16.M88.4 R48, [R231+0x1800] ;  /* 0x00180000e730783b */ /* 0x000f220000000200 */
[C---:B------:R-:W-:Y:S02]  /*5070*/  VIADD R217, R231.reuse, 0x3000 ;  /* 0x00003000e7d97836 */ /* 0x040fe40000000000 */
[C---:B------:R-:W-:Y:S01]  /*5080*/  VIADD R216, R231.reuse, 0x3800 ;  /* 0x00003800e7d87836 */ /* 0x040fe20000000000 */
[----:B------:R-:W-:Y:S01]  /*5090*/  LDSM.16.M88.4 R36, [R230] ;  /* 0x00000000e624783b */ /* 0x000fe20000000200 */
[----:B------:R-:W-:-:S02]  /*50a0*/  VIADD R215, R231, 0x4000 ;  /* 0x00004000e7d77836 */ /* 0x000fc40000000000 */
[C---:B------:R-:W-:Y:S01]  /*50b0*/  VIADD R214, R231.reuse, 0x4800 ;  /* 0x00004800e7d67836 */ /* 0x040fe20000000000 */
[C---:B-1----:R-:W-:Y:S01]  /*50c0*/  HMMA.16816.F32 R12, R40.reuse, R8, RZ ;  /* 0x00000008280c723c */ /* 0x042fe200000018ff */
[----:B------:R-:W1:Y:S01]  /*50d0*/  LDSM.16.M88.4 R28, [R227+0x8800] ;  /* 0x00880000e31c783b */ /* 0x000e620000000200 */
[C---:B------:R-:W-:Y:S02]  /*50e0*/  VIADD R213, R231.reuse, 0x5000 ;  /* 0x00005000e7d57836 */ /* 0x040fe40000000000 */
[C---:B------:R-:W-:Y:S01]  /*50f0*/  VIADD R212, R231.reuse, 0x5800 ;  /* 0x00005800e7d47836 */ /* 0x040fe20000000000 */
[----:B------:R-:W1:Y:S01]  /*5100*/  LDSM.16.M88.4 R32, [R227+0x8000] ;  /* 0x00800000e320783b */ /* 0x000e620000000200 */
[----:B------:R-:W-:Y:S01]  /*5110*/  HMMA.16816.F32 R8, R40, R10, RZ ;  /* 0x0000000a2808723c */ /* 0x000fe200000018ff */
[C---:B------:R-:W-:Y:S02]  /*5120*/  VIADD R211, R231.reuse, 0x6000 ;  /* 0x00006000e7d37836 */ /* 0x040fe40000000000 */
[----:B------:R-:W1:Y:S01]  /*5130*/  LDSM.16.M88.4 R24, [R227+0x9000] ;  /* 0x00900000e318783b */ /* 0x000e620000000200 */
[----:B------:R-:W-:-:S02]  /*5140*/  VIADD R210, R231, 0x6800 ;  /* 0x00006800e7d27836 */ /* 0x000fc40000000000 */
[C---:B--2---:R-:W-:Y:S01]  /*5150*/  HMMA.16816.F32 R20, R40.reuse, R16, RZ ;  /* 0x000000102814723c */ /* 0x044fe200000018ff */
[----:B------:R-:W2:Y:S01]  /*5160*/  LDSM.16.M88.4 R80, [R227+0x9800] ;  /* 0x00980000e350783b */ /* 0x000ea20000000200 */
[C---:B------:R-:W-:Y:S02]  /*5170*/  VIADD R209, R231.reuse, 0x7000 ;  /* 0x00007000e7d17836 */ /* 0x040fe40000000000 */
[----:B------:R-:W-:Y:S01]  /*5180*/  VIADD R208, R231, 0x7800 ;  /* 0x00007800e7d07836 */ /* 0x000fe20000000000 */
[----:B------:R-:W0:Y:S01]  /*5190*/  LDGDEPBAR ;  /* 0x00000000000079af */ /* 0x000e220000000000 */
[C---:B------:R-:W-:Y:S06]  /*51a0*/  HMMA.16816.F32 R16, R40.reuse, R18, RZ ;  /* 0x000000122810723c */ /* 0x040fec00000018ff */
[C---:B---3--:R-:W-:Y:S06]  /*51b0*/  HMMA.16816.F32 R76, R40.reuse, R72, RZ ;  /* 0x00000048284c723c */ /* 0x048fec00000018ff */
[C---:B------:R-:W-:Y:S06]  /*51c0*/  HMMA.16816.F32 R72, R40.reuse, R74, RZ ;  /* 0x0000004a2848723c */ /* 0x040fec00000018ff */
[----:B----4-:R-:W-:Y:S06]  /*51d0*/  HMMA.16816.F32 R44, R40, R68, RZ ;  /* 0x00000044282c723c */ /* 0x010fec00000018ff */
[----:B------:R-:W-:Y:S06]  /*51e0*/  HMMA.16816.F32 R12, R52, R60, R12 ;  /* 0x0000003c340c723c */ /* 0x000fec000000180c */
[----:B------:R-:W-:Y:S01]  /*51f0*/  HMMA.16816.F32 R40, R40, R70, RZ ;  /* 0x000000462828723c */ /* 0x000fe200000018ff */
[----:B------:R-:W-:Y:S05]  /*5200*/  LDSM.16.M88.4 R68, [R229] ;  /* 0x00000000e544783b */ /* 0x000fea0000000200 */
[C---:B------:R-:W-:Y:S01]  /*5210*/  HMMA.16816.F32 R8, R52.reuse, R62, R8 ;  /* 0x0000003e3408723c */ /* 0x040fe20000001808 */
[----:B------:R-:W3:Y:S05]  /*5220*/  LDSM.16.M88.4 R60, [R220+0x800] ;  /* 0x00080000dc3c783b */ /* 0x000eea0000000200 */
[C---:B------:R-:W-:Y:S06]  /*5230*/  HMMA.16816.F32 R20, R52.reuse, R64, R20 ;  /* 0x000000403414723c */ /* 0x040fec0000001814 */
[C---:B------:R-:W-:Y:S01]  /*5240*/  HMMA.16816.F32 R16, R52.reuse, R66, R16 ;  /* 0x000000423410723c */ /* 0x040fe20000001810 */
[----:B------:R-:W4:Y:S05]  /*5250*/  LDSM.16.M88.4 R64, [R220] ;  /* 0x00000000dc40783b */ /* 0x000f2a0000000200 */
[C---:B------:R-:W-:Y:S06]  /*5260*/  HMMA.16816.F32 R76, R52.reuse, R56, R76 ;  /* 0x00000038344c723c */ /* 0x040fec000000184c */
[C---:B------:R-:W-:Y:S01]  /*5270*/  HMMA.16816.F32 R72, R52.reuse, R58, R72 ;  /* 0x0000003a3448723c */ /* 0x040fe20000001848 */
[----:B------:R-:W4:Y:S05]  /*5280*/  LDSM.16.M88.4 R56, [R220+0x1000] ;  /* 0x00100000dc38783b */ /* 0x000f2a0000000200 */
[----:B------:R-:W-:Y:S06]  /*5290*/  HMMA.16816.F32 R44, R52, R48, R44 ;  /* 0x00000030342c723c */ /* 0x000fec000000182c */
[----:B-1----:R-:W-:Y:S06]  /*52a0*/  HMMA.16816.F32 R12, R36, R28, R12 ;  /* 0x0000001c240c723c */ /* 0x002fec000000180c */
[----:B------:R-:W-:Y:S01]  /*52b0*/  HMMA.16816.F32 R40, R52, R50, R40 ;  /* 0x000000323428723c */ /* 0x000fe20000001828 */
[----:B------:R-:W-:Y:S04]  /*52c0*/  LDSM.16.M88.4 R52, [R234+0x2000] ;  /* 0x00200000ea34783b */ /* 0x000fe80000000200 */
[----:B------:R-:W-:Y:S01]  /*52d0*/  LDSM.16.M88.4 R48, [R233+0xa000] ;  /* 0x00a00000e930783b */ /* 0x000fe20000000200 */
[C---:B------:R-:W-:Y:S03]  /*52e0*/  HMMA.16816.F32 R8, R36.reuse, R30, R8 ;  /* 0x0000001e2408723c */ /* 0x040fe60000001808 */
[----:B------:R-:W1:Y:S03]  /*52f0*/  LDSM.16.M88.4 R28, [R220+0x1800] ;  /* 0x00180000dc1c783b */ /* 0x000e660000000200 */
[C---:B------:R-:W-:Y:S06]  /*5300*/  HMMA.16816.F32 R20, R36.reuse, R32, R20 ;  /* 0x000000202414723c */ /* 0x040fec0000001814 */
[C---:B------:R-:W-:Y:S01]  /*5310*/  HMMA.16816.F32 R16, R36.reuse, R34, R16 ;  /* 0x000000222410723c */ /* 0x040fe20000001810 */
[----:B------:R-:W1:Y:S05]  /*5320*/  LDSM.16.M88.4 R32, [R233+0xa800] ;  /* 0x00a80000e920783b */ /* 0x000e6a0000000200 */
[C---:B------:R-:W-:Y:S06]  /*5330*/  HMMA.16816.F32 R76, R36.reuse, R24, R76 ;  /* 0x00000018244c723c */ /* 0x040fec000000184c */
[----:B--2---:R-:W-:Y:S06]  /*5340*/  HMMA.16816.F32 R44, R36, R80, R44 ;  /* 0x00000050242c723c */ /* 0x004fec000000182c */
[----:B---3--:R-:W-:Y:S06]  /*5350*/  HMMA.16816.F32 R12, R68, R60, R12 ;  /* 0x0000003c440c723c */ /* 0x008fec000000180c */
[C---:B------:R-:W-:Y:S01]  /*5360*/  HMMA.16816.F32 R72, R36.reuse, R26, R72 ;  /* 0x0000001a2448723c */ /* 0x040fe20000001848 */
[----:B------:R-:W-:Y:S05]  /*5370*/  LDSM.16.M88.4 R24, [R233+0xb000] ;  /* 0x00b00000e918783b */ /* 0x000fea0000000200 */
[----:B------:R-:W-:Y:S01]  /*5380*/  HMMA.16816.F32 R40, R36, R82, R40 ;  /* 0x000000522428723c */ /* 0x000fe20000001828 */
[----:B------:R-:W2:Y:S05]  /*5390*/  LDSM.16.M88.4 R36, [R233+0xb800] ;  /* 0x00b80000e924783b */ /* 0x000eaa0000000200 */
[C---:B------:R-:W-:Y:S01]  /*53a0*/  HMMA.16816.F32 R8, R68.reuse, R62, R8 ;  /* 0x0000003e4408723c */ /* 0x040fe20000001808 */
[----:B------:R-:W-:Y:S05]  /*53b0*/  LDSM.16.M88.4 R60, [R231+0x2800] ;  /* 0x00280000e73c783b */ /* 0x000fea0000000200 */
[C---:B----4-:R-:W-:Y:S06]  /*53c0*/  HMMA.16816.F32 R20, R68.reuse, R64, R20 ;  /* 0x000000404414723c */ /* 0x050fec0000001814 */
[C---:B------:R-:W-:Y:S01]  /*53d0*/  HMMA.16816.F32 R16, R68.reuse, R66, R16 ;  /* 0x000000424410723c */ /* 0x040fe20000001810 */
[----:B------:R-:W-:Y:S05]  /*53e0*/  LDSM.16.M88.4 R64, [R231+0x2000] ;  /* 0x00200000e740783b */ /* 0x000fea0000000200 */
[C---:B------:R-:W-:Y:S01]  /*53f0*/  HMMA.16816.F32 R80, R68.reuse, R56, R76 ;  /* 0x000000384450723c */ /* 0x040fe2000000184c */
[----:B------:R-:W3:Y:S05]  /*5400*/  LDSM.16.M88.4 R76, [R232+0x2000] ;  /* 0x00200000e84c783b */ /* 0x000eea0000000200 */
[----:B-1----:R-:W-:Y:S06]  /*5410*/  HMMA.16816.F32 R44, R68, R28, R44 ;  /* 0x0000001c442c723c */ /* 0x002fec000000182c */
[----:B------:R-:W-:Y:S06]  /*5420*/  HMMA.16816.F32 R12, R52, R32, R12 ;  /* 0x00000020340c723c */ /* 0x000fec000000180c */
[----:B------:R-:W-:Y:S01]  /*5430*/  HMMA.16816.F32 R40, R68, R30, R40 ;  /* 0x0000001e4428723c */ /* 0x000fe20000001828 */
[----:B------:R-:W1:Y:S05]  /*5440*/  LDSM.16.M88.4 R28, [R231+0x3800] ;  /* 0x00380000e71c783b */ /* 0x000e6a0000000200 */
[C---:B------:R-:W-:Y:S01]  /*5450*/  HMMA.16816.F32 R8, R52.reuse, R34, R8 ;  /* 0x000000223408723c */ /* 0x040fe20000001808 */
[----:B------:R-:W-:Y:S05]  /*5460*/  LDSM.16.M88.4 R32, [R227+0xa800] ;  /* 0x00a80000e320783b */ /* 0x000fea0000000200 */
[----:B------:R-:W-:Y:S06]  /*5470*/  HMMA.16816.F32 R20, R52, R48, R20 ;  /* 0x000000303414723c */ /* 0x000fec0000001814 */
[----:B------:R-:W-:Y:S01]  /*5480*/  HMMA.16816.F32 R72, R68, R58, R72 ;  /* 0x0000003a4448723c */ /* 0x000fe20000001848 */
[----:B------:R-:W4:Y:S04]  /*5490*/  LDSM.16.M88.4 R68, [R230+0x2000] ;  /* 0x00200000e644783b */ /* 0x000f280000000200 */
[----:B------:R-:W-:Y:S01]  /*54a0*/  LDSM.16.M88.4 R56, [R231+0x3000] ;  /* 0x00300000e738783b */ /* 0x000fe20000000200 */
[C---:B------:R-:W-:Y:S03]  /*54b0*/  HMMA.16816.F32 R16, R52.reuse, R50, R16 ;  /* 0x000000323410723c */ /* 0x040fe60000001810 */
[----:B------:R-:W4:Y:S03]  /*54c0*/  LDSM.16.M88.4 R48, [R227+0xa000] ;  /* 0x00a00000e330783b */ /* 0x000f260000000200 */
[----:B--2---:R-:W-:Y:S06]  /*54d0*/  HMMA.16816.F32 R44, R52, R36, R44 ;  /* 0x00000024342c723c */ /* 0x004fec000000182c */
[----:B---3--:R-:W-:Y:S06]  /*54e0*/  HMMA.16816.F32 R12, R76, R60, R12 ;  /* 0x0000003c4c0c723c */ /* 0x008fec000000180c */
[----:B------:R-:W-:Y:S01]  /*54f0*/  HMMA.16816.F32 R40, R52, R38, R40 ;  /* 0x000000263428723c */ /* 0x000fe20000001828 */
[----:B------:R-:W2:Y:S05]  /*5500*/  LDSM.16.M88.4 R36, [R227+0xb800] ;  /* 0x00b80000e324783b */ /* 0x000eaa0000000200 */
[C---:B------:R-:W-:Y:S01]  /*5510*/  HMMA.16816.F32 R8, R76.reuse, R62, R8 ;  /* 0x0000003e4c08723c */ /* 0x040fe20000001808 */
[----:B------:R-:W-:Y:S05]  /*5520*/  LDSM.16.M88.4 R60, [R220+0x2000] ;  /* 0x00200000dc3c783b */ /* 0x000fea0000000200 */
[----:B------:R-:W-:Y:S06]  /*5530*/  HMMA.16816.F32 R20, R76, R64, R20 ;  /* 0x000000404c14723c */ /* 0x000fec0000001814 */
[C---:B------:R-:W-:Y:S06]  /*5540*/  HMMA.16816.F32 R80, R52.reuse, R24, R80 ;  /* 0x000000183450723c */ /* 0x040fec0000001850 */
[----:B------:R-:W-:Y:S01]  /*5550*/  HMMA.16816.F32 R72, R52, R26, R72 ;  /* 0x0000001a3448723c */ /* 0x000fe20000001848 */
[----:B------:R-:W-:Y:S04]  /*5560*/  LDSM.16.M88.4 R52, [R220+0x2800] ;  /* 0x00280000dc34783b */ /* 0x000fe80000000200 */
[----:B------:R-:W-:Y:S01]  /*5570*/  LDSM.16.M88.4 R24, [R227+0xb000] ;  /* 0x00b00000e318783b */ /* 0x000fe20000000200 */
[C---:B------:R-:W-:Y:S03]  /*5580*/  HMMA.16816.F32 R16, R76.reuse, R66, R16 ;  /* 0x000000424c10723c */ /* 0x040fe60000001810 */
[----:B------:R-:W3:Y:S03]  /*5590*/  LDSM.16.M88.4 R64, [R229+0x2000] ;  /* 0x00200000e540783b */ /* 0x000ee60000000200 */
[----:B-1----:R-:W-:Y:S06]  /*55a0*/  HMMA.16816.F32 R44, R76, R28, R44 ;  /* 0x0000001c4c2c723c */ /* 0x002fec000000182c */
[----:B----4-:R-:W-:Y:S06]  /*55b0*/  HMMA.16816.F32 R12, R68, R32, R12 ;  /* 0x00000020440c723c */ /* 0x010fec000000180c */
[----:B------:R-:W-:Y:S01]  /*55c0*/  HMMA.16816.F32 R40, R76, R30, R40 ;  /* 0x0000001e4c28723c */ /* 0x000fe20000001828 */
[----:B------:R-:W1:Y:S05]  /*55d0*/  LDSM.16.M88.4 R28, [R220+0x3800] ;  /* 0x00380000dc1c783b */ /* 0x000e6a0000000200 */
[C---:B------:R-:W-:Y:S01]  /*55e0*/  HMMA.16816.F32 R8, R68.reuse, R34, R8 ;  /* 0x000000224408723c */ /* 0x040fe20000001808 */
[----:B------:R-:W-:Y:S05]  /*55f0*/  LDSM.16.M88.4 R32, [R233+0xc800] ;  /* 0x00c80000e920783b */ /* 0x000fea0000000200 */
[----:B------:R-:W-:Y:S06]  /*5600*/  HMMA.16816.F32 R20, R68, R48, R20 ;  /* 0x000000304414723c */ /* 0x000fec0000001814 */
[C---:B------:R-:W-:Y:S06]  /*5610*/  HMMA.16816.F32 R80, R76.reuse, R56, R80 ;  /* 0x000000384c50723c */ /* 0x040fec0000001850 */
        /* <DEDUP_REMOVED lines=14> */
[----:B------:R-:W3:Y:S04]  /*5700*/  LDSM.16.M88.4 R68, [R232+0x4000] ;  /* 0x00400000e844783b */ /* 0x000ee80000000200 */
        /* <DEDUP_REMOVED lines=74> */
[C---:B------:R-:W-:Y:S06]  /*5bb0*/  HMMA.16816.F32 R20, R64.reuse, R60, R20 ;  /* 0x0000003c4014723c */ /* 0x040fec0000001814 */
[----:B------:R-:W-:Y:S01]  /*5bc0*/  HMMA.16816.F32 R16, R64, R62, R16 ;  /* 0x0000003e4010723c */ /* 0x000fe20000001810 */
[----:B------:R-:W3:Y:S05]  /*5bd0*/  LDSM.16.M88.4 R60, [R220+0x6000] ;  /* 0x00600000dc3c783b */ /* 0x000eea0000000200 */
[----:B------:R-:W-:Y:S06]  /*5be0*/  HMMA.16816.F32 R80, R68, R24, R80 ;  /* 0x000000184450723c */ /* 0x000fec0000001850 */
[----:B-1----:R-:W-:Y:S06]  /*5bf0*/  HMMA.16816.F32 R44, R64, R28, R44 ;  /* 0x0000001c402c723c */ /* 0x002fec000000182c */
[----:B------:R-:W-:Y:S01]  /*5c00*/  HMMA.16816.F32 R72, R68, R26, R72 ;  /* 0x0000001a4448723c */ /* 0x000fe20000001848 */
[----:B------:R-:W1:Y:S04]  /*5c10*/  LDSM.16.M88.4 R24, [R227+0xf000] ;  /* 0x00f00000e318783b */ /* 0x000e680000000200 */
[----:B------:R-:W1:Y:S01]  /*5c20*/  LDSM.16.M88.4 R68, [R220+0x6800] ;  /* 0x00680000dc44783b */ /* 0x000e620000000200 */
[C---:B----4-:R-:W-:Y:S06]  /*5c30*/  HMMA.16816.F32 R12, R76.reuse, R32, R12 ;  /* 0x000000204c0c723c */ /* 0x050fec000000180c */
[C---:B------:R-:W-:Y:S01]  /*5c40*/  HMMA.16816.F32 R32, R76.reuse, R34, R8 ;  /* 0x000000224c20723c */ /* 0x040fe20000001808 */
[----:B------:R-:W4:Y:S05]  /*5c50*/  LDSM.16.M88.4 R8, [R220+0x7800] ;  /* 0x00780000dc08783b */ /* 0x000f2a0000000200 */
[----:B------:R-:W-:Y:S06]  /*5c60*/  HMMA.16816.F32 R20, R76, R48, R20 ;  /* 0x000000304c14723c */ /* 0x000fec0000001814 */
[C---:B------:R-:W-:Y:S06]  /*5c70*/  HMMA.16816.F32 R40, R64.reuse, R30, R40 ;  /* 0x0000001e4028723c */ /* 0x040fec0000001828 */
[----:B------:R-:W-:Y:S06]  /*5c80*/  HMMA.16816.F32 R80, R64, R56, R80 ;  /* 0x000000384050723c */ /* 0x000fec0000001850 */
[C---:B------:R-:W-:Y:S06]  /*5c90*/  HMMA.16816.F32 R16, R76.reuse, R50, R16 ;  /* 0x000000324c10723c */ /* 0x040fec0000001810 */
[----:B--2---:R-:W-:Y:S06]  /*5ca0*/  HMMA.16816.F32 R44, R76, R36, R44 ;  /* 0x000000244c2c723c */ /* 0x004fec000000182c */
[----:B------:R-:W-:Y:S01]  /*5cb0*/  HMMA.16816.F32 R72, R64, R58, R72 ;  /* 0x0000003a4048723c */ /* 0x000fe20000001848 */
[----:B------:R-:W2:Y:S01]  /*5cc0*/  LDSM.16.M88.4 R56, [R220+0x7000] ;  /* 0x00700000dc38783b */ /* 0x000ea20000000200 */
[----:B------:R-:W-:-:S04]  /*5cd0*/  DEPBAR.LE SB0, 0x0 ;  /* 0x000080000000791a */ /* 0x000fc80000000000 */
[----:B---3--:R-:W-:Y:S06]  /*5ce0*/  HMMA.16816.F32 R20, R52, R60, R20 ;  /* 0x0000003c3414723c */ /* 0x008fec0000001814 */
[C---:B------:R-:W-:Y:S06]  /*5cf0*/  HMMA.16816.F32 R40, R76.reuse, R38, R40 ;  /* 0x000000264c28723c */ /* 0x040fec0000001828 */
[----:B-1----:R-:W-:Y:S06]  /*5d00*/  HMMA.16816.F32 R80, R76, R24, R80 ;  /* 0x000000184c50723c */ /* 0x002fec0000001850 */
[----:B------:R-:W-:Y:S01]  /*5d10*/  HMMA.16816.F32 R16, R52, R62, R16 ;  /* 0x0000003e3410723c */ /* 0x000fe20000001810 */
[----:B------:R-:W-:-:S02]  /*5d20*/  VIADD R24, R237, UR14 ;  /* 0x0000000eed187c36 */ /* 0x000fc40008000000 */
[----:B------:R-:W-:Y:S02]  /*5d30*/  IMAD.U32 R25, RZ, RZ, UR18 ;  /* 0x00000012ff197e24 */ /* 0x000fe4000f8e00ff */
[----:B------:R-:W-:Y:S01]  /*5d40*/  VIADD R30, R24, 0x29 ;  /* 0x00000029181e7836 */ /* 0x000fe20000000000 */
[----:B------:R-:W-:Y:S02]  /*5d50*/  HMMA.16816.F32 R12, R52, R68, R12 ;  /* 0x00000044340c723c */ /* 0x000fe4000000180c */
[----:B------:R-:W-:-:S04]  /*5d60*/  VIADDMNMX R2, R84, 0x8, R25, PT ;  /* 0x0000000854027846 */ /* 0x000fc80003800119 */
[----:B----4-:R-:W-:Y:S06]  /*5d70*/  HMMA.16816.F32 R44, R52, R8, R44 ;  /* 0x00000008342c723c */ /* 0x010fec000000182c */
[----:B------:R-:W-:Y:S01]  /*5d80*/  HMMA.16816.F32 R72, R76, R26, R72 ;  /* 0x0000001a4c48723c */ /* 0x000fe20000001848 */
[----:B------:R-:W-:-:S05]  /*5d90*/  VIADD R9, R24, 0x1 ;  /* 0x0000000118097836 */ /* 0x000fca0000000000 */
[----:B------:R-:W-:Y:S01]  /*5da0*/  I2FP.F32.S32 R8, R9 ;  /* 0x0000000900087245 */ /* 0x000fe20000201400 */
[C---:B------:R-:W-:Y:S01]  /*5db0*/  HMMA.16816.F32 R32, R52.reuse, R70, R32 ;  /* 0x000000463420723c */ /* 0x040fe20000001820 */
[----:B------:R-:W-:Y:S01]  /*5dc0*/  BAR.SYNC.DEFER_BLOCKING 0x0 ;  /* 0x0000000000007b1d */ /* 0x000fe20000010000 */
[CC--:B------:R-:W-:Y:S02]  /*5dd0*/  ISETP.GE.AND P4, PT, R9.reuse, R167.reuse, PT ;  /* 0x000000a70900720c */ /* 0x0c0fe40003f86270 */
[----:B------:R-:W-:Y:S01]  /*5de0*/  ISETP.GE.AND P1, PT, R9, R2, PT ;  /* 0x000000020900720c */ /* 0x000fe20003f26270 */
[----:B------:R-:W-:Y:S02]  /*5df0*/  VIADD R9, R24, 0x8 ;  /* 0x0000000818097836 */ /* 0x000fe40000000000 */
[C---:B------:R-:W-:Y:S01]  /*5e00*/  FFMA.FTZ R21, R8.reuse, UR5, R21 ;  /* 0x0000000508157c23 */ /* 0x040fe20008010015 */
[----:B------:R-:W-:Y:S01]  /*5e10*/  FFMA.FTZ R23, R8, UR5, R23 ;  /* 0x0000000508177c23 */ /* 0x000fe20008010017 */
[----:B------:R-:W-:Y:S01]  /*5e20*/  VIADD R8, R24, 0x9 ;  /* 0x0000000918087836 */ /* 0x000fe20000000000 */
[----:B------:R-:W-:Y:S01]  /*5e30*/  HMMA.16816.F32 R40, R52, R10, R40 ;  /* 0x0000000a3428723c */ /* 0x000fe20000001828 */
[----:B------:R-:W-:-:S02]  /*5e40*/  ISETP.GE.AND P3, PT, R9, R167, PT ;  /* 0x000000a70900720c */ /* 0x000fc40003f66270 */
[-C--:B------:R-:W-:Y:S02]  /*5e50*/  ISETP.GE.AND P0, PT, R9, R2.reuse, PT ;  /* 0x000000020900720c */ /* 0x080fe40003f06270 */
[----:B------:R-:W-:Y:S01]  /*5e60*/  I2FP.F32.S32 R9, R9 ;  /* 0x0000000900097245 */ /* 0x000fe20000201400 */
[C---:B--2---:R-:W-:Y:S01]  /*5e70*/  HMMA.16816.F32 R80, R52.reuse, R56, R80 ;  /* 0x000000383450723c */ /* 0x044fe20000001850 */
[----:B------:R-:W-:Y:S01]  /*5e80*/  VIADD R10, R24, 0x10 ;  /* 0x00000010180a7836 */ /* 0x000fe20000000000 */
[CC--:B------:R-:W-:Y:S02]  /*5e90*/  ISETP.GE.AND P6, PT, R8.reuse, R167.reuse, PT ;  /* 0x000000a70800720c */ /* 0x0c0fe40003fc6270 */
[----:B------:R-:W-:Y:S01]  /*5ea0*/  ISETP.GE.AND P5, PT, R8, R2, PT ;  /* 0x000000020800720c */ /* 0x000fe20003fa6270 */
[C---:B------:R-:W-:Y:S01]  /*5eb0*/  FFMA.FTZ R16, R9.reuse, UR5, R16 ;  /* 0x0000000509107c23 */ /* 0x040fe20008010010 */
[----:B------:R-:W-:Y:S01]  /*5ec0*/  I2FP.F32.S32 R8, R8 ;  /* 0x0000000800087245 */ /* 0x000fe20000201400 */
[----:B------:R-:W-:Y:S01]  /*5ed0*/  FFMA.FTZ R26, R9, UR5, R18 ;  /* 0x00000005091a7c23 */ /* 0x000fe20008010012 */
[----:B------:R-:W-:Y:S01]  /*5ee0*/  FSEL R27, R21, -INF , !P4 ;  /* 0xff800000151b7808 */ /* 0x000fe20006000000 */
[----:B------:R-:W-:Y:S01]  /*5ef0*/  HMMA.16816.F32 R72, R52, R58, R72 ;  /* 0x0000003a3448723c */ /* 0x000fe20000001848 */
[----:B------:R-:W-:Y:S01]  /*5f00*/  I2FP.F32.S32 R21, R10 ;  /* 0x0000000a00157245 */ /* 0x000fe20000201400 */
[C---:B------:R-:W-:Y:S01]  /*5f10*/  FFMA.FTZ R9, R8.reuse, UR5, R17 ;  /* 0x0000000508097c23 */ /* 0x040fe20008010011 */
[----:B------:R-:W-:Y:S01]  /*5f20*/  FFMA.FTZ R11, R8, UR5, R19 ;  /* 0x00000005080b7c23 */ /* 0x000fe20008010013 */
[----:B------:R-:W-:Y:S01]  /*5f30*/  VIADD R8, R24, 0x11 ;  /* 0x0000001118087836 */ /* 0x000fe20000000000 */
[----:B------:R-:W-:Y:S01]  /*5f40*/  ISETP.GE.AND P2, PT, R10, R167, PT ;  /* 0x000000a70a00720c */ /* 0x000fe20003f46270 */
[----:B------:R-:W-:Y:S01]  /*5f50*/  FFMA.FTZ R17, R21, UR5, R12 ;  /* 0x0000000515117c23 */ /* 0x000fe2000801000c */
[----:B------:R-:W-:Y:S01]  /*5f60*/  VIADD R12, R24, 0x18 ;  /* 0x00000018180c7836 */ /* 0x000fe20000000000 */
[----:B------:R-:W-:Y:S01]  /*5f70*/  FSEL R26, R26, -INF , !P0 ;  /* 0xff8000001a1a7808 */ /* 0x000fe20004000000 */
[----:B------:R-:W-:Y:S01]  /*5f80*/  VIADD R18, R24, 0x19 ;  /* 0x0000001918127836 */ /* 0x000fe20000000000 */
[----:B------:R-:W-:-:S02]  /*5f90*/  FSEL R19, R9, -INF , !P6 ;  /* 0xff80000009137808 */ /* 0x000fc40007000000 */
[----:B------:R-:W-:Y:S02]  /*5fa0*/  FSEL R28, R23, -INF , !P1 ;  /* 0xff800000171c7808 */ /* 0x000fe40004800000 */
[----:B------:R-:W-:Y:S02]  /*5fb0*/  FSEL R29, R16, -INF , !P3 ;  /* 0xff800000101d7808 */ /* 0x000fe40005800000 */
[CC--:B------:R-:W-:Y:S02]  /*5fc0*/  ISETP.GE.AND P0, PT, R12.reuse, R167.reuse, PT ;  /* 0x000000a70c00720c */ /* 0x0c0fe40003f06270 */
[----:B------:R-:W-:Y:S02]  /*5fd0*/  ISETP.GE.AND P6, PT, R12, R2, PT ;  /* 0x000000020c00720c */ /* 0x000fe40003fc6270 */
[----:B------:R-:W-:Y:S02]  /*5fe0*/  I2FP.F32.S32 R9, R12 ;  /* 0x0000000c00097245 */ /* 0x000fe40000201400 */
[----:B------:R-:W-:-:S02]  /*5ff0*/  ISETP.GE.AND P1, PT, R8, R167, PT ;  /* 0x000000a70800720c */ /* 0x000fc40003f26270 */
[----:B------:R-:W-:Y:S01]  /*6000*/  ISETP.GE.AND P3, PT, R8, R2, PT ;  /* 0x000000020800720c */ /* 0x000fe20003f66270 */
[----:B------:R-:W-:Y:S01]  /*6010*/  FFMA.FTZ R16, R9, UR5, R34 ;  /* 0x0000000509107c23 */ /* 0x000fe20008010022 */
[----:B------:R-:W-:Y:S01]  /*6020*/  FSEL R12, R11, -INF , !P5 ;  /* 0xff8000000b0c7808 */ /* 0x000fe20006800000 */
[----:B------:R-:W-:Y:S01]  /*6030*/  FFMA.FTZ R11, R9, UR5, R32 ;  /* 0x00000005090b7c23 */ /* 0x000fe20008010020 */
[----:B------:R-:W-:Y:S02]  /*6040*/  FSEL R17, R17, -INF , !P2 ;  /* 0xff80000011117808 */ /* 0x000fe40005000000 */
[----:B------:R-:W-:Y:S02]  /*6050*/  I2FP.F32.S32 R8, R8 ;  /* 0x0000000800087245 */ /* 0x000fe40000201400 */
[C---:B------:R-:W-:Y:S02]  /*6060*/  ISETP.GE.AND P5, PT, R18.reuse, R167, PT ;  /* 0x000000a71200720c */ /* 0x040fe40003fa6270 */
[----:B------:R-:W-:Y:S01]  /*6070*/  ISETP.GE.AND P2, PT, R18, R2, PT ;  /* 0x000000021200720c */ /* 0x000fe20003f46270 */
[C---:B------:R-:W-:Y:S01]  /*6080*/  FFMA.FTZ R13, R8.reuse, UR5, R13 ;  /* 0x00000005080d7c23 */ /* 0x040fe2000801000d */
[----:B------:R-:W-:Y:S01]  /*6090*/  I2FP.F32.S32 R18, R18 ;  /* 0x0000001200127245 */ /* 0x000fe20000201400 */
[----:B------:R-:W-:Y:S01]  /*60a0*/  FFMA.FTZ R8, R8, UR5, R15 ;  /* 0x0000000508087c23 */ /* 0x000fe2000801000f */
[----:B------:R-:W-:Y:S01]  /*60b0*/  ISETP.GE.AND P4, PT, R10, R2, PT ;  /* 0x000000020a00720c */ /* 0x000fe20003f86270 */
[----:B------:R-:W-:Y:S01]  /*60c0*/  FFMA.FTZ R10, R21, UR5, R14 ;  /* 0x00000005150a7c23 */ /* 0x000fe2000801000e */
[----:B------:R-:W-:-:S02]  /*60d0*/  VIADD R21, R24, 0x20 ;  /* 0x0000002018157836 */ /* 0x000fc40000000000 */
[----:B------:R-:W-:Y:S01]  /*60e0*/  FFMA.FTZ R9, R18, UR5, R33 ;  /* 0x0000000512097c23 */ /* 0x000fe20008010021 */
[C---:B------:R-:W-:Y:S01]  /*60f0*/  VIADD R14, R24.reuse, 0x21 ;  /* 0x00000021180e7836 */ /* 0x040fe20000000000 */
[----:B------:R-:W-:Y:S01]  /*6100*/  FSEL R13, R13, -INF , !P1 ;  /* 0xff8000000d0d7808 */ /* 0x000fe20004800000 */
[----:B------:R-:W-:Y:S01]  /*6110*/  VIADD R15, R24, 0x28 ;  /* 0x00000028180f7836 */ /* 0x000fe20000000000 */
[----:B------:R-:W-:Y:S01]  /*6120*/  FSEL R10, R10, -INF , !P4 ;  /* 0xff8000000a0a7808 */ /* 0x000fe20006000000 */
[----:B------:R-:W-:Y:S01]  /*6130*/  FFMA.FTZ R18, R18, UR5, R35 ;  /* 0x0000000512127c23 */ /* 0x000fe20008010023 */
[C---:B------:R-:W-:Y:S02]  /*6140*/  ISETP.GE.AND P4, PT, R21.reuse, R167, PT ;  /* 0x000000a71500720c */ /* 0x040fe40003f86270 */
[----:B------:R-:W-:Y:S02]  /*6150*/  ISETP.GE.AND P1, PT, R21, R2, PT ;  /* 0x000000021500720c */ /* 0x000fe40003f26270 */
[----:B------:R-:W-:-:S02]  /*6160*/  FSEL R8, R8, -INF , !P3 ;  /* 0xff80000008087808 */ /* 0x000fc40005800000 */
[----:B------:R-:W-:Y:S02]  /*6170*/  FSEL R11, R11, -INF , !P0 ;  /* 0xff8000000b0b7808 */ /* 0x000fe40004000000 */
[----:B------:R-:W-:Y:S02]  /*6180*/  FSEL R16, R16, -INF , !P6 ;  /* 0xff80000010107808 */ /* 0x000fe40007000000 */
[----:B------:R-:W-:Y:S02]  /*6190*/  FSEL R9, R9, -INF , !P5 ;  /* 0xff80000009097808 */ /* 0x000fe40006800000 */
[----:B------:R-:W-:Y:S02]  /*61a0*/  I2FP.F32.S32 R21, R21 ;  /* 0x0000001500157245 */ /* 0x000fe40000201400 */
[CC--:B------:R-:W-:Y:S02]  /*61b0*/  ISETP.GE.AND P3, PT, R14.reuse, R167.reuse, PT ;  /* 0x000000a70e00720c */ /* 0x0c0fe40003f66270 */
[-C--:B------:R-:W-:Y:S01]  /*61c0*/  ISETP.GE.AND P0, PT, R14, R2.reuse, PT ;  /* 0x000000020e00720c */ /* 0x080fe20003f06270 */
[----:B------:R-:W-:Y:S01]  /*61d0*/  FFMA.FTZ R80, R21, UR5, R80 ;  /* 0x0000000515507c23 */ /* 0x000fe20008010050 */
[----:B------:R-:W-:Y:S01]  /*61e0*/  ISETP.GE.AND P6, PT, R15, R167, PT ;  /* 0x000000a70f00720c */ /* 0x000fe20003fc6270 */
[----:B------:R-:W-:Y:S01]  /*61f0*/  FFMA.FTZ R82, R21, UR5, R82 ;  /* 0x0000000515527c23 */ /* 0x000fe20008010052 */
[----:B------:R-:W-:-:S02]  /*6200*/  ISETP.GE.AND P5, PT, R15, R2, PT ;  /* 0x000000020f00720c */ /* 0x000fc40003fa6270 */
[----:B------:R-:W-:Y:S02]  /*6210*/  I2FP.F32.S32 R14, R14 ;  /* 0x0000000e000e7245 */ /* 0x000fe40000201400 */
[----:B------:R-:W-:Y:S02]  /*6220*/  I2FP.F32.S32 R15, R15 ;  /* 0x0000000f000f7245 */ /* 0x000fe40000201400 */
[----:B------:R-:W-:Y:S01]  /*6230*/  FSEL R18, R18, -INF , !P2 ;  /* 0xff80000012127808 */ /* 0x000fe20005000000 */
[C---:B------:R-:W-:Y:S01]  /*6240*/  FFMA.FTZ R81, R14.reuse, UR5, R81 ;  /* 0x000000050e517c23 */ /* 0x040fe20008010051 */
[----:B------:R-:W-:Y:S01]  /*6250*/  FFMA.FTZ R83, R14, UR5, R83 ;  /* 0x000000050e537c23 */ /* 0x000fe20008010053 */
[C---:B------:R-:W-:Y:S01]  /*6260*/  FFMA.FTZ R72, R15.reuse, UR5, R72 ;  /* 0x000000050f487c23 */ /* 0x040fe20008010048 */
[----:B------:R-:W-:Y:S02]  /*6270*/  VIADD R14, R24, 0x31 ;  /* 0x00000031180e7836 */ /* 0x000fe40000000000 */
[----:B------:R-:W-:Y:S01]  /*6280*/  FFMA.FTZ R74, R15, UR5, R74 ;  /* 0x000000050f4a7c23 */ /* 0x000fe2000801004a */
[----:B------:R-:W-:Y:S01]  /*6290*/  FSEL R197, R80, -INF , !P4 ;  /* 0xff80000050c57808 */ /* 0x000fe20006000000 */
[----:B------:R-:W-:Y:S01]  /*62a0*/  VIADD R15, R24, 0x30 ;  /* 0x00000030180f7836 */ /* 0x000fe20000000000 */
[----:B------:R-:W-:-:S02]  /*62b0*/  ISETP.GE.AND P2, PT, R30, R167, PT ;  /* 0x000000a71e00720c */ /* 0x000fc40003f46270 */
[----:B------:R-:W-:Y:S02]  /*62c0*/  ISETP.GE.AND P4, PT, R30, R2, PT ;  /* 0x000000021e00720c */ /* 0x000fe40003f86270 */
[----:B------:R-:W-:Y:S02]  /*62d0*/  FSEL R206, R83, -INF , !P0 ;  /* 0xff80000053ce7808 */ /* 0x000fe40004000000 */
[----:B------:R-:W-:Y:S02]  /*62e0*/  FSEL R195, R72, -INF , !P6 ;  /* 0xff80000048c37808 */ /* 0x000fe40007000000 */
[----:B------:R-:W-:Y:S02]  /*62f0*/  I2FP.F32.S32 R30, R30 ;  /* 0x0000001e001e7245 */ /* 0x000fe40000201400 */
[C---:B------:R-:W-:Y:S02]  /*6300*/  ISETP.GE.AND P0, PT, R14.reuse, R167, PT ;  /* 0x000000a70e00720c */ /* 0x040fe40003f06270 */
[----:B------:R-:W-:Y:S01]  /*6310*/  ISETP.GE.AND P6, PT, R14, R2, PT ;  /* 0x000000020e00720c */ /* 0x000fe20003fc6270 */
[C---:B------:R-:W-:Y:S01]  /*6320*/  FFMA.FTZ R73, R30.reuse, UR5, R73 ;  /* 0x000000051e497c23 */ /* 0x040fe20008010049 */
[----:B------:R-:W-:Y:S01]  /*6330*/  I2FP.F32.S32 R14, R14 ;  /* 0x0000000e000e7245 */ /* 0x000fe20000201400 */
[----:B------:R-:W-:Y:S01]  /*6340*/  FFMA.FTZ R75, R30, UR5, R75 ;  /* 0x000000051e4b7c23 */ /* 0x000fe2000801004b */
[----:B------:R-:W-:-:S02]  /*6350*/  FSEL R194, R82, -INF , !P1 ;  /* 0xff80000052c27808 */ /* 0x000fc40004800000 */
[----:B------:R-:W-:Y:S01]  /*6360*/  FSEL R191, R81, -INF , !P3 ;  /* 0xff80000051bf7808 */ /* 0x000fe20005800000 */
[C---:B------:R-:W-:Y:S01]  /*6370*/  FFMA.FTZ R47, R14.reuse, UR5, R47 ;  /* 0x000000050e2f7c23 */ /* 0x040fe2000801002f */
[C---:B------:R-:W-:Y:S01]  /*6380*/  ISETP.GE.AND P1, PT, R15.reuse, R167, PT ;  /* 0x000000a70f00720c */ /* 0x040fe20003f26270 */
[----:B------:R-:W-:Y:S01]  /*6390*/  FFMA.FTZ R45, R14, UR5, R45 ;  /* 0x000000050e2d7c23 */ /* 0x000fe2000801002d */
[----:B------:R-:W-:Y:S01]  /*63a0*/  ISETP.GE.AND P3, PT, R15, R2, PT ;  /* 0x000000020f00720c */ /* 0x000fe20003f66270 */
[----:B------:R-:W-:Y:S01]  /*63b0*/  VIADD R14, R24, 0x38 ;  /* 0x00000038180e7836 */ /* 0x000fe20000000000 */
[----:B------:R-:W-:Y:S02]  /*63c0*/  I2FP.F32.S32 R15, R15 ;  /* 0x0000000f000f7245 */ /* 0x000fe40000201400 */
[----:B------:R-:W-:Y:S02]  /*63d0*/  FSEL R196, R74, -INF , !P5 ;  /* 0xff8000004ac47808 */ /* 0x000fe40006800000 */
[----:B------:R-:W-:Y:S01]  /*63e0*/  FSEL R193, R73, -INF , !P2 ;  /* 0xff80000049c17808 */ /* 0x000fe20005000000 */
[C---:B------:R-:W-:Y:S01]  /*63f0*/  FFMA.FTZ R44, R15.reuse, UR5, R44 ;  /* 0x000000050f2c7c23 */ /* 0x040fe2000801002c */
[----:B------:R-:W-:Y:S01]  /*6400*/  FFMA.FTZ R46, R15, UR5, R46 ;  /* 0x000000050f2e7c23 */ /* 0x000fe2000801002e */
[----:B------:R-:W-:-:S02]  /*6410*/  I2FP.F32.S32 R15, R24 ;  /* 0x00000018000f7245 */ /* 0x000fc40000201400 */
[C---:B------:R-:W-:Y:S02]  /*6420*/  ISETP.GE.AND P5, PT, R24.reuse, R167, PT ;  /* 0x000000a71800720c */ /* 0x040fe40003fa6270 */
[C---:B------:R-:W-:Y:S01]  /*6430*/  ISETP.GE.AND P2, PT, R24.reuse, R2, PT ;  /* 0x000000021800720c */ /* 0x040fe20003f46270 */
[----:B------:R-:W-:Y:S01]  /*6440*/  VIADD R24, R24, 0x39 ;  /* 0x0000003918187836 */ /* 0x000fe20000000000 */
[----:B------:R-:W-:Y:S01]  /*6450*/  FSEL R198, R47, -INF , !P6 ;  /* 0xff8000002fc67808 */ /* 0x000fe20007000000 */
[C---:B------:R-:W-:Y:S01]  /*6460*/  FFMA.FTZ R20, R15.reuse, UR5, R20 ;  /* 0x000000050f147c23 */ /* 0x040fe20008010014 */
[----:B------:R-:W-:Y:S01]  /*6470*/  PLOP3.LUT P6, PT, PT, PT, UP0, 0x80, 0x0 ;  /* 0x000000000000781c */ /* 0x000fe20003fcf008 */
[----:B------:R-:W-:Y:S01]  /*6480*/  FFMA.FTZ R22, R15, UR5, R22 ;  /* 0x000000050f167c23 */ /* 0x000fe20008010016 */
[----:B------:R-:W-:Y:S02]  /*6490*/  FSEL R204, R75, -INF , !P4 ;  /* 0xff8000004bcc7808 */ /* 0x000fe40006000000 */
[----:B------:R-:W-:-:S02]  /*64a0*/  FSEL R203, R44, -INF , !P1 ;  /* 0xff8000002ccb7808 */ /* 0x000fc40004800000 */
[CC--:B------:R-:W-:Y:S02]  /*64b0*/  ISETP.GE.AND P4, PT, R14.reuse, R167.reuse, PT ;  /* 0x000000a70e00720c */ /* 0x0c0fe40003f86270 */
[----:B------:R-:W-:Y:S02]  /*64c0*/  ISETP.GE.AND P1, PT, R14, R2, PT ;  /* 0x000000020e00720c */ /* 0x000fe40003f26270 */
[----:B------:R-:W-:Y:S02]  /*64d0*/  I2FP.F32.S32 R21, R14 ;  /* 0x0000000e00157245 */ /* 0x000fe40000201400 */
[----:B------:R-:W-:Y:S02]  /*64e0*/  I2FP.F32.S32 R14, R24 ;  /* 0x00000018000e7245 */ /* 0x000fe40000201400 */
[----:B------:R-:W-:Y:S01]  /*64f0*/  FSEL R200, R46, -INF , !P3 ;  /* 0xff8000002ec87808 */ /* 0x000fe20005800000 */
[----:B------:R-:W-:Y:S01]  /*6500*/  FFMA.FTZ R40, R21, UR5, R40 ;  /* 0x0000000515287c23 */ /* 0x000fe20008010028 */
[----:B------:R-:W-:Y:S01]  /*6510*/  FSEL R201, R45, -INF , !P0 ;  /* 0xff8000002dc97808 */ /* 0x000fe20004000000 */
[----:B------:R-:W-:Y:S01]  /*6520*/  FFMA.FTZ R42, R21, UR5, R42 ;  /* 0x00000005152a7c23 */ /* 0x000fe2000801002a */
[C---:B------:R-:W-:Y:S01]  /*6530*/  FFMA.FTZ R41, R14.reuse, UR5, R41 ;  /* 0x000000050e297c23 */ /* 0x040fe20008010029 */
[----:B------:R-:W-:Y:S01]  /*6540*/  FFMA.FTZ R43, R14, UR5, R43 ;  /* 0x000000050e2b7c23 */ /* 0x000fe2000801002b */
[----:B------:R-:W-:-:S02]  /*6550*/  ISETP.GE.AND P3, PT, R24, R167, PT ;  /* 0x000000a71800720c */ /* 0x000fc40003f66270 */
[----:B------:R-:W-:Y:S02]  /*6560*/  ISETP.GE.AND P0, PT, R24, R2, PT ;  /* 0x000000021800720c */ /* 0x000fe40003f06270 */
[----:B------:R-:W-:Y:S02]  /*6570*/  FSEL R199, R40, -INF , !P4 ;  /* 0xff80000028c77808 */ /* 0x000fe40006000000 */
[----:B------:R-:W-:Y:S02]  /*6580*/  FSEL R170, R42, -INF , !P1 ;  /* 0xff8000002aaa7808 */ /* 0x000fe40004800000 */
[----:B------:R-:W-:Y:S02]  /*6590*/  FSEL R31, R20, -INF , !P5 ;  /* 0xff800000141f7808 */ /* 0x000fe40006800000 */
[----:B------:R-:W-:Y:S02]  /*65a0*/  FSEL R30, R22, -INF , !P2 ;  /* 0xff800000161e7808 */ /* 0x000fe40005000000 */
[----:B------:R-:W-:-:S02]  /*65b0*/  FSEL R171, R41, -INF , !P3 ;  /* 0xff80000029ab7808 */ /* 0x000fc40005800000 */
[----:B------:R-:W-:Y:S01]  /*65c0*/  FSEL R168, R43, -INF , !P0 ;  /* 0xff8000002ba87808 */ /* 0x000fe20004000000 */
[----:B------:R-:W-:Y:S06]  /*65d0*/  @!P6 BRA `(.L_x_3705) ;  /* 0x000000100004e947 */ /* 0x000fec0003800000 */
[----:B------:R-:W-:-:S13]  /*65e0*/  PLOP3.LUT P0, PT, PT, PT, UP6, 0x40, 0x0 ;  /* 0x000000000000781c */ /* 0x000fda0003f0e868 */
[----:B------:R-:W-:Y:S05]  /*65f0*/  @P0 BRA `(.L_x_3706) ;  /* 0x0000000400280947 */ /* 0x000fea0003800000 */
        /* <DEDUP_REMOVED lines=52> */
[----:B------:R-:W-:Y:S01]  /*6940*/  MOV R21, UR31 ;  /* 0x0000001f00157c02 */ /* 0x000fe20008000f00 */
        /* <DEDUP_REMOVED lines=21> */
.L_x_3706:
[----:B------:R-:W-:-:S04]  /*6aa0*/  ULEA UR14, -UR6, URZ, 0x6 ;  /* 0x0000003f060e7291 */ /* 0x000fc8000f8e313f */
[----:B------:R-:W-:Y:S02]  /*6ab0*/  USHF.R.S32.HI UR18, URZ, 0x1f, UR14 ;  /* 0x0000001f3f127899 */ /* 0x000fe4000801140e */
[----:B------:R-:W-:-:S04]  /*6ac0*/  MOV R32, UR14 ;  /* 0x0000000e00207c02 */ /* 0x000fc80008000f00 */
[----:B------:R-:W-:-:S07]  /*6ad0*/  MOV R33, UR18 ;  /* 0x0000001200217c02 */ /* 0x000fce0008000f00 */
.L_x_3707:
        /* <DEDUP_REMOVED lines=69> */
[----:B------:R-:W4:Y:S01]  /*6f30*/  @!P4 LDC.64 R20, c[0x0][0x218] ;  /* 0x00008600ff14cb82 */ /* 0x000f220000000a00 */
[----:B------:R-:W-:Y:S01]  /*6f40*/  IADD3 R4, P1, R4, UR27, RZ ;  /* 0x0000001b04047c10 */ /* 0x000fe2000ff3e0ff */
[----:B------:R-:W-:Y:S01]  /*6f50*/  @!PT LDS RZ, [RZ] ;  /* 0x00000000fffff984 */ /* 0x000fe20000000800 */
[----:B------:R-:W-:Y:S01]  /*6f60*/  @!PT LDS RZ, [RZ] ;  /* 0x00000000fffff984 */ /* 0x000fe20000000800 */
[----:B------:R-:W-:Y:S01]  /*6f70*/  @!PT LDS RZ, [RZ] ;  /* 0x00000000fffff984 */ /* 0x000fe20000000800 */
[----:B------:R1:W-:Y:S01]  /*6f80*/  @!P5 LDGSTS.E.BYPASS.LTC128B.128 [R235+0x8800], desc[UR22][R44.64] ;  /* 0x088000002cebdfae */ /* 0x0003e2000b901d56 */
        /* <DEDUP_REMOVED lines=12> */
[----:B------:R-:W3:Y:S01]  /*7050*/  @!P2 LDC.64 R22, c[0x0][0x218] ;  /* 0x00008600ff16ab82 */ /* 0x000ee20000000a00 */
        /* <DEDUP_REMOVED lines=9> */
[----:B----4-:R-:W-:-:S03]  /*70f0*/  @!P4 LEA R52, P1, R48, R20, 0x1 ;  /* 0x000000143034c211 */ /* 0x010fc600078208ff */
[C---:B-----5:R-:W-:Y:S01]  /*7100*/  @!P3 IMAD.X R34, R3.reuse, 0x1, R166, P0 ;  /* 0x000000010322b824 */ /* 0x060fe200000e06a6 */
[----:B------:R-:W-:Y:S01]  /*7110*/  @!P4 LEA.HI.X R53, R48, R21, R14, 0x1, P1 ;  /* 0x000000153035c211 */ /* 0x000fe200008f0c0e */
[----:B------:R-:W-:Y:S01]  /*7120*/  @!PT LDS RZ, [RZ] ;  /* 0x00000000fffff984 */ /* 0x000fe20000000800 */
[----:B------:R-:W-:Y:S01]  /*7130*/  @!PT LDS RZ, [RZ] ;  /* 0x00000000fffff984 */ /* 0x000fe20000000800 */
[----:B------:R-:W-:Y:S01]  /*7140*/  @!PT LDS RZ, [RZ] ;  /* 0x00000000fffff984 */ /* 0x000fe20000000800 */
[----:B------:R2:W-:Y:S01]  /*7150*/  @!P2 LDGSTS.E.BYPASS.LTC128B.128 [R235+0xe800], desc[UR22][R46.64+0x180] ;  /* 0x0e8001802eebafae */ /* 0x0005e2000b901d56 */
[----:B------:R-:W4:Y:S01]  /*7160*/  @!P5 LDC.64 R14, c[0x0][0x218] ;  /* 0x00008600ff0edb82 */ /* 0x000f220000000a00 */
[----:B-1----:R-:W-:Y:S02]  /*7170*/  @!P3 LEA R40, P1, R6, R24, 0x1 ;  /* 0x000000180628b211 */ /* 0x002fe400078208ff */
[----:B------:R-:W-:Y:S01]  /*7180*/  @!P2 IADD3 R35, P0, R4, R165, RZ ;  /* 0x000000a50423a210 */ /* 0x000fe20007f1e0ff */
[----:B------:R2:W-:Y:S01]  /*7190*/  @P5 STS.128 [R235+0x9000], RZ ;  /* 0x009000ffeb005388 */ /* 0x0005e20000000c00 */
[----:B------:R-:W-:Y:S02]  /*71a0*/  @!P3 LEA.HI.X R41, R6, R25, R34, 0x1, P1 ;  /* 0x000000190629b211 */ /* 0x000fe400008f0c22 */
[----:B------:R-:W-:Y:S01]  /*71b0*/  IADD3 R6, P1, R4, UR27, RZ ;  /* 0x0000001b04067c10 */ /* 0x000fe2000ff3e0ff */
[----:B------:R-:W1:Y:S01]  /*71c0*/  @!P4 LDC.64 R20, c[0x0][0x218] ;  /* 0x00008600ff14cb82 */ /* 0x000e620000000a00 */
[----:B------:R-:W-:Y:S01]  /*71d0*/  @!P2 IMAD.X R4, R3, 0x1, R166, P0 ;  /* 0x000000010304a824 */ /* 0x000fe200000e06a6 */
[----:B---3--:R-:W-:Y:S01]  /*71e0*/  @!P2 LEA R22, P0, R35, R22, 0x1 ;  /* 0x000000162316a211 */ /* 0x008fe200078008ff */
[----:B------:R-:W-:Y:S01]  /*71f0*/  @!PT LDS RZ, [RZ] ;  /* 0x00000000fffff984 */ /* 0x000fe20000000800 */
[----:B------:R-:W-:Y:S01]  /*7200*/  @!PT LDS RZ, [RZ] ;  /* 0x00000000fffff984 */ /* 0x000fe20000000800 */
[----:B------:R-:W-:Y:S01]  /*7210*/  @!PT LDS RZ, [RZ] ;  /* 0x00000000fffff984 */ /* 0x000fe20000000800 */
[----:B------:R2:W-:Y:S01]  /*7220*/  @!P5 LDGSTS.E.BYPASS.LTC128B.128 [R235+0x9000], desc[UR22][R50.64] ;  /* 0x0900000032ebdfae */ /* 0x0005e2000b901d56 */
[----:B------:R-:W-:-:S02]  /*7230*/  IADD3.X R3, R3, UR25, RZ, P1, !PT ;  /* 0x0000001903037c10 */ /* 0x000fc40008ffe4ff */
[----:B------:R-:W-:Y:S01]  /*7240*/  @!P2 LEA.HI.X R23, R35, R23, R4, 0x1, P0 ;  /* 0x000000172317a211 */ /* 0x000fe200000f0c04 */
[----:B------:R2:W-:Y:S01]  /*7250*/  @P4 STS.128 [R235+0xb000], RZ ;  /* 0x00b000ffeb004388 */ /* 0x0005e20000000c00 */
[----:B------:R-:W3:Y:S01]  /*7260*/  @!P3 LDC.64 R24, c[0x0][0x218] ;  /* 0x00008600ff18bb82 */ /* 0x000ee20000000a00 */
[CC--:B------:R-:W-:Y:S02]  /*7270*/  @!P5 IADD3 R4, P0, R6.reuse, R165.reuse, RZ ;  /* 0x000000a50604d210 */ /* 0x0c0fe40007f1e0ff */
[----:B------:R-:W-:Y:S01]  /*7280*/  @!P4 IADD3 R34, P1, R6, R165, RZ ;  /* 0x000000a50622c210 */ /* 0x000fe20007f3e0ff */
[----:B------:R-:W-:Y:S01]  /*7290*/  @!PT LDS RZ, [RZ] ;  /* 0x00000000fffff984 */ /* 0x000fe20000000800 */
[----:B------:R-:W-:Y:S01]  /*72a0*/  @!PT LDS RZ, [RZ] ;  /* 0x00000000fffff984 */ /* 0x000fe20000000800 */
[----:B------:R-:W-:Y:S01]  /*72b0*/  @!PT LDS RZ, [RZ] ;  /* 0x00000000fffff984 */ /* 0x000fe20000000800 */
[----:B------:R2:W-:Y:S02]  /*72c0*/  @!P4 LDGSTS.E.BYPASS.LTC128B.128 [R235+0xb000], desc[UR22][R52.64+0x80] ;  /* 0x0b00008034ebcfae */ /* 0x0005e4000b901d56 */
[C-C-:B------:R-:W-:Y:S01]  /*72d0*/  @!P5 IMAD.X R35, R3.reuse, 0x1, R166.reuse, P0 ;  /* 0x000000010323d824 */ /* 0x140fe200000e06a6 */
[C---:B----4-:R-:W-:Y:S01]  /*72e0*/  @!P5 LEA R38, P0, R4.reuse, R14, 0x1 ;  /* 0x0000000e0426d211 */ /* 0x050fe200078008ff */
[----:B------:R-:W-:Y:S01]  /*72f0*/  @!P4 IMAD.X R14, R3, 0x1, R166, P1 ;  /* 0x00000001030ec824 */ /* 0x000fe200008e06a6 */
[----:B------:R2:W-:Y:S02]  /*7300*/  @P3 STS.128 [R235+0xd000], RZ ;  /* 0x00d000ffeb003388 */ /* 0x0005e40000000c00 */
[----:B------:R-:W-:-:S02]  /*7310*/  @!P5 LEA.HI.X R39, R4, R15, R35, 0x1, P0 ;  /* 0x0000000f0427d211 */ /* 0x000fc400000f0c23 */
[----:B------:R-:W-:Y:S01]  /*7320*/  @!P3 IADD3 R4, P0, R6, R165, RZ ;  /* 0x000000a50604b210 */ /* 0x000fe20007f1e0ff */
[----:B------:R-:W-:Y:S01]  /*7330*/  @!PT LDS RZ, [RZ] ;  /* 0x00000000fffff984 */ /* 0x000fe20000000800 */
[----:B------:R-:W-:Y:S01]  /*7340*/  @!PT LDS RZ, [RZ] ;  /* 0x00000000fffff984 */ /* 0x000fe20000000800 */
[----:B------:R-:W-:Y:S01]  /*7350*/  @!PT LDS RZ, [RZ] ;  /* 0x00000000fffff984 */ /* 0x000fe20000000800 */
[----:B------:R2:W-:Y:S01]  /*7360*/  @!P3 LDGSTS.E.BYPASS.LTC128B.128 [R235+0xd000], desc[UR22][R40.64+0x100] ;  /* 0x0d00010028ebbfae */ /* 0x0005e2000b901d56 */
[----:B-1----:R-:W-:-:S03]  /*7370*/  @!P4 LEA R20, P1, R34, R20, 0x1 ;  /* 0x000000142214c211 */ /* 0x002fc600078208ff */
[----:B------:R2:W-:Y:S01]  /*7380*/  @P2 STS.128 [R235+0xf000], RZ ;  /* 0x00f000ffeb002388 */ /* 0x0005e20000000c00 */
[----:B------:R-:W-:Y:S01]  /*7390*/  @!P4 LEA.HI.X R21, R34, R21, R14, 0x1, P1 ;  /* 0x000000152215c211 */ /* 0x000fe200008f0c0e */
[----:B------:R-:W-:Y:S02]  /*73a0*/  @!P3 IMAD.X R14, R3, 0x1, R166, P0 ;  /* 0x00000001030eb824 */ /* 0x000fe400000e06a6 */
[----:B------:R-:W-:Y:S01]  /*73b0*/  @!PT LDS RZ, [RZ] ;  /* 0x00000000fffff984 */ /* 0x000fe20000000800 */
[----:B------:R-:W-:Y:S01]  /*73c0*/  @!PT LDS RZ, [RZ] ;  /* 0x00000000fffff984 */ /* 0x000fe20000000800 */
[----:B------:R-:W-:Y:S01]  /*73d0*/  @!PT LDS RZ, [RZ] ;  /* 0x00000000fffff984 */ /* 0x000fe20000000800 */
[----:B------:R2:W-:Y:S01]  /*73e0*/  @!P2 LDGSTS.E.BYPASS.LTC128B.128 [R235+0xf000], desc[UR22][R22.64+0x180] ;  /* 0x0f00018016ebafae */ /* 0x0005e2000b901d56 */
[----:B---3--:R-:W-:-:S03]  /*73f0*/  @!P3 LEA R24, P0, R4, R24, 0x1 ;  /* 0x000000180418b211 */ /* 0x008fc600078008ff */
        /* <DEDUP_REMOVED lines=27> */
.L_x_3709:
[----:B------:R-:W-:Y:S05]  /*75b0*/  BSYNC B0 ;  /* 0x0000000000007941 */ /* 0x000fea0003800000 */
.L_x_3708:
[----:B------:R-:W0:Y:S01]  /*75c0*/  LDGDEPBAR ;  /* 0x00000000000079af */ /* 0x000e220000000000 */
[----:B------:R-:W-:-:S04]  /*75d0*/  IADD3 R165, P0, R32, R165, RZ ;  /* 0x000000a520a57210 */ /* 0x000fc80007f1e0ff */
[----:B------:R-:W-:-:S09]  /*75e0*/  IADD3.X R166, R33, R166, RZ, P0, !PT ;  /* 0x000000a621a67210 */ /* 0x000fd200007fe4ff */
.L_x_3705:
[----:B------:R-:W-:Y:S01]  /*75f0*/  FMNMX.FTZ R6, R31, R27, !PT ;  /* 0x0000001b1f067209 */ /* 0x000fe20007810000 */
[----:B------:R-:W-:Y:S01]  /*7600*/  ULDC UR28, c[0x0][0x2ec] ;  /* 0x0000bb00001c7ab9 */ /* 0x000fe20000000800 */
[----:B--2---:R-:W-:Y:S01]  /*7610*/  FMNMX.FTZ R21, R30, R28, !PT ;  /* 0x0000001c1e157209 */ /* 0x004fe20007810000 */
        /* <DEDUP_REMOVED lines=72> */
[--C-:B------:R-:W-:Y:S01]  /*7aa0*/  FFMA.FTZ R176, R8, UR28, -R169.reuse ;  /* 0x0000001c08b07c23 */ /* 0x100fe200080108a9 */
[----:B------:R-:W1:Y:S01]  /*7ab0*/  LDSM.16.MT88.4 R12, [R228+0x10800] ;  /* 0x01080000e40c783b */ /* 0x000e620000004200 */
[--C-:B------:R-:W-:Y:S01]  /*7ac0*/  FFMA.FTZ R181, R17, UR28, -R202.reuse ;  /* 0x0000001c11b57c23 */ /* 0x100fe200080108ca */
[--C-:B------:R-:W-:Y:S01]  /*7ad0*/  FFMA.FTZ R177, R16, UR28, -R169.reuse ;  /* 0x0000001c10b17c23 */ /* 0x100fe200080108a9 */
[----:B------:R-:W2:Y:S01]  /*7ae0*/  MUFU.EX2 R186, R186 ;  /* 0x000000ba00ba7308 */ /* 0x000ea20000000800 */
        /* <DEDUP_REMOVED lines=16> */
[----:B--2---:R-:W-:Y:S01]  /*7bf0*/  F2FP.F16.F32.PACK_AB R144, R186, R187 ;  /* 0x000000bbba90723e */ /* 0x004fe200000000ff */
[----:B------:R-:W2:Y:S01]  /*7c00*/  LDSM.16.MT88.4 R136, [R226+0x16000] ;  /* 0x01600000e288783b */ /* 0x000ea20000004200 */
[--C-:B------:R-:W-:Y:S01]  /*7c10*/  FFMA.FTZ R203, R203, UR28, -R202.reuse ;  /* 0x0000001ccbcb7c23 */ /* 0x100fe200080108ca */
[--C-:B------:R-:W-:Y:S01]  /*7c20*/  FFMA.FTZ R199, R199, UR28, -R202.reuse ;  /* 0x0000001cc7c77c23 */ /* 0x100fe200080108ca */
[--C-:B------:R-:W-:Y:S01]  /*7c30*/  FFMA.FTZ R201, R198, UR28, -R169.reuse ;  /* 0x0000001cc6c97c23 */ /* 0x100fe200080108a9 */
[----:B------:R-:W2:Y:S01]  /*7c40*/  LDSM.16.MT88.4 R140, [R225+0x16000] ;  /* 0x01600000e18c783b */ /* 0x000ea20000004200 */
[----:B------:R-:W-:Y:S01]  /*7c50*/  FFMA.FTZ R202, R171, UR28, -R202 ;  /* 0x0000001cabca7c23 */ /* 0x000fe200080108ca */
[----:B------:R-:W-:Y:S01]  /*7c60*/  MUFU.EX2 R188, R188 ;  /* 0x000000bc00bc7308 */ /* 0x000fe20000000800 */
[--C-:B------:R-:W-:Y:S01]  /*7c70*/  FFMA.FTZ R200, R200, UR28, -R169.reuse ;  /* 0x0000001cc8c87c23 */ /* 0x100fe200080108a9 */
[----:B------:R-:W2:Y:S01]  /*7c80*/  LDSM.16.MT88.4 R20, [R224+0x16000] ;  /* 0x01600000e014783b */ /* 0x000ea20000004200 */
[--C-:B------:R-:W-:Y:S01]  /*7c90*/  FFMA.FTZ R198, R170, UR28, -R169.reuse ;  /* 0x0000001caac67c23 */ /* 0x100fe200080108a9 */
[----:B------:R-:W-:Y:S01]  /*7ca0*/  FFMA.FTZ R243, R168, UR28, -R169 ;  /* 0x0000001ca8f37c23 */ /* 0x000fe200080108a9 */
[----:B------:R-:W-:Y:S01]  /*7cb0*/  FADD.FTZ R186, R187, R186 ;  /* 0x000000babbba7221 */ /* 0x000fe20000010000 */
[----:B------:R-:W-:Y:S01]  /*7cc0*/  LDSM.16.MT88.4 R32, [R228+0x12800] ;  /* 0x01280000e420783b */ /* 0x000fe20000004200 */
[----:B------:R-:W-:Y:S01]  /*7cd0*/  LEA R240, P0, R165, UR18, 0x1 ;  /* 0x00000012a5f07c11 */ /* 0x000fe2000f8008ff */
[----:B------:R-:W4:Y:S01]  /*7ce0*/  MUFU.EX2 R189, R189 ;  /* 0x000000bd00bd7308 */ /* 0x000f220000000800 */
[----:B---3--:R-:W-:Y:S01]  /*7cf0*/  F2FP.F16.F32.PACK_AB R146, R182, R185 ;  /* 0x000000b9b692723e */ /* 0x008fe200000000ff */
[----:B------:R-:W-:Y:S01]  /*7d00*/  LDSM.16.MT88.4 R24, [R226+0x12800] ;  /* 0x01280000e218783b */ /* 0x000fe20000004200 */
[----:B------:R-:W-:Y:S01]  /*7d10*/  FADD.FTZ R185, R185, R186 ;  /* 0x000000bab9b97221 */ /* 0x000fe20000010000 */
[----:B------:R-:W-:-:S02]  /*7d20*/  LEA.HI.X R241, R165, UR19, R166, 0x1, P0 ;  /* 0x00000013a5f17c11 */ /* 0x000fc400080f0ca6 */
[----:B------:R-:W-:Y:S01]  /*7d30*/  LDSM.16.MT88.4 R168, [R226+0x13800] ;  /* 0x01380000e2a8783b */ /* 0x000fe20000004200 */
[----:B------:R-:W-:Y:S01]  /*7d40*/  FADD.FTZ R182, R182, R185 ;  /* 0x000000b9b6b67221 */ /* 0x000fe20000010000 */
[----:B------:R-:W-:Y:S08]  /*7d50*/  MUFU.EX2 R184, R184 ;  /* 0x000000b800b87308 */ /* 0x000ff00000000800 */
[----:B------:R-:W3:Y:S01]  /*7d60*/  MUFU.EX2 R183, R183 ;  /* 0x000000b700b77308 */ /* 0x000ee20000000800 */
[----:B----4-:R-:W-:Y:S01]  /*7d70*/  F2FP.F16.F32.PACK_AB R145, R189, R188 ;  /* 0x000000bcbd91723e */ /* 0x010fe200000000ff */
[----:B------:R-:W-:-:S06]  /*7d80*/  FADD.FTZ R189, R188, R189 ;  /* 0x000000bdbcbd7221 */ /* 0x000fcc0000010000 */
[----:B------:R-:W-:Y:S08]  /*7d90*/  MUFU.EX2 R181, R181 ;  /* 0x000000b500b57308 */ /* 0x000ff00000000800 */
[----:B------:R-:W4:Y:S01]  /*7da0*/  MUFU.EX2 R180, R180 ;  /* 0x000000b400b47308 */ /* 0x000f220000000800 */
[----:B---3--:R-:W-:-:S07]  /*7db0*/  F2FP.F16.F32.PACK_AB R147, R183, R184 ;  /* 0x000000b8b793723e */ /* 0x008fce00000000ff */
[C---:B------:R-:W-:Y:S01]  /*7dc0*/  HMMA.16816.F32 R160, R144.reuse, R156, RZ ;  /* 0x0000009c90a0723c */ /* 0x040fe200000018ff */
[----:B------:R-:W-:Y:S05]  /*7dd0*/  MUFU.EX2 R178, R178 ;  /* 0x000000b200b27308 */ /* 0x000fea0000000800 */
[----:B------:R-:W-:Y:S03]  /*7de0*/  HMMA.16816.F32 R36, R144, R40, RZ ;  /* 0x000000289024723c */ /* 0x000fe600000018ff */
[----:B------:R-:W3:Y:S01]  /*7df0*/  MUFU.EX2 R173, R173 ;  /* 0x000000ad00ad7308 */ /* 0x000ee20000000800 */
[----:B----4-:R-:W-:-:S02]  /*7e00*/  F2FP.F16.F32.PACK_AB R28, R180, R181 ;  /* 0x000000b5b41c723e */ /* 0x010fc400000000ff */
[C---:B------:R-:W-:Y:S05]  /*7e10*/  HMMA.16816.F32 R44, R144.reuse, R48, RZ ;  /* 0x00000030902c723c */ /* 0x040fea00000018ff */
[----:B------:R-:W-:Y:S01]  /*7e20*/  MUFU.EX2 R179, R179 ;  /* 0x000000b300b37308 */ /* 0x000fe20000000800 */
[C---:B------:R-:W-:Y:S06]  /*7e30*/  HMMA.16816.F32 R156, R144.reuse, R158, RZ ;  /* 0x0000009e909c723c */ /* 0x040fec00000018ff */
[----:B------:R-:W-:Y:S01]  /*7e40*/  HMMA.16816.F32 R40, R144, R42, RZ ;  /* 0x0000002a9028723c */ /* 0x000fe200000018ff */
[----:B------:R-:W4:Y:S01]  /*7e50*/  MUFU.EX2 R176, R176 ;  /* 0x000000b000b07308 */ /* 0x000f220000000800 */
[----:B---3--:R-:W-:-:S04]  /*7e60*/  F2FP.F16.F32.PACK_AB R30, R173, R178 ;  /* 0x000000b2ad1e723e */ /* 0x008fc800000000ff */
[C---:B------:R-:W-:Y:S03]  /*7e70*/  HMMA.16816.F32 R48, R144.reuse, R50, RZ ;  /* 0x000000329030723c */ /* 0x040fe600000018ff */
[----:B------:R-:W-:Y:S03]  /*7e80*/  MUFU.EX2 R177, R177 ;  /* 0x000000b100b17308 */ /* 0x000fe60000000800 */
[C---:B------:R-:W-:Y:S05]  /*7e90*/  HMMA.16816.F32 R52, R144.reuse, R56, RZ ;  /* 0x000000389034723c */ /* 0x040fea00000018ff */
[----:B------:R-:W3:Y:S01]  /*7ea0*/  MUFU.EX2 R0, R0 ;  /* 0x0000000000007308 */ /* 0x000ee20000000800 */
[----:B------:R-:W-:Y:S01]  /*7eb0*/  HMMA.16816.F32 R56, R144, R58, RZ ;  /* 0x0000003a9038723c */ /* 0x000fe200000018ff */
[----:B----4-:R-:W-:-:S05]  /*7ec0*/  F2FP.F16.F32.PACK_AB R29, R176, R179 ;  /* 0x000000b3b01d723e */ /* 0x010fca00000000ff */
[C---:B------:R-:W-:Y:S01]  /*7ed0*/  HMMA.16816.F32 R84, R144.reuse, R88, RZ ;  /* 0x000000589054723c */ /* 0x040fe200000018ff */
[----:B------:R-:W-:Y:S05]  /*7ee0*/  MUFU.EX2 R190, R190 ;  /* 0x000000be00be7308 */ /* 0x000fea0000000800 */
[----:B------:R-:W-:Y:S03]  /*7ef0*/  HMMA.16816.F32 R92, R144, R96, RZ ;  /* 0x00000060905c723c */ /* 0x000fe600000018ff */
[----:B------:R-:W4:Y:S01]  /*7f00*/  MUFU.EX2 R191, R191 ;  /* 0x000000bf00bf7308 */ /* 0x000f220000000800 */
[----:B---3--:R-:W-:-:S02]  /*7f10*/  F2FP.F16.F32.PACK_AB R31, R0, R177 ;  /* 0x000000b1001f723e */ /* 0x008fc400000000ff */
[----:B------:R-:W-:Y:S05]  /*7f20*/  HMMA.16816.F32 R100, R144, R104, RZ ;  /* 0x000000689064723c */ /* 0x000fea00000018ff */
[----:B------:R-:W-:Y:S01]  /*7f30*/  MUFU.EX2 R192, R192 ;  /* 0x000000c000c07308 */ /* 0x000fe20000000800 */
[C---:B-1----:R-:W-:Y:S06]  /*7f40*/  HMMA.16816.F32 R160, R28.reuse, R12, R160 ;  /* 0x0000000c1ca0723c */ /* 0x042fec00000018a0 */
[C---:B------:R-:W-:Y:S01]  /*7f50*/  HMMA.16816.F32 R156, R28.reuse, R14, R156 ;  /* 0x0000000e1c9c723c */ /* 0x040fe2000000189c */
[----:B------:R-:W1:Y:S01]  /*7f60*/  LDSM.16.MT88.4 R12, [R224+0x12800] ;  /* 0x01280000e00c783b */ /* 0x000e620000004200 */
[----:B------:R-:W-:Y:S04]  /*7f70*/  MUFU.EX2 R193, R193 ;  /* 0x000000c100c17308 */ /* 0x000fe80000000800 */
[C---:B-----5:R-:W-:Y:S04]  /*7f80*/  HMMA.16816.F32 R36, R28.reuse, R8, R36 ;  /* 0x000000081c24723c */ /* 0x060fe80000001824 */
[----:B------:R-:W-:Y:S02]  /*7f90*/  MUFU.EX2 R194, R194 ;  /* 0x000000c200c27308 */ /* 0x000fe40000000800 */
[C---:B------:R-:W-:Y:S01]  /*7fa0*/  HMMA.16816.F32 R40, R28.reuse, R10, R40 ;  /* 0x0000000a1c28723c */ /* 0x040fe20000001828 */
[----:B------:R-:W3:Y:S05]  /*7fb0*/  LDSM.16.MT88.4 R8, [R228+0x14800] ;  /* 0x01480000e408783b */ /* 0x000eea0000004200 */
[C---:B------:R-:W-:Y:S01]  /*7fc0*/  HMMA.16816.F32 R44, R28.reuse, R4, R44 ;  /* 0x000000041c2c723c */ /* 0x040fe2000000182c */
[----:B------:R-:W5:Y:S05]  /*7fd0*/  MUFU.EX2 R195, R195 ;  /* 0x000000c300c37308 */ /* 0x000f6a0000000800 */
[C---:B------:R-:W-:Y:S01]  /*7fe0*/  HMMA.16816.F32 R48, R28.reuse, R6, R48 ;  /* 0x000000061c30723c */ /* 0x040fe20000001830 */
[----:B------:R-:W4:Y:S02]  /*7ff0*/  LDSM.16.MT88.4 R4, [R226+0x14800] ;  /* 0x01480000e204783b */ /* 0x000f240000004200 */
[----:B------:R-:W-:Y:S03]  /*8000*/  MUFU.EX2 R196, R196 ;  /* 0x000000c400c47308 */ /* 0x000fe60000000800 */
[C---:B------:R-:W-:Y:S05]  /*8010*/  HMMA.16816.F32 R52, R28.reuse, R16, R52 ;  /* 0x000000101c34723c */ /* 0x040fea0000001834 */
[----:B------:R-:W5:Y:S01]  /*8020*/  MUFU.EX2 R197, R197 ;  /* 0x000000c500c57308 */ /* 0x000f620000000800 */
[----:B------:R-:W-:Y:S01]  /*8030*/  HMMA.16816.F32 R56, R28, R18, R56 ;  /* 0x000000121c38723c */ /* 0x000fe20000001838 */
[----:B------:R-:W5:Y:S05]  /*8040*/  LDSM.16.MT88.4 R16, [R225+0x14800] ;  /* 0x01480000e110783b */ /* 0x000f6a0000004200 */
        /* <DEDUP_REMOVED lines=18> */
[C---:B--2---:R-:W-:Y:S06]  /*8170*/  HMMA.16816.F32 R132, R144.reuse, R136, RZ ;  /* 0x000000889084723c */ /* 0x044fec00000018ff */
        /* <DEDUP_REMOVED lines=45> */
[----:B------:R-:W-:Y:S01]  /*8450*/  HMMA.16816.F32 R40, R4, R18, R40 ;  /* 0x000000120428723c */ /* 0x000fe20000001828 */
[----:B------:R-:W4:Y:S05]  /*8460*/  LDSM.16.MT88.4 R16, [R225+0x13000] ;  /* 0x01300000e110783b */ /* 0x000f2a0000004200 */
[C---:B--2---:R-:W-:Y:S06]  /*8470*/  HMMA.16816.F32 R132, R28.reuse, R20, R132 ;  /* 0x000000141c84723c */ /* 0x044fec0000001884 */
[C---:B------:R-:W-:Y:S01]  /*8480*/  HMMA.16816.F32 R136, R28.reuse, R22, R136 ;  /* 0x000000161c88723c */ /* 0x040fe20000001888 */
[----:B------:R-:W2:Y:S05]  /*8490*/  LDSM.16.MT88.4 R20, [R228+0x13000] ;  /* 0x01300000e414783b */ /* 0x000eaa0000004200 */
[C---:B------:R-:W-:Y:S06]  /*84a0*/  HMMA.16816.F32 R148, R28.reuse, R32, R148 ;  /* 0x000000201c94723c */ /* 0x040fec0000001894 */
[----:B------:R-:W-:Y:S01]  /*84b0*/  HMMA.16816.F32 R144, R28, R34, R144 ;  /* 0x000000221c90723c */ /* 0x000fe20000001890 */
[----:B------:R-:W5:Y:S04]  /*84c0*/  LDSM.16.MT88.4 R28, [R224+0x13000] ;  /* 0x01300000e01c783b */ /* 0x000f680000004200 */
[----:B------:R-:W-:Y:S01]  /*84d0*/  LDSM.16.MT88.4 R32, [R226+0x13000] ;  /* 0x01300000e220783b */ /* 0x000fe20000004200 */
        /* <DEDUP_REMOVED lines=15> */
[C---:B-----5:R-:W-:Y:S06]  /*85d0*/  HMMA.16816.F32 R84, R4.reuse, R28, R84 ;  /* 0x0000001c0454723c */ /* 0x060fec0000001854 */
        /* <DEDUP_REMOVED lines=49> */
[----:B------:R-:W-:Y:S01]  /*88f0*/  HMMA.16816.F32 R36, R4, R24, R36 ;  /* 0x000000180424723c */ /* 0x000fe20000001824 */
[----:B------:R-:W-:-:S04]  /*8900*/  FADD.FTZ R20, R184, R189 ;  /* 0x000000bdb8147221 */ /* 0x000fc80000010000 */
[----:B------:R-:W-:Y:S01]  /*8910*/  FADD.FTZ R20, R183, R20 ;  /* 0x00000014b7147221 */ /* 0x000fe20000010000 */
[----:B------:R-:W-:Y:S01]  /*8920*/  HMMA.16816.F32 R40, R4, R26, R40 ;  /* 0x0000001a0428723c */ /* 0x000fe20000001828 */
[----:B------:R-:W2:Y:S02]  /*8930*/  LDSM.16.MT88.4 R24, [R225+0x15800] ;  /* 0x01580000e118783b */ /* 0x000ea40000004200 */
[----:B------:R-:W-:-:S03]  /*8940*/  FADD.FTZ R179, R179, R20 ;  /* 0x00000014b3b37221 */ /* 0x000fc60000010000 */
[----:B-1----:R-:W-:Y:S01]  /*8950*/  HMMA.16816.F32 R92, R4, R12, R92 ;  /* 0x0000000c045c723c */ /* 0x002fe2000000185c */
[----:B------:R-:W-:-:S04]  /*8960*/  FADD.FTZ R176, R176, R179 ;  /* 0x000000b3b0b07221 */ /* 0x000fc80000010000 */
[----:B------:R-:W-:Y:S01]  /*8970*/  FADD.FTZ R177, R177, R176 ;  /* 0x000000b0b1b17221 */ /* 0x000fe20000010000 */
[----:B------:R-:W-:Y:S01]  /*8980*/  HMMA.16816.F32 R96, R4, R14, R96 ;  /* 0x0000000e0460723c */ /* 0x000fe20000001860 */
[----:B------:R-:W1:Y:S02]  /*8990*/  LDSM.16.MT88.4 R12, [R225+0x17800] ;  /* 0x01780000e10c783b */ /* 0x000e640000004200 */
[----:B------:R-:W-:-:S03]  /*89a0*/  FADD.FTZ R177, R0, R177 ;  /* 0x000000b100b17221 */ /* 0x000fc60000010000 */
[----:B---3--:R-:W-:Y:S01]  /*89b0*/  HMMA.16816.F32 R116, R4, R8, R116 ;  /* 0x000000080474723c */ /* 0x008fe20000001874 */
[----:B------:R-:W-:-:S04]  /*89c0*/  FADD.FTZ R194, R194, R177 ;  /* 0x000000b1c2c27221 */ /* 0x000fc80000010000 */
[----:B------:R-:W-:Y:S01]  /*89d0*/  FADD.FTZ R195, R195, R194 ;  /* 0x000000c2c3c37221 */ /* 0x000fe20000010000 */
[----:B----4-:R-:W-:Y:S03]  /*89e0*/  HMMA.16816.F32 R132, R4, R16, R132 ;  /* 0x000000100484723c */ /* 0x010fe60000001884 */
[----:B------:R-:W-:-:S03]  /*89f0*/  FADD.FTZ R196, R196, R195 ;  /* 0x000000c3c4c47221 */ /* 0x000fc60000010000 */
[C---:B------:R-:W-:Y:S01]  /*8a00*/  HMMA.16816.F32 R120, R4.reuse, R10, R120 ;  /* 0x0000000a0478723c */ /* 0x040fe20000001878 */
[----:B------:R-:W-:Y:S01]  /*8a10*/  FADD.FTZ R17, R181, R182 ;  /* 0x000000b6b5117221 */ /* 0x000fe20000010000 */
[----:B------:R-:W3:Y:S01]  /*8a20*/  LDSM.16.MT88.4 R8, [R224+0x17800] ;  /* 0x01780000e008783b */ /* 0x000ee20000004200 */
[----:B------:R-:W-:Y:S02]  /*8a30*/  FADD.FTZ R197, R197, R196 ;  /* 0x000000c4c5c57221 */ /* 0x000fe40000010000 */
[----:B------:R-:W-:Y:S01]  /*8a40*/  FADD.FTZ R17, R180, R17 ;  /* 0x00000011b4117221 */ /* 0x000fe20000010000 */
[C---:B------:R-:W-:Y:S01]  /*8a50*/  HMMA.16816.F32 R68, R4.reuse, R168, R68 ;  /* 0x000000a80444723c */ /* 0x040fe20000001844 */
[----:B------:R-:W-:Y:S02]  /*8a60*/  FADD.FTZ R200, R200, R197 ;  /* 0x000000c5c8c87221 */ /* 0x000fe40000010000 */
[----:B------:R-:W-:Y:S02]  /*8a70*/  FADD.FTZ R178, R178, R17 ;  /* 0x00000011b2b27221 */ /* 0x000fe40000010000 */
[----:B------:R-:W-:Y:S01]  /*8a80*/  FADD.FTZ R201, R201, R200 ;  /* 0x000000c8c9c97221 */ /* 0x000fe20000010000 */
[----:B------:R-:W-:Y:S01]  /*8a90*/  HMMA.16816.F32 R72, R4, R170, R72 ;  /* 0x000000aa0448723c */ /* 0x000fe20000001848 */
[----:B------:R-:W-:-:S02]  /*8aa0*/  FADD.FTZ R173, R173, R178 ;  /* 0x000000b2adad7221 */ /* 0x000fc40000010000 */
[----:B------:R-:W-:Y:S02]  /*8ab0*/  FADD.FTZ R198, R198, R201 ;  /* 0x000000c9c6c67221 */ /* 0x000fe40000010000 */
[----:B------:R-:W-:Y:S01]  /*8ac0*/  FADD.FTZ R190, R190, R173 ;  /* 0x000000adbebe7221 */ /* 0x000fe20000010000 */
[----:B------:R-:W-:Y:S01]  /*8ad0*/  HMMA.16816.F32 R84, R4, R32, R84 ;  /* 0x000000200454723c */ /* 0x000fe20000001854 */
[----:B------:R-:W-:Y:S02]  /*8ae0*/  FADD.FTZ R243, R243, R198 ;  /* 0x000000c6f3f37221 */ /* 0x000fe40000010000 */
[----:B------:R-:W-:-:S03]  /*8af0*/  FADD.FTZ R191, R191, R190 ;  /* 0x000000bebfbf7221 */ /* 0x000fc60000010000 */
        /* <DEDUP_REMOVED lines=8> */
[----:B--2---:R-:W-:Y:S03]  /*8b80*/  HMMA.16816.F32 R108, R4, R24, R108 ;  /* 0x00000018046c723c */ /* 0x004fe6000000186c */
[----:B------:R-:W-:-:S03]  /*8b90*/  FADD.FTZ R245, R202, R199 ;  /* 0x000000c7caf57221 */ /* 0x000fc60000010000 */
[C---:B------:R-:W-:Y:S06]  /*8ba0*/  HMMA.16816.F32 R112, R4.reuse, R26, R112 ;  /* 0x0000001a0470723c */ /* 0x040fec0000001870 */
[C---:B------:R-:W-:Y:S06]  /*8bb0*/  HMMA.16816.F32 R128, R4.reuse, R22, R128 ;  /* 0x000000160480723c */ /* 0x040fec0000001880 */
[C---:B------:R-:W-:Y:S06]  /*8bc0*/  HMMA.16816.F32 R136, R4.reuse, R18, R136 ;  /* 0x000000120488723c */ /* 0x040fec0000001888 */
[C---:B-1----:R-:W-:Y:S06]  /*8bd0*/  HMMA.16816.F32 R152, R4.reuse, R12, R152 ;  /* 0x0000000c0498723c */ /* 0x042fec0000001898 */
[C---:B------:R-:W-:Y:S06]  /*8be0*/  HMMA.16816.F32 R140, R4.reuse, R14, R140 ;  /* 0x0000000e048c723c */ /* 0x040fec000000188c */
[C---:B---3--:R-:W-:Y:S06]  /*8bf0*/  HMMA.16816.F32 R148, R4.reuse, R8, R148 ;  /* 0x000000080494723c */ /* 0x048fec0000001894 */
        /* <DEDUP_REMOVED lines=84> */
.L_x_3711:
[----:B------:R-:W-:-:S04]  /*9140*/  ULEA UR4, -UR8, URZ, 0x6 ;  /* 0x0000003f08047291 */ /* 0x000fc8000f8e313f */
[----:B------:R-:W-:Y:S02]  /*9150*/  USHF.R.S32.HI UR9, URZ, 0x1f, UR4 ;  /* 0x0000001f3f097899 */ /* 0x000fe40008011404 */
[----:B------:R-:W-:-:S04]  /*9160*/  MOV R7, UR4 ;  /* 0x0000000400077c02 */ /* 0x000fc80008000f00 */
[----:B------:R-:W-:-:S07]  /*9170*/  MOV R11, UR9 ;  /* 0x00000009000b7c02 */ /* 0x000fce0008000f00 */
.L_x_3712:
        /* <DEDUP_REMOVED lines=123> */
[----:B------:R-:W-:Y:S01]  /*9930*/  @!P2 LEA.HI.X R9, R9, UR21, R172, 0x1, P0 ;  /* 0x000000150909ac11 */ /* 0x000fe200080f0cac */
[----:B------:R-:W-:Y:S02]  /*9940*/  IMAD.U32 R0, RZ, RZ, UR12 ;  /* 0x0000000cff007e24 */ /* 0x000fe4000f8e00ff */
[----:B------:R-:W-:Y:S01]  /*9950*/  @!PT LDS RZ, [RZ] ;  /* 0x00000000fffff984 */ /* 0x000fe20000000800 */
[----:B------:R-:W-:Y:S01]  /*9960*/  @!PT LDS RZ, [RZ] ;  /* 0x00000000fffff984 */ /* 0x000fe20000000800 */
[----:B------:R-:W-:Y:S01]  /*9970*/  @!PT LDS RZ, [RZ] ;  /* 0x00000000fffff984 */ /* 0x000fe20000000800 */
[----:B------:R-:W-:Y:S02]  /*9980*/  @!P3 LDGSTS.E.BYPASS.LTC128B.128 [R235+0x15000], desc[UR22][R10.64+0x100] ;  /* 0x150001000aebbfae */ /* 0x000fe4000b901d56 */
[----:B------:R-:W-:Y:S02]  /*9990*/  IMAD R0, R0, 0x40, R237 ;  /* 0x0000004000007824 */ /* 0x000fe400078e02ed */
        /* <DEDUP_REMOVED lines=27> */
[----:B-1----:R-:W1:Y:S04]  /*9b50*/  LDSM.16.M88.4 R32, [R233+0x8800] ;  /* 0x00880000e920783b */ /* 0x002e680000000200 */
[----:B------:R-:W3:Y:S04]  /*9b60*/  LDSM.16.M88.4 R24, [R233+0x9000] ;  /* 0x00900000e918783b */ /* 0x000ee80000000200 */
[----:B------:R-:W4:Y:S04]  /*9b70*/  LDSM.16.M88.4 R192, [R233+0x9800] ;  /* 0x00980000e9c0783b */ /* 0x000f280000000200 */
[----:B------:R-:W-:Y:S04]  /*9b80*/  LDSM.16.M88.4 R20, [R232] ;  /* 0x00000000e814783b */ /* 0x000fe80000000200 */
[----:B------:R-:W5:Y:S04]  /*9b90*/  LDSM.16.M88.4 R180, [R231] ;  /* 0x00000000e7b4783b */ /* 0x000f680000000200 */
[----:B------:R-:W5:Y:S04]  /*9ba0*/  LDSM.16.M88.4 R176, [R223] ;  /* 0x00000000dfb0783b */ /* 0x000f680000000200 */
[----:B------:R-:W5:Y:S04]  /*9bb0*/  LDSM.16.M88.4 R16, [R222] ;  /* 0x00000000de10783b */ /* 0x000f680000000200 */
[----:B------:R-:W5:Y:S04]  /*9bc0*/  LDSM.16.M88.4 R200, [R221] ;  /* 0x00000000ddc8783b */ /* 0x000f680000000200 */
[----:B------:R-:W-:Y:S01]  /*9bd0*/  LDSM.16.M88.4 R172, [R230] ;  /* 0x00000000e6ac783b */ /* 0x000fe20000000200 */
[C---:B--2---:R-:W-:Y:S03]  /*9be0*/  HMMA.16816.F32 R8, R184.reuse, R4, RZ ;  /* 0x00000004b808723c */ /* 0x044fe600000018ff */
[----:B------:R-:W2:Y:S04]  /*9bf0*/  LDSM.16.M88.4 R12, [R227+0x8000] ;  /* 0x00800000e30c783b */ /* 0x000ea80000000200 */
[----:B------:R-:W2:Y:S01]  /*9c00*/  LDSM.16.M88.4 R196, [R227+0x8800] ;  /* 0x00880000e3c4783b */ /* 0x000ea20000000200 */
[C---:B------:R-:W-:Y:S03]  /*9c10*/  HMMA.16816.F32 R4, R184.reuse, R6, RZ ;  /* 0x00000006b804723c */ /* 0x040fe600000018ff */
[----:B------:R-:W0:Y:S03]  /*9c20*/  LDGDEPBAR ;  /* 0x00000000000079af */ /* 0x000e260000000000 */
[C---:B-1----:R-:W-:Y:S06]  /*9c30*/  HMMA.16816.F32 R168, R184.reuse, R32, RZ ;  /* 0x00000020b8a8723c */ /* 0x042fec00000018ff */
[C---:B---3--:R-:W-:Y:S06]  /*9c40*/  HMMA.16816.F32 R28, R184.reuse, R24, RZ ;  /* 0x00000018b81c723c */ /* 0x048fec00000018ff */
[C---:B------:R-:W-:Y:S06]  /*9c50*/  HMMA.16816.F32 R32, R184.reuse, R34, RZ ;  /* 0x00000022b820723c */ /* 0x040fec00000018ff */
        /* <DEDUP_REMOVED lines=12> */
[----:B------:R-:W4:Y:S05]  /*9d20*/  LDSM.16.M88.4 R16, [R220] ;  /* 0x00000000dc10783b */ /* 0x000f2a0000000200 */
        /* <DEDUP_REMOVED lines=19> */
[----:B------:R-:W1:Y:S05]  /*9e60*/  LDSM.16.M88.4 R16, [R234+0x2000] ;  /* 0x00200000ea10783b */ /* 0x000e6a0000000200 */
[C---:B--2---:R-:W-:Y:S06]  /*9e70*/  HMMA.16816.F32 R28, R192.reuse, R12, R28 ;  /* 0x0000000cc01c723c */ /* 0x044fec000000181c */
[C---:B------:R-:W-:Y:S01]  /*9e80*/  HMMA.16816.F32 R24, R192.reuse, R14, R24 ;  /* 0x0000000ec018723c */ /* 0x040fe20000001818 */
[----:B------:R-:W-:Y:S05]  /*9e90*/  LDSM.16.M88.4 R12, [R219] ;  /* 0x00000000db0c783b */ /* 0x000fea0000000200 */
[C---:B------:R-:W-:Y:S06]  /*9ea0*/  HMMA.16816.F32 R168, R192.reuse, R20, R168 ;  /* 0x00000014c0a8723c */ /* 0x040fec00000018a8 */
[C---:B------:R-:W-:Y:S01]  /*9eb0*/  HMMA.16816.F32 R32, R192.reuse, R22, R32 ;  /* 0x00000016c020723c */ /* 0x040fe20000001820 */
[----:B------:R-:W2:Y:S05]  /*9ec0*/  LDSM.16.M88.4 R20, [R232+0x2000] ;  /* 0x00200000e814783b */ /* 0x000eaa0000000200 */
[C---:B-----5:R-:W-:Y:S06]  /*9ed0*/  HMMA.16816.F32 R188, R192.reuse, R196, R188 ;  /* 0x000000c4c0bc723c */ /* 0x060fec00000018bc */
[----:B------:R-:W-:Y:S01]  /*9ee0*/  HMMA.16816.F32 R184, R192, R198, R184 ;  /* 0x000000c6c0b8723c */ /* 0x000fe200000018b8 */
[----:B------:R-:W3:Y:S04]  /*9ef0*/  LDSM.16.M88.4 R192, [R218] ;  /* 0x00000000dac0783b */ /* 0x000ee80000000200 */
[----:B------:R-:W-:Y:S01]  /*9f00*/  LDSM.16.M88.4 R196, [R230+0x2000] ;  /* 0x00200000e6c4783b */ /* 0x000fe20000000200 */
[C---:B-1----:R-:W-:Y:S06]  /*9f10*/  HMMA.16816.F32 R8, R16.reuse, R180, R8 ;  /* 0x000000b41008723c */ /* 0x042fec0000001808 */
[C---:B------:R-:W-:Y:S01]  /*9f20*/  HMMA.16816.F32 R4, R16.reuse, R182, R4 ;  /* 0x000000b61004723c */ /* 0x040fe20000001804 */
[----:B------:R-:W1:Y:S05]  /*9f30*/  LDSM.16.M88.4 R180, [R217] ;  /* 0x00000000d9b4783b */ /* 0x000e6a0000000200 */
[C---:B------:R-:W-:Y:S06]  /*9f40*/  HMMA.16816.F32 R28, R16.reuse, R172, R28 ;  /* 0x000000ac101c723c */ /* 0x040fec000000181c */
[C---:B------:R-:W-:Y:S01]  /*9f50*/  HMMA.16816.F32 R24, R16.reuse, R174, R24 ;  /* 0x000000ae1018723c */ /* 0x040fe20000001818 */
[----:B------:R-:W4:Y:S05]  /*9f60*/  LDSM.16.M88.4 R172, [R216] ;  /* 0x00000000d8ac783b */ /* 0x000f2a0000000200 */
[C---:B------:R-:W-:Y:S06]  /*9f70*/  HMMA.16816.F32 R168, R16.reuse, R176, R168 ;  /* 0x000000b010a8723c */ /* 0x040fec00000018a8 */
[C---:B------:R-:W-:Y:S01]  /*9f80*/  HMMA.16816.F32 R32, R16.reuse, R178, R32 ;  /* 0x000000b21020723c */ /* 0x040fe20000001820 */
[----:B------:R-:W5:Y:S05]  /*9f90*/  LDSM.16.M88.4 R176, [R227+0xa000] ;  /* 0x00a00000e3b0783b */ /* 0x000f6a0000000200 */
[C---:B------:R-:W-:Y:S06]  /*9fa0*/  HMMA.16816.F32 R188, R16.reuse, R200, R188 ;  /* 0x000000c810bc723c */ /* 0x040fec00000018bc */
        /* <DEDUP_REMOVED lines=28> */
[----:B------:R-:W-:Y:S01]  /*a170*/  LDSM.16.M88.4 R200, [R212] ;  /* 0x00000000d4c8783b */ /* 0x000fe20000000200 */
[C---:B-1----:R-:W-:Y:S06]  /*a180*/  HMMA.16816.F32 R8, R172.reuse, R192, R8 ;  /* 0x000000c0ac08723c */ /* 0x042fec0000001808 */
[C---:B------:R-:W-:Y:S01]  /*a190*/  HMMA.16816.F32 R4, R172.reuse, R194, R4 ;  /* 0x000000c2ac04723c */ /* 0x040fe20000001804 */
[----:B------:R-:W1:Y:S05]  /*a1a0*/  LDSM.16.M88.4 R192, [R233+0xd000] ;  /* 0x00d00000e9c0783b */ /* 0x000e6a0000000200 */
[C---:B---3--:R-:W-:Y:S06]  /*a1b0*/  HMMA.16816.F32 R168, R172.reuse, R20, R168 ;  /* 0x00000014aca8723c */ /* 0x048fec00000018a8 */
[C---:B------:R-:W-:Y:S01]  /*a1c0*/  HMMA.16816.F32 R32, R172.reuse, R22, R32 ;  /* 0x00000016ac20723c */ /* 0x040fe20000001820 */
[----:B------:R-:W3:Y:S05]  /*a1d0*/  LDSM.16.M88.4 R20, [R233+0xd800] ;  /* 0x00d80000e914783b */ /* 0x000eea0000000200 */
[C---:B------:R-:W-:Y:S06]  /*a1e0*/  HMMA.16816.F32 R28, R172.reuse, R180, R28 ;  /* 0x000000b4ac1c723c */ /* 0x040fec000000181c */
[C---:B------:R-:W-:Y:S01]  /*a1f0*/  HMMA.16816.F32 R24, R172.reuse, R182, R24 ;  /* 0x000000b6ac18723c */ /* 0x040fe20000001818 */
[----:B------:R-:W-:Y:S05]  /*a200*/  LDSM.16.M88.4 R180, [R215] ;  /* 0x00000000d7b4783b */ /* 0x000fea0000000200 */
[C---:B----4-:R-:W-:Y:S06]  /*a210*/  HMMA.16816.F32 R188, R172.reuse, R176, R188 ;  /* 0x000000b0acbc723c */ /* 0x050fec00000018bc */
[----:B------:R-:W-:Y:S01]  /*a220*/  HMMA.16816.F32 R184, R172, R178, R184 ;  /* 0x000000b2acb8723c */ /* 0x000fe200000018b8 */
[----:B------:R-:W4:Y:S04]  /*a230*/  LDSM.16.M88.4 R176, [R232+0x4000] ;  /* 0x00400000e8b0783b */ /* 0x000f280000000200 */
[----:B------:R-:W4:Y:S01]  /*a240*/  LDSM.16.M88.4 R172, [R214] ;  /* 0x00000000d6ac783b */ /* 0x000f220000000200 */
[C---:B--2---:R-:W-:Y:S06]  /*a250*/  HMMA.16816.F32 R8, R16.reuse, R12, R8 ;  /* 0x0000000c1008723c */ /* 0x044fec0000001808 */
[C---:B------:R-:W-:Y:S01]  /*a260*/  HMMA.16816.F32 R4, R16.reuse, R14, R4 ;  /* 0x0000000e1004723c */ /* 0x040fe20000001804 */
[----:B------:R-:W2:Y:S05]  /*a270*/  LDSM.16.M88.4 R12, [R213] ;  /* 0x00000000d50c783b */ /* 0x000eaa0000000200 */
        /* <DEDUP_REMOVED lines=8> */
[----:B------:R-:W-:Y:S04]  /*a300*/  LDSM.16.M88.4 R20, [R230+0x4000] ;  /* 0x00400000e614783b */ /* 0x000fe80000000200 */
[----:B------:R-:W1:Y:S01]  /*a310*/  LDSM.16.M88.4 R16, [R227+0xc000] ;  /* 0x00c00000e310783b */ /* 0x000e620000000200 */
[C---:B----4-:R-:W-:Y:S06]  /*a320*/  HMMA.16816.F32 R8, R176.reuse, R180, R8 ;  /* 0x000000b4b008723c */ /* 0x050fec0000001808 */
[C---:B------:R-:W-:Y:S01]  /*a330*/  HMMA.16816.F32 R4, R176.reuse, R182, R4 ;  /* 0x000000b6b004723c */ /* 0x040fe20000001804 */
[----:B------:R-:W3:Y:S05]  /*a340*/  LDSM.16.M88.4 R180, [R227+0xd800] ;  /* 0x00d80000e3b4783b */ /* 0x000eea0000000200 */
        /* <DEDUP_REMOVED lines=31> */
[----:B------:R-:W1:Y:S05]  /*a540*/  LDSM.16.M88.4 R16, [R211] ;  /* 0x00000000d310783b */ /* 0x000e6a0000000200 */
[----:B------:R-:W-:Y:S06]  /*a550*/  HMMA.16816.F32 R188, R172, R200, R188 ;  /* 0x000000c8acbc723c */ /* 0x000fec00000018bc */
[----:B---3--:R-:W-:Y:S06]  /*a560*/  HMMA.16816.F32 R8, R20, R180, R8 ;  /* 0x000000b41408723c */ /* 0x008fec0000001808 */
[----:B------:R-:W-:Y:S01]  /*a570*/  HMMA.16816.F32 R184, R172, R202, R184 ;  /* 0x000000caacb8723c */ /* 0x000fe200000018b8 */
[----:B------:R-:W-:Y:S04]  /*a580*/  LDSM.16.M88.4 R172, [R210] ;  /* 0x00000000d2ac783b */ /* 0x000fe80000000200 */
[----:B------:R-:W-:Y:S01]  /*a590*/  LDSM.16.M88.4 R200, [R209] ;  /* 0x00000000d1c8783b */ /* 0x000fe20000000200 */
        /* <DEDUP_REMOVED lines=8> */
[----:B------:R-:W1:Y:S05]  /*a620*/  LDSM.16.M88.4 R192, [R208] ;  /* 0x00000000d0c0783b */ /* 0x000e6a0000000200 */
[C---:B------:R-:W-:Y:S06]  /*a630*/  HMMA.16816.F32 R188, R20.reuse, R176, R188 ;  /* 0x000000b014bc723c */ /* 0x040fec00000018bc */
[----:B------:R-:W-:Y:S01]  /*a640*/  HMMA.16816.F32 R184, R20, R178, R184 ;  /* 0x000000b214b8723c */ /* 0x000fe200000018b8 */
[----:B------:R-:W-:Y:S04]  /*a650*/  LDSM.16.M88.4 R20, [R229+0x6000] ;  /* 0x00600000e514783b */ /* 0x000fe80000000200 */
[----:B------:R-:W3:Y:S01]  /*a660*/  LDSM.16.M88.4 R176, [R227+0xe800] ;  /* 0x00e80000e3b0783b */ /* 0x000ee20000000200 */
[----:B------:R-:W-:Y:S03]  /*a670*/  HMMA.16816.F32 R4, R196, R18, R4 ;  /* 0x00000012c404723c */ /* 0x000fe60000001804 */
[----:B------:R-:W4:Y:S03]  /*a680*/  LDSM.16.M88.4 R16, [R220+0x6000] ;  /* 0x00600000dc10783b */ /* 0x000f260000000200 */
[----:B--2---:R-:W-:Y:S06]  /*a690*/  HMMA.16816.F32 R8, R180, R12, R8 ;  /* 0x0000000cb408723c */ /* 0x004fec0000001808 */
[C---:B------:R-:W-:Y:S06]  /*a6a0*/  HMMA.16816.F32 R168, R196.reuse, R172, R168 ;  /* 0x000000acc4a8723c */ /* 0x040fec00000018a8 */
[----:B------:R-:W-:Y:S01]  /*a6b0*/  HMMA.16816.F32 R32, R196, R174, R32 ;  /* 0x000000aec420723c */ /* 0x000fe20000001820 */
[----:B------:R-:W2:Y:S05]  /*a6c0*/  LDSM.16.M88.4 R172, [R227+0xf000] ;  /* 0x00f00000e3ac783b */ /* 0x000eaa0000000200 */
[----:B------:R-:W-:Y:S01]  /*a6d0*/  HMMA.16816.F32 R4, R180, R14, R4 ;  /* 0x0000000eb404723c */ /* 0x000fe20000001804 */
[----:B------:R-:W5:Y:S05]  /*a6e0*/  LDSM.16.M88.4 R12, [R220+0x6800] ;  /* 0x00680000dc0c783b */ /* 0x000f6a0000000200 */
[C---:B------:R-:W-:Y:S06]  /*a6f0*/  HMMA.16816.F32 R28, R196.reuse, R200, R28 ;  /* 0x000000c8c41c723c */ /* 0x040fec000000181c */
[----:B-1----:R-:W-:Y:S06]  /*a700*/  HMMA.16816.F32 R188, R196, R192, R188 ;  /* 0x000000c0c4bc723c */ /* 0x002fec00000018bc */
[----:B---3--:R-:W-:Y:S01]  /*a710*/  HMMA.16816.F32 R168, R180, R176, R168 ;  /* 0x000000b0b4a8723c */ /* 0x008fe200000018a8 */
[----:B------:R-:W-:-:S05]  /*a720*/  VIADD R193, R0, 0x1 ;  /* 0x0000000100c17836 */ /* 0x000fca0000000000 */
[C---:B----4-:R-:W-:Y:S01]  /*a730*/  HMMA.16816.F32 R8, R20.reuse, R16, R8 ;  /* 0x000000101408723c */ /* 0x050fe20000001808 */
[----:B------:R-:W-:Y:S02]  /*a740*/  I2FP.F32.S32 R192, R193 ;  /* 0x000000c100c07245 */ /* 0x000fe40000201400 */
[CC--:B------:R-:W-:Y:S02]  /*a750*/  ISETP.GE.AND P1, PT, R193.reuse, R167.reuse, PT ;  /* 0x000000a7c100720c */ /* 0x0c0fe40003f26270 */
[----:B------:R-:W-:Y:S01]  /*a760*/  ISETP.GE.AND P0, PT, R193, R2, PT ;  /* 0x00000002c100720c */ /* 0x000fe20003f06270 */
[----:B------:R-:W-:Y:S01]  /*a770*/  HMMA.16816.F32 R4, R20, R18, R4 ;  /* 0x000000121404723c */ /* 0x000fe20000001804 */
[----:B------:R-:W1:Y:S05]  /*a780*/  LDSM.16.M88.4 R16, [R227+0xf800] ;  /* 0x00f80000e310783b */ /* 0x000e6a0000000200 */
[C---:B------:R-:W-:Y:S01]  /*a790*/  HMMA.16816.F32 R32, R180.reuse, R178, R32 ;  /* 0x000000b2b420723c */ /* 0x040fe20000001820 */
[----:B------:R-:W3:Y:S05]  /*a7a0*/  LDSM.16.M88.4 R176, [R220+0x7000] ;  /* 0x00700000dcb0783b */ /* 0x000eea0000000200 */
[----:B--2---:R-:W-:Y:S06]  /*a7b0*/  HMMA.16816.F32 R28, R180, R172, R28 ;  /* 0x000000acb41c723c */ /* 0x004fec000000181c */
[----:B------:R-:W-:Y:S01]  /*a7c0*/  FFMA.FTZ R9, R192, UR5, R9 ;  /* 0x00000005c0097c23 */ /* 0x000fe20008010009 */
[----:B------:R-:W-:Y:S01]  /*a7d0*/  VIADD R172, R0, 0x8 ;  /* 0x0000000800ac7836 */ /* 0x000fe20000000000 */
[----:B-----5:R-:W-:Y:S04]  /*a7e0*/  HMMA.16816.F32 R168, R20, R12, R168 ;  /* 0x0000000c14a8723c */ /* 0x020fe800000018a8 */
[----:B------:R-:W-:-:S02]  /*a7f0*/  ISETP.GE.AND P6, PT, R172, R167, PT ;  /* 0x000000a7ac00720c */ /* 0x000fc40003fc6270 */
[----:B------:R-:W-:Y:S01]  /*a800*/  HMMA.16816.F32 R24, R196, R202, R24 ;  /* 0x000000cac418723c */ /* 0x000fe20000001818 */
[----:B------:R-:W-:Y:S01]  /*a810*/  FSEL R12, R9, -INF , !P1 ;  /* 0xff800000090c7808 */ /* 0x000fe20004800000 */
[----:B------:R-:W-:Y:S01]  /*a820*/  FFMA.FTZ R9, R192, UR5, R11 ;  /* 0x00000005c0097c23 */ /* 0x000fe2000801000b */
[----:B------:R-:W-:Y:S01]  /*a830*/  I2FP.F32.S32 R13, R172 ;  /* 0x000000ac000d7245 */ /* 0x000fe20000201400 */
[----:B------:R-:W-:Y:S01]  /*a840*/  VIADD R11, R0, 0x9 ;  /* 0x00000009000b7836 */ /* 0x000fe20000000000 */
[-C--:B------:R-:W-:Y:S01]  /*a850*/  ISETP.GE.AND P1, PT, R172, R2.reuse, PT ;  /* 0x00000002ac00720c */ /* 0x080fe20003f26270 */
[----:B------:R-:W-:Y:S01]  /*a860*/  HMMA.16816.F32 R32, R20, R14, R32 ;  /* 0x0000000e1420723c */ /* 0x000fe20000001820 */
[----:B------:R-:W-:Y:S01]  /*a870*/  FSEL R9, R9, -INF , !P0 ;  /* 0xff80000009097808 */ /* 0x000fe20004000000 */
[C---:B------:R-:W-:Y:S01]  /*a880*/  FFMA.FTZ R172, R13.reuse, UR5, R4 ;  /* 0x000000050dac7c23 */ /* 0x040fe20008010004 */
[----:B------:R-:W-:Y:S01]  /*a890*/  I2FP.F32.S32 R4, R11 ;  /* 0x0000000b00047245 */ /* 0x000fe20000201400 */
[----:B------:R-:W-:Y:S01]  /*a8a0*/  FFMA.FTZ R6, R13, UR5, R6 ;  /* 0x000000050d067c23 */ /* 0x000fe20008010006 */
[C---:B------:R-:W-:Y:S01]  /*a8b0*/  ISETP.GE.AND P0, PT, R11.reuse, R167, PT ;  /* 0x000000a70b00720c */ /* 0x040fe20003f06270 */
[----:B------:R-:W-:Y:S01]  /*a8c0*/  VIADD R13, R0, 0x10 ;  /* 0x00000010000d7836 */ /* 0x000fe20000000000 */
[----:B------:R-:W-:Y:S01]  /*a8d0*/  FSEL R172, R172, -INF , !P6 ;  /* 0xff800000acac7808 */ /* 0x000fe20007000000 */
[----:B------:R-:W-:Y:S01]  /*a8e0*/  FFMA.FTZ R5, R4, UR5, R5 ;  /* 0x0000000504057c23 */ /* 0x000fe20008010005 */
[----:B------:R-:W-:Y:S01]  /*a8f0*/  ISETP.GE.AND P6, PT, R11, R2, PT ;  /* 0x000000020b00720c */ /* 0x000fe20003fc6270 */
[----:B------:R-:W-:Y:S01]  /*a900*/  HMMA.16816.F32 R184, R196, R194, R184 ;  /* 0x000000c2c4b8723c */ /* 0x000fe200000018b8 */
[----:B------:R-:W-:Y:S01]  /*a910*/  FSEL R11, R6, -INF , !P1 ;  /* 0xff800000060b7808 */ /* 0x000fe20004800000 */
[----:B------:R-:W-:Y:S01]  /*a920*/  VIADD R15, R0, 0x11 ;  /* 0x00000011000f7836 */ /* 0x000fe20000000000 */
[----:B------:R-:W-:-:S02]  /*a930*/  FSEL R14, R5, -INF , !P0 ;  /* 0xff800000050e7808 */ /* 0x000fc40004000000 */
[C---:B------:R-:W-:Y:S01]  /*a940*/  ISETP.GE.AND P1, PT, R13.reuse, R167, PT ;  /* 0x000000a70d00720c */ /* 0x040fe20003f26270 */
[C---:B-1----:R-:W-:Y:S01]  /*a950*/  HMMA.16816.F32 R188, R180.reuse, R16, R188 ;  /* 0x00000010b4bc723c */ /* 0x042fe200000018bc */
[----:B------:R-:W-:Y:S02]  /*a960*/  I2FP.F32.S32 R195, R13 ;  /* 0x0000000d00c37245 */ /* 0x000fe40000201400 */
[----:B------:R-:W-:Y:S01]  /*a970*/  ISETP.GE.AND P0, PT, R13, R2, PT ;  /* 0x000000020d00720c */ /* 0x000fe20003f06270 */
[----:B------:R-:W-:Y:S02]  /*a980*/  FFMA.FTZ R13, R4, UR5, R7 ;  /* 0x00000005040d7c23 */ /* 0x000fe40008010007 */
[----:B------:R-:W1:Y:S01]  /*a990*/  LDSM.16.M88.4 R4, [R220+0x7800] ;  /* 0x00780000dc04783b */ /* 0x000e620000000200 */
[----:B------:R-:W-:Y:S01]  /*a9a0*/  HMMA.16816.F32 R24, R180, R174, R24 ;  /* 0x000000aeb418723c */ /* 0x000fe20000001818 */
[C---:B------:R-:W-:Y:S01]  /*a9b0*/  FFMA.FTZ R16, R195.reuse, UR5, R168 ;  /* 0x00000005c3107c23 */ /* 0x040fe200080100a8 */
[----:B------:R-:W-:Y:S01]  /*a9c0*/  I2FP.F32.S32 R168, R15 ;  /* 0x0000000f00a87245 */ /* 0x000fe20000201400 */
[----:B------:R-:W-:Y:S01]  /*a9d0*/  FFMA.FTZ R195, R195, UR5, R170 ;  /* 0x00000005c3c37c23 */ /* 0x000fe200080100aa */
[----:B------:R-:W-:Y:S01]  /*a9e0*/  FSEL R13, R13, -INF , !P6 ;  /* 0xff8000000d0d7808 */ /* 0x000fe20007000000 */
[----:B------:R-:W-:Y:S01]  /*a9f0*/  VIADD R17, R0, 0x19 ;  /* 0x0000001900117836 */ /* 0x000fe20000000000 */
[----:B---3--:R-:W-:Y:S01]  /*aa00*/  HMMA.16816.F32 R28, R20, R176, R28 ;  /* 0x000000b0141c723c */ /* 0x008fe2000000181c */
[----:B------:R-:W-:Y:S01]  /*aa10*/  FSEL R170, R16, -INF , !P1 ;  /* 0xff80000010aa7808 */ /* 0x000fe20004800000 */
[----:B------:R-:W-:-:S02]  /*aa20*/  VIADD R16, R0, 0x18 ;  /* 0x0000001800107836 */ /* 0x000fc40000000000 */
[----:B------:R-:W-:Y:S01]  /*aa30*/  FFMA.FTZ R169, R168, UR5, R169 ;  /* 0x00000005a8a97c23 */ /* 0x000fe200080100a9 */
[----:B------:R-:W-:Y:S01]  /*aa40*/  ISETP.GE.AND P6, PT, R15, R167, PT ;  /* 0x000000a70f00720c */ /* 0x000fe20003fc6270 */
[----:B------:R-:W-:-:S04]  /*aa50*/  DEPBAR.LE SB0, 0x0 ;  /* 0x000080000000791a */ /* 0x000fc80000000000 */
[----:B------:R-:W-:Y:S01]  /*aa60*/  BAR.SYNC.DEFER_BLOCKING 0x0 ;  /* 0x0000000000007b1d */ /* 0x000fe20000010000 */
[----:B------:R-:W-:Y:S01]  /*aa70*/  ISETP.GE.AND P1, PT, R15, R2, PT ;  /* 0x000000020f00720c */ /* 0x000fe20003f26270 */
[----:B------:R-:W-:Y:S01]  /*aa80*/  HMMA.16816.F32 R184, R180, R18, R184 ;  /* 0x00000012b4b8723c */ /* 0x000fe200000018b8 */
[----:B------:R-:W-:Y:S02]  /*aa90*/  I2FP.F32.S32 R15, R16 ;  /* 0x00000010000f7245 */ /* 0x000fe40000201400 */
[----:B------:R-:W-:Y:S02]  /*aaa0*/  FSEL R195, R195, -INF , !P0 ;  /* 0xff800000c3c37808 */ /* 0x000fe40004000000 */
[----:B------:R-:W-:Y:S01]  /*aab0*/  FSEL R192, R169, -INF , !P6 ;  /* 0xff800000a9c07808 */ /* 0x000fe20007000000 */
[----:B------:R-:W-:Y:S01]  /*aac0*/  FFMA.FTZ R169, R168, UR5, R171 ;  /* 0x00000005a8a97c23 */ /* 0x000fe200080100ab */
[C---:B------:R-:W-:Y:S01]  /*aad0*/  ISETP.GE.AND P0, PT, R16.reuse, R167, PT ;  /* 0x000000a71000720c */ /* 0x040fe20003f06270 */
[C---:B------:R-:W-:Y:S01]  /*aae0*/  FFMA.FTZ R32, R15.reuse, UR5, R32 ;  /* 0x000000050f207c23 */ /* 0x040fe20008010020 */
[----:B------:R-:W-:Y:S01]  /*aaf0*/  ISETP.GE.AND P6, PT, R16, R2, PT ;  /* 0x000000021000720c */ /* 0x000fe20003fc6270 */
[----:B------:R-:W-:Y:S01]  /*ab00*/  VIADD R16, R0, 0x20 ;  /* 0x0000002000107836 */ /* 0x000fe20000000000 */
[----:B------:R-:W-:Y:S01]  /*ab10*/  I2FP.F32.S32 R18, R17 ;  /* 0x0000001100127245 */ /* 0x000fe20000201400 */
[----:B------:R-:W-:Y:S01]  /*ab20*/  HMMA.16816.F32 R24, R20, R178, R24 ;  /* 0x000000b21418723c */ /* 0x000fe20000001818 */
[----:B------:R-:W-:Y:S01]  /*ab30*/  FFMA.FTZ R34, R15, UR5, R34 ;  /* 0x000000050f227c23 */ /* 0x000fe20008010022 */
[----:B------:R-:W-:-:S02]  /*ab40*/  FSEL R169, R169, -INF , !P1 ;  /* 0xff800000a9a97808 */ /* 0x000fc40004800000 */
[----:B------:R-:W-:Y:S01]  /*ab50*/  I2FP.F32.S32 R15, R16 ;  /* 0x00000010000f7245 */ /* 0x000fe20000201400 */
[----:B------:R-:W-:Y:S01]  /*ab60*/  FFMA.FTZ R33, R18, UR5, R33 ;  /* 0x0000000512217c23 */ /* 0x000fe20008010021 */
[----:B------:R-:W-:Y:S01]  /*ab70*/  FSEL R32, R32, -INF , !P0 ;  /* 0xff80000020207808 */ /* 0x000fe20004000000 */
[----:B------:R-:W-:Y:S01]  /*ab80*/  FFMA.FTZ R18, R18, UR5, R35 ;  /* 0x0000000512127c23 */ /* 0x000fe20008010023 */
[-C--:B------:R-:W-:Y:S01]  /*ab90*/  ISETP.GE.AND P1, PT, R17, R167.reuse, PT ;  /* 0x000000a71100720c */ /* 0x080fe20003f26270 */
[----:B------:R-:W-:Y:S01]  /*aba0*/  FFMA.FTZ R168, R15, UR5, R28 ;  /* 0x000000050fa87c23 */ /* 0x000fe2000801001c */
[-C--:B------:R-:W-:Y:S01]  /*abb0*/  ISETP.GE.AND P0, PT, R17, R2.reuse, PT ;  /* 0x000000021100720c */ /* 0x080fe20003f06270 */
[----:B------:R-:W-:Y:S01]  /*abc0*/  VIADD R17, R0, 0x21 ;  /* 0x0000002100117836 */ /* 0x000fe20000000000 */
[----:B------:R-:W-:Y:S01]  /*abd0*/  FSEL R35, R34, -INF , !P6 ;  /* 0xff80000022237808 */ /* 0x000fe20007000000 */
[----:B-1----:R-:W-:Y:S01]  /*abe0*/  HMMA.16816.F32 R188, R20, R4, R188 ;  /* 0x0000000414bc723c */ /* 0x002fe200000018bc */
[----:B------:R-:W-:Y:S01]  /*abf0*/  FSEL R28, R33, -INF , !P1 ;  /* 0xff800000211c7808 */ /* 0x000fe20004800000 */
[----:B------:R-:W-:Y:S01]  /*ac00*/  FFMA.FTZ R30, R15, UR5, R30 ;  /* 0x000000050f1e7c23 */ /* 0x000fe2000801001e */
[----:B------:R-:W-:Y:S01]  /*ac10*/  ISETP.GE.AND P6, PT, R16, R167, PT ;  /* 0x000000a71000720c */ /* 0x000fe20003fc6270 */
[----:B------:R-:W-:Y:S01]  /*ac20*/  VIADD R15, R0, 0x29 ;  /* 0x00000029000f7836 */ /* 0x000fe20000000000 */
[----:B------:R-:W-:-:S02]  /*ac30*/  ISETP.GE.AND P1, PT, R16, R2, PT ;  /* 0x000000021000720c */ /* 0x000fc40003f26270 */
[----:B------:R-:W-:Y:S01]  /*ac40*/  I2FP.F32.S32 R16, R17 ;  /* 0x0000001100107245 */ /* 0x000fe20000201400 */
[----:B------:R-:W-:Y:S01]  /*ac50*/  VIADD R4, R0, 0x28 ;  /* 0x0000002800047836 */ /* 0x000fe20000000000 */
[----:B------:R-:W-:Y:S02]  /*ac60*/  FSEL R33, R18, -INF , !P0 ;  /* 0xff80000012217808 */ /* 0x000fe40004000000 */
[C---:B------:R-:W-:Y:S01]  /*ac70*/  ISETP.GE.AND P0, PT, R17.reuse, R167, PT ;  /* 0x000000a71100720c */ /* 0x040fe20003f06270 */
[----:B------:R-:W-:Y:S01]  /*ac80*/  FFMA.FTZ R29, R16, UR5, R29 ;  /* 0x00000005101d7c23 */ /* 0x000fe2000801001d */
[----:B------:R-:W-:Y:S01]  /*ac90*/  FSEL R168, R168, -INF , !P6 ;  /* 0xff800000a8a87808 */ /* 0x000fe20007000000 */
        /* <DEDUP_REMOVED lines=10> */
[----:B------:R-:W-:Y:S01]  /*ad40*/  HMMA.16816.F32 R4, R20, R6, R184 ;  /* 0x000000061404723c */ /* 0x000fe200000018b8 */
[----:B------:R-:W-:Y:S02]  /*ad50*/  I2FP.F32.S32 R16, R15 ;  /* 0x0000000f00107245 */ /* 0x000fe40000201400 */
        /* <DEDUP_REMOVED lines=9> */
[----:B------:R-:W-:Y:S01]  /*adf0*/  ISETP.GE.AND P0, PT, R17, R167, PT ;  /* 0x000000a71100720c */ /* 0x000fe20003f06270 */
[C---:B------:R-:W-:Y:S01]  /*ae00*/  FFMA.FTZ R188, R15.reuse, UR5, R188 ;  /* 0x000000050fbc7c23 */ /* 0x040fe200080100bc */
[----:B------:R-:W-:Y:S01]  /*ae10*/  FFMA.FTZ R187, R15, UR5, R190 ;  /* 0x000000050fbb7c23 */ /* 0x000fe200080100be */
[----:B------:R-:W-:Y:S01]  /*ae20*/  VIADD R15, R0, 0x38 ;  /* 0x00000038000f7836 */ /* 0x000fe20000000000 */
[----:B------:R-:W-:-:S02]  /*ae30*/  I2FP.F32.S32 R18, R16 ;  /* 0x0000001000127245 */ /* 0x000fc40000201400 */
[----:B------:R-:W-:Y:S02]  /*ae40*/  FSEL R200, R25, -INF , !P6 ;  /* 0xff80000019c87808 */ /* 0x000fe40007000000 */
[----:B------:R-:W-:Y:S01]  /*ae50*/  ISETP.GE.AND P6, PT, R17, R2, PT ;  /* 0x000000021100720c */ /* 0x000fe20003fc6270 */
[----:B------:R-:W-:Y:S01]  /*ae60*/  FFMA.FTZ R185, R18, UR5, R191 ;  /* 0x0000000512b97c23 */ /* 0x000fe200080100bf */
[----:B------:R-:W-:Y:S01]  /*ae70*/  FSEL R190, R188, -INF , !P0 ;  /* 0xff800000bcbe7808 */ /* 0x000fe20004000000 */
[----:B------:R-:W-:Y:S01]  /*ae80*/  FFMA.FTZ R188, R18, UR5, R189 ;  /* 0x0000000512bc7c23 */ /* 0x000fe200080100bd */
[----:B------:R-:W-:Y:S02]  /*ae90*/  FSEL R199, R27, -INF , !P1 ;  /* 0xff8000001bc77808 */ /* 0x000fe40004800000 */
[----:B------:R-:W-:Y:S02]  /*aea0*/  I2FP.F32.S32 R17, R15 ;  /* 0x0000000f00117245 */ /* 0x000fe40000201400 */
[----:B------:R-:W-:-:S02]  /*aeb0*/  ISETP.GE.AND P1, PT, R16, R167, PT ;  /* 0x000000a71000720c */ /* 0x000fc40003f26270 */
[----:B------:R-:W-:Y:S01]  /*aec0*/  FSEL R187, R187, -INF , !P6 ;  /* 0xff800000bbbb7808 */ /* 0x000fe20007000000 */
[C---:B------:R-:W-:Y:S01]  /*aed0*/  FFMA.FTZ R4, R17.reuse, UR5, R4 ;  /* 0x0000000511047c23 */ /* 0x040fe20008010004 */
[----:B------:R-:W-:Y:S01]  /*aee0*/  FSEL R188, R188, -INF , !P1 ;  /* 0xff800000bcbc7808 */ /* 0x000fe20004800000 */
[----:B------:R-:W-:Y:S01]  /*aef0*/  FFMA.FTZ R6, R17, UR5, R6 ;  /* 0x0000000511067c23 */ /* 0x000fe20008010006 */
[-C--:B------:R-:W-:Y:S02]  /*af00*/  ISETP.GE.AND P0, PT, R16, R2.reuse, PT ;  /* 0x000000021000720c */ /* 0x080fe40003f06270 */
[C---:B------:R-:W-:Y:S02]  /*af10*/  ISETP.GE.AND P6, PT, R15.reuse, R167, PT ;  /* 0x000000a70f00720c */ /* 0x040fe40003fc6270 */
[----:B------:R-:W-:Y:S02]  /*af20*/  ISETP.GE.AND P1, PT, R15, R2, PT ;  /* 0x000000020f00720c */ /* 0x000fe40003f26270 */
[----:B------:R-:W-:-:S02]  /*af30*/  I2FP.F32.S32 R15, R0 ;  /* 0x00000000000f7245 */ /* 0x000fc40000201400 */
[----:B------:R-:W-:Y:S02]  /*af40*/  FSEL R185, R185, -INF , !P0 ;  /* 0xff800000b9b97808 */ /* 0x000fe40004000000 */
[----:B------:R-:W-:Y:S01]  /*af50*/  FSEL R184, R4, -INF , !P6 ;  /* 0xff80000004b87808 */ /* 0x000fe20007000000 */
[C---:B------:R-:W-:Y:S01]  /*af60*/  VIADD R4, R0.reuse, 0x39 ;  /* 0x0000003900047836 */ /* 0x040fe20000000000 */
[C---:B------:R-:W-:Y:S02]  /*af70*/  ISETP.GE.AND P0, PT, R0.reuse, R167, PT ;  /* 0x000000a70000720c */ /* 0x040fe40003f06270 */
[----:B------:R-:W-:Y:S01]  /*af80*/  ISETP.GE.AND P6, PT, R0, R2, PT ;  /* 0x000000020000720c */ /* 0x000fe20003fc6270 */
[C---:B------:R-:W-:Y:S01]  /*af90*/  FFMA.FTZ R0, R15.reuse, UR5, R8 ;  /* 0x000000050f007c23 */ /* 0x040fe20008010008 */
[----:B------:R-:W-:Y:S01]  /*afa0*/  FFMA.FTZ R15, R15, UR5, R10 ;  /* 0x000000050f0f7c23 */ /* 0x000fe2000801000a */
[----:B------:R-:W-:Y:S02]  /*afb0*/  FSEL R183, R6, -INF , !P1 ;  /* 0xff80000006b77808 */ /* 0x000fe40004800000 */
[----:B------:R-:W-:-:S02]  /*afc0*/  I2FP.F32.S32 R6, R4 ;  /* 0x0000000400067245 */ /* 0x000fc40000201400 */
[----:B------:R-:W-:Y:S02]  /*afd0*/  FSEL R15, R15, -INF , !P6 ;  /* 0xff8000000f0f7808 */ /* 0x000fe40007000000 */
[----:B------:R-:W-:Y:S01]  /*afe0*/  PLOP3.LUT P6, PT, PT, PT, UP0, 0x80, 0x0 ;  /* 0x000000000000781c */ /* 0x000fe20003fcf008 */
[----:B------:R-:W-:Y:S01]  /*aff0*/  FFMA.FTZ R5, R6, UR5, R5 ;  /* 0x0000000506057c23 */ /* 0x000fe20008010005 */
[----:B------:R-:W-:Y:S01]  /*b000*/  FSEL R0, R0, -INF , !P0 ;  /* 0xff80000000007808 */ /* 0x000fe20004000000 */
[----:B------:R-:W-:Y:S01]  /*b010*/  FFMA.FTZ R7, R6, UR5, R7 ;  /* 0x0000000506077c23 */ /* 0x000fe20008010007 */
[C---:B------:R-:W-:Y:S02]  /*b020*/  ISETP.GE.AND P1, PT, R4.reuse, R167, PT ;  /* 0x000000a70400720c */ /* 0x040fe40003f26270 */
[----:B------:R-:W-:Y:S02]  /*b030*/  ISETP.GE.AND P0, PT, R4, R2, PT ;  /* 0x000000020400720c */ /* 0x000fe40003f06270 */
[----:B------:R-:W-:-:S02]  /*b040*/  FSEL R186, R5, -INF , !P1 ;  /* 0xff80000005ba7808 */ /* 0x000fc40004800000 */
[----:B------:R-:W-:-:S03]  /*b050*/  FSEL R181, R7, -INF , !P0 ;  /* 0xff80000007b57808 */ /* 0x000fc60004000000 */
[----:B------:R-:W-:Y:S06]  /*b060*/  @!P6 BRA `(.L_x_3713) ;  /* 0x0000000c00b4e947 */ /* 0x000fec0003800000 */
        /* <DEDUP_REMOVED lines=75> */
.L_x_3714:
[----:B------:R-:W-:-:S04]  /*b520*/  ULEA UR20, -UR6, URZ, 0x6 ;  /* 0x0000003f06147291 */ /* 0x000fc8000f8e313f */
[----:B------:R-:W-:-:S12]  /*b530*/  USHF.R.S32.HI UR14, URZ, 0x1f, UR20 ;  /* 0x0000001f3f0e7899 */ /* 0x000fd80008011414 */
.L_x_3715:
        /* <DEDUP_REMOVED lines=154> */
.L_x_3717:
[----:B------:R-:W-:Y:S05]  /*bee0*/  BSYNC B0 ;  /* 0x0000000000007941 */ /* 0x000fea0003800000 */
.L_x_3716:
[----:B------:R-:W0:Y:S01]  /*bef0*/  LDGDEPBAR ;  /* 0x00000000000079af */ /* 0x000e220000000000 */
[----:B-12---:R-:W-:Y:S02]  /*bf00*/  IMAD.U32 R5, RZ, RZ, UR20 ;  /* 0x00000014ff057e24 */ /* 0x006fe4000f8e00ff */
[----:B------:R-:W-:-:S03]  /*bf10*/  IMAD.U32 R2, RZ, RZ, UR14 ;  /* 0x0000000eff027e24 */ /* 0x000fc6000f8e00ff */
[----:B------:R-:W-:-:S04]  /*bf20*/  LEA R240, P0, R5, R240, 0x1 ;  /* 0x000000f005f07211 */ /* 0x000fc800078008ff */
[----:B------:R-:W-:-:S09]  /*bf30*/  LEA.HI.X R241, R5, R241, R2, 0x1, P0 ;  /* 0x000000f105f17211 */ /* 0x000fd200000f0c02 */
.L_x_3713:
        /* <DEDUP_REMOVED lines=44> */
[C---:B------:R-:W-:Y:S02]  /*c200*/  FSETP.NEU.FTZ.AND P1, PT, R178.reuse, -INF , PT ;  /* 0xff800000b200780b */ /* 0x040fe40003f3d000 */
[C---:B------:R-:W-:Y:S01]  /*c210*/  FSETP.NEU.FTZ.AND P0, PT, R177.reuse, -INF , PT ;  /* 0xff800000b100780b */ /* 0x040fe20003f1d000 */
[C---:B------:R-:W-:Y:S01]  /*c220*/  FMUL.FTZ R182, R177.reuse, UR28 ;  /* 0x0000001cb1b67c20 */ /* 0x040fe20008410000 */
        /* <DEDUP_REMOVED lines=40> */
[----:B------:R-:W-:Y:S01]  /*c4b0*/  FFMA.FTZ R184, R184, UR28, -R189 ;  /* 0x0000001cb8b87c23 */ /* 0x000fe200080108bd */
[----:B------:R-:W3:Y:S01]  /*c4c0*/  MUFU.EX2 R173, R173 ;  /* 0x000000ad00ad7308 */ /* 0x000ee20000000800 */
[----:B--2---:R-:W-:Y:S01]  /*c4d0*/  F2FP.F16.F32.PACK_AB R4, R175, R176 ;  /* 0x000000b0af04723e */ /* 0x004fe200000000ff */
[--C-:B------:R-:W-:Y:S01]  /*c4e0*/  FFMA.FTZ R185, R185, UR28, -R182.reuse ;  /* 0x0000001cb9b97c23 */ /* 0x100fe200080108b6 */
[----:B------:R-:W-:-:S05]  /*c4f0*/  FFMA.FTZ R183, R183, UR28, -R182 ;  /* 0x0000001cb7b77c23 */ /* 0x000fca00080108b6 */
        /* <DEDUP_REMOVED lines=397> */
.L_x_3710:
        /* <DEDUP_REMOVED lines=46> */
.L_x_3722:
        /* <DEDUP_REMOVED lines=88> */
.L_x_3719:
        /* <DEDUP_REMOVED lines=406> */
.L_x_3721:
        /* <DEDUP_REMOVED lines=117> */
.L_x_3720:
[----:B------:R-:W-:Y:S01]  /*106e0*/  MOV R2, UR12 ;  /* 0x0000000c00027c02 */ /* 0x000fe20008000f00 */
[----:B-1----:R-:W-:Y:S01]  /*106f0*/  LDSM.16.MT88.4 R172, [R226+0x10000] ;  /* 0x01000000e2ac783b */ /* 0x002fe20000004200 */
[----:B------:R-:W-:Y:S02]  /*10700*/  UISETP.GT.AND UP2, UPT, UR12, UR11, UPT ;  /* 0x0000000b0c00728c */ /* 0x000fe4000bf44270 */
[----:B------:R-:W-:Y:S01]  /*10710*/  LEA R2, R2, R237, 0x6 ;  /* 0x000000ed02027211 */ /* 0x000fe200078e30ff */
[----:B------:R-:W-:Y:S01]  /*10720*/  UMOV UR15, UR35 ;  /* 0x00000023000f7c82 */ /* 0x000fe20008000000 */
[----:B------:R-:W-:Y:S02]  /*10730*/  UMOV UR14, UR34 ;  /* 0x00000022000e7c82 */ /* 0x000fe40008000000 */
[C---:B------:R-:W-:Y:S01]  /*10740*/  IADD3 R166, R2.reuse, 0x1, RZ ;  /* 0x0000000102a67810 */ /* 0x040fe20007ffe0ff */
[----:B------:R-:W-:Y:S01]  /*10750*/  LDSM.16.MT88.4 R176, [R225+0x10000] ;  /* 0x01000000e1b0783b */ /* 0x000fe20000004200 */
[----:B------:R-:W-:Y:S02]  /*10760*/  I2FP.F32.S32 R3, R2 ;  /* 0x0000000200037245 */ /* 0x000fe40000201400 */
[C---:B------:R-:W-:Y:S02]  /*10770*/  IADD3 R164, R2.reuse, 0x9, RZ ;  /* 0x0000000902a47810 */ /* 0x040fe40007ffe0ff */
[----:B------:R-:W-:Y:S01]  /*10780*/  I2FP.F32.S32 R166, R166 ;  /* 0x000000a600a67245 */ /* 0x000fe20000201400 */
[C---:B------:R-:W-:Y:S01]  /*10790*/  FFMA.FTZ R6, R3.reuse, UR5, R6 ;  /* 0x0000000503067c23 */ /* 0x040fe20008010006 */
[----:B------:R-:W-:Y:S01]  /*107a0*/  FFMA.FTZ R4, R3, UR5, R4 ;  /* 0x0000000503047c23 */ /* 0x000fe20008010004 */
[----:B------:R-:W-:Y:S01]  /*107b0*/  I2FP.F32.S32 R164, R164 ;  /* 0x000000a400a47245 */ /* 0x000fe20000201400 */
[----:B------:R-:W-:Y:S01]  /*107c0*/  LDSM.16.MT88.4 R180, [R228+0x12800] ;  /* 0x01280000e4b4783b */ /* 0x000fe20000004200 */
[----:B------:R-:W-:Y:S01]  /*107d0*/  IADD3 R167, R2, 0x8, RZ ;  /* 0x0000000802a77810 */ /* 0x000fe20007ffe0ff */
[----:B------:R-:W-:Y:S01]  /*107e0*/  FFMA.FTZ R7, R166, UR5, R7 ;  /* 0x00000005a6077c23 */ /* 0x000fe20008010007 */
[----:B------:R-:W-:Y:S01]  /*107f0*/  IADD3 R3, R2, 0x10, RZ ;  /* 0x0000001002037810 */ /* 0x000fe20007ffe0ff */
[----:B------:R-:W-:Y:S01]  /*10800*/  FFMA.FTZ R5, R166, UR5, R5 ;  /* 0x00000005a6057c23 */ /* 0x000fe20008010005 */
[----:B------:R-:W-:Y:S01]  /*10810*/  I2FP.F32.S32 R167, R167 ;  /* 0x000000a700a77245 */ /* 0x000fe20000201400 */
[C---:B------:R-:W-:Y:S01]  /*10820*/  FFMA.FTZ R11, R164.reuse, UR5, R11 ;  /* 0x00000005a40b7c23 */ /* 0x040fe2000801000b */
[----:B------:R-:W-:Y:S01]  /*10830*/  I2FP.F32.S32 R3, R3 ;  /* 0x0000000300037245 */ /* 0x000fe20000201400 */
[----:B------:R-:W-:Y:S01]  /*10840*/  FFMA.FTZ R9, R164, UR5, R9 ;  /* 0x00000005a4097c23 */ /* 0x000fe20008010009 */
[C---:B------:R-:W-:Y:S01]  /*10850*/  IADD3 R166, R2.reuse, 0x11, RZ ;  /* 0x0000001102a67810 */ /* 0x040fe20007ffe0ff */
[C---:B------:R-:W-:Y:S01]  /*10860*/  FFMA.FTZ R10, R167.reuse, UR5, R10 ;  /* 0x00000005a70a7c23 */ /* 0x040fe2000801000a */
[C---:B------:R-:W-:Y:S01]  /*10870*/  IADD3 R164, R2.reuse, 0x19, RZ ;  /* 0x0000001902a47810 */ /* 0x040fe20007ffe0ff */
[----:B------:R-:W-:Y:S01]  /*10880*/  FFMA.FTZ R8, R167, UR5, R8 ;  /* 0x00000005a7087c23 */ /* 0x000fe20008010008 */
[----:B------:R-:W-:Y:S01]  /*10890*/  I2FP.F32.S32 R166, R166 ;  /* 0x000000a600a67245 */ /* 0x000fe20000201400 */
[C---:B------:R-:W-:Y:S01]  /*108a0*/  FFMA.FTZ R14, R3.reuse, UR5, R14 ;  /* 0x00000005030e7c23 */ /* 0x040fe2000801000e */
[----:B------:R-:W-:Y:S01]  /*108b0*/  FFMA.FTZ R12, R3, UR5, R12 ;  /* 0x00000005030c7c23 */ /* 0x000fe2000801000c */
[C---:B------:R-:W-:Y:S01]  /*108c0*/  IADD3 R167, R2.reuse, 0x18, RZ ;  /* 0x0000001802a77810 */ /* 0x040fe20007ffe0ff */
[----:B------:R-:W-:Y:S01]  /*108d0*/  LDSM.16.MT88.4 R184, [R226+0x12800] ;  /* 0x01280000e2b8783b */ /* 0x000fe20000004200 */
[----:B------:R-:W-:Y:S01]  /*108e0*/  IADD3 R3, R2, 0x20, RZ ;  /* 0x0000002002037810 */ /* 0x000fe20007ffe0ff */
[C---:B------:R-:W-:Y:S01]  /*108f0*/  FFMA.FTZ R15, R166.reuse, UR5, R15 ;  /* 0x00000005a60f7c23 */ /* 0x040fe2000801000f */
[----:B------:R-:W-:Y:S01]  /*10900*/  I2FP.F32.S32 R164, R164 ;  /* 0x000000a400a47245 */ /* 0x000fe20000201400 */
[----:B------:R-:W-:Y:S01]  /*10910*/  FFMA.FTZ R13, R166, UR5, R13 ;  /* 0x00000005a60d7c23 */ /* 0x000fe2000801000d */
[----:B------:R-:W-:Y:S02]  /*10920*/  I2FP.F32.S32 R167, R167 ;  /* 0x000000a700a77245 */ /* 0x000fe40000201400 */
[----:B------:R-:W-:Y:S01]  /*10930*/  IADD3 R166, R2, 0x21, RZ ;  /* 0x0000002102a67810 */ /* 0x000fe20007ffe0ff */
[C---:B------:R-:W-:Y:S01]  /*10940*/  FFMA.FTZ R19, R164.reuse, UR5, R19 ;  /* 0x00000005a4137c23 */ /* 0x040fe20008010013 */
[----:B------:R-:W-:Y:S01]  /*10950*/  I2FP.F32.S32 R3, R3 ;  /* 0x0000000300037245 */ /* 0x000fe20000201400 */
[----:B------:R-:W-:Y:S01]  /*10960*/  FFMA.FTZ R17, R164, UR5, R17 ;  /* 0x00000005a4117c23 */ /* 0x000fe20008010011 */
[----:B------:R-:W-:Y:S01]  /*10970*/  FMNMX.FTZ R168, R6, R0, !PT ;  /* 0x0000000006a87209 */ /* 0x000fe20007810000 */
[C---:B------:R-:W-:Y:S01]  /*10980*/  FFMA.FTZ R18, R167.reuse, UR5, R18 ;  /* 0x00000005a7127c23 */ /* 0x040fe20008010012 */
[----:B------:R-:W-:Y:S01]  /*10990*/  FMNMX.FTZ R164, R4, R165, !PT ;  /* 0x000000a504a47209 */ /* 0x000fe20007810000 */
[----:B------:R-:W-:Y:S01]  /*109a0*/  FFMA.FTZ R16, R167, UR5, R16 ;  /* 0x00000005a7107c23 */ /* 0x000fe20008010010 */
[----:B------:R-:W-:Y:S01]  /*109b0*/  I2FP.F32.S32 R166, R166 ;  /* 0x000000a600a67245 */ /* 0x000fe20000201400 */
[C---:B------:R-:W-:Y:S01]  /*109c0*/  FFMA.FTZ R22, R3.reuse, UR5, R22 ;  /* 0x0000000503167c23 */ /* 0x040fe20008010016 */
[----:B------:R-:W-:Y:S01]  /*109d0*/  FFMA.FTZ R20, R3, UR5, R20 ;  /* 0x0000000503147c23 */ /* 0x000fe20008010014 */
[----:B------:R-:W-:Y:S01]  /*109e0*/  FMNMX.FTZ R167, R7, R168, !PT ;  /* 0x000000a807a77209 */ /* 0x000fe20007810000 */
[----:B------:R-:W-:Y:S01]  /*109f0*/  LDSM.16.MT88.4 R188, [R228+0x14800] ;  /* 0x01480000e4bc783b */ /* 0x000fe20000004200 */
[----:B------:R-:W-:Y:S01]  /*10a00*/  FMNMX.FTZ R3, R5, R164, !PT ;  /* 0x000000a405037209 */ /* 0x000fe20007810000 */
[C---:B------:R-:W-:Y:S01]  /*10a10*/  FFMA.FTZ R23, R166.reuse, UR5, R23 ;  /* 0x00000005a6177c23 */ /* 0x040fe20008010017 */
[----:B------:R-:W-:Y:S01]  /*10a20*/  FFMA.FTZ R21, R166, UR5, R21 ;  /* 0x00000005a6157c23 */ /* 0x000fe20008010015 */
[----:B------:R-:W-:Y:S02]  /*10a30*/  FMNMX.FTZ R164, R10, R167, !PT ;  /* 0x000000a70aa47209 */ /* 0x000fe40007810000 */
[----:B------:R-:W-:Y:S02]  /*10a40*/  FMNMX.FTZ R166, R8, R3, !PT ;  /* 0x0000000308a67209 */ /* 0x000fe40007810000 */
[----:B------:R-:W-:Y:S01]  /*10a50*/  IADD3 R169, R2, 0x28, RZ ;  /* 0x0000002802a97810 */ /* 0x000fe20007ffe0ff */
[----:B------:R-:W-:Y:S01]  /*10a60*/  LDSM.16.MT88.4 R192, [R224+0x14800] ;  /* 0x01480000e0c0783b */ /* 0x000fe20000004200 */
        /* <DEDUP_REMOVED lines=9> */
[----:B------:R-:W-:Y:S02]  /*10b00*/  FMNMX.FTZ R166, R18, R167, !PT ;  /* 0x000000a712a67209 */ /* 0x000fe40007810000 */
[----:B------:R-:W-:Y:S02]  /*10b10*/  FMNMX.FTZ R168, R16, R169, !PT ;  /* 0x000000a910a87209 */ /* 0x000fe40007810000 */
[C---:B------:R-:W-:Y:S02]  /*10b20*/  IADD3 R3, R2.reuse, 0x30, RZ ;  /* 0x0000003002037810 */ /* 0x040fe40007ffe0ff */
[----:B------:R-:W-:Y:S02]  /*10b30*/  IADD3 R164, R2, 0x29, RZ ;  /* 0x0000002902a47810 */ /* 0x000fe40007ffe0ff */
[----:B------:R-:W-:Y:S02]  /*10b40*/  FMNMX.FTZ R167, R19, R166, !PT ;  /* 0x000000a613a77209 */ /* 0x000fe40007810000 */
[----:B------:R-:W-:Y:S02]  /*10b50*/  FMNMX.FTZ R169, R17, R168, !PT ;  /* 0x000000a811a97209 */ /* 0x000fe40007810000 */
[----:B------:R-:W-:Y:S02]  /*10b60*/  I2FP.F32.S32 R3, R3 ;  /* 0x0000000300037245 */ /* 0x000fe40000201400 */
[----:B------:R-:W-:Y:S02]  /*10b70*/  I2FP.F32.S32 R164, R164 ;  /* 0x000000a400a47245 */ /* 0x000fe40000201400 */
[----:B------:R-:W-:Y:S01]  /*10b80*/  FMNMX.FTZ R168, R22, R167, !PT ;  /* 0x000000a716a87209 */ /* 0x000fe20007810000 */
[C---:B------:R-:W-:Y:S01]  /*10b90*/  FFMA.FTZ R30, R3.reuse, UR5, R30 ;  /* 0x00000005031e7c23 */ /* 0x040fe2000801001e */
[----:B------:R-:W-:Y:S01]  /*10ba0*/  FMNMX.FTZ R166, R20, R169, !PT ;  /* 0x000000a914a67209 */ /* 0x000fe20007810000 */
[----:B------:R-:W-:Y:S01]  /*10bb0*/  FFMA.FTZ R28, R3, UR5, R28 ;  /* 0x00000005031c7c23 */ /* 0x000fe2000801001c */
[----:B------:R-:W-:Y:S01]  /*10bc0*/  FMNMX.FTZ R169, R23, R168, !PT ;  /* 0x000000a817a97209 */ /* 0x000fe20007810000 */
[C---:B------:R-:W-:Y:S01]  /*10bd0*/  FFMA.FTZ R27, R164.reuse, UR5, R27 ;  /* 0x00000005a41b7c23 */ /* 0x040fe2000801001b */
[----:B------:R-:W-:Y:S01]  /*10be0*/  FMNMX.FTZ R3, R21, R166, !PT ;  /* 0x000000a615037209 */ /* 0x000fe20007810000 */
[----:B------:R-:W-:Y:S01]  /*10bf0*/  FFMA.FTZ R25, R164, UR5, R25 ;  /* 0x00000005a4197c23 */ /* 0x000fe20008010019 */
[----:B------:R-:W-:Y:S02]  /*10c00*/  IADD3 R164, R2, 0x31, RZ ;  /* 0x0000003102a47810 */ /* 0x000fe40007ffe0ff */
[----:B------:R-:W-:Y:S02]  /*10c10*/  FMNMX.FTZ R168, R26, R169, !PT ;  /* 0x000000a91aa87209 */ /* 0x000fe40007810000 */
        /* <DEDUP_REMOVED lines=110> */
[C---:B------:R-:W-:Y:S01]  /*11300*/  FMUL.FTZ R15, R0.reuse, R155 ;  /* 0x0000009b000f7220 */ /* 0x040fe20000410000 */
        /* <DEDUP_REMOVED lines=32> */
[----:B------:R-:W4:Y:S04]  /*11510*/  LDSM.16.MT88.4 R172, [R226+0x12000] ;  /* 0x01200000e2ac783b */ /* 0x000f280000004200 */
[----:B------:R-:W-:Y:S01]  /*11520*/  FMUL.FTZ R93, R2, R93 ;  /* 0x0000005d025d7220 */ /* 0x000fe20000410000 */
[C---:B------:R-:W-:Y:S05]  /*11530*/  HMMA.16816.F32 R44, R160.reuse, R176, R44 ;  /* 0x000000b0a02c723c */ /* 0x040fea000000182c */
[C---:B------:R-:W-:Y:S01]  /*11540*/  FMUL.FTZ R98, R0.reuse, R98 ;  /* 0x0000006200627220 */ /* 0x040fe20000410000 */
[C---:B------:R-:W-:Y:S01]  /*11550*/  HMMA.16816.F32 R48, R160.reuse, R178, R48 ;  /* 0x000000b2a030723c */ /* 0x040fe20000001830 */
[----:B------:R-:W-:Y:S04]  /*11560*/  LDSM.16.MT88.4 R176, [R224+0x10800] ;  /* 0x01080000e0b0783b */ /* 0x000fe80000004200 */
[----:B------:R-:W-:Y:S01]  /*11570*/  FMUL.FTZ R99, R0, R99 ;  /* 0x0000006300637220 */ /* 0x000fe20000410000 */
        /* <DEDUP_REMOVED lines=75> */
[--C-:B------:R-:W-:Y:S01]  /*11a30*/  FFMA.FTZ R204, R18, UR4, -R202.reuse ;  /* 0x0000000412cc7c23 */ /* 0x100fe200080108ca */
[----:B------:R-:W-:Y:S01]  /*11a40*/  FFMA.FTZ R205, R19, UR4, -R202 ;  /* 0x0000000413cd7c23 */ /* 0x000fe200080108ca */
[--C-:B------:R-:W-:Y:S01]  /*11a50*/  FFMA.FTZ R246, R16, UR4, -R200.reuse ;  /* 0x0000000410f67c23 */ /* 0x100fe200080108c8 */
[C---:B---3--:R-:W-:Y:S03]  /*11a60*/  HMMA.16816.F32 R124, R160.reuse, R156, R124 ;  /* 0x0000009ca07c723c */ /* 0x048fe6000000187c */
[----:B------:R-:W-:Y:S01]  /*11a70*/  MUFU.EX2 R244, R244 ;  /* 0x000000f400f47308 */ /* 0x000fe20000000800 */
[----:B------:R-:W-:Y:S01]  /*11a80*/  FFMA.FTZ R249, R17, UR4, -R200 ;  /* 0x0000000411f97c23 */ /* 0x000fe200080108c8 */
[C---:B------:R-:W-:Y:S01]  /*11a90*/  FMUL.FTZ R142, R0.reuse, R142 ;  /* 0x0000008e008e7220 */ /* 0x040fe20000410000 */
[----:B------:R-:W-:Y:S01]  /*11aa0*/  FMUL.FTZ R143, R0, R143 ;  /* 0x0000008f008f7220 */ /* 0x000fe20000410000 */
[C---:B------:R-:W-:Y:S01]  /*11ab0*/  HMMA.16816.F32 R128, R160.reuse, R158, R128 ;  /* 0x0000009ea080723c */ /* 0x040fe20000001880 */
[----:B------:R-:W3:Y:S05]  /*11ac0*/  LDSM.16.MT88.4 R156, [R224+0x16000] ;  /* 0x01600000e09c783b */ /* 0x000eea0000004200 */
[----:B------:R-:W-:Y:S01]  /*11ad0*/  MUFU.EX2 R204, R204 ;  /* 0x000000cc00cc7308 */ /* 0x000fe20000000800 */
[C---:B------:R-:W-:Y:S01]  /*11ae0*/  FMUL.FTZ R140, R2.reuse, R140 ;  /* 0x0000008c028c7220 */ /* 0x040fe20000410000 */
[C---:B-1----:R-:W-:Y:S03]  /*11af0*/  HMMA.16816.F32 R132, R160.reuse, R168, R132 ;  /* 0x000000a8a084723c */ /* 0x042fe60000001884 */
[----:B------:R-:W-:Y:S03]  /*11b00*/  FMUL.FTZ R141, R2, R141 ;  /* 0x0000008d028d7220 */ /* 0x000fe60000410000 */
[C---:B------:R-:W-:Y:S01]  /*11b10*/  HMMA.16816.F32 R136, R160.reuse, R170, R136 ;  /* 0x000000aaa088723c */ /* 0x040fe20000001888 */
[----:B------:R-:W1:Y:S01]  /*11b20*/  LDSM.16.MT88.4 R168, [R226+0x10800] ;  /* 0x01080000e2a8783b */ /* 0x000e620000004200 */
[----:B------:R-:W5:Y:S03]  /*11b30*/  MUFU.EX2 R205, R205 ;  /* 0x000000cd00cd7308 */ /* 0x000f660000000800 */
[C---:B------:R-:W-:Y:S01]  /*11b40*/  FMUL.FTZ R18, R0.reuse, R150 ;  /* 0x0000009600127220 */ /* 0x040fe20000410000 */
[C---:B----4-:R-:W-:Y:S06]  /*11b50*/  HMMA.16816.F32 R12, R160.reuse, R172, R12 ;  /* 0x000000aca00c723c */ /* 0x050fec000000180c */
[----:B------:R-:W-:Y:S01]  /*11b60*/  MUFU.EX2 R246, R246 ;  /* 0x000000f600f67308 */ /* 0x000fe20000000800 */
[----:B------:R-:W-:Y:S01]  /*11b70*/  FMUL.FTZ R19, R0, R151 ;  /* 0x0000009700137220 */ /* 0x000fe20000410000 */
[C---:B------:R-:W-:Y:S01]  /*11b80*/  HMMA.16816.F32 R140, R160.reuse, R174, R140 ;  /* 0x000000aea08c723c */ /* 0x040fe2000000188c */
[----:B------:R-:W4:Y:S02]  /*11b90*/  LDSM.16.MT88.4 R172, [R225+0x10800] ;  /* 0x01080000e1ac783b */ /* 0x000f240000004200 */
[C---:B------:R-:W-:Y:S05]  /*11ba0*/  FMUL.FTZ R16, R2.reuse, R148 ;  /* 0x0000009402107220 */ /* 0x040fea0000410000 */
[----:B------:R-:W1:Y:S03]  /*11bb0*/  MUFU.EX2 R249, R249 ;  /* 0x000000f900f97308 */ /* 0x000e660000000800 */
[----:B------:R-:W-:Y:S01]  /*11bc0*/  FMUL.FTZ R17, R2, R149 ;  /* 0x0000009502117220 */ /* 0x000fe20000410000 */
[C---:B------:R-:W-:Y:S01]  /*11bd0*/  FMUL.FTZ R146, R0.reuse, R146 ;  /* 0x0000009200927220 */ /* 0x040fe20000410000 */
[----:B------:R-:W-:Y:S01]  /*11be0*/  FMUL.FTZ R147, R0, R147 ;  /* 0x0000009300937220 */ /* 0x000fe20000410000 */
[C---:B------:R-:W-:Y:S01]  /*11bf0*/  FMUL.FTZ R144, R2.reuse, R144 ;  /* 0x0000009002907220 */ /* 0x040fe20000410000 */
[----:B------:R-:W-:Y:S01]  /*11c00*/  FMUL.FTZ R145, R2, R145 ;  /* 0x0000009102917220 */ /* 0x000fe20000410000 */
[----:B--2---:R-:W-:Y:S01]  /*11c10*/  F2FP.F16.F32.PACK_AB R149, R206, R203 ;  /* 0x000000cbce95723e */ /* 0x004fe200000000ff */
[----:B------:R-:W-:Y:S01]  /*11c20*/  FFMA.FTZ R199, R0, R243, R199 ;  /* 0x000000f300c77223 */ /* 0x000fe200000100c7 */
[----:B-----5:R-:W-:Y:S01]  /*11c30*/  F2FP.F16.F32.PACK_AB R151, R205, R204 ;  /* 0x000000cccd97723e */ /* 0x020fe200000000ff */
[C---:B---3--:R-:W-:Y:S03]  /*11c40*/  HMMA.16816.F32 R16, R160.reuse, R156, R16 ;  /* 0x0000009ca010723c */ /* 0x048fe60000001810 */
[----:B------:R-:W-:Y:S01]  /*11c50*/  F2FP.F16.F32.PACK_AB R148, R244, R207 ;  /* 0x000000cff494723e */ /* 0x000fe200000000ff */
[----:B------:R-:W-:Y:S01]  /*11c60*/  FFMA.FTZ R201, R2, R245, R201 ;  /* 0x000000f502c97223 */ /* 0x000fe200000100c9 */
[----:B------:R-:W-:Y:S01]  /*11c70*/  FADD.FTZ R199, R167, R199 ;  /* 0x000000c7a7c77221 */ /* 0x000fe20000010000 */
[----:B------:R-:W-:Y:S01]  /*11c80*/  HMMA.16816.F32 R144, R160, R158, R144 ;  /* 0x0000009ea090723c */ /* 0x000fe20000001890 */
[----:B------:R-:W2:Y:S04]  /*11c90*/  LDSM.16.MT88.4 R156, [R225+0x12800] ;  /* 0x01280000e19c783b */ /* 0x000ea80000004200 */
[----:B-1----:R-:W-:Y:S01]  /*11ca0*/  F2FP.F16.F32.PACK_AB R150, R249, R246 ;  /* 0x000000f6f996723e */ /* 0x002fe200000000ff */
[----:B------:R-:W-:Y:S01]  /*11cb0*/  FADD.FTZ R198, R198, R201 ;  /* 0x000000c9c6c67221 */ /* 0x000fe20000010000 */
[----:B------:R-:W-:Y:S02]  /*11cc0*/  FADD.FTZ R0, R196, R199 ;  /* 0x000000c7c4007221 */ /* 0x000fe40000010000 */
[----:B------:R-:W1:Y:S02]  /*11cd0*/  LDSM.16.MT88.4 R160, [R224+0x12800] ;  /* 0x01280000e0a0783b */ /* 0x000e640000004200 */
[----:B------:R-:W-:Y:S01]  /*11ce0*/  FADD.FTZ R197, R197, R198 ;  /* 0x000000c6c5c57221 */ /* 0x000fe20000010000 */
[C---:B------:R-:W-:Y:S05]  /*11cf0*/  HMMA.16816.F32 R4, R148.reuse, R152, R4 ;  /* 0x000000989404723c */ /* 0x040fea0000001804 */
[----:B------:R-:W-:Y:S01]  /*11d00*/  FADD.FTZ R0, R165, R0 ;  /* 0x00000000a5007221 */ /* 0x000fe20000010000 */
[C---:B------:R-:W-:Y:S01]  /*11d10*/  HMMA.16816.F32 R8, R148.reuse, R154, R8 ;  /* 0x0000009a9408723c */ /* 0x040fe20000001808 */
[----:B------:R-:W3:Y:S04]  /*11d20*/  LDSM.16.MT88.4 R152, [R226+0x14800] ;  /* 0x01480000e298783b */ /* 0x000ee80000004200 */
[----:B------:R-:W-:Y:S01]  /*11d30*/  MOV R165, R164 ;  /* 0x000000a400a57202 */ /* 0x000fe20000000f00 */
[C---:B------:R-:W-:Y:S05]  /*11d40*/  HMMA.16816.F32 R36, R148.reuse, R168, R36 ;  /* 0x000000a89424723c */ /* 0x040fea0000001824 */
[----:B------:R-:W-:Y:S01]  /*11d50*/  FADD.FTZ R166, R166, R197 ;  /* 0x000000c5a6a67221 */ /* 0x000fe20000010000 */
[C---:B------:R-:W-:Y:S01]  /*11d60*/  HMMA.16816.F32 R40, R148.reuse, R170, R40 ;  /* 0x000000aa9428723c */ /* 0x040fe20000001828 */
[----:B------:R-:W5:Y:S04]  /*11d70*/  LDSM.16.MT88.4 R168, [R225+0x14800] ;  /* 0x01480000e1a8783b */ /* 0x000f680000004200 */
[----:B------:R-:W-:Y:S01]  /*11d80*/  FADD.FTZ R203, R203, R0 ;  /* 0x00000000cbcb7221 */ /* 0x000fe20000010000 */
[C---:B----4-:R-:W-:Y:S05]  /*11d90*/  HMMA.16816.F32 R44, R148.reuse, R172, R44 ;  /* 0x000000ac942c723c */ /* 0x050fea000000182c */
[----:B------:R-:W-:Y:S01]  /*11da0*/  FADD.FTZ R207, R207, R166 ;  /* 0x000000a6cfcf7221 */ /* 0x000fe20000010000 */
[C---:B------:R-:W-:Y:S01]  /*11db0*/  HMMA.16816.F32 R48, R148.reuse, R174, R48 ;  /* 0x000000ae9430723c */ /* 0x040fe20000001830 */
[----:B------:R-:W4:Y:S04]  /*11dc0*/  LDSM.16.MT88.4 R172, [R228+0x16800] ;  /* 0x01680000e4ac783b */ /* 0x000f280000004200 */
        /* <DEDUP_REMOVED lines=21> */
[C---:B-1----:R-:W-:Y:S06]  /*11f20*/  HMMA.16816.F32 R84, R148.reuse, R160, R84 ;  /* 0x000000a09454723c */ /* 0x042fec0000001854 */
[----:B------:R-:W-:Y:S01]  /*11f30*/  MUFU.EX2 R186, R186 ;  /* 0x000000ba00ba7308 */ /* 0x000fe20000000800 */
[----:B------:R-:W-:Y:S01]  /*11f40*/  FFMA.FTZ R185, R23, UR4, -R202 ;  /* 0x0000000417b97c23 */ /* 0x000fe200080108ca */
[C---:B------:R-:W-:Y:S01]  /*11f50*/  HMMA.16816.F32 R88, R148.reuse, R162, R88 ;  /* 0x000000a29458723c */ /* 0x040fe20000001858 */
[----:B------:R-:W-:Y:S02]  /*11f60*/  LDSM.16.MT88.4 R160, [R224+0x16800] ;  /* 0x01680000e0a0783b */ /* 0x000fe40000004200 */
[----:B------:R-:W-:Y:S03]  /*11f70*/  MOV R0, R3 ;  /* 0x0000000300007202 */ /* 0x000fe60000000f00 */
[C---:B------:R-:W-:Y:S02]  /*11f80*/  HMMA.16816.F32 R92, R148.reuse, R188, R92 ;  /* 0x000000bc945c723c */ /* 0x040fe4000000185c */
[----:B------:R-:W-:Y:S04]  /*11f90*/  MUFU.EX2 R185, R185 ;  /* 0x000000b900b97308 */ /* 0x000fe80000000800 */
[C---:B------:R-:W-:Y:S06]  /*11fa0*/  HMMA.16816.F32 R96, R148.reuse, R190, R96 ;  /* 0x000000be9460723c */ /* 0x040fec0000001860 */
[----:B------:R-:W1:Y:S01]  /*11fb0*/  MUFU.EX2 R187, R187 ;  /* 0x000000bb00bb7308 */ /* 0x000e620000000800 */
[--C-:B------:R-:W-:Y:S01]  /*11fc0*/  FFMA.FTZ R188, R20, UR4, -R200.reuse ;  /* 0x0000000414bc7c23 */ /* 0x100fe200080108c8 */
[C---:B---3--:R-:W-:Y:S03]  /*11fd0*/  HMMA.16816.F32 R100, R148.reuse, R152, R100 ;  /* 0x000000989464723c */ /* 0x048fe60000001864 */
[--C-:B------:R-:W-:Y:S03]  /*11fe0*/  FFMA.FTZ R190, R24, UR4, -R200.reuse ;  /* 0x0000000418be7c23 */ /* 0x100fe600080108c8 */
[C---:B------:R-:W-:Y:S01]  /*11ff0*/  HMMA.16816.F32 R104, R148.reuse, R154, R104 ;  /* 0x0000009a9468723c */ /* 0x040fe20000001868 */
[----:B------:R-:W3:Y:S01]  /*12000*/  LDSM.16.MT88.4 R152, [R225+0x16800] ;  /* 0x01680000e198783b */ /* 0x000ee20000004200 */
[----:B------:R-:W-:Y:S03]  /*12010*/  MUFU.EX2 R188, R188 ;  /* 0x000000bc00bc7308 */ /* 0x000fe60000000800 */
[--C-:B------:R-:W-:Y:S01]  /*12020*/  FFMA.FTZ R191, R25, UR4, -R200.reuse ;  /* 0x0000000419bf7c23 */ /* 0x100fe200080108c8 */
[C---:B-----5:R-:W-:Y:S03]  /*12030*/  HMMA.16816.F32 R108, R148.reuse, R168, R108 ;  /* 0x000000a8946c723c */ /* 0x060fe6000000186c */
[----:B------:R-:W-:Y:S03]  /*12040*/  LDSM.16.MT88.4 R24, [R225+0x11000] ;  /* 0x01100000e118783b */ /* 0x000fe60000004200 */
[----:B------:R-:W-:Y:S01]  /*12050*/  MUFU.EX2 R190, R190 ;  /* 0x000000be00be7308 */ /* 0x000fe20000000800 */
[----:B-1----:R-:W-:Y:S01]  /*12060*/  F2FP.F16.F32.PACK_AB R23, R187, R186 ;  /* 0x000000babb17723e */ /* 0x002fe200000000ff */
[C---:B------:R-:W-:Y:S03]  /*12070*/  HMMA.16816.F32 R112, R148.reuse, R170, R112 ;  /* 0x000000aa9470723c */ /* 0x040fe60000001870 */
[----:B------:R-:W1:Y:S03]  /*12080*/  LDSM.16.MT88.4 R168, [R228+0x11000] ;  /* 0x01100000e4a8783b */ /* 0x000e660000004200 */
[C---:B------:R-:W-:Y:S02]  /*12090*/  HMMA.16816.F32 R116, R148.reuse, R192, R116 ;  /* 0x000000c09474723c */ /* 0x040fe40000001874 */
[----:B------:R-:W5:Y:S03]  /*120a0*/  MUFU.EX2 R191, R191 ;  /* 0x000000bf00bf7308 */ /* 0x000f660000000800 */
[----:B------:R-:W-:Y:S01]  /*120b0*/  FFMA.FTZ R189, R21, UR4, -R200 ;  /* 0x0000000415bd7c23 */ /* 0x000fe200080108c8 */
[C---:B------:R-:W-:Y:S05]  /*120c0*/  HMMA.16816.F32 R120, R148.reuse, R194, R120 ;  /* 0x000000c29478723c */ /* 0x040fea0000001878 */
[----:B------:R-:W-:Y:S01]  /*120d0*/  F2FP.F16.F32.PACK_AB R21, R185, R184 ;  /* 0x000000b8b915723e */ /* 0x000fe200000000ff */
[C---:B----4-:R-:W-:Y:S01]  /*120e0*/  HMMA.16816.F32 R124, R148.reuse, R172, R124 ;  /* 0x000000ac947c723c */ /* 0x050fe2000000187c */
[----:B------:R-:W4:Y:S04]  /*120f0*/  MUFU.EX2 R189, R189 ;  /* 0x000000bd00bd7308 */ /* 0x000f280000000800 */
[----:B------:R-:W-:Y:S01]  /*12100*/  FADD.FTZ R184, R184, R205 ;  /* 0x000000cdb8b87221 */ /* 0x000fe20000010000 */
[C---:B------:R-:W-:Y:S01]  /*12110*/  HMMA.16816.F32 R128, R148.reuse, R174, R128 ;  /* 0x000000ae9480723c */ /* 0x040fe20000001880 */
[----:B------:R-:W-:Y:S04]  /*12120*/  LDSM.16.MT88.4 R172, [R228+0x13000] ;  /* 0x01300000e4ac783b */ /* 0x000fe80000004200 */
[----:B-----5:R-:W-:Y:S01]  /*12130*/  F2FP.F16.F32.PACK_AB R22, R191, R190 ;  /* 0x000000bebf16723e */ /* 0x020fe200000000ff */
[C---:B--2---:R-:W-:Y:S05]  /*12140*/  HMMA.16816.F32 R132, R148.reuse, R156, R132 ;  /* 0x0000009c9484723c */ /* 0x044fea0000001884 */
[----:B------:R-:W-:Y:S01]  /*12150*/  FADD.FTZ R185, R185, R184 ;  /* 0x000000b8b9b97221 */ /* 0x000fe20000010000 */
[C---:B------:R-:W-:Y:S01]  /*12160*/  HMMA.16816.F32 R136, R148.reuse, R158, R136 ;  /* 0x0000009e9488723c */ /* 0x040fe20000001888 */
[----:B------:R-:W2:Y:S04]  /*12170*/  LDSM.16.MT88.4 R156, [R226+0x11000] ;  /* 0x01100000e29c783b */ /* 0x000ea80000004200 */
[C---:B----4-:R-:W-:Y:S01]  /*12180*/  F2FP.F16.F32.PACK_AB R20, R189.reuse, R188 ;  /* 0x000000bcbd14723e */ /* 0x050fe200000000ff */
        /* <DEDUP_REMOVED lines=10> */
[C---:B-1----:R-:W-:Y:S03]  /*12230*/  HMMA.16816.F32 R4, R20.reuse, R168, R4 ;  /* 0x000000a81404723c */ /* 0x042fe60000001804 */
[----:B------:R-:W1:Y:S02]  /*12240*/  LDSM.16.MT88.4 R160, [R228+0x15000] ;  /* 0x01500000e4a0783b */ /* 0x000e640000004200 */
[----:B------:R-:W-:Y:S01]  /*12250*/  FADD.FTZ R187, R187, R186 ;  /* 0x000000babbbb7221 */ /* 0x000fe20000010000 */
[C---:B------:R-:W-:Y:S05]  /*12260*/  HMMA.16816.F32 R8, R20.reuse, R170, R8 ;  /* 0x000000aa1408723c */ /* 0x040fea0000001808 */
[----:B------:R-:W5:Y:S01]  /*12270*/  LDSM.16.MT88.4 R168, [R226+0x15000] ;  /* 0x01500000e2a8783b */ /* 0x000f620000004200 */
[C---:B--2---:R-:W-:Y:S05]  /*12280*/  HMMA.16816.F32 R36, R20.reuse, R156, R36 ;  /* 0x0000009c1424723c */ /* 0x044fea0000001824 */
[----:B------:R-:W-:Y:S01]  /*12290*/  FADD.FTZ R191, R191, R190 ;  /* 0x000000bebfbf7221 */ /* 0x000fe20000010000 */
        /* <DEDUP_REMOVED lines=25> */
[C---:B-1----:R-:W-:Y:S02]  /*12430*/  HMMA.16816.F32 R92, R20.reuse, R160, R92 ;  /* 0x000000a0145c723c */ /* 0x042fe4000000185c */
[----:B------:R-:W-:Y:S01]  /*12440*/  MUFU.EX2 R180, R180 ;  /* 0x000000b400b47308 */ /* 0x000fe20000000800 */
[----:B------:R-:W-:Y:S02]  /*12450*/  LDSM.16.MT88.4 R28, [R228+0x11800] ;  /* 0x01180000e41c783b */ /* 0x000fe40000004200 */
[----:B------:R-:W-:Y:S01]  /*12460*/  FFMA.FTZ R182, R32, UR4, -R200 ;  /* 0x0000000420b67c23 */ /* 0x000fe200080108c8 */
[C---:B------:R-:W-:Y:S06]  /*12470*/  HMMA.16816.F32 R96, R20.reuse, R162, R96 ;  /* 0x000000a21460723c */ /* 0x040fec0000001860 */
[----:B------:R-:W-:Y:S01]  /*12480*/  MUFU.EX2 R178, R178 ;  /* 0x000000b200b27308 */ /* 0x000fe20000000800 */
[----:B------:R-:W-:Y:S01]  /*12490*/  FFMA.FTZ R202, R35, UR4, -R202 ;  /* 0x0000000423ca7c23 */ /* 0x000fe200080108ca */
[C---:B-----5:R-:W-:Y:S03]  /*124a0*/  HMMA.16816.F32 R100, R20.reuse, R168, R100 ;  /* 0x000000a81464723c */ /* 0x060fe60000001864 */
[----:B------:R-:W-:Y:S03]  /*124b0*/  FFMA.FTZ R200, R33, UR4, -R200 ;  /* 0x0000000421c87c23 */ /* 0x000fe600080108c8 */
[C---:B------:R-:W-:Y:S01]  /*124c0*/  HMMA.16816.F32 R104, R20.reuse, R170, R104 ;  /* 0x000000aa1468723c */ /* 0x040fe20000001868 */
[----:B------:R-:W-:Y:S01]  /*124d0*/  LDSM.16.MT88.4 R32, [R225+0x11800] ;  /* 0x01180000e120783b */ /* 0x000fe20000004200 */
[----:B------:R-:W1:Y:S04]  /*124e0*/  MUFU.EX2 R179, R202 ;  /* 0x000000ca00b37308 */ /* 0x000e680000000800 */
[C---:B--2---:R-:W-:Y:S03]  /*124f0*/  HMMA.16816.F32 R108, R20.reuse, R156, R108 ;  /* 0x0000009c146c723c */ /* 0x044fe6000000186c */
[----:B------:R-:W-:Y:S03]  /*12500*/  LDSM.16.MT88.4 R168, [R226+0x13800] ;  /* 0x01380000e2a8783b */ /* 0x000fe60000004200 */
[----:B------:R-:W2:Y:S01]  /*12510*/  MUFU.EX2 R181, R181 ;  /* 0x000000b500b57308 */ /* 0x000ea20000000800 */
[C---:B------:R-:W-:Y:S04]  /*12520*/  HMMA.16816.F32 R112, R20.reuse, R158, R112 ;  /* 0x0000009e1470723c */ /* 0x040fe80000001870 */
[----:B------:R-:W5:Y:S02]  /*12530*/  LDSM.16.MT88.4 R156, [R225+0x17000] ;  /* 0x01700000e19c783b */ /* 0x000f640000004200 */
[C---:B------:R-:W-:Y:S03]  /*12540*/  HMMA.16816.F32 R116, R20.reuse, R24, R116 ;  /* 0x000000181474723c */ /* 0x040fe60000001874 */
[----:B------:R-:W-:Y:S03]  /*12550*/  MUFU.EX2 R182, R182 ;  /* 0x000000b600b67308 */ /* 0x000fe60000000800 */
[C---:B------:R-:W-:Y:S01]  /*12560*/  HMMA.16816.F32 R120, R20.reuse, R26, R120 ;  /* 0x0000001a1478723c */ /* 0x040fe20000001878 */
[----:B------:R-:W1:Y:S06]  /*12570*/  LDSM.16.MT88.4 R24, [R224+0x17000] ;  /* 0x01700000e018783b */ /* 0x000e6c0000004200 */
[----:B------:R-:W2:Y:S01]  /*12580*/  MUFU.EX2 R183, R200 ;  /* 0x000000c800b77308 */ /* 0x000ea20000000800 */
        /* <DEDUP_REMOVED lines=9> */
[----:B------:R-:W-:Y:S01]  /*12620*/  HMMA.16816.F32 R144, R20, R26, R144 ;  /* 0x0000001a1490723c */ /* 0x000fe20000001890 */
[----:B------:R-:W1:Y:S06]  /*12630*/  LDSM.16.MT88.4 R24, [R228+0x13800] ;  /* 0x01380000e418783b */ /* 0x000e6c0000004200 */
[----:B------:R-:W-:Y:S01]  /*12640*/  F2FP.F16.F32.PACK_AB R21, R177, R176 ;  /* 0x000000b0b115723e */ /* 0x000fe200000000ff */
[----:B------:R-:W-:Y:S03]  /*12650*/  FADD.FTZ R176, R176, R187 ;  /* 0x000000bbb0b07221 */ /* 0x000fe60000010000 */
[----:B------:R-:W-:Y:S01]  /*12660*/  F2FP.F16.F32.PACK_AB R23, R179, R178 ;  /* 0x000000b2b317723e */ /* 0x000fe200000000ff */
[----:B------:R-:W-:Y:S01]  /*12670*/  FADD.FTZ R177, R177, R176 ;  /* 0x000000b0b1b17221 */ /* 0x000fe20000010000 */
[----:B--2---:R-:W-:Y:S01]  /*12680*/  F2FP.F16.F32.PACK_AB R20, R181, R180 ;  /* 0x000000b4b514723e */ /* 0x004fe200000000ff */
[----:B------:R-:W-:Y:S01]  /*12690*/  FADD.FTZ R180, R180, R191 ;  /* 0x000000bfb4b47221 */ /* 0x000fe20000010000 */
[----:B------:R-:W-:Y:S01]  /*126a0*/  F2FP.F16.F32.PACK_AB R22, R183, R182 ;  /* 0x000000b6b716723e */ /* 0x000fe200000000ff */
[----:B------:R-:W-:Y:S02]  /*126b0*/  FADD.FTZ R178, R178, R177 ;  /* 0x000000b1b2b27221 */ /* 0x000fe40000010000 */
[----:B------:R-:W-:Y:S02]  /*126c0*/  FADD.FTZ R181, R181, R180 ;  /* 0x000000b4b5b57221 */ /* 0x000fe40000010000 */
[----:B------:R-:W-:Y:S02]  /*126d0*/  FADD.FTZ R243, R179, R178 ;  /* 0x000000b2b3f37221 */ /* 0x000fe40000010000 */
[C---:B------:R-:W-:Y:S01]  /*126e0*/  HMMA.16816.F32 R160, R20.reuse, R28, R4 ;  /* 0x0000001c14a0723c */ /* 0x040fe20000001804 */
[----:B------:R-:W2:Y:S02]  /*126f0*/  LDSM.16.MT88.4 R4, [R224+0x13800] ;  /* 0x01380000e004783b */ /* 0x000ea40000004200 */
[----:B------:R-:W-:Y:S03]  /*12700*/  FADD.FTZ R182, R182, R181 ;  /* 0x000000b5b6b67221 */ /* 0x000fe60000010000 */
[C---:B------:R-:W-:Y:S03]  /*12710*/  HMMA.16816.F32 R156, R20.reuse, R30, R8 ;  /* 0x0000001e149c723c */ /* 0x040fe60000001808 */
[----:B------:R-:W4:Y:S02]  /*12720*/  LDSM.16.MT88.4 R8, [R228+0x15800] ;  /* 0x01580000e408783b */ /* 0x000f240000004200 */
[----:B------:R-:W-:Y:S01]  /*12730*/  FADD.FTZ R245, R183, R182 ;  /* 0x000000b6b7f57221 */ /* 0x000fe20000010000 */
[C---:B---3--:R-:W-:Y:S05]  /*12740*/  HMMA.16816.F32 R36, R20.reuse, R148, R36 ;  /* 0x000000941424723c */ /* 0x048fea0000001824 */
[----:B------:R-:W3:Y:S01]  /*12750*/  LDSM.16.MT88.4 R28, [R226+0x15800] ;  /* 0x01580000e21c783b */ /* 0x000ee20000004200 */
[C---:B------:R-:W-:Y:S06]  /*12760*/  HMMA.16816.F32 R40, R20.reuse, R150, R40 ;  /* 0x000000961428723c */ /* 0x040fec0000001828 */
[C---:B------:R-:W-:Y:S01]  /*12770*/  HMMA.16816.F32 R44, R20.reuse, R32, R44 ;  /* 0x00000020142c723c */ /* 0x040fe2000000182c */
[----:B------:R-:W5:Y:S05]  /*12780*/  LDSM.16.MT88.4 R148, [R225+0x15800] ;  /* 0x01580000e194783b */ /* 0x000f6a0000004200 */
[C---:B------:R-:W-:Y:S03]  /*12790*/  HMMA.16816.F32 R48, R20.reuse, R34, R48 ;  /* 0x000000221430723c */ /* 0x040fe60000001830 */
[----:B------:R-:W5:Y:S03]  /*127a0*/  LDSM.16.MT88.4 R32, [R224+0x15800] ;  /* 0x01580000e020783b */ /* 0x000f660000004200 */
[C---:B------:R-:W-:Y:S06]  /*127b0*/  HMMA.16816.F32 R52, R20.reuse, R152, R52 ;  /* 0x000000981434723c */ /* 0x040fec0000001834 */
        /* <DEDUP_REMOVED lines=8> */
[C---:B------:R-:W-:Y:S06]  /*12840*/  HMMA.16816.F32 R80, R20.reuse, R174, R80 ;  /* 0x000000ae1450723c */ /* 0x040fec0000001850 */
[C---:B--2---:R-:W-:Y:S06]  /*12850*/  HMMA.16816.F32 R84, R20.reuse, R4, R84 ;  /* 0x000000041454723c */ /* 0x044fec0000001854 */
[C---:B------:R-:W-:Y:S01]  /*12860*/  HMMA.16816.F32 R88, R20.reuse, R6, R88 ;  /* 0x000000061458723c */ /* 0x040fe20000001858 */
[----:B------:R-:W2:Y:S05]  /*12870*/  LDSM.16.MT88.4 R4, [R225+0x17800] ;  /* 0x01780000e104783b */ /* 0x000eaa0000004200 */
[C---:B----4-:R-:W-:Y:S06]  /*12880*/  HMMA.16816.F32 R92, R20.reuse, R8, R92 ;  /* 0x00000008145c723c */ /* 0x050fec000000185c */
[C---:B------:R-:W-:Y:S01]  /*12890*/  HMMA.16816.F32 R96, R20.reuse, R10, R96 ;  /* 0x0000000a1460723c */ /* 0x040fe20000001860 */
[----:B------:R-:W4:Y:S05]  /*128a0*/  LDSM.16.MT88.4 R8, [R224+0x17800] ;  /* 0x01780000e008783b */ /* 0x000f2a0000004200 */
[C---:B---3--:R-:W-:Y:S06]  /*128b0*/  HMMA.16816.F32 R100, R20.reuse, R28, R100 ;  /* 0x0000001c1464723c */ /* 0x048fec0000001864 */
        /* <DEDUP_REMOVED lines=10> */
[C---:B------:R-:W-:Y:S06]  /*12960*/  HMMA.16816.F32 R140, R20.reuse, R6, R140 ;  /* 0x00000006148c723c */ /* 0x040fec000000188c */
[C---:B----4-:R-:W-:Y:S06]  /*12970*/  HMMA.16816.F32 R148, R20.reuse, R8, R16 ;  /* 0x000000081494723c */ /* 0x050fec0000001810 */
[----:B------:R-:W-:Y:S01]  /*12980*/  HMMA.16816.F32 R144, R20, R10, R144 ;  /* 0x0000000a1490723c */ /* 0x000fe20000001890 */
[----:B------:R-:W-:Y:S11]  /*12990*/  @!UPT UIADD3 URZ, URZ, URZ, URZ ;  /* 0x0000003f3f3ff290 */ /* 0x000ff6000fffe03f */
[----:B------:R-:W-:Y:S01]  /*129a0*/  @!UPT UIADD3 URZ, URZ, URZ, URZ ;  /* 0x0000003f3f3ff290 */ /* 0x000fe2000fffe03f */
[----:B------:R-:W-:Y:S11]  /*129b0*/  @P0 BRA `(.L_x_3722) ;  /* 0xffffffb400bc0947 */ /* 0x000ff6000383ffff */
.L_x_3718:
        /* <DEDUP_REMOVED lines=316> */
.L_x_3724:
[----:B------:R-:W-:Y:S05]  /*13d80*/  BSYNC B0 ;  /* 0x0000000000007941 */ /* 0x000fea0003800000 */
.L_x_3723:
[----:B------:R-:W-:Y:S01]  /*13d90*/  ULDC UR4, c[0x0][0x2dc] ;  /* 0x0000b70000047ab9 */ /* 0x000fe20000000800 */
[C---:B------:R-:W-:Y:S01]  /*13da0*/  VIADD R0, R8.reuse, 0x18 ;  /* 0x0000001808007836 */ /* 0x040fe20000000000 */
[----:B------:R2:W3:Y:S01]  /*13db0*/  LDS.128 R36, [R6] ;  /* 0x0000000006247984 */ /* 0x0004e20000000c00 */
[----:B-1----:R-:W-:Y:S01]  /*13dc0*/  IMAD.WIDE R10, R8, 0x100, R4 ;  /* 0x00000100080a7825 */ /* 0x002fe200078e0204 */
[----:B------:R-:W-:Y:S02]  /*13dd0*/  BSSY B0, `(.L_x_3725) ;  /* 0x0000025000007945 */ /* 0x000fe40003800000 */
[----:B------:R-:W-:Y:S01]  /*13de0*/  ISETP.GE.AND P2, PT, R0, UR10, PT ;  /* 0x0000000a00007c0c */ /* 0x000fe2000bf46270 */
[----:B------:R-:W-:Y:S01]  /*13df0*/  IMAD R15, R15, UR4, RZ ;  /* 0x000000040f0f7c24 */ /* 0x000fe2000f8e02ff */
[----:B------:R-:W-:Y:S01]  /*13e00*/  ULDC.64 UR4, c[0x0][0x288] ;  /* 0x0000a20000047ab9 */ /* 0x000fe20000000a00 */
[C---:B------:R-:W-:Y:S01]  /*13e10*/  VIADD R3, R8.reuse, 0x8 ;  /* 0x0000000808037836 */ /* 0x040fe20000000000 */
[----:B------:R2:W1:Y:S01]  /*13e20*/  LDS.128 R32, [R6+0x4000] ;  /* 0x0040000006207984 */ /* 0x0004620000000c00 */
        /* <DEDUP_REMOVED lines=22> */
[----:B---3--:R3:W-:Y:S04]  /*13f90*/  @!P4 STG.E.64 desc[UR22][R40.64], R36 ;  /* 0x000000242800c986 */ /* 0x0087e8000c101b16 */
[----:B------:R3:W-:Y:S01]  /*13fa0*/  @!P4 STG.E.64 desc[UR22][R40.64+0x8], R38 ;  /* 0x000008262800c986 */ /* 0x0007e2000c101b16 */
[----:B------:R-:W-:-:S13]  /*13fb0*/  ISETP.GE.AND P4, PT, R3, UR4, PT ;  /* 0x0000000403007c0c */ /* 0x000fda000bf86270 */
[----:B-1----:R3:W-:Y:S01]  /*13fc0*/  @!P4 STG.E.128 desc[UR22][R40.64+0x100], R32 ;  /* 0x000100202800c986 */ /* 0x0027e2000c101d16 */
[----:B------:R-:W-:Y:S01]  /*13fd0*/  ISETP.GE.AND P4, PT, R2, UR4, PT ;  /* 0x0000000402007c0c */ /* 0x000fe2000bf86270 */
[----:B------:R-:W-:-:S12]  /*13fe0*/  VIADD R2, R3, 0x80 ;  /* 0x0000008003027836 */ /* 0x000fd80000000000 */
[----:B----4-:R3:W-:Y:S01]  /*13ff0*/  @!P4 STG.E.128 desc[UR22][R40.64+0x200], R12 ;  /* 0x0002000c2800c986 */ /* 0x0107e2000c101d16 */
[----:B------:R-:W-:-:S13]  /*14000*/  ISETP.GE.AND P4, PT, R2, UR4, PT ;  /* 0x0000000402007c0c */ /* 0x000fda000bf86270 */
[----:B------:R3:W-:Y:S02]  /*14010*/  @!P4 STG.E.128 desc[UR22][R40.64+0x300], R8 ;  /* 0x000300082800c986 */ /* 0x0007e4000c101d16 */
.L_x_3726:
[----:B------:R-:W-:Y:S05]  /*14020*/  BSYNC B0 ;  /* 0x0000000000007941 */ /* 0x000fea0003800000 */
.L_x_3725:
[----:B---3--:R3:W2:Y:S01]  /*14030*/  LDS.128 R36, [R6+0x800] ;  /* 0x0008000006247984 */ /* 0x0086a20000000c00 */
[----:B------:R-:W-:Y:S01]  /*14040*/  BSSY B0, `(.L_x_3727) ;  /* 0x0000011000007945 */ /* 0x000fe20003800000 */
[----:B------:R-:W-:Y:S02]  /*14050*/  ISETP.GE.AND P4, PT, R0, UR10, PT ;  /* 0x0000000a00007c0c */ /* 0x000fe4000bf86270 */
[----:B-1----:R3:W1:Y:S04]  /*14060*/  LDS.128 R32, [R6+0x4800] ;  /* 0x0048000006207984 */ /* 0x0026680000000c00 */
[----:B----4-:R3:W4:Y:S04]  /*14070*/  LDS.128 R12, [R6+0x8800] ;  /* 0x00880000060c7984 */ /* 0x0107280000000c00 */
[----:B------:R3:W1:Y:S01]  /*14080*/  LDS.128 R8, [R6+0xc800] ;  /* 0x00c8000006087984 */ /* 0x0006620000000c00 */
[----:B------:R-:W-:Y:S05]  /*14090*/  @P0 BRA `(.L_x_3728) ;  /* 0x00000000002c0947 */ /* 0x000fea0003800000 */
[----:B------:R-:W-:Y:S01]  /*140a0*/  ULDC UR4, c[0x0][0x2d0] ;  /* 0x0000b40000047ab9 */ /* 0x000fe20000000800 */
[----:B------:R-:W-:Y:S01]  /*140b0*/  VIADD R0, R3, 0x40 ;  /* 0x0000004003007836 */ /* 0x000fe20000000000 */
[----:B------:R-:W-:-:S13]  /*140c0*/  ISETP.GE.AND P0, PT, R4, UR4, PT ;  /* 0x0000000404007c0c */ /* 0x000fda000bf06270 */
[----:B--2---:R2:W-:Y:S01]  /*140d0*/  @!P0 STG.E.128 desc[UR22][R40.64+0x2000], R36 ;  /* 0x0020002428008986 */ /* 0x0045e2000c101d16 */
[----:B------:R-:W-:-:S13]  /*140e0*/  ISETP.GE.AND P0, PT, R3, UR4, PT ;  /* 0x0000000403007c0c */ /* 0x000fda000bf06270 */
[----:B-1----:R2:W-:Y:S01]  /*140f0*/  @!P0 STG.E.128 desc[UR22][R40.64+0x2100], R32 ;  /* 0x0021002028008986 */ /* 0x0025e2000c101d16 */
[----:B------:R-:W-:Y:S01]  /*14100*/  ISETP.GE.AND P0, PT, R0, UR4, PT ;  /* 0x0000000400007c0c */ /* 0x000fe2000bf06270 */
[----:B------:R-:W-:-:S12]  /*14110*/  VIADD R0, R3, 0x80 ;  /* 0x0000008003007836 */ /* 0x000fd80000000000 */
[----:B----4-:R2:W-:Y:S01]  /*14120*/  @!P0 STG.E.128 desc[UR22][R40.64+0x2200], R12 ;  /* 0x0022000c28008986 */ /* 0x0105e2000c101d16 */
[----:B------:R-:W-:-:S13]  /*14130*/  ISETP.GE.AND P0, PT, R0, UR4, PT ;  /* 0x0000000400007c0c */ /* 0x000fda000bf06270 */
[----:B------:R2:W-:Y:S02]  /*14140*/  @!P0 STG.E.128 desc[UR22][R40.64+0x2300], R8 ;  /* 0x0023000828008986 */ /* 0x0005e4000c101d16 */
.L_x_3728:
[----:B------:R-:W-:Y:S05]  /*14150*/  BSYNC B0 ;  /* 0x0000000000007941 */ /* 0x000fea0003800000 */
.L_x_3727:
[----:B--2---:R2:W2:Y:S01]  /*14160*/  LDS.128 R36, [R6+0x1000] ;  /* 0x0010000006247984 */ /* 0x0044a20000000c00 */
[----:B------:R-:W-:Y:S03]  /*14170*/  BSSY B0, `(.L_x_3729) ;  /* 0x0000010000007945 */ /* 0x000fe60003800000 */
[----:B-1----:R1:W1:Y:S04]  /*14180*/  LDS.128 R32, [R6+0x5000] ;  /* 0x0050000006207984 */ /* 0x0022680000000c00 */
[----:B----4-:R4:W1:Y:S04]  /*14190*/  LDS.128 R12, [R6+0x9000] ;  /* 0x00900000060c7984 */ /* 0x0108680000000c00 */
[----:B------:R4:W1:Y:S01]  /*141a0*/  LDS.128 R8, [R6+0xd000] ;  /* 0x00d0000006087984 */ /* 0x0008620000000c00 */
        /* <DEDUP_REMOVED lines=8> */
[----:B-1----:R2:W-:Y:S01]  /*14230*/  @!P0 STG.E.128 desc[UR22][R40.64+0x4100], R32 ;  /* 0x0041002028008986 */ /* 0x0025e2000c101d16 */
[----:B------:R-:W-:-:S09]  /*14240*/  ISETP.GE.AND P0, PT, R0, UR4, PT ;  /* 0x0000000400007c0c */ /* 0x000fd2000bf06270 */
[----:B------:R2:W-:Y:S04]  /*14250*/  @!P1 STG.E.128 desc[UR22][R40.64+0x4200], R12 ;  /* 0x0042000c28009986 */ /* 0x0005e8000c101d16 */
[----:B------:R2:W-:Y:S02]  /*14260*/  @!P0 STG.E.128 desc[UR22][R40.64+0x4300], R8 ;  /* 0x0043000828008986 */ /* 0x0005e4000c101d16 */
.L_x_3730:
[----:B------:R-:W-:Y:S05]  /*14270*/  BSYNC B0 ;  /* 0x0000000000007941 */ /* 0x000fea0003800000 */
.L_x_3729:
[----:B--2---:R2:W2:Y:S01]  /*14280*/  LDS.128 R36, [R6+0x1800] ;  /* 0x0018000006247984 */ /* 0x0044a20000000c00 */
[----:B------:R-:W-:Y:S03]  /*14290*/  BSSY B0, `(.L_x_3731) ;  /* 0x0000010000007945 */ /* 0x000fe60003800000 */
[----:B-1----:R1:W1:Y:S04]  /*142a0*/  LDS.128 R32, [R6+0x5800] ;  /* 0x0058000006207984 */ /* 0x0022680000000c00 */
[----:B------:R1:W1:Y:S04]  /*142b0*/  LDS.128 R12, [R6+0x9800] ;  /* 0x00980000060c7984 */ /* 0x0002680000000c00 */
[----:B------:R1:W1:Y:S01]  /*142c0*/  LDS.128 R8, [R6+0xd800] ;  /* 0x00d8000006087984 */ /* 0x0002620000000c00 */
        /* <DEDUP_REMOVED lines=9> */
[----:B-1----:R2:W-:Y:S04]  /*14360*/  @!P2 STG.E.128 desc[UR22][R40.64+0x6100], R32 ;  /* 0x006100202800a986 */ /* 0x0025e8000c101d16 */
[----:B------:R2:W-:Y:S06]  /*14370*/  @!P1 STG.E.128 desc[UR22][R40.64+0x6200], R12 ;  /* 0x0062000c28009986 */ /* 0x0005ec000c101d16 */
[----:B------:R2:W-:Y:S02]  /*14380*/  @!P0 STG.E.128 desc[UR22][R40.64+0x6300], R8 ;  /* 0x0063000828008986 */ /* 0x0005e4000c101d16 */
.L_x_3732:
[----:B------:R-:W-:Y:S05]  /*14390*/  BSYNC B0 ;  /* 0x0000000000007941 */ /* 0x000fea0003800000 */
.L_x_3731:
[----:B--2---:R2:W2:Y:S01]  /*143a0*/  LDS.128 R36, [R6+0x2000] ;  /* 0x0020000006247984 */ /* 0x0044a20000000c00 */
[----:B------:R-:W-:Y:S03]  /*143b0*/  BSSY B0, `(.L_x_3733) ;  /* 0x0000010000007945 */ /* 0x000fe60003800000 */
[----:B-1----:R1:W1:Y:S04]  /*143c0*/  LDS.128 R32, [R6+0x6000] ;  /* 0x0060000006207984 */ /* 0x0022680000000c00 */
[----:B------:R1:W1:Y:S04]  /*143d0*/  LDS.128 R12, [R6+0xa000] ;  /* 0x00a00000060c7984 */ /* 0x0002680000000c00 */
        /* <DEDUP_REMOVED lines=10> */
[----:B-1----:R2:W-:Y:S04]  /*14480*/  @!P2 STG.E.128 desc[UR22][R40.64+0x8100], R32 ;  /* 0x008100202800a986 */ /* 0x0025e8000c101d16 */
[----:B------:R2:W-:Y:S04]  /*14490*/  @!P1 STG.E.128 desc[UR22][R40.64+0x8200], R12 ;  /* 0x0082000c28009986 */ /* 0x0005e8000c101d16 */
[----:B------:R2:W-:Y:S02]  /*144a0*/  @!P0 STG.E.128 desc[UR22][R40.64+0x8300], R8 ;  /* 0x0083000828008986 */ /* 0x0005e4000c101d16 */
.L_x_3734:
[----:B------:R-:W-:Y:S05]  /*144b0*/  BSYNC B0 ;  /* 0x0000000000007941 */ /* 0x000fea0003800000 */
.L_x_3733:
        /* <DEDUP_REMOVED lines=17> */
.L_x_3736:
[----:B------:R-:W-:Y:S05]  /*145d0*/  BSYNC B0 ;  /* 0x0000000000007941 */ /* 0x000fea0003800000 */
.L_x_3735:
[----:B-12---:R1:W2:Y:S01]  /*145e0*/  LDS.128 R32, [R6+0x3000] ;  /* 0x0030000006207984 */ /* 0x0062a20000000c00 */
[----:B------:R-:W-:Y:S03]  /*145f0*/  BSSY B0, `(.L_x_3737) ;  /* 0x0000010000007945 */ /* 0x000fe60003800000 */
[----:B------:R1:W1:Y:S04]  /*14600*/  LDS.128 R12, [R6+0x7000] ;  /* 0x00700000060c7984 */ /* 0x0002680000000c00 */
        /* <DEDUP_REMOVED lines=14> */
.L_x_3738:
[----:B------:R-:W-:Y:S05]  /*146f0*/  BSYNC B0 ;  /* 0x0000000000007941 */ /* 0x000fea0003800000 */
.L_x_3737:
        /* <DEDUP_REMOVED lines=14> */
.L_x_3739:
        /* <DEDUP_REMOVED lines=10> */
.L_x_4915:


//--------------------- .text._ZN5flash24flash_fwd_splitkv_kernelI23Flash_fwd_kernel_traitsILi256ELi64ELi64ELi4ELb0ELb0EN7cutlass6half_tE19Flash_kernel_traitsILi256ELi64ELi64ELi4ES3_EELb1ELb0ELb1ELb0ELb0ELb1ELb1ELb0EEEvNS_16Flash_fwd_paramsE --------------------------
	.section	.text._ZN5flash24flash_fwd_splitkv_kernelI23Flash_fwd_kernel_traitsILi256ELi64ELi64ELi4ELb0ELb0EN7cutlass6half_tE19Flash_kernel_traitsILi256ELi64ELi64ELi4ES3_EELb1ELb0ELb1ELb0ELb0ELb1ELb1ELb0EEEvNS_16Flash_fwd_paramsE,"ax",@progbits
	.align	128
        .global         _ZN5flash24flash_fwd_splitkv_kernelI23Flash_fwd_kernel_traitsILi256ELi64ELi64ELi4ELb0ELb0EN7cutlass6half_tE19Flash_kernel_traitsILi256ELi64ELi64ELi4ES3_EELb1ELb0ELb1ELb0ELb0ELb1ELb1ELb0EEEvNS_16Flash_fwd_paramsE
        .type           _ZN5flash24flash_fwd_splitkv_kernelI23Flash_fwd_kernel_traitsILi256ELi64ELi64ELi4ELb0ELb0EN7cutlass6half_tE19Flash_kernel_traitsILi256ELi64ELi64ELi4ES3_EELb1ELb0ELb1ELb0ELb0ELb1ELb1ELb0EEEvNS_16Flash_fwd_paramsE,@function
        .size           _ZN5flash24flash_fwd_splitkv_kernelI23Flash_fwd_kernel_traitsILi256ELi64ELi64ELi4ELb0ELb0EN7cutlass6half_tE19Flash_kernel_traitsILi256ELi64ELi64ELi4ES3_EELb1ELb0ELb1ELb0ELb0ELb1ELb1ELb0EEEvNS_16Flash_fwd_paramsE,(.L_x_4916 - _ZN5flash24flash_fwd_splitkv_kernelI23Flash_fwd_kernel_traitsILi256ELi64ELi64ELi4ELb0ELb0EN7cutlass6half_tE19Flash_kernel_traitsILi256ELi64ELi64ELi4ES3_EELb1ELb0ELb1ELb0ELb0ELb1ELb1ELb0EEEvNS_16Flash_fwd_paramsE)
        .other          _ZN5flash24flash_fwd_splitkv_kernelI23Flash_fwd_kernel_traitsILi256ELi64ELi64ELi4ELb0ELb0EN7cutlass6half_tE19Flash_kernel_traitsILi256ELi64ELi64ELi4ES3_EELb1ELb0ELb1ELb0ELb0ELb1ELb1ELb0EEEvNS_16Flash_fwd_paramsE,@"STO_CUDA_ENTRY STV_DEFAULT"
_ZN5flash24flash_fwd_splitkv_kernelI23Flash_fwd_kernel_traitsILi256ELi64ELi64ELi4ELb0ELb0EN7cutlass6half_tE19Flash_kernel_traitsILi256ELi64ELi64ELi4ES3_EELb1ELb0ELb1ELb0ELb0ELb1ELb1ELb0EEEvNS_16Flash_fwd_paramsE:
.text._ZN5flash24flash_fwd_splitkv_kernelI23Flash_fwd_kernel_traitsILi256ELi64ELi64ELi4ELb0ELb0EN7cutlass6half_tE19Flash_kernel_traitsILi256ELi64ELi64ELi4ES3_EELb1ELb0ELb1ELb0ELb0ELb1ELb1ELb0EEEvNS_16Flash_fwd_paramsE:
        /* <DEDUP_REMOVED lines=76> */
.L_x_3740:
[----:B------:R-:W-:-:S04]  /*04c0*/  ULDC UR8, c[0x0][0x2c8] ;  /* 0x0000b20000087ab9 */ /* 0x000fc80000000800 */
.L_x_3741:
        /* <DEDUP_REMOVED lines=129> */
.L_x_3744:
[----:B------:R-:W-:Y:S05]  /*0ce0*/  BSYNC B0 ;  /* 0x0000000000007941 */ /* 0x000fea0003800000 */
.L_x_3743:
        /* <DEDUP_REMOVED lines=13> */
.L_x_3746:
[----:B------:R-:W-:Y:S05]  /*0dc0*/  BSYNC B0 ;  /* 0x0000000000007941 */ /* 0x000fea0003800000 */
.L_x_3745:
        /* <DEDUP_REMOVED lines=12> */
.L_x_3748:
[----:B------:R-:W-:Y:S05]  /*0e90*/  BSYNC B0 ;  /* 0x0000000000007941 */ /* 0x000fea0003800000 */
.L_x_3747:
        /* <DEDUP_REMOVED lines=12> */
.L_x_3750:
[----:B------:R-:W-:Y:S05]  /*0f60*/  BSYNC B0 ;  /* 0x0000000000007941 */ /* 0x000fea0003800000 */
.L_x_3749:
        /* <DEDUP_REMOVED lines=11> */
.L_x_3752:
[----:B------:R-:W-:Y:S05]  /*1020*/  BSYNC B0 ;  /* 0x0000000000007941 */ /* 0x000fea0003800000 */
.L_x_3751:
        /* <DEDUP_REMOVED lines=11> */
.L_x_3754:
[----:B------:R-:W-:Y:S05]  /*10e0*/  BSYNC B0 ;  /* 0x0000000000007941 */ /* 0x000fea0003800000 */
.L_x_3753:
        /* <DEDUP_REMOVED lines=11> */
.L_x_3756:
[----:B------:R-:W-:Y:S05]  /*11a0*/  BSYNC B0 ;  /* 0x0000000000007941 */ /* 0x000fea0003800000 */
.L_x_3755:
        /* <DEDUP_REMOVED lines=11> */
.L_x_3758:
[----:B------:R-:W-:Y:S05]  /*1260*/  BSYNC B0 ;  /* 0x0000000000007941 */ /* 0x000fea0003800000 */
.L_x_3757:
        /* <DEDUP_REMOVED lines=31> */
.L_x_3742:
        /* <DEDUP_REMOVED lines=29> */
.L_x_3759:
        /* <DEDUP_REMOVED lines=96> */
.L_x_3760:
        /* <DEDUP_REMOVED lines=48> */
.L_x_3762:
        /* <DEDUP_REMOVED lines=36> */
.L_x_3761:
        /* <DEDUP_REMOVED lines=119> */
.L_x_3764:
[----:B------:R-:W-:Y:S05]  /*28e0*/  BSYNC B0 ;  /* 0x0000000000007941 */ /* 0x000fea0003800000 */
.L_x_3763:
        /* <DEDUP_REMOVED lines=63> */
.L_x_3766:
[----:B------:R-:W-:Y:S05]  /*2ce0*/  BSYNC B0 ;  /* 0x0000000000007941 */ /* 0x000fea0003800000 */
.L_x_3765:
        /* <DEDUP_REMOVED lines=49> */
.L_x_3768:
[----:B------:R-:W-:Y:S05]  /*3000*/  BSYNC B0 ;  /* 0x0000000000007941 */ /* 0x000fea0003800000 */
.L_x_3767:
        /* <DEDUP_REMOVED lines=49> */
.L_x_3770:
[----:B------:R-:W-:Y:S05]  /*3320*/  BSYNC B0 ;  /* 0x0000000000007941 */ /* 0x000fea0003800000 */
.L_x_3769:
        /* <DEDUP_REMOVED lines=40> */
.L_x_3772:
[----:B------:R-:W-:Y:S05]  /*35b0*/  BSYNC B0 ;  /* 0x0000000000007941 */ /* 0x000fea0003800000 */
.L_x_3771:
        /* <DEDUP_REMOVED lines=50> */
.L_x_3774:
[----:B------:R-:W-:Y:S05]  /*38e0*/  BSYNC B0 ;  /* 0x0000000000007941 */ /* 0x000fea0003800000 */
.L_x_3773:
        /* <DEDUP_REMOVED lines=45> */
.L_x_3776:
[----:B------:R-:W-:Y:S05]  /*3bc0*/  BSYNC B0 ;  /* 0x0000000000007941 */ /* 0x000fea0003800000 */
.L_x_3775:
        /* <DEDUP_REMOVED lines=46> */
.L_x_3778:
[----:B------:R-:W-:Y:S05]  /*3eb0*/  BSYNC B0 ;  /* 0x0000000000007941 */ /* 0x000fea0003800000 */
.L_x_3777:
        /* <DEDUP_REMOVED lines=19> */
[----:B------:R-:W-:Y:S01]  /*3ff0*/  LOP3.LUT R24, R11, 0x8, R24, 0xf8, !PT ;  /* 0x000000080b187812 */ /* 0x000fe200078ef818 */
[----:B------:R-:W-:Y:S01]  /*4000*/  UIADD3 UR20, UR29, UR9, URZ ;  /* 0x000000091d147290 */ /* 0x000fe2000fffe03f */
[----:B------:R-:W-:Y:S01]  /*4010*/  LOP3.LUT R17, R17, 0xfffffffe, RZ, 0xc0, !PT ;  /* 0xfffffffe11117812 */ /* 0x000fe200078ec0ff */
[----:B------:R-:W-:Y:S01]  /*4020*/  IMAD.IADD R19, R19, 0x1, R0 ;  /* 0x0000000113137824 */ /* 0x000fe200078e0200 */
[----:B------:R-:W-:Y:S01]  /*4030*/  SHF.R.U32.HI R11, RZ, 0x3, R11 ;  /* 0x00000003ff0b7819 */ /* 0x000fe2000001160b */
[----:B------:R-:W-:Y:S01]  /*4040*/  ULEA.HI.X UR20, UR28, UR21, UR20, 0x2, UP0 ;  /* 0x000000151c147291 */ /* 0x000fe200080f1414 */
[----:B------:R-:W-:Y:S01]  /*4050*/  IMAD.U32 R98, RZ, RZ, UR24 ;  /* 0x00000018ff627e24 */ /* 0x000fe2000f8e00ff */
[----:B------:R-:W-:-:S04]  /*4060*/  DEPBAR.LE SB0, 0x0 ;  /* 0x000080000000791a */ /* 0x000fc80000000000 */
[----:B------:R-:W-:Y:S01]  /*4070*/  IMAD.U32 R99, RZ, RZ, UR20 ;  /* 0x00000014ff637e24 */ /* 0x000fe2000f8e00ff */
[----:B------:R-:W-:Y:S01]  /*4080*/  LOP3.LUT R24, R24, R11, RZ, 0x3c, !PT ;  /* 0x0000000b18187212 */ /* 0x000fe200078e3cff */
[----:B------:R-:W-:Y:S01]  /*4090*/  IMAD.IADD R17, R26, 0x1, -R17 ;  /* 0x000000011a117824 */ /* 0x000fe200078e0a11 */
[----:B------:R-:W-:Y:S01]  /*40a0*/  SHF.R.S32.HI R10, RZ, 0x1f, R23 ;  /* 0x0000001fff0a7819 */ /* 0x000fe20000011417 */
[----:B------:R-:W-:Y:S01]  /*40b0*/  ULDC.64 UR8, c[0x0][0x250] ;  /* 0x0000940000087ab9 */ /* 0x000fe20000000a00 */
[----:B------:R1:W5:Y:S01]  /*40c0*/  LDG.E R98, desc[UR22][R98.64] ;  /* 0x0000001662627981 */ /* 0x000362000c1e1900 */
[C---:B------:R-:W-:Y:S01]  /*40d0*/  IMAD R241, R17.reuse, 0x200, R24 ;  /* 0x0000020011f17824 */ /* 0x040fe200078e0218 */
[----:B------:R-:W-:Y:S01]  /*40e0*/  LOP3.LUT R22, R22, 0x1c0, RZ, 0xc0, !PT ;  /* 0x000001c016167812 */ /* 0x000fe200078ec0ff */
[----:B------:R-:W-:Y:S01]  /*40f0*/  IMAD.SHL.U32 R17, R17, 0x8, RZ ;  /* 0x0000000811117824 */ /* 0x000fe200078e00ff */
[----:B------:R-:W-:Y:S01]  /*4100*/  BAR.SYNC.DEFER_BLOCKING 0x0 ;  /* 0x0000000000007b1d */ /* 0x000fe20000010000 */
[----:B------:R-:W-:Y:S01]  /*4110*/  LEA.HI R10, R10, R23, RZ, 0x2 ;  /* 0x000000170a0a7211 */ /* 0x000fe200078f10ff */
[----:B------:R-:W-:Y:S01]  /*4120*/  IMAD R9, R9, UR8, RZ ;  /* 0x0000000809097c24 */ /* 0x000fe2000f8e02ff */
[----:B------:R-:W-:Y:S01]  /*4130*/  SHF.R.U32.HI R11, RZ, 0x3, R22 ;  /* 0x00000003ff0b7819 */ /* 0x000fe20000011616 */
[----:B------:R-:W-:Y:S01]  /*4140*/  USHF.L.U64.HI UR24, UR8, 0x4, UR9 ;  /* 0x0000000408187899 */ /* 0x000fe20008010209 */
[----:B------:R-:W-:Y:S01]  /*4150*/  LOP3.LUT R0, R22, 0x8, R17, 0xf8, !PT ;  /* 0x0000000816007812 */ /* 0x000fe200078ef811 */
[C---:B------:R-:W-:Y:S01]  /*4160*/  IMAD R9, R174.reuse, UR9, R9 ;  /* 0x00000009ae097c24 */ /* 0x040fe2000f8e0209 */
[----:B------:R-:W-:Y:S01]  /*4170*/  SHF.R.S32.HI R13, RZ, 0x2, R10 ;  /* 0x00000002ff0d7819 */ /* 0x000fe2000001140a */
[----:B------:R-:W-:Y:S01]  /*4180*/  IMAD.WIDE.U32 R174, R174, UR8, R18 ;  /* 0x00000008aeae7c25 */ /* 0x000fe2000f8e0012 */
[----:B------:R-:W-:Y:S01]  /*4190*/  LOP3.LUT R0, R0, R11, RZ, 0x3c, !PT ;  /* 0x0000000b00007212 */ /* 0x000fe200078e3cff */
[----:B------:R-:W-:Y:S01]  /*41a0*/  ULDC.64 UR20, c[0x0][0x220] ;  /* 0x0000880000147ab9 */ /* 0x000fe20000000a00 */
[----:B------:R-:W-:Y:S01]  /*41b0*/  IADD3 R13, R12, 0x1, R13 ;  /* 0x000000010c0d7810 */ /* 0x000fe20007ffe00d */
[----:B------:R-:W-:Y:S01]  /*41c0*/  IMAD.SHL.U32 R11, R16, 0x40, RZ ;  /* 0x00000040100b7824 */ /* 0x000fe200078e00ff */
[----:B------:R-:W-:-:S02]  /*41d0*/  ISETP.GE.AND P6, PT, R20, UR5, PT ;  /* 0x0000000514007c0c */ /* 0x000fc4000bfc6270 */
[----:B------:R-:W-:Y:S02]  /*41e0*/  IADD3 R96, R13, UR18, -R96 ;  /* 0x000000120d607c10 */ /* 0x000fe4000fffe860 */
        /* <DEDUP_REMOVED lines=24> */
[--C-:B------:R-:W-:Y:S02]  /*4370*/  @!P2 IMAD.MOV.U32 R10, RZ, RZ, R252.reuse ;  /* 0x000000ffff0aa224 */ /* 0x100fe400078e00fc */
[----:B------:R-:W-:Y:S01]  /*4380*/  @!P2 IMAD.MOV.U32 R11, RZ, RZ, R195 ;  /* 0x000000ffff0ba224 */ /* 0x000fe200078e00c3 */
        /* <DEDUP_REMOVED lines=22> */
.L_x_3780:
[----:B------:R-:W-:Y:S05]  /*44f0*/  BSYNC B0 ;  /* 0x0000000000007941 */ /* 0x000fea0003800000 */
.L_x_3779:
        /* <DEDUP_REMOVED lines=13> */
[----:B---3--:R-:W-:Y:S02]  /*45d0*/  IMAD.U32 R10, RZ, RZ, UR24 ;  /* 0x00000018ff0a7e24 */ /* 0x008fe4000f8e00ff */
        /* <DEDUP_REMOVED lines=29> */
[----:B---3--:R-:W-:-:S04]  /*47b0*/  LEA R12, P0, R11, R252, 0x1 ;  /* 0x000000fc0b0c7211 */ /* 0x008fc800078008ff */
[----:B------:R-:W-:-:S05]  /*47c0*/  LEA.HI.X R13, R9, R195, R10, 0x1, P0 ;  /* 0x000000c3090d7211 */ /* 0x000fca00000f0c0a */
[----:B------:R-:W-:Y:S01]  /*47d0*/  @!PT LDS RZ, [RZ] ;  /* 0x00000000fffff984 */ /* 0x000fe20000000800 */
[----:B------:R-:W-:Y:S01]  /*47e0*/  @!PT LDS RZ, [RZ] ;  /* 0x00000000fffff984 */ /* 0x000fe20000000800 */
[----:B------:R-:W-:Y:S01]  /*47f0*/  @!PT LDS RZ, [RZ] ;  /* 0x00000000fffff984 */ /* 0x000fe20000000800 */
[----:B------:R3:W-:Y:S04]  /*4800*/  LDGSTS.E.BYPASS.LTC128B.128 [R243+0x16800], desc[UR22][R12.64+0x180] ;  /* 0x168001800cf37fae */ /* 0x0007e8000b901d56 */
.L_x_3782:
[----:B------:R-:W-:Y:S05]  /*4810*/  BSYNC B0 ;  /* 0x0000000000007941 */ /* 0x000fea0003800000 */
.L_x_3781:
        /* <DEDUP_REMOVED lines=45> */
.L_x_3784:
[----:B------:R-:W-:Y:S05]  /*4af0*/  BSYNC B0 ;  /* 0x0000000000007941 */ /* 0x000fea0003800000 */
.L_x_3783:
        /* <DEDUP_REMOVED lines=8> */
[----:B------:R-:W-:Y:S01]  /*4b80*/  ISETP.GE.AND P3, PT, R244, UR28, PT ;  /* 0x0000001cf4007c0c */ /* 0x000fe2000bf66270 */
[----:B------:R-:W-:Y:S01]  /*4b90*/  IMAD.U32 R10, RZ, RZ, UR8 ;  /* 0x00000008ff0a7e24 */ /* 0x000fe2000f8e00ff */
[----:B------:R-:W-:Y:S02]  /*4ba0*/  ISETP.GE.AND P2, PT, R6, UR28, PT ;  /* 0x0000001c06007c0c */ /* 0x000fe4000bf46270 */
[----:B------:R-:W-:Y:S02]  /*4bb0*/  ISETP.GE.AND P1, PT, R4, UR28, PT ;  /* 0x0000001c04007c0c */ /* 0x000fe4000bf26270 */
[----:B------:R-:W-:Y:S02]  /*4bc0*/  MOV R9, UR8 ;  /* 0x0000000800097c02 */ /* 0x000fe40008000f00 */
[----:B------:R-:W-:-:S05]  /*4bd0*/  ISETP.GE.AND P0, PT, R3, UR28, PT ;  /* 0x0000001c03007c0c */ /* 0x000fca000bf06270 */
[----:B----4-:R-:W-:Y:S01]  /*4be0*/  @!P3 MOV R194, R252 ;  /* 0x000000fc00c2b202 */ /* 0x010fe20000000f00 */
        /* <DEDUP_REMOVED lines=33> */
[----:B------:R-:W-:-:S05]  /*4e00*/  MOV R194, R252 ;  /* 0x000000fc00c27202 */ /* 0x000fca0000000f00 */
[----:B---3--:R-:W-:-:S05]  /*4e10*/  IMAD.WIDE.U32 R10, R9, 0x60, R194 ;  /* 0x00000060090a7825 */ /* 0x008fca00078e00c2 */
[----:B------:R-:W-:-:S05]  /*4e20*/  IADD3 R11, R11, UR5, RZ ;  /* 0x000000050b0b7c10 */ /* 0x000fca000fffe0ff */
[----:B------:R-:W-:Y:S01]  /*4e30*/  @!PT LDS RZ, [RZ] ;  /* 0x00000000fffff984 */ /* 0x000fe20000000800 */
[----:B------:R-:W-:Y:S01]  /*4e40*/  @!PT LDS RZ, [RZ] ;  /* 0x00000000fffff984 */ /* 0x000fe20000000800 */
[----:B------:R-:W-:Y:S01]  /*4e50*/  @!PT LDS RZ, [RZ] ;  /* 0x00000000fffff984 */ /* 0x000fe20000000800 */
[----:B------:R3:W-:Y:S02]  /*4e60*/  LDGSTS.E.BYPASS.LTC128B.128 [R243+0x17800], desc[UR22][R10.64+0x180] ;  /* 0x178001800af37fae */ /* 0x0007e4000b901d56 */
.L_x_3786:
[----:B------:R-:W-:Y:S05]  /*4e70*/  BSYNC B0 ;  /* 0x0000000000007941 */ /* 0x000fea0003800000 */
.L_x_3785:
[----:B------:R-:W-:Y:S01]  /*4e80*/  LDSM.16.M88.4 R64, [R242] ;  /* 0x00000000f240783b */ /* 0x000fe20000000200 */
[----:B------:R-:W-:Y:S01]  /*4e90*/  LOP3.LUT P0, RZ, R8, 0x2, RZ, 0xc0, !PT ;  /* 0x0000000208ff7812 */ /* 0x000fe2000780c0ff */
[----:B------:R-:W-:Y:S01]  /*4ea0*/  VIADD R9, R241, 0x8000 ;  /* 0x00008000f1097836 */ /* 0x000fe20000000000 */
[----:B------:R-:W-:Y:S01]  /*4eb0*/  LEA R238, R5, R242, 0x1 ;  /* 0x000000f205ee7211 */ /* 0x000fe200078e08ff */
[----:B------:R-:W2:Y:S01]  /*4ec0*/  LDSM.16.M88.4 R20, [R241+0x8000] ;  /* 0x00800000f114783b */ /* 0x000ea20000000200 */
[----:B------:R-:W-:Y:S01]  /*4ed0*/  VIADD R239, R241, 0x8020 ;  /* 0x00008020f1ef7836 */ /* 0x000fe20000000000 */
[----:B------:R-:W-:Y:S01]  /*4ee0*/  ULDC UR28, c[0x0][0x39c] ;  /* 0x0000e700001c7ab9 */ /* 0x000fe20000000800 */
[----:B------:R-:W-:Y:S01]  /*4ef0*/  IMAD R240, R7, 0x2, R242 ;  /* 0x0000000207f07824 */ /* 0x000fe200078e02f2 */
[----:B------:R-:W4:Y:S01]  /*4f00*/  LDSM.16.M88.4 R48, [R241+0x8800] ;  /* 0x00880000f130783b */ /* 0x000f220000000200 */
[----:B------:R-:W-:Y:S01]  /*4f10*/  SHF.L.U32 R245, R97, 0x1, RZ ;  /* 0x0000000161f57819 */ /* 0x000fe200000006ff */
[----:B-1---5:R-:W-:Y:S01]  /*4f20*/  FMUL.FTZ R98, R98, R99 ;  /* 0x0000006362627220 */ /* 0x022fe20000410000 */
[----:B------:R-:W-:Y:S01]  /*4f30*/  IMAD R237, R5, 0x2, R240 ;  /* 0x0000000205ed7824 */ /* 0x000fe200078e02f0 */
[----:B------:R-:W1:Y:S01]  /*4f40*/  LDSM.16.M88.4 R72, [R241+0x9000] ;  /* 0x00900000f148783b */ /* 0x000e620000000200 */
[----:B------:R-:W-:Y:S01]  /*4f50*/  LOP3.LUT R245, R245, 0x6, RZ, 0xc0, !PT ;  /* 0x00000006f5f57812 */ /* 0x000fe200078ec0ff */
[----:B------:R-:W-:Y:S01]  /*4f60*/  @P0 VIADD R239, R9, 0xffffffe0 ;  /* 0xffffffe009ef0836 */ /* 0x000fe20000000000 */
[----:B------:R-:W-:Y:S01]  /*4f70*/  LOP3.LUT P0, RZ, R8, 0x4, RZ, 0xc0, !PT ;  /* 0x0000000408ff7812 */ /* 0x000fe2000780c0ff */
[----:B------:R-:W1:Y:S01]  /*4f80*/  LDSM.16.M88.4 R24, [R241+0x9800] ;  /* 0x00980000f118783b */ /* 0x000e620000000200 */
[----:B------:R-:W-:Y:S01]  /*4f90*/  R2UR UR5, R98 ;  /* 0x00000000620572ca */ /* 0x000fe200000e0000 */
[----:B------:R-:W-:Y:S01]  /*4fa0*/  UISETP.GT.AND UP0, UPT, UR12, UR11, UPT ;  /* 0x0000000b0c00728c */ /* 0x000fe2000bf04270 */
[----:B------:R-:W-:Y:S01]  /*4fb0*/  SEL R2, R2, 0xffffffe0, !P0 ;  /* 0xffffffe002027807 */ /* 0x000fe20004000000 */
[----:B---3--:R-:W-:Y:S01]  /*4fc0*/  LDSM.16.M88.4 R16, [R240] ;  /* 0x00000000f010783b */ /* 0x008fe20000000200 */
[----:B------:R-:W-:Y:S01]  /*4fd0*/  VIMNMX R167, R96, UR18, PT ;  /* 0x0000001260a77c48 */ /* 0x000fe2000bfe0100 */
[C---:B------:R-:W-:Y:S01]  /*4fe0*/  VIADD R231, R239.reuse, 0x800 ;  /* 0x00000800efe77836 */ /* 0x040fe20000000000 */
[C---:B------:R-:W-:Y:S01]  /*4ff0*/  IADD3 R229, R239.reuse, 0x1800, RZ ;  /* 0x00001800efe57810 */ /* 0x040fe20007ffe0ff */
[----:B------:R-:W3:Y:S01]  /*5000*/  LDSM.16.M88.4 R12, [R239] ;  /* 0x00000000ef0c783b */ /* 0x000ee20000000200 */
[C---:B------:R-:W-:Y:S01]  /*5010*/  IMAD R235, R2.reuse, 0x2, R241 ;  /* 0x0000000202eb7824 */ /* 0x040fe200078e02f1 */
[C---:B------:R-:W-:Y:S01]  /*5020*/  IADD3 R224, R239.reuse, 0x3800, RZ ;  /* 0x00003800efe07810 */ /* 0x040fe20007ffe0ff */
[----:B------:R-:W-:Y:S01]  /*5030*/  IMAD R228, R2, 0x2, R239 ;  /* 0x0000000202e47824 */ /* 0x000fe200078e02ef */
[----:B------:R-:W3:Y:S01]  /*5040*/  LDSM.16.M88.4 R56, [R239+0x800] ;  /* 0x00080000ef38783b */ /* 0x000ee20000000200 */
[C---:B------:R-:W-:Y:S01]  /*5050*/  VIADD R230, R239.reuse, 0x1000 ;  /* 0x00001000efe67836 */ /* 0x040fe20000000000 */
[C---:B------:R-:W-:Y:S01]  /*5060*/  IADD3 R220, R239.reuse, 0x5800, RZ ;  /* 0x00005800efdc7810 */ /* 0x040fe20007ffe0ff */
[C---:B------:R-:W-:Y:S01]  /*5070*/  VIADD R227, R239.reuse, 0x2000 ;  /* 0x00002000efe37836 */ /* 0x040fe20000000000 */
[----:B------:R-:W3:Y:S01]  /*5080*/  LDSM.16.M88.4 R52, [R239+0x1000] ;  /* 0x00100000ef34783b */ /* 0x000ee20000000200 */
[C---:B------:R-:W-:Y:S01]  /*5090*/  VIADD R226, R239.reuse, 0x2800 ;  /* 0x00002800efe27836 */ /* 0x040fe20000000000 */
[C---:B------:R-:W-:Y:S01]  /*50a0*/  IADD3 R217, R239.reuse, 0x7000, RZ ;  /* 0x00007000efd97810 */ /* 0x040fe20007ffe0ff */
[C---:B------:R-:W-:Y:S01]  /*50b0*/  VIADD R225, R239.reuse, 0x3000 ;  /* 0x00003000efe17836 */ /* 0x040fe20000000000 */
[----:B------:R-:W3:Y:S01]  /*50c0*/  LDSM.16.M88.4 R40, [R239+0x1800] ;  /* 0x00180000ef28783b */ /* 0x000ee20000000200 */
[----:B------:R-:W-:-:S02]  /*50d0*/  VIADD R223, R239, 0x4000 ;  /* 0x00004000efdf7836 */ /* 0x000fc40000000000 */
[C---:B------:R-:W-:Y:S01]  /*50e0*/  VIADD R222, R239.reuse, 0x4800 ;  /* 0x00004800efde7836 */ /* 0x040fe20000000000 */
[----:B------:R-:W-:Y:S01]  /*50f0*/  LDSM.16.M88.4 R36, [R238] ;  /* 0x00000000ee24783b */ /* 0x000fe20000000200 */
[C---:B------:R-:W-:Y:S02]  /*5100*/  VIADD R221, R239.reuse, 0x5000 ;  /* 0x00005000efdd7836 */ /* 0x040fe40000000000 */
[C---:B------:R-:W-:Y:S01]  /*5110*/  VIADD R219, R239.reuse, 0x6000 ;  /* 0x00006000efdb7836 */ /* 0x040fe20000000000 */
[C---:B--2---:R-:W-:Y:S01]  /*5120*/  HMMA.16816.F32 R8, R64.reuse, R20, RZ ;  /* 0x000000144008723c */ /* 0x044fe200000018ff */
[----:B------:R-:W2:Y:S01]  /*5130*/  LDSM.16.M88.4 R28, [R235+0x8000] ;  /* 0x00800000eb1c783b */ /* 0x000ea20000000200 */
[C---:B------:R-:W-:Y:S02]  /*5140*/  VIADD R218, R239.reuse, 0x6800 ;  /* 0x00006800efda7836 */ /* 0x040fe40000000000 */
[----:B------:R-:W-:Y:S01]  /*5150*/  VIADD R216, R239, 0x7800 ;  /* 0x00007800efd87836 */ /* 0x000fe20000000000 */
[----:B------:R-:W-:Y:S01]  /*5160*/  LDSM.16.M88.4 R76, [R235+0x9800] ;  /* 0x00980000eb4c783b */ /* 0x000fe20000000200 */
[C---:B------:R-:W-:Y:S03]  /*5170*/  HMMA.16816.F32 R20, R64.reuse, R22, RZ ;  /* 0x000000164014723c */ /* 0x040fe600000018ff */
[----:B------:R-:W-:Y:S03]  /*5180*/  LDSM.16.M88.4 R60, [R228] ;  /* 0x00000000e43c783b */ /* 0x000fe60000000200 */
[C---:B----4-:R-:W-:Y:S01]  /*5190*/  HMMA.16816.F32 R32, R64.reuse, R48, RZ ;  /* 0x000000304020723c */ /* 0x050fe200000018ff */
[----:B------:R-:W-:Y:S04]  /*51a0*/  LDSM.16.M88.4 R80, [R237+0x4000] ;  /* 0x00400000ed50783b */ /* 0x000fe80000000200 */
[----:B------:R-:W-:Y:S01]  /*51b0*/  LDSM.16.M88.4 R92, [R241+0xe800] ;  /* 0x00e80000f15c783b */ /* 0x000fe20000000200 */
[C---:B------:R-:W-:Y:S03]  /*51c0*/  HMMA.16816.F32 R48, R64.reuse, R50, RZ ;  /* 0x000000324030723c */ /* 0x040fe600000018ff */
[----:B------:R-:W-:Y:S03]  /*51d0*/  LDSM.16.M88.4 R88, [R235+0xe000] ;  /* 0x00e00000eb58783b */ /* 0x000fe60000000200 */
[C---:B-1----:R-:W-:Y:S01]  /*51e0*/  HMMA.16816.F32 R44, R64.reuse, R72, RZ ;  /* 0x00000048402c723c */ /* 0x042fe200000018ff */
[----:B------:R-:W-:Y:S04]  /*51f0*/  LDSM.16.M88.4 R84, [R228+0x5000] ;  /* 0x00500000e454783b */ /* 0x000fe80000000200 */
[----:B------:R-:W0:Y:S01]  /*5200*/  LDGDEPBAR ;  /* 0x00000000000079af */ /* 0x000e220000000000 */
[C---:B------:R-:W-:Y:S06]  /*5210*/  HMMA.16816.F32 R72, R64.reuse, R74, RZ ;  /* 0x0000004a4048723c */ /* 0x040fec00000018ff */
[C---:B------:R-:W-:Y:S06]  /*5220*/  HMMA.16816.F32 R68, R64.reuse, R24, RZ ;  /* 0x000000184044723c */ /* 0x040fec00000018ff */
[----:B------:R-:W-:Y:S01]  /*5230*/  HMMA.16816.F32 R64, R64, R26, RZ ;  /* 0x0000001a4040723c */ /* 0x000fe200000018ff */
[----:B------:R-:W1:Y:S05]  /*5240*/  LDSM.16.M88.4 R24, [R235+0x8800] ;  /* 0x00880000eb18783b */ /* 0x000e6a0000000200 */
[C---:B---3--:R-:W-:Y:S06]  /*5250*/  HMMA.16816.F32 R8, R16.reuse, R12, R8 ;  /* 0x0000000c1008723c */ /* 0x048fec0000001808 */
[C---:B------:R-:W-:Y:S01]  /*5260*/  HMMA.16816.F32 R20, R16.reuse, R14, R20 ;  /* 0x0000000e1014723c */ /* 0x040fe20000001814 */
[----:B------:R-:W3:Y:S05]  /*5270*/  LDSM.16.M88.4 R12, [R235+0x9000] ;  /* 0x00900000eb0c783b */ /* 0x000eea0000000200 */
        /* <DEDUP_REMOVED lines=8> */
[----:B------:R-:W4:Y:S04]  /*5300*/  LDSM.16.M88.4 R16, [R237] ;  /* 0x00000000ed10783b */ /* 0x000f280000000200 */
[----:B------:R-:W4:Y:S01]  /*5310*/  LDSM.16.M88.4 R40, [R228+0x800] ;  /* 0x00080000e428783b */ /* 0x000f220000000200 */
        /* <DEDUP_REMOVED lines=22> */
[C---:B-1----:R-:W-:Y:S06]  /*5480*/  HMMA.16816.F32 R68, R16.reuse, R24, R68 ;  /* 0x000000181044723c */ /* 0x042fec0000001844 */
[----:B------:R-:W-:Y:S01]  /*5490*/  HMMA.16816.F32 R64, R16, R26, R64 ;  /* 0x0000001a1040723c */ /* 0x000fe20000001840 */
[----:B------:R-:W1:Y:S04]  /*54a0*/  LDSM.16.M88.4 R24, [R239+0x2800] ;  /* 0x00280000ef18783b */ /* 0x000e680000000200 */
[----:B------:R-:W1:Y:S01]  /*54b0*/  LDSM.16.M88.4 R16, [R239+0x3000] ;  /* 0x00300000ef10783b */ /* 0x000e620000000200 */
[C---:B---3--:R-:W-:Y:S06]  /*54c0*/  HMMA.16816.F32 R8, R12.reuse, R56, R8 ;  /* 0x000000380c08723c */ /* 0x048fec0000001808 */
[C---:B------:R-:W-:Y:S01]  /*54d0*/  HMMA.16816.F32 R20, R12.reuse, R58, R20 ;  /* 0x0000003a0c14723c */ /* 0x040fe20000001814 */
        /* <DEDUP_REMOVED lines=28> */
[----:B------:R-:W-:Y:S01]  /*56a0*/  HMMA.16816.F32 R48, R56, R14, R48 ;  /* 0x0000000e3830723c */ /* 0x000fe20000001830 */
[----:B------:R-:W3:Y:S05]  /*56b0*/  LDSM.16.M88.4 R12, [R241+0xc000] ;  /* 0x00c00000f10c783b */ /* 0x000eea0000000200 */
[C---:B-1----:R-:W-:Y:S06]  /*56c0*/  HMMA.16816.F32 R8, R28.reuse, R24, R8 ;  /* 0x000000181c08723c */ /* 0x042fec0000001808 */
[----:B------:R-:W-:Y:S01]  /*56d0*/  HMMA.16816.F32 R20, R28, R26, R20 ;  /* 0x0000001a1c14723c */ /* 0x000fe20000001814 */
[----:B------:R-:W-:Y:S05]  /*56e0*/  LDSM.16.M88.4 R24, [R241+0xd000] ;  /* 0x00d00000f118783b */ /* 0x000fea0000000200 */
        /* <DEDUP_REMOVED lines=8> */
[----:B------:R-:W-:Y:S01]  /*5770*/  HMMA.16816.F32 R48, R28, R18, R48 ;  /* 0x000000121c30723c */ /* 0x000fe20000001830 */
[----:B------:R-:W1:Y:S05]  /*5780*/  LDSM.16.M88.4 R16, [R240+0x4000] ;  /* 0x00400000f010783b */ /* 0x000e6a0000000200 */
        /* <DEDUP_REMOVED lines=9> */
[----:B------:R-:W3:Y:S01]  /*5820*/  LDSM.16.M88.4 R28, [R239+0x4800] ;  /* 0x00480000ef1c783b */ /* 0x000ee20000000200 */
[C---:B-1----:R-:W-:Y:S06]  /*5830*/  HMMA.16816.F32 R8, R16.reuse, R60, R8 ;  /* 0x0000003c1008723c */ /* 0x042fec0000001808 */
[----:B------:R-:W-:Y:S01]  /*5840*/  HMMA.16816.F32 R20, R16, R62, R20 ;  /* 0x0000003e1014723c */ /* 0x000fe20000001814 */
[----:B------:R-:W-:Y:S05]  /*5850*/  LDSM.16.M88.4 R60, [R242+0x6000] ;  /* 0x00600000f23c783b */ /* 0x000fea0000000200 */
[C---:B------:R-:W-:Y:S06]  /*5860*/  HMMA.16816.F32 R32, R36.reuse, R76, R32 ;  /* 0x0000004c2420723c */ /* 0x040fec0000001820 */
        /* <DEDUP_REMOVED lines=9> */
[C---:B--2---:R-:W-:Y:S06]  /*5900*/  HMMA.16816.F32 R8, R12.reuse, R40, R8 ;  /* 0x000000280c08723c */ /* 0x044fec0000001808 */
[----:B------:R-:W-:Y:S01]  /*5910*/  HMMA.16816.F32 R20, R12, R42, R20 ;  /* 0x0000002a0c14723c */ /* 0x000fe20000001814 */
[----:B------:R-:W-:Y:S05]  /*5920*/  LDSM.16.M88.4 R40, [R240+0x6000] ;  /* 0x00600000f028783b */ /* 0x000fea0000000200 */
[C---:B---3--:R-:W-:Y:S06]  /*5930*/  HMMA.16816.F32 R32, R16.reuse, R28, R32 ;  /* 0x0000001c1020723c */ /* 0x048fec0000001820 */
[C---:B------:R-:W-:Y:S01]  /*5940*/  HMMA.16816.F32 R48, R16.reuse, R30, R48 ;  /* 0x0000001e1030723c */ /* 0x040fe20000001830 */
[----:B------:R-:W2:Y:S05]  /*5950*/  LDSM.16.M88.4 R28, [R235+0xc800] ;  /* 0x00c80000eb1c783b */ /* 0x000eaa0000000200 */
[C---:B------:R-:W-:Y:S06]  /*5960*/  HMMA.16816.F32 R44, R16.reuse, R52, R44 ;  /* 0x00000034102c723c */ /* 0x040fec000000182c */
[C---:B------:R-:W-:Y:S01]  /*5970*/  HMMA.16816.F32 R72, R16.reuse, R54, R72 ;  /* 0x000000361048723c */ /* 0x040fe20000001848 */
[----:B------:R-:W3:Y:S05]  /*5980*/  LDSM.16.M88.4 R52, [R228+0x4800] ;  /* 0x00480000e434783b */ /* 0x000eea0000000200 */
[----:B-1----:R-:W-:Y:S06]  /*5990*/  HMMA.16816.F32 R68, R16, R24, R68 ;  /* 0x000000181044723c */ /* 0x002fec0000001844 */
[----:B------:R-:W-:Y:S06]  /*59a0*/  HMMA.16816.F32 R8, R80, R76, R8 ;  /* 0x0000004c5008723c */ /* 0x000fec0000001808 */
[----:B------:R-:W-:Y:S01]  /*59b0*/  HMMA.16816.F32 R64, R16, R26, R64 ;  /* 0x0000001a1040723c */ /* 0x000fe20000001840 */
[----:B------:R-:W1:Y:S04]  /*59c0*/  LDSM.16.M88.4 R16, [R235+0xd800] ;  /* 0x00d80000eb10783b */ /* 0x000e680000000200 */
[----:B------:R-:W4:Y:S01]  /*59d0*/  LDSM.16.M88.4 R24, [R239+0x6000] ;  /* 0x00600000ef18783b */ /* 0x000f220000000200 */
[----:B------:R-:W-:Y:S03]  /*59e0*/  HMMA.16816.F32 R20, R80, R78, R20 ;  /* 0x0000004e5014723c */ /* 0x000fe60000001814 */
[----:B------:R-:W4:Y:S03]  /*59f0*/  LDSM.16.M88.4 R76, [R228+0x5800] ;  /* 0x00580000e44c783b */ /* 0x000f260000000200 */
[C---:B--2---:R-:W-:Y:S06]  /*5a00*/  HMMA.16816.F32 R32, R12.reuse, R28, R32 ;  /* 0x0000001c0c20723c */ /* 0x044fec0000001820 */
[----:B------:R-:W-:Y:S01]  /*5a10*/  HMMA.16816.F32 R48, R12, R30, R48 ;  /* 0x0000001e0c30723c */ /* 0x000fe20000001830 */
[----:B------:R-:W2:Y:S05]  /*5a20*/  LDSM.16.M88.4 R28, [R238+0x6000] ;  /* 0x00600000ee1c783b */ /* 0x000eaa0000000200 */
[C---:B------:R-:W-:Y:S06]  /*5a30*/  HMMA.16816.F32 R8, R60.reuse, R36, R8 ;  /* 0x000000243c08723c */ /* 0x040fec0000001808 */
[----:B------:R-:W-:Y:S01]  /*5a40*/  HMMA.16816.F32 R20, R60, R38, R20 ;  /* 0x000000263c14723c */ /* 0x000fe20000001814 */
[----:B------:R-:W-:Y:S05]  /*5a50*/  LDSM.16.M88.4 R36, [R239+0x6800] ;  /* 0x00680000ef24783b */ /* 0x000fea0000000200 */
[----:B---3--:R-:W-:Y:S06]  /*5a60*/  HMMA.16816.F32 R32, R80, R52, R32 ;  /* 0x000000345020723c */ /* 0x008fec0000001820 */
[C---:B-1----:R-:W-:Y:S06]  /*5a70*/  HMMA.16816.F32 R68, R12.reuse, R16, R68 ;  /* 0x000000100c44723c */ /* 0x042fec0000001844 */
[C---:B------:R-:W-:Y:S06]  /*5a80*/  HMMA.16816.F32 R44, R12.reuse, R56, R44 ;  /* 0x000000380c2c723c */ /* 0x040fec000000182c */
[----:B------:R-:W-:Y:S01]  /*5a90*/  HMMA.16816.F32 R72, R12, R58, R72 ;  /* 0x0000003a0c48723c */ /* 0x000fe20000001848 */
[----:B------:R-:W-:Y:S05]  /*5aa0*/  LDSM.16.M88.4 R56, [R241+0xf000] ;  /* 0x00f00000f138783b */ /* 0x000fea0000000200 */
[----:B----4-:R-:W-:Y:S06]  /*5ab0*/  HMMA.16816.F32 R8, R40, R24, R8 ;  /* 0x000000182808723c */ /* 0x010fec0000001808 */
[----:B------:R-:W-:Y:S01]  /*5ac0*/  HMMA.16816.F32 R64, R12, R18, R64 ;  /* 0x000000120c40723c */ /* 0x000fe20000001840 */
[----:B------:R-:W-:Y:S04]  /*5ad0*/  LDSM.16.M88.4 R16, [R237+0x6000] ;  /* 0x00600000ed10783b */ /* 0x000fe80000000200 */
[----:B------:R-:W-:Y:S01]  /*5ae0*/  LDSM.16.M88.4 R12, [R228+0x6000] ;  /* 0x00600000e40c783b */ /* 0x000fe20000000200 */
[----:B------:R-:W-:Y:S03]  /*5af0*/  HMMA.16816.F32 R48, R80, R54, R48 ;  /* 0x000000365030723c */ /* 0x000fe60000001830 */
[----:B------:R-:W1:Y:S03]  /*5b00*/  LDSM.16.M88.4 R52, [R241+0xf800] ;  /* 0x00f80000f134783b */ /* 0x000e660000000200 */
[----:B------:R-:W-:Y:S01]  /*5b10*/  HMMA.16816.F32 R20, R40, R26, R20 ;  /* 0x0000001a2814723c */ /* 0x000fe20000001814 */
[----:B------:R-:W-:Y:S05]  /*5b20*/  LDSM.16.M88.4 R24, [R235+0xe800] ;  /* 0x00e80000eb18783b */ /* 0x000fea0000000200 */
[----:B------:R-:W-:Y:S06]  /*5b30*/  HMMA.16816.F32 R68, R80, R76, R68 ;  /* 0x0000004c5044723c */ /* 0x000fec0000001844 */
[----:B------:R-:W-:Y:S06]  /*5b40*/  HMMA.16816.F32 R32, R60, R92, R32 ;  /* 0x0000005c3c20723c */ /* 0x000fec0000001820 */
[----:B--2---:R-:W-:Y:S06]  /*5b50*/  HMMA.16816.F32 R8, R28, R88, R8 ;  /* 0x000000581c08723c */ /* 0x004fec0000001808 */
[C---:B------:R-:W-:Y:S06]  /*5b60*/  HMMA.16816.F32 R44, R80.reuse, R84, R44 ;  /* 0x00000054502c723c */ /* 0x040fec000000182c */
[C---:B------:R-:W-:Y:S06]  /*5b70*/  HMMA.16816.F32 R72, R80.reuse, R86, R72 ;  /* 0x000000565048723c */ /* 0x040fec0000001848 */
[----:B------:R-:W-:Y:S01]  /*5b80*/  HMMA.16816.F32 R64, R80, R78, R64 ;  /* 0x0000004e5040723c */ /* 0x000fe20000001840 */
[----:B------:R-:W2:Y:S04]  /*5b90*/  LDSM.16.M88.4 R80, [R239+0x7800] ;  /* 0x00780000ef50783b */ /* 0x000ea80000000200 */
[----:B------:R-:W3:Y:S01]  /*5ba0*/  LDSM.16.M88.4 R76, [R239+0x7000] ;  /* 0x00700000ef4c783b */ /* 0x000ee20000000200 */
[----:B------:R-:W-:Y:S06]  /*5bb0*/  HMMA.16816.F32 R48, R60, R94, R48 ;  /* 0x0000005e3c30723c */ /* 0x000fec0000001830 */
[----:B------:R-:W-:Y:S06]  /*5bc0*/  HMMA.16816.F32 R20, R28, R90, R20 ;  /* 0x0000005a1c14723c */ /* 0x000fec0000001814 */
[----:B-1----:R-:W-:Y:S06]  /*5bd0*/  HMMA.16816.F32 R68, R60, R52, R68 ;  /* 0x000000343c44723c */ /* 0x002fec0000001844 */
[----:B------:R-:W-:Y:S06]  /*5be0*/  HMMA.16816.F32 R32, R40, R36, R32 ;  /* 0x000000242820723c */ /* 0x000fec0000001820 */
[----:B------:R-:W-:Y:S06]  /*5bf0*/  HMMA.16816.F32 R8, R16, R12, R8 ;  /* 0x0000000c1008723c */ /* 0x000fec0000001808 */
[----:B------:R-:W-:Y:S06]  /*5c00*/  HMMA.16816.F32 R44, R60, R56, R44 ;  /* 0x000000383c2c723c */ /* 0x000fec000000182c */
[----:B------:R-:W-:Y:S01]  /*5c10*/  HMMA.16816.F32 R48, R40, R38, R48 ;  /* 0x000000262830723c */ /* 0x000fe20000001830 */
[----:B------:R-:W-:Y:S05]  /*5c20*/  LDSM.16.M88.4 R36, [R235+0xf000] ;  /* 0x00f00000eb24783b */ /* 0x000fea0000000200 */
[----:B------:R-:W-:Y:S01]  /*5c30*/  HMMA.16816.F32 R20, R16, R14, R20 ;  /* 0x0000000e1014723c */ /* 0x000fe20000001814 */
[----:B------:R-:W1:Y:S05]  /*5c40*/  LDSM.16.M88.4 R12, [R235+0xf800] ;  /* 0x00f80000eb0c783b */ /* 0x000e6a0000000200 */
[----:B------:R-:W-:Y:S01]  /*5c50*/  HMMA.16816.F32 R72, R60, R58, R72 ;  /* 0x0000003a3c48723c */ /* 0x000fe20000001848 */
[----:B------:R-:W4:Y:S01]  /*5c60*/  LDSM.16.M88.4 R56, [R228+0x6800] ;  /* 0x00680000e438783b */ /* 0x000f220000000200 */
[----:B------:R-:W-:Y:S01]  /*5c70*/  FMUL.FTZ R8, R8, UR28 ;  /* 0x0000001c08087c20 */ /* 0x000fe20008410000 */
[----:B------:R-:W-:-:S03]  /*5c80*/  FMUL.FTZ R53, R10, UR28 ;  /* 0x0000001c0a357c20 */ /* 0x000fc60008410000 */
[----:B------:R-:W-:Y:S01]  /*5c90*/  HMMA.16816.F32 R64, R60, R54, R64 ;  /* 0x000000363c40723c */ /* 0x000fe20000001840 */
[----:B------:R3:W-:Y:S05]  /*5ca0*/  MUFU.TANH R52, R8 ;  /* 0x0000000800347308 */ /* 0x0007ea0000002400 */
[----:B--2---:R-:W-:Y:S01]  /*5cb0*/  HMMA.16816.F32 R68, R40, R80, R68 ;  /* 0x000000502844723c */ /* 0x004fe20000001844 */
[----:B------:R-:W-:Y:S01]  /*5cc0*/  FMUL.FTZ R54, R9, UR28 ;  /* 0x0000001c09367c20 */ /* 0x000fe20008410000 */
[----:B------:R-:W-:Y:S01]  /*5cd0*/  FMUL.FTZ R55, R11, UR28 ;  /* 0x0000001c0b377c20 */ /* 0x000fe20008410000 */
[----:B------:R-:W-:Y:S03]  /*5ce0*/  MUFU.TANH R53, R53 ;  /* 0x0000003500357308 */ /* 0x000fe60000002400 */
[----:B------:R-:W-:Y:S01]  /*5cf0*/  HMMA.16816.F32 R32, R28, R24, R32 ;  /* 0x000000181c20723c */ /* 0x000fe20000001820 */
[----:B------:R-:W-:Y:S01]  /*5d00*/  FMUL.FTZ R20, R20, UR28 ;  /* 0x0000001c14147c20 */ /* 0x000fe20008410000 */
[----:B------:R-:W-:Y:S01]  /*5d10*/  FMUL.FTZ R22, R22, UR28 ;  /* 0x0000001c16167c20 */ /* 0x000fe20008410000 */
[----:B------:R-:W-:Y:S01]  /*5d20*/  FMUL.FTZ R21, R21, UR28 ;  /* 0x0000001c15157c20 */ /* 0x000fe20008410000 */
[----:B------:R-:W-:Y:S01]  /*5d30*/  FMUL.FTZ R23, R23, UR28 ;  /* 0x0000001c17177c20 */ /* 0x000fe20008410000 */
[----:B------:R-:W-:Y:S01]  /*5d40*/  MUFU.TANH R54, R54 ;  /* 0x0000003600367308 */ /* 0x000fe20000002400 */
[----:B---3--:R-:W-:Y:S01]  /*5d50*/  HMMA.16816.F32 R44, R40, R76, R44 ;  /* 0x0000004c282c723c */ /* 0x008fe2000000182c */
[----:B------:R-:W-:Y:S05]  /*5d60*/  LDSM.16.M88.4 R8, [R228+0x7000] ;  /* 0x00700000e408783b */ /* 0x000fea0000000200 */
[----:B------:R-:W-:Y:S01]  /*5d70*/  HMMA.16816.F32 R48, R28, R26, R48 ;  /* 0x0000001a1c30723c */ /* 0x000fe20000001830 */
[----:B------:R-:W2:Y:S01]  /*5d80*/  LDSM.16.M88.4 R24, [R228+0x7800] ;  /* 0x00780000e418783b */ /* 0x000ea20000000200 */
[----:B------:R-:W3:Y:S01]  /*5d90*/  MUFU.TANH R55, R55 ;  /* 0x0000003700377308 */ /* 0x000ee20000002400 */
[----:B------:R-:W-:-:S04]  /*5da0*/  DEPBAR.LE SB0, 0x0 ;  /* 0x000080000000791a */ /* 0x000fc80000000000 */
[C---:B------:R-:W-:Y:S03]  /*5db0*/  HMMA.16816.F32 R72, R40.reuse, R78, R72 ;  /* 0x0000004e2848723c */ /* 0x040fe60000001848 */
[----:B------:R-:W3:Y:S03]  /*5dc0*/  MUFU.TANH R20, R20 ;  /* 0x0000001400147308 */ /* 0x000ee60000002400 */
[----:B------:R-:W-:Y:S05]  /*5dd0*/  HMMA.16816.F32 R64, R40, R82, R64 ;  /* 0x000000522840723c */ /* 0x000fea0000001840 */
[----:B------:R-:W3:Y:S01]  /*5de0*/  MUFU.TANH R22, R22 ;  /* 0x0000001600167308 */ /* 0x000ee20000002400 */
[----:B-1----:R-:W-:Y:S06]  /*5df0*/  HMMA.16816.F32 R68, R28, R12, R68 ;  /* 0x0000000c1c44723c */ /* 0x002fec0000001844 */
[----:B----4-:R-:W-:Y:S01]  /*5e00*/  HMMA.16816.F32 R32, R16, R56, R32 ;  /* 0x000000381020723c */ /* 0x010fe20000001820 */
[----:B------:R-:W-:Y:S05]  /*5e10*/  MUFU.TANH R21, R21 ;  /* 0x0000001500157308 */ /* 0x000fea0000002400 */
[C---:B------:R-:W-:Y:S03]  /*5e20*/  HMMA.16816.F32 R44, R28.reuse, R36, R44 ;  /* 0x000000241c2c723c */ /* 0x040fe6000000182c */
[----:B------:R-:W-:Y:S03]  /*5e30*/  MUFU.TANH R23, R23 ;  /* 0x0000001700177308 */ /* 0x000fe60000002400 */
[C---:B------:R-:W-:Y:S06]  /*5e40*/  HMMA.16816.F32 R72, R28.reuse, R38, R72 ;  /* 0x000000261c48723c */ /* 0x040fec0000001848 */
[----:B------:R-:W-:Y:S06]  /*5e50*/  HMMA.16816.F32 R64, R28, R14, R64 ;  /* 0x0000000e1c40723c */ /* 0x000fec0000001840 */
[----:B------:R-:W-:Y:S01]  /*5e60*/  HMMA.16816.F32 R48, R16, R58, R48 ;  /* 0x0000003a1030723c */ /* 0x000fe20000001830 */
[----:B------:R-:W-:Y:S01]  /*5e70*/  FMUL.FTZ R12, R32, UR28 ;  /* 0x0000001c200c7c20 */ /* 0x000fe20008410000 */
[----:B------:R-:W-:-:S02]  /*5e80*/  IMAD.U32 R15, RZ, RZ, UR18 ;  /* 0x00000012ff0f7e24 */ /* 0x000fc4000f8e00ff */
[----:B------:R-:W-:Y:S02]  /*5e90*/  FMUL.FTZ R13, R33, UR28 ;  /* 0x0000001c210d7c20 */ /* 0x000fe40008410000 */
[C---:B--2---:R-:W-:Y:S01]  /*5ea0*/  HMMA.16816.F32 R68, R16.reuse, R24, R68 ;  /* 0x000000181044723c */ /* 0x044fe20000001844 */
[----:B------:R-:W-:Y:S01]  /*5eb0*/  VIADDMNMX R2, R96, 0x8, R15, PT ;  /* 0x0000000860027846 */ /* 0x000fe2000380010f */
[----:B------:R-:W1:Y:S04]  /*5ec0*/  MUFU.TANH R12, R12 ;  /* 0x0000000c000c7308 */ /* 0x000e680000002400 */
[----:B------:R-:W-:Y:S01]  /*5ed0*/  HMMA.16816.F32 R44, R16, R8, R44 ;  /* 0x00000008102c723c */ /* 0x000fe2000000182c */
[----:B------:R-:W-:-:S03]  /*5ee0*/  VIADD R24, R245, UR14 ;  /* 0x0000000ef5187c36 */ /* 0x000fc60008000000 */
[----:B------:R-:W-:Y:S01]  /*5ef0*/  MUFU.TANH R13, R13 ;  /* 0x0000000d000d7308 */ /* 0x000fe20000002400 */
[----:B------:R-:W-:Y:S01]  /*5f00*/  VIADD R14, R24, 0x1 ;  /* 0x00000001180e7836 */ /* 0x000fe20000000000 */
[C---:B------:R-:W-:Y:S01]  /*5f10*/  HMMA.16816.F32 R72, R16.reuse, R10, R72 ;  /* 0x0000000a1048723c */ /* 0x040fe20000001848 */
[----:B------:R-:W-:Y:S01]  /*5f20*/  FMUL.FTZ R9, R35, UR28 ;  /* 0x0000001c23097c20 */ /* 0x000fe20008410000 */
[----:B------:R-:W-:Y:S02]  /*5f30*/  FMUL.FTZ R8, R34, UR28 ;  /* 0x0000001c22087c20 */ /* 0x000fe40008410000 */
[----:B------:R-:W-:Y:S02]  /*5f40*/  I2FP.F32.S32 R15, R14 ;  /* 0x0000000e000f7245 */ /* 0x000fe40000201400 */
[----:B------:R-:W-:Y:S01]  /*5f50*/  HMMA.16816.F32 R64, R16, R26, R64 ;  /* 0x0000001a1040723c */ /* 0x000fe20000001840 */
[----:B------:R-:W-:Y:S01]  /*5f60*/  ISETP.GE.AND P4, PT, R14, R167, PT ;  /* 0x000000a70e00720c */ /* 0x000fe20003f86270 */
[----:B------:R-:W-:Y:S01]  /*5f70*/  FMUL.FTZ R10, R48, UR28 ;  /* 0x0000001c300a7c20 */ /* 0x000fe20008410000 */
[----:B------:R-:W-:Y:S01]  /*5f80*/  ISETP.GE.AND P1, PT, R14, R2, PT ;  /* 0x000000020e00720c */ /* 0x000fe20003f26270 */
[----:B------:R-:W-:Y:S01]  /*5f90*/  FMUL.FTZ R11, R49, UR28 ;  /* 0x0000001c310b7c20 */ /* 0x000fe20008410000 */
[C---:B------:R-:W-:Y:S01]  /*5fa0*/  IADD3 R14, R24.reuse, 0x8, RZ ;  /* 0x00000008180e7810 */ /* 0x040fe20007ffe0ff */
[C---:B---3--:R-:W-:Y:S01]  /*5fb0*/  FFMA.FTZ R28, R15.reuse, UR5, R55 ;  /* 0x000000050f1c7c23 */ /* 0x048fe20008010037 */
[----:B------:R-:W-:Y:S01]  /*5fc0*/  FFMA.FTZ R19, R15, UR5, R54 ;  /* 0x000000050f137c23 */ /* 0x000fe20008010036 */
[----:B------:R-:W-:-:S02]  /*5fd0*/  VIADD R27, R24, 0x10 ;  /* 0x00000010181b7836 */ /* 0x000fc40000000000 */
[----:B------:R-:W-:Y:S01]  /*5fe0*/  FMUL.FTZ R16, R50, UR28 ;  /* 0x0000001c32107c20 */ /* 0x000fe20008410000 */
[----:B------:R-:W-:Y:S02]  /*5ff0*/  VIADD R26, R24, 0x9 ;  /* 0x00000009181a7836 */ /* 0x000fe40000000000 */
[----:B------:R-:W-:Y:S01]  /*6000*/  FMUL.FTZ R18, R51, UR28 ;  /* 0x0000001c33127c20 */ /* 0x000fe20008410000 */
[----:B------:R-:W-:Y:S01]  /*6010*/  FSEL R19, R19, -INF , !P4 ;  /* 0xff80000013137808 */ /* 0x000fe20006000000 */
[----:B------:R-:W-:Y:S01]  /*6020*/  MUFU.TANH R9, R9 ;  /* 0x0000000900097308 */ /* 0x000fe20000002400 */
[----:B------:R-:W-:Y:S01]  /*6030*/  I2FP.F32.S32 R15, R14 ;  /* 0x0000000e000f7245 */ /* 0x000fe20000201400 */
[----:B------:R-:W-:Y:S01]  /*6040*/  FMUL.FTZ R25, R44, UR28 ;  /* 0x0000001c2c197c20 */ /* 0x000fe20008410000 */
[CC--:B------:R-:W-:Y:S01]  /*6050*/  ISETP.GE.AND P2, PT, R27.reuse, R167.reuse, PT ;  /* 0x000000a71b00720c */ /* 0x0c0fe20003f46270 */
[----:B------:R-:W-:Y:S01]  /*6060*/  FMUL.FTZ R46, R46, UR28 ;  /* 0x0000001c2e2e7c20 */ /* 0x000fe20008410000 */
[-C--:B------:R-:W-:Y:S01]  /*6070*/  ISETP.GE.AND P4, PT, R27, R2.reuse, PT ;  /* 0x000000021b00720c */ /* 0x080fe20003f86270 */
[----:B------:R-:W-:Y:S01]  /*6080*/  FFMA.FTZ R20, R15, UR5, R20 ;  /* 0x000000050f147c23 */ /* 0x000fe20008010014 */
[C---:B------:R-:W-:Y:S01]  /*6090*/  ISETP.GE.AND P6, PT, R26.reuse, R167, PT ;  /* 0x000000a71a00720c */ /* 0x040fe20003fc6270 */
[----:B------:R-:W2:Y:S01]  /*60a0*/  MUFU.TANH R8, R8 ;  /* 0x0000000800087308 */ /* 0x000ea20000002400 */
[----:B------:R-:W-:Y:S01]  /*60b0*/  ISETP.GE.AND P5, PT, R26, R2, PT ;  /* 0x000000021a00720c */ /* 0x000fe20003fa6270 */
[----:B------:R-:W-:Y:S01]  /*60c0*/  FMUL.FTZ R45, R45, UR28 ;  /* 0x0000001c2d2d7c20 */ /* 0x000fe20008410000 */
[----:B------:R-:W-:Y:S01]  /*60d0*/  I2FP.F32.S32 R27, R27 ;  /* 0x0000001b001b7245 */ /* 0x000fe20000201400 */
[----:B------:R-:W-:Y:S01]  /*60e0*/  FMUL.FTZ R47, R47, UR28 ;  /* 0x0000001c2f2f7c20 */ /* 0x000fe20008410000 */
[----:B------:R-:W-:Y:S01]  /*60f0*/  I2FP.F32.S32 R26, R26 ;  /* 0x0000001a001a7245 */ /* 0x000fe20000201400 */
[----:B------:R-:W-:Y:S01]  /*6100*/  FMUL.FTZ R72, R72, UR28 ;  /* 0x0000001c48487c20 */ /* 0x000fe20008410000 */
[C---:B------:R-:W-:Y:S01]  /*6110*/  ISETP.GE.AND P3, PT, R14.reuse, R167, PT ;  /* 0x000000a70e00720c */ /* 0x040fe20003f66270 */
[----:B------:R-:W3:Y:S01]  /*6120*/  MUFU.TANH R16, R16 ;  /* 0x0000001000107308 */ /* 0x000ee20000002400 */
[----:B------:R-:W-:Y:S01]  /*6130*/  ISETP.GE.AND P0, PT, R14, R2, PT ;  /* 0x000000020e00720c */ /* 0x000fe20003f06270 */
[----:B------:R-:W-:Y:S01]  /*6140*/  FFMA.FTZ R14, R15, UR5, R22 ;  /* 0x000000050f0e7c23 */ /* 0x000fe20008010016 */
[----:B-1----:R-:W-:Y:S01]  /*6150*/  FFMA.FTZ R15, R27, UR5, R12 ;  /* 0x000000051b0f7c23 */ /* 0x002fe2000801000c */
[----:B------:R-:W-:Y:S01]  /*6160*/  FFMA.FTZ R17, R26, UR5, R21 ;  /* 0x000000051a117c23 */ /* 0x000fe20008010015 */
[----:B------:R-:W-:-:S02]  /*6170*/  VIADD R12, R24, 0x11 ;  /* 0x00000011180c7836 */ /* 0x000fc40000000000 */
[----:B------:R-:W-:Y:S01]  /*6180*/  FFMA.FTZ R23, R26, UR5, R23 ;  /* 0x000000051a177c23 */ /* 0x000fe20008010017 */
[C---:B------:R-:W-:Y:S01]  /*6190*/  IADD3 R21, R24.reuse, 0x18, RZ ;  /* 0x0000001818157810 */ /* 0x040fe20007ffe0ff */
[----:B------:R-:W1:Y:S01]  /*61a0*/  MUFU.TANH R10, R10 ;  /* 0x0000000a000a7308 */ /* 0x000e620000002400 */
[----:B------:R-:W-:Y:S01]  /*61b0*/  VIADD R22, R24, 0x19 ;  /* 0x0000001918167836 */ /* 0x000fe20000000000 */
[----:B------:R-:W-:Y:S01]  /*61c0*/  FSEL R28, R28, -INF , !P1 ;  /* 0xff8000001c1c7808 */ /* 0x000fe20004800000 */
[----:B------:R-:W-:Y:S01]  /*61d0*/  FMUL.FTZ R74, R74, UR28 ;  /* 0x0000001c4a4a7c20 */ /* 0x000fe20008410000 */
[----:B------:R-:W-:Y:S01]  /*61e0*/  FSEL R29, R20, -INF , !P3 ;  /* 0xff800000141d7808 */ /* 0x000fe20005800000 */
[----:B--2---:R-:W-:Y:S01]  /*61f0*/  FFMA.FTZ R8, R27, UR5, R8 ;  /* 0x000000051b087c23 */ /* 0x004fe20008010008 */
[CC--:B------:R-:W-:Y:S01]  /*6200*/  ISETP.GE.AND P1, PT, R12.reuse, R167.reuse, PT ;  /* 0x000000a70c00720c */ /* 0x0c0fe20003f26270 */
[----:B------:R-:W-:Y:S01]  /*6210*/  FMUL.FTZ R73, R73, UR28 ;  /* 0x0000001c49497c20 */ /* 0x000fe20008410000 */
        /* <DEDUP_REMOVED lines=8> */
[----:B------:R-:W4:Y:S01]  /*62a0*/  MUFU.TANH R11, R11 ;  /* 0x0000000b000b7308 */ /* 0x000f220000002400 */
[C---:B------:R-:W-:Y:S01]  /*62b0*/  ISETP.GE.AND P0, PT, R21.reuse, R167, PT ;  /* 0x000000a71500720c */ /* 0x040fe20003f06270 */
[C---:B------:R-:W-:Y:S01]  /*62c0*/  FFMA.FTZ R13, R20.reuse, UR5, R13 ;  /* 0x00000005140d7c23 */ /* 0x040fe2000801000d */
[-C--:B------:R-:W-:Y:S01]  /*62d0*/  ISETP.GE.AND P6, PT, R21, R2.reuse, PT ;  /* 0x000000021500720c */ /* 0x080fe20003fc6270 */
[----:B------:R-:W-:Y:S01]  /*62e0*/  FFMA.FTZ R20, R20, UR5, R9 ;  /* 0x0000000514147c23 */ /* 0x000fe20008010009 */
[----:B------:R-:W-:Y:S01]  /*62f0*/  FSEL R12, R23, -INF , !P5 ;  /* 0xff800000170c7808 */ /* 0x000fe20006800000 */
[----:B------:R-:W-:Y:S01]  /*6300*/  FMUL.FTZ R70, R70, UR28 ;  /* 0x0000001c46467c20 */ /* 0x000fe20008410000 */
[----:B------:R-:W-:Y:S01]  /*6310*/  FSEL R15, R15, -INF , !P2 ;  /* 0xff8000000f0f7808 */ /* 0x000fe20005000000 */
[----:B------:R-:W-:Y:S01]  /*6320*/  MUFU.TANH R25, R25 ;  /* 0x0000001900197308 */ /* 0x000fe20000002400 */
[----:B------:R-:W-:Y:S01]  /*6330*/  I2FP.F32.S32 R21, R21 ;  /* 0x0000001500157245 */ /* 0x000fe20000201400 */
[----:B------:R-:W-:Y:S01]  /*6340*/  FMUL.FTZ R75, R75, UR28 ;  /* 0x0000001c4b4b7c20 */ /* 0x000fe20008410000 */
[----:B------:R-:W-:Y:S01]  /*6350*/  ISETP.GE.AND P5, PT, R22, R167, PT ;  /* 0x000000a71600720c */ /* 0x000fe20003fa6270 */
[----:B------:R-:W-:Y:S01]  /*6360*/  FMUL.FTZ R64, R64, UR28 ;  /* 0x0000001c40407c20 */ /* 0x000fe20008410000 */
[----:B------:R-:W-:Y:S01]  /*6370*/  ISETP.GE.AND P2, PT, R22, R2, PT ;  /* 0x000000021600720c */ /* 0x000fe20003f46270 */
[C---:B---3--:R-:W-:Y:S01]  /*6380*/  FFMA.FTZ R9, R21.reuse, UR5, R16 ;  /* 0x0000000515097c23 */ /* 0x048fe20008010010 */
[----:B------:R-:W-:Y:S01]  /*6390*/  I2FP.F32.S32 R22, R22 ;  /* 0x0000001600167245 */ /* 0x000fe20000201400 */
[----:B------:R-:W-:Y:S01]  /*63a0*/  MUFU.TANH R46, R46 ;  /* 0x0000002e002e7308 */ /* 0x000fe20000002400 */
[----:B-1----:R-:W-:Y:S01]  /*63b0*/  FFMA.FTZ R26, R21, UR5, R10 ;  /* 0x00000005151a7c23 */ /* 0x002fe2000801000a */
[----:B------:R-:W-:Y:S01]  /*63c0*/  FSEL R10, R8, -INF , !P4 ;  /* 0xff800000080a7808 */ /* 0x000fe20006000000 */
[----:B------:R-:W-:Y:S01]  /*63d0*/  FMUL.FTZ R65, R65, UR28 ;  /* 0x0000001c41417c20 */ /* 0x000fe20008410000 */
[C---:B--2---:R-:W-:Y:S01]  /*63e0*/  FFMA.FTZ R16, R22.reuse, UR5, R18 ;  /* 0x0000000516107c23 */ /* 0x044fe20008010012 */
[----:B----4-:R-:W-:Y:S01]  /*63f0*/  FFMA.FTZ R23, R22, UR5, R11 ;  /* 0x0000000516177c23 */ /* 0x010fe2000801000b */
[C---:B------:R-:W-:Y:S01]  /*6400*/  VIADD R18, R24.reuse, 0x21 ;  /* 0x0000002118127836 */ /* 0x040fe20000000000 */
[C---:B------:R-:W-:Y:S01]  /*6410*/  IADD3 R21, R24.reuse, 0x28, RZ ;  /* 0x0000002818157810 */ /* 0x040fe20007ffe0ff */
[----:B------:R-:W1:Y:S01]  /*6420*/  MUFU.TANH R45, R45 ;  /* 0x0000002d002d7308 */ /* 0x000e620000002400 */
[----:B------:R-:W-:Y:S01]  /*6430*/  VIADD R22, R24, 0x20 ;  /* 0x0000002018167836 */ /* 0x000fe20000000000 */
[----:B------:R-:W-:Y:S01]  /*6440*/  FSEL R8, R20, -INF , !P3 ;  /* 0xff80000014087808 */ /* 0x000fe20005800000 */
[----:B------:R-:W-:Y:S01]  /*6450*/  FMUL.FTZ R66, R66, UR28 ;  /* 0x0000001c42427c20 */ /* 0x000fe20008410000 */
[----:B------:R-:W-:Y:S01]  /*6460*/  FSEL R11, R26, -INF , !P0 ;  /* 0xff8000001a0b7808 */ /* 0x000fe20004000000 */
[----:B------:R-:W-:Y:S01]  /*6470*/  FMUL.FTZ R67, R67, UR28 ;  /* 0x0000001c43437c20 */ /* 0x000fe20008410000 */
[----:B------:R-:W-:-:S02]  /*6480*/  FSEL R13, R13, -INF , !P1 ;  /* 0xff8000000d0d7808 */ /* 0x000fc40004800000 */
[----:B------:R-:W2:Y:S01]  /*6490*/  MUFU.TANH R47, R47 ;  /* 0x0000002f002f7308 */ /* 0x000ea20000002400 */
[CC--:B------:R-:W-:Y:S02]  /*64a0*/  ISETP.GE.AND P3, PT, R18.reuse, R167.reuse, PT ;  /* 0x000000a71200720c */ /* 0x0c0fe40003f66270 */
[----:B------:R-:W-:Y:S02]  /*64b0*/  ISETP.GE.AND P0, PT, R18, R2, PT ;  /* 0x000000021200720c */ /* 0x000fe40003f06270 */
[----:B------:R-:W-:Y:S02]  /*64c0*/  I2FP.F32.S32 R20, R18 ;  /* 0x0000001200147245 */ /* 0x000fe40000201400 */
[C---:B------:R-:W-:Y:S01]  /*64d0*/  ISETP.GE.AND P4, PT, R22.reuse, R167, PT ;  /* 0x000000a71600720c */ /* 0x040fe20003f86270 */
[----:B------:R-:W3:Y:S01]  /*64e0*/  MUFU.TANH R72, R72 ;  /* 0x0000004800487308 */ /* 0x000ee20000002400 */
[----:B------:R-:W-:Y:S01]  /*64f0*/  ISETP.GE.AND P1, PT, R22, R2, PT ;  /* 0x000000021600720c */ /* 0x000fe20003f26270 */
[----:B-1----:R-:W-:Y:S01]  /*6500*/  FFMA.FTZ R45, R20, UR5, R45 ;  /* 0x00000005142d7c23 */ /* 0x002fe2000801002d */
[----:B------:R-:W-:-:S02]  /*6510*/  FSEL R18, R9, -INF , !P6 ;  /* 0xff80000009127808 */ /* 0x000fc40007000000 */
[----:B------:R-:W-:Y:S02]  /*6520*/  I2FP.F32.S32 R22, R22 ;  /* 0x0000001600167245 */ /* 0x000fe40000201400 */
[----:B------:R-:W-:Y:S01]  /*6530*/  FSEL R9, R23, -INF , !P5 ;  /* 0xff80000017097808 */ /* 0x000fe20006800000 */
[----:B------:R-:W1:Y:S01]  /*6540*/  MUFU.TANH R74, R74 ;  /* 0x0000004a004a7308 */ /* 0x000e620000002400 */
[C---:B------:R-:W-:Y:S01]  /*6550*/  ISETP.GE.AND P6, PT, R21.reuse, R167, PT ;  /* 0x000000a71500720c */ /* 0x040fe20003fc6270 */
[C---:B------:R-:W-:Y:S01]  /*6560*/  FFMA.FTZ R25, R22.reuse, UR5, R25 ;  /* 0x0000000516197c23 */ /* 0x040fe20008010019 */
[----:B------:R-:W-:Y:S01]  /*6570*/  ISETP.GE.AND P5, PT, R21, R2, PT ;  /* 0x000000021500720c */ /* 0x000fe20003fa6270 */
[----:B------:R-:W-:Y:S01]  /*6580*/  FFMA.FTZ R46, R22, UR5, R46 ;  /* 0x00000005162e7c23 */ /* 0x000fe2000801002e */
[----:B------:R-:W-:Y:S01]  /*6590*/  I2FP.F32.S32 R21, R21 ;  /* 0x0000001500157245 */ /* 0x000fe20000201400 */
[----:B------:R-:W-:Y:S02]  /*65a0*/  VIADD R22, R24, 0x29 ;  /* 0x0000002918167836 */ /* 0x000fe40000000000 */
[----:B--2---:R-:W-:Y:S01]  /*65b0*/  FFMA.FTZ R47, R20, UR5, R47 ;  /* 0x00000005142f7c23 */ /* 0x004fe2000801002f */
[----:B------:R-:W2:Y:S01]  /*65c0*/  MUFU.TANH R73, R73 ;  /* 0x0000004900497308 */ /* 0x000ea20000002400 */
[----:B------:R-:W-:-:S02]  /*65d0*/  VIADD R20, R24, 0x31 ;  /* 0x0000003118147836 */ /* 0x000fc40000000000 */
[----:B---3--:R-:W-:Y:S01]  /*65e0*/  FFMA.FTZ R72, R21, UR5, R72 ;  /* 0x0000000515487c23 */ /* 0x008fe20008010048 */
[----:B------:R-:W-:Y:S02]  /*65f0*/  FSEL R16, R16, -INF , !P2 ;  /* 0xff80000010107808 */ /* 0x000fe40005000000 */
[----:B------:R-:W-:Y:S02]  /*6600*/  FSEL R199, R25, -INF , !P4 ;  /* 0xff80000019c77808 */ /* 0x000fe40006000000 */
[----:B------:R-:W-:Y:S01]  /*6610*/  ISETP.GE.AND P2, PT, R22, R167, PT ;  /* 0x000000a71600720c */ /* 0x000fe20003f46270 */
[----:B------:R-:W3:Y:S01]  /*6620*/  MUFU.TANH R71, R71 ;  /* 0x0000004700477308 */ /* 0x000ee20000002400 */
[----:B-1----:R-:W-:Y:S01]  /*6630*/  FFMA.FTZ R74, R21, UR5, R74 ;  /* 0x00000005154a7c23 */ /* 0x002fe2000801004a */
[----:B------:R-:W-:Y:S01]  /*6640*/  VIADD R21, R24, 0x30 ;  /* 0x0000003018157836 */ /* 0x000fe20000000000 */
[----:B------:R-:W-:Y:S02]  /*6650*/  ISETP.GE.AND P4, PT, R22, R2, PT ;  /* 0x000000021600720c */ /* 0x000fe40003f86270 */
[----:B------:R-:W-:-:S02]  /*6660*/  I2FP.F32.S32 R22, R22 ;  /* 0x0000001600167245 */ /* 0x000fc40000201400 */
[----:B------:R-:W-:Y:S01]  /*6670*/  FSEL R206, R47, -INF , !P0 ;  /* 0xff8000002fce7808 */ /* 0x000fe20004000000 */
[----:B------:R-:W1:Y:S01]  /*6680*/  MUFU.TANH R68, R68 ;  /* 0x0000004400447308 */ /* 0x000e620000002400 */
[----:B------:R-:W-:Y:S01]  /*6690*/  FSEL R197, R72, -INF , !P6 ;  /* 0xff80000048c57808 */ /* 0x000fe20007000000 */
[----:B--2---:R-:W-:Y:S01]  /*66a0*/  FFMA.FTZ R73, R22, UR5, R73 ;  /* 0x0000000516497c23 */ /* 0x004fe20008010049 */
[C---:B------:R-:W-:Y:S02]  /*66b0*/  ISETP.GE.AND P0, PT, R20.reuse, R167, PT ;  /* 0x000000a71400720c */ /* 0x040fe40003f06270 */
[----:B------:R-:W-:Y:S02]  /*66c0*/  ISETP.GE.AND P6, PT, R20, R2, PT ;  /* 0x000000021400720c */ /* 0x000fe40003fc6270 */
[----:B------:R-:W-:Y:S01]  /*66d0*/  I2FP.F32.S32 R20, R20 ;  /* 0x0000001400147245 */ /* 0x000fe20000201400 */
[----:B------:R-:W2:Y:S01]  /*66e0*/  MUFU.TANH R69, R69 ;  /* 0x0000004500457308 */ /* 0x000ea20000002400 */
[----:B------:R-:W-:-:S02]  /*66f0*/  FSEL R194, R46, -INF , !P1 ;  /* 0xff8000002ec27808 */ /* 0x000fc40004800000 */
[----:B------:R-:W-:Y:S01]  /*6700*/  FSEL R191, R45, -INF , !P3 ;  /* 0xff8000002dbf7808 */ /* 0x000fe20005800000 */
[----:B---3--:R-:W-:Y:S01]  /*6710*/  FFMA.FTZ R198, R20, UR5, R71 ;  /* 0x0000000514c67c23 */ /* 0x008fe20008010047 */
[C---:B------:R-:W-:Y:S02]  /*6720*/  ISETP.GE.AND P1, PT, R21.reuse, R167, PT ;  /* 0x000000a71500720c */ /* 0x040fe40003f26270 */
[----:B------:R-:W-:Y:S01]  /*6730*/  ISETP.GE.AND P3, PT, R21, R2, PT ;  /* 0x000000021500720c */ /* 0x000fe20003f66270 */
[----:B------:R-:W3:Y:S01]  /*6740*/  MUFU.TANH R70, R70 ;  /* 0x0000004600467308 */ /* 0x000ee20000002400 */
[----:B------:R-:W-:Y:S02]  /*6750*/  I2FP.F32.S32 R21, R21 ;  /* 0x0000001500157245 */ /* 0x000fe40000201400 */
[----:B------:R-:W-:Y:S02]  /*6760*/  FSEL R196, R74, -INF , !P5 ;  /* 0xff8000004ac47808 */ /* 0x000fe40006800000 */
[----:B------:R-:W-:Y:S01]  /*6770*/  FSEL R193, R73, -INF , !P2 ;  /* 0xff80000049c17808 */ /* 0x000fe20005000000 */
[----:B-1----:R-:W-:Y:S01]  /*6780*/  FFMA.FTZ R68, R21, UR5, R68 ;  /* 0x0000000515447c23 */ /* 0x002fe20008010044 */
[----:B------:R-:W-:Y:S01]  /*6790*/  ISETP.GE.AND P5, PT, R24, R167, PT ;  /* 0x000000a71800720c */ /* 0x000fe20003fa6270 */
[----:B------:R-:W1:Y:S01]  /*67a0*/  MUFU.TANH R75, R75 ;  /* 0x0000004b004b7308 */ /* 0x000e620000002400 */
[----:B--2---:R-:W-:Y:S01]  /*67b0*/  FFMA.FTZ R69, R20, UR5, R69 ;  /* 0x0000000514457c23 */ /* 0x004fe20008010045 */
[----:B------:R-:W-:-:S02]  /*67c0*/  IADD3 R20, R24, 0x38, RZ ;  /* 0x0000003818147810 */ /* 0x000fc40007ffe0ff */
[----:B------:R-:W-:Y:S02]  /*67d0*/  ISETP.GE.AND P2, PT, R24, R2, PT ;  /* 0x000000021800720c */ /* 0x000fe40003f46270 */
[----:B------:R-:W-:Y:S02]  /*67e0*/  FSEL R198, R198, -INF , !P6 ;  /* 0xff800000c6c67808 */ /* 0x000fe40007000000 */
[----:B------:R-:W2:Y:S01]  /*67f0*/  MUFU.TANH R64, R64 ;  /* 0x0000004000407308 */ /* 0x000ea20000002400 */
[----:B---3--:R-:W-:Y:S01]  /*6800*/  FFMA.FTZ R70, R21, UR5, R70 ;  /* 0x0000000515467c23 */ /* 0x008fe20008010046 */
[----:B------:R-:W-:Y:S01]  /*6810*/  I2FP.F32.S32 R21, R24 ;  /* 0x0000001800157245 */ /* 0x000fe20000201400 */
[----:B------:R-:W-:Y:S01]  /*6820*/  VIADD R24, R24, 0x39 ;  /* 0x0000003918187836 */ /* 0x000fe20000000000 */
[----:B------:R-:W-:Y:S02]  /*6830*/  PLOP3.LUT P6, PT, PT, PT, UP0, 0x80, 0x0 ;  /* 0x000000000000781c */ /* 0x000fe40003fcf008 */
[----:B------:R-:W-:Y:S01]  /*6840*/  FSEL R200, R70, -INF , !P3 ;  /* 0xff80000046c87808 */ /* 0x000fe20005800000 */
[----:B------:R-:W-:Y:S01]  /*6850*/  FFMA.FTZ R31, R21, UR5, R52 ;  /* 0x00000005151f7c23 */ /* 0x000fe20008010034 */
[----:B------:R-:W3:Y:S01]  /*6860*/  MUFU.TANH R65, R65 ;  /* 0x0000004100417308 */ /* 0x000ee20000002400 */
[----:B------:R-:W-:Y:S01]  /*6870*/  FSEL R203, R69, -INF , !P0 ;  /* 0xff80000045cb7808 */ /* 0x000fe20004000000 */
[----:B-1----:R-:W-:Y:S01]  /*6880*/  FFMA.FTZ R75, R22, UR5, R75 ;  /* 0x00000005164b7c23 */ /* 0x002fe2000801004b */
[C---:B------:R-:W-:Y:S01]  /*6890*/  ISETP.GE.AND P3, PT, R24.reuse, R167, PT ;  /* 0x000000a71800720c */ /* 0x040fe20003f66270 */
[----:B------:R-:W-:Y:S01]  /*68a0*/  FFMA.FTZ R30, R21, UR5, R53 ;  /* 0x00000005151e7c23 */ /* 0x000fe20008010035 */
[----:B------:R-:W-:-:S02]  /*68b0*/  ISETP.GE.AND P0, PT, R24, R2, PT ;  /* 0x000000021800720c */ /* 0x000fc40003f06270 */
[----:B------:R-:W-:Y:S01]  /*68c0*/  I2FP.F32.S32 R23, R20 ;  /* 0x0000001400177245 */ /* 0x000fe20000201400 */
[----:B------:R-:W1:Y:S01]  /*68d0*/  MUFU.TANH R66, R66 ;  /* 0x0000004200427308 */ /* 0x000e620000002400 */
[----:B------:R-:W-:Y:S02]  /*68e0*/  I2FP.F32.S32 R24, R24 ;  /* 0x0000001800187245 */ /* 0x000fe40000201400 */
[----:B------:R-:W-:Y:S01]  /*68f0*/  FSEL R204, R75, -INF , !P4 ;  /* 0xff8000004bcc7808 */ /* 0x000fe20006000000 */
[----:B--2---:R-:W-:Y:S01]  /*6900*/  FFMA.FTZ R201, R23, UR5, R64 ;  /* 0x0000000517c97c23 */ /* 0x004fe20008010040 */
[----:B------:R-:W-:Y:S01]  /*6910*/  FSEL R205, R68, -INF , !P1 ;  /* 0xff80000044cd7808 */ /* 0x000fe20004800000 */
[----:B------:R-:W-:Y:S01]  /*6920*/  BAR.SYNC.DEFER_BLOCKING 0x0 ;  /* 0x0000000000007b1d */ /* 0x000fe20000010000 */
[----:B------:R-:W-:Y:S01]  /*6930*/  ISETP.GE.AND P4, PT, R20, R167, PT ;  /* 0x000000a71400720c */ /* 0x000fe20003f86270 */
[----:B---3--:R-:W-:Y:S01]  /*6940*/  FFMA.FTZ R171, R24, UR5, R65 ;  /* 0x0000000518ab7c23 */ /* 0x008fe20008010041 */
[----:B------:R-:W-:-:S03]  /*6950*/  ISETP.GE.AND P1, PT, R20, R2, PT ;  /* 0x000000021400720c */ /* 0x000fc60003f26270 */
[----:B------:R-:W2:Y:S01]  /*6960*/  MUFU.TANH R67, R67 ;  /* 0x0000004300437308 */ /* 0x000ea20000002400 */
[----:B------:R-:W-:Y:S02]  /*6970*/  FSEL R201, R201, -INF , !P4 ;  /* 0xff800000c9c97808 */ /* 0x000fe40006000000 */
[----:B------:R-:W-:Y:S01]  /*6980*/  FSEL R31, R31, -INF , !P5 ;  /* 0xff8000001f1f7808 */ /* 0x000fe20006800000 */
[----:B-1----:R-:W-:Y:S01]  /*6990*/  FFMA.FTZ R170, R23, UR5, R66 ;  /* 0x0000000517aa7c23 */ /* 0x002fe20008010042 */
[----:B------:R-:W-:Y:S02]  /*69a0*/  FSEL R30, R30, -INF , !P2 ;  /* 0xff8000001e1e7808 */ /* 0x000fe40005000000 */
[----:B------:R-:W-:Y:S02]  /*69b0*/  FSEL R171, R171, -INF , !P3 ;  /* 0xff800000abab7808 */ /* 0x000fe40005800000 */
[----:B------:R-:W-:Y:S01]  /*69c0*/  FSEL R170, R170, -INF , !P1 ;  /* 0xff800000aaaa7808 */ /* 0x000fe20004800000 */
[----:B--2---:R-:W-:-:S05]  /*69d0*/  FFMA.FTZ R168, R24, UR5, R67 ;  /* 0x0000000518a87c23 */ /* 0x004fca0008010043 */
        /* <DEDUP_REMOVED lines=79> */
.L_x_3788:
[----:B------:R-:W-:-:S04]  /*6ed0*/  ULEA UR14, -UR6, URZ, 0x6 ;  /* 0x0000003f060e7291 */ /* 0x000fc8000f8e313f */
[----:B------:R-:W-:Y:S02]  /*6ee0*/  USHF.R.S32.HI UR18, URZ, 0x1f, UR14 ;  /* 0x0000001f3f127899 */ /* 0x000fe4000801140e */
[----:B------:R-:W-:-:S04]  /*6ef0*/  MOV R32, UR14 ;  /* 0x0000000e00207c02 */ /* 0x000fc80008000f00 */
[----:B------:R-:W-:-:S07]  /*6f00*/  MOV R33, UR18 ;  /* 0x0000001200217c02 */ /* 0x000fce0008000f00 */
.L_x_3789:
        /* <DEDUP_REMOVED lines=173> */
.L_x_3791:
[----:B------:R-:W-:Y:S05]  /*79e0*/  BSYNC B0 ;  /* 0x0000000000007941 */ /* 0x000fea0003800000 */
.L_x_3790:
[----:B------:R-:W0:Y:S01]  /*79f0*/  LDGDEPBAR ;  /* 0x00000000000079af */ /* 0x000e220000000000 */
[----:B------:R-:W-:-:S04]  /*7a00*/  IADD3 R165, P0, R32, R165, RZ ;  /* 0x000000a520a57210 */ /* 0x000fc80007f1e0ff */
[----:B------:R-:W-:-:S09]  /*7a10*/  IADD3.X R166, R33, R166, RZ, P0, !PT ;  /* 0x000000a621a67210 */ /* 0x000fd200007fe4ff */
.L_x_3787:
        /* <DEDUP_REMOVED lines=77> */
[----:B------:R-:W1:Y:S01]  /*7ef0*/  LDSM.16.MT88.4 R12, [R236+0x10800] ;  /* 0x01080000ec0c783b */ /* 0x000e620000004200 */
[--C-:B------:R-:W-:Y:S01]  /*7f00*/  FFMA.FTZ R177, R18, UR29, -R169.reuse ;  /* 0x0000001d12b17c23 */ /* 0x100fe200080108a9 */
[----:B------:R-:W2:Y:S01]  /*7f10*/  MUFU.EX2 R186, R186 ;  /* 0x000000ba00ba7308 */ /* 0x000ea20000000800 */
[--C-:B------:R-:W-:Y:S01]  /*7f20*/  FFMA.FTZ R0, R16, UR29, -R169.reuse ;  /* 0x0000001d10007c23 */ /* 0x100fe200080108a9 */
[----:B------:R-:W5:Y:S01]  /*7f30*/  LDSM.16.MT88.4 R8, [R234+0x10800] ;  /* 0x01080000ea08783b */ /* 0x000f620000004200 */
        /* <DEDUP_REMOVED lines=8> */
[--C-:B------:R-:W-:Y:S01]  /*7fc0*/  FFMA.FTZ R197, R206, UR29, -R169.reuse ;  /* 0x0000001dcec57c23 */ /* 0x100fe200080108a9 */
[--C-:B------:R-:W-:Y:S01]  /*7fd0*/  FFMA.FTZ R196, R196, UR29, -R169.reuse ;  /* 0x0000001dc4c47c23 */ /* 0x100fe200080108a9 */
[--C-:B------:R-:W-:Y:S01]  /*7fe0*/  FFMA.FTZ R199, R204, UR29, -R169.reuse ;  /* 0x0000001dccc77c23 */ /* 0x100fe200080108a9 */
[----:B------:R-:W5:Y:S01]  /*7ff0*/  LDSM.16.MT88.4 R104, [R236+0x16000] ;  /* 0x01600000ec68783b */ /* 0x000f620000004200 */
        /* <DEDUP_REMOVED lines=342> */
.L_x_3793:
[----:B------:R-:W-:-:S04]  /*9560*/  ULEA UR4, -UR8, URZ, 0x6 ;  /* 0x0000003f08047291 */ /* 0x000fc8000f8e313f */
[----:B------:R-:W-:Y:S02]  /*9570*/  USHF.R.S32.HI UR9, URZ, 0x1f, UR4 ;  /* 0x0000001f3f097899 */ /* 0x000fe40008011404 */
[----:B------:R-:W-:-:S04]  /*9580*/  MOV R7, UR4 ;  /* 0x0000000400077c02 */ /* 0x000fc80008000f00 */
[----:B------:R-:W-:-:S07]  /*9590*/  MOV R11, UR9 ;  /* 0x00000009000b7c02 */ /* 0x000fce0008000f00 */
.L_x_3794:
        /* <DEDUP_REMOVED lines=34> */
[----:B------:R1:W-:Y:S01]  /*97c0*/  @!P4 LDGSTS.E.BYPASS.LTC128B.128 [R243+0x12000], desc[UR22][R30.64+0x80] ;  /* 0x120000801ef3cfae */ /* 0x0003e2000b901d56 */
        /* <DEDUP_REMOVED lines=65> */
[-C--:B------:R-:W-:Y:S01]  /*9be0*/  @!P3 IADD3 R0, P1, R9, R174.reuse, RZ ;  /* 0x000000ae0900b210 */ /* 0x080fe20007f3e0ff */
[--C-:B------:R-:W-:Y:S01]  /*9bf0*/  @!P4 IMAD.X R29, R7, 0x1, R172.reuse, P6 ;  /* 0x00000001071dc824 */ /* 0x100fe200030e06ac */
[C---:B------:R-:W-:Y:S01]  /*9c00*/  @!P5 LEA.HI.X R35, R9.reuse, R195, R7, 0x1, P0 ;  /* 0x000000c30923d211 */ /* 0x040fe200000f0c07 */
[----:B------:R-:W-:Y:S01]  /*9c10*/  @P5 STS.128 [R243+0x11000], RZ ;  /* 0x011000fff3005388 */ /* 0x000fe20000000c00 */
        /* <DEDUP_REMOVED lines=11> */
[C---:B------:R-:W-:Y:S01]  /*9cd0*/  @!P2 LEA R176, P0, R9.reuse, UR20, 0x1 ;  /* 0x0000001409b0ac11 */ /* 0x040fe2000f8008ff */
[----:B------:R-:W-:Y:S01]  /*9ce0*/  @!PT LDS RZ, [RZ] ;  /* 0x00000000fffff984 */ /* 0x000fe20000000800 */
[----:B------:R-:W-:Y:S01]  /*9cf0*/  @!PT LDS RZ, [RZ] ;  /* 0x00000000fffff984 */ /* 0x000fe20000000800 */
[----:B------:R-:W-:Y:S01]  /*9d00*/  @!PT LDS RZ, [RZ] ;  /* 0x00000000fffff984 */ /* 0x000fe20000000800 */
[----:B------:R2:W-:Y:S01]  /*9d10*/  @!P4 LDGSTS.E.BYPASS.LTC128B.128 [R243+0x13000], desc[UR22][R20.64+0x80] ;  /* 0x1300008014f3cfae */ /* 0x0005e2000b901d56 */
[----:B------:R-:W-:Y:S02]  /*9d20*/  @!P3 LEA.HI.X R5, R0, UR21, R5, 0x1, P1 ;  /* 0x000000150005bc11 */ /* 0x000fe400088f0c05 */
[----:B------:R-:W-:Y:S01]  /*9d30*/  @!P2 LEA.HI.X R177, R9, UR21, R172, 0x1, P0 ;  /* 0x0000001509b1ac11 */ /* 0x000fe200080f0cac */
        /* <DEDUP_REMOVED lines=33> */
[----:B------:R-:W2:Y:S04]  /*9f50*/  LDSM.16.M88.4 R12, [R241+0x9000] ;  /* 0x00900000f10c783b */ /* 0x000ea80000000200 */
[----:B------:R-:W2:Y:S04]  /*9f60*/  LDSM.16.M88.4 R172, [R241+0x9800] ;  /* 0x00980000f1ac783b */ /* 0x000ea80000000200 */
[----:B------:R-:W-:Y:S04]  /*9f70*/  LDSM.16.M88.4 R196, [R240] ;  /* 0x00000000f0c4783b */ /* 0x000fe80000000200 */
[----:B---3--:R-:W3:Y:S04]  /*9f80*/  LDSM.16.M88.4 R8, [R239] ;  /* 0x00000000ef08783b */ /* 0x008ee80000000200 */
[----:B------:R-:W3:Y:S04]  /*9f90*/  LDSM.16.M88.4 R168, [R231] ;  /* 0x00000000e7a8783b */ /* 0x000ee80000000200 */
[----:B----4-:R-:W4:Y:S04]  /*9fa0*/  LDSM.16.M88.4 R4, [R230] ;  /* 0x00000000e604783b */ /* 0x010f280000000200 */
[----:B------:R-:W4:Y:S04]  /*9fb0*/  LDSM.16.M88.4 R200, [R229] ;  /* 0x00000000e5c8783b */ /* 0x000f280000000200 */
[----:B------:R-:W-:Y:S01]  /*9fc0*/  LDSM.16.M88.4 R184, [R235+0x8000] ;  /* 0x00800000ebb8783b */ /* 0x000fe20000000200 */
[C---:B-1----:R-:W-:Y:S03]  /*9fd0*/  HMMA.16816.F32 R32, R188.reuse, R28, RZ ;  /* 0x0000001cbc20723c */ /* 0x042fe600000018ff */
[----:B------:R-:W-:Y:S04]  /*9fe0*/  LDSM.16.M88.4 R180, [R235+0x8800] ;  /* 0x00880000ebb4783b */ /* 0x000fe80000000200 */
[----:B-----5:R-:W-:Y:S01]  /*9ff0*/  LDSM.16.M88.4 R176, [R235+0x9000] ;  /* 0x00900000ebb0783b */ /* 0x020fe20000000200 */
[C---:B------:R-:W-:Y:S03]  /*a000*/  HMMA.16816.F32 R28, R188.reuse, R30, RZ ;  /* 0x0000001ebc1c723c */ /* 0x040fe600000018ff */
[----:B------:R-:W0:Y:S03]  /*a010*/  LDGDEPBAR ;  /* 0x00000000000079af */ /* 0x000e260000000000 */
[C---:B--2---:R-:W-:Y:S06]  /*a020*/  HMMA.16816.F32 R24, R188.reuse, R20, RZ ;  /* 0x00000014bc18723c */ /* 0x044fec00000018ff */
[C---:B------:R-:W-:Y:S06]  /*a030*/  HMMA.16816.F32 R20, R188.reuse, R22, RZ ;  /* 0x00000016bc14723c */ /* 0x040fec00000018ff */
[C---:B------:R-:W-:Y:S06]  /*a040*/  HMMA.16816.F32 R16, R188.reuse, R12, RZ ;  /* 0x0000000cbc10723c */ /* 0x040fec00000018ff */
[C---:B------:R-:W-:Y:S06]  /*a050*/  HMMA.16816.F32 R12, R188.reuse, R14, RZ ;  /* 0x0000000ebc0c723c */ /* 0x040fec00000018ff */
[C---:B------:R-:W-:Y:S06]  /*a060*/  HMMA.16816.F32 R192, R188.reuse, R172, RZ ;  /* 0x000000acbcc0723c */ /* 0x040fec00000018ff */
[----:B------:R-:W-:Y:S01]  /*a070*/  HMMA.16816.F32 R188, R188, R174, RZ ;  /* 0x000000aebcbc723c */ /* 0x000fe200000018ff */
[----:B------:R-:W-:Y:S05]  /*a080*/  LDSM.16.M88.4 R172, [R235+0x9800] ;  /* 0x00980000ebac783b */ /* 0x000fea0000000200 */
[C---:B---3--:R-:W-:Y:S06]  /*a090*/  HMMA.16816.F32 R32, R196.reuse, R8, R32 ;  /* 0x00000008c420723c */ /* 0x048fec0000001820 */
[C---:B------:R-:W-:Y:S01]  /*a0a0*/  HMMA.16816.F32 R28, R196.reuse, R10, R28 ;  /* 0x0000000ac41c723c */ /* 0x040fe2000000181c */
[----:B------:R-:W1:Y:S05]  /*a0b0*/  LDSM.16.M88.4 R8, [R238] ;  /* 0x00000000ee08783b */ /* 0x000e6a0000000200 */
[C---:B------:R-:W-:Y:S06]  /*a0c0*/  HMMA.16816.F32 R24, R196.reuse, R168, R24 ;  /* 0x000000a8c418723c */ /* 0x040fec0000001818 */
[C---:B------:R-:W-:Y:S01]  /*a0d0*/  HMMA.16816.F32 R20, R196.reuse, R170, R20 ;  /* 0x000000aac414723c */ /* 0x040fe20000001814 */
[----:B------:R-:W-:Y:S05]  /*a0e0*/  LDSM.16.M88.4 R168, [R228] ;  /* 0x00000000e4a8783b */ /* 0x000fea0000000200 */
[C---:B----4-:R-:W-:Y:S06]  /*a0f0*/  HMMA.16816.F32 R16, R196.reuse, R4, R16 ;  /* 0x00000004c410723c */ /* 0x050fec0000001810 */
        /* <DEDUP_REMOVED lines=86> */
[----:B------:R-:W1:Y:S05]  /*a660*/  LDSM.16.M88.4 R196, [R220] ;  /* 0x00000000dcc4783b */ /* 0x000e6a0000000200 */
        /* <DEDUP_REMOVED lines=16> */
[C---:B------:R-:W-:Y:S06]  /*a770*/  HMMA.16816.F32 R16, R200.reuse, R4, R16 ;  /* 0x00000004c810723c */ /* 0x040fec0000001810 */
[C---:B------:R-:W-:Y:S01]  /*a780*/  HMMA.16816.F32 R12, R200.reuse, R6, R12 ;  /* 0x00000006c80c723c */ /* 0x040fe2000000180c */
[----:B------:R-:W5:Y:S05]  /*a790*/  LDSM.16.M88.4 R4, [R228+0x4000] ;  /* 0x00400000e404783b */ /* 0x000f6a0000000200 */
[C---:B-1----:R-:W-:Y:S06]  /*a7a0*/  HMMA.16816.F32 R192, R200.reuse, R196, R192 ;  /* 0x000000c4c8c0723c */ /* 0x042fec00000018c0 */
[----:B------:R-:W-:Y:S01]  /*a7b0*/  HMMA.16816.F32 R188, R200, R198, R188 ;  /* 0x000000c6c8bc723c */ /* 0x000fe200000018bc */
[----:B------:R-:W1:Y:S04]  /*a7c0*/  LDSM.16.M88.4 R196, [R228+0x5000] ;  /* 0x00500000e4c4783b */ /* 0x000e680000000200 */
[----:B------:R-:W-:Y:S01]  /*a7d0*/  LDSM.16.M88.4 R200, [R228+0x4800] ;  /* 0x00480000e4c8783b */ /* 0x000fe20000000200 */
[C---:B---3--:R-:W-:Y:S06]  /*a7e0*/  HMMA.16816.F32 R32, R184.reuse, R180, R32 ;  /* 0x000000b4b820723c */ /* 0x048fec0000001820 */
[C---:B------:R-:W-:Y:S06]  /*a7f0*/  HMMA.16816.F32 R28, R184.reuse, R182, R28 ;  /* 0x000000b6b81c723c */ /* 0x040fec000000181c */
[C---:B----4-:R-:W-:Y:S06]  /*a800*/  HMMA.16816.F32 R24, R184.reuse, R176, R24 ;  /* 0x000000b0b818723c */ /* 0x050fec0000001818 */
[C---:B------:R-:W-:Y:S01]  /*a810*/  HMMA.16816.F32 R20, R184.reuse, R178, R20 ;  /* 0x000000b2b814723c */ /* 0x040fe20000001814 */
[----:B------:R-:W-:Y:S05]  /*a820*/  LDSM.16.M88.4 R176, [R242+0x6000] ;  /* 0x00600000f2b0783b */ /* 0x000fea0000000200 */
[C---:B------:R-:W-:Y:S01]  /*a830*/  HMMA.16816.F32 R180, R184.reuse, R172, R16 ;  /* 0x000000acb8b4723c */ /* 0x040fe20000001810 */
[----:B------:R-:W3:Y:S05]  /*a840*/  LDSM.16.M88.4 R16, [R241+0xe000] ;  /* 0x00e00000f110783b */ /* 0x000eea0000000200 */
[C---:B--2---:R-:W-:Y:S06]  /*a850*/  HMMA.16816.F32 R192, R184.reuse, R168, R192 ;  /* 0x000000a8b8c0723c */ /* 0x044fec00000018c0 */
[----:B------:R-:W-:Y:S06]  /*a860*/  HMMA.16816.F32 R188, R184, R170, R188 ;  /* 0x000000aab8bc723c */ /* 0x000fec00000018bc */
[C---:B-----5:R-:W-:Y:S06]  /*a870*/  HMMA.16816.F32 R32, R8.reuse, R4, R32 ;  /* 0x000000040820723c */ /* 0x060fec0000001820 */
[----:B------:R-:W-:Y:S01]  /*a880*/  HMMA.16816.F32 R168, R8, R6, R28 ;  /* 0x0000000608a8723c */ /* 0x000fe2000000181c */
[----:B------:R-:W-:Y:S04]  /*a890*/  LDSM.16.M88.4 R28, [R240+0x6000] ;  /* 0x00600000f01c783b */ /* 0x000fe80000000200 */
[----:B------:R-:W2:Y:S01]  /*a8a0*/  LDSM.16.M88.4 R4, [R219] ;  /* 0x00000000db04783b */ /* 0x000ea20000000200 */
[----:B------:R-:W-:Y:S03]  /*a8b0*/  HMMA.16816.F32 R12, R184, R174, R12 ;  /* 0x000000aeb80c723c */ /* 0x000fe6000000180c */
[----:B------:R-:W4:Y:S03]  /*a8c0*/  LDSM.16.M88.4 R172, [R228+0x5800] ;  /* 0x00580000e4ac783b */ /* 0x000f260000000200 */
[----:B-1----:R-:W-:Y:S01]  /*a8d0*/  HMMA.16816.F32 R180, R8, R196, R180 ;  /* 0x000000c408b4723c */ /* 0x002fe200000018b4 */
[----:B------:R-:W-:Y:S05]  /*a8e0*/  LDSM.16.M88.4 R184, [R238+0x6000] ;  /* 0x00600000eeb8783b */ /* 0x000fea0000000200 */
[C---:B---3--:R-:W-:Y:S06]  /*a8f0*/  HMMA.16816.F32 R32, R176.reuse, R16, R32 ;  /* 0x00000010b020723c */ /* 0x048fec0000001820 */
[----:B------:R-:W-:Y:S01]  /*a900*/  HMMA.16816.F32 R168, R176, R18, R168 ;  /* 0x00000012b0a8723c */ /* 0x000fe200000018a8 */
[----:B------:R-:W-:Y:S05]  /*a910*/  LDSM.16.M88.4 R16, [R241+0xe800] ;  /* 0x00e80000f110783b */ /* 0x000fea0000000200 */
[C---:B------:R-:W-:Y:S01]  /*a920*/  HMMA.16816.F32 R196, R8.reuse, R198, R12 ;  /* 0x000000c608c4723c */ /* 0x040fe2000000180c */
[----:B------:R-:W1:Y:S05]  /*a930*/  LDSM.16.M88.4 R12, [R235+0xe000] ;  /* 0x00e00000eb0c783b */ /* 0x000e6a0000000200 */
[C---:B------:R-:W-:Y:S06]  /*a940*/  HMMA.16816.F32 R24, R8.reuse, R200, R24 ;  /* 0x000000c80818723c */ /* 0x040fec0000001818 */
[----:B------:R-:W-:Y:S06]  /*a950*/  HMMA.16816.F32 R20, R8, R202, R20 ;  /* 0x000000ca0814723c */ /* 0x000fec0000001814 */
[C---:B--2---:R-:W-:Y:S06]  /*a960*/  HMMA.16816.F32 R32, R28.reuse, R4, R32 ;  /* 0x000000041c20723c */ /* 0x044fec0000001820 */
[----:B------:R-:W-:Y:S01]  /*a970*/  HMMA.16816.F32 R168, R28, R6, R168 ;  /* 0x000000061ca8723c */ /* 0x000fe200000018a8 */
[----:B------:R-:W2:Y:S05]  /*a980*/  LDSM.16.M88.4 R4, [R218] ;  /* 0x00000000da04783b */ /* 0x000eaa0000000200 */
[C---:B----4-:R-:W-:Y:S06]  /*a990*/  HMMA.16816.F32 R192, R8.reuse, R172, R192 ;  /* 0x000000ac08c0723c */ /* 0x050fec00000018c0 */
[----:B------:R-:W-:Y:S01]  /*a9a0*/  HMMA.16816.F32 R188, R8, R174, R188 ;  /* 0x000000ae08bc723c */ /* 0x000fe200000018bc */
[----:B------:R-:W-:Y:S04]  /*a9b0*/  LDSM.16.M88.4 R172, [R237+0x6000] ;  /* 0x00600000edac783b */ /* 0x000fe80000000200 */
[----:B------:R-:W3:Y:S01]  /*a9c0*/  LDSM.16.M88.4 R8, [R228+0x6000] ;  /* 0x00600000e408783b */ /* 0x000ee20000000200 */
[C---:B-1----:R-:W-:Y:S06]  /*a9d0*/  HMMA.16816.F32 R32, R184.reuse, R12, R32 ;  /* 0x0000000cb820723c */ /* 0x042fec0000001820 */
[----:B------:R-:W-:Y:S01]  /*a9e0*/  HMMA.16816.F32 R168, R184, R14, R168 ;  /* 0x0000000eb8a8723c */ /* 0x000fe200000018a8 */
[----:B------:R-:W1:Y:S05]  /*a9f0*/  LDSM.16.M88.4 R12, [R241+0xf000] ;  /* 0x00f00000f10c783b */ /* 0x000e6a0000000200 */
[C---:B------:R-:W-:Y:S06]  /*aa00*/  HMMA.16816.F32 R24, R176.reuse, R16, R24 ;  /* 0x00000010b018723c */ /* 0x040fec0000001818 */
[----:B------:R-:W-:Y:S01]  /*aa10*/  HMMA.16816.F32 R20, R176, R18, R20 ;  /* 0x00000012b014723c */ /* 0x000fe20000001814 */
[----:B------:R-:W4:-:S15]  /*aa20*/  LDSM.16.M88.4 R16, [R235+0xe800] ;  /* 0x00e80000eb10783b */ /* 0x000f1e0000000200 */
[----:B------:R-:W-:-:S02]  /*aa30*/  NOP ;  /* 0x0000000000007918 */ /* 0x000fc40000000000 */
[----:B--2---:R-:W-:Y:S06]  /*aa40*/  HMMA.16816.F32 R24, R28, R4, R24 ;  /* 0x000000041c18723c */ /* 0x004fec0000001818 */
[C---:B---3--:R-:W-:Y:S06]  /*aa50*/  HMMA.16816.F32 R32, R172.reuse, R8, R32 ;  /* 0x00000008ac20723c */ /* 0x048fec0000001820 */
[----:B------:R-:W-:Y:S01]  /*aa60*/  HMMA.16816.F32 R168, R172, R10, R168 ;  /* 0x0000000aaca8723c */ /* 0x000fe200000018a8 */
[----:B------:R-:W2:Y:S05]  /*aa70*/  LDSM.16.M88.4 R8, [R217] ;  /* 0x00000000d908783b */ /* 0x000eaa0000000200 */
[----:B------:R-:W-:Y:S01]  /*aa80*/  HMMA.16816.F32 R20, R28, R6, R20 ;  /* 0x000000061c14723c */ /* 0x000fe20000001814 */
[----:B------:R-:W3:Y:S05]  /*aa90*/  LDSM.16.M88.4 R4, [R228+0x6800] ;  /* 0x00680000e404783b */ /* 0x000eea0000000200 */
[C---:B-1----:R-:W-:Y:S06]  /*aaa0*/  HMMA.16816.F32 R180, R176.reuse, R12, R180 ;  /* 0x0000000cb0b4723c */ /* 0x042fec00000018b4 */
[----:B------:R-:W-:Y:S01]  /*aab0*/  HMMA.16816.F32 R196, R176, R14, R196 ;  /* 0x0000000eb0c4723c */ /* 0x000fe200000018c4 */
[----:B------:R-:W1:Y:S01]  /*aac0*/  LDSM.16.M88.4 R12, [R235+0xf000] ;  /* 0x00f00000eb0c783b */ /* 0x000e620000000200 */
[----:B------:R-:W-:Y:S01]  /*aad0*/  FMUL.FTZ R0, R32, UR28 ;  /* 0x0000001c20007c20 */ /* 0x000fe20008410000 */
[----:B------:R-:W-:Y:S01]  /*aae0*/  FMUL.FTZ R32, R33, UR28 ;  /* 0x0000001c21207c20 */ /* 0x000fe20008410000 */
[----:B------:R-:W-:Y:S01]  /*aaf0*/  FMUL.FTZ R33, R35, UR28 ;  /* 0x0000001c23217c20 */ /* 0x000fe20008410000 */
[----:B------:R-:W-:Y:S01]  /*ab00*/  FMUL.FTZ R34, R34, UR28 ;  /* 0x0000001c22227c20 */ /* 0x000fe20008410000 */
[C---:B----4-:R-:W-:Y:S01]  /*ab10*/  HMMA.16816.F32 R24, R184.reuse, R16, R24 ;  /* 0x00000010b818723c */ /* 0x050fe20000001818 */
[----:B------:R-:W-:Y:S01]  /*ab20*/  FMUL.FTZ R35, R168, UR28 ;  /* 0x0000001ca8237c20 */ /* 0x000fe20008410000 */
[----:B------:R-:W-:Y:S01]  /*ab30*/  FMUL.FTZ R170, R170, UR28 ;  /* 0x0000001caaaa7c20 */ /* 0x000fe20008410000 */
[----:B------:R-:W4:Y:S01]  /*ab40*/  MUFU.TANH R32, R32 ;  /* 0x0000002000207308 */ /* 0x000f220000002400 */
[----:B------:R-:W-:Y:S01]  /*ab50*/  FMUL.FTZ R168, R169, UR28 ;  /* 0x0000001ca9a87c20 */ /* 0x000fe20008410000 */
[----:B------:R-:W-:Y:S01]  /*ab60*/  FMUL.FTZ R169, R171, UR28 ;  /* 0x0000001caba97c20 */ /* 0x000fe20008410000 */
[----:B------:R-:W-:Y:S01]  /*ab70*/  HMMA.16816.F32 R20, R184, R18, R20 ;  /* 0x00000012b814723c */ /* 0x000fe20000001814 */
[----:B------:R-:W5:Y:S04]  /*ab80*/  LDSM.16.M88.4 R16, [R241+0xf800] ;  /* 0x00f80000f110783b */ /* 0x000f680000000200 */
[----:B------:R-:W4:Y:S01]  /*ab90*/  MUFU.TANH R33, R33 ;  /* 0x0000002100217308 */ /* 0x000f220000002400 */
[C---:B--2---:R-:W-:Y:S07]  /*aba0*/  HMMA.16816.F32 R180, R28.reuse, R8, R180 ;  /* 0x000000081cb4723c */ /* 0x044fee00000018b4 */
[----:B------:R-:W-:Y:S01]  /*abb0*/  MUFU.TANH R35, R35 ;  /* 0x0000002300237308 */ /* 0x000fe20000002400 */
[----:B------:R-:W-:Y:S01]  /*abc0*/  HMMA.16816.F32 R196, R28, R10, R196 ;  /* 0x0000000a1cc4723c */ /* 0x000fe200000018c4 */
[----:B------:R-:W2:Y:S06]  /*abd0*/  LDSM.16.M88.4 R8, [R228+0x7000] ;  /* 0x00700000e408783b */ /* 0x000eac0000000200 */
[----:B------:R-:W-:Y:S01]  /*abe0*/  MUFU.TANH R170, R170 ;  /* 0x000000aa00aa7308 */ /* 0x000fe20000002400 */
[C---:B---3--:R-:W-:Y:S06]  /*abf0*/  HMMA.16816.F32 R24, R172.reuse, R4, R24 ;  /* 0x00000004ac18723c */ /* 0x048fec0000001818 */
[----:B------:R-:W-:Y:S01]  /*ac00*/  HMMA.16816.F32 R20, R172, R6, R20 ;  /* 0x00000006ac14723c */ /* 0x000fe20000001814 */
[----:B------:R-:W3:Y:S01]  /*ac10*/  LDSM.16.M88.4 R4, [R216] ;  /* 0x00000000d804783b */ /* 0x000ee20000000200 */
[----:B------:R-:W4:Y:S04]  /*ac20*/  MUFU.TANH R168, R168 ;  /* 0x000000a800a87308 */ /* 0x000f280000002400 */
[----:B-1----:R-:W-:Y:S04]  /*ac30*/  HMMA.16816.F32 R180, R184, R12, R180 ;  /* 0x0000000cb8b4723c */ /* 0x002fe800000018b4 */
[----:B------:R-:W1:Y:S02]  /*ac40*/  MUFU.TANH R169, R169 ;  /* 0x000000a900a97308 */ /* 0x000e640000002400 */
[----:B-----5:R-:W-:Y:S01]  /*ac50*/  HMMA.16816.F32 R192, R176, R16, R192 ;  /* 0x00000010b0c0723c */ /* 0x020fe200000018c0 */
[----:B------:R-:W-:-:S05]  /*ac60*/  IMAD.U32 R12, RZ, RZ, UR12 ;  /* 0x0000000cff0c7e24 */ /* 0x000fca000f8e00ff */
[----:B------:R-:W-:Y:S01]  /*ac70*/  HMMA.16816.F32 R196, R184, R14, R196 ;  /* 0x0000000eb8c4723c */ /* 0x000fe200000018c4 */
[----:B------:R-:W-:Y:S01]  /*ac80*/  FMUL.FTZ R24, R24, UR28 ;  /* 0x0000001c18187c20 */ /* 0x000fe20008410000 */
[----:B------:R-:W-:Y:S01]  /*ac90*/  FMUL.FTZ R16, R26, UR28 ;  /* 0x0000001c1a107c20 */ /* 0x000fe20008410000 */
[----:B------:R-:W-:Y:S01]  /*aca0*/  FMUL.FTZ R25, R25, UR28 ;  /* 0x0000001c19197c20 */ /* 0x000fe20008410000 */
[----:B------:R-:W-:Y:S01]  /*acb0*/  FMUL.FTZ R17, R27, UR28 ;  /* 0x0000001c1b117c20 */ /* 0x000fe20008410000 */
[----:B------:R-:W-:Y:S01]  /*acc0*/  MUFU.TANH R0, R0 ;  /* 0x0000000000007308 */ /* 0x000fe20000002400 */
[----:B------:R-:W-:Y:S01]  /*acd0*/  HMMA.16816.F32 R188, R176, R18, R188 ;  /* 0x00000012b0bc723c */ /* 0x000fe200000018bc */
[----:B------:R-:W-:Y:S01]  /*ace0*/  FMUL.FTZ R22, R22, UR28 ;  /* 0x0000001c16167c20 */ /* 0x000fe20008410000 */
[----:B------:R-:W-:Y:S01]  /*acf0*/  FMUL.FTZ R23, R23, UR28 ;  /* 0x0000001c17177c20 */ /* 0x000fe20008410000 */
[----:B------:R-:W-:-:S03]  /*ad00*/  FMUL.FTZ R21, R21, UR28 ;  /* 0x0000001c15157c20 */ /* 0x000fc60008410000 */
[----:B--2---:R-:W-:Y:S01]  /*ad10*/  HMMA.16816.F32 R180, R172, R8, R180 ;  /* 0x00000008acb4723c */ /* 0x004fe200000018b4 */
[----:B------:R-:W2:Y:S01]  /*ad20*/  MUFU.TANH R24, R24 ;  /* 0x0000001800187308 */ /* 0x000ea20000002400 */
[----:B------:R-:W-:-:S05]  /*ad30*/  FMUL.FTZ R19, R20, UR28 ;  /* 0x0000001c14137c20 */ /* 0x000fca0008410000 */
[----:B------:R-:W-:Y:S02]  /*ad40*/  IMAD R8, R12, 0x40, R245 ;  /* 0x000000400c087824 */ /* 0x000fe400078e02f5 */
[----:B------:R-:W5:Y:S01]  /*ad50*/  LDSM.16.M88.4 R12, [R235+0xf800] ;  /* 0x00f80000eb0c783b */ /* 0x000f620000000200 */
[----:B------:R-:W2:Y:S01]  /*ad60*/  MUFU.TANH R16, R16 ;  /* 0x0000001000107308 */ /* 0x000ea20000002400 */
[C---:B------:R-:W-:Y:S01]  /*ad70*/  VIADD R9, R8.reuse, 0x1 ;  /* 0x0000000108097836 */ /* 0x040fe20000000000 */
[----:B---3--:R-:W-:Y:S04]  /*ad80*/  HMMA.16816.F32 R192, R28, R4, R192 ;  /* 0x000000041cc0723c */ /* 0x008fe800000018c0 */
[C---:B------:R-:W-:Y:S02]  /*ad90*/  ISETP.GE.AND P1, PT, R9.reuse, R167, PT ;  /* 0x000000a70900720c */ /* 0x040fe40003f26270 */
[----:B------:R-:W-:Y:S01]  /*ada0*/  HMMA.16816.F32 R196, R172, R10, R196 ;  /* 0x0000000aacc4723c */ /* 0x000fe200000018c4 */
[----:B------:R-:W-:Y:S01]  /*adb0*/  I2FP.F32.S32 R4, R9 ;  /* 0x0000000900047245 */ /* 0x000fe20000201400 */
[----:B------:R-:W-:Y:S01]  /*adc0*/  VIADD R5, R8, 0x8 ;  /* 0x0000000808057836 */ /* 0x000fe20000000000 */
[----:B------:R-:W-:Y:S01]  /*add0*/  ISETP.GE.AND P0, PT, R9, R2, PT ;  /* 0x000000020900720c */ /* 0x000fe20003f06270 */
[----:B------:R-:W3:Y:S02]  /*ade0*/  MUFU.TANH R25, R25 ;  /* 0x0000001900197308 */ /* 0x000ee40000002400 */
[----:B----4-:R-:W-:Y:S01]  /*adf0*/  FFMA.FTZ R18, R4, UR5, R32 ;  /* 0x0000000504127c23 */ /* 0x010fe20008010020 */
[----:B------:R-:W-:Y:S01]  /*ae00*/  VIADD R10, R8, 0x9 ;  /* 0x00000009080a7836 */ /* 0x000fe20000000000 */
[----:B------:R-:W-:Y:S01]  /*ae10*/  HMMA.16816.F32 R188, R28, R6, R188 ;  /* 0x000000061cbc723c */ /* 0x000fe200000018bc */
[----:B------:R-:W-:Y:S01]  /*ae20*/  FFMA.FTZ R9, R4, UR5, R33 ;  /* 0x0000000504097c23 */ /* 0x000fe20008010021 */
[----:B------:R-:W-:Y:S01]  /*ae30*/  ISETP.GE.AND P6, PT, R5, R167, PT ;  /* 0x000000a70500720c */ /* 0x000fe20003fc6270 */
[----:B------:R-:W-:Y:S01]  /*ae40*/  FMUL.FTZ R27, R181, UR28 ;  /* 0x0000001cb51b7c20 */ /* 0x000fe20008410000 */
[----:B------:R-:W-:Y:S01]  /*ae50*/  I2FP.F32.S32 R26, R10 ;  /* 0x0000000a001a7245 */ /* 0x000fe20000201400 */
[----:B------:R-:W4:Y:S01]  /*ae60*/  MUFU.TANH R17, R17 ;  /* 0x0000001100117308 */ /* 0x000f220000002400 */
[----:B------:R-:W-:Y:S01]  /*ae70*/  FSEL R18, R18, -INF , !P1 ;  /* 0xff80000012127808 */ /* 0x000fe20004800000 */
[----:B------:R-:W-:Y:S01]  /*ae80*/  VIADD R31, R8, 0x10 ;  /* 0x00000010081f7836 */ /* 0x000fe20000000000 */
[----:B------:R-:W-:Y:S01]  /*ae90*/  I2FP.F32.S32 R6, R5 ;  /* 0x0000000500067245 */ /* 0x000fe20000201400 */
[----:B------:R-:W-:Y:S01]  /*aea0*/  FFMA.FTZ R168, R26, UR5, R168 ;  /* 0x000000051aa87c23 */ /* 0x000fe200080100a8 */
[-C--:B------:R-:W-:Y:S01]  /*aeb0*/  ISETP.GE.AND P1, PT, R5, R2.reuse, PT ;  /* 0x000000020500720c */ /* 0x080fe20003f26270 */
[----:B------:R-:W-:Y:S01]  /*aec0*/  FMUL.FTZ R29, R180, UR28 ;  /* 0x0000001cb41d7c20 */ /* 0x000fe20008410000 */
[----:B------:R-:W-:Y:S01]  /*aed0*/  FSEL R9, R9, -INF , !P0 ;  /* 0xff80000009097808 */ /* 0x000fe20004000000 */
[C---:B------:R-:W-:Y:S01]  /*aee0*/  FFMA.FTZ R20, R6.reuse, UR5, R35 ;  /* 0x0000000506147c23 */ /* 0x040fe20008010023 */
[----:B------:R-:W-:Y:S01]  /*aef0*/  FFMA.FTZ R11, R6, UR5, R170 ;  /* 0x00000005060b7c23 */ /* 0x000fe200080100aa */
[-C--:B------:R-:W-:Y:S01]  /*af00*/  ISETP.GE.AND P0, PT, R10, R167.reuse, PT ;  /* 0x000000a70a00720c */ /* 0x080fe20003f06270 */
[----:B------:R-:W4:Y:S01]  /*af10*/  LDSM.16.M88.4 R4, [R228+0x7800] ;  /* 0x00780000e404783b */ /* 0x000f220000000200 */
[----:B------:R-:W4:Y:S01]  /*af20*/  MUFU.TANH R19, R19 ;  /* 0x0000001300137308 */ /* 0x000f220000002400 */
[----:B------:R-:W-:Y:S01]  /*af30*/  FSEL R20, R20, -INF , !P6 ;  /* 0xff80000014147808 */ /* 0x000fe20007000000 */
[----:B------:R-:W-:Y:S01]  /*af40*/  FMUL.FTZ R32, R182, UR28 ;  /* 0x0000001cb6207c20 */ /* 0x000fe20008410000 */
[-C--:B------:R-:W-:Y:S01]  /*af50*/  ISETP.GE.AND P6, PT, R10, R2.reuse, PT ;  /* 0x000000020a00720c */ /* 0x080fe20003fc6270 */
[----:B------:R-:W-:Y:S01]  /*af60*/  FMUL.FTZ R183, R183, UR28 ;  /* 0x0000001cb7b77c20 */ /* 0x000fe20008410000 */
[----:B------:R-:W-:Y:S01]  /*af70*/  FSEL R11, R11, -INF , !P1 ;  /* 0xff8000000b0b7808 */ /* 0x000fe20004800000 */
[C---:B-----5:R-:W-:Y:S01]  /*af80*/  HMMA.16816.F32 R192, R184.reuse, R12, R192 ;  /* 0x0000000cb8c0723c */ /* 0x060fe200000018c0 */
[----:B------:R-:W-:Y:S01]  /*af90*/  FSEL R10, R168, -INF , !P0 ;  /* 0xff800000a80a7808 */ /* 0x000fe20004000000 */
[----:B------:R-:W5:Y:S01]  /*afa0*/  MUFU.TANH R22, R22 ;  /* 0x0000001600167308 */ /* 0x000f620000002400 */
[----:B------:R-:W-:Y:S01]  /*afb0*/  ISETP.GE.AND P1, PT, R31, R167, PT ;  /* 0x000000a71f00720c */ /* 0x000fe20003f26270 */
[----:B------:R-:W-:Y:S01]  /*afc0*/  FMUL.FTZ R197, R197, UR28 ;  /* 0x0000001cc5c57c20 */ /* 0x000fe20008410000 */
[----:B------:R-:W-:Y:S01]  /*afd0*/  ISETP.GE.AND P0, PT, R31, R2, PT ;  /* 0x000000021f00720c */ /* 0x000fe20003f06270 */
[----:B------:R-:W-:Y:S01]  /*afe0*/  HMMA.16816.F32 R188, R184, R14, R188 ;  /* 0x0000000eb8bc723c */ /* 0x000fe200000018bc */
[----:B------:R-:W-:Y:S01]  /*aff0*/  I2FP.F32.S32 R31, R31 ;  /* 0x0000001f001f7245 */ /* 0x000fe20000201400 */
[----:B------:R-:W-:-:S02]  /*b000*/  VIADD R12, R8, 0x11 ;  /* 0x00000011080c7836 */ /* 0x000fc40000000000 */
[----:B-1----:R-:W-:Y:S01]  /*b010*/  FFMA.FTZ R13, R26, UR5, R169 ;  /* 0x000000051a0d7c23 */ /* 0x002fe200080100a9 */
[----:B------:R-:W1:Y:S01]  /*b020*/  MUFU.TANH R23, R23 ;  /* 0x0000001700177308 */ /* 0x000e620000002400 */
[----:B------:R-:W-:Y:S01]  /*b030*/  FMUL.FTZ R199, R199, UR28 ;  /* 0x0000001cc7c77c20 */ /* 0x000fe20008410000 */
[C---:B--2---:R-:W-:Y:S01]  /*b040*/  FFMA.FTZ R24, R31.reuse, UR5, R24 ;  /* 0x000000051f187c23 */ /* 0x044fe20008010018 */
[----:B------:R-:W-:Y:S01]  /*b050*/  FFMA.FTZ R31, R31, UR5, R16 ;  /* 0x000000051f1f7c23 */ /* 0x000fe20008010010 */
[----:B------:R-:W-:Y:S01]  /*b060*/  I2FP.F32.S32 R16, R12 ;  /* 0x0000000c00107245 */ /* 0x000fe20000201400 */
[----:B------:R-:W-:Y:S01]  /*b070*/  FMUL.FTZ R14, R196, UR28 ;  /* 0x0000001cc40e7c20 */ /* 0x000fe20008410000 */
[----:B------:R-:W-:Y:S01]  /*b080*/  FSEL R13, R13, -INF , !P6 ;  /* 0xff8000000d0d7808 */ /* 0x000fe20007000000 */
[----:B------:R-:W-:-:S04]  /*b090*/  DEPBAR.LE SB0, 0x0 ;  /* 0x000080000000791a */ /* 0x000fc80000000000 */
[----:B------:R-:W-:Y:S01]  /*b0a0*/  FSEL R28, R24, -INF , !P1 ;  /* 0xff800000181c7808 */ /* 0x000fe20004800000 */
[----:B------:R-:W-:Y:S02]  /*b0b0*/  VIADD R24, R8, 0x18 ;  /* 0x0000001808187836 */ /* 0x000fe40000000000 */
[----:B---3--:R-:W-:Y:S01]  /*b0c0*/  FFMA.FTZ R30, R16, UR5, R25 ;  /* 0x00000005101e7c23 */ /* 0x008fe20008010019 */
[----:B------:R-:W-:Y:S01]  /*b0d0*/  MUFU.TANH R29, R29 ;  /* 0x0000001d001d7308 */ /* 0x000fe20000002400 */
[-C--:B------:R-:W-:Y:S01]  /*b0e0*/  ISETP.GE.AND P6, PT, R12, R167.reuse, PT ;  /* 0x000000a70c00720c */ /* 0x080fe20003fc6270 */
[----:B----4-:R-:W-:Y:S01]  /*b0f0*/  FFMA.FTZ R17, R16, UR5, R17 ;  /* 0x0000000510117c23 */ /* 0x010fe20008010011 */
[----:B------:R-:W-:Y:S01]  /*b100*/  I2FP.F32.S32 R15, R24 ;  /* 0x00000018000f7245 */ /* 0x000fe20000201400 */
[----:B------:R-:W-:Y:S01]  /*b110*/  VIADD R16, R8, 0x19 ;  /* 0x0000001908107836 */ /* 0x000fe20000000000 */
[----:B------:R-:W-:Y:S02]  /*b120*/  FSEL R25, R31, -INF , !P0 ;  /* 0xff8000001f197808 */ /* 0x000fe40004000000 */
[-C--:B------:R-:W-:Y:S01]  /*b130*/  ISETP.GE.AND P1, PT, R12, R2.reuse, PT ;  /* 0x000000020c00720c */ /* 0x080fe20003f26270 */
[C---:B------:R-:W-:Y:S01]  /*b140*/  FFMA.FTZ R19, R15.reuse, UR5, R19 ;  /* 0x000000050f137c23 */ /* 0x040fe20008010013 */
[-C--:B------:R-:W-:Y:S01]  /*b150*/  ISETP.GE.AND P0, PT, R24, R167.reuse, PT ;  /* 0x000000a71800720c */ /* 0x080fe20003f06270 */
[----:B------:R-:W2:Y:S01]  /*b160*/  MUFU.TANH R21, R21 ;  /* 0x0000001500157308 */ /* 0x000ea20000002400 */
[----:B------:R-:W-:Y:S01]  /*b170*/  FSEL R30, R30, -INF , !P6 ;  /* 0xff8000001e1e7808 */ /* 0x000fe20007000000 */
[C---:B------:R-:W-:Y:S01]  /*b180*/  HMMA.16816.F32 R192, R172.reuse, R4, R192 ;  /* 0x00000004acc0723c */ /* 0x040fe200000018c0 */
[-C--:B------:R-:W-:Y:S01]  /*b190*/  ISETP.GE.AND P6, PT, R24, R2.reuse, PT ;  /* 0x000000021800720c */ /* 0x080fe20003fc6270 */
[----:B-----5:R-:W-:Y:S01]  /*b1a0*/  FFMA.FTZ R22, R15, UR5, R22 ;  /* 0x000000050f167c23 */ /* 0x020fe20008010016 */
[----:B------:R-:W-:Y:S01]  /*b1b0*/  FSEL R33, R17, -INF , !P1 ;  /* 0xff80000011217808 */ /* 0x000fe20004800000 */
[----:B------:R-:W-:Y:S01]  /*b1c0*/  VIADD R17, R8, 0x21 ;  /* 0x0000002108117836 */ /* 0x000fe20000000000 */
[----:B------:R-:W-:Y:S01]  /*b1d0*/  FSEL R26, R19, -INF , !P0 ;  /* 0xff800000131a7808 */ /* 0x000fe20004000000 */
[----:B------:R-:W-:Y:S01]  /*b1e0*/  MUFU.TANH R27, R27 ;  /* 0x0000001b001b7308 */ /* 0x000fe20000002400 */
[-C--:B------:R-:W-:Y:S01]  /*b1f0*/  ISETP.GE.AND P1, PT, R16, R167.reuse, PT ;  /* 0x000000a71000720c */ /* 0x080fe20003f26270 */
[----:B------:R-:W-:Y:S01]  /*b200*/  FMUL.FTZ R5, R198, UR28 ;  /* 0x0000001cc6057c20 */ /* 0x000fe20008410000 */
[----:B------:R-:W-:Y:S01]  /*b210*/  ISETP.GE.AND P0, PT, R16, R2, PT ;  /* 0x000000021000720c */ /* 0x000fe20003f06270 */
[----:B------:R-:W-:Y:S01]  /*b220*/  HMMA.16816.F32 R188, R172, R6, R188 ;  /* 0x00000006acbc723c */ /* 0x000fe200000018bc */
[----:B------:R-:W-:Y:S01]  /*b230*/  I2FP.F32.S32 R24, R16 ;  /* 0x0000001000187245 */ /* 0x000fe20000201400 */
[----:B------:R-:W-:Y:S01]  /*b240*/  VIADD R16, R8, 0x20 ;  /* 0x0000002008107836 */ /* 0x000fe20000000000 */
[----:B------:R-:W-:Y:S01]  /*b250*/  FSEL R31, R22, -INF , !P6 ;  /* 0xff800000161f7808 */ /* 0x000fe20007000000 */
[----:B------:R-:W3:Y:S02]  /*b260*/  MUFU.TANH R32, R32 ;  /* 0x0000002000207308 */ /* 0x000ee40000002400 */
[C---:B-1----:R-:W-:Y:S01]  /*b270*/  FFMA.FTZ R23, R24.reuse, UR5, R23 ;  /* 0x0000000518177c23 */ /* 0x042fe20008010017 */
[----:B------:R-:W-:Y:S01]  /*b280*/  I2FP.F32.S32 R19, R16 ;  /* 0x0000001000137245 */ /* 0x000fe20000201400 */
[----:B--2---:R-:W-:Y:S01]  /*b290*/  FFMA.FTZ R21, R24, UR5, R21 ;  /* 0x0000000518157c23 */ /* 0x004fe20008010015 */
[----:B------:R-:W-:-:S03]  /*b2a0*/  ISETP.GE.AND P6, PT, R16, R167, PT ;  /* 0x000000a71000720c */ /* 0x000fc60003fc6270 */
[----:B------:R-:W-:Y:S01]  /*b2b0*/  FFMA.FTZ R168, R19, UR5, R29 ;  /* 0x0000000513a87c23 */ /* 0x000fe2000801001d */
[----:B------:R-:W-:Y:S01]  /*b2c0*/  FSEL R29, R23, -INF , !P0 ;  /* 0xff800000171d7808 */ /* 0x000fe20004000000 */
[----:B------:R-:W1:Y:S01]  /*b2d0*/  MUFU.TANH R12, R183 ;  /* 0x000000b7000c7308 */ /* 0x000e620000002400 */
[----:B------:R-:W-:Y:S01]  /*b2e0*/  ISETP.GE.AND P0, PT, R17, R167, PT ;  /* 0x000000a71100720c */ /* 0x000fe20003f06270 */
[----:B------:R-:W-:Y:S01]  /*b2f0*/  FMUL.FTZ R6, R194, UR28 ;  /* 0x0000001cc2067c20 */ /* 0x000fe20008410000 */
[----:B------:R-:W-:Y:S01]  /*b300*/  FSEL R168, R168, -INF , !P6 ;  /* 0xff800000a8a87808 */ /* 0x000fe20007000000 */
[----:B------:R-:W-:Y:S01]  /*b310*/  FMUL.FTZ R195, R195, UR28 ;  /* 0x0000001cc3c37c20 */ /* 0x000fe20008410000 */
[-C--:B------:R-:W-:Y:S01]  /*b320*/  ISETP.GE.AND P6, PT, R17, R2.reuse, PT ;  /* 0x000000021100720c */ /* 0x080fe20003fc6270 */
[----:B------:R-:W-:Y:S01]  /*b330*/  FMUL.FTZ R193, R193, UR28 ;  /* 0x0000001cc1c17c20 */ /* 0x000fe20008410000 */
[----:B------:R-:W-:Y:S01]  /*b340*/  I2FP.F32.S32 R17, R17 ;  /* 0x0000001100117245 */ /* 0x000fe20000201400 */
[----:B------:R-:W2:Y:S01]  /*b350*/  MUFU.TANH R14, R14 ;  /* 0x0000000e000e7308 */ /* 0x000ea20000002400 */
[----:B------:R-:W-:Y:S01]  /*b360*/  FSEL R24, R21, -INF , !P1 ;  /* 0xff80000015187808 */ /* 0x000fe20004800000 */
[----:B---3--:R-:W-:Y:S01]  /*b370*/  FFMA.FTZ R32, R19, UR5, R32 ;  /* 0x0000000513207c23 */ /* 0x008fe20008010020 */
[----:B------:R-:W-:Y:S01]  /*b380*/  ISETP.GE.AND P1, PT, R16, R2, PT ;  /* 0x000000021000720c */ /* 0x000fe20003f26270 */
[----:B------:R-:W-:Y:S01]  /*b390*/  FFMA.FTZ R27, R17, UR5, R27 ;  /* 0x00000005111b7c23 */ /* 0x000fe2000801001b */
[----:B------:R-:W-:-:S02]  /*b3a0*/  VIADD R19, R8, 0x28 ;  /* 0x0000002808137836 */ /* 0x000fc40000000000 */
[----:B------:R-:W-:Y:S01]  /*b3b0*/  FMUL.FTZ R16, R192, UR28 ;  /* 0x0000001cc0107c20 */ /* 0x000fe20008410000 */
[----:B------:R-:W-:Y:S01]  /*b3c0*/  FSEL R209, R32, -INF , !P1 ;  /* 0xff80000020d17808 */ /* 0x000fe20004800000 */
[----:B------:R-:W3:Y:S01]  /*b3d0*/  MUFU.TANH R4, R197 ;  /* 0x000000c500047308 */ /* 0x000ee20000002400 */
[----:B------:R-:W-:Y:S01]  /*b3e0*/  FSEL R206, R27, -INF , !P0 ;  /* 0xff8000001bce7808 */ /* 0x000fe20004000000 */
[----:B-1----:R-:W-:Y:S01]  /*b3f0*/  FFMA.FTZ R207, R17, UR5, R12 ;  /* 0x0000000511cf7c23 */ /* 0x002fe2000801000c */
[C---:B------:R-:W-:Y:S01]  /*b400*/  ISETP.GE.AND P1, PT, R19.reuse, R167, PT ;  /* 0x000000a71300720c */ /* 0x040fe20003f26270 */
[----:B------:R-:W-:Y:S01]  /*b410*/  VIADD R12, R8, 0x29 ;  /* 0x00000029080c7836 */ /* 0x000fe20000000000 */
[----:B------:R-:W-:Y:S01]  /*b420*/  ISETP.GE.AND P0, PT, R19, R2, PT ;  /* 0x000000021300720c */ /* 0x000fe20003f06270 */
[----:B------:R-:W-:Y:S01]  /*b430*/  FMUL.FTZ R191, R191, UR28 ;  /* 0x0000001cbfbf7c20 */ /* 0x000fe20008410000 */
[----:B------:R-:W-:Y:S01]  /*b440*/  I2FP.F32.S32 R19, R19 ;  /* 0x0000001300137245 */ /* 0x000fe20000201400 */
[----:B------:R-:W1:Y:S01]  /*b450*/  MUFU.TANH R5, R5 ;  /* 0x0000000500057308 */ /* 0x000e620000002400 */
[----:B------:R-:W-:Y:S01]  /*b460*/  FSEL R207, R207, -INF , !P6 ;  /* 0xff800000cfcf7808 */ /* 0x000fe20007000000 */
[----:B------:R-:W-:Y:S01]  /*b470*/  FMUL.FTZ R189, R189, UR28 ;  /* 0x0000001cbdbd7c20 */ /* 0x000fe20008410000 */
[----:B------:R-:W-:Y:S01]  /*b480*/  ISETP.GE.AND P6, PT, R12, R167, PT ;  /* 0x000000a70c00720c */ /* 0x000fe20003fc6270 */
[----:B--2---:R-:W-:Y:S01]  /*b490*/  FFMA.FTZ R14, R19, UR5, R14 ;  /* 0x00000005130e7c23 */ /* 0x004fe2000801000e */
[----:B------:R-:W-:-:S03]  /*b4a0*/  I2FP.F32.S32 R7, R12 ;  /* 0x0000000c00077245 */ /* 0x000fc60000201400 */
[----:B------:R-:W2:Y:S01]  /*b4b0*/  MUFU.TANH R15, R199 ;  /* 0x000000c7000f7308 */ /* 0x000ea20000002400 */
[----:B------:R-:W-:Y:S01]  /*b4c0*/  FSEL R202, R14, -INF , !P1 ;  /* 0xff8000000eca7808 */ /* 0x000fe20004800000 */
[----:B---3--:R-:W-:Y:S01]  /*b4d0*/  FFMA.FTZ R200, R7, UR5, R4 ;  /* 0x0000000507c87c23 */ /* 0x008fe20008010004 */
[-C--:B------:R-:W-:Y:S01]  /*b4e0*/  ISETP.GE.AND P1, PT, R12, R2.reuse, PT ;  /* 0x000000020c00720c */ /* 0x080fe20003f26270 */
[----:B------:R-:W-:Y:S02]  /*b4f0*/  VIADD R12, R8, 0x30 ;  /* 0x00000030080c7836 */ /* 0x000fe40000000000 */
[----:B------:R-:W-:Y:S01]  /*b500*/  FMUL.FTZ R4, R188, UR28 ;  /* 0x0000001cbc047c20 */ /* 0x000fe20008410000 */
[----:B------:R-:W-:Y:S01]  /*b510*/  VIADD R14, R8, 0x31 ;  /* 0x00000031080e7836 */ /* 0x000fe20000000000 */
[----:B------:R-:W-:Y:S01]  /*b520*/  FSEL R200, R200, -INF , !P6 ;  /* 0xff800000c8c87808 */ /* 0x000fe20007000000 */
[----:B------:R-:W3:Y:S01]  /*b530*/  MUFU.TANH R16, R16 ;  /* 0x0000001000107308 */ /* 0x000ee20000002400 */
[----:B-1----:R-:W-:Y:S01]  /*b540*/  FFMA.FTZ R203, R19, UR5, R5 ;  /* 0x0000000513cb7c23 */ /* 0x002fe20008010005 */
[----:B------:R-:W-:-:S04]  /*b550*/  ISETP.GE.AND P6, PT, R12, R2, PT ;  /* 0x000000020c00720c */ /* 0x000fc80003fc6270 */
[----:B------:R-:W-:Y:S02]  /*b560*/  FSEL R203, R203, -INF , !P0 ;  /* 0xff800000cbcb7808 */ /* 0x000fe40004000000 */
[----:B------:R-:W1:Y:S01]  /*b570*/  MUFU.TANH R6, R6 ;  /* 0x0000000600067308 */ /* 0x000e620000002400 */
[----:B--2---:R-:W-:Y:S01]  /*b580*/  FFMA.FTZ R15, R7, UR5, R15 ;  /* 0x00000005070f7c23 */ /* 0x004fe2000801000f */
[----:B------:R-:W-:Y:S02]  /*b590*/  I2FP.F32.S32 R7, R12 ;  /* 0x0000000c00077245 */ /* 0x000fe40000201400 */
[-C--:B------:R-:W-:Y:S01]  /*b5a0*/  ISETP.GE.AND P0, PT, R12, R167.reuse, PT ;  /* 0x000000a70c00720c */ /* 0x080fe20003f06270 */
[----:B------:R-:W-:Y:S01]  /*b5b0*/  FMUL.FTZ R12, R190, UR28 ;  /* 0x0000001cbe0c7c20 */ /* 0x000fe20008410000 */
[----:B------:R-:W-:Y:S02]  /*b5c0*/  FSEL R201, R15, -INF , !P1 ;  /* 0xff8000000fc97808 */ /* 0x000fe40004800000 */
[----:B------:R-:W2:Y:S01]  /*b5d0*/  MUFU.TANH R5, R195 ;  /* 0x000000c300057308 */ /* 0x000ea20000002400 */
[----:B---3--:R-:W-:Y:S01]  /*b5e0*/  FFMA.FTZ R16, R7, UR5, R16 ;  /* 0x0000000507107c23 */ /* 0x008fe20008010010 */
[----:B------:R-:W-:-:S04]  /*b5f0*/  ISETP.GE.AND P1, PT, R14, R167, PT ;  /* 0x000000a70e00720c */ /* 0x000fc80003f26270 */
[----:B------:R-:W-:Y:S02]  /*b600*/  FSEL R190, R16, -INF , !P0 ;  /* 0xff80000010be7808 */ /* 0x000fe40004000000 */
[----:B------:R-:W3:Y:S01]  /*b610*/  MUFU.TANH R4, R4 ;  /* 0x0000000400047308 */ /* 0x000ee20000002400 */
[----:B-1----:R-:W-:Y:S01]  /*b620*/  FFMA.FTZ R6, R7, UR5, R6 ;  /* 0x0000000507067c23 */ /* 0x002fe20008010006 */
[----:B------:R-:W-:Y:S01]  /*b630*/  BAR.SYNC.DEFER_BLOCKING 0x0 ;  /* 0x0000000000007b1d */ /* 0x000fe20000010000 */
[----:B------:R-:W-:Y:S01]  /*b640*/  ISETP.GE.AND P0, PT, R14, R2, PT ;  /* 0x000000020e00720c */ /* 0x000fe20003f06270 */
[----:B------:R-:W-:Y:S01]  /*b650*/  VIADD R7, R8, 0x38 ;  /* 0x0000003808077836 */ /* 0x000fe20000000000 */
[----:B------:R-:W-:Y:S02]  /*b660*/  I2FP.F32.S32 R14, R14 ;  /* 0x0000000e000e7245 */ /* 0x000fe40000201400 */
[----:B------:R-:W-:Y:S01]  /*b670*/  FSEL R187, R6, -INF , !P6 ;  /* 0xff80000006bb7808 */ /* 0x000fe20007000000 */
[----:B------:R-:W1:Y:S01]  /*b680*/  MUFU.TANH R193, R193 ;  /* 0x000000c100c17308 */ /* 0x000e620000002400 */
[----:B------:R-:W-:Y:S01]  /*b690*/  I2FP.F32.S32 R15, R7 ;  /* 0x00000007000f7245 */ /* 0x000fe20000201400 */
[----:B--2---:R-:W-:Y:S01]  /*b6a0*/  FFMA.FTZ R5, R14, UR5, R5 ;  /* 0x000000050e057c23 */ /* 0x004fe20008010005 */
[----:B------:R-:W-:Y:S01]  /*b6b0*/  ISETP.GE.AND P6, PT, R7, R167, PT ;  /* 0x000000a70700720c */ /* 0x000fe20003fc6270 */
[----:B------:R-:W-:-:S03]  /*b6c0*/  IMAD.MOV.U32 R195, RZ, RZ, R205 ;  /* 0x000000ffffc37224 */ /* 0x000fc600078e00cd */
[----:B------:R-:W-:Y:S01]  /*b6d0*/  FSEL R185, R5, -INF , !P0 ;  /* 0xff80000005b97808 */ /* 0x000fe20004000000 */
[----:B------:R-:W2:Y:S01]  /*b6e0*/  MUFU.TANH R6, R34 ;  /* 0x0000002200067308 */ /* 0x000ea20000002400 */
[----:B------:R-:W-:Y:S01]  /*b6f0*/  I2FP.F32.S32 R5, R8 ;  /* 0x0000000800057245 */ /* 0x000fe20000201400 */
[----:B---3--:R-:W-:Y:S01]  /*b700*/  FFMA.FTZ R184, R15, UR5, R4 ;  /* 0x000000050fb87c23 */ /* 0x008fe20008010004 */
[----:B------:R-:W-:-:S03]  /*b710*/  ISETP.GE.AND P0, PT, R8, R167, PT ;  /* 0x000000a70800720c */ /* 0x000fc60003f06270 */
[----:B------:R-:W-:Y:S01]  /*b720*/  FFMA.FTZ R0, R5, UR5, R0 ;  /* 0x0000000505007c23 */ /* 0x000fe20008010000 */
[----:B------:R-:W-:Y:S01]  /*b730*/  FSEL R184, R184, -INF , !P6 ;  /* 0xff800000b8b87808 */ /* 0x000fe20007000000 */
[----:B------:R-:W3:Y:S01]  /*b740*/  MUFU.TANH R12, R12 ;  /* 0x0000000c000c7308 */ /* 0x000ee20000002400 */
[----:B------:R-:W-:Y:S01]  /*b750*/  ISETP.GE.AND P6, PT, R8, R2, PT ;  /* 0x000000020800720c */ /* 0x000fe20003fc6270 */
[----:B-1----:R-:W-:Y:S01]  /*b760*/  FFMA.FTZ R188, R14, UR5, R193 ;  /* 0x000000050ebc7c23 */ /* 0x002fe200080100c1 */
[----:B------:R-:W-:Y:S01]  /*b770*/  VIADD R8, R8, 0x39 ;  /* 0x0000003908087836 */ /* 0x000fe20000000000 */
[----:B------:R-:W-:-:S03]  /*b780*/  FSEL R0, R0, -INF , !P0 ;  /* 0xff80000000007808 */ /* 0x000fc60004000000 */
[----:B------:R-:W-:Y:S01]  /*b790*/  FSEL R188, R188, -INF , !P1 ;  /* 0xff800000bcbc7808 */ /* 0x000fe20004800000 */
[----:B------:R-:W1:Y:S01]  /*b7a0*/  MUFU.TANH R4, R189 ;  /* 0x000000bd00047308 */ /* 0x000e620000002400 */
[----:B--2---:R-:W-:Y:S01]  /*b7b0*/  FFMA.FTZ R5, R5, UR5, R6 ;  /* 0x0000000505057c23 */ /* 0x004fe20008010006 */
[----:B------:R-:W-:Y:S02]  /*b7c0*/  ISETP.GE.AND P1, PT, R7, R2, PT ;  /* 0x000000020700720c */ /* 0x000fe40003f26270 */
[----:B------:R-:W-:Y:S02]  /*b7d0*/  I2FP.F32.S32 R7, R8 ;  /* 0x0000000800077245 */ /* 0x000fe40000201400 */
[----:B------:R-:W-:Y:S02]  /*b7e0*/  FSEL R5, R5, -INF , !P6 ;  /* 0xff80000005057808 */ /* 0x000fe40007000000 */
[----:B------:R-:W2:Y:S01]  /*b7f0*/  MUFU.TANH R191, R191 ;  /* 0x000000bf00bf7308 */ /* 0x000ea20000002400 */
[----:B------:R-:W-:Y:S01]  /*b800*/  PLOP3.LUT P6, PT, PT, PT, UP0, 0x80, 0x0 ;  /* 0x000000000000781c */ /* 0x000fe20003fcf008 */
[----:B---3--:R-:W-:Y:S01]  /*b810*/  FFMA.FTZ R12, R15, UR5, R12 ;  /* 0x000000050f0c7c23 */ /* 0x008fe2000801000c */
[----:B------:R-:W-:-:S04]  /*b820*/  ISETP.GE.AND P0, PT, R8, R2, PT ;  /* 0x000000020800720c */ /* 0x000fc80003f06270 */
[----:B------:R-:W-:Y:S01]  /*b830*/  FSEL R183, R12, -INF , !P1 ;  /* 0xff8000000cb77808 */ /* 0x000fe20004800000 */
[----:B-1----:R-:W-:Y:S01]  /*b840*/  FFMA.FTZ R4, R7, UR5, R4 ;  /* 0x0000000507047c23 */ /* 0x002fe20008010004 */
[----:B------:R-:W-:-:S04]  /*b850*/  ISETP.GE.AND P1, PT, R8, R167, PT ;  /* 0x000000a70800720c */ /* 0x000fc80003f26270 */
[----:B------:R-:W-:Y:S01]  /*b860*/  FSEL R186, R4, -INF , !P1 ;  /* 0xff80000004ba7808 */ /* 0x000fe20004800000 */
[----:B--2---:R-:W-:-:S05]  /*b870*/  FFMA.FTZ R181, R7, UR5, R191 ;  /* 0x0000000507b57c23 */ /* 0x004fca00080100bf */
[----:B------:R-:W-:Y:S01]  /*b880*/  FSEL R181, R181, -INF , !P0 ;  /* 0xff800000b5b57808 */ /* 0x000fe20004000000 */
        /* <DEDUP_REMOVED lines=76> */
.L_x_3796:
[----:B------:R-:W-:-:S04]  /*bd50*/  ULEA UR20, -UR6, URZ, 0x6 ;  /* 0x0000003f06147291 */ /* 0x000fc8000f8e313f */
[----:B------:R-:W-:-:S12]  /*bd60*/  USHF.R.S32.HI UR14, URZ, 0x1f, UR20 ;  /* 0x0000001f3f0e7899 */ /* 0x000fd80008011414 */
.L_x_3797:
        /* <DEDUP_REMOVED lines=154> */
.L_x_3799:
[----:B------:R-:W-:Y:S05]  /*c710*/  BSYNC B0 ;  /* 0x0000000000007941 */ /* 0x000fea0003800000 */
.L_x_3798:
[----:B------:R-:W0:Y:S01]  /*c720*/  LDGDEPBAR ;  /* 0x00000000000079af */ /* 0x000e220000000000 */
[----:B-12---:R-:W-:Y:S02]  /*c730*/  IMAD.U32 R7, RZ, RZ, UR20 ;  /* 0x00000014ff077e24 */ /* 0x006fe4000f8e00ff */
[----:B------:R-:W-:-:S03]  /*c740*/  IMAD.U32 R2, RZ, RZ, UR14 ;  /* 0x0000000eff027e24 */ /* 0x000fc6000f8e00ff */
[----:B------:R-:W-:-:S04]  /*c750*/  LEA R248, P0, R7, R248, 0x1 ;  /* 0x000000f807f87211 */ /* 0x000fc800078008ff */
[----:B------:R-:W-:-:S09]  /*c760*/  LEA.HI.X R249, R7, R249, R2, 0x1, P0 ;  /* 0x000000f907f97211 */ /* 0x000fd200000f0c02 */
.L_x_3795:
        /* <DEDUP_REMOVED lines=49> */
[----:B------:R-:W1:Y:S01]  /*ca80*/  LDSM.16.MT88.4 R16, [R234+0x10000] ;  /* 0x01000000ea10783b */ /* 0x000e620000004200 */
[----:B------:R-:W-:Y:S01]  /*ca90*/  FADD.FTZ R6, R3, -R6 ;  /* 0x8000000603067221 */ /* 0x000fe20000010000 */
[--C-:B------:R-:W-:Y:S01]  /*caa0*/  FFMA.FTZ R172, R5, UR29, -R182.reuse ;  /* 0x0000001d05ac7c23 */ /* 0x100fe200080108b6 */
[----:B------:R-:W-:Y:S01]  /*cab0*/  FSEL R5, R178, RZ, P1 ;  /* 0x000000ffb2057208 */ /* 0x000fe20000800000 */
[----:B------:R-:W2:Y:S01]  /*cac0*/  LDSM.16.MT88.4 R20, [R236+0x10000] ;  /* 0x01000000ec14783b */ /* 0x000ea20000004200 */
[--C-:B------:R-:W-:Y:S01]  /*cad0*/  FFMA.FTZ R177, R0, UR29, -R189.reuse ;  /* 0x0000001d00b17c23 */ /* 0x100fe200080108bd */
[----:B------:R-:W-:Y:S01]  /*cae0*/  FFMA.FTZ R173, R10, UR29, -R189 ;  /* 0x0000001d0aad7c23 */ /* 0x000fe200080108bd */
[--C-:B------:R-:W-:Y:S01]  /*caf0*/  FFMA.FTZ R2, R9, UR29, -R182.reuse ;  /* 0x0000001d09027c23 */ /* 0x100fe200080108b6 */
[----:B------:R-:W-:Y:S01]  /*cb00*/  FADD.FTZ R4, R164, -R5 ;  /* 0x80000005a4047221 */ /* 0x000fe20000010000 */
[--C-:B------:R-:W-:Y:S01]  /*cb10*/  FFMA.FTZ R0, R11, UR29, -R182.reuse ;  /* 0x0000001d0b007c23 */ /* 0x100fe200080108b6 */
[--C-:B------:R-:W-:Y:S01]  /*cb20*/  FFMA.FTZ R179, R13, UR29, -R182.reuse ;  /* 0x0000001d0db37c23 */ /* 0x100fe200080108b6 */
[----:B------:R-:W-:Y:S01]  /*cb30*/  FMUL.FTZ R3, R6, UR29 ;  /* 0x0000001d06037c20 */ /* 0x000fe20008410000 */
[----:B------:R-:W-:Y:S01]  /*cb40*/  FMUL.FTZ R180, R4, UR29 ;  /* 0x0000001d04b47c20 */ /* 0x000fe20008410000 */
[----:B------:R-:W-:Y:S01]  /*cb50*/  MUFU.EX2 R177, R177 ;  /* 0x000000b100b17308 */ /* 0x000fe20000000800 */
[----:B------:R-:W3:Y:S01]  /*cb60*/  LDSM.16.MT88.4 R8, [R233+0x10000] ;  /* 0x01000000e908783b */ /* 0x000ee20000004200 */
[--C-:B------:R-:W-:Y:S01]  /*cb70*/  FFMA.FTZ R191, R28, UR29, -R189.reuse ;  /* 0x0000001d1cbf7c23 */ /* 0x100fe200080108bd */
[--C-:B------:R-:W-:Y:S01]  /*cb80*/  FFMA.FTZ R192, R30, UR29, -R189.reuse ;  /* 0x0000001d1ec07c23 */ /* 0x100fe200080108bd */
[--C-:B------:R-:W-:Y:S01]  /*cb90*/  FFMA.FTZ R193, R26, UR29, -R189.reuse ;  /* 0x0000001d1ac17c23 */ /* 0x100fe200080108bd */
[----:B------:R-:W-:Y:S01]  /*cba0*/  LDSM.16.MT88.4 R12, [R232+0x10000] ;  /* 0x01000000e80c783b */ /* 0x000fe20000004200 */
[--C-:B------:R-:W-:Y:S01]  /*cbb0*/  FFMA.FTZ R194, R24, UR29, -R189.reuse ;  /* 0x0000001d18c27c23 */ /* 0x100fe200080108bd */
[--C-:B------:R-:W-:Y:S01]  /*cbc0*/  FFMA.FTZ R196, R25, UR29, -R182.reuse ;  /* 0x0000001d19c47c23 */ /* 0x100fe200080108b6 */
[----:B------:R-:W4:Y:S01]  /*cbd0*/  MUFU.EX2 R175, R175 ;  /* 0x000000af00af7308 */ /* 0x000f220000000800 */
        /* <DEDUP_REMOVED lines=15> */
[----:B------:R-:W5:Y:S01]  /*ccd0*/  MUFU.EX2 R173, R173 ;  /* 0x000000ad00ad7308 */ /* 0x000f620000000800 */
[----:B----4-:R-:W-:Y:S01]  /*cce0*/  F2FP.F16.F32.PACK_AB R4, R175, R177 ;  /* 0x000000b1af04723e */ /* 0x010fe200000000ff */
[----:B------:R-:W-:Y:S01]  /*ccf0*/  LDSM.16.MT88.4 R28, [R234+0x12800] ;  /* 0x01280000ea1c783b */ /* 0x000fe20000004200 */
[--C-:B------:R-:W-:Y:S01]  /*cd00*/  FFMA.FTZ R185, R185, UR29, -R182.reuse ;  /* 0x0000001db9b97c23 */ /* 0x100fe200080108b6 */
[----:B------:R-:W-:-:S02]  /*cd10*/  FFMA.FTZ R183, R183, UR29, -R182 ;  /* 0x0000001db7b77c23 */ /* 0x000fc400080108b6 */
[----:B------:R-:W-:Y:S02]  /*cd20*/  LDSM.16.MT88.4 R164, [R234+0x16800] ;  /* 0x01680000eaa4783b */ /* 0x000fe40000004200 */
[----:B------:R-:W-:Y:S08]  /*cd30*/  MUFU.EX2 R172, R172 ;  /* 0x000000ac00ac7308 */ /* 0x000ff00000000800 */
[----:B------:R-:W4:Y:S01]  /*cd40*/  MUFU.EX2 R2, R2 ;  /* 0x0000000200027308 */ /* 0x000f220000000800 */
[----:B-----5:R-:W-:-:S07]  /*cd50*/  F2FP.F16.F32.PACK_AB R6, R173, R174 ;  /* 0x000000aead06723e */ /* 0x020fce00000000ff */
[----:B------:R-:W-:Y:S08]  /*cd60*/  MUFU.EX2 R0, R0 ;  /* 0x0000000000007308 */ /* 0x000ff00000000800 */
[----:B------:R-:W5:Y:S01]  /*cd70*/  MUFU.EX2 R179, R179 ;  /* 0x000000b300b37308 */ /* 0x000f620000000800 */
[----:B----4-:R-:W-:-:S07]  /*cd80*/  F2FP.F16.F32.PACK_AB R5, R2, R172 ;  /* 0x000000ac0205723e */ /* 0x010fce00000000ff */
[----:B------:R-:W4:Y:S08]  /*cd90*/  MUFU.EX2 R180, R180 ;  /* 0x000000b400b47308 */ /* 0x000f300000000800 */
[----:B------:R-:W1:Y:S01]  /*cda0*/  MUFU.EX2 R3, R3 ;  /* 0x0000000300037308 */ /* 0x000e620000000800 */
[----:B-----5:R-:W-:-:S07]  /*cdb0*/  F2FP.F16.F32.PACK_AB R7, R179, R0 ;  /* 0x00000000b307723e */ /* 0x020fce00000000ff */
[----:B------:R-:W-:Y:S01]  /*cdc0*/  MUFU.EX2 R191, R191 ;  /* 0x000000bf00bf7308 */ /* 0x000fe20000000800 */
        /* <DEDUP_REMOVED lines=131> */
[----:B------:R-:W5:Y:S01]  /*d600*/  MUFU.EX2 R192, R192 ;  /* 0x000000c000c07308 */ /* 0x000f620000000800 */
[-C--:B------:R-:W-:Y:S01]  /*d610*/  FMUL.FTZ R116, R116, R180.reuse ;  /* 0x000000b474747220 */ /* 0x080fe20000410000 */
[-C--:B------:R-:W-:Y:S01]  /*d620*/  FMUL.FTZ R117, R117, R180.reuse ;  /* 0x000000b475757220 */ /* 0x080fe20000410000 */
[-C--:B------:R-:W-:Y:S01]  /*d630*/  FMUL.FTZ R118, R118, R3.reuse ;  /* 0x0000000376767220 */ /* 0x080fe20000410000 */
[C---:B---3--:R-:W-:Y:S01]  /*d640*/  HMMA.16816.F32 R84, R4.reuse, R8, R84 ;  /* 0x000000080454723c */ /* 0x048fe20000001854 */
[-C--:B------:R-:W-:Y:S01]  /*d650*/  FMUL.FTZ R119, R119, R3.reuse ;  /* 0x0000000377777220 */ /* 0x080fe20000410000 */
[-C--:B------:R-:W-:Y:S01]  /*d660*/  FMUL.FTZ R120, R120, R180.reuse ;  /* 0x000000b478787220 */ /* 0x080fe20000410000 */
[-C--:B------:R-:W-:Y:S01]  /*d670*/  FMUL.FTZ R121, R121, R180.reuse ;  /* 0x000000b479797220 */ /* 0x080fe20000410000 */
[----:B------:R-:W-:Y:S01]  /*d680*/  MUFU.EX2 R193, R193 ;  /* 0x000000c100c17308 */ /* 0x000fe20000000800 */
        /* <DEDUP_REMOVED lines=29> */
[----:B------:R-:W-:Y:S01]  /*d860*/  FFMA.FTZ R180, R250, R180, R177 ;  /* 0x000000b4fab47223 */ /* 0x000fe200000100b1 */
[----:B------:R-:W-:Y:S01]  /*d870*/  FFMA.FTZ R3, R251, R3, R172 ;  /* 0x00000003fb037223 */ /* 0x000fe200000100ac */
[----:B--2---:R-:W-:Y:S01]  /*d880*/  HMMA.16816.F32 R100, R4, R20, R100 ;  /* 0x000000140464723c */ /* 0x004fe20000001864 */
[----:B------:R-:W-:Y:S01]  /*d890*/  MUFU.EX2 R198, R198 ;  /* 0x000000c600c67308 */ /* 0x000fe20000000800 */
[----:B------:R-:W-:Y:S01]  /*d8a0*/  FADD.FTZ R175, R175, R180 ;  /* 0x000000b4afaf7221 */ /* 0x000fe20000010000 */
        /* <DEDUP_REMOVED lines=9> */
[----:B------:R-:W-:Y:S01]  /*d940*/  MUFU.EX2 R204, R204 ;  /* 0x000000cc00cc7308 */ /* 0x000fe20000000800 */
[C---:B------:R-:W-:Y:S01]  /*d950*/  HMMA.16816.F32 R120, R4.reuse, R10, R120 ;  /* 0x0000000a0478723c */ /* 0x040fe20000001878 */
[----:B-----5:R-:W-:Y:S01]  /*d960*/  F2FP.F16.F32.PACK_AB R8, R192, R191 ;  /* 0x000000bfc008723e */ /* 0x020fe200000000ff */
[----:B------:R-:W-:Y:S01]  /*d970*/  FADD.FTZ R191, R191, R174 ;  /* 0x000000aebfbf7221 */ /* 0x000fe20000010000 */
[----:B-1----:R-:W-:Y:S01]  /*d980*/  F2FP.F16.F32.PACK_AB R9, R197, R196 ;  /* 0x000000c4c509723e */ /* 0x002fe200000000ff */
        /* <DEDUP_REMOVED lines=8> */
[----:B------:R-:W3:Y:S01]  /*da10*/  LDSM.16.MT88.4 R12, [R233+0x10800] ;  /* 0x01080000e90c783b */ /* 0x000ee20000004200 */
[----:B------:R-:W-:Y:S01]  /*da20*/  FADD.FTZ R3, R193, R192 ;  /* 0x000000c0c1037221 */ /* 0x000fe20000010000 */
[----:B------:R-:W-:Y:S01]  /*da30*/  FADD.FTZ R198, R198, R197 ;  /* 0x000000c5c6c67221 */ /* 0x000fe20000010000 */
[----:B------:R-:W-:Y:S02]  /*da40*/  MUFU.EX2 R202, R202 ;  /* 0x000000ca00ca7308 */ /* 0x000fe40000000800 */
[----:B------:R-:W-:Y:S01]  /*da50*/  HMMA.16816.F32 R160, R8, R16, R160 ;  /* 0x0000001008a0723c */ /* 0x000fe200000018a0 */
[----:B------:R-:W-:Y:S01]  /*da60*/  FADD.FTZ R3, R194, R3 ;  /* 0x00000003c2037221 */ /* 0x000fe20000010000 */
[----:B------:R-:W-:-:S04]  /*da70*/  FADD.FTZ R199, R199, R198 ;  /* 0x000000c6c7c77221 */ /* 0x000fc80000010000 */
[C---:B------:R-:W-:Y:S01]  /*da80*/  HMMA.16816.F32 R156, R8.reuse, R18, R156 ;  /* 0x00000012089c723c */ /* 0x040fe2000000189c */
[----:B------:R-:W4:Y:S01]  /*da90*/  LDSM.16.MT88.4 R16, [R233+0x12800] ;  /* 0x01280000e910783b */ /* 0x000f220000004200 */
[----:B------:R-:W-:Y:S04]  /*daa0*/  MUFU.EX2 R211, R211 ;  /* 0x000000d300d37308 */ /* 0x000fe80000000800 */
[C---:B--2---:R-:W-:Y:S04]  /*dab0*/  HMMA.16816.F32 R152, R8.reuse, R20, R152 ;  /* 0x000000140898723c */ /* 0x044fe80000001898 */
[----:B------:R-:W-:Y:S02]  /*dac0*/  MUFU.EX2 R200, R200 ;  /* 0x000000c800c87308 */ /* 0x000fe40000000800 */
[----:B------:R-:W-:Y:S01]  /*dad0*/  HMMA.16816.F32 R148, R8, R22, R148 ;  /* 0x000000160894723c */ /* 0x000fe20000001894 */
[----:B------:R-:W2:Y:S05]  /*dae0*/  LDSM.16.MT88.4 R20, [R236+0x14800] ;  /* 0x01480000ec14783b */ /* 0x000eaa0000004200 */
[C---:B------:R-:W-:Y:S01]  /*daf0*/  HMMA.16816.F32 R124, R4.reuse, R24, R124 ;  /* 0x00000018047c723c */ /* 0x040fe2000000187c */
[----:B------:R-:W5:Y:S05]  /*db00*/  MUFU.EX2 R207, R207 ;  /* 0x000000cf00cf7308 */ /* 0x000f6a0000000800 */
[----:B------:R-:W-:Y:S01]  /*db10*/  HMMA.16816.F32 R128, R4, R26, R128 ;  /* 0x0000001a0480723c */ /* 0x000fe20000001880 */
[----:B------:R-:W1:Y:S02]  /*db20*/  LDSM.16.MT88.4 R4, [R232+0x10800] ;  /* 0x01080000e804783b */ /* 0x000e640000004200 */
[----:B------:R-:W-:Y:S02]  /*db30*/  MUFU.EX2 R184, R184 ;  /* 0x000000b800b87308 */ /* 0x000fe40000000800 */
[----:B------:R-:W-:Y:S01]  /*db40*/  LDSM.16.MT88.4 R24, [R232+0x12800] ;  /* 0x01280000e818783b */ /* 0x000fe20000004200 */
[C---:B---3--:R-:W-:Y:S05]  /*db50*/  HMMA.16816.F32 R144, R8.reuse, R12, R144 ;  /* 0x0000000c0890723c */ /* 0x048fea0000001890 */
[----:B------:R-:W-:Y:S01]  /*db60*/  MUFU.EX2 R185, R185 ;  /* 0x000000b900b97308 */ /* 0x000fe20000000800 */
[C---:B------:R-:W-:Y:S01]  /*db70*/  HMMA.16816.F32 R140, R8.reuse, R14, R140 ;  /* 0x0000000e088c723c */ /* 0x040fe2000000188c */
[----:B------:R-:W3:Y:S05]  /*db80*/  LDSM.16.MT88.4 R12, [R234+0x14800] ;  /* 0x01480000ea0c783b */ /* 0x000eea0000004200 */
[C---:B----4-:R-:W-:Y:S01]  /*db90*/  HMMA.16816.F32 R52, R8.reuse, R16, R52 ;  /* 0x000000100834723c */ /* 0x050fe20000001834 */
[----:B------:R-:W-:Y:S05]  /*dba0*/  MUFU.EX2 R183, R183 ;  /* 0x000000b700b77308 */ /* 0x000fea0000000800 */
        /* <DEDUP_REMOVED lines=20> */
[C---:B------:R-:W-:Y:S01]  /*dcf0*/  HMMA.16816.F32 R100, R8.reuse, R168, R100 ;  /* 0x000000a80864723c */ /* 0x040fe20000001864 */
[----:B------:R-:W-:Y:S05]  /*dd00*/  MUFU.EX2 R168, R203 ;  /* 0x000000cb00a87308 */ /* 0x000fea0000000800 */
[----:B-1----:R-:W-:Y:S01]  /*dd10*/  HMMA.16816.F32 R84, R8, R4, R84 ;  /* 0x000000040854723c */ /* 0x002fe20000001854 */
[----:B------:R-:W-:-:S05]  /*dd20*/  FFMA.FTZ R169, R201, UR29, -R182 ;  /* 0x0000001dc9a97c23 */ /* 0x000fca00080108b6 */
[C---:B------:R-:W-:Y:S01]  /*dd30*/  HMMA.16816.F32 R88, R8.reuse, R6, R88 ;  /* 0x000000060858723c */ /* 0x040fe20000001858 */
[----:B------:R-:W1:Y:S01]  /*dd40*/  MUFU.EX2 R169, R169 ;  /* 0x000000a900a97308 */ /* 0x000e620000000800 */
[----:B------:R-:W-:Y:S01]  /*dd50*/  F2FP.F16.F32.PACK_AB R4, R205, R204 ;  /* 0x000000cccd04723e */ /* 0x000fe200000000ff */
[----:B------:R-:W-:Y:S01]  /*dd60*/  FADD.FTZ R204, R204, R3 ;  /* 0x00000003cccc7221 */ /* 0x000fe20000010000 */
[----:B-----5:R-:W-:Y:S01]  /*dd70*/  F2FP.F16.F32.PACK_AB R5, R207, R200 ;  /* 0x000000c8cf05723e */ /* 0x020fe200000000ff */
[----:B------:R-:W-:Y:S01]  /*dd80*/  FADD.FTZ R200, R200, R199 ;  /* 0x000000c7c8c87221 */ /* 0x000fe20000010000 */
[----:B------:R-:W-:Y:S01]  /*dd90*/  HMMA.16816.F32 R44, R8, R28, R44 ;  /* 0x0000001c082c723c */ /* 0x000fe2000000182c */
[----:B------:R-:W-:Y:S01]  /*dda0*/  F2FP.F16.F32.PACK_AB R6, R211, R202 ;  /* 0x000000cad306723e */ /* 0x000fe200000000ff */
[----:B------:R-:W-:Y:S01]  /*ddb0*/  FADD.FTZ R205, R205, R204 ;  /* 0x000000cccdcd7221 */ /* 0x000fe20000010000 */
[----:B------:R-:W-:Y:S01]  /*ddc0*/  FADD.FTZ R207, R207, R200 ;  /* 0x000000c8cfcf7221 */ /* 0x000fe20000010000 */
[----:B------:R-:W-:-:S02]  /*ddd0*/  MOV R3, R176 ;  /* 0x000000b000037202 */ /* 0x000fc40000000f00 */
[----:B------:R-:W-:Y:S01]  /*dde0*/  HMMA.16816.F32 R48, R8, R30, R48 ;  /* 0x0000001e0830723c */ /* 0x000fe20000001830 */
[----:B------:R-:W4:Y:S01]  /*ddf0*/  LDSM.16.MT88.4 R28, [R236+0x11000] ;  /* 0x01100000ec1c783b */ /* 0x000f220000004200 */
[----:B------:R-:W-:Y:S01]  /*de00*/  FADD.FTZ R202, R202, R205 ;  /* 0x000000cdcaca7221 */ /* 0x000fe20000010000 */
[----:B-1----:R-:W-:-:S03]  /*de10*/  F2FP.F16.F32.PACK_AB R7, R169, R168 ;  /* 0x000000a8a907723e */ /* 0x002fc600000000ff */
[----:B------:R-:W-:Y:S01]  /*de20*/  HMMA.16816.F32 R60, R8, R24, R60 ;  /* 0x00000018083c723c */ /* 0x000fe2000000183c */
[----:B------:R-:W-:Y:S01]  /*de30*/  FADD.FTZ R168, R168, R207 ;  /* 0x000000cfa8a87221 */ /* 0x000fe20000010000 */
[----:B------:R-:W-:-:S03]  /*de40*/  FADD.FTZ R211, R211, R202 ;  /* 0x000000cad3d37221 */ /* 0x000fc60000010000 */
[----:B------:R-:W-:Y:S01]  /*de50*/  FADD.FTZ R169, R169, R168 ;  /* 0x000000a8a9a97221 */ /* 0x000fe20000010000 */
[C---:B------:R-:W-:Y:S01]  /*de60*/  HMMA.16816.F32 R64, R8.reuse, R26, R64 ;  /* 0x0000001a0840723c */ /* 0x040fe20000001840 */
[----:B------:R-:W1:Y:S05]  /*de70*/  LDSM.16.MT88.4 R24, [R234+0x11000] ;  /* 0x01100000ea18783b */ /* 0x000e6a0000004200 */
[C---:B------:R-:W-:Y:S06]  /*de80*/  HMMA.16816.F32 R104, R8.reuse, R170, R104 ;  /* 0x000000aa0868723c */ /* 0x040fec0000001868 */
[C---:B------:R-:W-:Y:S01]  /*de90*/  HMMA.16816.F32 R108, R8.reuse, R164, R108 ;  /* 0x000000a4086c723c */ /* 0x040fe2000000186c */
[--C-:B------:R-:W-:Y:S01]  /*dea0*/  FFMA.FTZ R170, R190, UR29, -R189.reuse ;  /* 0x0000001dbeaa7c23 */ /* 0x100fe200080108bd */
[--C-:B------:R-:W-:Y:S01]  /*deb0*/  FFMA.FTZ R171, R188, UR29, -R189.reuse ;  /* 0x0000001dbcab7c23 */ /* 0x100fe200080108bd */
[----:B------:R-:W-:Y:S01]  /*dec0*/  FFMA.FTZ R189, R186, UR29, -R189 ;  /* 0x0000001dbabd7c23 */ /* 0x000fe200080108bd */
[--C-:B------:R-:W-:Y:S01]  /*ded0*/  FFMA.FTZ R186, R187, UR29, -R182.reuse ;  /* 0x0000001dbbba7c23 */ /* 0x100fe200080108b6 */
[----:B------:R-:W-:Y:S01]  /*dee0*/  FFMA.FTZ R182, R181, UR29, -R182 ;  /* 0x0000001db5b67c23 */ /* 0x000fe200080108b6 */
[C---:B------:R-:W-:Y:S01]  /*def0*/  HMMA.16816.F32 R112, R8.reuse, R166, R112 ;  /* 0x000000a60870723c */ /* 0x040fe20000001870 */
[----:B------:R-:W-:Y:S01]  /*df00*/  LDSM.16.MT88.4 R164, [R234+0x13000] ;  /* 0x01300000eaa4783b */ /* 0x000fe20000004200 */
[----:B------:R-:W-:Y:S04]  /*df10*/  MUFU.EX2 R170, R170 ;  /* 0x000000aa00aa7308 */ /* 0x000fe80000000800 */
[C---:B------:R-:W-:Y:S04]  /*df20*/  HMMA.16816.F32 R124, R8.reuse, R32, R124 ;  /* 0x00000020087c723c */ /* 0x040fe8000000187c */
[----:B------:R-:W5:Y:S02]  /*df30*/  MUFU.EX2 R171, R171 ;  /* 0x000000ab00ab7308 */ /* 0x000f640000000800 */
[----:B------:R-:W-:Y:S01]  /*df40*/  HMMA.16816.F32 R128, R8, R34, R128 ;  /* 0x000000220880723c */ /* 0x000fe20000001880 */
[----:B------:R-:W-:Y:S04]  /*df50*/  LDSM.16.MT88.4 R8, [R232+0x15000] ;  /* 0x01500000e808783b */ /* 0x000fe80000004200 */
[----:B------:R-:W-:Y:S01]  /*df60*/  LDSM.16.MT88.4 R32, [R233+0x13000] ;  /* 0x01300000e920783b */ /* 0x000fe20000004200 */
[C---:B---3--:R-:W-:Y:S01]  /*df70*/  HMMA.16816.F32 R144, R4.reuse, R16, R144 ;  /* 0x000000100490723c */ /* 0x048fe20000001890 */
[----:B------:R-:W-:Y:S05]  /*df80*/  MUFU.EX2 R189, R189 ;  /* 0x000000bd00bd7308 */ /* 0x000fea0000000800 */
[C---:B------:R-:W-:Y:S01]  /*df90*/  HMMA.16816.F32 R140, R4.reuse, R18, R140 ;  /* 0x00000012048c723c */ /* 0x040fe2000000188c */
[----:B------:R-:W3:Y:S02]  /*dfa0*/  LDSM.16.MT88.4 R16, [R234+0x15000] ;  /* 0x01500000ea10783b */ /* 0x000ee40000004200 */
[----:B------:R-:W5:Y:S03]  /*dfb0*/  MUFU.EX2 R186, R186 ;  /* 0x000000ba00ba7308 */ /* 0x000f660000000800 */
[C---:B------:R-:W-:Y:S05]  /*dfc0*/  HMMA.16816.F32 R136, R4.reuse, R12, R136 ;  /* 0x0000000c0488723c */ /* 0x040fea0000001888 */
[----:B------:R-:W5:Y:S01]  /*dfd0*/  MUFU.EX2 R182, R182 ;  /* 0x000000b600b67308 */ /* 0x000f620000000800 */
        /* <DEDUP_REMOVED lines=95> */
[----:B------:R-:W-:Y:S07]  /*e5d0*/  HMMA.16816.F32 R68, R4, R164, R68 ;  /* 0x000000a40444723c */ /* 0x000fee0000001844 */
[----:B------:R-:W-:-:S15]  /*e5e0*/  MOV R164, R178 ;  /* 0x000000b200a47202 */ /* 0x000fde0000000f00 */
[----:B------:R-:W-:-:S02]  /*e5f0*/  NOP ;  /* 0x0000000000007918 */ /* 0x000fc40000000000 */
.L_x_3792:
        /* <DEDUP_REMOVED lines=47> */
.L_x_3804:
        /* <DEDUP_REMOVED lines=87> */
.L_x_3801:
        /* <DEDUP_REMOVED lines=123> */
[----:B--2---:R-:W2:Y:S04]  /*f610*/  LDSM.16.M88.4 R200, [R230] ;  /* 0x00000000e6c8783b */ /* 0x004ea80000000200 */
[----:B------:R-:W2:Y:S01]  /*f620*/  LDSM.16.M88.4 R204, [R229] ;  /* 0x00000000e5cc783b */ /* 0x000ea20000000200 */
        /* <DEDUP_REMOVED lines=21> */
[C---:B--2---:R-:W-:Y:S06]  /*f780*/  HMMA.16816.F32 R20, R188.reuse, R200, R20 ;  /* 0x000000c8bc14723c */ /* 0x044fec0000001814 */
[C---:B------:R-:W-:Y:S01]  /*f790*/  HMMA.16816.F32 R24, R188.reuse, R202, R24 ;  /* 0x000000cabc18723c */ /* 0x040fe20000001818 */
[----:B------:R-:W-:Y:S05]  /*f7a0*/  LDSM.16.M88.4 R200, [R242+0x2000] ;  /* 0x00200000f2c8783b */ /* 0x000fea0000000200 */
[C---:B------:R-:W-:Y:S06]  /*f7b0*/  HMMA.16816.F32 R28, R188.reuse, R204, R28 ;  /* 0x000000ccbc1c723c */ /* 0x040fec000000181c */
        /* <DEDUP_REMOVED lines=175> */
[C---:B------:R-:W-:Y:S01]  /*102b0*/  HMMA.16816.F32 R24, R192.reuse, R174, R24 ;  /* 0x000000aec018723c */ /* 0x040fe20000001818 */
[----:B------:R2:W3:Y:S02]  /*102c0*/  MUFU.TANH R198, R165 ;  /* 0x000000a500c67308 */ /* 0x0004e40000002400 */
[----:B------:R-:W-:Y:S01]  /*102d0*/  FMUL.FTZ R164, R4, UR28 ;  /* 0x0000001c04a47c20 */ /* 0x000fe20008410000 */
[----:B------:R-:W-:Y:S01]  /*102e0*/  FMUL.FTZ R201, R8, UR28 ;  /* 0x0000001c08c97c20 */ /* 0x000fe20008410000 */
[----:B------:R-:W-:Y:S01]  /*102f0*/  FMUL.FTZ R9, R9, UR28 ;  /* 0x0000001c09097c20 */ /* 0x000fe20008410000 */
[----:B------:R-:W-:Y:S01]  /*10300*/  FMUL.FTZ R203, R12, UR28 ;  /* 0x0000001c0ccb7c20 */ /* 0x000fe20008410000 */
[----:B------:R-:W-:Y:S04]  /*10310*/  FMUL.FTZ R14, R14, UR28 ;  /* 0x0000001c0e0e7c20 */ /* 0x000fe80008410000 */
[----:B------:R4:W1:Y:S05]  /*10320*/  MUFU.TANH R199, R166 ;  /* 0x000000a600c77308 */ /* 0x00086a0000002400 */
[----:B------:R-:W-:Y:S05]  /*10330*/  FMUL.FTZ R213, R20, UR28 ;  /* 0x0000001c14d57c20 */ /* 0x000fea0008410000 */
[----:B------:R5:W3:Y:S01]  /*10340*/  MUFU.TANH R197, R252 ;  /* 0x000000fc00c57308 */ /* 0x000ae20000002400 */
[----:B--2---:R-:W-:Y:S01]  /*10350*/  FMUL.FTZ R165, R11, UR28 ;  /* 0x0000001c0ba57c20 */ /* 0x004fe20008410000 */
[----:B------:R-:W-:Y:S01]  /*10360*/  FMUL.FTZ R11, R13, UR28 ;  /* 0x0000001c0d0b7c20 */ /* 0x000fe20008410000 */
[----:B------:R-:W-:Y:S01]  /*10370*/  FMUL.FTZ R13, R15, UR28 ;  /* 0x0000001c0f0d7c20 */ /* 0x000fe20008410000 */
[----:B------:R-:W-:Y:S01]  /*10380*/  FMUL.FTZ R15, R17, UR28 ;  /* 0x0000001c110f7c20 */ /* 0x000fe20008410000 */
[----:B------:R-:W-:Y:S01]  /*10390*/  FMUL.FTZ R21, R21, UR28 ;  /* 0x0000001c15157c20 */ /* 0x000fe20008410000 */
[----:B------:R-:W-:Y:S01]  /*103a0*/  FMUL.FTZ R22, R22, UR28 ;  /* 0x0000001c16167c20 */ /* 0x000fe20008410000 */
[----:B------:R-:W-:Y:S03]  /*103b0*/  FMUL.FTZ R209, R24, UR28 ;  /* 0x0000001c18d17c20 */ /* 0x000fe60008410000 */
        /* <DEDUP_REMOVED lines=9> */
[----:B------:R-:W-:Y:S08]  /*10450*/  MOV R195, R3 ;  /* 0x0000000300c37202 */ /* 0x000ff00000000f00 */
        /* <DEDUP_REMOVED lines=16> */
[----:B------:R-:W2:Y:S01]  /*10560*/  MUFU.TANH R164, R164 ;  /* 0x000000a400a47308 */ /* 0x000ea20000002400 */
[----:B-1----:R-:W-:Y:S09]  /*10570*/  FMUL.FTZ R166, R34, UR28 ;  /* 0x0000001c22a67c20 */ /* 0x002ff20008410000 */
[----:B------:R-:W1:Y:S01]  /*10580*/  MUFU.TANH R201, R201 ;  /* 0x000000c900c97308 */ /* 0x000e620000002400 */
[----:B-----5:R-:W-:Y:S09]  /*10590*/  FMUL.FTZ R252, R32, UR28 ;  /* 0x0000001c20fc7c20 */ /* 0x020ff20008410000 */
[----:B------:R-:W1:Y:S10]  /*105a0*/  MUFU.TANH R9, R9 ;  /* 0x0000000900097308 */ /* 0x000e740000002400 */
        /* <DEDUP_REMOVED lines=13> */
[----:B------:R5:W1:Y:S10]  /*10680*/  MUFU.TANH R181, R252 ;  /* 0x000000fc00b57308 */ /* 0x000a740000002400 */
[----:B------:R1:W1:Y:S10]  /*10690*/  MUFU.TANH R180, R33 ;  /* 0x0000002100b47308 */ /* 0x0002740000002400 */
[----:B------:R-:W1:Y:S01]  /*106a0*/  MUFU.TANH R166, R166 ;  /* 0x000000a600a67308 */ /* 0x000e620000002400 */
[----:B-----5:R-:W-:Y:S09]  /*106b0*/  IMAD.MOV.U32 R252, RZ, RZ, R2 ;  /* 0x000000fffffc7224 */ /* 0x020ff200078e0002 */
[----:B------:R-:W1:Y:S01]  /*106c0*/  MUFU.TANH R165, R165 ;  /* 0x000000a500a57308 */ /* 0x000e620000002400 */
[----:B--234-:R-:W-:Y:S05]  /*106d0*/  @!P0 BRA `(.L_x_3802) ;  /* 0x0000000c00008947 */ /* 0x01cfea0003800000 */
        /* <DEDUP_REMOVED lines=75> */
.L_x_3803:
        /* <DEDUP_REMOVED lines=40> */
[CCC-:B-1----:R-:W-:Y:S01]  /*10e10*/  @!P4 LEA.HI.X R33, R3.reuse, R249.reuse, R2.reuse, 0x1, P1 ;  /* 0x000000f90321c211 */ /* 0x1c2fe200008f0c02 */
        /* <DEDUP_REMOVED lines=76> */
.L_x_3802:
[----:B------:R-:W-:Y:S01]  /*112e0*/  MOV R2, UR12 ;  /* 0x0000000c00027c02 */ /* 0x000fe20008000f00 */
[----:B--2---:R-:W-:Y:S01]  /*112f0*/  LDSM.16.MT88.4 R20, [R234+0x10000] ;  /* 0x01000000ea14783b */ /* 0x004fe20000004200 */
[----:B------:R-:W-:Y:S02]  /*11300*/  UISETP.GT.AND UP2, UPT, UR12, UR11, UPT ;  /* 0x0000000b0c00728c */ /* 0x000fe4000bf44270 */
[----:B------:R-:W-:Y:S01]  /*11310*/  LEA R2, R2, R245, 0x6 ;  /* 0x000000f502027211 */ /* 0x000fe200078e30ff */
[----:B------:R-:W-:Y:S01]  /*11320*/  UMOV UR15, UR36 ;  /* 0x00000024000f7c82 */ /* 0x000fe20008000000 */
[----:B------:R-:W-:Y:S02]  /*11330*/  UMOV UR14, UR35 ;  /* 0x00000023000e7c82 */ /* 0x000fe40008000000 */
[C---:B------:R-:W-:Y:S01]  /*11340*/  IADD3 R6, R2.reuse, 0x1, RZ ;  /* 0x0000000102067810 */ /* 0x040fe20007ffe0ff */
[----:B------:R-:W-:Y:S01]  /*11350*/  LDSM.16.MT88.4 R28, [R233+0x10000] ;  /* 0x01000000e91c783b */ /* 0x000fe20000004200 */
[----:B------:R-:W-:Y:S02]  /*11360*/  IADD3 R4, R2, 0x9, RZ ;  /* 0x0000000902047810 */ /* 0x000fe40007ffe0ff */
[----:B------:R-:W-:Y:S02]  /*11370*/  I2FP.F32.S32 R6, R6 ;  /* 0x0000000600067245 */ /* 0x000fe40000201400 */
[----:B------:R-:W-:Y:S02]  /*11380*/  I2FP.F32.S32 R4, R4 ;  /* 0x0000000400047245 */ /* 0x000fe40000201400 */
[----:B------:R-:W-:Y:S01]  /*11390*/  I2FP.F32.S32 R19, R2 ;  /* 0x0000000200137245 */ /* 0x000fe20000201400 */
[C---:B------:R-:W-:Y:S01]  /*113a0*/  FFMA.FTZ R199, R6.reuse, UR5, R199 ;  /* 0x0000000506c77c23 */ /* 0x040fe200080100c7 */
[----:B------:R-:W-:Y:S01]  /*113b0*/  FFMA.FTZ R7, R6, UR5, R197 ;  /* 0x0000000506077c23 */ /* 0x000fe200080100c5 */
[----:B------:R-:W-:Y:S01]  /*113c0*/  IADD3 R6, R2, 0x11, RZ ;  /* 0x0000001102067810 */ /* 0x000fe20007ffe0ff */
[C---:B------:R-:W-:Y:S01]  /*113d0*/  FFMA.FTZ R205, R4.reuse, UR5, R205 ;  /* 0x0000000504cd7c23 */ /* 0x040fe200080100cd */
[----:B-1----:R-:W-:Y:S01]  /*113e0*/  FFMA.FTZ R9, R4, UR5, R9 ;  /* 0x0000000504097c23 */ /* 0x002fe20008010009 */
        /* <DEDUP_REMOVED lines=10> */
[----:B------:R-:W-:Y:S01]  /*11490*/  FMNMX.FTZ R6, R198, R0, !PT ;  /* 0x00000000c6067209 */ /* 0x000fe20007810000 */
[C---:B------:R-:W-:Y:S01]  /*114a0*/  FFMA.FTZ R168, R4.reuse, UR5, R17 ;  /* 0x0000000504a87c23 */ /* 0x040fe20008010011 */
[----:B------:R-:W-:Y:S01]  /*114b0*/  FFMA.FTZ R169, R4, UR5, R15 ;  /* 0x0000000504a97c23 */ /* 0x000fe2000801000f */
[C---:B------:R-:W-:Y:S01]  /*114c0*/  IADD3 R175, R2.reuse, 0x10, RZ ;  /* 0x0000001002af7810 */ /* 0x040fe20007ffe0ff */
[C---:B------:R-:W-:Y:S01]  /*114d0*/  FFMA.FTZ R10, R3.reuse, UR5, R10 ;  /* 0x00000005030a7c23 */ /* 0x040fe2000801000a */
[----:B------:R-:W-:Y:S01]  /*114e0*/  IADD3 R5, R2, 0x21, RZ ;  /* 0x0000002102057810 */ /* 0x000fe20007ffe0ff */
[----:B------:R-:W-:Y:S01]  /*114f0*/  FFMA.FTZ R201, R3, UR5, R201 ;  /* 0x0000000503c97c23 */ /* 0x000fe200080100c9 */
[----:B------:R-:W-:Y:S02]  /*11500*/  FMNMX.FTZ R4, R19, R167, !PT ;  /* 0x000000a713047209 */ /* 0x000fe40007810000 */
[----:B------:R-:W-:Y:S02]  /*11510*/  FMNMX.FTZ R11, R199, R6, !PT ;  /* 0x00000006c70b7209 */ /* 0x000fe40007810000 */
[----:B------:R-:W-:Y:S02]  /*11520*/  I2FP.F32.S32 R175, R175 ;  /* 0x000000af00af7245 */ /* 0x000fe40000201400 */
[----:B------:R-:W-:Y:S02]  /*11530*/  I2FP.F32.S32 R5, R5 ;  /* 0x0000000500057245 */ /* 0x000fe40000201400 */
[----:B------:R-:W-:Y:S01]  /*11540*/  FMNMX.FTZ R6, R7, R4, !PT ;  /* 0x0000000407067209 */ /* 0x000fe20007810000 */
[----:B------:R-:W-:Y:S01]  /*11550*/  FFMA.FTZ R174, R175, UR5, R14 ;  /* 0x00000005afae7c23 */ /* 0x000fe2000801000e */
[----:B------:R-:W-:Y:S01]  /*11560*/  FMNMX.FTZ R4, R10, R11, !PT ;  /* 0x0000000b0a047209 */ /* 0x000fe20007810000 */
[C---:B------:R-:W-:Y:S01]  /*11570*/  FFMA.FTZ R206, R5.reuse, UR5, R206 ;  /* 0x0000000505ce7c23 */ /* 0x040fe200080100ce */
[C---:B------:R-:W-:Y:S01]  /*11580*/  IADD3 R171, R2.reuse, 0x18, RZ ;  /* 0x0000001802ab7810 */ /* 0x040fe20007ffe0ff */
[----:B------:R-:W-:Y:S01]  /*11590*/  FFMA.FTZ R211, R5, UR5, R211 ;  /* 0x0000000505d37c23 */ /* 0x000fe200080100d3 */
[----:B------:R-:W-:Y:S01]  /*115a0*/  FMNMX.FTZ R6, R201, R6, !PT ;  /* 0x00000006c9067209 */ /* 0x000fe20007810000 */
[----:B------:R-:W-:Y:S01]  /*115b0*/  FFMA.FTZ R175, R175, UR5, R203 ;  /* 0x00000005afaf7c23 */ /* 0x000fe200080100cb */
[----:B------:R-:W-:Y:S02]  /*115c0*/  FMNMX.FTZ R5, R205, R4, !PT ;  /* 0x00000004cd057209 */ /* 0x000fe40007810000 */
[C---:B------:R-:W-:Y:S02]  /*115d0*/  IADD3 R3, R2.reuse, 0x20, RZ ;  /* 0x0000002002037810 */ /* 0x040fe40007ffe0ff */
[----:B------:R-:W-:Y:S02]  /*115e0*/  I2FP.F32.S32 R171, R171 ;  /* 0x000000ab00ab7245 */ /* 0x000fe40000201400 */
[----:B------:R-:W-:Y:S02]  /*115f0*/  IADD3 R11, R2, 0x28, RZ ;  /* 0x00000028020b7810 */ /* 0x000fe40007ffe0ff */
[----:B------:R-:W-:Y:S01]  /*11600*/  FMNMX.FTZ R6, R9, R6, !PT ;  /* 0x0000000609067209 */ /* 0x000fe20007810000 */
[C---:B------:R-:W-:Y:S01]  /*11610*/  FFMA.FTZ R170, R171.reuse, UR5, R18 ;  /* 0x00000005abaa7c23 */ /* 0x040fe20008010012 */
[----:B------:R-:W-:Y:S01]  /*11620*/  FMNMX.FTZ R5, R174, R5, !PT ;  /* 0x00000005ae057209 */ /* 0x000fe20007810000 */
[----:B------:R-:W-:Y:S01]  /*11630*/  FFMA.FTZ R171, R171, UR5, R210 ;  /* 0x00000005abab7c23 */ /* 0x000fe200080100d2 */
[----:B------:R-:W-:Y:S02]  /*11640*/  I2FP.F32.S32 R3, R3 ;  /* 0x0000000300037245 */ /* 0x000fe40000201400 */
[----:B------:R-:W-:Y:S02]  /*11650*/  I2FP.F32.S32 R11, R11 ;  /* 0x0000000b000b7245 */ /* 0x000fe40000201400 */
[----:B------:R-:W-:Y:S01]  /*11660*/  FMNMX.FTZ R6, R175, R6, !PT ;  /* 0x00000006af067209 */ /* 0x000fe20007810000 */
[C---:B------:R-:W-:Y:S01]  /*11670*/  FFMA.FTZ R213, R3.reuse, UR5, R213 ;  /* 0x0000000503d57c23 */ /* 0x040fe200080100d5 */
[----:B------:R-:W-:Y:S01]  /*11680*/  FMNMX.FTZ R5, R172, R5, !PT ;  /* 0x00000005ac057209 */ /* 0x000fe20007810000 */
[----:B------:R-:W-:Y:S01]  /*11690*/  FFMA.FTZ R208, R3, UR5, R208 ;  /* 0x0000000503d07c23 */ /* 0x000fe200080100d0 */
[----:B------:R-:W-:Y:S01]  /*116a0*/  IADD3 R3, R2, 0x29, RZ ;  /* 0x0000002902037810 */ /* 0x000fe20007ffe0ff */
[----:B------:R-:W-:Y:S01]  /*116b0*/  FFMA.FTZ R204, R11, UR5, R204 ;  /* 0x000000050bcc7c23 */ /* 0x000fe200080100cc */
[----:B------:R-:W-:Y:S01]  /*116c0*/  FMNMX.FTZ R6, R173, R6, !PT ;  /* 0x00000006ad067209 */ /* 0x000fe20007810000 */
[----:B------:R-:W-:Y:S01]  /*116d0*/  FFMA.FTZ R209, R11, UR5, R209 ;  /* 0x000000050bd17c23 */ /* 0x000fe200080100d1 */
[----:B------:R-:W-:Y:S02]  /*116e0*/  FMNMX.FTZ R11, R170, R5, !PT ;  /* 0x00000005aa0b7209 */ /* 0x000fe40007810000 */
[----:B------:R-:W-:Y:S02]  /*116f0*/  IADD3 R4, R2, 0x30, RZ ;  /* 0x0000003002047810 */ /* 0x000fe40007ffe0ff */
        /* <DEDUP_REMOVED lines=8> */
[----:B------:R-:W-:Y:S01]  /*11780*/  FFMA.FTZ R186, R5, UR5, R186 ;  /* 0x0000000505ba7c23 */ /* 0x000fe200080100ba */
[----:B------:R-:W-:Y:S01]  /*11790*/  FMNMX.FTZ R4, R213, R4, !PT ;  /* 0x00000004d5047209 */ /* 0x000fe20007810000 */
[----:B------:R-:W-:Y:S01]  /*117a0*/  FFMA.FTZ R185, R5, UR5, R185 ;  /* 0x0000000505b97c23 */ /* 0x000fe200080100b9 */
[----:B------:R-:W-:Y:S02]  /*117b0*/  FMNMX.FTZ R3, R206, R3, !PT ;  /* 0x00000003ce037209 */ /* 0x000fe40007810000 */
        /* <DEDUP_REMOVED lines=19> */
[----:B------:R-:W-:Y:S01]  /*118f0*/  FMNMX.FTZ R12, R183, R4, !PT ;  /* 0x00000004b70c7209 */ /* 0x000fe20007810000 */
[----:B------:R-:W-:Y:S01]  /*11900*/  FFMA.FTZ R180, R2, UR5, R180 ;  /* 0x0000000502b47c23 */ /* 0x000fe200080100b4 */
[----:B------:R-:W-:Y:S02]  /*11910*/  FMNMX.FTZ R4, R166, R3, !PT ;  /* 0x00000003a6047209 */ /* 0x000fe40007810000 */
[----:B------:R-:W-:Y:S02]  /*11920*/  FMNMX.FTZ R3, R181, R12, !PT ;  /* 0x0000000cb5037209 */ /* 0x000fe40007810000 */
[----:B------:R-:W-:Y:S01]  /*11930*/  FMNMX.FTZ R5, R165, R4, !PT ;  /* 0x00000004a5057209 */ /* 0x000fe20007810000 */
[----:B------:R-:W-:Y:S01]  /*11940*/  LDSM.16.MT88.4 R12, [R236+0x10000] ;  /* 0x01000000ec0c783b */ /* 0x000fe20000004200 */
[----:B------:R-:W-:Y:S07]  /*11950*/  FMNMX.FTZ R8, R180, R3, !PT ;  /* 0x00000003b4087209 */ /* 0x000fee0007810000 */
[----:B------:R-:W1:Y:S08]  /*11960*/  SHFL.BFLY PT, R2, R5, 0x2, 0x1f ;  /* 0x0c401f0005027f89 */ /* 0x000e7000000e0000 */
[----:B------:R-:W2:Y:S01]  /*11970*/  SHFL.BFLY PT, R3, R8, 0x2, 0x1f ;  /* 0x0c401f0008037f89 */ /* 0x000ea200000e0000 */
[----:B-1----:R-:W-:Y:S02]  /*11980*/  FMNMX.FTZ R6, R5, R2, !PT ;  /* 0x0000000205067209 */ /* 0x002fe40007810000 */
[----:B--2---:R-:W-:Y:S05]  /*11990*/  FMNMX.FTZ R11, R8, R3, !PT ;  /* 0x00000003080b7209 */ /* 0x004fea0007810000 */
        /* <DEDUP_REMOVED lines=15> */
[--C-:B------:R-:W-:Y:S01]  /*11a90*/  FFMA.FTZ R188, R10, UR4, -R187.reuse ;  /* 0x000000040abc7c23 */ /* 0x100fe200080108bb */
[--C-:B------:R-:W-:Y:S01]  /*11aa0*/  FFMA.FTZ R167, R205, UR4, -R187.reuse ;  /* 0x00000004cda77c23 */ /* 0x100fe200080108bb */
[----:B------:R-:W-:Y:S01]  /*11ab0*/  FMUL.FTZ R5, R2, UR4 ;  /* 0x0000000402057c20 */ /* 0x000fe20008410000 */
        /* <DEDUP_REMOVED lines=8> */
[--C-:B------:R-:W-:Y:S01]  /*11b40*/  FFMA.FTZ R201, R168, UR4, -R187.reuse ;  /* 0x00000004a8c97c23 */ /* 0x100fe200080108bb */
[--C-:B------:R-:W-:Y:S01]  /*11b50*/  FFMA.FTZ R198, R175, UR4, -R182.reuse ;  /* 0x00000004afc67c23 */ /* 0x100fe200080108b6 */
[--C-:B------:R-:W-:Y:S01]  /*11b60*/  FFMA.FTZ R203, R173, UR4, -R182.reuse ;  /* 0x00000004adcb7c23 */ /* 0x100fe200080108b6 */
[--C-:B------:R-:W-:Y:S03]  /*11b70*/  FFMA.FTZ R200, R171, UR4, -R182.reuse ;  /* 0x00000004abc87c23 */ /* 0x100fe600080108b6 */
[----:B------:R-:W2:Y:S01]  /*11b80*/  MUFU.EX2 R2, R5 ;  /* 0x0000000500027308 */ /* 0x000ea20000000800 */
[----:B------:R-:W-:Y:S01]  /*11b90*/  LDSM.16.MT88.4 R172, [R236+0x14800] ;  /* 0x01480000ecac783b */ /* 0x000fe20000004200 */
[--C-:B------:R-:W-:Y:S01]  /*11ba0*/  FFMA.FTZ R205, R169, UR4, -R182.reuse ;  /* 0x00000004a9cd7c23 */ /* 0x100fe200080108b6 */
[--C-:B------:R-:W-:Y:S01]  /*11bb0*/  FFMA.FTZ R214, R183, UR4, -R182.reuse ;  /* 0x00000004b7d67c23 */ /* 0x100fe200080108b6 */
[--C-:B------:R-:W-:Y:S01]  /*11bc0*/  FFMA.FTZ R212, R184, UR4, -R187.reuse ;  /* 0x00000004b8d47c23 */ /* 0x100fe200080108bb */
[--C-:B------:R-:W-:Y:S01]  /*11bd0*/  FFMA.FTZ R215, R206, UR4, -R187.reuse ;  /* 0x00000004ced77c23 */ /* 0x100fe200080108bb */
[--C-:B------:R-:W-:Y:S01]  /*11be0*/  FFMA.FTZ R208, R208, UR4, -R187.reuse ;  /* 0x00000004d0d07c23 */ /* 0x100fe200080108bb */
[--C-:B------:R-:W-:Y:S03]  /*11bf0*/  FFMA.FTZ R204, R204, UR4, -R187.reuse ;  /* 0x00000004cccc7c23 */ /* 0x100fe600080108bb */
        /* <DEDUP_REMOVED lines=22> */
[C---:B------:R-:W-:Y:S01]  /*11d60*/  FMUL.FTZ R32, R2.reuse, R132 ;  /* 0x0000008402207220 */ /* 0x040fe20000410000 */
        /* <DEDUP_REMOVED lines=26> */
[----:B------:R-:W-:Y:S01]  /*11f10*/  LDSM.16.MT88.4 R168, [R234+0x12800] ;  /* 0x01280000eaa8783b */ /* 0x000fe20000004200 */
        /* <DEDUP_REMOVED lines=51> */
[----:B------:R-:W4:Y:S01]  /*12250*/  MUFU.EX2 R201, R201 ;  /* 0x000000c900c97308 */ /* 0x000f220000000800 */
        /* <DEDUP_REMOVED lines=38> */
[----:B------:R-:W-:Y:S03]  /*124c0*/  MUFU.EX2 R208, R208 ;  /* 0x000000d000d07308 */ /* 0x000fe60000000800 */
[----:B------:R-:W-:Y:S01]  /*124d0*/  FMUL.FTZ R101, R2, R101 ;  /* 0x0000006502657220 */ /* 0x000fe20000410000 */
[C---:B-1----:R-:W-:Y:S06]  /*124e0*/  HMMA.16816.F32 R44, R160.reuse, R140, R44 ;  /* 0x0000008ca02c723c */ /* 0x042fec000000182c */
[----:B------:R-:W1:Y:S01]  /*124f0*/  MUFU.EX2 R215, R215 ;  /* 0x000000d700d77308 */ /* 0x000e620000000800 */
[C---:B------:R-:W-:Y:S01]  /*12500*/  FMUL.FTZ R106, R0.reuse, R106 ;  /* 0x0000006a006a7220 */ /* 0x040fe20000410000 */
[C---:B------:R-:W-:Y:S01]  /*12510*/  HMMA.16816.F32 R48, R160.reuse, R142, R48 ;  /* 0x0000008ea030723c */ /* 0x040fe20000001830 */
[----:B------:R-:W3:Y:S02]  /*12520*/  LDSM.16.MT88.4 R140, [R236+0x14000] ;  /* 0x01400000ec8c783b */ /* 0x000ee40000004200 */
        /* <DEDUP_REMOVED lines=11> */
[----:B------:R-:W2:Y:S01]  /*125e0*/  LDSM.16.MT88.4 R136, [R233+0x14000] ;  /* 0x01400000e988783b */ /* 0x000ea20000004200 */
[----:B------:R-:W-:Y:S03]  /*125f0*/  MUFU.EX2 R214, R214 ;  /* 0x000000d600d67308 */ /* 0x000fe60000000800 */
        /* <DEDUP_REMOVED lines=32> */
[--C-:B------:R-:W-:Y:S01]  /*12800*/  FFMA.FTZ R202, R202, UR4, -R187.reuse ;  /* 0x00000004caca7c23 */ /* 0x100fe200080108bb */
[--C-:B------:R-:W-:Y:S01]  /*12810*/  FFMA.FTZ R206, R213, UR4, -R182.reuse ;  /* 0x00000004d5ce7c23 */ /* 0x100fe200080108b6 */
[--C-:B------:R-:W-:Y:S01]  /*12820*/  FFMA.FTZ R213, R185, UR4, -R182.reuse ;  /* 0x00000004b9d57c23 */ /* 0x100fe200080108b6 */
[--C-:B------:R-:W-:Y:S01]  /*12830*/  FFMA.FTZ R211, R211, UR4, -R182.reuse ;  /* 0x00000004d3d37c23 */ /* 0x100fe200080108b6 */
[C---:B---3--:R-:W-:Y:S02]  /*12840*/  HMMA.16816.F32 R92, R160.reuse, R140, R92 ;  /* 0x0000008ca05c723c */ /* 0x048fe4000000185c */
[----:B------:R-:W3:Y:S01]  /*12850*/  MUFU.EX2 R202, R202 ;  /* 0x000000ca00ca7308 */ /* 0x000ee20000000800 */
[--C-:B------:R-:W-:Y:S01]  /*12860*/  FFMA.FTZ R209, R209, UR4, -R182.reuse ;  /* 0x00000004d1d17c23 */ /* 0x100fe200080108b6 */
[----:B------:R-:W-:Y:S01]  /*12870*/  FFMA.FTZ R210, R207, UR4, -R182 ;  /* 0x00000004cfd27c23 */ /* 0x000fe200080108b6 */
[--C-:B------:R-:W-:Y:S01]  /*12880*/  FFMA.FTZ R207, R186, UR4, -R187.reuse ;  /* 0x00000004bacf7c23 */ /* 0x100fe200080108bb */
[C---:B------:R-:W-:Y:S01]  /*12890*/  HMMA.16816.F32 R96, R160.reuse, R142, R96 ;  /* 0x0000008ea060723c */ /* 0x040fe20000001860 */
[----:B------:R-:W1:Y:S05]  /*128a0*/  LDSM.16.MT88.4 R140, [R233+0x16000] ;  /* 0x01600000e98c783b */ /* 0x000e6a0000004200 */
[----:B------:R-:W-:Y:S01]  /*128b0*/  MUFU.EX2 R206, R206 ;  /* 0x000000ce00ce7308 */ /* 0x000fe20000000800 */
[--C-:B------:R-:W-:Y:S01]  /*128c0*/  FFMA.FTZ R166, R166, UR4, -R187.reuse ;  /* 0x00000004a6a67c23 */ /* 0x100fe200080108bb */
[C---:B-----5:R-:W-:Y:S03]  /*128d0*/  HMMA.16816.F32 R100, R160.reuse, R132, R100 ;  /* 0x00000084a064723c */ /* 0x060fe60000001864 */
[----:B------:R-:W-:Y:S03]  /*128e0*/  FFMA.FTZ R187, R165, UR4, -R187 ;  /* 0x00000004a5bb7c23 */ /* 0x000fe600080108bb */
[C---:B------:R-:W-:Y:S01]  /*128f0*/  HMMA.16816.F32 R104, R160.reuse, R134, R104 ;  /* 0x00000086a068723c */ /* 0x040fe20000001868 */
[----:B------:R-:W5:Y:S01]  /*12900*/  LDSM.16.MT88.4 R132, [R232+0x16000] ;  /* 0x01600000e884783b */ /* 0x000f620000004200 */
[----:B------:R-:W3:Y:S03]  /*12910*/  MUFU.EX2 R211, R211 ;  /* 0x000000d300d37308 */ /* 0x000ee60000000800 */
[----:B------:R-:W-:Y:S01]  /*12920*/  FFMA.FTZ R193, R0, R251, R193 ;  /* 0x000000fb00c17223 */ /* 0x000fe200000100c1 */
[C---:B--2---:R-:W-:Y:S06]  /*12930*/  HMMA.16816.F32 R108, R160.reuse, R136, R108 ;  /* 0x00000088a06c723c */ /* 0x044fec000000186c */
[----:B------:R2:W-:Y:S01]  /*12940*/  MUFU.EX2 R165, R187 ;  /* 0x000000bb00a57308 */ /* 0x0005e20000000800 */
[----:B------:R-:W-:Y:S01]  /*12950*/  FFMA.FTZ R197, R2, R250, R197 ;  /* 0x000000fa02c57223 */ /* 0x000fe200000100c5 */
[C---:B------:R-:W-:Y:S03]  /*12960*/  HMMA.16816.F32 R112, R160.reuse, R138, R112 ;  /* 0x0000008aa070723c */ /* 0x040fe60000001870 */
[----:B------:R-:W-:Y:S05]  /*12970*/  F2FP.F16.F32.PACK_AB R137, R199, R194 ;  /* 0x000000c2c789723e */ /* 0x000fea00000000ff */
[----:B------:R-:W-:Y:S03]  /*12980*/  MUFU.EX2 R209, R209 ;  /* 0x000000d100d17308 */ /* 0x000fe60000000800 */
[----:B----4-:R-:W-:Y:S01]  /*12990*/  F2FP.F16.F32.PACK_AB R139, R201, R196 ;  /* 0x000000c4c98b723e */ /* 0x010fe200000000ff */
[----:B------:R-:W-:Y:S01]  /*129a0*/  FADD.FTZ R193, R189, R193 ;  /* 0x000000c1bdc17221 */ /* 0x000fe20000010000 */
[----:B------:R-:W-:Y:S01]  /*129b0*/  F2FP.F16.F32.PACK_AB R136, R203, R198 ;  /* 0x000000c6cb88723e */ /* 0x000fe200000000ff */
[----:B------:R-:W-:Y:S01]  /*129c0*/  FADD.FTZ R192, R192, R197 ;  /* 0x000000c5c0c07221 */ /* 0x000fe20000010000 */
[----:B------:R-:W-:Y:S03]  /*129d0*/  F2FP.F16.F32.PACK_AB R138, R205, R200 ;  /* 0x000000c8cd8a723e */ /* 0x000fe600000000ff */
[----:B------:R-:W4:Y:S01]  /*129e0*/  MUFU.EX2 R210, R210 ;  /* 0x000000d200d27308 */ /* 0x000f220000000800 */
[----:B--2---:R-:W-:Y:S01]  /*129f0*/  LDSM.16.MT88.4 R184, [R233+0x13800] ;  /* 0x01380000e9b8783b */ /* 0x004fe20000004200 */
[----:B------:R-:W-:Y:S01]  /*12a00*/  MOV R0, R3 ;  /* 0x0000000300007202 */ /* 0x000fe20000000f00 */
[C---:B-1----:R-:W-:Y:S03]  /*12a10*/  HMMA.16816.F32 R116, R160.reuse, R140, R116 ;  /* 0x0000008ca074723c */ /* 0x042fe60000001874 */
[----:B------:R-:W-:Y:S01]  /*12a20*/  FADD.FTZ R188, R188, R193 ;  /* 0x000000c1bcbc7221 */ /* 0x000fe20000010000 */
[----:B------:R-:W-:Y:S03]  /*12a30*/  FADD.FTZ R191, R191, R192 ;  /* 0x000000c0bfbf7221 */ /* 0x000fe60000010000 */
[----:B------:R-:W1:Y:S01]  /*12a40*/  MUFU.EX2 R207, R207 ;  /* 0x000000cf00cf7308 */ /* 0x000e620000000800 */
[C---:B------:R-:W-:Y:S01]  /*12a50*/  HMMA.16816.F32 R120, R160.reuse, R142, R120 ;  /* 0x0000008ea078723c */ /* 0x040fe20000001878 */
[----:B------:R-:W2:Y:S02]  /*12a60*/  LDSM.16.MT88.4 R140, [R233+0x10800] ;  /* 0x01080000e98c783b */ /* 0x000ea40000004200 */
[----:B------:R-:W-:Y:S03]  /*12a70*/  FADD.FTZ R167, R167, R188 ;  /* 0x000000bca7a77221 */ /* 0x000fe60000010000 */
[C---:B-----5:R-:W-:Y:S03]  /*12a80*/  HMMA.16816.F32 R124, R160.reuse, R132, R124 ;  /* 0x00000084a07c723c */ /* 0x060fe6000000187c */
[----:B------:R-:W5:Y:S02]  /*12a90*/  MUFU.EX2 R166, R166 ;  /* 0x000000a600a67308 */ /* 0x000f640000000800 */
[----:B------:R-:W-:Y:S01]  /*12aa0*/  FADD.FTZ R191, R190, R191 ;  /* 0x000000bfbebf7221 */ /* 0x000fe20000010000 */
[----:B------:R-:W-:Y:S01]  /*12ab0*/  HMMA.16816.F32 R128, R160, R134, R128 ;  /* 0x00000086a080723c */ /* 0x000fe20000001880 */
[----:B------:R-:W3:Y:S06]  /*12ac0*/  LDSM.16.MT88.4 R132, [R233+0x12800] ;  /* 0x01280000e984783b */ /* 0x000eec0000004200 */
[----:B------:R-:W5:Y:S01]  /*12ad0*/  MUFU.EX2 R213, R213 ;  /* 0x000000d500d57308 */ /* 0x000f620000000800 */
[----:B------:R-:W-:Y:S01]  /*12ae0*/  FADD.FTZ R194, R194, R167 ;  /* 0x000000a7c2c27221 */ /* 0x000fe20000010000 */
[C---:B------:R-:W-:Y:S01]  /*12af0*/  HMMA.16816.F32 R4, R136.reuse, R144, R4 ;  /* 0x000000908804723c */ /* 0x040fe20000001804 */
[----:B------:R-:W4:Y:S04]  /*12b00*/  LDSM.16.MT88.4 R160, [R232+0x12800] ;  /* 0x01280000e8a0783b */ /* 0x000f280000004200 */
[----:B------:R-:W-:Y:S01]  /*12b10*/  FADD.FTZ R198, R198, R191 ;  /* 0x000000bfc6c67221 */ /* 0x000fe20000010000 */
[C---:B------:R-:W-:Y:S03]  /*12b20*/  HMMA.16816.F32 R8, R136.reuse, R146, R8 ;  /* 0x000000928808723c */ /* 0x040fe60000001808 */
[----:B------:R-:W1:Y:S03]  /*12b30*/  LDSM.16.MT88.4 R144, [R234+0x14800] ;  /* 0x01480000ea90783b */ /* 0x000e660000004200 */
        /* <DEDUP_REMOVED lines=27> */
[----:B------:R-:W-:Y:S05]  /*12cf0*/  LDSM.16.MT88.4 R160, [R236+0x13000] ;  /* 0x01300000eca0783b */ /* 0x000fea0000004200 */
[C---:B------:R-:W-:Y:S06]  /*12d00*/  HMMA.16816.F32 R68, R136.reuse, R172, R68 ;  /* 0x000000ac8844723c */ /* 0x040fec0000001844 */
        /* <DEDUP_REMOVED lines=9> */
[C---:B------:R-:W-:Y:S06]  /*12da0*/  HMMA.16816.F32 R96, R136.reuse, R178, R96 ;  /* 0x000000b28860723c */ /* 0x040fec0000001860 */
[C---:B--2---:R-:W-:Y:S06]  /*12db0*/  HMMA.16816.F32 R100, R136.reuse, R140, R100 ;  /* 0x0000008c8864723c */ /* 0x044fec0000001864 */
[C---:B------:R-:W-:Y:S01]  /*12dc0*/  HMMA.16816.F32 R104, R136.reuse, R142, R104 ;  /* 0x0000008e8868723c */ /* 0x040fe20000001868 */
[----:B------:R-:W2:Y:S05]  /*12dd0*/  LDSM.16.MT88.4 R140, [R236+0x11000] ;  /* 0x01100000ec8c783b */ /* 0x000eaa0000004200 */
[C---:B---3--:R-:W-:Y:S06]  /*12de0*/  HMMA.16816.F32 R108, R136.reuse, R132, R108 ;  /* 0x00000084886c723c */ /* 0x048fec000000186c */
[C---:B------:R-:W-:Y:S05]  /*12df0*/  HMMA.16816.F32 R112, R136.reuse, R134, R112 ;  /* 0x000000868870723c */ /* 0x040fea0000001870 */
[----:B------:R-:W-:Y:S01]  /*12e00*/  F2FP.F16.F32.PACK_AB R133, R215, R208 ;  /* 0x000000d0d785723e */ /* 0x000fe200000000ff */
[C---:B-1----:R-:W-:Y:S05]  /*12e10*/  HMMA.16816.F32 R116, R136.reuse, R144, R116 ;  /* 0x000000908874723c */ /* 0x042fea0000001874 */
[----:B------:R-:W-:Y:S01]  /*12e20*/  F2FP.F16.F32.PACK_AB R135, R202, R204 ;  /* 0x000000ccca87723e */ /* 0x000fe200000000ff */
[C---:B------:R-:W-:Y:S01]  /*12e30*/  HMMA.16816.F32 R120, R136.reuse, R146, R120 ;  /* 0x000000928878723c */ /* 0x040fe20000001878 */
[----:B------:R-:W1:Y:S04]  /*12e40*/  LDSM.16.MT88.4 R144, [R233+0x11000] ;  /* 0x01100000e990783b */ /* 0x000e680000004200 */
[----:B------:R-:W-:Y:S01]  /*12e50*/  F2FP.F16.F32.PACK_AB R132, R211, R206 ;  /* 0x000000ced384723e */ /* 0x000fe200000000ff */
[C---:B----4-:R-:W-:Y:S05]  /*12e60*/  HMMA.16816.F32 R124, R136.reuse, R148, R124 ;  /* 0x00000094887c723c */ /* 0x050fea000000187c */
[----:B------:R-:W-:Y:S01]  /*12e70*/  F2FP.F16.F32.PACK_AB R134, R210, R209 ;  /* 0x000000d1d286723e */ /* 0x000fe200000000ff */
[----:B------:R-:W-:Y:S01]  /*12e80*/  HMMA.16816.F32 R128, R136, R150, R128 ;  /* 0x000000968880723c */ /* 0x000fe20000001880 */
[----:B------:R-:W3:Y:S04]  /*12e90*/  LDSM.16.MT88.4 R136, [R232+0x13000] ;  /* 0x01300000e888783b */ /* 0x000ee80000004200 */
[----:B------:R-:W-:Y:S01]  /*12ea0*/  FADD.FTZ R208, R208, R201 ;  /* 0x000000c9d0d07221 */ /* 0x000fe20000010000 */
[C---:B--2---:R-:W-:Y:S03]  /*12eb0*/  HMMA.16816.F32 R4, R132.reuse, R140, R4 ;  /* 0x0000008c8404723c */ /* 0x044fe60000001804 */
[----:B------:R-:W2:Y:S02]  /*12ec0*/  LDSM.16.MT88.4 R148, [R236+0x15000] ;  /* 0x01500000ec94783b */ /* 0x000ea40000004200 */
[----:B------:R-:W-:Y:S01]  /*12ed0*/  FADD.FTZ R206, R206, R205 ;  /* 0x000000cdcece7221 */ /* 0x000fe20000010000 */
[C---:B------:R-:W-:Y:S05]  /*12ee0*/  HMMA.16816.F32 R8, R132.reuse, R142, R8 ;  /* 0x0000008e8408723c */ /* 0x040fea0000001808 */
[----:B------:R-:W4:Y:S01]  /*12ef0*/  LDSM.16.MT88.4 R140, [R234+0x15000] ;  /* 0x01500000ea8c783b */ /* 0x000f220000004200 */
        /* <DEDUP_REMOVED lines=13> */
[----:B------:R-:W1:Y:S04]  /*12fd0*/  LDSM.16.MT88.4 R156, [R236+0x17000] ;  /* 0x01700000ec9c783b */ /* 0x000e680000004200 */
[----:B------:R-:W-:Y:S01]  /*12fe0*/  FADD.FTZ R210, R210, R209 ;  /* 0x000000d1d2d27221 */ /* 0x000fe20000010000 */
        /* <DEDUP_REMOVED lines=15> */
[C---:B--2---:R-:W-:Y:S05]  /*130e0*/  HMMA.16816.F32 R68, R132.reuse, R148, R68 ;  /* 0x000000948444723c */ /* 0x044fea0000001844 */
[----:B------:R-:W-:Y:S01]  /*130f0*/  FADD.FTZ R207, R212, R207 ;  /* 0x000000cfd4cf7221 */ /* 0x000fe20000010000 */
[C---:B------:R-:W-:Y:S01]  /*13100*/  HMMA.16816.F32 R72, R132.reuse, R150, R72 ;  /* 0x000000968448723c */ /* 0x040fe20000001848 */
[----:B------:R-:W-:Y:S04]  /*13110*/  LDSM.16.MT88.4 R148, [R234+0x11800] ;  /* 0x01180000ea94783b */ /* 0x000fe80000004200 */
[----:B------:R-:W-:Y:S01]  /*13120*/  FADD.FTZ R213, R214, R213 ;  /* 0x000000d5d6d57221 */ /* 0x000fe20000010000 */
[C---:B----4-:R-:W-:Y:S05]  /*13130*/  HMMA.16816.F32 R76, R132.reuse, R140, R76 ;  /* 0x0000008c844c723c */ /* 0x050fea000000184c */
[----:B------:R-:W-:Y:S01]  /*13140*/  FADD.FTZ R166, R166, R207 ;  /* 0x000000cfa6a67221 */ /* 0x000fe20000010000 */
[C---:B------:R-:W-:Y:S01]  /*13150*/  HMMA.16816.F32 R80, R132.reuse, R142, R80 ;  /* 0x0000008e8450723c */ /* 0x040fe20000001850 */
[----:B------:R-:W2:Y:S04]  /*13160*/  LDSM.16.MT88.4 R140, [R233+0x17000] ;  /* 0x01700000e98c783b */ /* 0x000ea80000004200 */
[----:B------:R-:W-:Y:S01]  /*13170*/  FADD.FTZ R251, R165, R166 ;  /* 0x000000a6a5fb7221 */ /* 0x000fe20000010000 */
[C---:B-----5:R-:W-:Y:S06]  /*13180*/  HMMA.16816.F32 R84, R132.reuse, R152, R84 ;  /* 0x000000988454723c */ /* 0x060fec0000001854 */
[C---:B------:R-:W-:Y:S05]  /*13190*/  HMMA.16816.F32 R88, R132.reuse, R154, R88 ;  /* 0x0000009a8458723c */ /* 0x040fea0000001858 */
[--C-:B------:R-:W-:Y:S01]  /*131a0*/  FFMA.FTZ R152, R181, UR4, -R182.reuse ;  /* 0x00000004b5987c23 */ /* 0x100fe200080108b6 */
[C---:B-1----:R-:W-:Y:S03]  /*131b0*/  HMMA.16816.F32 R92, R132.reuse, R144, R92 ;  /* 0x00000090845c723c */ /* 0x042fe6000000185c */
[----:B------:R-:W-:Y:S02]  /*131c0*/  MUFU.EX2 R177, R152 ;  /* 0x0000009800b17308 */ /* 0x000fe40000000800 */
[----:B------:R-:W-:Y:S01]  /*131d0*/  FFMA.FTZ R182, R180, UR4, -R182 ;  /* 0x00000004b4b67c23 */ /* 0x000fe200080108b6 */
[C---:B------:R-:W-:Y:S01]  /*131e0*/  HMMA.16816.F32 R96, R132.reuse, R146, R96 ;  /* 0x000000928460723c */ /* 0x040fe20000001860 */
[----:B------:R-:W1:Y:S06]  /*131f0*/  LDSM.16.MT88.4 R144, [R232+0x17000] ;  /* 0x01700000e890783b */ /* 0x000e6c0000004200 */
[----:B------:R4:W5:Y:S01]  /*13200*/  MUFU.EX2 R176, R182 ;  /* 0x000000b600b07308 */ /* 0x0009620000000800 */
[C---:B------:R-:W-:Y:S06]  /*13210*/  HMMA.16816.F32 R100, R132.reuse, R156, R100 ;  /* 0x0000009c8464723c */ /* 0x040fec0000001864 */
[C---:B------:R-:W-:Y:S01]  /*13220*/  HMMA.16816.F32 R104, R132.reuse, R158, R104 ;  /* 0x0000009e8468723c */ /* 0x040fe20000001868 */
[----:B------:R-:W5:Y:S05]  /*13230*/  LDSM.16.MT88.4 R156, [R236+0x11800] ;  /* 0x01180000ec9c783b */ /* 0x000f6a0000004200 */
[C---:B---3--:R-:W-:Y:S03]  /*13240*/  HMMA.16816.F32 R108, R132.reuse, R136, R108 ;  /* 0x00000088846c723c */ /* 0x048fe6000000186c */
[----:B----4-:R-:W-:Y:S03]  /*13250*/  LDSM.16.MT88.4 R180, [R234+0x13800] ;  /* 0x01380000eab4783b */ /* 0x010fe60000004200 */
[C---:B------:R-:W-:Y:S06]  /*13260*/  HMMA.16816.F32 R112, R132.reuse, R138, R112 ;  /* 0x0000008a8470723c */ /* 0x040fec0000001870 */
[C---:B--2---:R-:W-:Y:S01]  /*13270*/  HMMA.16816.F32 R116, R132.reuse, R140, R116 ;  /* 0x0000008c8474723c */ /* 0x044fe20000001874 */
[----:B------:R-:W2:Y:S05]  /*13280*/  LDSM.16.MT88.4 R136, [R233+0x11800] ;  /* 0x01180000e988783b */ /* 0x000eaa0000004200 */
[C---:B------:R-:W-:Y:S06]  /*13290*/  HMMA.16816.F32 R120, R132.reuse, R142, R120 ;  /* 0x0000008e8478723c */ /* 0x040fec0000001878 */
[C---:B-1----:R-:W-:Y:S06]  /*132a0*/  HMMA.16816.F32 R124, R132.reuse, R144, R124 ;  /* 0x00000090847c723c */ /* 0x042fec000000187c */
[----:B------:R-:W-:Y:S07]  /*132b0*/  HMMA.16816.F32 R128, R132, R146, R128 ;  /* 0x000000928480723c */ /* 0x000fee0000001880 */
[----:B-----5:R-:W-:Y:S04]  /*132c0*/  MOV R134, R176 ;  /* 0x000000b000867202 */ /* 0x020fe80000000f00 */
[----:B------:R-:W-:Y:S02]  /*132d0*/  MOV R135, R177 ;  /* 0x000000b100877202 */ /* 0x000fe40000000f00 */
[----:B------:R-:W1:Y:S02]  /*132e0*/  LDSM.16.MT88.4 R176, [R236+0x13800] ;  /* 0x01380000ecb0783b */ /* 0x000e640000004200 */
[-C--:B------:R-:W-:Y:S07]  /*132f0*/  F2FP.F16.F32.PACK_AB R170, R134, R135.reuse ;  /* 0x0000008786aa723e */ /* 0x080fee00000000ff */
[C---:B------:R-:W-:Y:S01]  /*13300*/  HMMA.16816.F32 R160, R168.reuse, R156, R4 ;  /* 0x0000009ca8a0723c */ /* 0x040fe20000001804 */
        /* <DEDUP_REMOVED lines=11> */
[----:B------:R-:W2:Y:S02]  /*133c0*/  LDSM.16.MT88.4 R24, [R236+0x17800] ;  /* 0x01780000ec18783b */ /* 0x000ea40000004200 */
[----:B------:R-:W-:Y:S04]  /*133d0*/  MOV R173, R134 ;  /* 0x0000008600ad7202 */ /* 0x000fe80000000f00 */
[----:B------:R-:W-:Y:S02]  /*133e0*/  MOV R172, R135 ;  /* 0x0000008700ac7202 */ /* 0x000fe40000000f00 */
[C---:B------:R-:W-:Y:S01]  /*133f0*/  HMMA.16816.F32 R132, R168.reuse, R174, R32 ;  /* 0x000000aea884723c */ /* 0x040fe20000001820 */
[----:B------:R-:W2:Y:S02]  /*13400*/  LDSM.16.MT88.4 R28, [R234+0x17800] ;  /* 0x01780000ea1c783b */ /* 0x000ea40000004200 */
        /* <DEDUP_REMOVED lines=8> */
[C---:B---3--:R-:W-:Y:S06]  /*13490*/  HMMA.16816.F32 R60, R168.reuse, R4, R60 ;  /* 0x00000004a83c723c */ /* 0x048fec000000183c */
[C---:B------:R-:W-:Y:S01]  /*134a0*/  HMMA.16816.F32 R64, R168.reuse, R6, R64 ;  /* 0x00000006a840723c */ /* 0x040fe20000001840 */
[----:B------:R-:W1:Y:S05]  /*134b0*/  LDSM.16.MT88.4 R4, [R233+0x17800] ;  /* 0x01780000e904783b */ /* 0x000e6a0000004200 */
[C---:B----4-:R-:W-:Y:S06]  /*134c0*/  HMMA.16816.F32 R68, R168.reuse, R8, R68 ;  /* 0x00000008a844723c */ /* 0x050fec0000001844 */
[C---:B------:R-:W-:Y:S01]  /*134d0*/  HMMA.16816.F32 R72, R168.reuse, R10, R72 ;  /* 0x0000000aa848723c */ /* 0x040fe20000001848 */
[----:B------:R-:W3:Y:S05]  /*134e0*/  LDSM.16.MT88.4 R8, [R232+0x17800] ;  /* 0x01780000e808783b */ /* 0x000eea0000004200 */
        /* <DEDUP_REMOVED lines=13> */
[----:B------:R-:W-:Y:S01]  /*135c0*/  HMMA.16816.F32 R128, R168, R10, R128 ;  /* 0x0000000aa880723c */ /* 0x000fe20000001880 */
[----:B------:R-:W-:Y:S11]  /*135d0*/  @!UPT UIADD3 URZ, URZ, URZ, URZ ;  /* 0x0000003f3f3ff290 */ /* 0x000ff6000fffe03f */
[----:B------:R-:W-:Y:S01]  /*135e0*/  @!UPT UIADD3 URZ, URZ, URZ, URZ ;  /* 0x0000003f3f3ff290 */ /* 0x000fe2000fffe03f */
[----:B------:R-:W-:Y:S11]  /*135f0*/  @P0 BRA `(.L_x_3804) ;  /* 0xffffffb000bc0947 */ /* 0x000ff6000383ffff */
.L_x_3800:
        /* <DEDUP_REMOVED lines=13> */
[----:B---3--:R-:W-:Y:S01]  /*136d0*/  FADD.FTZ R11, R11, R250 ;  /* 0x000000fa0b0b7221 */ /* 0x008fe20000010000 */
        /* <DEDUP_REMOVED lines=302> */
.L_x_3806:
[----:B------:R-:W-:Y:S05]  /*149c0*/  BSYNC B0 ;  /* 0x0000000000007941 */ /* 0x000fea0003800000 */
.L_x_3805:
        /* <DEDUP_REMOVED lines=41> */
.L_x_3808:
[----:B------:R-:W-:Y:S05]  /*14c60*/  BSYNC B0 ;  /* 0x0000000000007941 */ /* 0x000fea0003800000 */
.L_x_3807:
        /* <DEDUP_REMOVED lines=18> */
.L_x_3810:
[----:B------:R-:W-:Y:S05]  /*14d90*/  BSYNC B0 ;  /* 0x0000000000007941 */ /* 0x000fea0003800000 */
.L_x_3809:
        /* <DEDUP_REMOVED lines=17> */
.L_x_3812:
[----:B------:R-:W-:Y:S05]  /*14eb0*/  BSYNC B0 ;  /* 0x0000000000007941 */ /* 0x000fea0003800000 */
.L_x_3811:
        /* <DEDUP_REMOVED lines=17> */
.L_x_3814:
[----:B------:R-:W-:Y:S05]  /*14fd0*/  BSYNC B0 ;  /* 0x0000000000007941 */ /* 0x000fea0003800000 */
.L_x_3813:
        /* <DEDUP_REMOVED lines=17> */
.L_x_3816:
[----:B------:R-:W-:Y:S05]  /*150f0*/  BSYNC B0 ;  /* 0x0000000000007941 */ /* 0x000fea0003800000 */
.L_x_3815:
        /* <DEDUP_REMOVED lines=17> */
.L_x_3818:
[----:B------:R-:W-:Y:S05]  /*15210*/  BSYNC B0 ;  /* 0x0000000000007941 */ /* 0x000fea0003800000 */
.L_x_3817:
        /* <DEDUP_REMOVED lines=17> */
.L_x_3820:
[----:B------:R-:W-:Y:S05]  /*15330*/  BSYNC B0 ;  /* 0x0000000000007941 */ /* 0x000fea0003800000 */
.L_x_3819:
        /* <DEDUP_REMOVED lines=14> */
.L_x_3821:
        /* <DEDUP_REMOVED lines=14> */
.L_x_4916:


//--------------------- .text._ZN5flash24flash_fwd_splitkv_kernelI23Flash_fwd_kernel_traitsILi256ELi64ELi64ELi4ELb0ELb0EN7cutlass6half_tE19Flash_kernel_traitsILi256ELi64ELi64ELi4ES3_EELb1ELb0ELb0ELb0ELb1ELb0ELb1ELb1EEEvNS_16Flash_fwd_paramsE --------------------------
	.section	.text._ZN5flash24flash_fwd_splitkv_kernelI23Flash_fwd_kernel_traitsILi256ELi64ELi64ELi4ELb0ELb0EN7cutlass6half_tE19Flash_kernel_traitsILi256ELi64ELi64ELi4ES3_EELb1ELb0ELb0ELb0ELb1ELb0ELb1ELb1EEEvNS_16Flash_fwd_paramsE,"ax",@progbits
	.align	128
        .global         _ZN5flash24flash_fwd_splitkv_kernelI23Flash_fwd_kernel_traitsILi256ELi64ELi64ELi4ELb0ELb0EN7cutlass6half_tE19Flash_kernel_traitsILi256ELi64ELi64ELi4ES3_EELb1ELb0ELb0ELb0ELb1ELb0ELb1ELb1EEEvNS_16Flash_fwd_paramsE
        .type           _ZN5flash24flash_fwd_splitkv_kernelI23Flash_fwd_kernel_traitsILi256ELi64ELi64ELi4ELb0ELb0EN7cutlass6half_tE19Flash_kernel_traitsILi256ELi64ELi64ELi4ES3_EELb1ELb0ELb0ELb0ELb1ELb0ELb1ELb1EEEvNS_16Flash_fwd_paramsE,@function
        .size           _ZN5flash24flash_fwd_splitkv_kernelI23Flash_fwd_kernel_traitsILi256ELi64ELi64ELi4ELb0ELb0EN7cutlass6half_tE19Flash_kernel_traitsILi256ELi64ELi64ELi4ES3_EELb1ELb0ELb0ELb0ELb1ELb0ELb1ELb1EEEvNS_16Flash_fwd_paramsE,(.L_x_4917 - _ZN5flash24flash_fwd_splitkv_kernelI23Flash_fwd_kernel_traitsILi256ELi64ELi64ELi4ELb0ELb0EN7cutlass6half_tE19Flash_kernel_traitsILi256ELi64ELi64ELi4ES3_EELb1ELb0ELb0ELb0ELb1ELb0ELb1ELb1EEEvNS_16Flash_fwd_paramsE)
        .other          _ZN5flash24flash_fwd_splitkv_kernelI23Flash_fwd_kernel_traitsILi256ELi64ELi64ELi4ELb0ELb0EN7cutlass6half_tE19Flash_kernel_traitsILi256ELi64ELi64ELi4ES3_EELb1ELb0ELb0ELb0ELb1ELb0ELb1ELb1EEEvNS_16Flash_fwd_paramsE,@"STO_CUDA_ENTRY STV_DEFAULT"
_ZN5flash24flash_fwd_splitkv_kernelI23Flash_fwd_kernel_traitsILi256ELi64ELi64ELi4ELb0ELb0EN7cutlass6half_tE19Flash_kernel_traitsILi256ELi64ELi64ELi4ES3_EELb1ELb0ELb0ELb0ELb1ELb0ELb1ELb1EEEvNS_16Flash_fwd_paramsE:
.text._ZN5flash24flash_fwd_splitkv_kernelI23Flash_fwd_kernel_traitsILi256ELi64ELi64ELi4ELb0ELb0EN7cutlass6half_tE19Flash_kernel_traitsILi256ELi64ELi64ELi4ES3_EELb1ELb0ELb0ELb0ELb1ELb0ELb1ELb1EEEvNS_16Flash_fwd_paramsE:
[----:B------:R-:W-:Y:S01]  /*0000*/  LDC R1, c[0x0][0x28] ;  /* 0x00000a00ff017b82 */ /* 0x000fe20000000800 */
[----:B------:R-:W-:-:S07]  /*0010*/  ULDC UR10, c[0x0][0x270] ;  /* 0x00009c00000a7ab9 */ /* 0x000fce0000000800 */
[----:B------:R-:W1:Y:S01]  /*0020*/  S2UR UR14, SR_CTAID.Z ;  /* 0x00000000000e79c3 */ /* 0x000e620000002700 */
[----:B------:R-:W2:Y:S01]  /*0030*/  I2F.U32.RP R2, UR10 ;  /* 0x0000000a00027d06 */ /* 0x000ea20008209000 */
[----:B------:R-:W-:Y:S01]  /*0040*/  UISETP.NE.U32.AND UP1, UPT, UR10, URZ, UPT ;  /* 0x0000003f0a00728c */ /* 0x000fe2000bf25070 */
[----:B------:R-:W-:Y:S01]  /*0050*/  ULDC.64 UR8, c[0x0][0x2f0] ;  /* 0x0000bc0000087ab9 */ /* 0x000fe20000000a00 */
[----:B------:R-:W-:Y:S01]  /*0060*/  ULDC.64 UR16, c[0x0][0x2f8] ;  /* 0x0000be0000107ab9 */ /* 0x000fe20000000a00 */
[----:B------:R-:W-:-:S04]  /*0070*/  ULDC.64 UR12, c[0x0][0x300] ;  /* 0x0000c000000c7ab9 */ /* 0x000fc80000000a00 */
        /* <DEDUP_REMOVED lines=9> */
[----:B------:R-:W-:Y:S01]  /*0110*/  ULDC.U8 UR6, c[0x0][0x3c2] ;  /* 0x0000f08000067ab9 */ /* 0x000fe20000000000 */
[----:B------:R-:W-:-:S04]  /*0120*/  UIADD3 UR4, -UR21, URZ, URZ ;  /* 0x0000003f15047290 */ /* 0x000fc8000fffe13f */
[----:B------:R-:W-:-:S04]  /*0130*/  UIMAD UR4, UR10, UR4, UR14 ;  /* 0x000000040a0472a4 */ /* 0x000fc8000f8e020e */
[----:B------:R-:W-:-:S11]  /*0140*/  UISETP.GE.U32.AND UP3, UPT, UR4, UR10, UPT ;  /* 0x0000000a0400728c */ /* 0x000fd6000bf66070 */
[----:B------:R-:W-:Y:S02]  /*0150*/  @UP3 UIADD3 UR4, UR4, -UR10, URZ ;  /* 0x8000000a04043290 */ /* 0x000fe4000fffe03f */
[----:B------:R-:W-:Y:S02]  /*0160*/  @UP3 UIADD3 UR21, UR21, 0x1, URZ ;  /* 0x0000000115153890 */ /* 0x000fe4000fffe03f */
[----:B------:R-:W-:-:S03]  /*0170*/  UISETP.GE.U32.AND UP2, UPT, UR4, UR10, UPT ;  /* 0x0000000a0400728c */ /* 0x000fc6000bf46070 */
[----:B------:R-:W-:Y:S02]  /*0180*/  ULDC.64 UR4, c[0x0][0x2f0] ;  /* 0x0000bc0000047ab9 */ /* 0x000fe40000000a00 */
[----:B------:R-:W-:-:S04]  /*0190*/  UISETP.NE.U32.AND UP0, UPT, UR4, URZ, UPT ;  /* 0x0000003f0400728c */ /* 0x000fc8000bf05070 */
[----:B------:R-:W-:Y:S02]  /*01a0*/  UISETP.NE.AND.EX UP0, UPT, UR5, URZ, UPT, UP0 ;  /* 0x0000003f0500728c */ /* 0x000fe4000bf05300 */
[----:B------:R-:W-:Y:S01]  /*01b0*/  @UP2 UIADD3 UR21, UR21, 0x1, URZ ;  /* 0x0000000115152890 */ /* 0x000fe2000fffe03f */
[----:B------:R-:W-:Y:S01]  /*01c0*/  ULDC.64 UR4, c[0x0][0x2f8] ;  /* 0x0000be0000047ab9 */ /* 0x000fe20000000a00 */
[----:B------:R-:W-:Y:S02]  /*01d0*/  @!UP1 ULOP3.LUT UR21, URZ, UR10, URZ, 0x33, !UPT ;  /* 0x0000000a3f159292 */ /* 0x000fe4000f8e333f */
[----:B------:R-:W-:Y:S01]  /*01e0*/  PLOP3.LUT P1, PT, PT, PT, UP0, 0x80, 0x0 ;  /* 0x000000000000781c */ /* 0x000fe20003f2f008 */
[----:B------:R-:W-:Y:S02]  /*01f0*/  UISETP.NE.AND UP2, UPT, UR6, URZ, UPT ;  /* 0x0000003f0600728c */ /* 0x000fe4000bf45270 */
[----:B------:R-:W-:Y:S02]  /*0200*/  UISETP.EQ.U32.AND UP1, UPT, UR4, URZ, UPT ;  /* 0x0000003f0400728c */ /* 0x000fe4000bf22070 */
[----:B------:R-:W-:-:S02]  /*0210*/  UIMAD.WIDE UR8, UR21, 0x4, UR8 ;  /* 0x00000004150878a5 */ /* 0x000fc4000f8e0208 */
[----:B------:R-:W-:Y:S02]  /*0220*/  UISETP.EQ.OR.EX UP1, UPT, UR5, URZ, !UP2, UP1 ;  /* 0x0000003f0500728c */ /* 0x000fe4000d722710 */
[----:B------:R-:W-:Y:S02]  /*0230*/  UIMAD.WIDE UR16, UR21, 0x4, UR16 ;  /* 0x00000004151078a5 */ /* 0x000fe4000f8e0210 */
[----:B------:R-:W-:Y:S01]  /*0240*/  IMAD.U32 R8, RZ, RZ, UR8 ;  /* 0x00000008ff087e24 */ /* 0x000fe2000f8e00ff */
[----:B------:R-:W-:Y:S01]  /*0250*/  ULDC.64 UR6, c[0x0][0x208] ;  /* 0x0000820000067ab9 */ /* 0x000fe20000000a00 */
[----:B------:R-:W-:Y:S01]  /*0260*/  PLOP3.LUT P0, PT, PT, PT, UP1, 0x80, 0x0 ;  /* 0x000000000000781c */ /* 0x000fe20003f0f018 */
[----:B------:R-:W-:Y:S01]  /*0270*/  IMAD.U32 R9, RZ, RZ, UR9 ;  /* 0x00000009ff097e24 */ /* 0x000fe2000f8e00ff */
[----:B------:R-:W-:Y:S01]  /*0280*/  ULDC.64 UR8, c[0x0][0x300] ;  /* 0x0000c00000087ab9 */ /* 0x000fe20000000a00 */
[----:B------:R-:W-:Y:S01]  /*0290*/  IMAD.U32 R6, RZ, RZ, UR16 ;  /* 0x00000010ff067e24 */ /* 0x000fe2000f8e00ff */
[----:B------:R-:W-:Y:S01]  /*02a0*/  ISETP.NE.U32.AND P5, PT, RZ, UR8, PT ;  /* 0x00000008ff007c0c */ /* 0x000fe2000bfa5070 */
[----:B------:R-:W-:Y:S01]  /*02b0*/  IMAD.U32 R7, RZ, RZ, UR17 ;  /* 0x00000011ff077e24 */ /* 0x000fe2000f8e00ff */
[----:B------:R-:W2:Y:S04]  /*02c0*/  @P1 LDG.E R4, desc[UR6][R8.64] ;  /* 0x0000000608041981 */ /* 0x000ea8000c1e1900 */
[----:B------:R-:W3:Y:S01]  /*02d0*/  @P1 LDG.E R0, desc[UR6][R8.64+0x4] ;  /* 0x0000040608001981 */ /* 0x000ee2000c1e1900 */
[----:B------:R-:W-:Y:S01]  /*02e0*/  ISETP.NE.AND.EX P5, PT, RZ, UR9, PT, P5 ;  /* 0x00000009ff007c0c */ /* 0x000fe2000bfa5350 */
[----:B------:R-:W-:-:S02]  /*02f0*/  UIMAD.WIDE UR12, UR21, 0x4, UR12 ;  /* 0x00000004150c78a5 */ /* 0x000fc4000f8e020c */
[----:B------:R-:W4:Y:S04]  /*0300*/  @!P0 LDG.E R3, desc[UR6][R6.64] ;  /* 0x0000000606038981 */ /* 0x000f28000c1e1900 */
[----:B------:R-:W-:Y:S02]  /*0310*/  IMAD.U32 R128, RZ, RZ, UR12 ;  /* 0x0000000cff807e24 */ /* 0x000fe4000f8e00ff */
[----:B------:R-:W-:-:S05]  /*0320*/  IMAD.U32 R129, RZ, RZ, UR13 ;  /* 0x0000000dff817e24 */ /* 0x000fca000f8e00ff */
[----:B------:R-:W5:Y:S01]  /*0330*/  @P5 LDG.E R2, desc[UR6][R128.64] ;  /* 0x0000000680025981 */ /* 0x000f62000c1e1900 */
[----:B------:R-:W-:Y:S01]  /*0340*/  UMOV UR15, 0xffffffff ;  /* 0xffffffff000f7882 */ /* 0x000fe20000000000 */
[----:B------:R-:W-:Y:S01]  /*0350*/  UMOV UR17, 0xffffffff ;  /* 0xffffffff00117882 */ /* 0x000fe20000000000 */
[----:B------:R-:W1:Y:S01]  /*0360*/  S2R R57, SR_TID.X ;  /* 0x0000000000397919 */ /* 0x000e620000002100 */
[----:B------:R-:W-:Y:S01]  /*0370*/  UMOV UR11, URZ ;  /* 0x0000003f000b7c82 */ /* 0x000fe20008000000 */
[----:B------:R-:W1:Y:S08]  /*0380*/  S2UR UR27, SR_CTAID.X ;  /* 0x00000000001b79c3 */ /* 0x000e700000002500 */
[----:B------:R-:W1:Y:S01]  /*0390*/  S2UR UR12, SR_CTAID.Y ;  /* 0x00000000000c79c3 */ /* 0x000e620000002600 */
[----:B--2---:R-:W-:-:S02]  /*03a0*/  @P1 R2UR UR15, R4 ;  /* 0x00000000040f12ca */ /* 0x004fc400000e0000 */
[----:B---3--:R-:W-:Y:S02]  /*03b0*/  @P1 R2UR UR19, R0 ;  /* 0x00000000001312ca */ /* 0x008fe400000e0000 */
[----:B----4-:R-:W-:Y:S02]  /*03c0*/  @!P0 R2UR UR17, R3 ;  /* 0x00000000031182ca */ /* 0x010fe400000e0000 */
[----:B------:R-:W-:-:S04]  /*03d0*/  ISETP.NE.U32.AND P0, PT, RZ, UR4, PT ;  /* 0x00000004ff007c0c */ /* 0x000fc8000bf05070 */
[----:B------:R-:W-:-:S05]  /*03e0*/  ISETP.NE.AND.EX P0, PT, RZ, UR5, PT, P0 ;  /* 0x00000005ff007c0c */ /* 0x000fca000bf05300 */
[----:B------:R-:W-:Y:S02]  /*03f0*/  @UP0 UIADD3 UR19, UR19, -UR15, URZ ;  /* 0x8000000f13130290 */ /* 0x000fe4000fffe03f */
[----:B------:R-:W-:Y:S01]  /*0400*/  UIADD3 UR4, -UR21, URZ, URZ ;  /* 0x0000003f15047290 */ /* 0x000fe2000fffe13f */
[----:B-----5:R-:W-:-:S03]  /*0410*/  @P5 R2UR UR11, R2 ;  /* 0x00000000020b52ca */ /* 0x020fc600000e0000 */
        /* <DEDUP_REMOVED lines=10> */
.L_x_3822:
[----:B------:R-:W-:-:S05]  /*04c0*/  ULDC UR22, c[0x0][0x2c8] ;  /* 0x0000b20000167ab9 */ /* 0x000fca0000000800 */
.L_x_3823:
        /* <DEDUP_REMOVED lines=12> */
[----:B------:R-:W-:Y:S02]  /*0590*/  @!UP2 UISETP.NE.U32.AND UP0, UPT, UR4, URZ, UPT ;  /* 0x0000003f0400a28c */ /* 0x000fe4000bf05070 */
[----:B------:R-:W-:Y:S02]  /*05a0*/  UIADD3 UR22, UR22, -UR11, URZ ;  /* 0x8000000b16167290 */ /* 0x000fe4000fffe03f */
[----:B------:R-:W-:Y:S01]  /*05b0*/  @!UP2 UISETP.NE.AND.EX UP0, UPT, UR5, URZ, UPT, UP0 ;  /* 0x0000003f0500a28c */ /* 0x000fe2000bf05300 */
[----:B------:R-:W-:-:S03]  /*05c0*/  @!UP2 ULDC UR4, c[0x0][0x2cc] ;  /* 0x0000b3000004aab9 */ /* 0x000fc60000000800 */
[----:B------:R-:W-:Y:S01]  /*05d0*/  @!UP2 USEL UR4, UR4, URZ, UP0 ;  /* 0x0000003f0404a287 */ /* 0x000fe20008000000 */
[----:B--2---:R-:W-:Y:S02]  /*05e0*/  @P0 R2UR UR28, R0 ;  /* 0x00000000001c02ca */ /* 0x004fe400000e0000 */
[----:B------:R-:W-:-:S11]  /*05f0*/  PLOP3.LUT P0, PT, PT, PT, UP1, 0x80, 0x0 ;  /* 0x000000000000781c */ /* 0x000fd60003f0f018 */
[----:B------:R-:W-:Y:S02]  /*0600*/  @UP2 UIADD3 UR28, UR28, -UR11, URZ ;  /* 0x8000000b1c1c2290 */ /* 0x000fe4000fffe03f */
[----:B------:R-:W-:Y:S01]  /*0610*/  @!UP2 UIADD3 UR28, UR22, UR4, URZ ;  /* 0x00000004161ca290 */ /* 0x000fe2000fffe03f */
[----:B------:R-:W-:Y:S11]  /*0620*/  @!P0 EXIT ;  /* 0x000000000000894d */ /* 0x000ff60003800000 */
[----:B------:R-:W-:Y:S01]  /*0630*/  ULDC UR16, c[0x0][0x10] ;  /* 0x0000040000107ab9 */ /* 0x000fe20000000800 */
[----:B------:R-:W1:Y:S01]  /*0640*/  LDC R0, c[0x0][0x10] ;  /* 0x00000400ff007b82 */ /* 0x000e620000000800 */
[----:B------:R-:W-:Y:S01]  /*0650*/  ULDC UR5, c[0x0][0x2c8] ;  /* 0x0000b20000057ab9 */ /* 0x000fe20000000800 */
[----:B------:R-:W-:Y:S01]  /*0660*/  UMOV UR24, URZ ;  /* 0x0000003f00187c82 */ /* 0x000fe20008000000 */
[----:B------:R-:W-:Y:S02]  /*0670*/  UIADD3 UR5, UR5, 0x3f, URZ ;  /* 0x0000003f05057890 */ /* 0x000fe4000fffe03f */
[----:B------:R-:W-:Y:S02]  /*0680*/  UISETP.NE.AND UP1, UPT, UR16, URZ, UPT ;  /* 0x0000003f1000728c */ /* 0x000fe4000bf25270 */
        /* <DEDUP_REMOVED lines=34> */
[----:B------:R-:W-:Y:S02]  /*08b0*/  USHF.R.S32.HI UR4, URZ, 0x6, UR4 ;  /* 0x000000063f047899 */ /* 0x000fe40008011404 */
[----:B------:R-:W-:Y:S02]  /*08c0*/  @!UP0 UIADD3 UR23, -UR23, URZ, URZ ;  /* 0x0000003f17178290 */ /* 0x000fe4000fffe13f */
[----:B------:R-:W-:Y:S02]  /*08d0*/  @!UP1 ULOP3.LUT UR23, URZ, UR16, URZ, 0x33, !UPT ;  /* 0x000000103f179292 */ /* 0x000fe4000f8e333f */
[----:B------:R-:W-:Y:S01]  /*08e0*/  IMAD.U32 R3, RZ, RZ, UR4 ;  /* 0x00000004ff037e24 */ /* 0x000fe2000f8e00ff */
[----:B------:R-:W-:-:S02]  /*08f0*/  UIADD3 UR4, -UR19, 0x7f, UR27 ;  /* 0x0000007f13047890 */ /* 0x000fc4000fffe11b */
[----:B------:R-:W-:Y:S01]  /*0900*/  UIMAD UR18, UR23, UR12, URZ ;  /* 0x0000000c171272a4 */ /* 0x000fe2000f8e023f */
[----:B------:R-:W-:Y:S01]  /*0910*/  IMAD.U32 R0, RZ, RZ, UR23 ;  /* 0x00000017ff007e24 */ /* 0x000fe2000f8e00ff */
[----:B------:R-:W-:Y:S02]  /*0920*/  ULDC UR5, c[0x0][0x398] ;  /* 0x0000e60000057ab9 */ /* 0x000fe40000000800 */
[----:B------:R-:W-:Y:S02]  /*0930*/  UIADD3 UR5, UR4, UR5, UR28 ;  /* 0x0000000504057290 */ /* 0x000fe4000fffe01c */
[----:B------:R-:W-:Y:S02]  /*0940*/  VIADDMNMX R0, R0, UR18, R3, PT ;  /* 0x0000001200007c46 */ /* 0x000fe4000b800103 */
[----:B------:R-:W-:Y:S02]  /*0950*/  USHF.R.S32.HI UR4, URZ, 0x1f, UR5 ;  /* 0x0000001f3f047899 */ /* 0x000fe40008011405 */
[----:B------:R-:W-:-:S02]  /*0960*/  R2UR UR20, R0 ;  /* 0x00000000001472ca */ /* 0x000fc400000e0000 */
[----:B------:R-:W-:-:S04]  /*0970*/  ULEA.HI UR4, UR4, UR5, URZ, 0x6 ;  /* 0x0000000504047291 */ /* 0x000fc8000f8f303f */
[----:B------:R-:W-:-:S07]  /*0980*/  USHF.R.S32.HI UR4, URZ, 0x6, UR4 ;  /* 0x000000063f047899 */ /* 0x000fce0008011404 */
        /* <DEDUP_REMOVED lines=11> */
[----:B------:R-:W-:Y:S01]  /*0a40*/  LOP3.LUT R4, R0, 0x3ffffff0, RZ, 0xc0, !PT ;  /* 0x3ffffff000047812 */ /* 0x000fe200078ec0ff */
[----:B------:R-:W-:Y:S01]  /*0a50*/  UIADD3 UR10, -UR27, UR19, URZ ;  /* 0x000000131b0a7290 */ /* 0x000fe2000fffe13f */
[----:B------:R-:W-:Y:S01]  /*0a60*/  SHF.R.S32.HI R0, RZ, 0x4, R0 ;  /* 0x00000004ff007819 */ /* 0x000fe20000011400 */
[----:B------:R-:W-:Y:S02]  /*0a70*/  UIMAD UR11, UR4, UR5, UR27 ;  /* 0x00000005040b72a4 */ /* 0x000fe4000f8e021b */
[----:B------:R-:W-:Y:S01]  /*0a80*/  IMAD.IADD R4, R57, 0x1, -R4 ;  /* 0x0000000139047824 */ /* 0x000fe200078e0a04 */
[----:B------:R-:W-:Y:S01]  /*0a90*/  ULDC UR4, c[0x0][0x2dc] ;  /* 0x0000b70000047ab9 */ /* 0x000fe20000000800 */
[----:B------:R-:W-:Y:S01]  /*0aa0*/  ISETP.GE.AND P1, PT, R0, UR10, PT ;  /* 0x0000000a00007c0c */ /* 0x000fe2000bf26270 */
[----:B------:R-:W-:Y:S01]  /*0ab0*/  UIMAD UR4, UR11, UR4, URZ ;  /* 0x000000040b0472a4 */ /* 0x000fe2000f8e023f */
[----:B------:R-:W-:Y:S01]  /*0ac0*/  IMAD.SHL.U32 R4, R4, 0x4, RZ ;  /* 0x0000000404047824 */ /* 0x000fe200078e00ff */
[C---:B------:R-:W-:Y:S01]  /*0ad0*/  ISETP.GE.OR P5, PT, R0.reuse, UR10, P6 ;  /* 0x0000000a00007c0c */ /* 0x040fe2000b7a6670 */
[C---:B------:R-:W-:Y:S01]  /*0ae0*/  VIADD R8, R0.reuse, 0x10 ;  /* 0x0000001000087836 */ /* 0x040fe20000000000 */
[----:B------:R-:W-:Y:S01]  /*0af0*/  USHF.R.S32.HI UR12, URZ, 0x1f, UR11 ;  /* 0x0000001f3f0c7899 */ /* 0x000fe2000801140b */
[----:B------:R-:W-:Y:S01]  /*0b00*/  VIADD R7, R0, 0x18 ;  /* 0x0000001800077836 */ /* 0x000fe20000000000 */
[----:B------:R-:W-:Y:S01]  /*0b10*/  SHF.R.S32.HI R5, RZ, 0x1f, R4 ;  /* 0x0000001fff057819 */ /* 0x000fe20000011404 */
[----:B------:R-:W-:Y:S01]  /*0b20*/  IMAD.U32 R2, RZ, RZ, UR4 ;  /* 0x00000004ff027e24 */ /* 0x000fe2000f8e00ff */
[----:B------:R-:W-:Y:S01]  /*0b30*/  ISETP.GE.AND P2, PT, R8, UR10, PT ;  /* 0x0000000a08007c0c */ /* 0x000fe2000bf46270 */
[----:B------:R-:W-:-:S02]  /*0b40*/  VIADD R6, R0, 0x20 ;  /* 0x0000002000067836 */ /* 0x000fc40000000000 */
        /* <DEDUP_REMOVED lines=78> */
.L_x_3824:
        /* <DEDUP_REMOVED lines=12> */
[----:B------:R-:W-:Y:S01]  /*10f0*/  USHF.R.S32.HI UR16, URZ, 0x1f, UR21 ;  /* 0x0000001f3f107899 */ /* 0x000fe20008011415 */
[----:B------:R-:W-:Y:S02]  /*1100*/  PLOP3.LUT P3, PT, PT, PT, PT, 0x8, 0x0 ;  /* 0x000000000000781c */ /* 0x000fe40003f6e170 */
[----:B------:R-:W-:Y:S02]  /*1110*/  CS2R R236, SRZ ;  /* 0x0000000000ec7805 */ /* 0x000fe4000001ff00 */
[----:B------:R-:W-:Y:S02]  /*1120*/  ISETP.NE.AND.EX P1, PT, RZ, UR5, PT, P1 ;  /* 0x00000005ff007c0c */ /* 0x000fe4000bf25310 */
[----:B--2---:R-:W-:-:S11]  /*1130*/  @P0 R2UR UR10, R0 ;  /* 0x00000000000a02ca */ /* 0x004fd600000e0000 */
[----:B------:R-:W-:Y:S05]  /*1140*/  @!P1 BRA `(.L_x_3825) ;  /* 0x0000000000289947 */ /* 0x000fea0003800000 */
[----:B------:R-:W1:Y:S02]  /*1150*/  LDC.64 R2, c[0x0][0x378] ;  /* 0x0000de00ff027b82 */ /* 0x000e640000000a00 */
        /* <DEDUP_REMOVED lines=9> */
.L_x_3825:
[----:B------:R-:W-:Y:S05]  /*11f0*/  @!P3 BRA `(.L_x_3826) ;  /* 0x00000004005cb947 */ /* 0x000fea0003800000 */
[----:B------:R-:W1:Y:S01]  /*1200*/  LDC R8, c[0x0][0x380] ;  /* 0x0000e000ff087b82 */ /* 0x000e620000000800 */
[----:B------:R-:W-:Y:S01]  /*1210*/  ULEA UR4, UR20, 0xffffffc0, 0x6 ;  /* 0xffffffc014047891 */ /* 0x000fe2000f8e303f */
[----:B------:R-:W-:-:S05]  /*1220*/  ULDC.64 UR12, c[0x0][0x248] ;  /* 0x00009200000c7ab9 */ /* 0x000fca0000000a00 */
[----:B------:R-:W-:Y:S01]  /*1230*/  MOV R5, UR4 ;  /* 0x0000000400057c02 */ /* 0x000fe20008000f00 */
[----:B------:R-:W-:Y:S01]  /*1240*/  ULDC.64 UR4, c[0x0][0x230] ;  /* 0x00008c0000047ab9 */ /* 0x000fe20000000a00 */
[----:B-1----:R-:W-:-:S04]  /*1250*/  IABS R2, R8 ;  /* 0x0000000800027213 */ /* 0x002fc80000000000 */
[----:B------:R-:W1:Y:S08]  /*1260*/  I2F.RP R4, R2 ;  /* 0x0000000200047306 */ /* 0x000e700000209400 */
[----:B-1----:R-:W1:Y:S02]  /*1270*/  MUFU.RCP R6, R4 ;  /* 0x0000000400067308 */ /* 0x002e640000001000 */
[----:B-1----:R-:W-:-:S06]  /*1280*/  VIADD R6, R6, 0xffffffe ;  /* 0x0ffffffe06067836 */ /* 0x002fcc0000000000 */
[----:B------:R-:W1:Y:S02]  /*1290*/  F2I.FTZ.U32.TRUNC.NTZ R7, R6 ;  /* 0x0000000600077305 */ /* 0x000e64000021f000 */
[----:B-1----:R-:W-:Y:S02]  /*12a0*/  IMAD.MOV R3, RZ, RZ, -R7 ;  /* 0x000000ffff037224 */ /* 0x002fe400078e0a07 */
[----:B------:R-:W-:Y:S02]  /*12b0*/  IMAD.MOV.U32 R6, RZ, RZ, RZ ;  /* 0x000000ffff067224 */ /* 0x000fe400078e00ff */
[----:B------:R-:W-:Y:S01]  /*12c0*/  IMAD R0, R3, R2, RZ ;  /* 0x0000000203007224 */ /* 0x000fe200078e02ff */
[----:B------:R-:W-:-:S03]  /*12d0*/  IABS R3, R5 ;  /* 0x0000000500037213 */ /* 0x000fc60000000000 */
[----:B------:R-:W-:-:S06]  /*12e0*/  IMAD.HI.U32 R0, R7, R0, R6 ;  /* 0x0000000007007227 */ /* 0x000fcc00078e0006 */
[----:B------:R-:W-:-:S05]  /*12f0*/  IMAD.HI.U32 R7, R0, R3, RZ ;  /* 0x0000000300077227 */ /* 0x000fca00078e00ff */
[----:B------:R-:W-:-:S05]  /*1300*/  IADD3 R0, -R7, RZ, RZ ;  /* 0x000000ff07007210 */ /* 0x000fca0007ffe1ff */
[----:B------:R-:W-:Y:S01]  /*1310*/  IMAD R3, R2, R0, R3 ;  /* 0x0000000002037224 */ /* 0x000fe200078e0203 */
[----:B------:R-:W-:-:S04]  /*1320*/  LOP3.LUT R0, R5, R8, RZ, 0x3c, !PT ;  /* 0x0000000805007212 */ /* 0x000fc800078e3cff */
        /* <DEDUP_REMOVED lines=11> */
[----:B------:R-:W2:Y:S01]  /*13e0*/  LDG.E R3, desc[UR6][R14.64] ;  /* 0x000000060e037981 */ /* 0x000ea2000c1e1900 */
[----:B-1----:R-:W-:Y:S01]  /*13f0*/  IABS R6, R0 ;  /* 0x0000000000067213 */ /* 0x002fe20000000000 */
[----:B------:R-:W-:Y:S01]  /*1400*/  IMAD.U32 R2, RZ, RZ, UR14 ;  /* 0x0000000eff027e24 */ /* 0x000fe2000f8e00ff */
[----:B------:R-:W-:Y:S02]  /*1410*/  IADD3 R7, -R7, RZ, RZ ;  /* 0x000000ff07077210 */ /* 0x000fe40007ffe1ff */
[----:B------:R-:W1:Y:S02]  /*1420*/  I2F.RP R12, R6 ;  /* 0x00000006000c7306 */ /* 0x000e640000209400 */
[----:B------:R-:W-:Y:S01]  /*1430*/  IABS R2, R2 ;  /* 0x0000000200027213 */ /* 0x000fe20000000000 */
[----:B------:R-:W-:-:S05]  /*1440*/  IMAD R13, R8, R7, R5 ;  /* 0x00000007080d7224 */ /* 0x000fca00078e0205 */
[----:B-1----:R-:W1:Y:S02]  /*1450*/  MUFU.RCP R10, R12 ;  /* 0x0000000c000a7308 */ /* 0x002e640000001000 */
[----:B-1----:R-:W-:-:S06]  /*1460*/  VIADD R10, R10, 0xffffffe ;  /* 0x0ffffffe0a0a7836 */ /* 0x002fcc0000000000 */
[----:B------:R-:W1:Y:S02]  /*1470*/  F2I.FTZ.U32.TRUNC.NTZ R11, R10 ;  /* 0x0000000a000b7305 */ /* 0x000e64000021f000 */
[----:B-1----:R-:W-:Y:S02]  /*1480*/  IADD3 R9, RZ, -R11, RZ ;  /* 0x8000000bff097210 */ /* 0x002fe40007ffe0ff */
[----:B------:R-:W-:-:S03]  /*1490*/  MOV R10, RZ ;  /* 0x000000ff000a7202 */ /* 0x000fc60000000f00 */
[----:B------:R-:W-:-:S04]  /*14a0*/  IMAD R4, R9, R6, RZ ;  /* 0x0000000609047224 */ /* 0x000fc800078e02ff */
[----:B------:R-:W-:-:S04]  /*14b0*/  IMAD.HI.U32 R11, R11, R4, R10 ;  /* 0x000000040b0b7227 */ /* 0x000fc800078e000a */
[----:B------:R-:W-:-:S04]  /*14c0*/  IMAD.MOV.U32 R4, RZ, RZ, R2 ;  /* 0x000000ffff047224 */ /* 0x000fc800078e0002 */
[----:B------:R-:W-:Y:S01]  /*14d0*/  IMAD.HI.U32 R2, R11, R4, RZ ;  /* 0x000000040b027227 */ /* 0x000fe200078e00ff */
[----:B------:R-:W-:-:S04]  /*14e0*/  SHF.R.S32.HI R11, RZ, 0x1f, R13 ;  /* 0x0000001fff0b7819 */ /* 0x000fc8000001140d */
[----:B------:R-:W-:-:S05]  /*14f0*/  IADD3 R9, -R2, RZ, RZ ;  /* 0x000000ff02097210 */ /* 0x000fca0007ffe1ff */
[----:B------:R-:W-:-:S05]  /*1500*/  IMAD R9, R6, R9, R4 ;  /* 0x0000000906097224 */ /* 0x000fca00078e0204 */
[----:B------:R-:W-:-:S13]  /*1510*/  ISETP.GT.U32.AND P1, PT, R6, R9, PT ;  /* 0x000000090600720c */ /* 0x000fda0003f24070 */
[----:B------:R-:W-:Y:S02]  /*1520*/  @!P1 IMAD.IADD R9, R9, 0x1, -R6 ;  /* 0x0000000109099824 */ /* 0x000fe400078e0a06 */
[----:B------:R-:W-:Y:S01]  /*1530*/  @!P1 VIADD R2, R2, 0x1 ;  /* 0x0000000102029836 */ /* 0x000fe20000000000 */
[----:B------:R-:W-:Y:S02]  /*1540*/  ISETP.NE.AND P1, PT, R0, RZ, PT ;  /* 0x000000ff0000720c */ /* 0x000fe40003f25270 */
[----:B------:R-:W-:-:S13]  /*1550*/  ISETP.GE.U32.AND P2, PT, R9, R6, PT ;  /* 0x000000060900720c */ /* 0x000fda0003f46070 */
[----:B------:R-:W-:-:S05]  /*1560*/  @P2 IADD3 R2, R2, 0x1, RZ ;  /* 0x0000000102022810 */ /* 0x000fca0007ffe0ff */
[----:B------:R-:W-:Y:S02]  /*1570*/  IMAD.MOV.U32 R6, RZ, RZ, R2 ;  /* 0x000000ffff067224 */ /* 0x000fe400078e0002 */
[----:B------:R-:W-:Y:S01]  /*1580*/  IMAD R2, R11, UR12, RZ ;  /* 0x0000000c0b027c24 */ /* 0x000fe2000f8e02ff */
[----:B--2---:R-:W-:Y:S02]  /*1590*/  R2UR UR23, R3 ;  /* 0x00000000031772ca */ /* 0x004fe400000e0000 */
[----:B------:R-:W-:-:S04]  /*15a0*/  LOP3.LUT R3, R0, UR14, RZ, 0x3c, !PT ;  /* 0x0000000e00037c12 */ /* 0x000fc8000f8e3cff */
[----:B------:R-:W-:-:S07]  /*15b0*/  ISETP.GE.AND P0, PT, R3, RZ, PT ;  /* 0x000000ff0300720c */ /* 0x000fce0003f06270 */
        /* <DEDUP_REMOVED lines=9> */
[----:B------:R-:W-:Y:S01]  /*1650*/  IMAD R0, R13, UR13, R2 ;  /* 0x0000000d0d007c24 */ /* 0x000fe2000f8e0202 */
[----:B------:R-:W-:-:S04]  /*1660*/  ULDC.64 UR10, c[0x0][0x260] ;  /* 0x00009800000a7ab9 */ /* 0x000fc80000000a00 */
[----:B------:R-:W-:Y:S01]  /*1670*/  IMAD.U32 R9, RZ, RZ, UR4 ;  /* 0x00000004ff097e24 */ /* 0x000fe2000f8e00ff */
[----:B------:R-:W-:Y:S02]  /*1680*/  ULDC.64 UR4, c[0x0][0x238] ;  /* 0x00008e0000047ab9 */ /* 0x000fe40000000a00 */
[----:B------:R-:W-:Y:S01]  /*1690*/  UIMAD UR17, UR17, UR4, URZ ;  /* 0x00000004111172a4 */ /* 0x000fe2000f8e023f */
[----:B------:R-:W-:Y:S01]  /*16a0*/  IMAD.WIDE.U32 R2, R13, UR12, R8 ;  /* 0x0000000c0d027c25 */ /* 0x000fe2000f8e0008 */
[----:B------:R-:W-:Y:S01]  /*16b0*/  SHF.R.S32.HI R9, RZ, 0x1f, R6 ;  /* 0x0000001fff097819 */ /* 0x000fe20000011406 */
[----:B------:R-:W-:Y:S02]  /*16c0*/  UIMAD.WIDE.U32 UR24, UR23, UR4, URZ ;  /* 0x00000004171872a5 */ /* 0x000fe4000f8e003f */
[----:B------:R-:W-:Y:S01]  /*16d0*/  IMAD.MOV.U32 R14, RZ, RZ, R2 ;  /* 0x000000ffff0e7224 */ /* 0x000fe200078e0002 */
[----:B------:R-:W-:Y:S01]  /*16e0*/  IADD3 R15, R3, R0, RZ ;  /* 0x00000000030f7210 */ /* 0x000fe20007ffe0ff */
[----:B------:R-:W-:Y:S01]  /*16f0*/  IMAD R3, R9, UR10, RZ ;  /* 0x0000000a09037c24 */ /* 0x000fe2000f8e02ff */
[----:B------:R-:W-:-:S03]  /*1700*/  UIMAD UR17, UR23, UR5, UR17 ;  /* 0x00000005171172a4 */ /* 0x000fc6000f8e0211 */
[C---:B------:R-:W-:Y:S01]  /*1710*/  IMAD R3, R6.reuse, UR11, R3 ;  /* 0x0000000b06037c24 */ /* 0x040fe2000f8e0203 */
[----:B------:R-:W-:Y:S01]  /*1720*/  UIADD3 UR17, UR25, UR17, URZ ;  /* 0x0000001119117290 */ /* 0x000fe2000fffe03f */
[----:B------:R-:W-:-:S04]  /*1730*/  IMAD.WIDE.U32 R14, R6, UR10, R14 ;  /* 0x0000000a060e7c25 */ /* 0x000fc8000f8e000e */
[----:B------:R-:W-:Y:S01]  /*1740*/  IMAD.MOV.U32 R2, RZ, RZ, R14 ;  /* 0x000000ffff027224 */ /* 0x000fe200078e000e */
[----:B------:R-:W-:Y:S01]  /*1750*/  IADD3 R7, R15, R3, RZ ;  /* 0x000000030f077210 */ /* 0x000fe20007ffe0ff */
[----:B------:R-:W-:Y:S06]  /*1760*/  BRA `(.L_x_3827) ;  /* 0x0000000400407947 */ /* 0x000fec0003800000 */
.L_x_3826:
[----:B------:R-:W1:Y:S01]  /*1770*/  LDC R0, c[0x0][0x278] ;  /* 0x00009e00ff007b82 */ /* 0x000e620000000800 */
[----:B------:R-:W-:Y:S01]  /*1780*/  MOV R6, RZ ;  /* 0x000000ff00067202 */ /* 0x000fe20000000f00 */
[----:B------:R-:W-:Y:S01]  /*1790*/  IMAD.U32 R2, RZ, RZ, UR14 ;  /* 0x0000000eff027e24 */ /* 0x000fe2000f8e00ff */
[----:B------:R-:W-:Y:S02]  /*17a0*/  UISETP.NE.AND UP0, UPT, UR17, -0x1, UPT ;  /* 0xffffffff1100788c */ /* 0x000fe4000bf05270 */
[----:B------:R-:W-:Y:S02]  /*17b0*/  ULEA UR5, UR20, 0xffffffc0, 0x6 ;  /* 0xffffffc014057891 */ /* 0x000fe4000f8e303f */
[----:B------:R-:W-:Y:S02]  /*17c0*/  IABS R2, R2 ;  /* 0x0000000200027213 */ /* 0x000fe40000000000 */
[----:B------:R-:W-:-:S05]  /*17d0*/  PLOP3.LUT P0, PT, PT, PT, UP0, 0x80, 0x0 ;  /* 0x000000000000781c */ /* 0x000fca0003f0f008 */
[----:B------:R-:W-:Y:S01]  /*17e0*/  @UP0 UIADD3 UR4, UR11, UR17, URZ ;  /* 0x000000110b040290 */ /* 0x000fe2000fffe03f */
[----:B------:R-:W-:-:S03]  /*17f0*/  @UP0 ULDC.64 UR12, c[0x0][0x248] ;  /* 0x00009200000c0ab9 */ /* 0x000fc60000000a00 */
[----:B------:R-:W-:Y:S02]  /*1800*/  @UP0 UIMAD.WIDE.U32 UR24, UR4, UR12, URZ ;  /* 0x0000000c041802a5 */ /* 0x000fe4000f8e003f */
[----:B------:R-:W-:Y:S01]  /*1810*/  @UP0 UIMAD UR4, UR4, UR13, URZ ;  /* 0x0000000d040402a4 */ /* 0x000fe2000f8e023f */
[----:B-1----:R-:W-:-:S03]  /*1820*/  IABS R5, R0 ;  /* 0x0000000000057213 */ /* 0x002fc60000000000 */
[----:B------:R-:W-:Y:S01]  /*1830*/  @UP0 UIADD3 UR4, UR25, UR4, URZ ;  /* 0x0000000419040290 */ /* 0x000fe2000fffe03f */
[----:B------:R-:W1:Y:S08]  /*1840*/  I2F.RP R8, R5 ;  /* 0x0000000500087306 */ /* 0x000e700000209400 */
[----:B-1----:R-:W1:Y:S02]  /*1850*/  MUFU.RCP R7, R8 ;  /* 0x0000000800077308 */ /* 0x002e640000001000 */
[----:B-1----:R-:W-:-:S06]  /*1860*/  VIADD R7, R7, 0xffffffe ;  /* 0x0ffffffe07077836 */ /* 0x002fcc0000000000 */
[----:B------:R-:W1:Y:S02]  /*1870*/  F2I.FTZ.U32.TRUNC.NTZ R7, R7 ;  /* 0x0000000700077305 */ /* 0x000e64000021f000 */
[----:B-1----:R-:W-:-:S04]  /*1880*/  IMAD.MOV R4, RZ, RZ, -R7 ;  /* 0x000000ffff047224 */ /* 0x002fc800078e0a07 */
[----:B------:R-:W-:-:S04]  /*1890*/  IMAD R3, R4, R5, RZ ;  /* 0x0000000504037224 */ /* 0x000fc800078e02ff */
[----:B------:R-:W-:-:S06]  /*18a0*/  IMAD.HI.U32 R3, R7, R3, R6 ;  /* 0x0000000307037227 */ /* 0x000fcc00078e0006 */
[----:B------:R-:W-:-:S04]  /*18b0*/  IMAD.HI.U32 R6, R3, R2, RZ ;  /* 0x0000000203067227 */ /* 0x000fc800078e00ff */
[----:B------:R-:W-:-:S04]  /*18c0*/  IMAD.MOV R4, RZ, RZ, -R6 ;  /* 0x000000ffff047224 */ /* 0x000fc800078e0a06 */
[C---:B------:R-:W-:Y:S02]  /*18d0*/  IMAD R4, R5.reuse, R4, R2 ;  /* 0x0000000405047224 */ /* 0x040fe400078e0202 */
[----:B------:R-:W1:Y:S03]  /*18e0*/  LDC.64 R2, c[0x0][0x260] ;  /* 0x00009800ff027b82 */ /* 0x000e660000000a00 */
[----:B------:R-:W-:-:S13]  /*18f0*/  ISETP.GT.U32.AND P1, PT, R5, R4, PT ;  /* 0x000000040500720c */ /* 0x000fda0003f24070 */
[----:B------:R-:W-:Y:S02]  /*1900*/  @!P1 IMAD.IADD R4, R4, 0x1, -R5 ;  /* 0x0000000104049824 */ /* 0x000fe400078e0a05 */
[----:B------:R-:W-:Y:S01]  /*1910*/  @!P1 VIADD R6, R6, 0x1 ;  /* 0x0000000106069836 */ /* 0x000fe20000000000 */
[----:B------:R-:W-:Y:S02]  /*1920*/  ISETP.NE.AND P1, PT, R0, RZ, PT ;  /* 0x000000ff0000720c */ /* 0x000fe40003f25270 */
[----:B------:R-:W-:Y:S02]  /*1930*/  ISETP.GE.U32.AND P4, PT, R4, R5, PT ;  /* 0x000000050400720c */ /* 0x000fe40003f86070 */
[----:B------:R-:W-:Y:S02]  /*1940*/  LOP3.LUT R4, R0, UR14, RZ, 0x3c, !PT ;  /* 0x0000000e00047c12 */ /* 0x000fe4000f8e3cff */
[----:B------:R-:W-:Y:S02]  /*1950*/  MOV R5, UR5 ;  /* 0x0000000500057c02 */ /* 0x000fe40008000f00 */
[----:B------:R-:W-:-:S02]  /*1960*/  ISETP.GE.AND P2, PT, R4, RZ, PT ;  /* 0x000000ff0400720c */ /* 0x000fc40003f46270 */
[----:B------:R-:W-:-:S05]  /*1970*/  SHF.R.S32.HI R11, RZ, 0x1f, R5 ;  /* 0x0000001fff0b7819 */ /* 0x000fca0000011405 */
        /* <DEDUP_REMOVED lines=15> */
.L_x_3828:
[----:B------:R-:W-:Y:S01]  /*1a70*/  MOV R12, UR24 ;  /* 0x00000018000c7c02 */ /* 0x000fe20008000f00 */
[----:B------:R-:W-:Y:S01]  /*1a80*/  IMAD R4, R11, UR12, RZ ;  /* 0x0000000c0b047c24 */ /* 0x000fe2000f8e02ff */
[----:B------:R-:W-:Y:S01]  /*1a90*/  MOV R13, UR4 ;  /* 0x00000004000d7c02 */ /* 0x000fe20008000f00 */
[----:B------:R-:W-:Y:S01]  /*1aa0*/  @UP0 UIADD3 UR17, UR11, UR17, URZ ;  /* 0x000000110b110290 */ /* 0x000fe2000fffe03f */
[----:B------:R-:W-:Y:S01]  /*1ab0*/  @!P2 IADD3 R6, -R6, RZ, RZ ;  /* 0x000000ff0606a210 */ /* 0x000fe20007ffe1ff */
[----:B------:R-:W-:Y:S01]  /*1ac0*/  @UP0 ULDC.64 UR4, c[0x0][0x250] ;  /* 0x0000940000040ab9 */ /* 0x000fe20000000a00 */
[----:B------:R-:W-:Y:S01]  /*1ad0*/  @!P1 LOP3.LUT R6, RZ, R0, RZ, 0x33, !PT ;  /* 0x00000000ff069212 */ /* 0x000fe200078e33ff */
[C---:B------:R-:W-:Y:S01]  /*1ae0*/  IMAD R0, R5.reuse, UR13, R4 ;  /* 0x0000000d05007c24 */ /* 0x040fe2000f8e0204 */
[----:B------:R-:W-:Y:S01]  /*1af0*/  @UP0 UIMAD.WIDE.U32 UR24, UR17, UR4, URZ ;  /* 0x00000004111802a5 */ /* 0x000fe2000f8e003f */
[----:B------:R-:W-:Y:S01]  /*1b00*/  IMAD.WIDE.U32 R12, R5, UR12, R12 ;  /* 0x0000000c050c7c25 */ /* 0x000fe2000f8e000c */
[----:B------:R-:W-:-:S02]  /*1b10*/  SHF.R.S32.HI R9, RZ, 0x1f, R6 ;  /* 0x0000001fff097819 */ /* 0x000fc40000011406 */
[----:B------:R-:W-:Y:S02]  /*1b20*/  @UP0 UIMAD UR17, UR17, UR5, UR25 ;  /* 0x00000005111102a4 */ /* 0x000fe4000f8e0219 */
[----:B------:R-:W-:Y:S01]  /*1b30*/  IADD3 R13, R13, R0, RZ ;  /* 0x000000000d0d7210 */ /* 0x000fe20007ffe0ff */
[-C--:B-1----:R-:W-:Y:S02]  /*1b40*/  IMAD R0, R9, R2.reuse, RZ ;  /* 0x0000000209007224 */ /* 0x082fe400078e02ff */
[----:B------:R-:W-:-:S04]  /*1b50*/  IMAD.WIDE.U32 R12, R6, R2, R12 ;  /* 0x00000002060c7225 */ /* 0x000fc800078e000c */
[----:B------:R-:W-:Y:S01]  /*1b60*/  IMAD R0, R6, R3, R0 ;  /* 0x0000000306007224 */ /* 0x000fe200078e0200 */
[----:B------:R-:W-:-:S04]  /*1b70*/  MOV R2, R12 ;  /* 0x0000000c00027202 */ /* 0x000fc80000000f00 */
[----:B------:R-:W-:Y:S02]  /*1b80*/  IADD3 R7, R13, R0, RZ ;  /* 0x000000000d077210 */ /* 0x000fe40007ffe0ff */
[----:B------:R-:W-:Y:S01]  /*1b90*/  MOV R13, R5 ;  /* 0x00000005000d7202 */ /* 0x000fe20000000f00 */
        /* <DEDUP_REMOVED lines=13> */
.L_x_3827:
[----:B------:R1:W5:Y:S01]  /*1c70*/  @P5 LDG.E R0, desc[UR6][R128.64] ;  /* 0x0000000680005981 */ /* 0x000362000c1e1900 */
[----:B------:R-:W-:Y:S01]  /*1c80*/  SHF.R.S32.HI R60, RZ, 0x1f, R57 ;  /* 0x0000001fff3c7819 */ /* 0x000fe20000011439 */
[----:B------:R-:W-:Y:S01]  /*1c90*/  UISETP.NE.AND UP0, UPT, UR15, -0x1, UPT ;  /* 0xffffffff0f00788c */ /* 0x000fe2000bf05270 */
[----:B------:R-:W2:Y:S01]  /*1ca0*/  LDC R118, c[0x0][0x2e0] ;  /* 0x0000b800ff767b82 */ /* 0x000ea20000000800 */
[----:B------:R-:W3:Y:S01]  /*1cb0*/  S2R R3, SR_CTAID.X ;  /* 0x0000000000037919 */ /* 0x000ee20000002500 */
[CC--:B------:R-:W-:Y:S01]  /*1cc0*/  LEA.HI R4, R60.reuse, R57.reuse, RZ, 0x3 ;  /* 0x000000393c047211 */ /* 0x0c0fe200078f18ff */
[----:B------:R-:W-:Y:S01]  /*1cd0*/  ULDC.64 UR10, c[0x0][0x240] ;  /* 0x00009000000a7ab9 */ /* 0x000fe20000000a00 */
[----:B------:R-:W-:Y:S01]  /*1ce0*/  LEA.HI R15, R60, R57, RZ, 0x6 ;  /* 0x000000393c0f7211 */ /* 0x000fe200078f30ff */
[----:B------:R-:W-:Y:S01]  /*1cf0*/  USHF.L.U64.HI UR23, UR12, 0x4, UR13 ;  /* 0x000000040c177899 */ /* 0x000fe2000801020d */
[----:B------:R-:W-:Y:S02]  /*1d00*/  SHF.R.S32.HI R126, RZ, 0x3, R4 ;  /* 0x00000003ff7e7819 */ /* 0x000fe40000011404 */
[----:B------:R-:W-:Y:S01]  /*1d10*/  LOP3.LUT R4, R4, 0xfffffff8, RZ, 0xc0, !PT ;  /* 0xfffffff804047812 */ /* 0x000fe200078ec0ff */
[----:B------:R-:W-:Y:S01]  /*1d20*/  IMAD.SHL.U32 R15, R15, 0x8, RZ ;  /* 0x000000080f0f7824 */ /* 0x000fe200078e00ff */
[----:B------:R-:W-:Y:S01]  /*1d30*/  @!UP0 ULDC.64 UR4, c[0x0][0x228] ;  /* 0x00008a0000048ab9 */ /* 0x000fe20000000a00 */
[----:B------:R-:W-:Y:S01]  /*1d40*/  IMAD.SHL.U32 R19, R126, 0x40, RZ ;  /* 0x000000407e137824 */ /* 0x000fe200078e00ff */
[----:B------:R-:W-:Y:S01]  /*1d50*/  @!UP0 UIMAD.WIDE.U32 UR30, UR21, UR4, URZ ;  /* 0x00000004151e82a5 */ /* 0x000fe2000f8e003f */
[----:B------:R-:W-:Y:S01]  /*1d60*/  IMAD.IADD R59, R57, 0x1, -R4 ;  /* 0x00000001393b7824 */ /* 0x000fe200078e0a04 */
[----:B------:R-:W-:Y:S01]  /*1d70*/  @!UP0 UIMAD UR4, UR16, UR4, URZ ;  /* 0x00000004100482a4 */ /* 0x000fe2000f8e023f */
[----:B------:R-:W-:Y:S01]  /*1d80*/  SHF.R.S32.HI R127, RZ, 0x1f, R126 ;  /* 0x0000001fff7f7819 */ /* 0x000fe2000001147e */
[----:B------:R-:W-:Y:S01]  /*1d90*/  @UP0 UIMAD.WIDE.U32 UR32, UR15, UR10, URZ ;  /* 0x0000000a0f2002a5 */ /* 0x000fe2000f8e003f */
[----:B------:R-:W-:Y:S01]  /*1da0*/  IMAD.SHL.U32 R24, R59, 0x8, RZ ;  /* 0x000000083b187824 */ /* 0x000fe200078e00ff */
[----:B------:R-:W-:Y:S01]  /*1db0*/  LOP3.LUT R19, R19, 0x1c0, RZ, 0xc0, !PT ;  /* 0x000001c013137812 */ /* 0x000fe200078ec0ff */
[----:B------:R-:W-:Y:S01]  /*1dc0*/  @!UP0 UIMAD UR4, UR21, UR5, UR4 ;  /* 0x00000005150482a4 */ /* 0x000fe2000f8e0204 */
[----:B------:R-:W-:Y:S01]  /*1dd0*/  IMAD.SHL.U32 R116, R59, 0x4, RZ ;  /* 0x000000043b747824 */ /* 0x000fe200078e00ff */
[----:B------:R-:W-:Y:S01]  /*1de0*/  @UP0 UIMAD UR15, UR15, UR11, UR33 ;  /* 0x0000000b0f0f02a4 */ /* 0x000fe2000f8e0221 */
[--C-:B------:R-:W-:Y:S01]  /*1df0*/  LOP3.LUT R17, R19, 0x38, R24.reuse, 0xf8, !PT ;  /* 0x0000003813117812 */ /* 0x100fe200078ef818 */
[----:B------:R-:W-:Y:S01]  /*1e00*/  @!UP0 UMOV UR32, UR30 ;  /* 0x0000001e00208c82 */ /* 0x000fe20008000000 */
[----:B------:R-:W-:Y:S01]  /*1e10*/  SHF.R.U32.HI R122, RZ, 0x3, R19 ;  /* 0x00000003ff7a7819 */ /* 0x000fe20000011613 */
[----:B------:R-:W-:Y:S01]  /*1e20*/  @!UP0 UIADD3 UR15, UR31, UR4, URZ ;  /* 0x000000041f0f8290 */ /* 0x000fe2000fffe03f */
[----:B------:R-:W-:-:S02]  /*1e30*/  SHF.R.S32.HI R25, RZ, 0x1f, R24 ;  /* 0x0000001fff197819 */ /* 0x000fc40000011418 */
[----:B------:R-:W-:Y:S01]  /*1e40*/  LOP3.LUT R122, R17, R122, RZ, 0x3c, !PT ;  /* 0x0000007a117a7212 */ /* 0x000fe200078e3cff */
[----:B------:R-:W-:Y:S01]  /*1e50*/  ULDC.64 UR4, c[0x0][0x268] ;  /* 0x00009a0000047ab9 */ /* 0x000fe20000000a00 */
[----:B------:R-:W-:Y:S01]  /*1e60*/  IADD3 R14, P0, R24, UR24, RZ ;  /* 0x00000018180e7c10 */ /* 0x000fe2000ff1e0ff */
[----:B------:R-:W-:Y:S01]  /*1e70*/  USHF.L.U32 UR24, UR12, 0x4, URZ ;  /* 0x000000040c187899 */ /* 0x000fe2000800063f */
[----:B------:R-:W-:Y:S01]  /*1e80*/  LOP3.LUT R122, R122, 0xfffffe00, R15, 0xf8, !PT ;  /* 0xfffffe007a7a7812 */ /* 0x000fe200078ef80f */
[----:B---3--:R-:W-:Y:S01]  /*1e90*/  IMAD.WIDE R18, R3, 0x40, R126 ;  /* 0x0000004003127825 */ /* 0x008fe200078e027e */
[----:B------:R-:W-:Y:S01]  /*1ea0*/  IADD3.X R15, R25, UR17, RZ, P0, !PT ;  /* 0x00000011190f7c10 */ /* 0x000fe200087fe4ff */
[----:B------:R-:W-:Y:S01]  /*1eb0*/  USHF.R.S32.HI UR17, URZ, 0x1f, UR22 ;  /* 0x0000001f3f117899 */ /* 0x000fe20008011416 */
[----:B------:R-:W-:Y:S01]  /*1ec0*/  IADD3 R166, P0, R126, R13, RZ ;  /* 0x0000000d7ea67210 */ /* 0x000fe20007f1e0ff */
[----:B------:R-:W-:Y:S01]  /*1ed0*/  IMAD R12, R19, UR10, RZ ;  /* 0x0000000a130c7c24 */ /* 0x000fe2000f8e02ff */
[----:B------:R-:W-:Y:S01]  /*1ee0*/  IADD3 R16, P1, R24, UR32, RZ ;  /* 0x0000002018107c10 */ /* 0x000fe2000ff3e0ff */
[----:B------:R-:W-:Y:S01]  /*1ef0*/  ULEA.HI UR17, UR17, UR22, URZ, 0x6 ;  /* 0x0000001611117291 */ /* 0x000fe2000f8f303f */
[----:B--2---:R-:W-:Y:S01]  /*1f00*/  LEA.HI R118, R118, R118, RZ, 0x1 ;  /* 0x0000007676767211 */ /* 0x004fe200078f08ff */
[----:B------:R-:W-:Y:S01]  /*1f10*/  IMAD.X R165, R127, 0x1, R11, P0 ;  /* 0x000000017fa57824 */ /* 0x000fe200000e060b */
[----:B------:R-:W-:Y:S01]  /*1f20*/  IADD3.X R17, R25, UR15, RZ, P1, !PT ;  /* 0x0000000f19117c10 */ /* 0x000fe20008ffe4ff */
[----:B------:R-:W-:Y:S01]  /*1f30*/  USHF.R.S32.HI UR17, URZ, 0x6, UR17 ;  /* 0x000000063f117899 */ /* 0x000fe20008011411 */
[----:B------:R-:W-:Y:S01]  /*1f40*/  IADD3 R124, P0, R24, R2, RZ ;  /* 0x00000002187c7210 */ /* 0x000fe20007f1e0ff */
[----:B------:R-:W-:Y:S01]  /*1f50*/  IMAD R3, R9, UR4, RZ ;  /* 0x0000000409037c24 */ /* 0x000fe2000f8e02ff */
[----:B------:R-:W-:Y:S01]  /*1f60*/  USHF.R.S32.HI UR15, URZ, 0x1f, UR14 ;  /* 0x0000001f3f0f7899 */ /* 0x000fe2000801140e */
[C---:B------:R-:W-:Y:S01]  /*1f70*/  IMAD R12, R18.reuse, UR11, R12 ;  /* 0x0000000b120c7c24 */ /* 0x040fe2000f8e020c */
[----:B------:R-:W-:Y:S01]  /*1f80*/  UISETP.LT.AND UP0, UPT, UR18, UR17, UPT ;  /* 0x000000111200728c */ /* 0x000fe2000bf01270 */
[----:B------:R-:W-:Y:S01]  /*1f90*/  IMAD.WIDE.U32 R16, R18, UR10, R16 ;  /* 0x0000000a12107c25 */ /* 0x000fe2000f8e0010 */
[----:B------:R-:W-:Y:S01]  /*1fa0*/  ULDC.64 UR10, c[0x0][0x258] ;  /* 0x00009600000a7ab9 */ /* 0x000fe20000000a00 */
[----:B------:R-:W-:Y:S01]  /*1fb0*/  SHF.R.S32.HI R121, RZ, 0x1, R118 ;  /* 0x00000001ff797819 */ /* 0x000fe20000011476 */
[----:B------:R-:W-:Y:S01]  /*1fc0*/  USEL UR29, UR18, UR17, !UP0 ;  /* 0x00000011121d7287 */ /* 0x000fe2000c000000 */
[----:B------:R-:W-:Y:S01]  /*1fd0*/  IMAD.X R125, R25, 0x1, R7, P0 ;  /* 0x00000001197d7824 */ /* 0x000fe200000e0607 */
[----:B------:R-:W-:Y:S01]  /*1fe0*/  UIMAD UR15, UR15, UR10, URZ ;  /* 0x0000000a0f0f72a4 */ /* 0x000fe2000f8e023f */
[C---:B------:R-:W-:Y:S01]  /*1ff0*/  IMAD R3, R6.reuse, UR5, R3 ;  /* 0x0000000506037c24 */ /* 0x040fe2000f8e0203 */
[----:B------:R-:W-:Y:S01]  /*2000*/  UISETP.GT.AND UP0, UPT, UR20, UR29, UPT ;  /* 0x0000001d1400728c */ /* 0x000fe2000bf04270 */
[----:B------:R-:W-:Y:S01]  /*2010*/  IMAD.WIDE.U32 R14, R6, UR4, R14 ;  /* 0x00000004060e7c25 */ /* 0x000fe2000f8e000e */
[----:B------:R-:W-:Y:S01]  /*2020*/  IADD3 R13, R17, R12, RZ ;  /* 0x0000000c110d7210 */ /* 0x000fe20007ffe0ff */
[----:B------:R-:W-:Y:S01]  /*2030*/  ULDC.64 UR4, c[0x0][0x250] ;  /* 0x0000940000047ab9 */ /* 0x000fe20000000a00 */
[----:B------:R-:W-:Y:S01]  /*2040*/  MOV R130, UR10 ;  /* 0x0000000a00827c02 */ /* 0x000fe20008000f00 */
[----:B------:R-:W-:Y:S01]  /*2050*/  IMAD.MOV.U32 R12, RZ, RZ, R16 ;  /* 0x000000ffff0c7224 */ /* 0x000fe200078e0010 */
[----:B------:R-:W-:Y:S01]  /*2060*/  PLOP3.LUT P0, PT, PT, PT, UP0, 0x80, 0x0 ;  /* 0x000000000000781c */ /* 0x000fe20003f0f008 */
[----:B------:R-:W-:Y:S01]  /*2070*/  IMAD R165, R165, UR4, RZ ;  /* 0x00000004a5a57c24 */ /* 0x000fe2000f8e02ff */
[----:B------:R-:W-:Y:S01]  /*2080*/  UIMAD UR11, UR14, UR11, UR15 ;  /* 0x0000000b0e0b72a4 */ /* 0x000fe2000f8e020f */
[----:B------:R-:W-:Y:S01]  /*2090*/  IMAD.IADD R15, R15, 0x1, R3 ;  /* 0x000000010f0f7824 */ /* 0x000fe200078e0203 */
[----:B------:R-:W-:Y:S01]  /*20a0*/  LEA.HI R58, R60, R57, RZ, 0x5 ;  /* 0x000000393c3a7211 */ /* 0x000fe200078f28ff */
[----:B------:R-:W-:Y:S01]  /*20b0*/  IMAD R117, R126, R121, R116 ;  /* 0x000000797e757224 */ /* 0x000fe200078e0274 */
[-C--:B------:R-:W-:Y:S01]  /*20c0*/  LEA.HI R60, R60, R57.reuse, RZ, 0x4 ;  /* 0x000000393c3c7211 */ /* 0x080fe200078f20ff */
[----:B------:R-:W-:Y:S01]  /*20d0*/  IMAD R3, R127, UR12, RZ ;  /* 0x0000000c7f037c24 */ /* 0x000fe2000f8e02ff */
[----:B------:R-:W-:Y:S01]  /*20e0*/  USHF.L.U64.HI UR25, UR4, 0x4, UR5 ;  /* 0x0000000404197899 */ /* 0x000fe20008010205 */
[----:B------:R-:W-:Y:S01]  /*20f0*/  IMAD.WIDE.U32 R130, R130, UR14, R12 ;  /* 0x0000000e82827c25 */ /* 0x000fe2000f8e000c */
[----:B------:R-:W-:Y:S01]  /*2100*/  LOP3.LUT R120, R60, 0xfffffff0, RZ, 0xc0, !PT ;  /* 0xfffffff03c787812 */ /* 0x000fe200078ec0ff */
[----:B------:R-:W-:Y:S01]  /*2110*/  USHF.L.U32 UR26, UR4, 0x4, URZ ;  /* 0x00000004041a7899 */ /* 0x000fe2000800063f */
[----:B------:R-:W-:Y:S01]  /*2120*/  SHF.R.S32.HI R58, RZ, 0x5, R58 ;  /* 0x00000005ff3a7819 */ /* 0x000fe2000001143a */
[C---:B------:R-:W-:Y:S01]  /*2130*/  IMAD R165, R166.reuse, UR5, R165 ;  /* 0x00000005a6a57c24 */ /* 0x040fe2000f8e02a5 */
[----:B------:R-:W-:Y:S01]  /*2140*/  SHF.R.S32.HI R60, RZ, 0x4, R60 ;  /* 0x00000004ff3c7819 */ /* 0x000fe2000001143c */
[----:B------:R-:W-:Y:S01]  /*2150*/  IMAD.WIDE.U32 R166, R166, UR4, R14 ;  /* 0x00000004a6a67c25 */ /* 0x000fe2000f8e000e */
[----:B------:R-:W-:-:S02]  /*2160*/  IADD3 R120, -R120, R57, RZ ;  /* 0x0000003978787210 */ /* 0x000fc40007ffe1ff */
[--C-:B------:R-:W-:Y:S01]  /*2170*/  SHF.R.S32.HI R101, RZ, 0x1f, R117.reuse ;  /* 0x0000001fff657819 */ /* 0x100fe20000011475 */
[----:B------:R-:W-:Y:S01]  /*2180*/  IMAD.IADD R116, R116, 0x1, R117 ;  /* 0x0000000174747824 */ /* 0x000fe200078e0275 */
[----:B------:R-:W-:Y:S01]  /*2190*/  IADD3 R165, R167, R165, RZ ;  /* 0x000000a5a7a57210 */ /* 0x000fe20007ffe0ff */
[C---:B------:R-:W-:Y:S02]  /*21a0*/  IMAD R3, R126.reuse, UR13, R3 ;  /* 0x0000000d7e037c24 */ /* 0x040fe4000f8e0203 */
[----:B------:R-:W-:Y:S01]  /*21b0*/  IMAD.WIDE.U32 R124, R126, UR12, R124 ;  /* 0x0000000c7e7c7c25 */ /* 0x000fe2000f8e007c */
[----:B------:R-:W-:-:S03]  /*21c0*/  SHF.R.S32.HI R100, RZ, 0x1f, R116 ;  /* 0x0000001fff647819 */ /* 0x000fc60000011474 */
[----:B------:R-:W-:Y:S02]  /*21d0*/  VIADD R123, R131, UR11 ;  /* 0x0000000b837b7c36 */ /* 0x000fe40008000000 */
[----:B------:R-:W-:Y:S02]  /*21e0*/  IMAD.SHL.U32 R119, R121, 0x10, RZ ;  /* 0x0000001079777824 */ /* 0x000fe400078e00ff */
[----:B------:R-:W-:Y:S02]  /*21f0*/  IMAD.IADD R56, R125, 0x1, R3 ;  /* 0x000000017d387824 */ /* 0x000fe400078e0203 */
[----:B------:R-:W-:Y:S01]  /*2200*/  @!P5 IMAD.MOV.U32 R0, RZ, RZ, RZ ;  /* 0x000000ffff00d224 */ /* 0x000fe200078e00ff */
[----:B-1----:R-:W-:Y:S06]  /*2210*/  @!P0 BRA `(.L_x_3829) ;  /* 0x000000ac00f08947 */ /* 0x002fec0003800000 */
[----:B------:R-:W1:Y:S01]  /*2220*/  LDC.64 R2, c[0x0][0x338] ;  /* 0x0000ce00ff027b82 */ /* 0x000e620000000a00 */
[----:B------:R-:W-:Y:S01]  /*2230*/  ULDC.64 UR10, c[0x0][0x330] ;  /* 0x0000cc00000a7ab9 */ /* 0x000fe20000000a00 */
[----:B------:R-:W-:Y:S01]  /*2240*/  USHF.R.S32.HI UR30, URZ, 0x1f, UR22 ;  /* 0x0000001f3f1e7899 */ /* 0x000fe20008011416 */
[----:B------:R-:W-:Y:S01]  /*2250*/  IMAD.U32 R7, RZ, RZ, UR10 ;  /* 0x0000000aff077e24 */ /* 0x000fe2000f8e00ff */
[----:B------:R-:W-:Y:S01]  /*2260*/  UIMAD UR17, UR16, UR10, URZ ;  /* 0x0000000a101172a4 */ /* 0x000fe2000f8e023f */
[----:B------:R-:W-:Y:S01]  /*2270*/  SHF.R.S32.HI R11, RZ, 0x1f, R5 ;  /* 0x0000001fff0b7819 */ /* 0x000fe20000011405 */
[----:B------:R-:W-:Y:S01]  /*2280*/  ULDC.64 UR14, c[0x0][0x340] ;  /* 0x0000d000000e7ab9 */ /* 0x000fe20000000a00 */
[----:B------:R-:W-:Y:S01]  /*2290*/  IADD3 R13, P1, P0, R5, -UR22, R126 ;  /* 0x80000016050d7c10 */ /* 0x000fe2000f83e07e */
[----:B------:R-:W-:Y:S01]  /*22a0*/  UIMAD UR17, UR21, UR11, UR17 ;  /* 0x0000000b151172a4 */ /* 0x000fe2000f8e0211 */
[----:B------:R-:W-:Y:S01]  /*22b0*/  IMAD.WIDE.U32 R16, R7, UR21, R24 ;  /* 0x0000001507107c25 */ /* 0x000fe2000f8e0018 */
[----:B------:R-:W-:Y:S01]  /*22c0*/  USHF.L.U32 UR32, UR13, 0x5, URZ ;  /* 0x000000050d207899 */ /* 0x000fe2000800063f */
[----:B------:R-:W-:Y:S01]  /*22d0*/  IADD3.X R11, R11, ~UR30, R127, P1, P0 ;  /* 0x8000001e0b0b7c10 */ /* 0x000fe20008fe047f */
[----:B------:R-:W-:Y:S01]  /*22e0*/  ULDC.64 UR10, c[0x0][0x328] ;  /* 0x0000ca00000a7ab9 */ /* 0x000fe20000000a00 */
[----:B------:R-:W-:Y:S01]  /*22f0*/  UIMAD.WIDE.U32 UR30, UR12, 0x20, URZ ;  /* 0x000000200c1e78a5 */ /* 0x000fe2000f8e003f */
[----:B------:R-:W-:Y:S01]  /*2300*/  IMAD.U32 R7, RZ, RZ, UR10 ;  /* 0x0000000aff077e24 */ /* 0x000fe2000f8e00ff */
[----:B------:R-:W-:Y:S01]  /*2310*/  UIMAD UR16, UR16, UR10, URZ ;  /* 0x0000000a101072a4 */ /* 0x000fe2000f8e023f */
[----:B------:R-:W-:Y:S01]  /*2320*/  VIADD R17, R17, UR17 ;  /* 0x0000001111117c36 */ /* 0x000fe20008000000 */
[----:B------:R-:W-:Y:S01]  /*2330*/  ULDC.64 UR12, c[0x0][0x350] ;  /* 0x0000d400000c7ab9 */ /* 0x000fe20000000a00 */
[----:B------:R-:W-:Y:S01]  /*2340*/  IMAD.WIDE.U32 R14, R7, UR21, R24 ;  /* 0x00000015070e7c25 */ /* 0x000fe2000f8e0018 */
[----:B------:R-:W-:Y:S01]  /*2350*/  UIMAD UR11, UR21, UR11, UR16 ;  /* 0x0000000b150b72a4 */ /* 0x000fe2000f8e0210 */
[----:B------:R-:W2:Y:S01]  /*2360*/  LDC R61, c[0x0][0x340] ;  /* 0x0000d000ff3d7b82 */ /* 0x000ea20000000800 */
[----:B------:R-:W-:Y:S01]  /*2370*/  UIMAD.WIDE.U32 UR34, UR4, 0x20, URZ ;  /* 0x00000020042278a5 */ /* 0x000fe2000f8e003f */
[C---:B------:R-:W-:Y:S01]  /*2380*/  IMAD R4, R11.reuse, UR14, RZ ;  /* 0x0000000e0b047c24 */ /* 0x040fe2000f8e02ff */
[----:B------:R-:W-:Y:S01]  /*2390*/  USHF.L.U32 UR33, UR5, 0x5, URZ ;  /* 0x0000000505217899 */ /* 0x000fe2000800063f */
[-C--:B-1----:R-:W-:Y:S01]  /*23a0*/  IMAD R8, R11, R2.reuse, RZ ;  /* 0x000000020b087224 */ /* 0x082fe200078e02ff */
[----:B------:R-:W-:Y:S01]  /*23b0*/  UIMAD.WIDE.U32 UR36, UR4, 0x60, URZ ;  /* 0x00000060042478a5 */ /* 0x000fe2000f8e003f */
[----:B------:R-:W-:Y:S01]  /*23c0*/  VIADD R15, R15, UR11 ;  /* 0x0000000b0f0f7c36 */ /* 0x000fe20008000000 */
[----:B------:R-:W-:Y:S01]  /*23d0*/  ULDC.64 UR10, c[0x0][0x348] ;  /* 0x0000d200000a7ab9 */ /* 0x000fe20000000a00 */
[C---:B------:R-:W-:Y:S01]  /*23e0*/  IMAD R4, R13.reuse, UR15, R4 ;  /* 0x0000000f0d047c24 */ /* 0x040fe2000f8e0204 */
[C---:B------:R-:W-:Y:S01]  /*23f0*/  SHF.L.U64.HI R62, R2.reuse, 0x4, R3 ;  /* 0x00000004023e7819 */ /* 0x040fe20000010203 */
[----:B------:R-:W-:Y:S01]  /*2400*/  IMAD.WIDE.U32 R10, R13, UR14, R16 ;  /* 0x0000000e0d0a7c25 */ /* 0x000fe2000f8e0010 */
[----:B------:R-:W-:Y:S01]  /*2410*/  USHF.L.U32 UR38, UR14, 0x4, URZ ;  /* 0x000000040e267899 */ /* 0x000fe2000800063f */
[----:B------:R-:W-:Y:S01]  /*2420*/  SHF.L.U32 R113, R121, 0x5, RZ ;  /* 0x0000000579717819 */ /* 0x000fe200000006ff */
[----:B------:R-:W-:Y:S01]  /*2430*/  USHF.L.U64.HI UR39, UR14, 0x5, UR15 ;  /* 0x000000050e277899 */ /* 0x000fe2000801020f */
[C---:B------:R-:W-:Y:S01]  /*2440*/  IMAD R8, R13.reuse, R3, R8 ;  /* 0x000000030d087224 */ /* 0x040fe200078e0208 */
[----:B------:R-:W-:Y:S01]  /*2450*/  USHF.L.U32 UR40, UR14, 0x5, URZ ;  /* 0x000000050e287899 */ /* 0x000fe2000800063f */
[----:B------:R-:W-:Y:S01]  /*2460*/  IMAD.WIDE.U32 R12, R13, R2, R14 ;  /* 0x000000020d0c7225 */ /* 0x000fe200078e000e */
[----:B------:R-:W-:Y:S01]  /*2470*/  UIMAD.WIDE.U32 UR42, UR14, 0x60, URZ ;  /* 0x000000600e2a78a5 */ /* 0x000fe2000f8e003f */
[----:B------:R-:W-:Y:S01]  /*2480*/  SHF.L.U64.HI R64, R2, 0x5, R3 ;  /* 0x0000000502407819 */ /* 0x000fe20000010203 */
[----:B------:R-:W-:Y:S01]  /*2490*/  USHF.L.U64.HI UR39, UR40, 0x1, UR39 ;  /* 0x0000000128277899 */ /* 0x000fe20008010227 */
[----:B------:R-:W-:Y:S01]  /*24a0*/  IMAD.IADD R11, R11, 0x1, R4 ;  /* 0x000000010b0b7824 */ /* 0x000fe200078e0204 */
[----:B------:R-:W-:Y:S01]  /*24b0*/  IADD3 R13, R13, R8, RZ ;  /* 0x000000080d0d7210 */ /* 0x000fe20007ffe0ff */
[C---:B------:R-:W-:Y:S01]  /*24c0*/  IMAD R7, R9.reuse, UR12, RZ ;  /* 0x0000000c09077c24 */ /* 0x040fe2000f8e02ff */
[----:B------:R-:W-:Y:S01]  /*24d0*/  IADD3 R114, R126, 0x20, RZ ;  /* 0x000000207e727810 */ /* 0x000fe20007ffe0ff */
[----:B------:R-:W-:Y:S01]  /*24e0*/  IMAD R9, R9, UR10, RZ ;  /* 0x0000000a09097c24 */ /* 0x000fe2000f8e02ff */
[----:B------:R-:W-:Y:S01]  /*24f0*/  SHF.R.S32.HI R99, RZ, 0x1f, R119 ;  /* 0x0000001fff637819 */ /* 0x000fe20000011477 */
[----:B-----5:R-:W-:Y:S01]  /*2500*/  IMAD.IADD R0, R0, 0x1, R5 ;  /* 0x0000000100007824 */ /* 0x020fe200078e0205 */
[----:B------:R-:W-:Y:S01]  /*2510*/  SHF.R.S32.HI R98, RZ, 0x1f, R113 ;  /* 0x0000001fff627819 */ /* 0x000fe20000011471 */
[C---:B------:R-:W-:Y:S01]  /*2520*/  IMAD R7, R6.reuse, UR13, R7 ;  /* 0x0000000d06077c24 */ /* 0x040fe2000f8e0207 */
[----:B------:R-:W-:Y:S01]  /*2530*/  USHF.L.U64.HI UR13, UR14, 0x4, UR15 ;  /* 0x000000040e0d7899 */ /* 0x000fe2000801020f */
[----:B------:R-:W-:Y:S01]  /*2540*/  IMAD.WIDE.U32 R10, R6, UR12, R10 ;  /* 0x0000000c060a7c25 */ /* 0x000fe2000f8e000a */
[----:B------:R-:W-:-:S02]  /*2550*/  UIMAD UR12, UR5, 0x60, URZ ;  /* 0x00000060050c78a4 */ /* 0x000fc4000f8e023f */
[----:B------:R-:W-:Y:S01]  /*2560*/  UIMAD UR15, UR15, 0x60, URZ ;  /* 0x000000600f0f78a4 */ /* 0x000fe2000f8e023f */
[C---:B------:R-:W-:Y:S01]  /*2570*/  IMAD R4, R6.reuse, UR11, R9 ;  /* 0x0000000b06047c24 */ /* 0x040fe2000f8e0209 */
[----:B------:R-:W-:Y:S01]  /*2580*/  ULDC.64 UR4, c[0x0][0x318] ;  /* 0x0000c60000047ab9 */ /* 0x000fe20000000a00 */
[----:B------:R-:W-:Y:S01]  /*2590*/  IMAD R52, R121, R0, RZ ;  /* 0x0000000079347224 */ /* 0x000fe200078e02ff */
[----:B------:R-:W-:Y:S01]  /*25a0*/  UIADD3 UR14, UR35, UR33, URZ ;  /* 0x00000021230e7290 */ /* 0x000fe2000fffe03f */
[----:B------:R-:W-:Y:S01]  /*25b0*/  IMAD.WIDE.U32 R8, R6, UR10, R12 ;  /* 0x0000000a06087c25 */ /* 0x000fe2000f8e000c */
[----:B------:R-:W-:Y:S01]  /*25c0*/  ULDC.64 UR10, c[0x0][0x320] ;  /* 0x0000c800000a7ab9 */ /* 0x000fe20000000a00 */
[----:B------:R-:W-:Y:S01]  /*25d0*/  USHF.L.U32 UR33, UR34, 0x1, URZ ;  /* 0x0000000122217899 */ /* 0x000fe2000800063f */
[----:B------:R-:W-:Y:S01]  /*25e0*/  LEA R80, P0, R10, UR10, 0x1 ;  /* 0x0000000a0a507c11 */ /* 0x000fe2000f8008ff */
[----:B------:R-:W-:Y:S01]  /*25f0*/  IMAD.IADD R7, R11, 0x1, R7 ;  /* 0x000000010b077824 */ /* 0x000fe200078e0207 */
[----:B------:R-:W-:Y:S01]  /*2600*/  SHF.R.S32.HI R53, RZ, 0x1f, R52 ;  /* 0x0000001fff357819 */ /* 0x000fe20000011434 */
[----:B------:R-:W-:Y:S01]  /*2610*/  IMAD.IADD R4, R9, 0x1, R4 ;  /* 0x0000000109047824 */ /* 0x000fe200078e0204 */
[-C--:B------:R-:W-:Y:S01]  /*2620*/  IADD3 R86, P2, R116, R52.reuse, RZ ;  /* 0x0000003474567210 */ /* 0x080fe20007f5e0ff */
[----:B------:R-:W-:Y:S01]  /*2630*/  IMAD.SHL.U32 R63, R2, 0x10, RZ ;  /* 0x00000010023f7824 */ /* 0x000fe200078e00ff */
[----:B------:R-:W-:Y:S01]  /*2640*/  IADD3 R52, P4, R117, R52, RZ ;  /* 0x0000003475347210 */ /* 0x000fe20007f9e0ff */
[----:B------:R-:W-:Y:S01]  /*2650*/  VIADD R110, R119, 0x40 ;  /* 0x00000040776e7836 */ /* 0x000fe20000000000 */
[----:B------:R-:W-:Y:S01]  /*2660*/  LEA.HI.X R81, R10, UR11, R7, 0x1, P0 ;  /* 0x0000000b0a517c11 */ /* 0x000fe200080f0c07 */
[--C-:B------:R-:W-:Y:S01]  /*2670*/  IMAD.X R87, R100, 0x1, R53.reuse, P2 ;  /* 0x0000000164577824 */ /* 0x100fe200010e0635 */
[C---:B------:R-:W-:Y:S01]  /*2680*/  LEA R82, P0, R8.reuse, UR4, 0x1 ;  /* 0x0000000408527c11 */ /* 0x040fe2000f8008ff */
[----:B------:R-:W-:Y:S01]  /*2690*/  IMAD.X R53, R101, 0x1, R53, P4 ;  /* 0x0000000165357824 */ /* 0x000fe200020e0635 */
[----:B------:R-:W-:Y:S01]  /*26a0*/  ULDC.64 UR10, c[0x0][0x218] ;  /* 0x00008600000a7ab9 */ /* 0x000fe20000000a00 */
[C---:B------:R-:W-:Y:S01]  /*26b0*/  VIADD R109, R119.reuse, 0x80 ;  /* 0x00000080776d7836 */ /* 0x040fe20000000000 */
[----:B------:R-:W-:Y:S01]  /*26c0*/  LEA.HI.X R83, R8, UR5, R4, 0x1, P0 ;  /* 0x0000000508537c11 */ /* 0x000fe200080f0c04 */
        /* <DEDUP_REMOVED lines=14> */
[----:B------:R-:W-:Y:S01]  /*27b0*/  IMAD R111, R121, 0x30, RZ ;  /* 0x00000030796f7824 */ /* 0x000fe200078e02ff */
[----:B------:R-:W-:Y:S01]  /*27c0*/  SHF.L.U64.HI R87, R86, 0x1, R87 ;  /* 0x0000000156577819 */ /* 0x000fe20000010257 */
[----:B------:R-:W-:Y:S01]  /*27d0*/  IMAD.IADD R102, R119, 0x1, R104 ;  /* 0x0000000177667824 */ /* 0x000fe200078e0268 */
[C---:B------:R-:W-:Y:S01]  /*27e0*/  IADD3.X R27, R53.reuse, UR11, RZ, P1, !PT ;  /* 0x0000000b351b7c10 */ /* 0x040fe20008ffe4ff */
[----:B------:R-:W-:Y:S01]  /*27f0*/  IMAD.SHL.U32 R65, R2, 0x20, RZ ;  /* 0x0000002002417824 */ /* 0x000fe200078e00ff */
[----:B------:R-:W-:Y:S01]  /*2800*/  SHF.L.U32 R86, R86, 0x1, RZ ;  /* 0x0000000156567819 */ /* 0x000fe200000006ff */
[C---:B------:R-:W-:Y:S01]  /*2810*/  VIADD R115, R126.reuse, 0x10 ;  /* 0x000000107e737836 */ /* 0x040fe20000000000 */
[----:B------:R-:W-:Y:S01]  /*2820*/  IADD3.X R53, R53, UR5, RZ, P0, !PT ;  /* 0x0000000535357c10 */ /* 0x000fe200087fe4ff */
[----:B------:R-:W-:Y:S01]  /*2830*/  VIADD R112, R126, 0x30 ;  /* 0x000000307e707836 */ /* 0x000fe20000000000 */
[-C--:B------:R-:W-:Y:S01]  /*2840*/  IADD3 R70, P0, R63, R63.reuse, RZ ;  /* 0x0000003f3f467210 */ /* 0x080fe20007f1e0ff */
[----:B------:R-:W-:Y:S01]  /*2850*/  VIADD R20, R24, 0x40 ;  /* 0x0000004018147836 */ /* 0x000fe20000000000 */
[----:B------:R-:W-:Y:S01]  /*2860*/  IADD3 R84, P4, R86, UR10, RZ ;  /* 0x0000000a56547c10 */ /* 0x000fe2000ff9e0ff */
[----:B------:R-:W-:Y:S01]  /*2870*/  VIADD R19, R24, 0x80 ;  /* 0x0000008018137836 */ /* 0x000fe20000000000 */
[----:B------:R-:W-:Y:S01]  /*2880*/  IADD3 R68, P5, R70, 0x80, RZ ;  /* 0x0000008046447810 */ /* 0x000fe20007fbe0ff */
[----:B------:R-:W-:Y:S01]  /*2890*/  IMAD.X R71, R62, 0x1, R62, P0 ;  /* 0x000000013e477824 */ /* 0x000fe200000e063e */
[----:B------:R-:W-:Y:S01]  /*28a0*/  IADD3 R66, P0, R70, 0x40, RZ ;  /* 0x0000004046427810 */ /* 0x000fe20007f1e0ff */
[----:B------:R-:W-:Y:S01]  /*28b0*/  VIADD R18, R24, 0xc0 ;  /* 0x000000c018127836 */ /* 0x000fe20000000000 */
[----:B------:R-:W-:Y:S01]  /*28c0*/  IADD3 R86, P2, R86, UR4, RZ ;  /* 0x0000000456567c10 */ /* 0x000fe2000ff5e0ff */
[--C-:B------:R-:W-:Y:S01]  /*28d0*/  IMAD.X R69, RZ, RZ, R71.reuse, P5 ;  /* 0x000000ffff457224 */ /* 0x100fe200028e0647 */
[----:B------:R-:W-:Y:S01]  /*28e0*/  IADD3.X R85, R87, UR11, RZ, P4, !PT ;  /* 0x0000000b57557c10 */ /* 0x000fe2000a7fe4ff */
[----:B------:R-:W-:Y:S01]  /*28f0*/  IMAD.X R67, RZ, RZ, R71, P0 ;  /* 0x000000ffff437224 */ /* 0x000fe200000e0647 */
[----:B------:R-:W-:Y:S01]  /*2900*/  IADD3 R108, R119, R110, RZ ;  /* 0x0000006e776c7210 */ /* 0x000fe20007ffe0ff */
[----:B------:R-:W-:Y:S01]  /*2910*/  IMAD.U32 R17, RZ, RZ, UR20 ;  /* 0x00000014ff117e24 */ /* 0x000fe2000f8e00ff */
[----:B------:R-:W-:Y:S01]  /*2920*/  IADD3 R70, P4, R70, 0xc0, RZ ;  /* 0x000000c046467810 */ /* 0x000fe20007f9e0ff */
[----:B--2---:R-:W-:Y:S01]  /*2930*/  IMAD.U32 R61, R61, -0x40, RZ ;  /* 0xffffffc03d3d7824 */ /* 0x004fe200078e00ff */
[----:B------:R-:W-:Y:S01]  /*2940*/  IADD3.X R87, R87, UR5, RZ, P2, !PT ;  /* 0x0000000557577c10 */ /* 0x000fe200097fe4ff */
[----:B------:R-:W-:Y:S01]  /*2950*/  IMAD.IADD R105, R119, 0x1, R108 ;  /* 0x0000000177697824 */ /* 0x000fe200078e026c */
[-C--:B------:R-:W-:Y:S01]  /*2960*/  IADD3 R73, P2, R66, R63.reuse, RZ ;  /* 0x0000003f42497210 */ /* 0x080fe20007f5e0ff */
[----:B------:R-:W-:Y:S01]  /*2970*/  UIADD3 UR45, UR37, UR12, URZ ;  /* 0x0000000c252d7290 */ /* 0x000fe2000fffe03f */
[-C--:B------:R-:W-:Y:S01]  /*2980*/  IADD3 R75, P1, R68, R63.reuse, RZ ;  /* 0x0000003f444b7210 */ /* 0x080fe20007f3e0ff */
[----:B------:R-:W-:Y:S01]  /*2990*/  USHF.L.U64.HI UR34, UR34, 0x1, UR14 ;  /* 0x0000000122227899 */ /* 0x000fe2000801020e */
[----:B------:R-:W-:Y:S01]  /*29a0*/  IADD3 R77, P0, R70, R63, RZ ;  /* 0x0000003f464d7210 */ /* 0x000fe20007f1e0ff */
[--C-:B------:R-:W-:Y:S01]  /*29b0*/  IMAD.X R72, R67, 0x1, R62.reuse, P2 ;  /* 0x0000000143487824 */ /* 0x100fe200010e063e */
[----:B------:R-:W-:Y:S01]  /*29c0*/  IADD3.X R71, RZ, R71, RZ, P4, !PT ;  /* 0x00000047ff477210 */ /* 0x000fe200027fe4ff */
[----:B------:R-:W-:Y:S01]  /*29d0*/  IMAD.X R74, R69, 0x1, R62, P1 ;  /* 0x00000001454a7824 */ /* 0x000fe200008e063e */
[----:B------:R-:W-:Y:S01]  /*29e0*/  IADD3 R103, R119, R106, RZ ;  /* 0x0000006a77677210 */ /* 0x000fe20007ffe0ff */
[----:B------:R-:W-:Y:S01]  /*29f0*/  USHF.L.U64.HI UR35, UR38, 0x1, UR13 ;  /* 0x0000000126237899 */ /* 0x000fe2000801020d */
[----:B------:R-:W-:Y:S01]  /*2a00*/  SHF.R.S32.HI R97, RZ, 0x1f, R110 ;  /* 0x0000001fff617819 */ /* 0x000fe2000001146e */
[----:B------:R-:W-:Y:S01]  /*2a10*/  IMAD.X R76, R71, 0x1, R62, P0 ;  /* 0x00000001474c7824 */ /* 0x000fe200000e063e */
[----:B------:R-:W-:Y:S01]  /*2a20*/  SHF.R.S32.HI R96, RZ, 0x1f, R111 ;  /* 0x0000001fff607819 */ /* 0x000fe2000001146f */
[----:B------:R-:W-:Y:S01]  /*2a30*/  UIADD3 UR47, UR43, UR15, URZ ;  /* 0x0000000f2b2f7290 */ /* 0x000fe2000fffe03f */
[----:B------:R-:W-:Y:S01]  /*2a40*/  SHF.R.S32.HI R95, RZ, 0x1f, R109 ;  /* 0x0000001fff5f7819 */ /* 0x000fe2000001146d */
[----:B------:R-:W-:Y:S01]  /*2a50*/  ULDC UR4, c[0x0][0x2e0] ;  /* 0x0000b80000047ab9 */ /* 0x000fe20000000800 */
[----:B------:R-:W-:Y:S01]  /*2a60*/  SHF.R.S32.HI R93, RZ, 0x1f, R107 ;  /* 0x0000001fff5d7819 */ /* 0x000fe2000001146b */
[----:B------:R-:W-:Y:S01]  /*2a70*/  ULDC.U8 UR44, c[0x0][0x3c3] ;  /* 0x0000f0c0002c7ab9 */ /* 0x000fe20000000000 */
        /* <DEDUP_REMOVED lines=8> */
[----:B------:R-:W-:Y:S01]  /*2b00*/  SHF.R.S32.HI R89, RZ, 0x1f, R103 ;  /* 0x0000001fff597819 */ /* 0x000fe20000011467 */
[----:B------:R-:W-:Y:S01]  /*2b10*/  UIADD3 UR32, UR31, UR32, URZ ;  /* 0x000000201f207290 */ /* 0x000fe2000fffe03f */
[----:B------:R-:W-:Y:S01]  /*2b20*/  SHF.R.S32.HI R88, RZ, 0x1f, R102 ;  /* 0x0000001fff587819 */ /* 0x000fe20000011466 */
[----:B------:R-:W-:-:S02]  /*2b30*/  USHF.L.U32 UR38, UR38, 0x1, URZ ;  /* 0x0000000126267899 */ /* 0x000fc4000800063f */
[----:B------:R-:W-:Y:S01]  /*2b40*/  USHF.L.U32 UR40, UR40, 0x1, URZ ;  /* 0x0000000128287899 */ /* 0x000fe2000800063f */
[----:B------:R-:W-:Y:S01]  /*2b50*/  ULDC.64 UR12, c[0x0][0x230] ;  /* 0x00008c00000c7ab9 */ /* 0x000fe20000000a00 */
[----:B------:R-:W-:-:S10]  /*2b60*/  ULDC.64 UR14, c[0x0][0x238] ;  /* 0x00008e00000e7ab9 */ /* 0x000fd40000000a00 */
.L_x_3883:
[----:B------:R-:W-:Y:S02]  /*2b70*/  IMAD.SHL.U32 R22, R17, 0x40, RZ ;  /* 0x0000004011167824 */ /* 0x000fe400078e00ff */
[----:B------:R-:W-:Y:S02]  /*2b80*/  IMAD.U32 R3, RZ, RZ, UR26 ;  /* 0x0000001aff037e24 */ /* 0x000fe4000f8e00ff */
[----:B------:R-:W-:Y:S02]  /*2b90*/  VIADD R21, R22, 0xffffffc0 ;  /* 0xffffffc016157836 */ /* 0x000fe40000000000 */
[----:B------:R-:W-:Y:S02]  /*2ba0*/  IMAD.U32 R2, RZ, RZ, UR26 ;  /* 0x0000001aff027e24 */ /* 0x000fe4000f8e00ff */
[----:B------:R-:W-:Y:S01]  /*2bb0*/  IMAD.U32 R0, RZ, RZ, UR25 ;  /* 0x00000019ff007e24 */ /* 0x000fe2000f8e00ff */
[C---:B------:R-:W-:Y:S02]  /*2bc0*/  IADD3 R51, -R21.reuse, UR28, RZ ;  /* 0x0000001c15337c10 */ /* 0x040fe4000fffe1ff */
[----:B------:R-:W-:Y:S02]  /*2bd0*/  IADD3 R49, -R21, UR22, RZ ;  /* 0x0000001615317c10 */ /* 0x000fe4000fffe1ff */
[CC--:B------:R-:W-:Y:S02]  /*2be0*/  ISETP.GE.AND P0, PT, R126.reuse, R51.reuse, PT ;  /* 0x000000337e00720c */ /* 0x0c0fe40003f06270 */
[C---:B------:R-:W-:Y:S02]  /*2bf0*/  ISETP.GE.AND P5, PT, R115.reuse, R51, PT ;  /* 0x000000337300720c */ /* 0x040fe40003fa6270 */
[-C--:B------:R-:W-:Y:S02]  /*2c00*/  ISETP.GE.AND P0, PT, R126, R49.reuse, !P0 ;  /* 0x000000317e00720c */ /* 0x080fe40004706270 */
[----:B------:R-:W-:Y:S02]  /*2c10*/  ISETP.GE.AND P5, PT, R115, R49, !P5 ;  /* 0x000000317300720c */ /* 0x000fe40006fa6270 */
[C---:B------:R-:W-:Y:S04]  /*2c20*/  ISETP.GE.AND P2, PT, R114.reuse, R51, PT ;  /* 0x000000337200720c */ /* 0x040fe80003f46270 */
[----:B------:R-:W-:Y:S05]  /*2c30*/  ISETP.GE.AND P2, PT, R114, R49, !P2 ;  /* 0x000000317200720c */ /* 0x000fea0005746270 */
[----:B------:R-:W2:Y:S02]  /*2c40*/  @P0 LDG.E.128 R12, desc[UR6][R80.64] ;  /* 0x00000006500c0981 */ /* 0x000ea4000c1e1d00 */
[----:B------:R-:W-:Y:S04]  /*2c50*/  @P5 IADD3 R32, P1, R80, UR38, RZ ;  /* 0x0000002650205c10 */ /* 0x000fe8000ff3e0ff */
[----:B------:R-:W-:Y:S02]  /*2c60*/  @P5 IADD3.X R33, R81, UR35, RZ, P1, !PT ;  /* 0x0000002351215c10 */ /* 0x000fe40008ffe4ff */
[----:B------:R-:W-:Y:S04]  /*2c70*/  @P5 LEA R36, P1, R3, R78, 0x1 ;  /* 0x0000004e03245211 */ /* 0x000fe800078208ff */
[----:B------:R-:W-:Y:S02]  /*2c80*/  @P5 LEA.HI.X R37, R2, R79, R0, 0x1, P1 ;  /* 0x0000004f02255211 */ /* 0x000fe400008f0c00 */
[----:B------:R-:W-:Y:S04]  /*2c90*/  @P2 IADD3 R2, P1, R80, UR40, RZ ;  /* 0x0000002850022c10 */ /* 0x000fe8000ff3e0ff */
[----:B------:R-:W-:Y:S02]  /*2ca0*/  @P2 IADD3.X R3, R81, UR39, RZ, P1, !PT ;  /* 0x0000002751032c10 */ /* 0x000fe40008ffe4ff */
[----:B------:R-:W-:Y:S04]  /*2cb0*/  @P2 IADD3 R38, P1, R78, UR33, RZ ;  /* 0x000000214e262c10 */ /* 0x000fe8000ff3e0ff */
[----:B------:R-:W-:Y:S02]  /*2cc0*/  @P2 IADD3.X R39, R79, UR34, RZ, P1, !PT ;  /* 0x000000224f272c10 */ /* 0x000fe40008ffe4ff */
        /* <DEDUP_REMOVED lines=8> */
[----:B----4-:R4:W-:Y:S04]  /*2d50*/  @P0 STG.E.128 desc[UR6][R78.64+0x180], R28 ;  /* 0x0001801c4e000986 */ /* 0x0109e8000c101d06 */
[----:B-1----:R-:W5:Y:S04]  /*2d60*/  @P5 LDG.E.128 R12, desc[UR6][R32.64] ;  /* 0x00000006200c5981 */ /* 0x002f68000c1e1d00 */
[----:B-----5:R1:W-:Y:S04]  /*2d70*/  @P5 STG.E.128 desc[UR6][R36.64], R12 ;  /* 0x0000000c24005986 */ /* 0x0203e8000c101d06 */
[----:B--2---:R-:W2:Y:S04]  /*2d80*/  @P5 LDG.E.128 R8, desc[UR6][R32.64+0x80] ;  /* 0x0000800620085981 */ /* 0x004ea8000c1e1d00 */
[----:B--2---:R-:W-:Y:S04]  /*2d90*/  @P5 STG.E.128 desc[UR6][R36.64+0x80], R8 ;  /* 0x0000800824005986 */ /* 0x004fe8000c101d06 */
[----:B---3--:R-:W2:Y:S04]  /*2da0*/  @P5 LDG.E.128 R4, desc[UR6][R32.64+0x100] ;  /* 0x0001000620045981 */ /* 0x008ea8000c1e1d00 */
[----:B--2---:R-:W-:Y:S04]  /*2db0*/  @P5 STG.E.128 desc[UR6][R36.64+0x100], R4 ;  /* 0x0001000424005986 */ /* 0x004fe8000c101d06 */
[----:B----4-:R-:W2:Y:S04]  /*2dc0*/  @P5 LDG.E.128 R28, desc[UR6][R32.64+0x180] ;  /* 0x00018006201c5981 */ /* 0x010ea8000c1e1d00 */
[----:B--2---:R2:W-:Y:S04]  /*2dd0*/  @P5 STG.E.128 desc[UR6][R36.64+0x180], R28 ;  /* 0x0001801c24005986 */ /* 0x0045e8000c101d06 */
[----:B-1----:R-:W3:Y:S01]  /*2de0*/  @P2 LDG.E.128 R12, desc[UR6][R2.64] ;  /* 0x00000006020c2981 */ /* 0x002ee2000c1e1d00 */
[----:B--2---:R-:W-:Y:S04]  /*2df0*/  @P1 IADD3 R36, P4, R80, UR42, RZ ;  /* 0x0000002a50241c10 */ /* 0x004fe8000ff9e0ff */
[----:B------:R-:W-:Y:S01]  /*2e00*/  @P1 IADD3.X R37, R81, UR47, RZ, P4, !PT ;  /* 0x0000002f51251c10 */ /* 0x000fe2000a7fe4ff */
[----:B---3--:R1:W-:Y:S04]  /*2e10*/  @P2 STG.E.128 desc[UR6][R38.64], R12 ;  /* 0x0000000c26002986 */ /* 0x0083e8000c101d06 */
[----:B------:R-:W2:Y:S04]  /*2e20*/  @P2 LDG.E.128 R8, desc[UR6][R2.64+0x80] ;  /* 0x0000800602082981 */ /* 0x000ea8000c1e1d00 */
[----:B--2---:R2:W-:Y:S04]  /*2e30*/  @P2 STG.E.128 desc[UR6][R38.64+0x80], R8 ;  /* 0x0000800826002986 */ /* 0x0045e8000c101d06 */
[----:B------:R-:W3:Y:S04]  /*2e40*/  @P2 LDG.E.128 R4, desc[UR6][R2.64+0x100] ;  /* 0x0001000602042981 */ /* 0x000ee8000c1e1d00 */
[----:B---3--:R3:W-:Y:S04]  /*2e50*/  @P2 STG.E.128 desc[UR6][R38.64+0x100], R4 ;  /* 0x0001000426002986 */ /* 0x0087e8000c101d06 */
[----:B------:R-:W4:Y:S04]  /*2e60*/  @P2 LDG.E.128 R32, desc[UR6][R2.64+0x180] ;  /* 0x0001800602202981 */ /* 0x000f28000c1e1d00 */
[----:B----4-:R4:W-:Y:S01]  /*2e70*/  @P2 STG.E.128 desc[UR6][R38.64+0x180], R32 ;  /* 0x0001802026002986 */ /* 0x0109e2000c101d06 */
[----:B------:R-:W-:Y:S03]  /*2e80*/  @P1 IADD3 R40, P2, R78, UR36, RZ ;  /* 0x000000244e281c10 */ /* 0x000fe6000ff5e0ff */
[----:B------:R-:W5:Y:S01]  /*2e90*/  @P1 LDG.E.128 R28, desc[UR6][R36.64] ;  /* 0x00000006241c1981 */ /* 0x000f62000c1e1d00 */
[----:B------:R-:W-:Y:S02]  /*2ea0*/  @P1 IADD3.X R41, R79, UR45, RZ, P2, !PT ;  /* 0x0000002d4f291c10 */ /* 0x000fe400097fe4ff */
[----:B------:R-:W-:Y:S03]  /*2eb0*/  ISETP.NE.AND P2, PT, RZ, UR4, PT ;  /* 0x00000004ff007c0c */ /* 0x000fe6000bf45270 */
[----:B-----5:R4:W-:Y:S04]  /*2ec0*/  @P1 STG.E.128 desc[UR6][R40.64], R28 ;  /* 0x0000001c28001986 */ /* 0x0209e8000c101d06 */
        /* <DEDUP_REMOVED lines=212> */
.L_x_3833:
[----:B------:R-:W-:Y:S05]  /*3c10*/  BSYNC B0 ;  /* 0x0000000000007941 */ /* 0x000fea0003800000 */
.L_x_3832:
[----:B------:R-:W-:Y:S01]  /*3c20*/  ISETP.GE.AND P2, PT, R112, R51, PT ;  /* 0x000000337000720c */ /* 0x000fe20003f46270 */
        /* <DEDUP_REMOVED lines=11> */
[----:B------:R-:W-:Y:S02]  /*3ce0*/  SHF.L.U32 R143, R119, 0x1, RZ ;  /* 0x00000001778f7819 */ /* 0x000fe400000006ff */
[----:B------:R-:W-:Y:S02]  /*3cf0*/  LEA.HI.X R141, R63, R83, R62, 0x1, P1 ;  /* 0x000000533f8d7211 */ /* 0x000fe400008f0c3e */
[-C--:B----4-:R-:W-:Y:S02]  /*3d00*/  IADD3 R30, P1, R26, R143.reuse, RZ ;  /* 0x0000008f1a1e7210 */ /* 0x090fe40007f3e0ff */
[----:B------:R-:W-:Y:S01]  /*3d10*/  SHF.L.U64.HI R139, R119, 0x1, R99 ;  /* 0x00000001778b7819 */ /* 0x000fe20000010263 */
[----:B--2---:R-:W2:Y:S01]  /*3d20*/  LDG.E.128 R32, desc[UR6][R140.64] ;  /* 0x000000068c207981 */ /* 0x004ea2000c1e1d00 */
[----:B------:R-:W-:Y:S02]  /*3d30*/  IADD3 R54, P5, R52, R143, RZ ;  /* 0x0000008f34367210 */ /* 0x000fe40007fbe0ff */
[-C--:B------:R-:W-:Y:S02]  /*3d40*/  IADD3.X R31, R27, R139.reuse, RZ, P1, !PT ;  /* 0x0000008b1b1f7210 */ /* 0x080fe40000ffe4ff */
[----:B------:R-:W-:Y:S02]  /*3d50*/  IADD3.X R55, R53, R139, RZ, P5, !PT ;  /* 0x0000008b35377210 */ /* 0x000fe40002ffe4ff */
[----:B------:R-:W-:Y:S01]  /*3d60*/  MOV R144, UR23 ;  /* 0x0000001700907c02 */ /* 0x000fe20008000f00 */
        /* <DEDUP_REMOVED lines=30> */
[--C-:B------:R-:W-:Y:S01]  /*3f50*/  @!P0 HADD2.F32 R45, -RZ, R49.reuse.H0_H0 ;  /* 0x20000031ff2d8230 */ /* 0x100fe20000004100 */
[----:B------:R-:W-:Y:S01]  /*3f60*/  @!P0 F2FP.F16.F32.PACK_AB R142, R0, R139 ;  /* 0x0000008b008e823e */ /* 0x000fe200000000ff */
[----:B------:R-:W-:Y:S01]  /*3f70*/  @!P0 HADD2.F32 R49, -RZ, R49.H1_H1 ;  /* 0x30000031ff318230 */ /* 0x000fe20000004100 */
[----:B------:R-:W-:Y:S01]  /*3f80*/  MOV R139, UR24 ;  /* 0x00000018008b7c02 */ /* 0x000fe20008000f00 */
[----:B------:R-:W-:Y:S01]  /*3f90*/  @!P0 FMUL.FTZ R4, R28, R29 ;  /* 0x0000001d1c048220 */ /* 0x000fe20000410000 */
[-C--:B------:R-:W-:Y:S01]  /*3fa0*/  @!P0 FFMA.FTZ R2, R43, R44.reuse, R2 ;  /* 0x0000002c2b028223 */ /* 0x080fe20000010002 */
[-C--:B------:R-:W-:Y:S01]  /*3fb0*/  @!P0 FFMA.FTZ R3, R42, R45.reuse, R3 ;  /* 0x0000002d2a038223 */ /* 0x080fe20000010003 */
[----:B------:R-:W-:Y:S01]  /*3fc0*/  @!P0 FFMA.FTZ R143, R37, R44, -R143 ;  /* 0x0000002c258f8223 */ /* 0x000fe2000001088f */
[----:B------:R-:W-:Y:S01]  /*3fd0*/  @!P0 FFMA.FTZ R50, R38, R45, -R50 ;  /* 0x0000002d26328223 */ /* 0x000fe20000010832 */
[-C--:B------:R-:W-:Y:S01]  /*3fe0*/  @!P0 FFMA.FTZ R145, R28, R49.reuse, -R145 ;  /* 0x000000311c918223 */ /* 0x080fe20000010891 */
[----:B------:R-:W-:Y:S01]  /*3ff0*/  @!P0 FFMA.FTZ R4, R47, R49, R4 ;  /* 0x000000312f048223 */ /* 0x000fe20000010004 */
[----:B------:R-:W-:Y:S02]  /*4000*/  LEA R138, P5, R139, R132, 0x1 ;  /* 0x000000848b8a7211 */ /* 0x000fe400078a08ff */
        /* <DEDUP_REMOVED lines=155> */
.L_x_3835:
[----:B------:R-:W-:Y:S05]  /*49c0*/  BSYNC B0 ;  /* 0x0000000000007941 */ /* 0x000fea0003800000 */
.L_x_3834:
[----:B------:R-:W-:Y:S04]  /*49d0*/  BSSY B0, `(.L_x_3836) ;  /* 0x00000d9000007945 */ /* 0x000fe80003800000 */
[----:B------:R-:W-:Y:S05]  /*49e0*/  @!P4 BRA `(.L_x_3837) ;  /* 0x0000000c005cc947 */ /* 0x000fea0003800000 */
[-C--:B------:R-:W-:Y:S02]  /*49f0*/  LEA R142, P1, R65, R82.reuse, 0x1 ;  /* 0x00000052418e7211 */ /* 0x080fe400078208ff */
[----:B------:R-:W-:Y:S02]  /*4a00*/  SHF.L.U32 R141, R113, 0x1, RZ ;  /* 0x00000001718d7819 */ /* 0x000fe400000006ff */
[----:B------:R-:W-:Y:S02]  /*4a10*/  ISETP.GE.AND P0, PT, R24, UR4, PT ;  /* 0x0000000418007c0c */ /* 0x000fe4000bf06270 */
[----:B------:R-:W-:Y:S02]  /*4a20*/  LEA.HI.X R143, R65, R83, R64, 0x1, P1 ;  /* 0x00000053418f7211 */ /* 0x000fe400008f0c40 */
[----:B-1----:R-:W-:Y:S02]  /*4a30*/  SHF.L.U64.HI R139, R113, 0x1, R98 ;  /* 0x00000001718b7819 */ /* 0x002fe40000010262 */
[-C--:B----4-:R-:W-:Y:S01]  /*4a40*/  IADD3 R30, P1, R26, R141.reuse, RZ ;  /* 0x0000008d1a1e7210 */ /* 0x090fe20007f3e0ff */
[----:B--2---:R-:W2:Y:S01]  /*4a50*/  LDG.E.128 R32, desc[UR6][R142.64] ;  /* 0x000000068e207981 */ /* 0x004ea2000c1e1d00 */
[----:B------:R-:W-:Y:S02]  /*4a60*/  IADD3 R54, P4, R52, R141, RZ ;  /* 0x0000008d34367210 */ /* 0x000fe40007f9e0ff */
[-C--:B------:R-:W-:Y:S02]  /*4a70*/  IADD3.X R31, R27, R139.reuse, RZ, P1, !PT ;  /* 0x0000008b1b1f7210 */ /* 0x080fe40000ffe4ff */
[----:B------:R-:W-:Y:S02]  /*4a80*/  IADD3.X R55, R53, R139, RZ, P4, !PT ;  /* 0x0000008b35377210 */ /* 0x000fe400027fe4ff */
[----:B------:R-:W-:Y:S01]  /*4a90*/  MOV R144, UR30 ;  /* 0x0000001e00907c02 */ /* 0x000fe20008000f00 */
[----:B------:R-:W3:Y:S01]  /*4aa0*/  @!P0 LDG.E.64 R28, desc[UR6][R30.64] ;  /* 0x000000061e1c8981 */ /* 0x000ee2000c1e1b00 */
[----:B------:R-:W-:Y:S02]  /*4ab0*/  LEA R146, P4, R66, R82, 0x1 ;  /* 0x0000005242927211 */ /* 0x000fe400078808ff */
[----:B------:R-:W-:Y:S02]  /*4ac0*/  LEA R138, P5, R144, R132, 0x1 ;  /* 0x00000084908a7211 */ /* 0x000fe400078a08ff */
[----:B------:R-:W-:Y:S01]  /*4ad0*/  ISETP.GE.AND P1, PT, R20, UR4, PT ;  /* 0x0000000414007c0c */ /* 0x000fe2000bf26270 */
[----:B------:R-:W4:Y:S01]  /*4ae0*/  @!P0 LDG.E.64 R50, desc[UR6][R54.64] ;  /* 0x0000000636328981 */ /* 0x000f22000c1e1b00 */
[----:B------:R-:W-:Y:S02]  /*4af0*/  LEA.HI.X R147, R66, R83, R67, 0x1, P4 ;  /* 0x0000005342937211 */ /* 0x000fe400020f0c43 */
[----:B------:R-:W-:Y:S02]  /*4b00*/  MOV R145, UR31 ;  /* 0x0000001f00917c02 */ /* 0x000fe40008000f00 */
[----:B------:R-:W-:Y:S01]  /*4b10*/  MOV R145, UR32 ;  /* 0x0000002000917c02 */ /* 0x000fe20008000f00 */
        /* <DEDUP_REMOVED lines=21> */
[----:B------:R-:W-:Y:S01]  /*4c70*/  @!P0 FFMA.FTZ R141, R37, R42, -R141 ;  /* 0x0000002a258d8223 */ /* 0x000fe2000001088d */
[----:B------:R-:W-:Y:S02]  /*4c80*/  @!P0 HADD2.F32 R36, -RZ, R36.H0_H0 ;  /* 0x20000024ff248230 */ /* 0x000fe40000004100 */
[----:B------:R-:W-:Y:S01]  /*4c90*/  @!P0 FFMA.FTZ R0, R43, R45, R0 ;  /* 0x0000002d2b008223 */ /* 0x000fe20000010000 */
[--C-:B------:R-:W-:Y:S02]  /*4ca0*/  @!P0 HADD2.F32 R43, -RZ, R38.reuse.H1_H1 ;  /* 0x30000026ff2b8230 */ /* 0x100fe40000004100 */
[-C--:B------:R-:W-:Y:S01]  /*4cb0*/  @!P0 FMUL.FTZ R48, R44, R23.reuse ;  /* 0x000000172c308220 */ /* 0x080fe20000410000 */
[----:B------:R-:W-:Y:S02]  /*4cc0*/  @!P0 HADD2.F32 R28, -RZ, R38.H0_H0 ;  /* 0x20000026ff1c8230 */ /* 0x000fe40000004100 */
[----:B------:R-:W-:Y:S01]  /*4cd0*/  @!P0 FMUL.FTZ R3, R36, R23 ;  /* 0x0000001724038220 */ /* 0x000fe20000410000 */
[----:B------:R-:W-:Y:S01]  /*4ce0*/  @!P0 F2FP.F16.F32.PACK_AB R140, R0, R139 ;  /* 0x0000008b008c823e */ /* 0x000fe200000000ff */
[----:B------:R-:W-:Y:S01]  /*4cf0*/  @!P0 HADD2.F32 R51, -RZ, R51.H1_H1 ;  /* 0x30000033ff338230 */ /* 0x000fe20000004100 */
[----:B------:R-:W-:Y:S01]  /*4d00*/  LEA.HI.X R139, R144, R133, R145, 0x1, P5 ;  /* 0x00000085908b7211 */ /* 0x000fe200028f0c91 */
[-C--:B------:R-:W-:Y:S01]  /*4d10*/  @!P0 FMUL.FTZ R143, R43, R29.reuse ;  /* 0x0000001d2b8f8220 */ /* 0x080fe20000410000 */
[----:B------:R-:W-:Y:S01]  /*4d20*/  @!P0 MOV R32, R140 ;  /* 0x0000008c00208202 */ /* 0x000fe20000000f00 */
[----:B------:R-:W-:Y:S01]  /*4d30*/  @!P0 FMUL.FTZ R4, R28, R29 ;  /* 0x0000001d1c048220 */ /* 0x000fe20000410000 */
[----:B------:R-:W-:Y:S01]  /*4d40*/  LEA R144, P4, R68, R82, 0x1 ;  /* 0x0000005244907211 */ /* 0x000fe200078808ff */
        /* <DEDUP_REMOVED lines=11> */
[----:B------:R-:W-:Y:S02]  /*4e00*/  ISETP.GE.AND P0, PT, R19, UR4, PT ;  /* 0x0000000413007c0c */ /* 0x000fe4000bf06270 */
[----:B------:R-:W-:Y:S01]  /*4e10*/  LEA.HI.X R145, R68, R83, R69, 0x1, P4 ;  /* 0x0000005344917211 */ /* 0x000fe200020f0c45 */
        /* <DEDUP_REMOVED lines=148> */
.L_x_3837:
[----:B------:R-:W-:Y:S05]  /*5760*/  BSYNC B0 ;  /* 0x0000000000007941 */ /* 0x000fea0003800000 */
.L_x_3836:
        /* <DEDUP_REMOVED lines=118> */
[C---:B------:R-:W-:Y:S02]  /*5ed0*/  LEA R48, P2, R77.reuse, R82, 0x1 ;  /* 0x000000524d307211 */ /* 0x040fe400078408ff */
[----:B------:R-:W-:Y:S01]  /*5ee0*/  ISETP.GE.AND P1, PT, R18, UR4, PT ;  /* 0x0000000412007c0c */ /* 0x000fe2000bf26270 */
[----:B------:R2:W-:Y:S01]  /*5ef0*/  STG.E.128 desc[UR6][R42.64+0x80], R28 ;  /* 0x0000801c2a007986 */ /* 0x0005e2000c101d06 */
[----:B------:R-:W-:Y:S07]  /*5f00*/  LEA.HI.X R49, R77, R83, R76, 0x1, P2 ;  /* 0x000000534d317211 */ /* 0x000fee00010f0c4c */
        /* <DEDUP_REMOVED lines=24> */
[--C-:B------:R-:W-:Y:S02]  /*6090*/  @!P0 HADD2.F32 R32, -RZ, R10.reuse.H1_H1 ;  /* 0x3000000aff208230 */ /* 0x100fe40000004100 */
[----:B------:R-:W-:Y:S01]  /*60a0*/  @!P0 FMUL.FTZ R45, R33, R6 ;  /* 0x00000006212d8220 */ /* 0x000fe20000410000 */
[----:B------:R-:W-:Y:S01]  /*60b0*/  @!P0 HADD2.F32 R10, -RZ, R10.H0_H0 ;  /* 0x2000000aff0a8230 */ /* 0x000fe20000004100 */
[----:B------:R-:W-:Y:S01]  /*60c0*/  @!P0 MOV R12, R5 ;  /* 0x00000005000c8202 */ /* 0x000fe20000000f00 */
[--C-:B------:R-:W-:Y:S02]  /*60d0*/  @!P0 HADD2.F32 R37, -RZ, R11.reuse.H1_H1 ;  /* 0x3000000bff258230 */ /* 0x100fe40000004100 */
[C---:B------:R-:W-:Y:S01]  /*60e0*/  @!P0 FFMA.FTZ R45, R7.reuse, R34, -R45 ;  /* 0x00000022072d8223 */ /* 0x040fe2000001082d */
[----:B------:R-:W-:Y:S02]  /*60f0*/  @!P0 HADD2.F32 R11, -RZ, R11.H0_H0 ;  /* 0x2000000bff0b8230 */ /* 0x000fe40000004100 */
[----:B------:R-:W-:Y:S01]  /*6100*/  @!P0 FMUL.FTZ R6, R7, R6 ;  /* 0x0000000607068220 */ /* 0x000fe20000410000 */
[-C--:B------:R-:W-:Y:S01]  /*6110*/  @!P0 FMUL.FTZ R7, R10, R9.reuse ;  /* 0x000000090a078220 */ /* 0x080fe20000410000 */
[-C--:B------:R-:W-:Y:S01]  /*6120*/  @!P0 FMUL.FTZ R46, R37, R8.reuse ;  /* 0x00000008252e8220 */ /* 0x080fe20000410000 */
[C---:B------:R-:W-:Y:S01]  /*6130*/  @!P0 FMUL.FTZ R44, R32.reuse, R9 ;  /* 0x00000009202c8220 */ /* 0x040fe20000410000 */
[----:B------:R-:W-:Y:S01]  /*6140*/  @!P0 FMUL.FTZ R8, R11, R8 ;  /* 0x000000080b088220 */ /* 0x000fe20000410000 */
        /* <DEDUP_REMOVED lines=60> */
.L_x_3839:
[----:B------:R-:W-:Y:S05]  /*6510*/  BSYNC B0 ;  /* 0x0000000000007941 */ /* 0x000fea0003800000 */
.L_x_3838:
[----:B------:R-:W-:Y:S01]  /*6520*/  MOV R26, R135 ;  /* 0x00000087001a7202 */ /* 0x000fe20000000f00 */
[----:B------:R-:W-:Y:S01]  /*6530*/  IMAD.MOV.U32 R52, RZ, RZ, R137 ;  /* 0x000000ffff347224 */ /* 0x000fe200078e0089 */
[----:B------:R-:W-:Y:S01]  /*6540*/  MOV R27, R134 ;  /* 0x00000086001b7202 */ /* 0x000fe20000000f00 */
[----:B------:R-:W-:Y:S01]  /*6550*/  IMAD.MOV.U32 R53, RZ, RZ, R136 ;  /* 0x000000ffff357224 */ /* 0x000fe200078e0088 */
[----:B------:R-:W-:Y:S01]  /*6560*/  UMOV UR4, UR41 ;  /* 0x0000002900047c82 */ /* 0x000fe20008000000 */
[----:B------:R-:W-:Y:S05]  /*6570*/  BRA `(.L_x_3840) ;  /* 0x0000006400a47947 */ /* 0x000fea0003800000 */
.L_x_3831:
        /* <DEDUP_REMOVED lines=91> */
.L_x_3844:
[----:B------:R-:W-:Y:S05]  /*6b30*/  BSYNC B0 ;  /* 0x0000000000007941 */ /* 0x000fea0003800000 */
.L_x_3843:
        /* <DEDUP_REMOVED lines=89> */
.L_x_3846:
[----:B------:R-:W-:Y:S05]  /*70d0*/  BSYNC B0 ;  /* 0x0000000000007941 */ /* 0x000fea0003800000 */
.L_x_3845:
        /* <DEDUP_REMOVED lines=86> */
.L_x_3848:
[----:B------:R-:W-:Y:S05]  /*7640*/  BSYNC B0 ;  /* 0x0000000000007941 */ /* 0x000fea0003800000 */
.L_x_3847:
        /* <DEDUP_REMOVED lines=89> */
.L_x_3850:
[----:B------:R-:W-:Y:S05]  /*7be0*/  BSYNC B0 ;  /* 0x0000000000007941 */ /* 0x000fea0003800000 */
.L_x_3849:
[----:B-----5:R1:W-:Y:S02]  /*7bf0*/  STG.E.128 desc[UR6][R132.64+0x180], R36 ;  /* 0x0001802484007986 */ /* 0x0203e4000c101d06 */
.L_x_3842:
[----:B------:R-:W-:Y:S05]  /*7c00*/  BSYNC B1 ;  /* 0x0000000000017941 */ /* 0x000fea0003800000 */
.L_x_3841:
[----:B------:R-:W-:Y:S04]  /*7c10*/  BSSY B1, `(.L_x_3851) ;  /* 0x0000190000017945 */ /* 0x000fe80003800000 */
[----:B------:R-:W-:Y:S05]  /*7c20*/  @!P5 BRA `(.L_x_3852) ;  /* 0x000000180038d947 */ /* 0x000fea0003800000 */
[C---:B------:R-:W-:Y:S01]  /*7c30*/  LEA R42, P5, R63.reuse, R82, 0x1 ;  /* 0x000000523f2a7211 */ /* 0x040fe200078a08ff */
[----:B----4-:R-:W-:Y:S01]  /*7c40*/  IMAD.U32 R5, RZ, RZ, UR24 ;  /* 0x00000018ff057e24 */ /* 0x010fe2000f8e00ff */
[----:B------:R-:W-:Y:S01]  /*7c50*/  ISETP.GE.AND P4, PT, R24, UR4, PT ;  /* 0x0000000418007c0c */ /* 0x000fe2000bf86270 */
[----:B------:R-:W-:Y:S01]  /*7c60*/  IMAD.U32 R3, RZ, RZ, UR23 ;  /* 0x00000017ff037e24 */ /* 0x000fe2000f8e00ff */
[----:B------:R-:W-:Y:S01]  /*7c70*/  LEA.HI.X R43, R63, R83, R62, 0x1, P5 ;  /* 0x000000533f2b7211 */ /* 0x000fe200028f0c3e */
[----:B------:R-:W-:Y:S01]  /*7c80*/  BSSY B0, `(.L_x_3853) ;  /* 0x0000063000007945 */ /* 0x000fe20003800000 */
[----:B------:R-:W-:Y:S02]  /*7c90*/  LEA R40, P2, R5, R132, 0x1 ;  /* 0x0000008405287211 */ /* 0x000fe400078408ff */
[----:B------:R-:W-:Y:S01]  /*7ca0*/  ISETP.GE.AND P1, PT, R20, UR4, PT ;  /* 0x0000000414007c0c */ /* 0x000fe2000bf26270 */
[----:B------:R4:W5:Y:S01]  /*7cb0*/  LDG.E.128 R8, desc[UR6][R42.64] ;  /* 0x000000062a087981 */ /* 0x000962000c1e1d00 */
[----:B------:R-:W-:Y:S02]  /*7cc0*/  ISETP.GE.AND P0, PT, R19, UR4, PT ;  /* 0x0000000413007c0c */ /* 0x000fe4000bf06270 */
[C---:B------:R-:W-:Y:S02]  /*7cd0*/  IADD3 R46, P6, R42.reuse, 0x80, RZ ;  /* 0x000000802a2e7810 */ /* 0x040fe40007fde0ff */
[----:B------:R-:W-:Y:S02]  /*7ce0*/  IADD3 R44, P5, R42, 0x100, RZ ;  /* 0x000001002a2c7810 */ /* 0x000fe40007fbe0ff */
[----:B------:R-:W-:Y:S01]  /*7cf0*/  LEA.HI.X R41, R5, R133, R3, 0x1, P2 ;  /* 0x0000008505297211 */ /* 0x000fe200010f0c03 */
[----:B------:R-:W-:Y:S10]  /*7d00*/  @P4 BRA `(.L_x_3854) ;  /* 0x0000000400684947 */ /* 0x000ff40003800000 */
        /* <DEDUP_REMOVED lines=90> */
.L_x_3854:
[----:B------:R-:W-:Y:S05]  /*82b0*/  BSYNC B0 ;  /* 0x0000000000007941 */ /* 0x000fea0003800000 */
.L_x_3853:
        /* <DEDUP_REMOVED lines=97> */
.L_x_3856:
[----:B------:R-:W-:Y:S05]  /*88d0*/  BSYNC B0 ;  /* 0x0000000000007941 */ /* 0x000fea0003800000 */
.L_x_3855:
        /* <DEDUP_REMOVED lines=94> */
.L_x_3858:
[----:B------:R-:W-:Y:S05]  /*8ec0*/  BSYNC B0 ;  /* 0x0000000000007941 */ /* 0x000fea0003800000 */
.L_x_3857:
        /* <DEDUP_REMOVED lines=98> */
.L_x_3860:
[----:B------:R-:W-:Y:S05]  /*94f0*/  BSYNC B0 ;  /* 0x0000000000007941 */ /* 0x000fea0003800000 */
.L_x_3859:
[----:B-----5:R2:W-:Y:S02]  /*9500*/  STG.E.128 desc[UR6][R40.64+0x180], R4 ;  /* 0x0001800428007986 */ /* 0x0205e4000c101d06 */
.L_x_3852:
[----:B------:R-:W-:Y:S05]  /*9510*/  BSYNC B1 ;  /* 0x0000000000017941 */ /* 0x000fea0003800000 */
.L_x_3851:
[C---:B------:R-:W-:Y:S01]  /*9520*/  ISETP.GE.AND P0, PT, R114.reuse, R51, PT ;  /* 0x000000337200720c */ /* 0x040fe20003f06270 */
[----:B------:R-:W-:Y:S03]  /*9530*/  BSSY B1, `(.L_x_3861) ;  /* 0x0000193000017945 */ /* 0x000fe60003800000 */
[----:B------:R-:W-:Y:S11]  /*9540*/  ISETP.GE.AND P0, PT, R114, R49, !P0 ;  /* 0x000000317200720c */ /* 0x000ff60004706270 */
[----:B------:R-:W-:Y:S02]  /*9550*/  @!UPT UIADD3 URZ, URZ, URZ, URZ ;  /* 0x0000003f3f3ff290 */ /* 0x000fe4000fffe03f */
[----:B------:R-:W-:Y:S05]  /*9560*/  @!P0 BRA `(.L_x_3862) ;  /* 0x00000018003c8947 */ /* 0x000fea0003800000 */
[C---:B--2-4-:R-:W-:Y:S01]  /*9570*/  LEA R6, P2, R65.reuse, R82, 0x1 ;  /* 0x0000005241067211 */ /* 0x054fe200078408ff */
[----:B------:R-:W-:Y:S01]  /*9580*/  IMAD.U32 R2, RZ, RZ, UR30 ;  /* 0x0000001eff027e24 */ /* 0x000fe2000f8e00ff */
[----:B------:R-:W-:Y:S01]  /*9590*/  ISETP.GE.AND P1, PT, R24, UR4, PT ;  /* 0x0000000418007c0c */ /* 0x000fe2000bf26270 */
[----:B------:R-:W-:Y:S01]  /*95a0*/  IMAD.U32 R3, RZ, RZ, UR31 ;  /* 0x0000001fff037e24 */ /* 0x000fe2000f8e00ff */
[----:B------:R-:W-:Y:S01]  /*95b0*/  LEA.HI.X R7, R65, R83, R64, 0x1, P2 ;  /* 0x0000005341077211 */ /* 0x000fe200010f0c40 */
[----:B------:R-:W-:Y:S01]  /*95c0*/  IMAD.U32 R3, RZ, RZ, UR32 ;  /* 0x00000020ff037e24 */ /* 0x000fe2000f8e00ff */
[----:B-1----:R-:W-:Y:S01]  /*95d0*/  LEA R40, P0, R2, R132, 0x1 ;  /* 0x0000008402287211 */ /* 0x002fe200078008ff */
[----:B------:R-:W-:Y:S01]  /*95e0*/  BSSY B0, `(.L_x_3863) ;  /* 0x000005f000007945 */ /* 0x000fe20003800000 */
[----:B------:R-:W-:Y:S01]  /*95f0*/  ISETP.GE.AND P4, PT, R20, UR4, PT ;  /* 0x0000000414007c0c */ /* 0x000fe2000bf86270 */
[----:B------:R1:W5:Y:S01]  /*9600*/  LDG.E.128 R8, desc[UR6][R6.64] ;  /* 0x0000000606087981 */ /* 0x000362000c1e1d00 */
[----:B------:R-:W-:Y:S05]  /*9610*/  LEA.HI.X R41, R2, R133, R3, 0x1, P0 ;  /* 0x0000008502297211 */ /* 0x000fea00000f0c03 */
        /* <DEDUP_REMOVED lines=91> */
.L_x_3864:
[----:B------:R-:W-:Y:S05]  /*9bd0*/  BSYNC B0 ;  /* 0x0000000000007941 */ /* 0x000fea0003800000 */
.L_x_3863:
[-C--:B------:R-:W-:Y:S01]  /*9be0*/  LEA R2, P5, R66, R82.reuse, 0x1 ;  /* 0x0000005242027211 */ /* 0x080fe200078a08ff */
[----:B-----5:R2:W-:Y:S01]  /*9bf0*/  STG.E.128 desc[UR6][R40.64], R8 ;  /* 0x0000000828007986 */ /* 0x0205e2000c101d06 */
[-C--:B------:R-:W-:Y:S01]  /*9c00*/  LEA R44, P2, R68, R82.reuse, 0x1 ;  /* 0x00000052442c7211 */ /* 0x080fe200078408ff */
[----:B------:R-:W-:Y:S01]  /*9c10*/  BSSY B0, `(.L_x_3865) ;  /* 0x0000063000007945 */ /* 0x000fe20003800000 */
[-C--:B------:R-:W-:Y:S02]  /*9c20*/  LEA.HI.X R3, R66, R83.reuse, R67, 0x1, P5 ;  /* 0x0000005342037211 */ /* 0x080fe400028f0c43 */
[----:B------:R-:W-:Y:S02]  /*9c30*/  LEA R42, P0, R70, R82, 0x1 ;  /* 0x00000052462a7211 */ /* 0x000fe400078008ff */
[----:B------:R-:W-:Y:S01]  /*9c40*/  ISETP.GE.AND P1, PT, R19, UR4, PT ;  /* 0x0000000413007c0c */ /* 0x000fe2000bf26270 */
[----:B-1----:R2:W5:Y:S01]  /*9c50*/  LDG.E.128 R4, desc[UR6][R2.64] ;  /* 0x0000000602047981 */ /* 0x002562000c1e1d00 */
[-C--:B------:R-:W-:Y:S02]  /*9c60*/  LEA.HI.X R45, R68, R83.reuse, R69, 0x1, P2 ;  /* 0x00000053442d7211 */ /* 0x080fe400010f0c45 */
[----:B------:R-:W-:Y:S01]  /*9c70*/  LEA.HI.X R43, R70, R83, R71, 0x1, P0 ;  /* 0x00000053462b7211 */ /* 0x000fe200000f0c47 */
[----:B------:R-:W-:Y:S08]  /*9c80*/  @P4 BRA `(.L_x_3866) ;  /* 0x00000004006c4947 */ /* 0x000ff00003800000 */
        /* <DEDUP_REMOVED lines=91> */
.L_x_3866:
[----:B------:R-:W-:Y:S05]  /*a240*/  BSYNC B0 ;  /* 0x0000000000007941 */ /* 0x000fea0003800000 */
.L_x_3865:
[----:B-----5:R1:W-:Y:S01]  /*a250*/  STG.E.128 desc[UR6][R40.64+0x80], R4 ;  /* 0x0000800428007986 */ /* 0x0203e2000c101d06 */
[----:B------:R-:W-:Y:S03]  /*a260*/  BSSY B0, `(.L_x_3867) ;  /* 0x000005d000007945 */ /* 0x000fe60003800000 */
[----:B--2---:R1:W5:Y:S01]  /*a270*/  LDG.E.128 R8, desc[UR6][R44.64] ;  /* 0x000000062c087981 */ /* 0x004362000c1e1d00 */
[----:B------:R-:W-:Y:S05]  /*a280*/  @P1 BRA `(.L_x_3868) ;  /* 0x0000000400681947 */ /* 0x000fea0003800000 */
        /* <DEDUP_REMOVED lines=90> */
.L_x_3868:
[----:B------:R-:W-:Y:S05]  /*a830*/  BSYNC B0 ;  /* 0x0000000000007941 */ /* 0x000fea0003800000 */
.L_x_3867:
        /* <DEDUP_REMOVED lines=96> */
.L_x_3870:
[----:B------:R-:W-:Y:S05]  /*ae40*/  BSYNC B0 ;  /* 0x0000000000007941 */ /* 0x000fea0003800000 */
.L_x_3869:
[----:B-----5:R1:W-:Y:S02]  /*ae50*/  STG.E.128 desc[UR6][R40.64+0x180], R4 ;  /* 0x0001800428007986 */ /* 0x0203e4000c101d06 */
.L_x_3862:
[----:B------:R-:W-:Y:S05]  /*ae60*/  BSYNC B1 ;  /* 0x0000000000017941 */ /* 0x000fea0003800000 */
.L_x_3861:
[C---:B------:R-:W-:Y:S01]  /*ae70*/  ISETP.GE.AND P0, PT, R112.reuse, R51, PT ;  /* 0x000000337000720c */ /* 0x040fe20003f06270 */
[----:B------:R-:W-:Y:S03]  /*ae80*/  BSSY B1, `(.L_x_3871) ;  /* 0x0000194000017945 */ /* 0x000fe60003800000 */
[----:B------:R-:W-:Y:S11]  /*ae90*/  ISETP.GE.AND P0, PT, R112, R49, !P0 ;  /* 0x000000317000720c */ /* 0x000ff60004706270 */
[----:B------:R-:W-:Y:S02]  /*aea0*/  @!UPT UIADD3 URZ, URZ, URZ, URZ ;  /* 0x0000003f3f3ff290 */ /* 0x000fe4000fffe03f */
[----:B------:R-:W-:Y:S05]  /*aeb0*/  @!P0 BRA `(.L_x_3872) ;  /* 0x0000001800408947 */ /* 0x000fea0003800000 */
[----:B------:R-:W3:Y:S01]  /*aec0*/  LDC.64 R2, c[0x0][0x338] ;  /* 0x0000ce00ff027b82 */ /* 0x000ee20000000a00 */
[----:B------:R-:W-:Y:S01]  /*aed0*/  ISETP.GE.AND P0, PT, R24, UR4, PT ;  /* 0x0000000418007c0c */ /* 0x000fe2000bf06270 */
[----:B------:R-:W-:Y:S06]  /*aee0*/  BSSY B0, `(.L_x_3873) ;  /* 0x0000063000007945 */ /* 0x000fec0003800000 */
[----:B-12-4-:R-:W1:Y:S01]  /*aef0*/  LDC.64 R40, c[0x0][0x248] ;  /* 0x00009200ff287b82 */ /* 0x016e620000000a00 */
[----:B---3--:R-:W-:Y:S04]  /*af00*/  IMAD.WIDE.U32 R6, R2, 0x60, R82 ;  /* 0x0000006002067825 */ /* 0x008fe800078e0052 */
        /* <DEDUP_REMOVED lines=22> */
[----:B------:R2:W3:Y:S03]  /*b070*/  LDG.E.128 R12, desc[UR6][R2.64] ;  /* 0x00000006020c7981 */ /* 0x0004e6000c1e1d00 */
        /* <DEDUP_REMOVED lines=8> */
[----:B------:R1:W4:Y:S01]  /*b100*/  LDG.E.128 R28, desc[UR6][R4.64] ;  /* 0x00000006041c7981 */ /* 0x000322000c1e1d00 */
[--C-:B--2---:R-:W-:Y:S01]  /*b110*/  HADD2.F32 R3, -RZ, R37.reuse.H0_H0 ;  /* 0x20000025ff037230 */ /* 0x104fe20000004100 */
[----:B---3--:R-:W-:Y:S01]  /*b120*/  MOV R11, R13 ;  /* 0x0000000d000b7202 */ /* 0x008fe20000000f00 */
        /* <DEDUP_REMOVED lines=62> */
.L_x_3874:
[----:B------:R-:W-:Y:S05]  /*b510*/  BSYNC B0 ;  /* 0x0000000000007941 */ /* 0x000fea0003800000 */
.L_x_3873:
        /* <DEDUP_REMOVED lines=104> */
.L_x_3876:
[----:B------:R-:W-:Y:S05]  /*bba0*/  BSYNC B0 ;  /* 0x0000000000007941 */ /* 0x000fea0003800000 */
.L_x_3875:
        /* <DEDUP_REMOVED lines=94> */
.L_x_3878:
[----:B------:R-:W-:Y:S05]  /*c190*/  BSYNC B0 ;  /* 0x0000000000007941 */ /* 0x000fea0003800000 */
.L_x_3877:
        /* <DEDUP_REMOVED lines=96> */
.L_x_3880:
[----:B------:R-:W-:Y:S05]  /*c7a0*/  BSYNC B0 ;  /* 0x0000000000007941 */ /* 0x000fea0003800000 */
.L_x_3879:
[----:B-----5:R1:W-:Y:S02]  /*c7b0*/  STG.E.128 desc[UR6][R40.64+0x180], R4 ;  /* 0x0001800428007986 */ /* 0x0203e4000c101d06 */
.L_x_3872:
[----:B------:R-:W-:Y:S05]  /*c7c0*/  BSYNC B1 ;  /* 0x0000000000017941 */ /* 0x000fea0003800000 */
.L_x_3871:
        /* <DEDUP_REMOVED lines=8> */
.L_x_3830:
[----:B----4-:R-:W2:Y:S01]  /*c850*/  @P0 LDG.E.128 R32, desc[UR6][R82.64] ;  /* 0x0000000652200981 */ /* 0x010ea2000c1e1d00 */
[C---:B------:R-:W-:Y:S01]  /*c860*/  @P5 LEA R38, P1, R63.reuse, R82, 0x1 ;  /* 0x000000523f265211 */ /* 0x040fe200078208ff */
[----:B------:R-:W-:Y:S01]  /*c870*/  IMAD.U32 R2, RZ, RZ, UR30 ;  /* 0x0000001eff027e24 */ /* 0x000fe2000f8e00ff */
[----:B------:R-:W-:Y:S01]  /*c880*/  UMOV UR4, URZ ;  /* 0x0000003f00047c82 */ /* 0x000fe20008000000 */
[----:B------:R-:W-:Y:S01]  /*c890*/  IMAD.U32 R23, RZ, RZ, UR24 ;  /* 0x00000018ff177e24 */ /* 0x000fe2000f8e00ff */
[----:B------:R-:W-:Y:S01]  /*c8a0*/  @P5 LEA.HI.X R39, R63, R83, R62, 0x1, P1 ;  /* 0x000000533f275211 */ /* 0x000fe200008f0c3e */
[----:B------:R-:W-:Y:S01]  /*c8b0*/  IMAD.U32 R3, RZ, RZ, UR23 ;  /* 0x00000017ff037e24 */ /* 0x000fe2000f8e00ff */
[----:B--2---:R1:W-:Y:S04]  /*c8c0*/  @P0 STG.E.128 desc[UR6][R132.64], R32 ;  /* 0x0000002084000986 */ /* 0x0043e8000c101d06 */
[----:B------:R-:W2:Y:S04]  /*c8d0*/  @P0 LDG.E.128 R12, desc[UR6][R82.64+0x80] ;  /* 0x00008006520c0981 */ /* 0x000ea8000c1e1d00 */
[----:B--2---:R2:W-:Y:S04]  /*c8e0*/  @P0 STG.E.128 desc[UR6][R132.64+0x80], R12 ;  /* 0x0000800c84000986 */ /* 0x0045e8000c101d06 */
[----:B------:R-:W3:Y:S04]  /*c8f0*/  @P0 LDG.E.128 R8, desc[UR6][R82.64+0x100] ;  /* 0x0001000652080981 */ /* 0x000ee8000c1e1d00 */
[----:B---3--:R3:W-:Y:S04]  /*c900*/  @P0 STG.E.128 desc[UR6][R132.64+0x100], R8 ;  /* 0x0001000884000986 */ /* 0x0087e8000c101d06 */
[----:B------:R-:W4:Y:S04]  /*c910*/  @P0 LDG.E.128 R4, desc[UR6][R82.64+0x180] ;  /* 0x0001800652040981 */ /* 0x000f28000c1e1d00 */
[----:B----4-:R4:W-:Y:S01]  /*c920*/  @P0 STG.E.128 desc[UR6][R132.64+0x180], R4 ;  /* 0x0001800484000986 */ /* 0x0109e2000c101d06 */
[C---:B------:R-:W-:Y:S03]  /*c930*/  @P5 LEA R36, P0, R23.reuse, R132, 0x1 ;  /* 0x0000008417245211 */ /* 0x040fe600078008ff */
[----:B------:R-:W5:Y:S01]  /*c940*/  @P5 LDG.E.128 R28, desc[UR6][R38.64] ;  /* 0x00000006261c5981 */ /* 0x000f62000c1e1d00 */
[----:B------:R-:W-:Y:S01]  /*c950*/  @P5 LEA.HI.X R37, R23, R133, R3, 0x1, P0 ;  /* 0x0000008517255211 */ /* 0x000fe200000f0c03 */
[----:B------:R-:W-:Y:S01]  /*c960*/  IMAD.U32 R3, RZ, RZ, UR31 ;  /* 0x0000001fff037e24 */ /* 0x000fe2000f8e00ff */
[C---:B------:R-:W-:Y:S01]  /*c970*/  ISETP.GE.AND P0, PT, R114.reuse, R51, PT ;  /* 0x000000337200720c */ /* 0x040fe20003f06270 */
[----:B------:R-:W-:Y:S03]  /*c980*/  IMAD.U32 R3, RZ, RZ, UR32 ;  /* 0x00000020ff037e24 */ /* 0x000fe6000f8e00ff */
[----:B------:R-:W-:Y:S11]  /*c990*/  ISETP.GE.AND P0, PT, R114, R49, !P0 ;  /* 0x000000317200720c */ /* 0x000ff60004706270 */
[----:B------:R-:W-:Y:S02]  /*c9a0*/  @!UPT UIADD3 URZ, URZ, URZ, URZ ;  /* 0x0000003f3f3ff290 */ /* 0x000fe4000fffe03f */
[C---:B-1----:R-:W-:Y:S04]  /*c9b0*/  @P0 LEA R34, P1, R65.reuse, R82, 0x1 ;  /* 0x0000005241220211 */ /* 0x042fe800078208ff */
[----:B------:R-:W-:Y:S02]  /*c9c0*/  @P0 LEA.HI.X R35, R65, R83, R64, 0x1, P1 ;  /* 0x0000005341230211 */ /* 0x000fe400008f0c40 */
[C---:B------:R-:W-:Y:S04]  /*c9d0*/  @P0 LEA R32, P1, R2.reuse, R132, 0x1 ;  /* 0x0000008402200211 */ /* 0x040fe800078208ff */
[----:B------:R-:W-:Y:S02]  /*c9e0*/  @P0 LEA.HI.X R33, R2, R133, R3, 0x1, P1 ;  /* 0x0000008502210211 */ /* 0x000fe400008f0c03 */
[C---:B------:R-:W-:Y:S04]  /*c9f0*/  ISETP.GE.AND P1, PT, R112.reuse, R51, PT ;  /* 0x000000337000720c */ /* 0x040fe80003f26270 */
[----:B------:R-:W-:Y:S11]  /*ca00*/  ISETP.GE.AND P1, PT, R112, R49, !P1 ;  /* 0x000000317000720c */ /* 0x000ff60004f26270 */
[----:B------:R-:W-:Y:S02]  /*ca10*/  @!UPT UIADD3 URZ, URZ, URZ, URZ ;  /* 0x0000003f3f3ff290 */ /* 0x000fe4000fffe03f */
[----:B------:R-:W1:Y:S02]  /*ca20*/  @P1 LDC.64 R2, c[0x0][0x338] ;  /* 0x0000ce00ff021b82 */ /* 0x000e640000000a00 */
[----:B-1----:R-:W-:Y:S01]  /*ca30*/  @P1 IMAD R3, R3, 0x60, RZ ;  /* 0x0000006003031824 */ /* 0x002fe200078e02ff */
        /* <DEDUP_REMOVED lines=8> */
[----:B--2---:R-:W-:Y:S04]  /*cac0*/  @P1 IMAD.WIDE.U32 R36, R2, 0x60, R82 ;  /* 0x0000006002241825 */ /* 0x004fe800078e0052 */
[----:B------:R-:W-:Y:S02]  /*cad0*/  @P1 IMAD.IADD R37, R37, 0x1, R3 ;  /* 0x0000000125251824 */ /* 0x000fe400078e0203 */
[----:B------:R-:W1:Y:S02]  /*cae0*/  @P1 LDC.64 R2, c[0x0][0x248] ;  /* 0x00009200ff021b82 */ /* 0x000e640000000a00 */
[----:B-1----:R-:W-:Y:S01]  /*caf0*/  @P1 IMAD R3, R3, 0x60, RZ ;  /* 0x0000006003031824 */ /* 0x002fe200078e02ff */
[----:B---3--:R-:W-:Y:S04]  /*cb00*/  @P0 STG.E.128 desc[UR6][R32.64], R28 ;  /* 0x0000001c20000986 */ /* 0x008fe8000c101d06 */
[----:B------:R-:W2:Y:S04]  /*cb10*/  @P0 LDG.E.128 R12, desc[UR6][R34.64+0x80] ;  /* 0x00008006220c0981 */ /* 0x000ea8000c1e1d00 */
[----:B--2---:R-:W-:Y:S04]  /*cb20*/  @P0 STG.E.128 desc[UR6][R32.64+0x80], R12 ;  /* 0x0000800c20000986 */ /* 0x004fe8000c101d06 */
[----:B------:R-:W2:Y:S04]  /*cb30*/  @P0 LDG.E.128 R8, desc[UR6][R34.64+0x100] ;  /* 0x0001000622080981 */ /* 0x000ea8000c1e1d00 */
[----:B--2---:R1:W-:Y:S04]  /*cb40*/  @P0 STG.E.128 desc[UR6][R32.64+0x100], R8 ;  /* 0x0001000820000986 */ /* 0x0043e8000c101d06 */
[----:B------:R2:W3:Y:S02]  /*cb50*/  @P0 LDG.E.128 R4, desc[UR6][R34.64+0x180] ;  /* 0x0001800622040981 */ /* 0x0004e4000c1e1d00 */
[----:B--2---:R-:W-:Y:S04]  /*cb60*/  @P1 IMAD.WIDE.U32 R34, R2, 0x60, R132 ;  /* 0x0000006002221825 */ /* 0x004fe800078e0084 */
[----:B------:R-:W-:Y:S01]  /*cb70*/  @P1 IMAD.IADD R35, R35, 0x1, R3 ;  /* 0x0000000123231824 */ /* 0x000fe200078e0203 */
[----:B---3--:R2:W-:Y:S04]  /*cb80*/  @P0 STG.E.128 desc[UR6][R32.64+0x180], R4 ;  /* 0x0001800420000986 */ /* 0x0085e8000c101d06 */
        /* <DEDUP_REMOVED lines=8> */
.L_x_3840:
[----:B------:R-:W5:Y:S02]  /*cc10*/  LDC R0, c[0x0][0x338] ;  /* 0x0000ce00ff007b82 */ /* 0x000f640000000800 */
[----:B-----5:R-:W-:Y:S05]  /*cc20*/  IMAD.U32 R3, R0, -0x40, RZ ;  /* 0xffffffc000037824 */ /* 0x020fea00078e00ff */
[C---:B-1234-:R-:W-:Y:S04]  /*cc30*/  LEA R82, P0, R3.reuse, R82, 0x1 ;  /* 0x0000005203527211 */ /* 0x05efe800078008ff */
[----:B------:R-:W-:Y:S01]  /*cc40*/  LEA.HI.X.SX32 R83, R3, R83, 0x1, P0 ;  /* 0x0000005303537211 */ /* 0x000fe200000f0eff */
[----:B------:R-:W-:Y:S08]  /*cc50*/  @!P3 BRA `(.L_x_3881) ;  /* 0x000000040030b947 */ /* 0x000ff00003800000 */
[----:B------:R-:W-:Y:S04]  /*cc60*/  IADD3 R0, R17, -0x1, RZ ;  /* 0xffffffff11007810 */ /* 0x000fe80007ffe0ff */
[----:B------:R-:W-:Y:S11]  /*cc70*/  ISETP.GT.AND P0, PT, R0, UR29, PT ;  /* 0x0000001d00007c0c */ /* 0x000ff6000bf04270 */
        /* <DEDUP_REMOVED lines=74> */
.L_x_3881:
[----:B------:R-:W1:Y:S08]  /*d120*/  LDC R5, c[0x0][0x250] ;  /* 0x00009400ff057b82 */ /* 0x000e700000000800 */
[----:B------:R-:W2:Y:S02]  /*d130*/  LDC R3, c[0x0][0x248] ;  /* 0x00009200ff037b82 */ /* 0x000ea40000000800 */
[----:B--2---:R-:W-:Y:S02]  /*d140*/  IMAD.U32 R3, R3, -0x40, RZ ;  /* 0xffffffc003037824 */ /* 0x004fe400078e00ff */
[----:B-1----:R-:W-:Y:S03]  /*d150*/  IMAD.U32 R5, R5, -0x40, RZ ;  /* 0xffffffc005057824 */ /* 0x002fe600078e00ff */
[----:B------:R-:W-:Y:S02]  /*d160*/  LEA R132, P0, R3, R132, 0x1 ;  /* 0x0000008403847211 */ /* 0x000fe400078008ff */
[----:B------:R-:W-:Y:S02]  /*d170*/  LEA R78, P1, R5, R78, 0x1 ;  /* 0x0000004e054e7211 */ /* 0x000fe400078208ff */
[----:B------:R-:W-:Y:S02]  /*d180*/  LEA.HI.X.SX32 R133, R3, R133, 0x1, P0 ;  /* 0x0000008503857211 */ /* 0x000fe400000f0eff */
[----:B------:R-:W-:Y:S09]  /*d190*/  LEA.HI.X.SX32 R79, R5, R79, 0x1, P1 ;  /* 0x0000004f054f7211 */ /* 0x000ff200008f0eff */
.L_x_3882:
[----:B------:R-:W-:Y:S04]  /*d1a0*/  IADD3 R17, R17, -0x1, RZ ;  /* 0xffffffff11117810 */ /* 0x000fe80007ffe0ff */
[----:B------:R-:W-:Y:S11]  /*d1b0*/  ISETP.GT.AND P0, PT, R17, UR29, PT ;  /* 0x0000001d11007c0c */ /* 0x000ff6000bf04270 */
[----:B------:R-:W-:Y:S02]  /*d1c0*/  @!UPT UIADD3 URZ, URZ, URZ, URZ ;  /* 0x0000003f3f3ff290 */ /* 0x000fe4000fffe03f */
[----:B------:R-:W-:Y:S05]  /*d1d0*/  @P0 BRA `(.L_x_3883) ;  /* 0xffffff5800640947 */ /* 0x000fea000383ffff */
.L_x_3829:
        /* <DEDUP_REMOVED lines=12> */
[----:B------:R-:W-:-:S04]  /*d2a0*/  ISETP.NE.U32.AND P0, PT, RZ, UR8, PT ;  /* 0x00000008ff007c0c */ /* 0x000fc8000bf05070 */
[----:B------:R-:W-:Y:S01]  /*d2b0*/  ISETP.NE.AND.EX P0, PT, RZ, UR9, PT, P0 ;  /* 0x00000009ff007c0c */ /* 0x000fe2000bf05300 */
[----:B------:R-:W-:Y:S01]  /*d2c0*/  UMOV UR10, URZ ;  /* 0x0000003f000a7c82 */ /* 0x000fe20008000000 */
[----:B------:R-:W-:Y:S01]  /*d2d0*/  IADD3 R17, P1, R17, R130, RZ ;  /* 0x0000008211117210 */ /* 0x000fe20007f3e0ff */
[----:B------:R-:W-:Y:S01]  /*d2e0*/  IMAD.MOV.U32 R122, RZ, RZ, R130 ;  /* 0x000000ffff7a7224 */ /* 0x000fe200078e0082 */
[----:B------:R-:W-:-:S09]  /*d2f0*/  ULDC.64 UR8, c[0x0][0x210] ;  /* 0x0000840000087ab9 */ /* 0x000fd20000000a00 */
[----:B------:R-:W2:Y:S01]  /*d300*/  @P0 LDG.E R128, desc[UR6][R128.64] ;  /* 0x0000000680800981 */ /* 0x000ea2000c1e1900 */
[--C-:B-----5:R-:W-:Y:S01]  /*d310*/  IMAD.X R0, R15, 0x1, R123.reuse, P1 ;  /* 0x000000010f007824 */ /* 0x120fe200008e067b */
[----:B------:R-:W-:Y:S01]  /*d320*/  LEA R40, P2, R130, UR8, 0x1 ;  /* 0x0000000882287c11 */ /* 0x000fe2000f8408ff */
[----:B------:R-:W-:Y:S01]  /*d330*/  IMAD.WIDE.U32 R6, R4, 0x30, R122 ;  /* 0x0000003004067825 */ /* 0x000fe200078e007a */
[----:B------:R-:W-:Y:S01]  /*d340*/  LEA R26, P1, R17, UR8, 0x1 ;  /* 0x00000008111a7c11 */ /* 0x000fe2000f8208ff */
[----:B------:R-:W-:Y:S01]  /*d350*/  UIADD3 UR12, -UR27, UR19, URZ ;  /* 0x000000131b0c7290 */ /* 0x000fe2000fffe13f */
[----:B------:R-:W-:Y:S01]  /*d360*/  LEA.HI.X R41, R130, UR9, R123, 0x1, P2 ;  /* 0x0000000982297c11 */ /* 0x000fe200090f0c7b */
[----:B------:R-:W-:Y:S01]  /*d370*/  IMAD R9, R5, 0x30, RZ ;  /* 0x0000003005097824 */ /* 0x000fe200078e02ff */
[----:B------:R-:W-:Y:S02]  /*d380*/  LEA.HI.X R27, R17, UR9, R0, 0x1, P1 ;  /* 0x00000009111b7c11 */ /* 0x000fe400088f0c00 */
[----:B------:R-:W-:-:S02]  /*d390*/  LEA R12, P2, R6, UR8, 0x1 ;  /* 0x00000008060c7c11 */ /* 0x000fc4000f8408ff */
[----:B------:R-:W-:-:S04]  /*d3a0*/  ISETP.GE.AND P1, PT, R126, UR12, PT ;  /* 0x0000000c7e007c0c */ /* 0x000fc8000bf26270 */
[----:B------:R-:W-:Y:S02]  /*d3b0*/  ISETP.GT.AND P1, PT, R57, -0x8, !P1 ;  /* 0xfffffff83900780c */ /* 0x000fe40004f24270 */
[----:B--2---:R-:W-:Y:S02]  /*d3c0*/  @P0 R2UR UR10, R128 ;  /* 0x00000000800a02ca */ /* 0x004fe400000e0000 */
[----:B------:R-:W-:-:S04]  /*d3d0*/  LEA R2, P0, R4, R130, 0x5 ;  /* 0x0000008204027211 */ /* 0x000fc800078028ff */
[----:B------:R-:W-:Y:S01]  /*d3e0*/  LEA.HI.X R3, R4, R123, R5, 0x5, P0 ;  /* 0x0000007b04037211 */ /* 0x000fe200000f2c05 */
[----:B------:R-:W-:Y:S01]  /*d3f0*/  IMAD.IADD R4, R7, 0x1, R9 ;  /* 0x0000000107047824 */ /* 0x000fe200078e0209 */
[----:B------:R-:W-:-:S04]  /*d400*/  LEA R14, P4, R2, UR8, 0x1 ;  /* 0x00000008020e7c11 */ /* 0x000fc8000f8808ff */
[----:B------:R-:W-:Y:S01]  /*d410*/  LEA.HI.X R15, R2, UR9, R3, 0x1, P4 ;  /* 0x00000009020f7c11 */ /* 0x000fe2000a0f0c03 */
[----:B------:R-:W-:Y:S01]  /*d420*/  UIADD3 UR22, UR10, UR22, UR27 ;  /* 0x000000160a167290 */ /* 0x000fe2000fffe01b */
[----:B------:R-:W-:Y:S02]  /*d430*/  LEA.HI.X R13, R6, UR9, R4, 0x1, P2 ;  /* 0x00000009060d7c11 */ /* 0x000fe400090f0c04 */
[----:B------:R-:W-:Y:S02]  /*d440*/  ULDC.U8 UR10, c[0x0][0x3c3] ;  /* 0x0000f0c0000a7ab9 */ /* 0x000fe40000000000 */
[----:B------:R-:W-:Y:S01]  /*d450*/  ISETP.NE.AND P0, PT, RZ, UR10, PT ;  /* 0x0000000aff007c0c */ /* 0x000fe2000bf05270 */
[----:B------:R-:W-:-:S05]  /*d460*/  IMAD R5, R121, UR22, RZ ;  /* 0x0000001679057c24 */ /* 0x000fca000f8e02ff */
        /* <DEDUP_REMOVED lines=25> */
[--C-:B-----5:R-:W-:Y:S02]  /*d600*/  HADD2.F32 R37, -RZ, R35.reuse.H0_H0 ;  /* 0x20000023ff257230 */ /* 0x120fe40000004100 */
[----:B------:R-:W-:Y:S02]  /*d610*/  HADD2.F32 R35, -RZ, R35.H1_H1 ;  /* 0x30000023ff237230 */ /* 0x000fe40000004100 */
[--C-:B------:R-:W-:Y:S02]  /*d620*/  HADD2.F32 R36, -RZ, R33.reuse.H1_H1 ;  /* 0x30000021ff247230 */ /* 0x100fe40000004100 */
[----:B------:R-:W-:-:S02]  /*d630*/  HADD2.F32 R39, -RZ, R33.H0_H0 ;  /* 0x20000021ff277230 */ /* 0x000fc40000004100 */
[----:B--2---:R-:W-:Y:S02]  /*d640*/  HADD2.F32 R0, -RZ, R3.H1_H1 ;  /* 0x30000003ff007230 */ /* 0x004fe40000004100 */
[----:B------:R-:W-:Y:S02]  /*d650*/  HADD2.F32 R7, -RZ, R2.H1_H1 ;  /* 0x30000002ff077230 */ /* 0x000fe40000004100 */
[----:B---3--:R-:W-:Y:S02]  /*d660*/  HADD2.F32 R23, -RZ, R5.H1_H1 ;  /* 0x30000005ff177230 */ /* 0x008fe40000004100 */
[-C--:B------:R-:W-:Y:S01]  /*d670*/  FMUL.FTZ R6, R35, R0.reuse ;  /* 0x0000000023067220 */ /* 0x080fe20000410000 */
[----:B------:R-:W-:Y:S02]  /*d680*/  HADD2.F32 R33, -RZ, R4.H1_H1 ;  /* 0x30000004ff217230 */ /* 0x000fe40000004100 */
[CC--:B------:R-:W-:Y:S01]  /*d690*/  FMUL.FTZ R20, R36.reuse, R7.reuse ;  /* 0x0000000724147220 */ /* 0x0c0fe20000410000 */
[----:B------:R-:W-:Y:S01]  /*d6a0*/  FMUL.FTZ R0, R37, R0 ;  /* 0x0000000025007220 */ /* 0x000fe20000410000 */
[----:B------:R-:W-:Y:S01]  /*d6b0*/  FMUL.FTZ R7, R39, R7 ;  /* 0x0000000727077220 */ /* 0x000fe20000410000 */
        /* <DEDUP_REMOVED lines=25> */
.L_x_3890:
[----:B------:R-:W-:Y:S05]  /*d850*/  BSYNC B0 ;  /* 0x0000000000007941 */ /* 0x000fea0003800000 */
.L_x_3889:
[----:B-----5:R2:W-:Y:S01]  /*d860*/  STS.128 [R235], R32 ;  /* 0x00000020eb007388 */ /* 0x0205e20000000c00 */
[----:B------:R-:W-:Y:S01]  /*d870*/  IADD3 R0, R24, 0x40, RZ ;  /* 0x0000004018007810 */ /* 0x000fe20007ffe0ff */
[----:B------:R-:W-:Y:S03]  /*d880*/  BSSY B0, `(.L_x_3891) ;  /* 0x000002a000007945 */ /* 0x000fe60003800000 */
[----:B------:R-:W-:-:S13]  /*d890*/  ISETP.GE.AND P0, PT, R0, UR5, PT ;  /* 0x0000000500007c0c */ /* 0x000fda000bf06270 */
[----:B------:R-:W-:Y:S05]  /*d8a0*/  @P0 BRA `(.L_x_3892) ;  /* 0x00000000009c0947 */ /* 0x000fea0003800000 */
[----:B------:R-:W3:Y:S04]  /*d8b0*/  LDG.E.64 R2, desc[UR6][R44.64+0x40] ;  /* 0x000040062c027981 */ /* 0x000ee8000c1e1b00 */
[----:B------:R-:W4:Y:S01]  /*d8c0*/  LDG.E.64 R4, desc[UR6][R42.64+0x40] ;  /* 0x000040062a047981 */ /* 0x000f22000c1e1b00 */
[--C-:B--2---:R-:W-:Y:S02]  /*d8d0*/  HADD2.F32 R33, -RZ, R31.reuse.H0_H0 ;  /* 0x2000001fff217230 */ /* 0x104fe40000004100 */
[----:B------:R-:W-:Y:S02]  /*d8e0*/  HADD2.F32 R31, -RZ, R31.H1_H1 ;  /* 0x3000001fff1f7230 */ /* 0x000fe40000004100 */
[--C-:B------:R-:W-:Y:S02]  /*d8f0*/  HADD2.F32 R32, -RZ, R29.reuse.H1_H1 ;  /* 0x3000001dff207230 */ /* 0x100fe40000004100 */
[----:B------:R-:W-:-:S02]  /*d900*/  HADD2.F32 R35, -RZ, R29.H0_H0 ;  /* 0x2000001dff237230 */ /* 0x000fc40000004100 */
[----:B---3--:R-:W-:Y:S02]  /*d910*/  HADD2.F32 R0, -RZ, R3.H1_H1 ;  /* 0x30000003ff007230 */ /* 0x008fe40000004100 */
[----:B------:R-:W-:Y:S02]  /*d920*/  HADD2.F32 R7, -RZ, R2.H1_H1 ;  /* 0x30000002ff077230 */ /* 0x000fe40000004100 */
[----:B----4-:R-:W-:Y:S02]  /*d930*/  HADD2.F32 R23, -RZ, R5.H1_H1 ;  /* 0x30000005ff177230 */ /* 0x010fe40000004100 */
        /* <DEDUP_REMOVED lines=30> */
.L_x_3892:
[----:B------:R-:W-:Y:S05]  /*db20*/  BSYNC B0 ;  /* 0x0000000000007941 */ /* 0x000fea0003800000 */
.L_x_3891:
        /* <DEDUP_REMOVED lines=9> */
[----:B---3--:R-:W-:Y:S02]  /*dbc0*/  HADD2.F32 R29, -RZ, R19.H0_H0 ;  /* 0x20000013ff1d7230 */ /* 0x008fe40000004100 */
[--C-:B------:R-:W-:Y:S02]  /*dbd0*/  HADD2.F32 R28, -RZ, R17.reuse.H1_H1 ;  /* 0x30000011ff1c7230 */ /* 0x100fe40000004100 */
        /* <DEDUP_REMOVED lines=33> */
.L_x_3894:
[----:B------:R-:W-:Y:S05]  /*ddf0*/  BSYNC B0 ;  /* 0x0000000000007941 */ /* 0x000fea0003800000 */
.L_x_3893:
        /* <DEDUP_REMOVED lines=10> */
[--C-:B------:R-:W-:Y:S02]  /*dea0*/  HADD2.F32 R18, -RZ, R9.reuse.H1_H1 ;  /* 0x30000009ff127230 */ /* 0x100fe40000004100 */
[----:B------:R-:W-:-:S02]  /*deb0*/  HADD2.F32 R20, -RZ, R9.H0_H0 ;  /* 0x20000009ff147230 */ /* 0x000fc40000004100 */
[----:B-----5:R-:W-:Y:S02]  /*dec0*/  HADD2.F32 R0, -RZ, R3.H1_H1 ;  /* 0x30000003ff007230 */ /* 0x020fe40000004100 */
[----:B------:R-:W-:Y:S02]  /*ded0*/  HADD2.F32 R7, -RZ, R2.H1_H1 ;  /* 0x30000002ff077230 */ /* 0x000fe40000004100 */
[----:B--2---:R-:W-:Y:S02]  /*dee0*/  HADD2.F32 R11, -RZ, R5.H1_H1 ;  /* 0x30000005ff0b7230 */ /* 0x004fe40000004100 */
        /* <DEDUP_REMOVED lines=29> */
.L_x_3896:
[----:B------:R-:W-:Y:S05]  /*e0c0*/  BSYNC B0 ;  /* 0x0000000000007941 */ /* 0x000fea0003800000 */
.L_x_3895:
[----:B------:R1:W-:Y:S02]  /*e0d0*/  STS.128 [R235+0x6000], R8 ;  /* 0x00600008eb007388 */ /* 0x0003e40000000c00 */
.L_x_3888:
[----:B------:R-:W-:Y:S05]  /*e0e0*/  BSYNC B1 ;  /* 0x0000000000017941 */ /* 0x000fea0003800000 */
.L_x_3887:
[----:B------:R-:W-:Y:S01]  /*e0f0*/  VIADD R3, R126, 0x10 ;  /* 0x000000107e037836 */ /* 0x000fe20000000000 */
[----:B------:R-:W-:Y:S04]  /*e100*/  BSSY B1, `(.L_x_3897) ;  /* 0x00000c9000017945 */ /* 0x000fe80003800000 */
[----:B------:R-:W-:-:S04]  /*e110*/  ISETP.GE.AND P0, PT, R3, UR12, PT ;  /* 0x0000000c03007c0c */ /* 0x000fc8000bf06270 */
        /* <DEDUP_REMOVED lines=34> */
[-C--:B------:R-:W-:Y:S01]  /*e340*/  FFMA.FTZ R2, R35, R27.reuse, -R2 ;  /* 0x0000001b23027223 */ /* 0x080fe20000010802 */
[----:B------:R-:W-:Y:S01]  /*e350*/  FFMA.FTZ R27, R33, R27, R0 ;  /* 0x0000001b211b7223 */ /* 0x000fe20000010000 */
[----:B------:R-:W-:Y:S01]  /*e360*/  FMUL.FTZ R20, R36, R20 ;  /* 0x0000001424147220 */ /* 0x000fe20000410000 */
[----:B------:R-:W-:-:S02]  /*e370*/  HADD2.F32 R4, -RZ, R4.H0_H0 ;  /* 0x20000004ff047230 */ /* 0x000fc40000004100 */
[-C--:B------:R-:W-:Y:S01]  /*e380*/  FFMA.FTZ R23, R36, R26.reuse, -R23 ;  /* 0x0000001a24177223 */ /* 0x080fe20000010817 */
[----:B------:R-:W-:Y:S02]  /*e390*/  HADD2.F32 R35, -RZ, R32.H1_H1 ;  /* 0x30000020ff237230 */ /* 0x000fe40000004100 */
[----:B------:R-:W-:Y:S01]  /*e3a0*/  FFMA.FTZ R20, R37, R26, R20 ;  /* 0x0000001a25147223 */ /* 0x000fe20000010014 */
[----:B------:R-:W-:Y:S01]  /*e3b0*/  HADD2.F32 R0, -RZ, R34.H0_H0 ;  /* 0x20000022ff007230 */ /* 0x000fe20000004100 */
[----:B------:R-:W-:Y:S01]  /*e3c0*/  F2FP.F16.F32.PACK_AB R2, R27, R2 ;  /* 0x000000021b02723e */ /* 0x000fe200000000ff */
[----:B------:R-:W-:Y:S02]  /*e3d0*/  HADD2.F32 R5, -RZ, R5.H0_H0 ;  /* 0x20000005ff057230 */ /* 0x000fe40000004100 */
[----:B------:R-:W-:Y:S01]  /*e3e0*/  FMUL.FTZ R26, R35, R4 ;  /* 0x00000004231a7220 */ /* 0x000fe20000410000 */
[----:B------:R-:W-:Y:S02]  /*e3f0*/  HADD2.F32 R33, -RZ, R32.H0_H0 ;  /* 0x20000020ff217230 */ /* 0x000fe40000004100 */
[----:B------:R-:W-:-:S02]  /*e400*/  HADD2.F32 R34, -RZ, R34.H1_H1 ;  /* 0x30000022ff227230 */ /* 0x000fc40000004100 */
[----:B------:R-:W-:Y:S02]  /*e410*/  HADD2.F32 R6, -RZ, R6.H0_H0 ;  /* 0x20000006ff067230 */ /* 0x000fe40000004100 */
        /* <DEDUP_REMOVED lines=8> */
[----:B------:R-:W-:-:S02]  /*e4a0*/  F2FP.F16.F32.PACK_AB R33, R20, R23 ;  /* 0x000000171421723e */ /* 0x000fc400000000ff */
[----:B------:R-:W-:Y:S02]  /*e4b0*/  F2FP.F16.F32.PACK_AB R32, R35, R26 ;  /* 0x0000001a2320723e */ /* 0x000fe400000000ff */
[----:B------:R-:W-:Y:S02]  /*e4c0*/  F2FP.F16.F32.PACK_AB R34, R34, R37 ;  /* 0x000000252222723e */ /* 0x000fe400000000ff */
[----:B------:R-:W-:Y:S02]  /*e4d0*/  MOV R35, R2 ;  /* 0x0000000200237202 */ /* 0x000fe40000000f00 */
.L_x_3900:
[----:B------:R-:W-:Y:S05]  /*e4e0*/  BSYNC B0 ;  /* 0x0000000000007941 */ /* 0x000fea0003800000 */
.L_x_3899:
        /* <DEDUP_REMOVED lines=46> */
.L_x_3902:
[----:B------:R-:W-:Y:S05]  /*e7d0*/  BSYNC B0 ;  /* 0x0000000000007941 */ /* 0x000fea0003800000 */
.L_x_3901:
        /* <DEDUP_REMOVED lines=10> */
[--C-:B--2---:R-:W-:Y:S02]  /*e880*/  HADD2.F32 R29, -RZ, R17.reuse.H0_H0 ;  /* 0x20000011ff1d7230 */ /* 0x104fe40000004100 */
        /* <DEDUP_REMOVED lines=33> */
.L_x_3904:
[----:B------:R-:W-:Y:S05]  /*eaa0*/  BSYNC B0 ;  /* 0x0000000000007941 */ /* 0x000fea0003800000 */
.L_x_3903:
        /* <DEDUP_REMOVED lines=44> */
.L_x_3906:
[----:B------:R-:W-:Y:S05]  /*ed70*/  BSYNC B0 ;  /* 0x0000000000007941 */ /* 0x000fea0003800000 */
.L_x_3905:
[----:B------:R1:W-:Y:S02]  /*ed80*/  STS.128 [R235+0x6800], R8 ;  /* 0x00680008eb007388 */ /* 0x0003e40000000c00 */
.L_x_3898:
[----:B------:R-:W-:Y:S05]  /*ed90*/  BSYNC B1 ;  /* 0x0000000000017941 */ /* 0x000fea0003800000 */
.L_x_3897:
[----:B------:R-:W-:Y:S01]  /*eda0*/  VIADD R20, R126, 0x20 ;  /* 0x000000207e147836 */ /* 0x000fe20000000000 */
[----:B------:R-:W-:Y:S04]  /*edb0*/  BSSY B1, `(.L_x_3907) ;  /* 0x00000cb000017945 */ /* 0x000fe80003800000 */
[----:B------:R-:W-:-:S04]  /*edc0*/  ISETP.GE.AND P0, PT, R20, UR12, PT ;  /* 0x0000000c14007c0c */ /* 0x000fc8000bf06270 */
[----:B------:R-:W-:-:S13]  /*edd0*/  ISETP.LT.OR P0, PT, R57, -0x107, P0 ;  /* 0xfffffef93900780c */ /* 0x000fda0000701670 */
[----:B------:R-:W-:Y:S05]  /*ede0*/  @P0 BRA `(.L_x_3908) ;  /* 0x0000000c001c0947 */ /* 0x000fea0003800000 */
[----:B--23--:R2:W5:Y:S04]  /*edf0*/  LDG.E.128 R28, desc[UR6][R14.64+0x80] ;  /* 0x000080060e1c7981 */ /* 0x00c568000c1e1d00 */
        /* <DEDUP_REMOVED lines=19> */
[----:B-----5:R-:W-:Y:S01]  /*ef30*/  MOV R27, R35 ;  /* 0x00000023001b7202 */ /* 0x020fe20000000f00 */
[--C-:B------:R-:W-:Y:S02]  /*ef40*/  HADD2.F32 R36, -RZ, R33.reuse.H0_H0 ;  /* 0x20000021ff247230 */ /* 0x100fe40000004100 */
[----:B------:R-:W-:Y:S02]  /*ef50*/  HADD2.F32 R35, -RZ, R33.H1_H1 ;  /* 0x30000021ff237230 */ /* 0x000fe40000004100 */
[----:B------:R-:W-:-:S02]  /*ef60*/  HADD2.F32 R33, -RZ, R27.H0_H0 ;  /* 0x2000001bff217230 */ /* 0x000fc40000004100 */
[----:B------:R-:W-:Y:S02]  /*ef70*/  HADD2.F32 R27, -RZ, R27.H1_H1 ;  /* 0x3000001bff1b7230 */ /* 0x000fe40000004100 */
[----:B--2---:R-:W-:Y:S02]  /*ef80*/  HADD2.F32 R0, -RZ, R5.H1_H1 ;  /* 0x30000005ff007230 */ /* 0x004fe40000004100 */
[----:B------:R-:W-:Y:S02]  /*ef90*/  HADD2.F32 R14, -RZ, R4.H1_H1 ;  /* 0x30000004ff0e7230 */ /* 0x000fe40000004100 */
[----:B---3--:R-:W-:Y:S02]  /*efa0*/  HADD2.F32 R23, -RZ, R7.H1_H1 ;  /* 0x30000007ff177230 */ /* 0x008fe40000004100 */
[-C--:B------:R-:W-:Y:S01]  /*efb0*/  FMUL.FTZ R2, R27, R0.reuse ;  /* 0x000000001b027220 */ /* 0x080fe20000410000 */
[----:B------:R-:W-:Y:S01]  /*efc0*/  FMUL.FTZ R0, R33, R0 ;  /* 0x0000000021007220 */ /* 0x000fe20000410000 */
[----:B------:R-:W-:-:S02]  /*efd0*/  HADD2.F32 R26, -RZ, R6.H1_H1 ;  /* 0x30000006ff1a7230 */ /* 0x000fc40000004100 */
[-C--:B------:R-:W-:Y:S01]  /*efe0*/  FMUL.FTZ R15, R35, R14.reuse ;  /* 0x0000000e230f7220 */ /* 0x080fe20000410000 */
[-C--:B------:R-:W-:Y:S01]  /*eff0*/  FFMA.FTZ R2, R33, R23.reuse, -R2 ;  /* 0x0000001721027223 */ /* 0x080fe20000010802 */
[----:B------:R-:W-:Y:S01]  /*f000*/  FFMA.FTZ R23, R27, R23, R0 ;  /* 0x000000171b177223 */ /* 0x000fe20000010000 */
[----:B------:R-:W-:Y:S02]  /*f010*/  HADD2.F32 R0, -RZ, R34.H0_H0 ;  /* 0x20000022ff007230 */ /* 0x000fe40000004100 */
[C---:B------:R-:W-:Y:S01]  /*f020*/  FMUL.FTZ R14, R36.reuse, R14 ;  /* 0x0000000e240e7220 */ /* 0x040fe20000410000 */
[----:B------:R-:W-:Y:S02]  /*f030*/  HADD2.F32 R4, -RZ, R4.H0_H0 ;  /* 0x20000004ff047230 */ /* 0x000fe40000004100 */
[-C--:B------:R-:W-:Y:S01]  /*f040*/  FFMA.FTZ R15, R36, R26.reuse, -R15 ;  /* 0x0000001a240f7223 */ /* 0x080fe2000001080f */
[----:B------:R-:W-:Y:S02]  /*f050*/  HADD2.F32 R5, -RZ, R5.H0_H0 ;  /* 0x20000005ff057230 */ /* 0x000fe40000004100 */
[----:B------:R-:W-:Y:S01]  /*f060*/  FFMA.FTZ R14, R35, R26, R14 ;  /* 0x0000001a230e7223 */ /* 0x000fe2000001000e */
[----:B------:R-:W-:Y:S01]  /*f070*/  HADD2.F32 R33, -RZ, R32.H1_H1 ;  /* 0x30000020ff217230 */ /* 0x000fe20000004100 */
[----:B------:R-:W-:Y:S01]  /*f080*/  F2FP.F16.F32.PACK_AB R2, R23, R2 ;  /* 0x000000021702723e */ /* 0x000fe200000000ff */
[----:B------:R-:W-:-:S02]  /*f090*/  HADD2.F32 R34, -RZ, R34.H1_H1 ;  /* 0x30000022ff227230 */ /* 0x000fc40000004100 */
[----:B------:R-:W-:Y:S02]  /*f0a0*/  HADD2.F32 R27, -RZ, R32.H0_H0 ;  /* 0x20000020ff1b7230 */ /* 0x000fe40000004100 */
        /* <DEDUP_REMOVED lines=13> */
[----:B------:R-:W-:Y:S02]  /*f180*/  MOV R33, R14 ;  /* 0x0000000e00217202 */ /* 0x000fe40000000f00 */
[----:B------:R-:W-:Y:S02]  /*f190*/  MOV R35, R2 ;  /* 0x0000000200237202 */ /* 0x000fe40000000f00 */
.L_x_3910:
[----:B------:R-:W-:Y:S05]  /*f1a0*/  BSYNC B0 ;  /* 0x0000000000007941 */ /* 0x000fea0003800000 */
.L_x_3909:
[----:B-----5:R1:W-:Y:S01]  /*f1b0*/  STS.128 [R235+0x1000], R32 ;  /* 0x00100020eb007388 */ /* 0x0203e20000000c00 */
[----:B------:R-:W-:Y:S01]  /*f1c0*/  IADD3 R0, R24, 0x40, RZ ;  /* 0x0000004018007810 */ /* 0x000fe20007ffe0ff */
[----:B------:R-:W-:Y:S03]  /*f1d0*/  BSSY B0, `(.L_x_3911) ;  /* 0x000002c000007945 */ /* 0x000fe60003800000 */
[----:B------:R-:W-:-:S13]  /*f1e0*/  ISETP.GE.AND P0, PT, R0, UR5, PT ;  /* 0x0000000500007c0c */ /* 0x000fda000bf06270 */
[----:B------:R-:W-:Y:S05]  /*f1f0*/  @P0 BRA `(.L_x_3912) ;  /* 0x0000000000a40947 */ /* 0x000fea0003800000 */
[----:B------:R-:W2:Y:S04]  /*f200*/  LDG.E.64 R4, desc[UR6][R40.64+0x40] ;  /* 0x0000400628047981 */ /* 0x000ea8000c1e1b00 */
[----:B------:R-:W3:Y:S01]  /*f210*/  LDG.E.64 R6, desc[UR6][R38.64+0x40] ;  /* 0x0000400626067981 */ /* 0x000ee2000c1e1b00 */
[----:B------:R-:W-:Y:S01]  /*f220*/  MOV R27, R31 ;  /* 0x0000001f001b7202 */ /* 0x000fe20000000f00 */
[--C-:B-1----:R-:W-:Y:S02]  /*f230*/  HADD2.F32 R32, -RZ, R29.reuse.H0_H0 ;  /* 0x2000001dff207230 */ /* 0x102fe40000004100 */
        /* <DEDUP_REMOVED lines=37> */
.L_x_3912:
[----:B------:R-:W-:Y:S05]  /*f490*/  BSYNC B0 ;  /* 0x0000000000007941 */ /* 0x000fea0003800000 */
.L_x_3911:
        /* <DEDUP_REMOVED lines=10> */
[--C-:B--2---:R-:W-:Y:S02]  /*f540*/  HADD2.F32 R28, -RZ, R17.reuse.H0_H0 ;  /* 0x20000011ff1c7230 */ /* 0x104fe40000004100 */
        /* <DEDUP_REMOVED lines=34> */
.L_x_3914:
[----:B------:R-:W-:Y:S05]  /*f770*/  BSYNC B0 ;  /* 0x0000000000007941 */ /* 0x000fea0003800000 */
.L_x_3913:
        /* <DEDUP_REMOVED lines=44> */
.L_x_3916:
[----:B------:R-:W-:Y:S05]  /*fa40*/  BSYNC B0 ;  /* 0x0000000000007941 */ /* 0x000fea0003800000 */
.L_x_3915:
[----:B------:R4:W-:Y:S02]  /*fa50*/  STS.128 [R235+0x7000], R8 ;  /* 0x00700008eb007388 */ /* 0x0009e40000000c00 */
.L_x_3908:
[----:B------:R-:W-:Y:S05]  /*fa60*/  BSYNC B1 ;  /* 0x0000000000017941 */ /* 0x000fea0003800000 */
.L_x_3907:
[----:B------:R-:W-:-:S05]  /*fa70*/  VIADD R14, R126, 0x30 ;  /* 0x000000307e0e7836 */ /* 0x000fca0000000000 */
[----:B------:R-:W-:-:S04]  /*fa80*/  ISETP.GE.AND P0, PT, R14, UR12, PT ;  /* 0x0000000c0e007c0c */ /* 0x000fc8000bf06270 */
[----:B------:R-:W-:-:S13]  /*fa90*/  ISETP.LT.OR P0, PT, R57, -0x187, P0 ;  /* 0xfffffe793900780c */ /* 0x000fda0000701670 */
[----:B------:R-:W-:Y:S05]  /*faa0*/  @P0 BRA `(.L_x_3917) ;  /* 0x0000006c00100947 */ /* 0x000fea0003800000 */
[----:B--23--:R2:W5:Y:S04]  /*fab0*/  LDG.E.128 R28, desc[UR6][R12.64+0x80] ;  /* 0x000080060c1c7981 */ /* 0x00c568000c1e1d00 */
[----:B----4-:R2:W5:Y:S04]  /*fac0*/  LDG.E.128 R16, desc[UR6][R12.64+0x100] ;  /* 0x000100060c107981 */ /* 0x010568000c1e1d00 */
        /* <DEDUP_REMOVED lines=30> */
[C---:B------:R-:W-:Y:S01]  /*fcb0*/  FMUL.FTZ R12, R26.reuse, R12 ;  /* 0x0000000c1a0c7220 */ /* 0x040fe20000410000 */
[-C--:B------:R-:W-:Y:S01]  /*fcc0*/  FFMA.FTZ R2, R33, R15.reuse, -R2 ;  /* 0x0000000f21027223 */ /* 0x080fe20000010802 */
[----:B------:R-:W-:Y:S01]  /*fcd0*/  FFMA.FTZ R15, R27, R15, R0 ;  /* 0x0000000f1b0f7223 */ /* 0x000fe20000010000 */
[--C-:B------:R-:W-:Y:S02]  /*fce0*/  HADD2.F32 R0, -RZ, R34.reuse.H0_H0 ;  /* 0x20000022ff007230 */ /* 0x100fe40000004100 */
[-C--:B------:R-:W-:Y:S01]  /*fcf0*/  FFMA.FTZ R13, R26, R21.reuse, -R13 ;  /* 0x000000151a0d7223 */ /* 0x080fe2000001080d */
[----:B------:R-:W-:Y:S02]  /*fd00*/  HADD2.F32 R5, -RZ, R5.H0_H0 ;  /* 0x20000005ff057230 */ /* 0x000fe40000004100 */
[----:B------:R-:W-:Y:S01]  /*fd10*/  FFMA.FTZ R12, R35, R21, R12 ;  /* 0x00000015230c7223 */ /* 0x000fe2000001000c */
[----:B------:R-:W-:Y:S01]  /*fd20*/  HADD2.F32 R34, -RZ, R34.H1_H1 ;  /* 0x30000022ff227230 */ /* 0x000fe20000004100 */
[----:B------:R-:W-:Y:S01]  /*fd30*/  F2FP.F16.F32.PACK_AB R35, R15, R2 ;  /* 0x000000020f23723e */ /* 0x000fe200000000ff */
[----:B------:R-:W-:-:S02]  /*fd40*/  HADD2.F32 R4, -RZ, R4.H0_H0 ;  /* 0x20000004ff047230 */ /* 0x000fc40000004100 */
[--C-:B------:R-:W-:Y:S02]  /*fd50*/  HADD2.F32 R27, -RZ, R32.reuse.H1_H1 ;  /* 0x30000020ff1b7230 */ /* 0x100fe40000004100 */
[-C--:B------:R-:W-:Y:S01]  /*fd60*/  FMUL.FTZ R33, R34, R5.reuse ;  /* 0x0000000522217220 */ /* 0x080fe20000410000 */
[----:B------:R-:W-:Y:S02]  /*fd70*/  HADD2.F32 R21, -RZ, R32.H0_H0 ;  /* 0x20000020ff157230 */ /* 0x000fe40000004100 */
[----:B------:R-:W-:Y:S01]  /*fd80*/  FMUL.FTZ R5, R0, R5 ;  /* 0x0000000500057220 */ /* 0x000fe20000410000 */
[----:B------:R-:W-:Y:S02]  /*fd90*/  HADD2.F32 R7, -RZ, R7.H0_H0 ;  /* 0x20000007ff077230 */ /* 0x000fe40000004100 */
[-C--:B------:R-:W-:Y:S01]  /*fda0*/  FMUL.FTZ R26, R27, R4.reuse ;  /* 0x000000041b1a7220 */ /* 0x080fe20000410000 */
[----:B------:R-:W-:Y:S02]  /*fdb0*/  HADD2.F32 R6, -RZ, R6.H0_H0 ;  /* 0x20000006ff067230 */ /* 0x000fe40000004100 */
[C---:B------:R-:W-:Y:S01]  /*fdc0*/  FMUL.FTZ R4, R21.reuse, R4 ;  /* 0x0000000415047220 */ /* 0x040fe20000410000 */
[----:B------:R-:W-:Y:S01]  /*fdd0*/  F2FP.F16.F32.PACK_AB R12, R12, R13 ;  /* 0x0000000d0c0c723e */ /* 0x000fe200000000ff */
[-C--:B------:R-:W-:Y:S01]  /*fde0*/  FFMA.FTZ R33, R0, R7.reuse, -R33 ;  /* 0x0000000700217223 */ /* 0x080fe20000010821 */
[----:B------:R-:W-:Y:S01]  /*fdf0*/  FFMA.FTZ R34, R34, R7, R5 ;  /* 0x0000000722227223 */ /* 0x000fe20000010005 */
[-C--:B------:R-:W-:Y:S01]  /*fe00*/  FFMA.FTZ R26, R21, R6.reuse, -R26 ;  /* 0x00000006151a7223 */ /* 0x080fe2000001081a */
[----:B------:R-:W-:-:S03]  /*fe10*/  FFMA.FTZ R27, R27, R6, R4 ;  /* 0x000000061b1b7223 */ /* 0x000fc60000010004 */
[----:B------:R-:W-:Y:S02]  /*fe20*/  F2FP.F16.F32.PACK_AB R34, R34, R33 ;  /* 0x000000212222723e */ /* 0x000fe400000000ff */
[----:B------:R-:W-:Y:S02]  /*fe30*/  F2FP.F16.F32.PACK_AB R32, R27, R26 ;  /* 0x0000001a1b20723e */ /* 0x000fe400000000ff */
[----:B------:R-:W-:Y:S02]  /*fe40*/  MOV R33, R12 ;  /* 0x0000000c00217202 */ /* 0x000fe40000000f00 */
.L_x_3919:
[----:B------:R-:W-:Y:S05]  /*fe50*/  BSYNC B0 ;  /* 0x0000000000007941 */ /* 0x000fea0003800000 */
.L_x_3918:
        /* <DEDUP_REMOVED lines=45> */
.L_x_3921:
[----:B------:R-:W-:Y:S05]  /*10130*/  BSYNC B0 ;  /* 0x0000000000007941 */ /* 0x000fea0003800000 */
.L_x_3920:
[----:B------:R2:W-:Y:S01]  /*10140*/  STS.128 [R235+0x3800], R28 ;  /* 0x0038001ceb007388 */ /* 0x0005e20000000c00 */
[----:B------:R-:W-:Y:S01]  /*10150*/  IADD3 R0, R24, 0x80, RZ ;  /* 0x0000008018007810 */ /* 0x000fe20007ffe0ff */
[----:B------:R-:W-:Y:S03]  /*10160*/  BSSY B0, `(.L_x_3922) ;  /* 0x000002a000007945 */ /* 0x000fe60003800000 */
[----:B------:R-:W-:-:S13]  /*10170*/  ISETP.GE.AND P0, PT, R0, UR5, PT ;  /* 0x0000000500007c0c */ /* 0x000fda000bf06270 */
[----:B------:R-:W-:Y:S05]  /*10180*/  @P0 BRA `(.L_x_3923) ;  /* 0x00000000009c0947 */ /* 0x000fea0003800000 */
[----:B------:R-:W3:Y:S04]  /*10190*/  LDG.E.64 R4, desc[UR6][R36.64+0x80] ;  /* 0x0000800624047981 */ /* 0x000ee8000c1e1b00 */
[----:B------:R-:W4:Y:S01]  /*101a0*/  LDG.E.64 R6, desc[UR6][R22.64+0x80] ;  /* 0x0000800616067981 */ /* 0x000f22000c1e1b00 */
[--C-:B------:R-:W-:Y:S02]  /*101b0*/  HADD2.F32 R21, -RZ, R19.reuse.H0_H0 ;  /* 0x20000013ff157230 */ /* 0x100fe40000004100 */
[----:B------:R-:W-:Y:S02]  /*101c0*/  HADD2.F32 R19, -RZ, R19.H1_H1 ;  /* 0x30000013ff137230 */ /* 0x000fe40000004100 */
[--C-:B------:R-:W-:Y:S02]  /*101d0*/  HADD2.F32 R27, -RZ, R17.reuse.H1_H1 ;  /* 0x30000011ff1b7230 */ /* 0x100fe40000004100 */
[----:B------:R-:W-:-:S02]  /*101e0*/  HADD2.F32 R26, -RZ, R17.H0_H0 ;  /* 0x20000011ff1a7230 */ /* 0x000fc40000004100 */
[----:B---3--:R-:W-:Y:S02]  /*101f0*/  HADD2.F32 R0, -RZ, R5.H1_H1 ;  /* 0x30000005ff007230 */ /* 0x008fe40000004100 */
[----:B------:R-:W-:Y:S02]  /*10200*/  HADD2.F32 R12, -RZ, R4.H1_H1 ;  /* 0x30000004ff0c7230 */ /* 0x000fe40000004100 */
        /* <DEDUP_REMOVED lines=31> */
.L_x_3923:
[----:B------:R-:W-:Y:S05]  /*10400*/  BSYNC B0 ;  /* 0x0000000000007941 */ /* 0x000fea0003800000 */
.L_x_3922:
        /* <DEDUP_REMOVED lines=44> */
.L_x_3925:
[----:B------:R-:W-:Y:S05]  /*106d0*/  BSYNC B0 ;  /* 0x0000000000007941 */ /* 0x000fea0003800000 */
.L_x_3924:
[----:B------:R4:W-:Y:S01]  /*106e0*/  STS.128 [R235+0x7800], R8 ;  /* 0x00780008eb007388 */ /* 0x0009e20000000c00 */
[----:B------:R-:W-:Y:S05]  /*106f0*/  BRA `(.L_x_3917) ;  /* 0x0000005c00fc7947 */ /* 0x000fea0003800000 */
.L_x_3886:
        /* <DEDUP_REMOVED lines=91> */
.L_x_3929:
[----:B------:R-:W-:Y:S05]  /*10cb0*/  BSYNC B0 ;  /* 0x0000000000007941 */ /* 0x000fea0003800000 */
.L_x_3928:
        /* <DEDUP_REMOVED lines=28> */
[----:B--2---:R-:W-:Y:S02]  /*10e80*/  HADD2.F32 R39, -RZ, R33.H0_H0 ;  /* 0x20000021ff277230 */ /* 0x004fe40000004100 */
        /* <DEDUP_REMOVED lines=28> */
[--C-:B------:R-:W-:Y:S02]  /*11050*/  HADD2.F32 R3, -RZ, R28.reuse.H0_H0 ;  /* 0x2000001cff037230 */ /* 0x100fe40000004100 */
[----:B------:R-:W-:-:S02]  /*11060*/  HADD2.F32 R34, -RZ, R28.H1_H1 ;  /* 0x3000001cff227230 */ /* 0x000fc40000004100 */
[--C-:B-----5:R-:W-:Y:S02]  /*11070*/  HADD2.F32 R4, -RZ, R8.reuse.H0_H0 ;  /* 0x20000008ff047230 */ /* 0x120fe40000004100 */
[----:B------:R-:W-:Y:S02]  /*11080*/  HADD2.F32 R33, -RZ, R8.H1_H1 ;  /* 0x30000008ff217230 */ /* 0x000fe40000004100 */
[----:B------:R-:W-:Y:S02]  /*11090*/  HADD2.F32 R28, -RZ, R29.H0_H0 ;  /* 0x2000001dff1c7230 */ /* 0x000fe40000004100 */
[----:B------:R-:W-:Y:S02]  /*110a0*/  HADD2.F32 R8, -RZ, R9.H0_H0 ;  /* 0x20000009ff087230 */ /* 0x000fe40000004100 */
[----:B------:R-:W-:Y:S01]  /*110b0*/  FMUL.FTZ R32, R32, R37 ;  /* 0x0000002520207220 */ /* 0x000fe20000410000 */
[----:B------:R-:W-:Y:S01]  /*110c0*/  FMUL.FTZ R5, R36, R5 ;  /* 0x0000000524057220 */ /* 0x000fe20000410000 */
[----:B------:R-:W-:-:S02]  /*110d0*/  HADD2.F32 R36, -RZ, R10.H0_H0 ;  /* 0x2000000aff247230 */ /* 0x000fc40000004100 */
[----:B------:R-:W-:Y:S02]  /*110e0*/  HADD2.F32 R37, -RZ, R10.H1_H1 ;  /* 0x3000000aff257230 */ /* 0x000fe40000004100 */
[----:B------:R-:W-:Y:S01]  /*110f0*/  FFMA.FTZ R8, R28, R8, R39 ;  /* 0x000000081c087223 */ /* 0x000fe20000010027 */
[--C-:B------:R-:W-:Y:S02]  /*11100*/  HADD2.F32 R35, -RZ, R11.reuse.H0_H0 ;  /* 0x2000000bff237230 */ /* 0x100fe40000004100 */
[----:B------:R-:W-:Y:S02]  /*11110*/  HADD2.F32 R10, -RZ, R11.H1_H1 ;  /* 0x3000000bff0a7230 */ /* 0x000fe40000004100 */
[--C-:B------:R-:W-:Y:S02]  /*11120*/  HADD2.F32 R11, -RZ, R31.reuse.H0_H0 ;  /* 0x2000001fff0b7230 */ /* 0x100fe40000004100 */
[----:B------:R-:W-:Y:S02]  /*11130*/  HADD2.F32 R28, -RZ, R31.H1_H1 ;  /* 0x3000001fff1c7230 */ /* 0x000fe40000004100 */
[----:B------:R-:W-:Y:S01]  /*11140*/  FFMA.FTZ R3, R3, R4, R42 ;  /* 0x0000000403037223 */ /* 0x000fe2000001002a */
[----:B------:R-:W-:-:S02]  /*11150*/  HADD2.F32 R4, -RZ, R30.H0_H0 ;  /* 0x2000001eff047230 */ /* 0x000fc40000004100 */
[----:B------:R-:W-:Y:S02]  /*11160*/  HADD2.F32 R31, -RZ, R30.H1_H1 ;  /* 0x3000001eff1f7230 */ /* 0x000fe40000004100 */
[----:B------:R-:W-:Y:S01]  /*11170*/  FFMA.FTZ R6, R11, R35, R6 ;  /* 0x000000230b067223 */ /* 0x000fe20000010006 */
[----:B------:R-:W-:Y:S02]  /*11180*/  HADD2.F32 R9, -RZ, R9.H1_H1 ;  /* 0x30000009ff097230 */ /* 0x000fe40000004100 */
[----:B------:R-:W-:Y:S01]  /*11190*/  FFMA.FTZ R7, R28, R10, R7 ;  /* 0x0000000a1c077223 */ /* 0x000fe20000010007 */
[----:B------:R-:W-:Y:S02]  /*111a0*/  HADD2.F32 R29, -RZ, R29.H1_H1 ;  /* 0x3000001dff1d7230 */ /* 0x000fe40000004100 */
[----:B------:R-:W-:Y:S01]  /*111b0*/  FFMA.FTZ R4, R4, R36, R5 ;  /* 0x0000002404047223 */ /* 0x000fe20000010005 */
[----:B------:R-:W-:Y:S01]  /*111c0*/  FFMA.FTZ R31, R31, R37, R38 ;  /* 0x000000251f1f7223 */ /* 0x000fe20000010026 */
[----:B------:R-:W-:Y:S01]  /*111d0*/  FFMA.FTZ R34, R34, R33, R43 ;  /* 0x0000002122227223 */ /* 0x000fe2000001002b */
[----:B------:R-:W-:Y:S01]  /*111e0*/  F2FP.F16.F32.PACK_AB R6, R7, R6 ;  /* 0x000000060706723e */ /* 0x000fe200000000ff */
[----:B------:R-:W-:-:S02]  /*111f0*/  FFMA.FTZ R9, R29, R9, R32 ;  /* 0x000000091d097223 */ /* 0x000fc40000010020 */
[----:B------:R-:W-:Y:S02]  /*11200*/  F2FP.F16.F32.PACK_AB R30, R31, R4 ;  /* 0x000000041f1e723e */ /* 0x000fe400000000ff */
[----:B------:R-:W-:Y:S02]  /*11210*/  F2FP.F16.F32.PACK_AB R28, R34, R3 ;  /* 0x00000003221c723e */ /* 0x000fe400000000ff */
[----:B------:R-:W-:Y:S02]  /*11220*/  F2FP.F16.F32.PACK_AB R29, R9, R8 ;  /* 0x00000008091d723e */ /* 0x000fe400000000ff */
[----:B------:R-:W-:Y:S02]  /*11230*/  MOV R31, R6 ;  /* 0x00000006001f7202 */ /* 0x000fe40000000f00 */
.L_x_3931:
[----:B------:R-:W-:Y:S05]  /*11240*/  BSYNC B0 ;  /* 0x0000000000007941 */ /* 0x000fea0003800000 */
.L_x_3930:
        /* <DEDUP_REMOVED lines=59> */
[--C-:B----4-:R-:W-:Y:S02]  /*11600*/  HADD2.F32 R4, -RZ, R8.reuse.H0_H0 ;  /* 0x20000008ff047230 */ /* 0x110fe40000004100 */
        /* <DEDUP_REMOVED lines=28> */
.L_x_3933:
[----:B------:R-:W-:Y:S05]  /*117d0*/  BSYNC B0 ;  /* 0x0000000000007941 */ /* 0x000fea0003800000 */
.L_x_3932:
        /* <DEDUP_REMOVED lines=18> */
[----:B------:R-:W4:Y:S01]  /*11900*/  LDG.E.128 R20, desc[UR6][R20.64+0x180] ;  /* 0x0001800614147981 */ /* 0x000f22000c1e1d00 */
        /* <DEDUP_REMOVED lines=8> */
[----:B----4-:R-:W-:Y:S02]  /*11990*/  HADD2.F32 R32, -RZ, R20.H0_H0 ;  /* 0x20000014ff207230 */ /* 0x010fe40000004100 */
[----:B---3--:R-:W-:Y:S02]  /*119a0*/  HADD2.F32 R31, -RZ, R21.H0_H0 ;  /* 0x20000015ff1f7230 */ /* 0x008fe40000004100 */
[--C-:B-----5:R-:W-:Y:S02]  /*119b0*/  HADD2.F32 R3, -RZ, R4.reuse.H0_H0 ;  /* 0x20000004ff037230 */ /* 0x120fe40000004100 */
        /* <DEDUP_REMOVED lines=29> */
[--C-:B--2---:R-:W-:Y:S02]  /*11b90*/  HADD2.F32 R4, -RZ, R8.reuse.H0_H0 ;  /* 0x20000008ff047230 */ /* 0x104fe40000004100 */
        /* <DEDUP_REMOVED lines=28> */
.L_x_3935:
[----:B------:R-:W-:Y:S05]  /*11d60*/  BSYNC B0 ;  /* 0x0000000000007941 */ /* 0x000fea0003800000 */
.L_x_3934:
[----:B------:R1:W-:Y:S02]  /*11d70*/  STS.128 [R235+0x6000], R16 ;  /* 0x00600010eb007388 */ /* 0x0003e40000000c00 */
.L_x_3927:
[----:B------:R-:W-:Y:S05]  /*11d80*/  BSYNC B1 ;  /* 0x0000000000017941 */ /* 0x000fea0003800000 */
.L_x_3926:
        /* <DEDUP_REMOVED lines=36> */
[----:B--2---:R-:W-:Y:S01]  /*11fd0*/  MOV R40, R35 ;  /* 0x0000002300287202 */ /* 0x004fe20000000f00 */
[----:B------:R-:W-:Y:S02]  /*11fe0*/  HADD2.F32 R44, -RZ, R32.H0_H0 ;  /* 0x20000020ff2c7230 */ /* 0x000fe40000004100 */
[--C-:B----4-:R-:W-:Y:S02]  /*11ff0*/  HADD2.F32 R35, -RZ, R4.reuse.H0_H0 ;  /* 0x20000004ff237230 */ /* 0x110fe40000004100 */
[----:B------:R-:W-:Y:S02]  /*12000*/  HADD2.F32 R41, -RZ, R4.H1_H1 ;  /* 0x30000004ff297230 */ /* 0x000fe40000004100 */
[--C-:B------:R-:W-:Y:S02]  /*12010*/  HADD2.F32 R4, -RZ, R5.reuse.H0_H0 ;  /* 0x20000005ff047230 */ /* 0x100fe40000004100 */
[----:B------:R-:W-:Y:S01]  /*12020*/  @!P0 FADD.FTZ R35, -R35, -RZ ;  /* 0x800000ff23238221 */ /* 0x000fe20000010100 */
[----:B------:R-:W-:-:S02]  /*12030*/  HADD2.F32 R42, -RZ, R5.H1_H1 ;  /* 0x30000005ff2a7230 */ /* 0x000fc40000004100 */
[--C-:B------:R-:W-:Y:S02]  /*12040*/  HADD2.F32 R5, -RZ, R6.reuse.H0_H0 ;  /* 0x20000006ff057230 */ /* 0x100fe40000004100 */
[----:B------:R-:W-:Y:S01]  /*12050*/  @!P0 FADD.FTZ R4, -R4, -RZ ;  /* 0x800000ff04048221 */ /* 0x000fe20000010100 */
[----:B------:R-:W-:Y:S02]  /*12060*/  HADD2.F32 R43, -RZ, R6.H1_H1 ;  /* 0x30000006ff2b7230 */ /* 0x000fe40000004100 */
[----:B------:R-:W-:Y:S02]  /*12070*/  HADD2.F32 R45, -RZ, R33.H0_H0 ;  /* 0x20000021ff2d7230 */ /* 0x000fe40000004100 */
[----:B------:R-:W-:Y:S02]  /*12080*/  HADD2.F32 R6, -RZ, R7.H0_H0 ;  /* 0x20000007ff067230 */ /* 0x000fe40000004100 */
[----:B------:R-:W-:Y:S01]  /*12090*/  FMUL.FTZ R44, R44, R35 ;  /* 0x000000232c2c7220 */ /* 0x000fe20000410000 */
[----:B------:R-:W-:-:S02]  /*120a0*/  HADD2.F32 R32, -RZ, R32.H1_H1 ;  /* 0x30000020ff207230 */ /* 0x000fc40000004100 */
[----:B------:R-:W-:Y:S01]  /*120b0*/  FMUL.FTZ R45, R45, R4 ;  /* 0x000000042d2d7220 */ /* 0x000fe20000410000 */
[----:B------:R-:W-:Y:S02]  /*120c0*/  HADD2.F32 R35, -RZ, R40.H0_H0 ;  /* 0x20000028ff237230 */ /* 0x000fe40000004100 */
[----:B------:R-:W-:Y:S01]  /*120d0*/  @!P0 FADD.FTZ R41, -R41, -RZ ;  /* 0x800000ff29298221 */ /* 0x000fe20000010100 */
[--C-:B------:R-:W-:Y:S02]  /*120e0*/  HADD2.F32 R4, -RZ, R34.reuse.H0_H0 ;  /* 0x20000022ff047230 */ /* 0x100fe40000004100 */
[----:B------:R-:W-:Y:S01]  /*120f0*/  @!P0 FADD.FTZ R6, -R6, -RZ ;  /* 0x800000ff06068221 */ /* 0x000fe20000010100 */
[----:B------:R-:W-:Y:S02]  /*12100*/  HADD2.F32 R34, -RZ, R34.H1_H1 ;  /* 0x30000022ff227230 */ /* 0x000fe40000004100 */
[----:B------:R-:W-:Y:S01]  /*12110*/  @!P0 FADD.FTZ R5, -R5, -RZ ;  /* 0x800000ff05058221 */ /* 0x000fe20000010100 */
[----:B------:R-:W-:-:S02]  /*12120*/  HADD2.F32 R7, -RZ, R7.H1_H1 ;  /* 0x30000007ff077230 */ /* 0x000fc40000004100 */
[----:B------:R-:W-:Y:S01]  /*12130*/  @!P0 FADD.FTZ R43, -R43, -RZ ;  /* 0x800000ff2b2b8221 */ /* 0x000fe20000010100 */
[----:B------:R-:W-:Y:S01]  /*12140*/  FMUL.FTZ R32, R32, R41 ;  /* 0x0000002920207220 */ /* 0x000fe20000410000 */
[----:B------:R-:W-:Y:S01]  /*12150*/  FMUL.FTZ R6, R35, R6 ;  /* 0x0000000623067220 */ /* 0x000fe20000410000 */
[----:B------:R-:W-:Y:S02]  /*12160*/  HADD2.F32 R33, -RZ, R33.H1_H1 ;  /* 0x30000021ff217230 */ /* 0x000fe40000004100 */
[----:B------:R-:W-:Y:S01]  /*12170*/  FMUL.FTZ R5, R4, R5 ;  /* 0x0000000504057220 */ /* 0x000fe20000410000 */
[--C-:B-----5:R-:W-:Y:S02]  /*12180*/  HADD2.F32 R35, -RZ, R36.reuse.H0_H0 ;  /* 0x20000024ff237230 */ /* 0x120fe40000004100 */
[----:B------:R-:W-:Y:S01]  /*12190*/  @!P0 FADD.FTZ R42, -R42, -RZ ;  /* 0x800000ff2a2a8221 */ /* 0x000fe20000010100 */
[----:B------:R-:W-:Y:S02]  /*121a0*/  HADD2.F32 R41, -RZ, R36.H1_H1 ;  /* 0x30000024ff297230 */ /* 0x000fe40000004100 */
[----:B------:R-:W-:Y:S01]  /*121b0*/  FMUL.FTZ R43, R34, R43 ;  /* 0x0000002b222b7220 */ /* 0x000fe20000410000 */
[----:B------:R-:W-:-:S02]  /*121c0*/  HADD2.F32 R40, -RZ, R40.H1_H1 ;  /* 0x30000028ff287230 */ /* 0x000fc40000004100 */
[----:B------:R-:W-:Y:S01]  /*121d0*/  @!P0 FADD.FTZ R7, -R7, -RZ ;  /* 0x800000ff07078221 */ /* 0x000fe20000010100 */
[--C-:B---3--:R-:W-:Y:S02]  /*121e0*/  HADD2.F32 R4, -RZ, R8.reuse.H0_H0 ;  /* 0x20000008ff047230 */ /* 0x108fe40000004100 */
[----:B------:R-:W-:Y:S02]  /*121f0*/  HADD2.F32 R36, -RZ, R8.H1_H1 ;  /* 0x30000008ff247230 */ /* 0x000fe40000004100 */
[----:B------:R-:W-:Y:S02]  /*12200*/  HADD2.F32 R34, -RZ, R37.H0_H0 ;  /* 0x20000025ff227230 */ /* 0x000fe40000004100 */
[--C-:B------:R-:W-:Y:S02]  /*12210*/  HADD2.F32 R8, -RZ, R9.reuse.H0_H0 ;  /* 0x20000009ff087230 */ /* 0x100fe40000004100 */
[----:B------:R-:W-:Y:S01]  /*12220*/  FMUL.FTZ R33, R33, R42 ;  /* 0x0000002a21217220 */ /* 0x000fe20000410000 */
        /* <DEDUP_REMOVED lines=23> */
.L_x_3939:
[----:B------:R-:W-:Y:S05]  /*123a0*/  BSYNC B0 ;  /* 0x0000000000007941 */ /* 0x000fea0003800000 */
.L_x_3938:
        /* <DEDUP_REMOVED lines=30> */
[----:B-1----:R-:W-:Y:S01]  /*12590*/  MOV R36, R35 ;  /* 0x0000002300247202 */ /* 0x002fe20000000f00 */
[----:B------:R-:W-:Y:S02]  /*125a0*/  HADD2.F32 R41, -RZ, R33.H0_H0 ;  /* 0x20000021ff297230 */ /* 0x000fe40000004100 */
[--C-:B--2---:R-:W-:Y:S02]  /*125b0*/  HADD2.F32 R35, -RZ, R4.reuse.H0_H0 ;  /* 0x20000004ff237230 */ /* 0x104fe40000004100 */
[----:B------:R-:W-:Y:S02]  /*125c0*/  HADD2.F32 R37, -RZ, R4.H1_H1 ;  /* 0x30000004ff257230 */ /* 0x000fe40000004100 */
[--C-:B------:R-:W-:Y:S02]  /*125d0*/  HADD2.F32 R4, -RZ, R5.reuse.H0_H0 ;  /* 0x20000005ff047230 */ /* 0x100fe40000004100 */
[----:B------:R-:W-:Y:S01]  /*125e0*/  @!P0 FADD.FTZ R35, -R35, -RZ ;  /* 0x800000ff23238221 */ /* 0x000fe20000010100 */
[----:B------:R-:W-:-:S02]  /*125f0*/  HADD2.F32 R38, -RZ, R5.H1_H1 ;  /* 0x30000005ff267230 */ /* 0x000fc40000004100 */
[----:B------:R-:W-:Y:S02]  /*12600*/  HADD2.F32 R40, -RZ, R32.H0_H0 ;  /* 0x20000020ff287230 */ /* 0x000fe40000004100 */
[----:B------:R-:W-:Y:S01]  /*12610*/  @!P0 FADD.FTZ R4, -R4, -RZ ;  /* 0x800000ff04048221 */ /* 0x000fe20000010100 */
[--C-:B------:R-:W-:Y:S02]  /*12620*/  HADD2.F32 R5, -RZ, R6.reuse.H0_H0 ;  /* 0x20000006ff057230 */ /* 0x100fe40000004100 */
[----:B------:R-:W-:Y:S02]  /*12630*/  HADD2.F32 R39, -RZ, R6.H1_H1 ;  /* 0x30000006ff277230 */ /* 0x000fe40000004100 */
[----:B------:R-:W-:Y:S02]  /*12640*/  HADD2.F32 R6, -RZ, R7.H0_H0 ;  /* 0x20000007ff067230 */ /* 0x000fe40000004100 */
[----:B------:R-:W-:Y:S01]  /*12650*/  FMUL.FTZ R41, R41, R4 ;  /* 0x0000000429297220 */ /* 0x000fe20000410000 */
[----:B------:R-:W-:Y:S01]  /*12660*/  FMUL.FTZ R40, R40, R35 ;  /* 0x0000002328287220 */ /* 0x000fe20000410000 */
[----:B------:R-:W-:-:S02]  /*12670*/  HADD2.F32 R4, -RZ, R34.H0_H0 ;  /* 0x20000022ff047230 */ /* 0x000fc40000004100 */
[----:B------:R-:W-:Y:S01]  /*12680*/  @!P0 FADD.FTZ R37, -R37, -RZ ;  /* 0x800000ff25258221 */ /* 0x000fe20000010100 */
[----:B------:R-:W-:Y:S02]  /*12690*/  HADD2.F32 R32, -RZ, R32.H1_H1 ;  /* 0x30000020ff207230 */ /* 0x000fe40000004100 */
[----:B------:R-:W-:Y:S01]  /*126a0*/  @!P0 FADD.FTZ R5, -R5, -RZ ;  /* 0x800000ff05058221 */ /* 0x000fe20000010100 */
[----:B------:R-:W-:Y:S02]  /*126b0*/  HADD2.F32 R34, -RZ, R34.H1_H1 ;  /* 0x30000022ff227230 */ /* 0x000fe40000004100 */
[----:B------:R-:W-:Y:S01]  /*126c0*/  @!P0 FADD.FTZ R39, -R39, -RZ ;  /* 0x800000ff27278221 */ /* 0x000fe20000010100 */
[----:B------:R-:W-:Y:S02]  /*126d0*/  HADD2.F32 R35, -RZ, R36.H0_H0 ;  /* 0x20000024ff237230 */ /* 0x000fe40000004100 */
[----:B------:R-:W-:Y:S01]  /*126e0*/  @!P0 FADD.FTZ R6, -R6, -RZ ;  /* 0x800000ff06068221 */ /* 0x000fe20000010100 */
[----:B------:R-:W-:-:S02]  /*126f0*/  HADD2.F32 R7, -RZ, R7.H1_H1 ;  /* 0x30000007ff077230 */ /* 0x000fc40000004100 */
[----:B------:R-:W-:Y:S01]  /*12700*/  FMUL.FTZ R32, R32, R37 ;  /* 0x0000002520207220 */ /* 0x000fe20000410000 */
[----:B------:R-:W-:Y:S01]  /*12710*/  FMUL.FTZ R5, R4, R5 ;  /* 0x0000000504057220 */ /* 0x000fe20000410000 */
[----:B------:R-:W-:Y:S01]  /*12720*/  FMUL.FTZ R39, R34, R39 ;  /* 0x0000002722277220 */ /* 0x000fe20000410000 */
[----:B------:R-:W-:Y:S01]  /*12730*/  FMUL.FTZ R6, R35, R6 ;  /* 0x0000000623067220 */ /* 0x000fe20000410000 */
[----:B------:R-:W-:Y:S02]  /*12740*/  HADD2.F32 R33, -RZ, R33.H1_H1 ;  /* 0x30000021ff217230 */ /* 0x000fe40000004100 */
[----:B------:R-:W-:Y:S01]  /*12750*/  @!P0 FADD.FTZ R38, -R38, -RZ ;  /* 0x800000ff26268221 */ /* 0x000fe20000010100 */
[--C-:B------:R-:W-:Y:S02]  /*12760*/  HADD2.F32 R35, -RZ, R28.reuse.H0_H0 ;  /* 0x2000001cff237230 */ /* 0x100fe40000004100 */
        /* <DEDUP_REMOVED lines=8> */
[----:B------:R-:W-:Y:S01]  /*127f0*/  FMUL.FTZ R7, R36, R7 ;  /* 0x0000000724077220 */ /* 0x000fe20000410000 */
[----:B------:R-:W-:-:S02]  /*12800*/  HADD2.F32 R38, -RZ, R9.H1_H1 ;  /* 0x30000009ff267230 */ /* 0x000fc40000004100 */
[----:B------:R-:W-:Y:S01]  /*12810*/  FFMA.FTZ R37, R37, R34, R32 ;  /* 0x0000002225257223 */ /* 0x000fe20000010020 */
[----:B------:R-:W-:Y:S01]  /*12820*/  FFMA.FTZ R8, R28, R8, R41 ;  /* 0x000000081c087223 */ /* 0x000fe20000010029 */
[----:B------:R-:W-:Y:S02]  /*12830*/  HADD2.F32 R36, -RZ, R10.H0_H0 ;  /* 0x2000000aff247230 */ /* 0x000fe40000004100 */
        /* <DEDUP_REMOVED lines=18> */
.L_x_3941:
[----:B------:R-:W-:Y:S05]  /*12960*/  BSYNC B0 ;  /* 0x0000000000007941 */ /* 0x000fea0003800000 */
.L_x_3940:
        /* <DEDUP_REMOVED lines=30> */
[----:B--2---:R-:W-:Y:S01]  /*12b50*/  MOV R32, R31 ;  /* 0x0000001f00207202 */ /* 0x004fe20000000f00 */
[----:B-1----:R-:W-:Y:S02]  /*12b60*/  HADD2.F32 R37, -RZ, R29.H0_H0 ;  /* 0x2000001dff257230 */ /* 0x002fe40000004100 */
[--C-:B----4-:R-:W-:Y:S02]  /*12b70*/  HADD2.F32 R31, -RZ, R4.reuse.H0_H0 ;  /* 0x20000004ff1f7230 */ /* 0x110fe40000004100 */
        /* <DEDUP_REMOVED lines=58> */
.L_x_3943:
[----:B------:R-:W-:Y:S05]  /*12f20*/  BSYNC B0 ;  /* 0x0000000000007941 */ /* 0x000fea0003800000 */
.L_x_3942:
        /* <DEDUP_REMOVED lines=30> */
[----:B---3--:R-:W-:Y:S01]  /*13110*/  MOV R26, R23 ;  /* 0x00000017001a7202 */ /* 0x008fe20000000f00 */
[----:B--2---:R-:W-:Y:S02]  /*13120*/  HADD2.F32 R31, -RZ, R21.H0_H0 ;  /* 0x20000015ff1f7230 */ /* 0x004fe40000004100 */
        /* <DEDUP_REMOVED lines=59> */
.L_x_3945:
[----:B------:R-:W-:Y:S05]  /*134e0*/  BSYNC B0 ;  /* 0x0000000000007941 */ /* 0x000fea0003800000 */
.L_x_3944:
[----:B------:R1:W-:Y:S02]  /*134f0*/  STS.128 [R235+0x6800], R16 ;  /* 0x00680010eb007388 */ /* 0x0003e40000000c00 */
.L_x_3937:
[----:B------:R-:W-:Y:S05]  /*13500*/  BSYNC B1 ;  /* 0x0000000000017941 */ /* 0x000fea0003800000 */
.L_x_3936:
[----:B----4-:R-:W-:Y:S01]  /*13510*/  VIADD R20, R126, 0x20 ;  /* 0x000000207e147836 */ /* 0x010fe20000000000 */
[----:B------:R-:W-:Y:S04]  /*13520*/  BSSY B1, `(.L_x_3946) ;  /* 0x0000173000017945 */ /* 0x000fe80003800000 */
[----:B------:R-:W-:-:S04]  /*13530*/  ISETP.GE.AND P0, PT, R20, UR12, PT ;  /* 0x0000000c14007c0c */ /* 0x000fc8000bf06270 */
[----:B------:R-:W-:-:S13]  /*13540*/  ISETP.LT.OR P0, PT, R57, -0x107, P0 ;  /* 0xfffffef93900780c */ /* 0x000fda0000701670 */
[----:B------:R-:W-:Y:S05]  /*13550*/  @P0 BRA `(.L_x_3947) ;  /* 0x0000001400bc0947 */ /* 0x000fea0003800000 */
[----:B------:R4:W5:Y:S04]  /*13560*/  LDG.E.128 R32, desc[UR6][R14.64+0x80] ;  /* 0x000080060e207981 */ /* 0x000968000c1e1d00 */
[----:B--23--:R4:W5:Y:S04]  /*13570*/  LDG.E.128 R28, desc[UR6][R14.64+0x100] ;  /* 0x000100060e1c7981 */ /* 0x00c968000c1e1d00 */
        /* <DEDUP_REMOVED lines=21> */
[----:B------:R-:W2:Y:S03]  /*136d0*/  LDG.E.128 R36, desc[UR6][R36.64] ;  /* 0x0000000624247981 */ /* 0x000ea6000c1e1d00 */
        /* <DEDUP_REMOVED lines=10> */
[----:B------:R-:W-:Y:S02]  /*13780*/  HADD2.F32 R27, -RZ, R37.H0_H0 ;  /* 0x20000025ff1b7230 */ /* 0x000fe40000004100 */
[--C-:B---3--:R-:W-:Y:S02]  /*13790*/  HADD2.F32 R21, -RZ, R4.reuse.H0_H0 ;  /* 0x20000004ff157230 */ /* 0x108fe40000004100 */
[----:B------:R-:W-:Y:S02]  /*137a0*/  HADD2.F32 R22, -RZ, R4.H1_H1 ;  /* 0x30000004ff167230 */ /* 0x000fe40000004100 */
[----:B------:R-:W-:-:S02]  /*137b0*/  HADD2.F32 R4, -RZ, R5.H0_H0 ;  /* 0x20000005ff047230 */ /* 0x000fc40000004100 */
[----:B------:R-:W-:Y:S02]  /*137c0*/  HADD2.F32 R23, -RZ, R5.H1_H1 ;  /* 0x30000005ff177230 */ /* 0x000fe40000004100 */
[----:B------:R-:W-:Y:S01]  /*137d0*/  @!P0 FADD.FTZ R21, -R21, -RZ ;  /* 0x800000ff15158221 */ /* 0x000fe20000010100 */
[--C-:B------:R-:W-:Y:S02]  /*137e0*/  HADD2.F32 R5, -RZ, R6.reuse.H0_H0 ;  /* 0x20000006ff057230 */ /* 0x100fe40000004100 */
[----:B------:R-:W-:Y:S01]  /*137f0*/  @!P0 FADD.FTZ R4, -R4, -RZ ;  /* 0x800000ff04048221 */ /* 0x000fe20000010100 */
[----:B------:R-:W-:Y:S02]  /*13800*/  HADD2.F32 R26, -RZ, R6.H1_H1 ;  /* 0x30000006ff1a7230 */ /* 0x000fe40000004100 */
[----:B------:R-:W-:Y:S01]  /*13810*/  @!P0 FADD.FTZ R23, -R23, -RZ ;  /* 0x800000ff17178221 */ /* 0x000fe20000010100 */
        /* <DEDUP_REMOVED lines=48> */
.L_x_3949:
[----:B------:R-:W-:Y:S05]  /*13b20*/  BSYNC B0 ;  /* 0x0000000000007941 */ /* 0x000fea0003800000 */
.L_x_3948:
        /* <DEDUP_REMOVED lines=25> */
[----:B------:R-:W2:Y:S01]  /*13cc0*/  LDG.E.128 R4, desc[UR6][R6.64] ;  /* 0x0000000606047981 */ /* 0x000ea2000c1e1d00 */
[----:B------:R-:W-:Y:S02]  /*13cd0*/  LEA.HI.X.SX32 R8, R10, R8, 0x1, P1 ;  /* 0x000000080a087211 */ /* 0x000fe400008f0eff */
[----:B------:R-:W-:-:S04]  /*13ce0*/  LEA R10, P1, R9, UR8, 0x1 ;  /* 0x00000008090a7c11 */ /* 0x000fc8000f8208ff */
[----:B------:R-:W-:-:S06]  /*13cf0*/  LEA.HI.X R11, R9, UR9, R8, 0x1, P1 ;  /* 0x00000009090b7c11 */ /* 0x000fcc00088f0c08 */
[----:B------:R-:W3:Y:S01]  /*13d00*/  LDG.E.128 R8, desc[UR6][R10.64] ;  /* 0x000000060a087981 */ /* 0x000ee2000c1e1d00 */
[--C-:B-1----:R-:W-:Y:S02]  /*13d10*/  HADD2.F32 R40, -RZ, R36.reuse.H0_H0 ;  /* 0x20000024ff287230 */ /* 0x102fe40000004100 */
[----:B------:R-:W-:Y:S02]  /*13d20*/  HADD2.F32 R41, -RZ, R36.H1_H1 ;  /* 0x30000024ff297230 */ /* 0x000fe40000004100 */
[----:B------:R-:W-:Y:S02]  /*13d30*/  HADD2.F32 R27, -RZ, R37.H0_H0 ;  /* 0x20000025ff1b7230 */ /* 0x000fe40000004100 */
[--C-:B--2---:R-:W-:Y:S02]  /*13d40*/  HADD2.F32 R21, -RZ, R4.reuse.H0_H0 ;  /* 0x20000004ff157230 */ /* 0x104fe40000004100 */
        /* <DEDUP_REMOVED lines=56> */
.L_x_3951:
[----:B------:R-:W-:Y:S05]  /*140d0*/  BSYNC B0 ;  /* 0x0000000000007941 */ /* 0x000fea0003800000 */
.L_x_3950:
        /* <DEDUP_REMOVED lines=17> */
[----:B--2---:R-:W-:Y:S01]  /*141f0*/  IMAD.WIDE R32, R7, 0x2, R14 ;  /* 0x0000000207207825 */ /* 0x004fe200078e020e */
        /* <DEDUP_REMOVED lines=11> */
[----:B------:R-:W5:Y:S01]  /*142b0*/  LDG.E.128 R8, desc[UR6][R10.64] ;  /* 0x000000060a087981 */ /* 0x000f62000c1e1d00 */
        /* <DEDUP_REMOVED lines=60> */
.L_x_3953:
[----:B------:R-:W-:Y:S05]  /*14680*/  BSYNC B0 ;  /* 0x0000000000007941 */ /* 0x000fea0003800000 */
.L_x_3952:
        /* <DEDUP_REMOVED lines=32> */
[----:B------:R-:W-:Y:S02]  /*14890*/  HADD2.F32 R27, -RZ, R29.H0_H0 ;  /* 0x2000001dff1b7230 */ /* 0x000fe40000004100 */
[--C-:B----4-:R-:W-:Y:S02]  /*148a0*/  HADD2.F32 R14, -RZ, R4.reuse.H0_H0 ;  /* 0x20000004ff0e7230 */ /* 0x110fe40000004100 */
        /* <DEDUP_REMOVED lines=16> */
[--C-:B------:R-:W-:Y:S02]  /*149b0*/  HADD2.F32 R14, -RZ, R30.reuse.H0_H0 ;  /* 0x2000001eff0e7230 */ /* 0x100fe40000004100 */
[----:B------:R-:W-:Y:S01]  /*149c0*/  @!P0 FADD.FTZ R5, -R5, -RZ ;  /* 0x800000ff05058221 */ /* 0x000fe20000010100 */
[----:B------:R-:W-:Y:S02]  /*149d0*/  HADD2.F32 R21, -RZ, R30.H1_H1 ;  /* 0x3000001eff157230 */ /* 0x000fe40000004100 */
[----:B------:R-:W-:Y:S01]  /*149e0*/  @!P0 FADD.FTZ R22, -R22, -RZ ;  /* 0x800000ff16168221 */ /* 0x000fe20000010100 */
[----:B------:R-:W-:-:S02]  /*149f0*/  HADD2.F32 R15, -RZ, R31.H0_H0 ;  /* 0x2000001fff0f7230 */ /* 0x000fc40000004100 */
[----:B------:R-:W-:Y:S01]  /*14a00*/  @!P0 FADD.FTZ R6, -R6, -RZ ;  /* 0x800000ff06068221 */ /* 0x000fe20000010100 */
[----:B------:R-:W-:Y:S02]  /*14a10*/  HADD2.F32 R4, -RZ, R31.H1_H1 ;  /* 0x3000001fff047230 */ /* 0x000fe40000004100 */
[----:B------:R-:W-:Y:S01]  /*14a20*/  @!P0 FADD.FTZ R7, -R7, -RZ ;  /* 0x800000ff07078221 */ /* 0x000fe20000010100 */
[----:B------:R-:W-:Y:S01]  /*14a30*/  FMUL.FTZ R5, R14, R5 ;  /* 0x000000050e057220 */ /* 0x000fe20000410000 */
[----:B------:R-:W-:Y:S01]  /*14a40*/  FMUL.FTZ R22, R21, R22 ;  /* 0x0000001615167220 */ /* 0x000fe20000410000 */
[----:B------:R-:W-:Y:S01]  /*14a50*/  FMUL.FTZ R6, R15, R6 ;  /* 0x000000060f067220 */ /* 0x000fe20000410000 */
[----:B------:R-:W-:Y:S01]  /*14a60*/  FMUL.FTZ R7, R4, R7 ;  /* 0x0000000704077220 */ /* 0x000fe20000410000 */
[--C-:B------:R-:W-:Y:S02]  /*14a70*/  HADD2.F32 R4, -RZ, R16.reuse.H0_H0 ;  /* 0x20000010ff047230 */ /* 0x100fe40000004100 */
[----:B------:R-:W-:-:S02]  /*14a80*/  HADD2.F32 R15, -RZ, R16.H1_H1 ;  /* 0x30000010ff0f7230 */ /* 0x000fc40000004100 */
[--C-:B-----5:R-:W-:Y:S02]  /*14a90*/  HADD2.F32 R14, -RZ, R8.reuse.H0_H0 ;  /* 0x20000008ff0e7230 */ /* 0x120fe40000004100 */
        /* <DEDUP_REMOVED lines=25> */
.L_x_3955:
[----:B------:R-:W-:Y:S05]  /*14c30*/  BSYNC B0 ;  /* 0x0000000000007941 */ /* 0x000fea0003800000 */
.L_x_3954:
[----:B------:R1:W-:Y:S02]  /*14c40*/  STS.128 [R235+0x7000], R16 ;  /* 0x00700010eb007388 */ /* 0x0003e40000000c00 */
.L_x_3947:
[----:B------:R-:W-:Y:S05]  /*14c50*/  BSYNC B1 ;  /* 0x0000000000017941 */ /* 0x000fea0003800000 */
.L_x_3946:
[----:B----4-:R-:W-:-:S05]  /*14c60*/  VIADD R14, R126, 0x30 ;  /* 0x000000307e0e7836 */ /* 0x010fca0000000000 */
[----:B------:R-:W-:-:S04]  /*14c70*/  ISETP.GE.AND P0, PT, R14, UR12, PT ;  /* 0x0000000c0e007c0c */ /* 0x000fc8000bf06270 */
[----:B------:R-:W-:-:S13]  /*14c80*/  ISETP.LT.OR P0, PT, R57, -0x187, P0 ;  /* 0xfffffe793900780c */ /* 0x000fda0000701670 */
[----:B------:R-:W-:Y:S05]  /*14c90*/  @P0 BRA `(.L_x_3917) ;  /* 0x0000001800940947 */ /* 0x000fea0003800000 */
[----:B--2---:R2:W5:Y:S04]  /*14ca0*/  LDG.E.128 R32, desc[UR6][R12.64+0x80] ;  /* 0x000080060c207981 */ /* 0x004568000c1e1d00 */
[----:B---3--:R2:W5:Y:S04]  /*14cb0*/  LDG.E.128 R28, desc[UR6][R12.64+0x100] ;  /* 0x000100060c1c7981 */ /* 0x008568000c1e1d00 */
        /* <DEDUP_REMOVED lines=32> */
[----:B------:R-:W-:Y:S02]  /*14ec0*/  HADD2.F32 R26, -RZ, R36.H0_H0 ;  /* 0x20000024ff1a7230 */ /* 0x000fe40000004100 */
[--C-:B----4-:R-:W-:Y:S02]  /*14ed0*/  HADD2.F32 R15, -RZ, R4.reuse.H0_H0 ;  /* 0x20000004ff0f7230 */ /* 0x110fe40000004100 */
[----:B------:R-:W-:Y:S02]  /*14ee0*/  HADD2.F32 R21, -RZ, R4.H1_H1 ;  /* 0x30000004ff157230 */ /* 0x000fe40000004100 */
[----:B------:R-:W-:-:S02]  /*14ef0*/  HADD2.F32 R22, -RZ, R5.H1_H1 ;  /* 0x30000005ff167230 */ /* 0x000fc40000004100 */
[----:B------:R-:W-:Y:S02]  /*14f00*/  HADD2.F32 R4, -RZ, R5.H0_H0 ;  /* 0x20000005ff047230 */ /* 0x000fe40000004100 */
[--C-:B------:R-:W-:Y:S02]  /*14f10*/  HADD2.F32 R5, -RZ, R6.reuse.H0_H0 ;  /* 0x20000006ff057230 */ /* 0x100fe40000004100 */
[----:B------:R-:W-:Y:S01]  /*14f20*/  @!P0 FADD.FTZ R22, -R22, -RZ ;  /* 0x800000ff16168221 */ /* 0x000fe20000010100 */
[----:B------:R-:W-:Y:S02]  /*14f30*/  HADD2.F32 R23, -RZ, R6.H1_H1 ;  /* 0x30000006ff177230 */ /* 0x000fe40000004100 */
[----:B------:R-:W-:Y:S01]  /*14f40*/  @!P0 FADD.FTZ R4, -R4, -RZ ;  /* 0x800000ff04048221 */ /* 0x000fe20000010100 */
[--C-:B------:R-:W-:Y:S02]  /*14f50*/  HADD2.F32 R6, -RZ, R7.reuse.H0_H0 ;  /* 0x20000007ff067230 */ /* 0x100fe40000004100 */
[----:B------:R-:W-:Y:S01]  /*14f60*/  @!P0 FADD.FTZ R15, -R15, -RZ ;  /* 0x800000ff0f0f8221 */ /* 0x000fe20000010100 */
        /* <DEDUP_REMOVED lines=17> */
[--C-:B--2---:R-:W-:Y:S02]  /*15080*/  HADD2.F32 R4, -RZ, R8.reuse.H0_H0 ;  /* 0x20000008ff047230 */ /* 0x104fe40000004100 */
[----:B------:R-:W-:Y:S01]  /*15090*/  FMUL.FTZ R36, R36, R21 ;  /* 0x0000001524247220 */ /* 0x000fe20000410000 */
[----:B------:R-:W-:-:S02]  /*150a0*/  HADD2.F32 R38, -RZ, R8.H1_H1 ;  /* 0x30000008ff267230 */ /* 0x000fc40000004100 */
[----:B------:R-:W-:Y:S01]  /*150b0*/  FMUL.FTZ R6, R15, R6 ;  /* 0x000000060f067220 */ /* 0x000fe20000410000 */
[----:B-----5:R-:W-:Y:S02]  /*150c0*/  HADD2.F32 R22, -RZ, R41.H0_H0 ;  /* 0x20000029ff167230 */ /* 0x020fe40000004100 */
[--C-:B------:R-:W-:Y:S02]  /*150d0*/  HADD2.F32 R8, -RZ, R9.reuse.H0_H0 ;  /* 0x20000009ff087230 */ /* 0x100fe40000004100 */
[--C-:B------:R-:W-:Y:S02]  /*150e0*/  HADD2.F32 R15, -RZ, R40.reuse.H0_H0 ;  /* 0x20000028ff0f7230 */ /* 0x100fe40000004100 */
[----:B------:R-:W-:Y:S02]  /*150f0*/  HADD2.F32 R21, -RZ, R40.H1_H1 ;  /* 0x30000028ff157230 */ /* 0x000fe40000004100 */
        /* <DEDUP_REMOVED lines=22> */
.L_x_3957:
[----:B------:R-:W-:Y:S05]  /*15260*/  BSYNC B0 ;  /* 0x0000000000007941 */ /* 0x000fea0003800000 */
.L_x_3956:
        /* <DEDUP_REMOVED lines=32> */
[--C-:B------:R-:W-:Y:S02]  /*15470*/  HADD2.F32 R27, -RZ, R37.reuse.H0_H0 ;  /* 0x20000025ff1b7230 */ /* 0x100fe40000004100 */
[----:B------:R-:W-:Y:S02]  /*15480*/  HADD2.F32 R37, -RZ, R37.H1_H1 ;  /* 0x30000025ff257230 */ /* 0x000fe40000004100 */
[----:B------:R-:W-:Y:S02]  /*15490*/  HADD2.F32 R36, -RZ, R36.H1_H1 ;  /* 0x30000024ff247230 */ /* 0x000fe40000004100 */
[--C-:B----4-:R-:W-:Y:S02]  /*154a0*/  HADD2.F32 R15, -RZ, R4.reuse.H0_H0 ;  /* 0x20000004ff0f7230 */ /* 0x110fe40000004100 */
[----:B------:R-:W-:-:S02]  /*154b0*/  HADD2.F32 R21, -RZ, R4.H1_H1 ;  /* 0x30000004ff157230 */ /* 0x000fc40000004100 */
[--C-:B------:R-:W-:Y:S02]  /*154c0*/  HADD2.F32 R4, -RZ, R5.reuse.H0_H0 ;  /* 0x20000005ff047230 */ /* 0x100fe40000004100 */
[----:B------:R-:W-:Y:S02]  /*154d0*/  HADD2.F32 R22, -RZ, R5.H1_H1 ;  /* 0x30000005ff167230 */ /* 0x000fe40000004100 */
[----:B------:R-:W-:Y:S01]  /*154e0*/  @!P0 FADD.FTZ R15, -R15, -RZ ;  /* 0x800000ff0f0f8221 */ /* 0x000fe20000010100 */
[--C-:B------:R-:W-:Y:S02]  /*154f0*/  HADD2.F32 R5, -RZ, R6.reuse.H0_H0 ;  /* 0x20000006ff057230 */ /* 0x100fe40000004100 */
[----:B------:R-:W-:Y:S01]  /*15500*/  @!P0 FADD.FTZ R4, -R4, -RZ ;  /* 0x800000ff04048221 */ /* 0x000fe20000010100 */
[----:B------:R-:W-:Y:S02]  /*15510*/  HADD2.F32 R23, -RZ, R6.H1_H1 ;  /* 0x30000006ff177230 */ /* 0x000fe40000004100 */
[----:B------:R-:W-:Y:S01]  /*15520*/  @!P0 FADD.FTZ R22, -R22, -RZ ;  /* 0x800000ff16168221 */ /* 0x000fe20000010100 */
[----:B------:R-:W-:-:S02]  /*15530*/  HADD2.F32 R6, -RZ, R7.H0_H0 ;  /* 0x20000007ff067230 */ /* 0x000fc40000004100 */
[----:B------:R-:W-:Y:S02]  /*15540*/  HADD2.F32 R7, -RZ, R7.H1_H1 ;  /* 0x30000007ff077230 */ /* 0x000fe40000004100 */
[----:B------:R-:W-:Y:S01]  /*15550*/  FMUL.FTZ R26, R26, R15 ;  /* 0x0000000f1a1a7220 */ /* 0x000fe20000410000 */
        /* <DEDUP_REMOVED lines=22> */
[----:B-1----:R-:W-:-:S02]  /*156c0*/  HADD2.F32 R40, -RZ, R9.H1_H1 ;  /* 0x30000009ff287230 */ /* 0x002fc40000004100 */
[----:B------:R-:W-:Y:S01]  /*156d0*/  FFMA.FTZ R4, R15, R4, R26 ;  /* 0x000000040f047223 */ /* 0x000fe2000001001a */
[----:B------:R-:W-:Y:S02]  /*156e0*/  HADD2.F32 R38, -RZ, R10.H0_H0 ;  /* 0x2000000aff267230 */ /* 0x000fe40000004100 */
[----:B------:R-:W-:Y:S01]  /*156f0*/  FFMA.FTZ R8, R22, R8, R27 ;  /* 0x0000000816087223 */ /* 0x000fe2000001001b */
[--C-:B------:R-:W-:Y:S02]  /*15700*/  HADD2.F32 R9, -RZ, R11.reuse.H0_H0 ;  /* 0x2000000bff097230 */ /* 0x100fe40000004100 */
[----:B------:R-:W-:Y:S01]  /*15710*/  FFMA.FTZ R21, R21, R32, R36 ;  /* 0x0000002015157223 */ /* 0x000fe20000010024 */
        /* <DEDUP_REMOVED lines=16> */
.L_x_3959:
[----:B------:R-:W-:Y:S05]  /*15820*/  BSYNC B0 ;  /* 0x0000000000007941 */ /* 0x000fea0003800000 */
.L_x_3958:
        /* <DEDUP_REMOVED lines=91> */
.L_x_3961:
[----:B------:R-:W-:Y:S05]  /*15de0*/  BSYNC B0 ;  /* 0x0000000000007941 */ /* 0x000fea0003800000 */
.L_x_3960:
        /* <DEDUP_REMOVED lines=18> */
[----:B------:R-:W5:Y:S01]  /*15f10*/  LDG.E.128 R24, desc[UR6][R24.64+0x180] ;  /* 0x0001800618187981 */ /* 0x000f62000c1e1d00 */
        /* <DEDUP_REMOVED lines=8> */
[----:B------:R-:W2:Y:S02]  /*15fa0*/  LDG.E.128 R4, desc[UR6][R6.64] ;  /* 0x0000000606047981 */ /* 0x000ea4000c1e1d00 */
[----:B------:R-:W-:-:S04]  /*15fb0*/  IADD3 R0, P1, R9, R0, RZ ;  /* 0x0000000009007210 */ /* 0x000fc80007f3e0ff */
[----:B------:R-:W-:Y:S02]  /*15fc0*/  LEA.HI.X.SX32 R9, R9, R2, 0x1, P1 ;  /* 0x0000000209097211 */ /* 0x000fe400008f0eff */
[----:B------:R-:W-:-:S04]  /*15fd0*/  LEA R8, P1, R0, UR8, 0x1 ;  /* 0x0000000800087c11 */ /* 0x000fc8000f8208ff */
[----:B------:R-:W-:-:S06]  /*15fe0*/  LEA.HI.X R9, R0, UR9, R9, 0x1, P1 ;  /* 0x0000000900097c11 */ /* 0x000fcc00088f0c09 */
[----:B------:R-:W3:Y:S01]  /*15ff0*/  LDG.E.128 R8, desc[UR6][R8.64] ;  /* 0x0000000608087981 */ /* 0x000ee2000c1e1d00 */
[--C-:B-----5:R-:W-:Y:S02]  /*16000*/  HADD2.F32 R15, -RZ, R25.reuse.H0_H0 ;  /* 0x20000019ff0f7230 */ /* 0x120fe40000004100 */
[----:B------:R-:W-:Y:S02]  /*16010*/  HADD2.F32 R21, -RZ, R24.H0_H0 ;  /* 0x20000018ff157230 */ /* 0x000fe40000004100 */
[----:B------:R-:W-:Y:S02]  /*16020*/  HADD2.F32 R22, -RZ, R25.H1_H1 ;  /* 0x30000019ff167230 */ /* 0x000fe40000004100 */
[----:B--2---:R-:W-:Y:S02]  /*16030*/  HADD2.F32 R0, -RZ, R5.H0_H0 ;  /* 0x20000005ff007230 */ /* 0x004fe40000004100 */
[--C-:B------:R-:W-:Y:S02]  /*16040*/  HADD2.F32 R2, -RZ, R4.reuse.H0_H0 ;  /* 0x20000004ff027230 */ /* 0x100fe40000004100 */
[----:B------:R-:W-:-:S02]  /*16050*/  HADD2.F32 R12, -RZ, R4.H1_H1 ;  /* 0x30000004ff0c7230 */ /* 0x000fc40000004100 */
[----:B------:R-:W-:Y:S01]  /*16060*/  @!P0 FADD.FTZ R0, -R0, -RZ ;  /* 0x800000ff00008221 */ /* 0x000fe20000010100 */
[--C-:B------:R-:W-:Y:S02]  /*16070*/  HADD2.F32 R4, -RZ, R6.reuse.H0_H0 ;  /* 0x20000006ff047230 */ /* 0x100fe40000004100 */
[----:B------:R-:W-:Y:S02]  /*16080*/  HADD2.F32 R13, -RZ, R6.H1_H1 ;  /* 0x30000006ff0d7230 */ /* 0x000fe40000004100 */
[--C-:B------:R-:W-:Y:S02]  /*16090*/  HADD2.F32 R6, -RZ, R7.reuse.H0_H0 ;  /* 0x20000007ff067230 */ /* 0x100fe40000004100 */
[----:B------:R-:W-:Y:S02]  /*160a0*/  HADD2.F32 R7, -RZ, R7.H1_H1 ;  /* 0x30000007ff077230 */ /* 0x000fe40000004100 */
[----:B------:R-:W-:Y:S02]  /*160b0*/  HADD2.F32 R5, -RZ, R5.H1_H1 ;  /* 0x30000005ff057230 */ /* 0x000fe40000004100 */
[----:B------:R-:W-:Y:S01]  /*160c0*/  FMUL.FTZ R15, R15, R0 ;  /* 0x000000000f0f7220 */ /* 0x000fe20000410000 */
[----:B------:R-:W-:-:S02]  /*160d0*/  HADD2.F32 R0, -RZ, R27.H1_H1 ;  /* 0x3000001bff007230 */ /* 0x000fc40000004100 */
[----:B------:R-:W-:Y:S01]  /*160e0*/  @!P0 FADD.FTZ R2, -R2, -RZ ;  /* 0x800000ff02028221 */ /* 0x000fe20000010100 */
[----:B------:R-:W-:Y:S01]  /*160f0*/  @!P0 FADD.FTZ R7, -R7, -RZ ;  /* 0x800000ff07078221 */ /* 0x000fe20000010100 */
[----:B------:R-:W-:Y:S01]  /*16100*/  @!P0 FADD.FTZ R5, -R5, -RZ ;  /* 0x800000ff05058221 */ /* 0x000fe20000010100 */
[----:B------:R-:W-:Y:S02]  /*16110*/  HADD2.F32 R25, -RZ, R26.H0_H0 ;  /* 0x2000001aff197230 */ /* 0x000fe40000004100 */
[----:B------:R-:W-:Y:S01]  /*16120*/  FMUL.FTZ R21, R21, R2 ;  /* 0x0000000215157220 */ /* 0x000fe20000410000 */
[----:B------:R-:W-:Y:S01]  /*16130*/  FMUL.FTZ R7, R0, R7 ;  /* 0x0000000700077220 */ /* 0x000fe20000410000 */
[----:B------:R-:W-:Y:S01]  /*16140*/  FMUL.FTZ R22, R22, R5 ;  /* 0x0000000516167220 */ /* 0x000fe20000410000 */
[----:B------:R-:W-:Y:S02]  /*16150*/  HADD2.F32 R0, -RZ, R17.H0_H0 ;  /* 0x20000011ff007230 */ /* 0x000fe40000004100 */
[----:B------:R-:W-:Y:S01]  /*16160*/  @!P0 FADD.FTZ R4, -R4, -RZ ;  /* 0x800000ff04048221 */ /* 0x000fe20000010100 */
[----:B---3--:R-:W-:-:S02]  /*16170*/  HADD2.F32 R2, -RZ, R9.H0_H0 ;  /* 0x20000009ff027230 */ /* 0x008fc40000004100 */
[----:B------:R-:W-:Y:S01]  /*16180*/  @!P0 FADD.FTZ R12, -R12, -RZ ;  /* 0x800000ff0c0c8221 */ /* 0x000fe20000010100 */
[----:B------:R-:W-:Y:S02]  /*16190*/  HADD2.F32 R23, -RZ, R24.H1_H1 ;  /* 0x30000018ff177230 */ /* 0x000fe40000004100 */
[----:B------:R-:W-:Y:S01]  /*161a0*/  @!P0 FADD.FTZ R6, -R6, -RZ ;  /* 0x800000ff06068221 */ /* 0x000fe20000010100 */
[----:B------:R-:W-:Y:S02]  /*161b0*/  HADD2.F32 R5, -RZ, R27.H0_H0 ;  /* 0x2000001bff057230 */ /* 0x000fe40000004100 */
[----:B------:R-:W-:Y:S02]  /*161c0*/  HADD2.F32 R17, -RZ, R17.H1_H1 ;  /* 0x30000011ff117230 */ /* 0x000fe40000004100 */
[----:B------:R-:W-:Y:S02]  /*161d0*/  HADD2.F32 R9, -RZ, R9.H1_H1 ;  /* 0x30000009ff097230 */ /* 0x000fe40000004100 */
[----:B------:R-:W-:Y:S01]  /*161e0*/  @!P0 FADD.FTZ R13, -R13, -RZ ;  /* 0x800000ff0d0d8221 */ /* 0x000fe20000010100 */
[----:B------:R-:W-:-:S02]  /*161f0*/  HADD2.F32 R26, -RZ, R26.H1_H1 ;  /* 0x3000001aff1a7230 */ /* 0x000fc40000004100 */
[----:B------:R-:W-:Y:S01]  /*16200*/  FMUL.FTZ R4, R25, R4 ;  /* 0x0000000419047220 */ /* 0x000fe20000410000 */
[----:B------:R-:W-:Y:S01]  /*16210*/  FMUL.FTZ R23, R23, R12 ;  /* 0x0000000c17177220 */ /* 0x000fe20000410000 */
[----:B------:R-:W-:Y:S01]  /*16220*/  FMUL.FTZ R6, R5, R6 ;  /* 0x0000000605067220 */ /* 0x000fe20000410000 */
[--C-:B------:R-:W-:Y:S02]  /*16230*/  HADD2.F32 R25, -RZ, R11.reuse.H0_H0 ;  /* 0x2000000bff197230 */ /* 0x100fe40000004100 */
[----:B------:R-:W-:Y:S01]  /*16240*/  FFMA.FTZ R9, R17, R9, R22 ;  /* 0x0000000911097223 */ /* 0x000fe20000010016 */
[----:B------:R-:W-:Y:S02]  /*16250*/  HADD2.F32 R24, -RZ, R11.H1_H1 ;  /* 0x3000000bff187230 */ /* 0x000fe40000004100 */
[----:B------:R-:W-:Y:S01]  /*16260*/  FFMA.FTZ R0, R0, R2, R15 ;  /* 0x0000000200007223 */ /* 0x000fe2000001000f */
[----:B------:R-:W-:Y:S02]  /*16270*/  HADD2.F32 R12, -RZ, R16.H0_H0 ;  /* 0x20000010ff0c7230 */ /* 0x000fe40000004100 */
[----:B------:R-:W-:-:S02]  /*16280*/  HADD2.F32 R5, -RZ, R8.H0_H0 ;  /* 0x20000008ff057230 */ /* 0x000fc40000004100 */
[----:B------:R-:W-:Y:S02]  /*16290*/  HADD2.F32 R11, -RZ, R10.H0_H0 ;  /* 0x2000000aff0b7230 */ /* 0x000fe40000004100 */
[----:B------:R-:W-:Y:S02]  /*162a0*/  HADD2.F32 R17, -RZ, R18.H0_H0 ;  /* 0x20000012ff117230 */ /* 0x000fe40000004100 */
[----:B------:R-:W-:Y:S01]  /*162b0*/  FMUL.FTZ R13, R26, R13 ;  /* 0x0000000d1a0d7220 */ /* 0x000fe20000410000 */
[----:B------:R-:W-:Y:S02]  /*162c0*/  HADD2.F32 R8, -RZ, R8.H1_H1 ;  /* 0x30000008ff087230 */ /* 0x000fe40000004100 */
[----:B------:R-:W-:Y:S02]  /*162d0*/  HADD2.F32 R10, -RZ, R10.H1_H1 ;  /* 0x3000000aff0a7230 */ /* 0x000fe40000004100 */
[----:B------:R-:W-:Y:S02]  /*162e0*/  HADD2.F32 R16, -RZ, R16.H1_H1 ;  /* 0x30000010ff107230 */ /* 0x000fe40000004100 */
[----:B------:R-:W-:-:S02]  /*162f0*/  HADD2.F32 R15, -RZ, R19.H0_H0 ;  /* 0x20000013ff0f7230 */ /* 0x000fc40000004100 */
        /* <DEDUP_REMOVED lines=12> */
.L_x_3963:
[----:B------:R-:W-:Y:S05]  /*163c0*/  BSYNC B0 ;  /* 0x0000000000007941 */ /* 0x000fea0003800000 */
.L_x_3962:
[----:B------:R1:W-:Y:S01]  /*163d0*/  STS.128 [R235+0x7800], R16 ;  /* 0x00780010eb007388 */ /* 0x0003e20000000c00 */
[----:B------:R-:W-:Y:S05]  /*163e0*/  BRA `(.L_x_3917) ;  /* 0x0000000000c07947 */ /* 0x000fea0003800000 */
.L_x_3885:
[----:B------:R-:W-:Y:S01]  /*163f0*/  UIADD3 UR5, -UR27, UR19, URZ ;  /* 0x000000131b057290 */ /* 0x000fe2000fffe13f */
[C---:B------:R-:W-:Y:S02]  /*16400*/  VIADD R3, R126.reuse, 0x10 ;  /* 0x000000107e037836 */ /* 0x040fe40000000000 */
[C---:B------:R-:W-:Y:S02]  /*16410*/  VIADD R20, R126.reuse, 0x20 ;  /* 0x000000207e147836 */ /* 0x040fe40000000000 */
[C---:B------:R-:W-:Y:S01]  /*16420*/  VIADD R14, R126.reuse, 0x30 ;  /* 0x000000307e0e7836 */ /* 0x040fe20000000000 */
[----:B------:R-:W-:Y:S02]  /*16430*/  ISETP.GE.AND P6, PT, R126, UR5, PT ;  /* 0x000000057e007c0c */ /* 0x000fe4000bfc6270 */
[----:B------:R-:W-:Y:S02]  /*16440*/  ISETP.GE.AND P5, PT, R3, UR5, PT ;  /* 0x0000000503007c0c */ /* 0x000fe4000bfa6270 */
[----:B------:R-:W-:-:S02]  /*16450*/  ISETP.GE.AND P4, PT, R20, UR5, PT ;  /* 0x0000000514007c0c */ /* 0x000fc4000bf86270 */
[----:B------:R-:W-:-:S07]  /*16460*/  ISETP.GE.AND P2, PT, R14, UR5, PT ;  /* 0x000000050e007c0c */ /* 0x000fce000bf46270 */
[----:B------:R-:W1:Y:S02]  /*16470*/  @!P6 LDC.64 R12, c[0x0][0x210] ;  /* 0x00008400ff0ceb82 */ /* 0x000e640000000a00 */
[----:B------:R-:W-:-:S04]  /*16480*/  @!P5 IADD3 R17, P1, R17, R130, RZ ;  /* 0x000000821111d210 */ /* 0x000fc80007f3e0ff */
[----:B------:R-:W-:Y:S02]  /*16490*/  @!P2 IMAD.MOV.U32 R22, RZ, RZ, R130 ;  /* 0x000000ffff16a224 */ /* 0x000fe400078e0082 */
[----:B------:R-:W2:Y:S01]  /*164a0*/  @!P5 LDC.64 R10, c[0x0][0x210] ;  /* 0x00008400ff0adb82 */ /* 0x000ea20000000a00 */
[----:B------:R-:W-:Y:S02]  /*164b0*/  @!P2 IMAD.MOV.U32 R23, RZ, RZ, R123 ;  /* 0x000000ffff17a224 */ /* 0x000fe400078e007b */
[----:B------:R-:W-:Y:S02]  /*164c0*/  @!P2 IMAD R2, R5, 0x30, RZ ;  /* 0x000000300502a824 */ /* 0x000fe400078e02ff */
[----:B------:R-:W-:-:S03]  /*164d0*/  @!P2 IMAD.WIDE.U32 R22, R4, 0x30, R22 ;  /* 0x000000300416a825 */ /* 0x000fc600078e0016 */
[----:B------:R-:W3:Y:S01]  /*164e0*/  @!P4 LDC.64 R8, c[0x0][0x210] ;  /* 0x00008400ff08cb82 */ /* 0x000ee20000000a00 */
[----:B------:R-:W-:-:S07]  /*164f0*/  @!P2 IMAD.IADD R2, R23, 0x1, R2 ;  /* 0x000000011702a824 */ /* 0x000fce00078e0202 */
[----:B------:R-:W4:Y:S01]  /*16500*/  @!P2 LDC.64 R6, c[0x0][0x210] ;  /* 0x00008400ff06ab82 */ /* 0x000f220000000a00 */
[----:B-1----:R-:W-:Y:S01]  /*16510*/  @!P6 LEA R18, P0, R130, R12, 0x1 ;  /* 0x0000000c8212e211 */ /* 0x002fe200078008ff */
[----:B------:R-:W-:-:S03]  /*16520*/  @!P5 IMAD.X R12, R15, 0x1, R123, P1 ;  /* 0x000000010f0cd824 */ /* 0x000fc600008e067b */
[----:B------:R-:W-:Y:S02]  /*16530*/  @!P6 LEA.HI.X R19, R130, R13, R123, 0x1, P0 ;  /* 0x0000000d8213e211 */ /* 0x000fe400000f0c7b */
[C---:B-----5:R-:W-:Y:S02]  /*16540*/  @!P4 LEA R0, P0, R4.reuse, R130, 0x5 ;  /* 0x000000820400c211 */ /* 0x060fe400078028ff */
        /* <DEDUP_REMOVED lines=26> */
.L_x_3917:
[----:B------:R-:W-:Y:S05]  /*166f0*/  BSYNC B2 ;  /* 0x0000000000027941 */ /* 0x000fea0003800000 */
.L_x_3884:
[----:B------:R-:W-:Y:S01]  /*16700*/  UIADD3 UR5, UR20, -0x1, URZ ;  /* 0xffffffff14057890 */ /* 0x000fe2000fffe03f */
[----:B-1--4-:R-:W-:Y:S01]  /*16710*/  IMAD.U32 R9, RZ, RZ, UR24 ;  /* 0x00000018ff097e24 */ /* 0x012fe2000f8e00ff */
[----:B------:R-:W-:Y:S01]  /*16720*/  ULDC.64 UR10, c[0x0][0x218] ;  /* 0x00008600000a7ab9 */ /* 0x000fe20000000a00 */
[----:B------:R-:W-:Y:S01]  /*16730*/  IMAD.U32 R0, RZ, RZ, UR23 ;  /* 0x00000017ff007e24 */ /* 0x000fe2000f8e00ff */
[----:B------:R-:W-:Y:S01]  /*16740*/  USHF.L.U32 UR13, UR5, 0x6, URZ ;  /* 0x00000006050d7899 */ /* 0x000fe2000800063f */
[----:B------:R-:W-:Y:S01]  /*16750*/  LEA R238, P0, R124, UR10, 0x1 ;  /* 0x0000000a7cee7c11 */ /* 0x000fe2000f8008ff */
[----:B------:R-:W-:Y:S01]  /*16760*/  IMAD.SHL.U32 R233, R126, 0x8, RZ ;  /* 0x000000087ee97824 */ /* 0x000fe200078e00ff */
[----:B------:R-:W-:Y:S01]  /*16770*/  LEA.HI R11, R60, R60, RZ, 0x1 ;  /* 0x0000003c3c0b7211 */ /* 0x000fe200078f08ff */
[----:B------:R-:W-:Y:S01]  /*16780*/  UIADD3 UR12, -UR13, UR28, URZ ;  /* 0x0000001c0d0c7290 */ /* 0x000fe2000fffe13f */
[----:B------:R-:W-:Y:S01]  /*16790*/  LEA.HI.X R239, R124, UR11, R56, 0x1, P0 ;  /* 0x0000000b7cef7c11 */ /* 0x000fe200080f0c38 */
[----:B------:R-:W-:Y:S01]  /*167a0*/  ULDC.64 UR8, c[0x0][0x220] ;  /* 0x0000880000087ab9 */ /* 0x000fe20000000a00 */
[----:B------:R-:W-:Y:S01]  /*167b0*/  LOP3.LUT R11, R11, 0xfffffffe, RZ, 0xc0, !PT ;  /* 0xfffffffe0b0b7812 */ /* 0x000fe200078ec0ff */
[----:B------:R-:W-:-:S02]  /*167c0*/  UISETP.GT.AND UP0, UPT, UR5, UR18, UPT ;  /* 0x000000120500728c */ /* 0x000fc4000bf04270 */
[----:B------:R-:W-:Y:S02]  /*167d0*/  ISETP.GE.AND P4, PT, R20, UR12, PT ;  /* 0x0000000c14007c0c */ /* 0x000fe4000bf86270 */
[----:B------:R-:W-:Y:S01]  /*167e0*/  ISETP.GE.AND P2, PT, R14, UR12, PT ;  /* 0x0000000c0e007c0c */ /* 0x000fe2000bf46270 */
[----:B------:R-:W-:Y:S01]  /*167f0*/  IMAD.IADD R60, R60, 0x1, -R11 ;  /* 0x000000013c3c7824 */ /* 0x000fe200078e0a0b */
[C---:B------:R-:W-:Y:S02]  /*16800*/  ISETP.GE.AND P5, PT, R3.reuse, UR12, PT ;  /* 0x0000000c03007c0c */ /* 0x040fe4000bfa6270 */
[----:B------:R-:W-:Y:S01]  /*16810*/  ISETP.GE.AND P6, PT, R126, UR12, PT ;  /* 0x0000000c7e007c0c */ /* 0x000fe2000bfc6270 */
[----:B------:R-:W-:Y:S01]  /*16820*/  IMAD.SHL.U32 R8, R60, 0x8, RZ ;  /* 0x000000083c087824 */ /* 0x000fe200078e00ff */
[----:B------:R-:W-:-:S05]  /*16830*/  ISETP.GE.AND P1, PT, R3, UR12, PT ;  /* 0x0000000c03007c0c */ /* 0x000fca000bf26270 */
[----:B------:R-:W1:Y:S04]  /*16840*/  @!P4 LDC.64 R6, c[0x0][0x248] ;  /* 0x00009200ff06cb82 */ /* 0x000e680000000a00 */
[C---:B------:R-:W-:Y:S02]  /*16850*/  @!P5 LEA R2, P0, R9.reuse, R238, 0x1 ;  /* 0x000000ee0902d211 */ /* 0x040fe400078008ff */
[----:B------:R-:W-:Y:S01]  /*16860*/  @!PT LDS RZ, [RZ] ;  /* 0x00000000fffff984 */ /* 0x000fe20000000800 */
[----:B------:R-:W-:Y:S01]  /*16870*/  @!PT LDS RZ, [RZ] ;  /* 0x00000000fffff984 */ /* 0x000fe20000000800 */
[----:B------:R-:W-:Y:S01]  /*16880*/  @!PT LDS RZ, [RZ] ;  /* 0x00000000fffff984 */ /* 0x000fe20000000800 */
[----:B------:R-:W-:Y:S02]  /*16890*/  @!P6 LDGSTS.E.BYPASS.LTC128B.128 [R235+0x8000], desc[UR6][R238.64] ;  /* 0x08000000eeebefae */ /* 0x000fe4000b901d46 */
[----:B------:R-:W2:Y:S01]  /*168a0*/  @!P2 LDC.64 R4, c[0x0][0x248] ;  /* 0x00009200ff04ab82 */ /* 0x000ea20000000a00 */
[----:B------:R-:W-:Y:S01]  /*168b0*/  @!P5 LEA.HI.X R3, R9, R239, R0, 0x1, P0 ;  /* 0x000000ef0903d211 */ /* 0x000fe200000f0c00 */
[----:B------:R-:W-:Y:S01]  /*168c0*/  @!P6 LDGSTS.E.BYPASS.LTC128B.128 [R235+0xa000], desc[UR6][R238.64+0x80] ;  /* 0x0a000080eeebefae */ /* 0x000fe2000b901d46 */
[----:B------:R-:W-:-:S02]  /*168d0*/  ISETP.GE.AND P0, PT, R20, UR12, PT ;  /* 0x0000000c14007c0c */ /* 0x000fc4000bf06270 */
[----:B------:R-:W-:Y:S01]  /*168e0*/  SHF.R.S32.HI R9, RZ, 0x1f, R120 ;  /* 0x0000001fff097819 */ /* 0x000fe20000011478 */
[----:B------:R-:W-:Y:S03]  /*168f0*/  @!P6 LDGSTS.E.BYPASS.LTC128B.128 [R235+0xc000], desc[UR6][R238.64+0x100] ;  /* 0x0c000100eeebefae */ /* 0x000fe6000b901d46 */
[----:B------:R-:W-:Y:S01]  /*16900*/  LEA.HI R0, R9, R120, RZ, 0x3 ;  /* 0x0000007809007211 */ /* 0x000fe200078f18ff */
[----:B------:R-:W-:Y:S03]  /*16910*/  @!P6 LDGSTS.E.BYPASS.LTC128B.128 [R235+0xe000], desc[UR6][R238.64+0x180] ;  /* 0x0e000180eeebefae */ /* 0x000fe6000b901d46 */
[C---:B------:R-:W-:Y:S01]  /*16920*/  LOP3.LUT R9, R0.reuse, 0xfffffff8, RZ, 0xc0, !PT ;  /* 0xfffffff800097812 */ /* 0x040fe200078ec0ff */
[----:B------:R-:W-:Y:S01]  /*16930*/  @!P5 LDGSTS.E.BYPASS.LTC128B.128 [R235+0x8800], desc[UR6][R2.64] ;  /* 0x0880000002ebdfae */ /* 0x000fe2000b901d46 */
[----:B------:R-:W-:-:S03]  /*16940*/  IMAD.SHL.U32 R0, R0, 0x40, RZ ;  /* 0x0000004000007824 */ /* 0x000fc600078e00ff */
[----:B------:R-:W-:Y:S01]  /*16950*/  @!P5 LDGSTS.E.BYPASS.LTC128B.128 [R235+0xa800], desc[UR6][R2.64+0x80] ;  /* 0x0a80008002ebdfae */ /* 0x000fe2000b901d46 */
[----:B------:R-:W-:-:S03]  /*16960*/  IMAD.IADD R120, R120, 0x1, -R9 ;  /* 0x0000000178787824 */ /* 0x000fc600078e0a09 */
[----:B------:R-:W-:Y:S01]  /*16970*/  @!P5 LDGSTS.E.BYPASS.LTC128B.128 [R235+0xc800], desc[UR6][R2.64+0x100] ;  /* 0x0c80010002ebdfae */ /* 0x000fe2000b901d46 */
[----:B------:R-:W-:Y:S02]  /*16980*/  IMAD.SHL.U32 R9, R120, 0x40, RZ ;  /* 0x0000004078097824 */ /* 0x000fe400078e00ff */
[----:B--2---:R-:W-:Y:S01]  /*16990*/  @!P2 IMAD.WIDE.U32 R12, R4, 0x60, R238 ;  /* 0x00000060040ca825 */ /* 0x004fe200078e00ee */
[----:B------:R2:W-:Y:S01]  /*169a0*/  @!P5 LDGSTS.E.BYPASS.LTC128B.128 [R235+0xe800], desc[UR6][R2.64+0x180] ;  /* 0x0e80018002ebdfae */ /* 0x0005e2000b901d46 */
[C---:B-1----:R-:W-:Y:S02]  /*169b0*/  @!P4 LEA R10, P5, R6.reuse, R238, 0x6 ;  /* 0x000000ee060ac211 */ /* 0x042fe400078a30ff */
[----:B------:R-:W-:Y:S01]  /*169c0*/  @!P2 IMAD R5, R5, 0x60, RZ ;  /* 0x000000600505a824 */ /* 0x000fe200078e02ff */
[----:B------:R-:W-:Y:S01]  /*169d0*/  LOP3.LUT R9, R9, 0x1c0, RZ, 0xc0, !PT ;  /* 0x000001c009097812 */ /* 0x000fe200078ec0ff */
[----:B------:R-:W-:Y:S01]  /*169e0*/  IMAD.SHL.U32 R4, R59, 0x40, RZ ;  /* 0x000000403b047824 */ /* 0x000fe200078e00ff */
[----:B------:R-:W-:Y:S01]  /*169f0*/  @!P4 LEA.HI.X R11, R6, R239, R7, 0x6, P5 ;  /* 0x000000ef060bc211 */ /* 0x000fe200028f3407 */
[----:B------:R-:W-:Y:S01]  /*16a00*/  @!P2 IMAD.IADD R13, R5, 0x1, R13 ;  /* 0x00000001050da824 */ /* 0x000fe200078e020d */
[----:B------:R-:W-:-:S02]  /*16a10*/  ISETP.GE.AND P5, PT, R14, UR12, PT ;  /* 0x0000000c0e007c0c */ /* 0x000fc4000bfa6270 */
[----:B------:R-:W-:Y:S01]  /*16a20*/  LOP3.LUT R8, R9, 0x8, R8, 0xf8, !PT ;  /* 0x0000000809087812 */ /* 0x000fe200078ef808 */
[----:B------:R-:W-:Y:S01]  /*16a30*/  @!P4 LDGSTS.E.BYPASS.LTC128B.128 [R235+0x9000], desc[UR6][R10.64] ;  /* 0x090000000aebcfae */ /* 0x000fe2000b901d46 */
[----:B------:R-:W-:-:S03]  /*16a40*/  SHF.R.U32.HI R9, RZ, 0x3, R9 ;  /* 0x00000003ff097819 */ /* 0x000fc60000011609 */
[----:B------:R-:W-:Y:S04]  /*16a50*/  @!P4 LDGSTS.E.BYPASS.LTC128B.128 [R235+0xb000], desc[UR6][R10.64+0x80] ;  /* 0x0b0000800aebcfae */ /* 0x000fe8000b901d46 */
[----:B------:R-:W-:Y:S02]  /*16a60*/  @!P4 LDGSTS.E.BYPASS.LTC128B.128 [R235+0xd000], desc[UR6][R10.64+0x100] ;  /* 0x0d0001000aebcfae */ /* 0x000fe4000b901d46 */
[----:B------:R-:W1:Y:S02]  /*16a70*/  @!P5 LDC.64 R6, c[0x0][0x250] ;  /* 0x00009400ff06db82 */ /* 0x000e640000000a00 */
[----:B------:R4:W-:Y:S01]  /*16a80*/  @!P4 LDGSTS.E.BYPASS.LTC128B.128 [R235+0xf000], desc[UR6][R10.64+0x180] ;  /* 0x0f0001800aebcfae */ /* 0x0009e2000b901d46 */
[----:B------:R-:W-:-:S03]  /*16a90*/  ISETP.GE.AND P4, PT, R126, UR12, PT ;  /* 0x0000000c7e007c0c */ /* 0x000fc6000bf86270 */
[----:B------:R-:W-:Y:S01]  /*16aa0*/  @!P2 LDGSTS.E.BYPASS.LTC128B.128 [R235+0x9800], desc[UR6][R12.64] ;  /* 0x098000000cebafae */ /* 0x000fe2000b901d46 */
[----:B--2---:R-:W-:Y:S01]  /*16ab0*/  LOP3.LUT R2, R4, 0x1c0, RZ, 0xc0, !PT ;  /* 0x000001c004027812 */ /* 0x004fe200078ec0ff */
[----:B------:R-:W-:Y:S01]  /*16ac0*/  IMAD.U32 R3, RZ, RZ, UR26 ;  /* 0x0000001aff037e24 */ /* 0x000fe2000f8e00ff */
[----:B------:R-:W2:Y:S01]  /*16ad0*/  @!P0 LDC.64 R4, c[0x0][0x250] ;  /* 0x00009400ff048b82 */ /* 0x000ea20000000a00 */
[----:B------:R-:W-:Y:S01]  /*16ae0*/  @!P2 LDGSTS.E.BYPASS.LTC128B.128 [R235+0xb800], desc[UR6][R12.64+0x80] ;  /* 0x0b8000800cebafae */ /* 0x000fe2000b901d46 */
[----:B------:R-:W-:Y:S02]  /*16af0*/  LOP3.LUT R233, R2, 0x8, R233, 0xf8, !PT ;  /* 0x0000000802e97812 */ /* 0x000fe400078ef8e9 */
[----:B------:R-:W-:Y:S01]  /*16b00*/  SHF.R.U32.HI R2, RZ, 0x3, R2 ;  /* 0x00000003ff027819 */ /* 0x000fe20000011602 */
[----:B------:R-:W-:Y:S03]  /*16b10*/  @!P2 LDGSTS.E.BYPASS.LTC128B.128 [R235+0xd800], desc[UR6][R12.64+0x100] ;  /* 0x0d8001000cebafae */ /* 0x000fe6000b901d46 */
[----:B------:R-:W-:Y:S01]  /*16b20*/  LOP3.LUT R233, R233, R2, RZ, 0x3c, !PT ;  /* 0x00000002e9e97212 */ /* 0x000fe200078e3cff */
[----:B------:R5:W-:Y:S01]  /*16b30*/  @!P2 LDGSTS.E.BYPASS.LTC128B.128 [R235+0xf800], desc[UR6][R12.64+0x180] ;  /* 0x0f8001800cebafae */ /* 0x000be2000b901d46 */
[C---:B------:R-:W-:Y:S01]  /*16b40*/  LEA R240, P2, R166.reuse, UR8, 0x1 ;  /* 0x00000008a6f07c11 */ /* 0x040fe2000f8408ff */
[----:B------:R-:W-:Y:S01]  /*16b50*/  IMAD.U32 R2, RZ, RZ, UR25 ;  /* 0x00000019ff027e24 */ /* 0x000fe2000f8e00ff */
[----:B------:R-:W-:Y:S01]  /*16b60*/  ULDC UR8, c[0x0][0x398] ;  /* 0x0000e60000087ab9 */ /* 0x000fe20000000800 */
[----:B------:R-:W0:Y:S01]  /*16b70*/  LDGDEPBAR ;  /* 0x00000000000079af */ /* 0x000e220000000000 */
[----:B------:R-:W-:Y:S01]  /*16b80*/  LEA.HI.X R241, R166, UR9, R165, 0x1, P2 ;  /* 0x00000009a6f17c11 */ /* 0x000fe200090f0ca5 */
[----:B-1----:R-:W-:-:S02]  /*16b90*/  @!P5 IMAD R7, R7, 0x60, RZ ;  /* 0x000000600707d824 */ /* 0x002fc400078e02ff */
[----:B------:R-:W-:Y:S02]  /*16ba0*/  IMAD R233, R60, 0x200, R233 ;  /* 0x000002003ce97824 */ /* 0x000fe400078e02e9 */
[----:B----4-:R-:W-:-:S03]  /*16bb0*/  IMAD.U32 R11, RZ, RZ, UR26 ;  /* 0x0000001aff0b7e24 */ /* 0x010fc6000f8e00ff */
[----:B------:R-:W-:Y:S02]  /*16bc0*/  LEA R233, R233, UR4, 0x1 ;  /* 0x00000004e9e97c11 */ /* 0x000fe4000f8e08ff */
[----:B------:R-:W-:-:S03]  /*16bd0*/  @!P1 LEA R10, P2, R11, R240, 0x1 ;  /* 0x000000f00b0a9211 */ /* 0x000fc600078408ff */
[----:B------:R-:W-:Y:S01]  /*16be0*/  VIADD R231, R233, 0x8020 ;  /* 0x00008020e9e77836 */ /* 0x000fe20000000000 */
[----:B------:R-:W-:Y:S01]  /*16bf0*/  @!P1 LEA.HI.X R11, R3, R241, R2, 0x1, P2 ;  /* 0x000000f1030b9211 */ /* 0x000fe200010f0c02 */
[----:B------:R-:W-:Y:S01]  /*16c00*/  IMAD.U32 R2, RZ, RZ, UR28 ;  /* 0x0000001cff027e24 */ /* 0x000fe2000f8e00ff */
[----:B------:R-:W-:Y:S02]  /*16c10*/  LOP3.LUT R3, R8, R9, RZ, 0x3c, !PT ;  /* 0x0000000908037212 */ /* 0x000fe400078e3cff */
[----:B--2---:R-:W-:Y:S01]  /*16c20*/  @!P0 LEA R8, P2, R4, R240, 0x6 ;  /* 0x000000f004088211 */ /* 0x004fe200078430ff */
[----:B-----5:R-:W-:Y:S01]  /*16c30*/  @!P5 IMAD.WIDE.U32 R12, R6, 0x60, R240 ;  /* 0x00000060060cd825 */ /* 0x020fe200078e00f0 */
[----:B------:R-:W-:-:S04]  /*16c40*/  DEPBAR.LE SB0, 0x0 ;  /* 0x000080000000791a */ /* 0x000fc80000000000 */
[----:B------:R-:W-:Y:S01]  /*16c50*/  BAR.SYNC.DEFER_BLOCKING 0x0 ;  /* 0x0000000000007b1d */ /* 0x000fe20000010000 */
[----:B------:R-:W-:Y:S01]  /*16c60*/  @!P0 LEA.HI.X R9, R4, R241, R5, 0x6, P2 ;  /* 0x000000f104098211 */ /* 0x000fe200010f3405 */
[----:B---3--:R-:W-:Y:S01]  /*16c70*/  @!P5 IMAD.IADD R17, R7, 0x1, R13 ;  /* 0x000000010711d824 */ /* 0x008fe200078e020d */
[----:B------:R-:W-:Y:S01]  /*16c80*/  LOP3.LUT R4, R0, 0xfffffe00, RZ, 0xc0, !PT ;  /* 0xfffffe0000047812 */ /* 0x000fe200078ec0ff */
[----:B------:R-:W-:Y:S02]  /*16c90*/  @!P5 IMAD.MOV.U32 R16, RZ, RZ, R12 ;  /* 0x000000ffff10d224 */ /* 0x000fe400078e000c */
[----:B------:R-:W-:Y:S02]  /*16ca0*/  IMAD.MOV.U32 R7, RZ, RZ, 0x10 ;  /* 0x00000010ff077424 */ /* 0x000fe400078e00ff */
[----:B------:R-:W-:Y:S02]  /*16cb0*/  IMAD R234, R58, 0x400, R4 ;  /* 0x000004003aea7824 */ /* 0x000fe400078e0204 */
[----:B------:R-:W-:-:S02]  /*16cc0*/  IMAD.MOV.U32 R5, RZ, RZ, 0x20 ;  /* 0x00000020ff057424 */ /* 0x000fc400078e00ff */
[----:B------:R-:W-:Y:S02]  /*16cd0*/  IMAD.IADD R234, R3, 0x1, R234 ;  /* 0x0000000103ea7824 */ /* 0x000fe400078e02ea */
[----:B------:R-:W-:-:S03]  /*16ce0*/  VIADD R0, R233, 0x8000 ;  /* 0x00008000e9007836 */ /* 0x000fc60000000000 */
        /* <DEDUP_REMOVED lines=22> */
[----:B------:R-:W-:Y:S01]  /*16e50*/  @!P1 LDGSTS.E.BYPASS.LTC128B.128 [R235+0x16800], desc[UR6][R10.64+0x180] ;  /* 0x168001800aeb9fae */ /* 0x000fe2000b901d46 */
[----:B------:R-:W-:-:S03]  /*16e60*/  R2P PR, R120, 0x6 ;  /* 0x0000000678007804 */ /* 0x000fc60000000000 */
[----:B------:R-:W-:Y:S02]  /*16e70*/  @P0 STS.128 [R235+0x11000], RZ ;  /* 0x011000ffeb000388 */ /* 0x000fe40000000c00 */
[----:B------:R-:W-:Y:S02]  /*16e80*/  SEL R7, R7, 0xfffffff0, !P1 ;  /* 0xfffffff007077807 */ /* 0x000fe40004800000 */
[----:B------:R-:W-:Y:S01]  /*16e90*/  @P0 STS.128 [R235+0x13000], RZ ;  /* 0x013000ffeb000388 */ /* 0x000fe20000000c00 */
[----:B------:R-:W-:Y:S02]  /*16ea0*/  SEL R5, R5, 0xffffffe0, !P2 ;  /* 0xffffffe005057807 */ /* 0x000fe40005000000 */
[----:B------:R-:W-:Y:S01]  /*16eb0*/  R2P PR, R59, 0x6 ;  /* 0x000000063b007804 */ /* 0x000fe20000000000 */
[----:B------:R-:W-:Y:S01]  /*16ec0*/  @P0 STS.128 [R235+0x15000], RZ ;  /* 0x015000ffeb000388 */ /* 0x000fe20000000c00 */
[--C-:B------:R-:W-:Y:S02]  /*16ed0*/  IMAD R232, R7, 0x2, R234.reuse ;  /* 0x0000000207e87824 */ /* 0x100fe400078e02ea */
[C---:B------:R-:W-:Y:S01]  /*16ee0*/  IMAD R230, R5.reuse, 0x2, R234 ;  /* 0x0000000205e67824 */ /* 0x040fe200078e02ea */
[----:B------:R-:W-:Y:S01]  /*16ef0*/  @P0 STS.128 [R235+0x17000], RZ ;  /* 0x017000ffeb000388 */ /* 0x000fe20000000c00 */
[----:B------:R-:W-:-:S03]  /*16f00*/  IMAD R229, R5, 0x2, R232 ;  /* 0x0000000205e57824 */ /* 0x000fc600078e02e8 */
[----:B------:R-:W-:Y:S01]  /*16f10*/  @!PT LDS RZ, [RZ] ;  /* 0x00000000fffff984 */ /* 0x000fe20000000800 */
[----:B------:R-:W-:Y:S01]  /*16f20*/  @!PT LDS RZ, [RZ] ;  /* 0x00000000fffff984 */ /* 0x000fe20000000800 */
[----:B------:R-:W-:Y:S01]  /*16f30*/  @!PT LDS RZ, [RZ] ;  /* 0x00000000fffff984 */ /* 0x000fe20000000800 */
[----:B------:R-:W-:Y:S04]  /*16f40*/  @!P0 LDGSTS.E.BYPASS.LTC128B.128 [R235+0x11000], desc[UR6][R8.64] ;  /* 0x1100000008eb8fae */ /* 0x000fe8000b901d46 */
[----:B------:R-:W-:Y:S01]  /*16f50*/  @!P0 LDGSTS.E.BYPASS.LTC128B.128 [R235+0x13000], desc[UR6][R8.64+0x80] ;  /* 0x1300008008eb8fae */ /* 0x000fe2000b901d46 */
[----:B------:R-:W-:Y:S02]  /*16f60*/  @P1 VIADD R231, R0, 0xffffffe0 ;  /* 0xffffffe000e71836 */ /* 0x000fe40000000000 */
[----:B------:R-:W-:Y:S01]  /*16f70*/  IMAD.MOV.U32 R0, RZ, RZ, 0x40 ;  /* 0x00000040ff007424 */ /* 0x000fe200078e00ff */
[----:B------:R-:W-:Y:S01]  /*16f80*/  @!P0 LDGSTS.E.BYPASS.LTC128B.128 [R235+0x15000], desc[UR6][R8.64+0x100] ;  /* 0x1500010008eb8fae */ /* 0x000fe2000b901d46 */
[C---:B------:R-:W-:Y:S02]  /*16f90*/  VIADD R223, R231.reuse, 0x800 ;  /* 0x00000800e7df7836 */ /* 0x040fe40000000000 */
[C---:B------:R-:W-:Y:S01]  /*16fa0*/  VIADD R222, R231.reuse, 0x1000 ;  /* 0x00001000e7de7836 */ /* 0x040fe20000000000 */
[----:B------:R1:W-:Y:S01]  /*16fb0*/  @!P0 LDGSTS.E.BYPASS.LTC128B.128 [R235+0x17000], desc[UR6][R8.64+0x180] ;  /* 0x1700018008eb8fae */ /* 0x0003e2000b901d46 */
[----:B------:R-:W-:Y:S01]  /*16fc0*/  SEL R0, R0, 0xffffffc0, !P2 ;  /* 0xffffffc000007807 */ /* 0x000fe20005000000 */
[----:B------:R-:W-:-:S02]  /*16fd0*/  VIADD R221, R231, 0x1800 ;  /* 0x00001800e7dd7836 */ /* 0x000fc40000000000 */
[----:B------:R-:W-:Y:S01]  /*16fe0*/  @P5 STS.128 [R235+0x11800], RZ ;  /* 0x011800ffeb005388 */ /* 0x000fe20000000c00 */
[----:B------:R-:W-:Y:S02]  /*16ff0*/  VIADD R219, R231, 0x2000 ;  /* 0x00002000e7db7836 */ /* 0x000fe40000000000 */
[----:B------:R-:W-:Y:S01]  /*17000*/  IMAD.IADD R227, R233, 0x1, R0 ;  /* 0x00000001e9e37824 */ /* 0x000fe200078e0200 */
[----:B------:R-:W-:Y:S01]  /*17010*/  @P5 STS.128 [R235+0x13800], RZ ;  /* 0x013800ffeb005388 */ /* 0x000fe20000000c00 */
[----:B------:R-:W-:Y:S01]  /*17020*/  IMAD.IADD R220, R0, 0x1, R231 ;  /* 0x0000000100dc7824 */ /* 0x000fe200078e02e7 */
[----:B------:R-:W-:Y:S01]  /*17030*/  SHF.R.S32.HI R0, RZ, 0x1f, R57 ;  /* 0x0000001fff007819 */ /* 0x000fe20000011439 */
[C---:B------:R-:W-:Y:S01]  /*17040*/  VIADD R218, R231.reuse, 0x2800 ;  /* 0x00002800e7da7836 */ /* 0x040fe20000000000 */
[----:B------:R-:W-:Y:S01]  /*17050*/  @P5 STS.128 [R235+0x15800], RZ ;  /* 0x015800ffeb005388 */ /* 0x000fe20000000c00 */
[C---:B------:R-:W-:Y:S01]  /*17060*/  VIADD R217, R231.reuse, 0x3000 ;  /* 0x00003000e7d97836 */ /* 0x040fe20000000000 */
[----:B------:R-:W-:Y:S01]  /*17070*/  LEA.HI R0, R0, R57, RZ, 0x5 ;  /* 0x0000003900007211 */ /* 0x000fe200078f28ff */
[C---:B------:R-:W-:Y:S01]  /*17080*/  VIADD R216, R231.reuse, 0x3800 ;  /* 0x00003800e7d87836 */ /* 0x040fe20000000000 */
[----:B------:R-:W-:Y:S01]  /*17090*/  @P5 STS.128 [R235+0x17800], RZ ;  /* 0x017800ffeb005388 */ /* 0x000fe20000000c00 */
[C---:B------:R-:W-:Y:S01]  /*170a0*/  VIADD R215, R231.reuse, 0x4000 ;  /* 0x00004000e7d77836 */ /* 0x040fe20000000000 */
[----:B------:R-:W-:Y:S01]  /*170b0*/  LOP3.LUT R0, R0, 0xffffffe0, RZ, 0xc0, !PT ;  /* 0xffffffe000007812 */ /* 0x000fe200078ec0ff */
[C---:B------:R-:W-:Y:S01]  /*170c0*/  VIADD R214, R231.reuse, 0x4800 ;  /* 0x00004800e7d67836 */ /* 0x040fe20000000000 */
[----:B------:R-:W-:Y:S01]  /*170d0*/  @!PT LDS RZ, [RZ] ;  /* 0x00000000fffff984 */ /* 0x000fe20000000800 */
[----:B------:R-:W-:Y:S01]  /*170e0*/  @!PT LDS RZ, [RZ] ;  /* 0x00000000fffff984 */ /* 0x000fe20000000800 */
[----:B------:R-:W-:Y:S01]  /*170f0*/  @!PT LDS RZ, [RZ] ;  /* 0x00000000fffff984 */ /* 0x000fe20000000800 */
[----:B------:R-:W-:Y:S01]  /*17100*/  @!P5 LDGSTS.E.BYPASS.LTC128B.128 [R235+0x11800], desc[UR6][R16.64] ;  /* 0x1180000010ebdfae */ /* 0x000fe2000b901d46 */
[----:B------:R-:W-:-:S02]  /*17110*/  VIADD R213, R231, 0x5000 ;  /* 0x00005000e7d57836 */ /* 0x000fc40000000000 */
[C---:B------:R-:W-:Y:S01]  /*17120*/  IMAD.IADD R0, R57.reuse, 0x1, -R0 ;  /* 0x0000000139007824 */ /* 0x040fe200078e0a00 */
[----:B------:R-:W-:Y:S01]  /*17130*/  @!P5 LDGSTS.E.BYPASS.LTC128B.128 [R235+0x13800], desc[UR6][R16.64+0x80] ;  /* 0x1380008010ebdfae */ /* 0x000fe2000b901d46 */
[----:B------:R-:W-:Y:S02]  /*17140*/  IMAD.SHL.U32 R57, R57, 0x2, RZ ;  /* 0x0000000239397824 */ /* 0x000fe400078e00ff */
[C---:B------:R-:W-:Y:S01]  /*17150*/  VIADD R212, R231.reuse, 0x5800 ;  /* 0x00005800e7d47836 */ /* 0x040fe20000000000 */
[----:B------:R-:W-:Y:S01]  /*17160*/  @!P5 LDGSTS.E.BYPASS.LTC128B.128 [R235+0x15800], desc[UR6][R16.64+0x100] ;  /* 0x1580010010ebdfae */ /* 0x000fe2000b901d46 */
[C---:B------:R-:W-:Y:S02]  /*17170*/  VIADD R211, R231.reuse, 0x6000 ;  /* 0x00006000e7d37836 */ /* 0x040fe40000000000 */
[C---:B------:R-:W-:Y:S01]  /*17180*/  VIADD R210, R231.reuse, 0x6800 ;  /* 0x00006800e7d27836 */ /* 0x040fe20000000000 */
[----:B------:R2:W-:Y:S01]  /*17190*/  @!P5 LDGSTS.E.BYPASS.LTC128B.128 [R235+0x17800], desc[UR6][R16.64+0x180] ;  /* 0x1780018010ebdfae */ /* 0x0005e2000b901d46 */
[----:B------:R-:W-:-:S02]  /*171a0*/  VIADD R209, R231, 0x7000 ;  /* 0x00007000e7d17836 */ /* 0x000fc40000000000 */
[----:B------:R-:W-:Y:S01]  /*171b0*/  VIADD R208, R231, 0x7800 ;  /* 0x00007800e7d07836 */ /* 0x000fe20000000000 */
[----:B------:R-:W-:Y:S04]  /*171c0*/  LDSM.16.M88.4 R12, [R234] ;  /* 0x00000000ea0c783b */ /* 0x000fe80000000200 */
[----:B------:R-:W3:Y:S04]  /*171d0*/  LDSM.16.M88.4 R36, [R233+0x8000] ;  /* 0x00800000e924783b */ /* 0x000ee80000000200 */
[----:B------:R-:W4:Y:S04]  /*171e0*/  LDSM.16.M88.4 R28, [R233+0x8800] ;  /* 0x00880000e91c783b */ /* 0x000f280000000200 */
[----:B------:R-:W5:Y:S04]  /*171f0*/  LDSM.16.M88.4 R20, [R233+0x9000] ;  /* 0x00900000e914783b */ /* 0x000f680000000200 */
[----:B-1----:R-:W1:Y:S04]  /*17200*/  LDSM.16.M88.4 R8, [R233+0x9800] ;  /* 0x00980000e908783b */ /* 0x002e680000000200 */
[----:B------:R-:W-:Y:S04]  /*17210*/  LDSM.16.M88.4 R44, [R231] ;  /* 0x00000000e72c783b */ /* 0x000fe80000000200 */
[----:B--2---:R-:W2:Y:S04]  /*17220*/  LDSM.16.M88.4 R16, [R232] ;  /* 0x00000000e810783b */ /* 0x004ea80000000200 */
[----:B------:R-:W2:Y:S04]  /*17230*/  LDSM.16.M88.4 R64, [R231+0x800] ;  /* 0x00080000e740783b */ /* 0x000ea80000000200 */
[----:B------:R-:W2:Y:S04]  /*17240*/  LDSM.16.M88.4 R60, [R231+0x1000] ;  /* 0x00100000e73c783b */ /* 0x000ea80000000200 */
[----:B------:R-:W2:Y:S04]  /*17250*/  LDSM.16.M88.4 R52, [R231+0x1800] ;  /* 0x00180000e734783b */ /* 0x000ea80000000200 */
[----:B------:R-:W-:Y:S01]  /*17260*/  LDSM.16.M88.4 R68, [R230] ;  /* 0x00000000e644783b */ /* 0x000fe20000000200 */
[C---:B---3--:R-:W-:Y:S03]  /*17270*/  HMMA.16816.F32 R40, R12.reuse, R36, RZ ;  /* 0x000000240c28723c */ /* 0x048fe600000018ff */
[----:B------:R-:W3:Y:S04]  /*17280*/  LDSM.16.M88.4 R48, [R227+0x8000] ;  /* 0x00800000e330783b */ /* 0x000ee80000000200 */
[----:B------:R-:W-:Y:S01]  /*17290*/  LDSM.16.M88.4 R80, [R227+0x9800] ;  /* 0x00980000e350783b */ /* 0x000fe20000000200 */
[C---:B------:R-:W-:Y:S03]  /*172a0*/  HMMA.16816.F32 R36, R12.reuse, R38, RZ ;  /* 0x000000260c24723c */ /* 0x040fe600000018ff */
[----:B------:R-:W-:Y:S03]  /*172b0*/  LDSM.16.M88.4 R76, [R220] ;  /* 0x00000000dc4c783b */ /* 0x000fe60000000200 */
[C---:B----4-:R-:W-:Y:S01]  /*172c0*/  HMMA.16816.F32 R32, R12.reuse, R28, RZ ;  /* 0x0000001c0c20723c */ /* 0x050fe200000018ff */
[----:B------:R-:W-:Y:S04]  /*172d0*/  LDSM.16.M88.4 R84, [R227+0xd000] ;  /* 0x00d00000e354783b */ /* 0x000fe80000000200 */
[----:B------:R-:W0:Y:S01]  /*172e0*/  LDGDEPBAR ;  /* 0x00000000000079af */ /* 0x000e220000000000 */
[C---:B------:R-:W-:Y:S06]  /*172f0*/  HMMA.16816.F32 R28, R12.reuse, R30, RZ ;  /* 0x0000001e0c1c723c */ /* 0x040fec00000018ff */
[C---:B-----5:R-:W-:Y:S06]  /*17300*/  HMMA.16816.F32 R24, R12.reuse, R20, RZ ;  /* 0x000000140c18723c */ /* 0x060fec00000018ff */
        /* <DEDUP_REMOVED lines=30> */
[C---:B----4-:R-:W-:Y:S06]  /*174f0*/  HMMA.16816.F32 R40, R16.reuse, R76, R40 ;  /* 0x0000004c1028723c */ /* 0x050fec0000001828 */
        /* <DEDUP_REMOVED lines=72> */
[----:B------:R-:W3:Y:S05]  /*17980*/  LDSM.16.M88.4 R52, [R231+0x5800] ;  /* 0x00580000e734783b */ /* 0x000eea0000000200 */
[C---:B----4-:R-:W-:Y:S06]  /*17990*/  HMMA.16816.F32 R72, R8.reuse, R16, R72 ;  /* 0x000000100848723c */ /* 0x050fec0000001848 */
[----:B------:R-:W-:Y:S01]  /*179a0*/  HMMA.16816.F32 R68, R8, R18, R68 ;  /* 0x000000120844723c */ /* 0x000fe20000001844 */
[----:B------:R-:W4:Y:S04]  /*179b0*/  LDSM.16.M88.4 R16, [R227+0xc000] ;  /* 0x00c00000e310783b */ /* 0x000f280000000200 */
[----:B------:R-:W5:Y:S01]  /*179c0*/  LDSM.16.M88.4 R8, [R227+0xc800] ;  /* 0x00c80000e308783b */ /* 0x000f620000000200 */
        /* <DEDUP_REMOVED lines=15> */
[----:B------:R-:W-:Y:S05]  /*17ac0*/  LDSM.16.M88.4 R16, [R233+0xe000] ;  /* 0x00e00000e910783b */ /* 0x000fea0000000200 */
[C---:B-----5:R-:W-:Y:S06]  /*17ad0*/  HMMA.16816.F32 R32, R64.reuse, R8, R32 ;  /* 0x000000084020723c */ /* 0x060fec0000001820 */
[C---:B------:R-:W-:Y:S01]  /*17ae0*/  HMMA.16816.F32 R28, R64.reuse, R10, R28 ;  /* 0x0000000a401c723c */ /* 0x040fe2000000181c */
[----:B------:R-:W4:Y:S05]  /*17af0*/  LDSM.16.M88.4 R8, [R233+0xe800] ;  /* 0x00e80000e908783b */ /* 0x000f2a0000000200 */
[C---:B------:R-:W-:Y:S06]  /*17b00*/  HMMA.16816.F32 R24, R64.reuse, R84, R24 ;  /* 0x000000544018723c */ /* 0x040fec0000001818 */
[----:B------:R-:W-:Y:S06]  /*17b10*/  HMMA.16816.F32 R20, R64, R86, R20 ;  /* 0x000000564014723c */ /* 0x000fec0000001814 */
[C---:B-1----:R-:W-:Y:S06]  /*17b20*/  HMMA.16816.F32 R40, R44.reuse, R12, R40 ;  /* 0x0000000c2c28723c */ /* 0x042fec0000001828 */
[----:B------:R-:W-:Y:S01]  /*17b30*/  HMMA.16816.F32 R36, R44, R14, R36 ;  /* 0x0000000e2c24723c */ /* 0x000fe20000001824 */
[----:B------:R-:W1:Y:S05]  /*17b40*/  LDSM.16.M88.4 R12, [R233+0xf000] ;  /* 0x00f00000e90c783b */ /* 0x000e6a0000000200 */
[C---:B------:R-:W-:Y:S06]  /*17b50*/  HMMA.16816.F32 R72, R64.reuse, R76, R72 ;  /* 0x0000004c4048723c */ /* 0x040fec0000001848 */
[----:B------:R-:W-:Y:S01]  /*17b60*/  HMMA.16816.F32 R68, R64, R78, R68 ;  /* 0x0000004e4044723c */ /* 0x000fe20000001844 */
[----:B------:R-:W5:Y:S04]  /*17b70*/  LDSM.16.M88.4 R76, [R233+0xf800] ;  /* 0x00f80000e94c783b */ /* 0x000f680000000200 */
[----:B------:R-:W-:Y:S01]  /*17b80*/  LDSM.16.M88.4 R64, [R232+0x6000] ;  /* 0x00600000e840783b */ /* 0x000fe20000000200 */
[C---:B------:R-:W-:Y:S06]  /*17b90*/  HMMA.16816.F32 R32, R44.reuse, R60, R32 ;  /* 0x0000003c2c20723c */ /* 0x040fec0000001820 */
        /* <DEDUP_REMOVED lines=17> */
[----:B------:R-:W3:Y:S05]  /*17cb0*/  LDSM.16.M88.4 R16, [R227+0xe000] ;  /* 0x00e00000e310783b */ /* 0x000eea0000000200 */
[C---:B-----5:R-:W-:Y:S06]  /*17cc0*/  HMMA.16816.F32 R72, R80.reuse, R76, R72 ;  /* 0x0000004c5048723c */ /* 0x060fec0000001848 */
[----:B------:R-:W-:Y:S01]  /*17cd0*/  HMMA.16816.F32 R68, R80, R78, R68 ;  /* 0x0000004e5044723c */ /* 0x000fe20000001844 */
[----:B------:R-:W-:Y:S05]  /*17ce0*/  LDSM.16.M88.4 R76, [R220+0x6000] ;  /* 0x00600000dc4c783b */ /* 0x000fea0000000200 */
[C---:B--2---:R-:W-:Y:S01]  /*17cf0*/  HMMA.16816.F32 R80, R64.reuse, R52, R32 ;  /* 0x000000344050723c */ /* 0x044fe20000001820 */
[----:B------:R-:W-:Y:S05]  /*17d00*/  LDSM.16.M88.4 R32, [R229+0x6000] ;  /* 0x00600000e520783b */ /* 0x000fea0000000200 */
[----:B------:R-:W-:Y:S01]  /*17d10*/  HMMA.16816.F32 R28, R64, R54, R28 ;  /* 0x00000036401c723c */ /* 0x000fe2000000181c */
[----:B------:R-:W-:-:S05]  /*17d20*/  LOP3.LUT R53, R57, 0x6, RZ, 0xc0, !PT ;  /* 0x0000000639357812 */ /* 0x000fca00078ec0ff */
[----:B------:R-:W-:Y:S01]  /*17d30*/  HMMA.16816.F32 R40, R64, R60, R40 ;  /* 0x0000003c4028723c */ /* 0x000fe20000001828 */
[----:B------:R-:W-:-:S04]  /*17d40*/  VIADD R53, R53, UR13 ;  /* 0x0000000d35357c36 */ /* 0x000fc80008000000 */
[----:B------:R-:W-:Y:S01]  /*17d50*/  VIADD R55, R53, 0x10 ;  /* 0x0000001035377836 */ /* 0x000fe20000000000 */
[----:B------:R-:W-:Y:S01]  /*17d60*/  HMMA.16816.F32 R36, R64, R62, R36 ;  /* 0x0000003e4024723c */ /* 0x000fe20000001824 */
[----:B------:R-:W2:Y:S05]  /*17d70*/  LDSM.16.M88.4 R60, [R227+0xf000] ;  /* 0x00f00000e33c783b */ /* 0x000eaa0000000200 */
[C---:B-1----:R-:W-:Y:S06]  /*17d80*/  HMMA.16816.F32 R80, R8.reuse, R12, R80 ;  /* 0x0000000c0850723c */ /* 0x042fec0000001850 */
[----:B------:R-:W-:Y:S01]  /*17d90*/  HMMA.16816.F32 R28, R8, R14, R28 ;  /* 0x0000000e081c723c */ /* 0x000fe2000000181c */
[----:B------:R-:W-:-:S04]  /*17da0*/  SHF.R.S32.HI R13, RZ, 0x1f, R0 ;  /* 0x0000001fff0d7819 */ /* 0x000fc80000011400 */
[----:B------:R-:W-:Y:S01]  /*17db0*/  LEA.HI R0, R13, R0, RZ, 0x2 ;  /* 0x000000000d007211 */ /* 0x000fe200078f10ff */
[----:B------:R-:W-:Y:S01]  /*17dc0*/  HMMA.16816.F32 R24, R64, R48, R24 ;  /* 0x000000304018723c */ /* 0x000fe20000001818 */
[----:B------:R-:W1:Y:S02]  /*17dd0*/  LDSM.16.M88.4 R12, [R227+0xf800] ;  /* 0x00f80000e30c783b */ /* 0x000e640000000200 */
[----:B------:R-:W-:-:S03]  /*17de0*/  SHF.R.S32.HI R0, RZ, 0x2, R0 ;  /* 0x00000002ff007819 */ /* 0x000fc60000011400 */
[----:B---3--:R-:W-:Y:S01]  /*17df0*/  HMMA.16816.F32 R40, R8, R16, R40 ;  /* 0x000000100828723c */ /* 0x008fe20000001828 */
[----:B------:R-:W-:-:S04]  /*17e00*/  LEA R49, R58, UR27, 0x4 ;  /* 0x0000001b3a317c11 */ /* 0x000fc8000f8e20ff */
[----:B------:R-:W-:Y:S01]  /*17e10*/  IADD3 R49, R49, 0x1, R0 ;  /* 0x0000000131317810 */ /* 0x000fe20007ffe000 */
[----:B------:R-:W-:Y:S01]  /*17e20*/  HMMA.16816.F32 R36, R8, R18, R36 ;  /* 0x000000120824723c */ /* 0x000fe20000001824 */
[----:B------:R-:W3:Y:S01]  /*17e30*/  LDSM.16.M88.4 R16, [R220+0x6800] ;  /* 0x00680000dc10783b */ /* 0x000ee20000000200 */
[----:B------:R-:W-:Y:S01]  /*17e40*/  LOP3.LUT R0, R3, R4, RZ, 0xfc, !PT ;  /* 0x0000000403007212 */ /* 0x000fe200078efcff */
[----:B------:R-:W-:Y:S01]  /*17e50*/  VIADD R3, R53, 0x8 ;  /* 0x0000000835037836 */ /* 0x000fe20000000000 */
[----:B------:R-:W-:Y:S02]  /*17e60*/  IADD3 R49, R2, -UR19, R49 ;  /* 0x8000001302317c10 */ /* 0x000fe4000fffe031 */
[----:B------:R-:W-:Y:S03]  /*17e70*/  HMMA.16816.F32 R72, R64, R44, R72 ;  /* 0x0000002c4048723c */ /* 0x000fe60000001848 */
[----:B------:R-:W-:-:S03]  /*17e80*/  VIADD R49, R49, UR8 ;  /* 0x0000000831317c36 */ /* 0x000fc60008000000 */
[C---:B------:R-:W-:Y:S01]  /*17e90*/  HMMA.16816.F32 R68, R64.reuse, R46, R68 ;  /* 0x0000002e4044723c */ /* 0x040fe20000001844 */
[----:B------:R-:W4:Y:S01]  /*17ea0*/  LDSM.16.M88.4 R44, [R220+0x7000] ;  /* 0x00700000dc2c783b */ /* 0x000f220000000200 */
[C---:B------:R-:W-:Y:S02]  /*17eb0*/  VIMNMX R204, R49.reuse, UR28, PT ;  /* 0x0000001c31cc7c48 */ /* 0x040fe4000bfe0100 */
[----:B------:R-:W-:Y:S02]  /*17ec0*/  VIADDMNMX R2, R49, 0x8, R2, PT ;  /* 0x0000000831027846 */ /* 0x000fe40003800102 */
[----:B------:R-:W-:Y:S01]  /*17ed0*/  HMMA.16816.F32 R20, R64, R50, R20 ;  /* 0x000000324014723c */ /* 0x000fe20000001814 */
[C---:B------:R-:W-:Y:S02]  /*17ee0*/  ISETP.GE.AND P0, PT, R3.reuse, R204, PT ;  /* 0x000000cc0300720c */ /* 0x040fe40003f06270 */
[----:B------:R-:W-:Y:S01]  /*17ef0*/  ISETP.GE.AND P4, PT, R3, R2, PT ;  /* 0x000000020300720c */ /* 0x000fe20003f86270 */
[----:B------:R-:W-:-:S02]  /*17f00*/  VIADD R3, R53, 0x11 ;  /* 0x0000001135037836 */ /* 0x000fc40000000000 */
[----:B--2---:R-:W-:Y:S01]  /*17f10*/  HMMA.16816.F32 R24, R8, R60, R24 ;  /* 0x0000003c0818723c */ /* 0x004fe20000001818 */
[----:B------:R-:W-:-:S05]  /*17f20*/  VIADD R51, R53, 0x1 ;  /* 0x0000000135337836 */ /* 0x000fca0000000000 */
[C---:B------:R-:W-:Y:S01]  /*17f30*/  ISETP.GE.AND P1, PT, R51.reuse, R204, PT ;  /* 0x000000cc3300720c */ /* 0x040fe20003f26270 */
[----:B------:R-:W-:Y:S01]  /*17f40*/  HMMA.16816.F32 R36, R32, R78, R36 ;  /* 0x0000004e2024723c */ /* 0x000fe20000001824 */
[----:B------:R-:W-:Y:S02]  /*17f50*/  ISETP.GE.AND P6, PT, R51, R2, PT ;  /* 0x000000023300720c */ /* 0x000fe40003fc6270 */
[----:B------:R-:W2:Y:S01]  /*17f60*/  LDSM.16.M88.4 R48, [R220+0x7800] ;  /* 0x00780000dc30783b */ /* 0x000ea20000000200 */
[----:B------:R-:W-:-:S04]  /*17f70*/  DEPBAR.LE SB0, 0x0 ;  /* 0x000080000000791a */ /* 0x000fc80000000000 */
[----:B------:R-:W-:Y:S06]  /*17f80*/  HMMA.16816.F32 R40, R32, R76, R40 ;  /* 0x0000004c2028723c */ /* 0x000fec0000001828 */
[C---:B------:R-:W-:Y:S06]  /*17f90*/  HMMA.16816.F32 R20, R8.reuse, R62, R20 ;  /* 0x0000003e0814723c */ /* 0x040fec0000001814 */
[----:B-1----:R-:W-:Y:S06]  /*17fa0*/  HMMA.16816.F32 R72, R8, R12, R72 ;  /* 0x0000000c0848723c */ /* 0x002fec0000001848 */
[C---:B---3--:R-:W-:Y:S06]  /*17fb0*/  HMMA.16816.F32 R80, R32.reuse, R16, R80 ;  /* 0x000000102050723c */ /* 0x048fec0000001850 */
[----:B------:R-:W-:Y:S01]  /*17fc0*/  HMMA.16816.F32 R28, R32, R18, R28 ;  /* 0x00000012201c723c */ /* 0x000fe2000000181c */
[----:B------:R-:W-:Y:S01]  /*17fd0*/  VIADD R17, R53, 0x9 ;  /* 0x0000000935117836 */ /* 0x000fe20000000000 */
[----:B------:R-:W-:-:S02]  /*17fe0*/  FSEL R16, R38, -INF , !P4 ;  /* 0xff80000026107808 */ /* 0x000fc40006000000 */
[----:B------:R-:W-:Y:S02]  /*17ff0*/  FSEL R41, R41, -INF , !P1 ;  /* 0xff80000029297808 */ /* 0x000fe40004800000 */
[----:B------:R-:W-:Y:S01]  /*18000*/  HMMA.16816.F32 R68, R8, R14, R68 ;  /* 0x0000000e0844723c */ /* 0x000fe20000001844 */
[-C--:B------:R-:W-:Y:S01]  /*18010*/  ISETP.GE.AND P5, PT, R17, R204.reuse, PT ;  /* 0x000000cc1100720c */ /* 0x080fe20003fa6270 */
[----:B------:R-:W-:Y:S01]  /*18020*/  VIADD R19, R53, 0x19 ;  /* 0x0000001935137836 */ /* 0x000fe20000000000 */
[----:B------:R-:W-:Y:S02]  /*18030*/  ISETP.GE.AND P4, PT, R3, R204, PT ;  /* 0x000000cc0300720c */ /* 0x000fe40003f86270 */
[----:B------:R-:W-:Y:S01]  /*18040*/  FSEL R37, R37, -INF , !P5 ;  /* 0xff80000025257808 */ /* 0x000fe20006800000 */
[----:B----4-:R-:W-:Y:S01]  /*18050*/  HMMA.16816.F32 R24, R32, R44, R24 ;  /* 0x0000002c2018723c */ /* 0x010fe20000001818 */
[-C--:B------:R-:W-:Y:S01]  /*18060*/  ISETP.GE.AND P5, PT, R3, R2.reuse, PT ;  /* 0x000000020300720c */ /* 0x080fe20003fa6270 */
[----:B------:R-:W-:Y:S01]  /*18070*/  VIADD R3, R53, 0x18 ;  /* 0x0000001835037836 */ /* 0x000fe20000000000 */
[----:B------:R-:W-:-:S02]  /*18080*/  ISETP.GE.AND P2, PT, R17, R2, PT ;  /* 0x000000021100720c */ /* 0x000fc40003f46270 */
[C---:B------:R-:W-:Y:S01]  /*18090*/  ISETP.GE.AND P1, PT, R55.reuse, R204, PT ;  /* 0x000000cc3700720c */ /* 0x040fe20003f26270 */
[C---:B------:R-:W-:Y:S01]  /*180a0*/  HMMA.16816.F32 R20, R32.reuse, R46, R20 ;  /* 0x0000002e2014723c */ /* 0x040fe20000001814 */
[----:B------:R-:W-:Y:S02]  /*180b0*/  FSEL R17, R36, -INF , !P0 ;  /* 0xff80000024117808 */ /* 0x000fe40004000000 */
[----:B------:R-:W-:Y:S02]  /*180c0*/  ISETP.GE.AND P0, PT, R55, R2, PT ;  /* 0x000000023700720c */ /* 0x000fe40003f06270 */
[----:B------:R-:W-:Y:S01]  /*180d0*/  FSEL R12, R39, -INF , !P2 ;  /* 0xff800000270c7808 */ /* 0x000fe20005000000 */
[----:B--2---:R-:W-:Y:S01]  /*180e0*/  HMMA.16816.F32 R72, R32, R48, R72 ;  /* 0x000000302048723c */ /* 0x004fe20000001848 */
[----:B------:R-:W-:Y:S01]  /*180f0*/  FSEL R13, R80, -INF , !P1 ;  /* 0xff800000500d7808 */ /* 0x000fe20004800000 */
[----:B------:R-:W-:Y:S01]  /*18100*/  BAR.SYNC.DEFER_BLOCKING 0x0 ;  /* 0x0000000000007b1d */ /* 0x000fe20000010000 */
[----:B------:R-:W-:-:S02]  /*18110*/  ISETP.GE.AND P2, PT, R3, R204, PT ;  /* 0x000000cc0300720c */ /* 0x000fc40003f46270 */
        /* <DEDUP_REMOVED lines=42> */
[C---:B------:R-:W-:Y:S02]  /*183c0*/  ISETP.GE.AND P6, PT, R3.reuse, R204, PT ;  /* 0x000000cc0300720c */ /* 0x040fe40003fc6270 */
[----:B------:R-:W-:Y:S02]  /*183d0*/  ISETP.GE.AND P1, PT, R3, R2, PT ;  /* 0x000000020300720c */ /* 0x000fe40003f26270 */
[----:B------:R-:W-:-:S02]  /*183e0*/  FSEL R3, R40, -INF , !P0 ;  /* 0xff80000028037808 */ /* 0x000fc40004000000 */
[-C--:B------:R-:W-:Y:S02]  /*183f0*/  ISETP.GE.AND P0, PT, R19, R2.reuse, PT ;  /* 0x000000021300720c */ /* 0x080fe40003f06270 */
[----:B------:R-:W-:Y:S02]  /*18400*/  FSEL R196, R74, -INF , !P4 ;  /* 0xff8000004ac47808 */ /* 0x000fe40006000000 */
[----:B------:R-:W-:Y:S02]  /*18410*/  FSEL R168, R71, -INF , !P0 ;  /* 0xff80000047a87808 */ /* 0x000fe40004000000 */
[----:B------:R-:W-:Y:S02]  /*18420*/  PLOP3.LUT P0, PT, PT, PT, UP0, 0x80, 0x0 ;  /* 0x000000000000781c */ /* 0x000fe40003f0f008 */
        /* <DEDUP_REMOVED lines=12> */
[----:B------:R-:W-:-:S05]  /*184f0*/  IMAD.U32 R22, RZ, RZ, UR13 ;  /* 0x0000000dff167e24 */ /* 0x000fca000f8e00ff */
        /* <DEDUP_REMOVED lines=17> */
[C---:B------:R-:W-:Y:S01]  /*18610*/  IMAD R21, R18.reuse, R21, R20 ;  /* 0x0000001512157224 */ /* 0x040fe200078e0214 */
[----:B------:R-:W-:Y:S01]  /*18620*/  LOP3.LUT R20, R19, UR13, RZ, 0x3c, !PT ;  /* 0x0000000d13147c12 */ /* 0x000fe2000f8e3cff */
[----:B------:R-:W-:Y:S01]  /*18630*/  ULDC.64 UR12, c[0x0][0x248] ;  /* 0x00009200000c7ab9 */ /* 0x000fe20000000a00 */
[C---:B------:R-:W-:Y:S02]  /*18640*/  ISETP.GT.U32.AND P1, PT, R18.reuse, R23, PT ;  /* 0x000000171200720c */ /* 0x040fe40003f24070 */
[----:B------:R-:W-:Y:S02]  /*18650*/  ISETP.GT.U32.AND P2, PT, R18, R21, PT ;  /* 0x000000151200720c */ /* 0x000fe40003f44070 */
[----:B------:R-:W-:-:S02]  /*18660*/  ISETP.GE.AND P4, PT, R20, RZ, PT ;  /* 0x000000ff1400720c */ /* 0x000fc40003f86270 */
[----:B------:R-:W-:-:S07]  /*18670*/  LOP3.LUT R20, RZ, R19, RZ, 0x33, !PT ;  /* 0x00000013ff147212 */ /* 0x000fce00078e33ff */
        /* <DEDUP_REMOVED lines=9> */
[----:B------:R-:W-:-:S05]  /*18710*/  ISETP.GE.AND P1, PT, R18, RZ, PT ;  /* 0x000000ff1200720c */ /* 0x000fca0003f26270 */
        /* <DEDUP_REMOVED lines=14> */
[----:B------:R-:W-:Y:S02]  /*18800*/  IMAD R19, R20, UR13, R19 ;  /* 0x0000000d14137c24 */ /* 0x000fe4000f8e0213 */
[----:B--2---:R-:W-:Y:S02]  /*18810*/  IMAD.IADD R18, R18, 0x1, -R23 ;  /* 0x0000000112127824 */ /* 0x004fe400078e0a17 */
[----:B------:R-:W-:-:S03]  /*18820*/  IMAD.WIDE.U32 R22, R20, UR12, RZ ;  /* 0x0000000c14167c25 */ /* 0x000fc6000f8e00ff */
[----:B------:R-:W-:Y:S02]  /*18830*/  SHF.R.S32.HI R21, RZ, 0x1f, R18 ;  /* 0x0000001fff157819 */ /* 0x000fe40000011412 */
[----:B------:R-:W-:-:S03]  /*18840*/  IADD3 R23, R23, R19, RZ ;  /* 0x0000001317177210 */ /* 0x000fc60007ffe0ff */
[----:B------:R-:W-:-:S04]  /*18850*/  IMAD R21, R21, UR8, RZ ;  /* 0x0000000815157c24 */ /* 0x000fc8000f8e02ff */
[C---:B------:R-:W-:Y:S02]  /*18860*/  IMAD R21, R18.reuse, UR9, R21 ;  /* 0x0000000912157c24 */ /* 0x040fe4000f8e0215 */
[----:B------:R-:W-:-:S04]  /*18870*/  IMAD.WIDE.U32 R18, R18, UR8, R22 ;  /* 0x0000000812127c25 */ /* 0x000fc8000f8e0016 */
[----:B------:R-:W-:Y:S01]  /*18880*/  IMAD.IADD R21, R19, 0x1, R21 ;  /* 0x0000000113157824 */ /* 0x000fe200078e0215 */
[----:B------:R-:W-:Y:S06]  /*18890*/  BRA `(.L_x_3966) ;  /* 0x0000000000107947 */ /* 0x000fec0003800000 */
.L_x_3965:
[----:B------:R-:W-:Y:S02]  /*188a0*/  ULDC UR12, c[0x0][0x248] ;  /* 0x00009200000c7ab9 */ /* 0x000fe40000000800 */
[----:B------:R-:W-:-:S06]  /*188b0*/  USHF.L.U32 UR8, UR12, 0x6, URZ ;  /* 0x000000060c087899 */ /* 0x000fcc000800063f */
[----:B------:R-:W-:-:S04]  /*188c0*/  IADD3 R18, RZ, -UR8, RZ ;  /* 0x80000008ff127c10 */ /* 0x000fc8000fffe0ff */
[----:B------:R-:W-:-:S07]  /*188d0*/  SHF.R.S32.HI R21, RZ, 0x1f, R18 ;  /* 0x0000001fff157819 */ /* 0x000fce0000011412 */
.L_x_3966:
[C---:B------:R-:W-:Y:S01]  /*188e0*/  LEA R238, P5, R18.reuse, R238, 0x1 ;  /* 0x000000ee12ee7211 */ /* 0x040fe200078a08ff */
[----:B------:R-:W-:Y:S01]  /*188f0*/  USHF.L.U32 UR9, UR12, 0x5, URZ ;  /* 0x000000050c097899 */ /* 0x000fe2000800063f */
[----:B------:R-:W-:Y:S01]  /*18900*/  IADD3 R19, P4, R18, R124, RZ ;  /* 0x0000007c12137210 */ /* 0x000fe20007f9e0ff */
[----:B------:R-:W-:Y:S01]  /*18910*/  ULDC UR8, c[0x0][0x24c] ;  /* 0x0000930000087ab9 */ /* 0x000fe20000000800 */
[----:B------:R-:W-:Y:S01]  /*18920*/  IADD3 R124, P2, P1, R124, UR24, R18 ;  /* 0x000000187c7c7c10 */ /* 0x000fe2000f95e012 */
[----:B------:R-:W-:Y:S01]  /*18930*/  USHF.L.U64.HI UR8, UR12, 0x5, UR8 ;  /* 0x000000050c087899 */ /* 0x000fe20008010208 */
[--C-:B------:R-:W-:Y:S01]  /*18940*/  LEA.HI.X R239, R18, R239, R21.reuse, 0x1, P5 ;  /* 0x000000ef12ef7211 */ /* 0x100fe200028f0c15 */
[----:B------:R-:W-:Y:S01]  /*18950*/  IMAD.X R18, R21, 0x1, R56, P4 ;  /* 0x0000000115127824 */ /* 0x000fe200020e0638 */
[----:B------:R-:W-:Y:S02]  /*18960*/  IADD3.X R21, R56, UR23, R21, P2, P1 ;  /* 0x0000001738157c10 */ /* 0x000fe400097e2415 */
        /* <DEDUP_REMOVED lines=34> */
.L_x_3964:
[----:B-1----:R-:W-:Y:S01]  /*18b90*/  FMNMX.FTZ R22, R3, R41, !PT ;  /* 0x0000002903167209 */ /* 0x002fe20007810000 */
        /* <DEDUP_REMOVED lines=63> */
[----:B------:R-:W-:Y:S01]  /*18f90*/  MUFU.EX2 R185, R185 ;  /* 0x000000b900b97308 */ /* 0x000fe20000000800 */
[--C-:B------:R-:W-:Y:S01]  /*18fa0*/  FFMA.FTZ R176, R11, UR12, -R198.reuse ;  /* 0x0000000c0bb07c23 */ /* 0x100fe200080108c6 */
[--C-:B------:R-:W-:Y:S01]  /*18fb0*/  FFMA.FTZ R172, R9, UR12, -R198.reuse ;  /* 0x0000000c09ac7c23 */ /* 0x100fe200080108c6 */
[--C-:B------:R-:W-:Y:S01]  /*18fc0*/  FFMA.FTZ R179, R13, UR12, -R198.reuse ;  /* 0x0000000c0db37c23 */ /* 0x100fe200080108c6 */
[----:B------:R-:W-:Y:S01]  /*18fd0*/  FSEL R169, R169, RZ, P1 ;  /* 0x000000ffa9a97208 */ /* 0x000fe20000800000 */
[--C-:B------:R-:W-:Y:S01]  /*18fe0*/  FFMA.FTZ R175, R15, UR12, -R198.reuse ;  /* 0x0000000c0faf7c23 */ /* 0x100fe200080108c6 */
[----:B------:R-:W1:Y:S01]  /*18ff0*/  LDSM.16.MT88.4 R36, [R228+0x10000] ;  /* 0x01000000e424783b */ /* 0x000e620000004200 */
[--C-:B------:R-:W-:Y:S01]  /*19000*/  FFMA.FTZ R186, R195, UR12, -R198.reuse ;  /* 0x0000000cc3ba7c23 */ /* 0x100fe200080108c6 */
[----:B------:R-:W2:Y:S01]  /*19010*/  MUFU.EX2 R184, R184 ;  /* 0x000000b800b87308 */ /* 0x000ea20000000800 */
        /* <DEDUP_REMOVED lines=8> */
[----:B------:R-:W3:Y:S01]  /*190a0*/  LDSM.16.MT88.4 R8, [R226+0x10800] ;  /* 0x01080000e208783b */ /* 0x000ee20000004200 */
[--C-:B------:R-:W-:Y:S01]  /*190b0*/  FFMA.FTZ R0, R4, UR12, -R169.reuse ;  /* 0x0000000c04007c23 */ /* 0x100fe200080108a9 */
[--C-:B------:R-:W-:Y:S01]  /*190c0*/  FFMA.FTZ R188, R193, UR12, -R198.reuse ;  /* 0x0000000cc1bc7c23 */ /* 0x100fe200080108c6 */
[--C-:B------:R-:W-:Y:S01]  /*190d0*/  FFMA.FTZ R189, R189, UR12, -R198.reuse ;  /* 0x0000000cbdbd7c23 */ /* 0x100fe200080108c6 */
[----:B------:R-:W4:Y:S01]  /*190e0*/  LDSM.16.MT88.4 R140, [R226+0x16000] ;  /* 0x01600000e28c783b */ /* 0x000f220000004200 */
[--C-:B------:R-:W-:Y:S01]  /*190f0*/  FFMA.FTZ R191, R191, UR12, -R198.reuse ;  /* 0x0000000cbfbf7c23 */ /* 0x100fe200080108c6 */
[--C-:B------:R-:W-:Y:S01]  /*19100*/  FFMA.FTZ R190, R190, UR12, -R169.reuse ;  /* 0x0000000cbebe7c23 */ /* 0x100fe200080108a9 */
[----:B------:R-:W5:Y:S01]  /*19110*/  MUFU.EX2 R178, R178 ;  /* 0x000000b200b27308 */ /* 0x000f620000000800 */
[----:B--2---:R-:W-:Y:S01]  /*19120*/  F2FP.F16.F32.PACK_AB R148, R184, R185 ;  /* 0x000000b9b894723e */ /* 0x004fe200000000ff */
[----:B------:R-:W2:Y:S01]  /*19130*/  LDSM.16.MT88.4 R144, [R225+0x16000] ;  /* 0x01600000e190783b */ /* 0x000ea20000004200 */
[--C-:B------:R-:W-:Y:S01]  /*19140*/  FFMA.FTZ R193, R202, UR12, -R169.reuse ;  /* 0x0000000ccac17c23 */ /* 0x100fe200080108a9 */
[--C-:B------:R-:W-:Y:S01]  /*19150*/  FFMA.FTZ R192, R192, UR12, -R169.reuse ;  /* 0x0000000cc0c07c23 */ /* 0x100fe200080108a9 */
[--C-:B------:R-:W-:Y:S01]  /*19160*/  FFMA.FTZ R195, R200, UR12, -R169.reuse ;  /* 0x0000000cc8c37c23 */ /* 0x100fe200080108a9 */
[----:B------:R-:W2:Y:S01]  /*19170*/  LDSM.16.MT88.4 R16, [R224+0x16000] ;  /* 0x01600000e010783b */ /* 0x000ea20000004200 */
[--C-:B------:R-:W-:Y:S01]  /*19180*/  FFMA.FTZ R200, R201, UR12, -R198.reuse ;  /* 0x0000000cc9c87c23 */ /* 0x100fe200080108c6 */
[----:B------:R-:W-:Y:S01]  /*19190*/  MUFU.EX2 R182, R182 ;  /* 0x000000b600b67308 */ /* 0x000fe20000000800 */
[--C-:B------:R-:W-:Y:S01]  /*191a0*/  FFMA.FTZ R199, R199, UR12, -R198.reuse ;  /* 0x0000000cc7c77c23 */ /* 0x100fe200080108c6 */
[----:B------:R-:W2:Y:S01]  /*191b0*/  LDSM.16.MT88.4 R12, [R225+0x10800] ;  /* 0x01080000e10c783b */ /* 0x000ea20000004200 */
[--C-:B------:R-:W-:Y:S01]  /*191c0*/  FFMA.FTZ R197, R197, UR12, -R198.reuse ;  /* 0x0000000cc5c57c23 */ /* 0x100fe200080108c6 */
[--C-:B------:R-:W-:Y:S01]  /*191d0*/  FFMA.FTZ R201, R194, UR12, -R169.reuse ;  /* 0x0000000cc2c97c23 */ /* 0x100fe200080108a9 */
[----:B------:R-:W-:Y:S01]  /*191e0*/  FFMA.FTZ R198, R171, UR12, -R198 ;  /* 0x0000000cabc67c23 */ /* 0x000fe200080108c6 */
[----:B------:R-:W2:Y:S01]  /*191f0*/  LDSM.16.MT88.4 R4, [R224+0x10800] ;  /* 0x01080000e004783b */ /* 0x000ea20000004200 */
[--C-:B------:R-:W-:Y:S01]  /*19200*/  FFMA.FTZ R196, R196, UR12, -R169.reuse ;  /* 0x0000000cc4c47c23 */ /* 0x100fe200080108a9 */
[----:B------:R-:W1:Y:S01]  /*19210*/  MUFU.EX2 R187, R187 ;  /* 0x000000bb00bb7308 */ /* 0x000e620000000800 */
[----:B-----5:R-:W-:Y:S01]  /*19220*/  F2FP.F16.F32.PACK_AB R150, R178, R181 ;  /* 0x000000b5b296723e */ /* 0x020fe200000000ff */
[----:B------:R-:W-:Y:S01]  /*19230*/  LDSM.16.MT88.4 R20, [R228+0x10800] ;  /* 0x01080000e414783b */ /* 0x000fe20000004200 */
[--C-:B------:R-:W-:Y:S01]  /*19240*/  FFMA.FTZ R194, R170, UR12, -R169.reuse ;  /* 0x0000000caac27c23 */ /* 0x100fe200080108a9 */
[----:B------:R-:W-:Y:S01]  /*19250*/  FFMA.FTZ R245, R168, UR12, -R169 ;  /* 0x0000000ca8f57c23 */ /* 0x000fe200080108a9 */
[----:B------:R-:W-:Y:S01]  /*19260*/  FADD.FTZ R184, R185, R184 ;  /* 0x000000b8b9b87221 */ /* 0x000fe20000010000 */
[----:B------:R-:W-:Y:S02]  /*19270*/  LDSM.16.MT88.4 R32, [R226+0x12800] ;  /* 0x01280000e220783b */ /* 0x000fe40000004200 */
[----:B------:R-:W-:Y:S01]  /*19280*/  MUFU.EX2 R183, R183 ;  /* 0x000000b700b77308 */ /* 0x000fe20000000800 */
[----:B------:R-:W-:Y:S01]  /*19290*/  FADD.FTZ R181, R181, R184 ;  /* 0x000000b8b5b57221 */ /* 0x000fe20000010000 */
[----:B------:R-:W-:Y:S03]  /*192a0*/  LDSM.16.MT88.4 R24, [R225+0x12800] ;  /* 0x01280000e118783b */ /* 0x000fe60000004200 */
[----:B------:R-:W-:Y:S01]  /*192b0*/  FADD.FTZ R178, R178, R181 ;  /* 0x000000b5b2b27221 */ /* 0x000fe20000010000 */
[----:B------:R-:W-:Y:S02]  /*192c0*/  LDSM.16.MT88.4 R168, [R224+0x13800] ;  /* 0x01380000e0a8783b */ /* 0x000fe40000004200 */
[----:B------:R-:W5:Y:S01]  /*192d0*/  MUFU.EX2 R180, R180 ;  /* 0x000000b400b47308 */ /* 0x000f620000000800 */
[----:B-1----:R-:W-:Y:S01]  /*192e0*/  F2FP.F16.F32.PACK_AB R149, R187, R182 ;  /* 0x000000b6bb95723e */ /* 0x002fe200000000ff */
[----:B------:R-:W-:-:S06]  /*192f0*/  FADD.FTZ R182, R182, R187 ;  /* 0x000000bbb6b67221 */ /* 0x000fcc0000010000 */
[----:B------:R-:W-:Y:S08]  /*19300*/  MUFU.EX2 R179, R179 ;  /* 0x000000b300b37308 */ /* 0x000ff00000000800 */
[----:B------:R-:W1:Y:S01]  /*19310*/  MUFU.EX2 R176, R176 ;  /* 0x000000b000b07308 */ /* 0x000e620000000800 */
[----:B-----5:R-:W-:Y:S01]  /*19320*/  F2FP.F16.F32.PACK_AB R151, R180, R183 ;  /* 0x000000b7b497723e */ /* 0x020fe200000000ff */
[----:B------:R-:W-:-:S04]  /*19330*/  FADD.FTZ R183, R183, R182 ;  /* 0x000000b6b7b77221 */ /* 0x000fc80000010000 */
[----:B------:R-:W-:Y:S02]  /*19340*/  FADD.FTZ R180, R180, R183 ;  /* 0x000000b7b4b47221 */ /* 0x000fe40000010000 */
[C---:B------:R-:W-:Y:S01]  /*19350*/  HMMA.16816.F32 R40, R148.reuse, R44, RZ ;  /* 0x0000002c9428723c */ /* 0x040fe200000018ff */
[----:B------:R-:W-:Y:S05]  /*19360*/  MUFU.EX2 R175, R175 ;  /* 0x000000af00af7308 */ /* 0x000fea0000000800 */
[C---:B------:R-:W-:Y:S03]  /*19370*/  HMMA.16816.F32 R44, R148.reuse, R46, RZ ;  /* 0x0000002e942c723c */ /* 0x040fe600000018ff */
[----:B------:R-:W5:Y:S01]  /*19380*/  MUFU.EX2 R172, R172 ;  /* 0x000000ac00ac7308 */ /* 0x000f620000000800 */
[C---:B-1----:R-:W-:Y:S01]  /*19390*/  F2FP.F16.F32.PACK_AB R28, R176.reuse, R179 ;  /* 0x000000b3b01c723e */ /* 0x042fe200000000ff */
[----:B------:R-:W-:Y:S01]  /*193a0*/  FADD.FTZ R179, R179, R178 ;  /* 0x000000b2b3b37221 */ /* 0x000fe20000010000 */
[----:B------:R-:W-:Y:S03]  /*193b0*/  HMMA.16816.F32 R48, R148, R52, RZ ;  /* 0x000000349430723c */ /* 0x000fe600000018ff */
[----:B------:R-:W-:-:S02]  /*193c0*/  FADD.FTZ R176, R176, R179 ;  /* 0x000000b3b0b07221 */ /* 0x000fc40000010000 */
[----:B------:R-:W-:Y:S01]  /*193d0*/  MUFU.EX2 R177, R177 ;  /* 0x000000b100b17308 */ /* 0x000fe20000000800 */
[C---:B------:R-:W-:Y:S06]  /*193e0*/  HMMA.16816.F32 R56, R148.reuse, R60, RZ ;  /* 0x0000003c9438723c */ /* 0x040fec00000018ff */
[----:B------:R-:W-:Y:S01]  /*193f0*/  HMMA.16816.F32 R52, R148, R54, RZ ;  /* 0x000000369434723c */ /* 0x000fe200000018ff */
[----:B------:R-:W1:Y:S01]  /*19400*/  MUFU.EX2 R174, R174 ;  /* 0x000000ae00ae7308 */ /* 0x000e620000000800 */
[----:B-----5:R-:W-:Y:S01]  /*19410*/  F2FP.F16.F32.PACK_AB R30, R172, R175 ;  /* 0x000000afac1e723e */ /* 0x020fe200000000ff */
[----:B------:R-:W-:-:S03]  /*19420*/  FADD.FTZ R175, R175, R176 ;  /* 0x000000b0afaf7221 */ /* 0x000fc60000010000 */
[C---:B------:R-:W-:Y:S01]  /*19430*/  HMMA.16816.F32 R60, R148.reuse, R62, RZ ;  /* 0x0000003e943c723c */ /* 0x040fe200000018ff */
[----:B------:R-:W-:Y:S02]  /*19440*/  FADD.FTZ R175, R172, R175 ;  /* 0x000000afacaf7221 */ /* 0x000fe40000010000 */
[----:B------:R-:W-:Y:S03]  /*19450*/  MUFU.EX2 R173, R173 ;  /* 0x000000ad00ad7308 */ /* 0x000fe60000000800 */
[C---:B------:R-:W-:Y:S05]  /*19460*/  HMMA.16816.F32 R88, R148.reuse, R92, RZ ;  /* 0x0000005c9458723c */ /* 0x040fea00000018ff */
[----:B------:R-:W5:Y:S01]  /*19470*/  MUFU.EX2 R0, R0 ;  /* 0x0000000000007308 */ /* 0x000f620000000800 */
[----:B-1----:R-:W-:Y:S01]  /*19480*/  F2FP.F16.F32.PACK_AB R29, R174, R177 ;  /* 0x000000b1ae1d723e */ /* 0x002fe200000000ff */
[----:B------:R-:W-:Y:S01]  /*19490*/  HMMA.16816.F32 R92, R148, R94, RZ ;  /* 0x0000005e945c723c */ /* 0x000fe200000018ff */
[----:B------:R-:W-:-:S04]  /*194a0*/  FADD.FTZ R177, R177, R180 ;  /* 0x000000b4b1b17221 */ /* 0x000fc80000010000 */
[----:B------:R-:W-:Y:S01]  /*194b0*/  FADD.FTZ R174, R174, R177 ;  /* 0x000000b1aeae7221 */ /* 0x000fe20000010000 */
[C---:B------:R-:W-:Y:S01]  /*194c0*/  HMMA.16816.F32 R160, R148.reuse, R36, RZ ;  /* 0x0000002494a0723c */ /* 0x040fe200000018ff */
[----:B------:R-:W-:Y:S05]  /*194d0*/  MUFU.EX2 R186, R186 ;  /* 0x000000ba00ba7308 */ /* 0x000fea0000000800 */
[----:B------:R-:W-:Y:S01]  /*194e0*/  HMMA.16816.F32 R64, R148, R68, RZ ;  /* 0x000000449440723c */ /* 0x000fe200000018ff */
[----:B-----5:R-:W-:Y:S02]  /*194f0*/  F2FP.F16.F32.PACK_AB R31, R0, R173 ;  /* 0x000000ad001f723e */ /* 0x020fe400000000ff */
[----:B------:R-:W1:Y:S01]  /*19500*/  MUFU.EX2 R189, R189 ;  /* 0x000000bd00bd7308 */ /* 0x000e620000000800 */
[----:B------:R-:W-:-:S02]  /*19510*/  FADD.FTZ R173, R173, R174 ;  /* 0x000000aeadad7221 */ /* 0x000fc40000010000 */
[----:B------:R-:W-:Y:S02]  /*19520*/  HMMA.16816.F32 R72, R148, R76, RZ ;  /* 0x0000004c9448723c */ /* 0x000fe400000018ff */
[----:B------:R-:W-:-:S04]  /*19530*/  FADD.FTZ R173, R0, R173 ;  /* 0x000000ad00ad7221 */ /* 0x000fc80000010000 */
[C---:B---3--:R-:W-:Y:S01]  /*19540*/  HMMA.16816.F32 R40, R28.reuse, R8, R40 ;  /* 0x000000081c28723c */ /* 0x048fe20000001828 */
[----:B------:R-:W-:Y:S05]  /*19550*/  MUFU.EX2 R188, R188 ;  /* 0x000000bc00bc7308 */ /* 0x000fea0000000800 */
[----:B------:R-:W-:Y:S01]  /*19560*/  HMMA.16816.F32 R44, R28, R10, R44 ;  /* 0x0000000a1c2c723c */ /* 0x000fe2000000182c */
[----:B------:R-:W3:Y:S02]  /*19570*/  LDSM.16.MT88.4 R8, [R224+0x12800] ;  /* 0x01280000e008783b */ /* 0x000ee40000004200 */
[----:B------:R-:W-:Y:S03]  /*19580*/  MUFU.EX2 R191, R191 ;  /* 0x000000bf00bf7308 */ /* 0x000fe60000000800 */
        /* <DEDUP_REMOVED lines=10> */
[C---:B----4-:R-:W-:Y:S01]  /*19630*/  HMMA.16816.F32 R136, R148.reuse, R140, RZ ;  /* 0x0000008c9488723c */ /* 0x050fe200000018ff */
        /* <DEDUP_REMOVED lines=19> */
[C---:B------:R-:W-:Y:S06]  /*19770*/  HMMA.16816.F32 R144, R148.reuse, R146, RZ ;  /* 0x000000929490723c */ /* 0x040fec00000018ff */
[C---:B------:R-:W-:Y:S06]  /*19780*/  HMMA.16816.F32 R152, R148.reuse, R16, RZ ;  /* 0x000000109498723c */ /* 0x040fec00000018ff */
[----:B------:R-:W-:Y:S01]  /*19790*/  HMMA.16816.F32 R148, R148, R18, RZ ;  /* 0x000000129494723c */ /* 0x000fe200000018ff */
        /* <DEDUP_REMOVED lines=46> */
[----:B------:R-:W-:Y:S01]  /*19a80*/  LDSM.16.MT88.4 R32, [R224+0x16800] ;  /* 0x01680000e020783b */ /* 0x000fe20000004200 */
[----:B------:R-:W-:Y:S01]  /*19a90*/  FADD.FTZ R188, R188, R189 ;  /* 0x000000bdbcbc7221 */ /* 0x000fe20000010000 */
[----:B------:R-:W-:-:S03]  /*19aa0*/  FADD.FTZ R192, R192, R193 ;  /* 0x000000c1c0c07221 */ /* 0x000fc60000010000 */
[----:B---3--:R-:W-:Y:S01]  /*19ab0*/  HMMA.16816.F32 R48, R4, R8, R48 ;  /* 0x000000080430723c */ /* 0x008fe20000001830 */
[----:B------:R-:W-:Y:S01]  /*19ac0*/  FADD.FTZ R191, R191, R188 ;  /* 0x000000bcbfbf7221 */ /* 0x000fe20000010000 */
[----:B------:R-:W-:-:S04]  /*19ad0*/  FADD.FTZ R195, R195, R192 ;  /* 0x000000c0c3c37221 */ /* 0x000fc80000010000 */
[----:B------:R-:W-:Y:S01]  /*19ae0*/  HMMA.16816.F32 R52, R4, R10, R52 ;  /* 0x0000000a0434723c */ /* 0x000fe20000001834 */
[----:B------:R-:W2:Y:S05]  /*19af0*/  LDSM.16.MT88.4 R8, [R226+0x15000] ;  /* 0x01500000e208783b */ /* 0x000eaa0000004200 */
[C---:B------:R-:W-:Y:S06]  /*19b00*/  HMMA.16816.F32 R80, R28.reuse, R24, R80 ;  /* 0x000000181c50723c */ /* 0x040fec0000001850 */
[----:B------:R-:W-:Y:S01]  /*19b10*/  HMMA.16816.F32 R84, R28, R26, R84 ;  /* 0x0000001a1c54723c */ /* 0x000fe20000001854 */
        /* <DEDUP_REMOVED lines=12> */
[----:B------:R-:W2:Y:S05]  /*19be0*/  LDSM.16.MT88.4 R8, [R226+0x17000] ;  /* 0x01700000e208783b */ /* 0x000eaa0000004200 */
[C---:B------:R-:W-:Y:S06]  /*19bf0*/  HMMA.16816.F32 R152, R28.reuse, R32, R152 ;  /* 0x000000201c98723c */ /* 0x040fec0000001898 */
[----:B------:R-:W-:Y:S01]  /*19c00*/  HMMA.16816.F32 R148, R28, R34, R148 ;  /* 0x000000221c94723c */ /* 0x000fe20000001894 */
[----:B------:R-:W2:Y:S04]  /*19c10*/  LDSM.16.MT88.4 R32, [R225+0x13000] ;  /* 0x01300000e120783b */ /* 0x000ea80000004200 */
[----:B------:R-:W2:Y:S01]  /*19c20*/  LDSM.16.MT88.4 R28, [R224+0x13000] ;  /* 0x01300000e01c783b */ /* 0x000ea20000004200 */
        /* <DEDUP_REMOVED lines=91> */
[----:B------:R-:W1:Y:S01]  /*1a1e0*/  LDC R4, c[0x0][0x380] ;  /* 0x0000e000ff047b82 */ /* 0x000e620000000800 */
[----:B------:R-:W-:Y:S01]  /*1a1f0*/  USHF.L.U32 UR4, UR5, 0x6, URZ ;  /* 0x0000000605047899 */ /* 0x000fe2000800063f */
[----:B------:R-:W-:-:S03]  /*1a200*/  ULDC.64 UR10, c[0x0][0x250] ;  /* 0x00009400000a7ab9 */ /* 0x000fc60000000a00 */
[----:B------:R-:W-:Y:S02]  /*1a210*/  UIADD3 UR8, UR4, 0x40, URZ ;  /* 0x0000004004087890 */ /* 0x000fe4000fffe03f */
        /* <DEDUP_REMOVED lines=29> */
[----:B------:R-:W-:-:S02]  /*1a3f0*/  LOP3.LUT R0, R4, UR4, RZ, 0x3c, !PT ;  /* 0x0000000404007c12 */ /* 0x000fc4000f8e3cff */
        /* <DEDUP_REMOVED lines=29> */
.L_x_3968:
[----:B------:R-:W-:Y:S02]  /*1a5d0*/  ULDC UR10, c[0x0][0x250] ;  /* 0x00009400000a7ab9 */ /* 0x000fe40000000800 */
[----:B------:R-:W-:-:S06]  /*1a5e0*/  USHF.L.U32 UR4, UR10, 0x6, URZ ;  /* 0x000000060a047899 */ /* 0x000fcc000800063f */
[----:B------:R-:W-:-:S04]  /*1a5f0*/  IADD3 R5, RZ, -UR4, RZ ;  /* 0x80000004ff057c10 */ /* 0x000fc8000fffe0ff */
[----:B------:R-:W-:-:S07]  /*1a600*/  SHF.R.S32.HI R0, RZ, 0x1f, R5 ;  /* 0x0000001fff007819 */ /* 0x000fce0000011405 */
.L_x_3969:
[C---:B------:R-:W-:Y:S01]  /*1a610*/  LEA R240, P4, R5.reuse, R240, 0x1 ;  /* 0x000000f005f07211 */ /* 0x040fe200078808ff */
[----:B------:R-:W-:Y:S01]  /*1a620*/  ULDC.64 UR8, c[0x0][0x220] ;  /* 0x0000880000087ab9 */ /* 0x000fe20000000a00 */
[C---:B------:R-:W-:Y:S01]  /*1a630*/  IADD3 R4, P2, R5.reuse, R166, RZ ;  /* 0x000000a605047210 */ /* 0x040fe20007f5e0ff */
[----:B------:R-:W-:Y:S01]  /*1a640*/  USHF.L.U32 UR11, UR10, 0x5, URZ ;  /* 0x000000050a0b7899 */ /* 0x000fe2000800063f */
[----:B------:R-:W-:Y:S01]  /*1a650*/  IADD3 R166, P1, P0, R166, UR26, R5 ;  /* 0x0000001aa6a67c10 */ /* 0x000fe2000f83e005 */
[----:B------:R-:W-:Y:S01]  /*1a660*/  ULDC UR4, c[0x0][0x254] ;  /* 0x0000950000047ab9 */ /* 0x000fe20000000800 */
[--C-:B------:R-:W-:Y:S01]  /*1a670*/  LEA.HI.X R241, R5, R241, R0.reuse, 0x1, P4 ;  /* 0x000000f105f17211 */ /* 0x100fe200020f0c00 */
[----:B------:R-:W-:Y:S01]  /*1a680*/  IMAD.X R5, R0, 0x1, R165, P2 ;  /* 0x0000000100057824 */ /* 0x000fe200010e06a5 */
[----:B------:R-:W-:Y:S01]  /*1a690*/  IADD3.X R165, R165, UR25, R0, P1, P0 ;  /* 0x00000019a5a57c10 */ /* 0x000fe20008fe0400 */
[----:B------:R-:W-:Y:S01]  /*1a6a0*/  USHF.L.U64.HI UR4, UR10, 0x5, UR4 ;  /* 0x000000050a047899 */ /* 0x000fe20008010204 */
[----:B------:R-:W-:Y:S01]  /*1a6b0*/  LEA R6, P1, R4, UR8, 0x1 ;  /* 0x0000000804067c11 */ /* 0x000fe2000f8208ff */
[----:B------:R-:W-:Y:S01]  /*1a6c0*/  @!PT LDS RZ, [RZ] ;  /* 0x00000000fffff984 */ /* 0x000fe20000000800 */
[----:B------:R-:W-:Y:S01]  /*1a6d0*/  @!PT LDS RZ, [RZ] ;  /* 0x00000000fffff984 */ /* 0x000fe20000000800 */
[----:B------:R-:W-:Y:S01]  /*1a6e0*/  @!PT LDS RZ, [RZ] ;  /* 0x00000000fffff984 */ /* 0x000fe20000000800 */
[----:B------:R-:W-:Y:S01]  /*1a6f0*/  LDGSTS.E.BYPASS.LTC128B.128 [R235+0x10000], desc[UR6][R240.64] ;  /* 0x10000000f0eb7fae */ /* 0x000fe2000b901d46 */
[----:B------:R-:W-:Y:S01]  /*1a700*/  LEA R8, P0, R166, UR8, 0x1 ;  /* 0x00000008a6087c11 */ /* 0x000fe2000f8008ff */
[----:B------:R-:W-:Y:S01]  /*1a710*/  UISETP.GT.AND UP0, UPT, UR5, UR18, UPT ;  /* 0x000000120500728c */ /* 0x000fe2000bf04270 */
[----:B------:R-:W-:Y:S01]  /*1a720*/  LEA.HI.X R7, R4, UR9, R5, 0x1, P1 ;  /* 0x0000000904077c11 */ /* 0x000fe200088f0c05 */
[----:B------:R-:W1:Y:S01]  /*1a730*/  S2R R0, SR_TID.X ;  /* 0x0000000000007919 */ /* 0x000e620000002100 */
[----:B------:R-:W-:-:S02]  /*1a740*/  IADD3 R4, P1, R240, UR11, RZ ;  /* 0x0000000bf0047c10 */ /* 0x000fc4000ff3e0ff */
[----:B------:R-:W-:Y:S01]  /*1a750*/  LEA.HI.X R9, R166, UR9, R165, 0x1, P0 ;  /* 0x00000009a6097c11 */ /* 0x000fe200080f0ca5 */
[----:B------:R-:W-:Y:S01]  /*1a760*/  LDGSTS.E.BYPASS.LTC128B.128 [R235+0x12000], desc[UR6][R6.64+0x80] ;  /* 0x1200008006eb7fae */ /* 0x000fe2000b901d46 */
[----:B------:R-:W-:Y:S01]  /*1a770*/  IADD3.X R5, R241, UR4, RZ, P1, !PT ;  /* 0x00000004f1057c10 */ /* 0x000fe20008ffe4ff */
[----:B------:R-:W-:Y:S01]  /*1a780*/  IMAD.U32 R165, RZ, RZ, UR5 ;  /* 0x00000005ffa57e24 */ /* 0x000fe2000f8e00ff */
[----:B------:R-:W-:Y:S01]  /*1a790*/  IADD3 R10, P1, R4, UR11, RZ ;  /* 0x0000000b040a7c10 */ /* 0x000fe2000ff3e0ff */
[----:B------:R-:W-:Y:S01]  /*1a7a0*/  LDGSTS.E.BYPASS.LTC128B.128 [R235+0x14000], desc[UR6][R6.64+0x100] ;  /* 0x1400010006eb7fae */ /* 0x000fe2000b901d46 */
[----:B------:R-:W-:Y:S02]  /*1a7b0*/  IADD3 R12, P0, R8, UR11, RZ ;  /* 0x0000000b080c7c10 */ /* 0x000fe4000ff1e0ff */
[----:B------:R-:W-:Y:S01]  /*1a7c0*/  IADD3.X R11, R5, UR4, RZ, P1, !PT ;  /* 0x00000004050b7c10 */ /* 0x000fe20008ffe4ff */
[----:B------:R-:W-:Y:S01]  /*1a7d0*/  LDGSTS.E.BYPASS.LTC128B.128 [R235+0x16000], desc[UR6][R6.64+0x180] ;  /* 0x1600018006eb7fae */ /* 0x000fe2000b901d46 */
[----:B------:R-:W-:-:S02]  /*1a7e0*/  IADD3.X R13, R9, UR4, RZ, P0, !PT ;  /* 0x00000004090d7c10 */ /* 0x000fc400087fe4ff */
[----:B------:R-:W-:Y:S01]  /*1a7f0*/  IADD3 R14, P1, R10, UR11, RZ ;  /* 0x0000000b0a0e7c10 */ /* 0x000fe2000ff3e0ff */
[----:B------:R2:W-:Y:S01]  /*1a800*/  LDGSTS.E.BYPASS.LTC128B.128 [R235+0x10800], desc[UR6][R4.64] ;  /* 0x1080000004eb7fae */ /* 0x0005e2000b901d46 */
[----:B------:R-:W-:Y:S02]  /*1a810*/  IADD3 R16, P0, R12, UR11, RZ ;  /* 0x0000000b0c107c10 */ /* 0x000fe4000ff1e0ff */
[----:B------:R-:W-:Y:S01]  /*1a820*/  IADD3.X R15, R11, UR4, RZ, P1, !PT ;  /* 0x000000040b0f7c10 */ /* 0x000fe20008ffe4ff */
[----:B------:R-:W-:Y:S01]  /*1a830*/  LDGSTS.E.BYPASS.LTC128B.128 [R235+0x12800], desc[UR6][R8.64+0x80] ;  /* 0x1280008008eb7fae */ /* 0x000fe2000b901d46 */
[----:B------:R-:W-:-:S03]  /*1a840*/  IADD3.X R17, R13, UR4, RZ, P0, !PT ;  /* 0x000000040d117c10 */ /* 0x000fc600087fe4ff */
[----:B------:R-:W-:Y:S04]  /*1a850*/  LDGSTS.E.BYPASS.LTC128B.128 [R235+0x14800], desc[UR6][R8.64+0x100] ;  /* 0x1480010008eb7fae */ /* 0x000fe8000b901d46 */
[----:B------:R-:W-:Y:S04]  /*1a860*/  LDGSTS.E.BYPASS.LTC128B.128 [R235+0x16800], desc[UR6][R8.64+0x180] ;  /* 0x1680018008eb7fae */ /* 0x000fe8000b901d46 */
[----:B------:R-:W-:Y:S01]  /*1a870*/  LDGSTS.E.BYPASS.LTC128B.128 [R235+0x11000], desc[UR6][R10.64] ;  /* 0x110000000aeb7fae */ /* 0x000fe2000b901d46 */
[----:B-1----:R-:W-:-:S03]  /*1a880*/  IMAD.SHL.U32 R0, R0, 0x2, RZ ;  /* 0x0000000200007824 */ /* 0x002fc600078e00ff */
[----:B------:R-:W-:Y:S02]  /*1a890*/  LDGSTS.E.BYPASS.LTC128B.128 [R235+0x13000], desc[UR6][R12.64+0x80] ;  /* 0x130000800ceb7fae */ /* 0x000fe4000b901d46 */
[----:B------:R-:W-:Y:S02]  /*1a8a0*/  LOP3.LUT R0, R0, 0x6, RZ, 0xc0, !PT ;  /* 0x0000000600007812 */ /* 0x000fe400078ec0ff */
[----:B------:R-:W-:Y:S03]  /*1a8b0*/  LDGSTS.E.BYPASS.LTC128B.128 [R235+0x15000], desc[UR6][R12.64+0x100] ;  /* 0x150001000ceb7fae */ /* 0x000fe6000b901d46 */
[----:B------:R-:W-:Y:S01]  /*1a8c0*/  IMAD R165, R165, 0x40, R0 ;  /* 0x00000040a5a57824 */ /* 0x000fe200078e0200 */
[----:B------:R-:W-:Y:S04]  /*1a8d0*/  LDGSTS.E.BYPASS.LTC128B.128 [R235+0x17000], desc[UR6][R12.64+0x180] ;  /* 0x170001800ceb7fae */ /* 0x000fe8000b901d46 */
[----:B------:R1:W-:Y:S04]  /*1a8e0*/  LDGSTS.E.BYPASS.LTC128B.128 [R235+0x11800], desc[UR6][R14.64] ;  /* 0x118000000eeb7fae */ /* 0x0003e8000b901d46 */
[----:B------:R-:W-:Y:S04]  /*1a8f0*/  LDGSTS.E.BYPASS.LTC128B.128 [R235+0x13800], desc[UR6][R16.64+0x80] ;  /* 0x1380008010eb7fae */ /* 0x000fe8000b901d46 */
[----:B------:R-:W-:Y:S04]  /*1a900*/  LDGSTS.E.BYPASS.LTC128B.128 [R235+0x15800], desc[UR6][R16.64+0x100] ;  /* 0x1580010010eb7fae */ /* 0x000fe8000b901d46 */
[----:B------:R3:W-:Y:S04]  /*1a910*/  LDGSTS.E.BYPASS.LTC128B.128 [R235+0x17800], desc[UR6][R16.64+0x180] ;  /* 0x1780018010eb7fae */ /* 0x0007e8000b901d46 */
[----:B------:R-:W-:Y:S04]  /*1a920*/  LDSM.16.M88.4 R176, [R234] ;  /* 0x00000000eab0783b */ /* 0x000fe80000000200 */
[----:B--2---:R-:W2:Y:S04]  /*1a930*/  LDSM.16.M88.4 R4, [R233+0x8000] ;  /* 0x00800000e904783b */ /* 0x004ea80000000200 */
[----:B------:R-:W4:Y:S04]  /*1a940*/  LDSM.16.M88.4 R24, [R233+0x8800] ;  /* 0x00880000e918783b */ /* 0x000f280000000200 */
[----:B------:R-:W5:Y:S04]  /*1a950*/  LDSM.16.M88.4 R184, [R233+0x9000] ;  /* 0x00900000e9b8783b */ /* 0x000f680000000200 */
[----:B------:R-:W5:Y:S04]  /*1a960*/  LDSM.16.M88.4 R172, [R233+0x9800] ;  /* 0x00980000e9ac783b */ /* 0x000f680000000200 */
[----:B------:R-:W-:Y:S04]  /*1a970*/  LDSM.16.M88.4 R192, [R232] ;  /* 0x00000000e8c0783b */ /* 0x000fe80000000200 */
[----:B------:R-:W5:Y:S04]  /*1a980*/  LDSM.16.M88.4 R168, [R231] ;  /* 0x00000000e7a8783b */ /* 0x000f680000000200 */
[----:B------:R-:W5:Y:S04]  /*1a990*/  LDSM.16.M88.4 R20, [R223] ;  /* 0x00000000df14783b */ /* 0x000f680000000200 */
[----:B-1----:R-:W1:Y:S04]  /*1a9a0*/  LDSM.16.M88.4 R12, [R222] ;  /* 0x00000000de0c783b */ /* 0x002e680000000200 */
[----:B------:R-:W1:Y:S04]  /*1a9b0*/  LDSM.16.M88.4 R196, [R221] ;  /* 0x00000000ddc4783b */ /* 0x000e680000000200 */
[----:B---3--:R-:W-:Y:S01]  /*1a9c0*/  LDSM.16.M88.4 R16, [R230] ;  /* 0x00000000e610783b */ /* 0x008fe20000000200 */
[C---:B--2---:R-:W-:Y:S03]  /*1a9d0*/  HMMA.16816.F32 R8, R176.reuse, R4, RZ ;  /* 0x00000004b008723c */ /* 0x044fe600000018ff */
[----:B------:R-:W2:Y:S04]  /*1a9e0*/  LDSM.16.M88.4 R32, [R227+0x8000] ;  /* 0x00800000e320783b */ /* 0x000ea80000000200 */
[----:B------:R-:W3:Y:S01]  /*1a9f0*/  LDSM.16.M88.4 R200, [R227+0x8800] ;  /* 0x00880000e3c8783b */ /* 0x000ee20000000200 */
[C---:B------:R-:W-:Y:S03]  /*1aa00*/  HMMA.16816.F32 R4, R176.reuse, R6, RZ ;  /* 0x00000006b004723c */ /* 0x040fe600000018ff */
[----:B------:R-:W0:Y:S03]  /*1aa10*/  LDGDEPBAR ;  /* 0x00000000000079af */ /* 0x000e260000000000 */
[C---:B----4-:R-:W-:Y:S06]  /*1aa20*/  HMMA.16816.F32 R28, R176.reuse, R24, RZ ;  /* 0x00000018b01c723c */ /* 0x050fec00000018ff */
[C---:B-----5:R-:W-:Y:S06]  /*1aa30*/  HMMA.16816.F32 R188, R176.reuse, R184, RZ ;  /* 0x000000b8b0bc723c */ /* 0x060fec00000018ff */
[C---:B------:R-:W-:Y:S06]  /*1aa40*/  HMMA.16816.F32 R24, R176.reuse, R26, RZ ;  /* 0x0000001ab018723c */ /* 0x040fec00000018ff */
[C---:B------:R-:W-:Y:S06]  /*1aa50*/  HMMA.16816.F32 R184, R176.reuse, R186, RZ ;  /* 0x000000bab0b8723c */ /* 0x040fec00000018ff */
[C---:B------:R-:W-:Y:S06]  /*1aa60*/  HMMA.16816.F32 R180, R176.reuse, R172, RZ ;  /* 0x000000acb0b4723c */ /* 0x040fec00000018ff */
[----:B------:R-:W-:Y:S01]  /*1aa70*/  HMMA.16816.F32 R176, R176, R174, RZ ;  /* 0x000000aeb0b0723c */ /* 0x000fe200000018ff */
[----:B------:R-:W4:Y:S05]  /*1aa80*/  LDSM.16.M88.4 R172, [R227+0x9000] ;  /* 0x00900000e3ac783b */ /* 0x000f2a0000000200 */
[C---:B------:R-:W-:Y:S06]  /*1aa90*/  HMMA.16816.F32 R8, R192.reuse, R168, R8 ;  /* 0x000000a8c008723c */ /* 0x040fec0000001808 */
[C---:B------:R-:W-:Y:S01]  /*1aaa0*/  HMMA.16816.F32 R4, R192.reuse, R170, R4 ;  /* 0x000000aac004723c */ /* 0x040fe20000001804 */
[----:B------:R-:W5:Y:S05]  /*1aab0*/  LDSM.16.M88.4 R168, [R227+0x9800] ;  /* 0x00980000e3a8783b */ /* 0x000f6a0000000200 */
[C---:B------:R-:W-:Y:S06]  /*1aac0*/  HMMA.16816.F32 R28, R192.reuse, R20, R28 ;  /* 0x00000014c01c723c */ /* 0x040fec000000181c */
[C---:B------:R-:W-:Y:S01]  /*1aad0*/  HMMA.16816.F32 R24, R192.reuse, R22, R24 ;  /* 0x00000016c018723c */ /* 0x040fe20000001818 */
[----:B------:R-:W-:Y:S05]  /*1aae0*/  LDSM.16.M88.4 R20, [R220] ;  /* 0x00000000dc14783b */ /* 0x000fea0000000200 */
[C---:B-1----:R-:W-:Y:S06]  /*1aaf0*/  HMMA.16816.F32 R188, R192.reuse, R12, R188 ;  /* 0x0000000cc0bc723c */ /* 0x042fec00000018bc */
[C---:B------:R-:W-:Y:S01]  /*1ab00*/  HMMA.16816.F32 R184, R192.reuse, R14, R184 ;  /* 0x0000000ec0b8723c */ /* 0x040fe200000018b8 */
[----:B------:R-:W1:Y:S05]  /*1ab10*/  LDSM.16.M88.4 R12, [R229] ;  /* 0x00000000e50c783b */ /* 0x000e6a0000000200 */
[C---:B------:R-:W-:Y:S06]  /*1ab20*/  HMMA.16816.F32 R180, R192.reuse, R196, R180 ;  /* 0x000000c4c0b4723c */ /* 0x040fec00000018b4 */
[----:B------:R-:W-:Y:S01]  /*1ab30*/  HMMA.16816.F32 R176, R192, R198, R176 ;  /* 0x000000c6c0b0723c */ /* 0x000fe200000018b0 */
[----:B------:R-:W1:Y:S04]  /*1ab40*/  LDSM.16.M88.4 R196, [R220+0x800] ;  /* 0x00080000dcc4783b */ /* 0x000e680000000200 */
[----:B------:R-:W1:Y:S01]  /*1ab50*/  LDSM.16.M88.4 R192, [R220+0x1000] ;  /* 0x00100000dcc0783b */ /* 0x000e620000000200 */
        /* <DEDUP_REMOVED lines=18> */
[----:B------:R-:W-:Y:S05]  /*1ac80*/  LDSM.16.M88.4 R196, [R219] ;  /* 0x00000000dbc4783b */ /* 0x000fea0000000200 */
[C---:B------:R-:W-:Y:S06]  /*1ac90*/  HMMA.16816.F32 R188, R12.reuse, R192, R188 ;  /* 0x000000c00cbc723c */ /* 0x040fec00000018bc */
[C---:B------:R-:W-:Y:S01]  /*1aca0*/  HMMA.16816.F32 R184, R12.reuse, R194, R184 ;  /* 0x000000c20cb8723c */ /* 0x040fe200000018b8 */
[----:B------:R-:W5:Y:S05]  /*1acb0*/  LDSM.16.M88.4 R192, [R232+0x2000] ;  /* 0x00200000e8c0783b */ /* 0x000f6a0000000200 */
[C---:B--2---:R-:W-:Y:S06]  /*1acc0*/  HMMA.16816.F32 R180, R12.reuse, R32, R180 ;  /* 0x000000200cb4723c */ /* 0x044fec00000018b4 */
[----:B------:R-:W-:Y:S01]  /*1acd0*/  HMMA.16816.F32 R176, R12, R34, R176 ;  /* 0x000000220cb0723c */ /* 0x000fe200000018b0 */
[----:B------:R-:W2:Y:S04]  /*1ace0*/  LDSM.16.M88.4 R32, [R218] ;  /* 0x00000000da20783b */ /* 0x000ea80000000200 */
[----:B------:R-:W2:Y:S01]  /*1acf0*/  LDSM.16.M88.4 R12, [R217] ;  /* 0x00000000d90c783b */ /* 0x000ea20000000200 */
[C---:B---3--:R-:W-:Y:S06]  /*1ad00*/  HMMA.16816.F32 R8, R16.reuse, R200, R8 ;  /* 0x000000c81008723c */ /* 0x048fec0000001808 */
[C---:B------:R-:W-:Y:S01]  /*1ad10*/  HMMA.16816.F32 R4, R16.reuse, R202, R4 ;  /* 0x000000ca1004723c */ /* 0x040fe20000001804 */
[----:B------:R-:W3:Y:S05]  /*1ad20*/  LDSM.16.M88.4 R200, [R216] ;  /* 0x00000000d8c8783b */ /* 0x000eea0000000200 */
[C---:B------:R-:W-:Y:S06]  /*1ad30*/  HMMA.16816.F32 R28, R16.reuse, R172, R28 ;  /* 0x000000ac101c723c */ /* 0x040fec000000181c */
[C---:B------:R-:W-:Y:S01]  /*1ad40*/  HMMA.16816.F32 R24, R16.reuse, R174, R24 ;  /* 0x000000ae1018723c */ /* 0x040fe20000001818 */
[----:B------:R-:W-:Y:S05]  /*1ad50*/  LDSM.16.M88.4 R172, [R230+0x2000] ;  /* 0x00200000e6ac783b */ /* 0x000fea0000000200 */
[C---:B----4-:R-:W-:Y:S06]  /*1ad60*/  HMMA.16816.F32 R188, R16.reuse, R168, R188 ;  /* 0x000000a810bc723c */ /* 0x050fec00000018bc */
[C---:B------:R-:W-:Y:S01]  /*1ad70*/  HMMA.16816.F32 R184, R16.reuse, R170, R184 ;  /* 0x000000aa10b8723c */ /* 0x040fe200000018b8 */
[----:B------:R-:W4:Y:S05]  /*1ad80*/  LDSM.16.M88.4 R168, [R227+0xa000] ;  /* 0x00a00000e3a8783b */ /* 0x000f2a0000000200 */
[C---:B-1----:R-:W-:Y:S06]  /*1ad90*/  HMMA.16816.F32 R180, R16.reuse, R20, R180 ;  /* 0x0000001410b4723c */ /* 0x042fec00000018b4 */
[----:B------:R-:W-:Y:S01]  /*1ada0*/  HMMA.16816.F32 R176, R16, R22, R176 ;  /* 0x0000001610b0723c */ /* 0x000fe200000018b0 */
[----:B------:R-:W1:Y:S04]  /*1adb0*/  LDSM.16.M88.4 R20, [R227+0xa800] ;  /* 0x00a80000e314783b */ /* 0x000e680000000200 */
[----:B------:R-:W1:Y:S01]  /*1adc0*/  LDSM.16.M88.4 R16, [R227+0xb000] ;  /* 0x00b00000e310783b */ /* 0x000e620000000200 */
[C---:B-----5:R-:W-:Y:S06]  /*1add0*/  HMMA.16816.F32 R8, R192.reuse, R196, R8 ;  /* 0x000000c4c008723c */ /* 0x060fec0000001808 */
[C---:B------:R-:W-:Y:S01]  /*1ade0*/  HMMA.16816.F32 R4, R192.reuse, R198, R4 ;  /* 0x000000c6c004723c */ /* 0x040fe20000001804 */
[----:B------:R-:W5:Y:S05]  /*1adf0*/  LDSM.16.M88.4 R196, [R227+0xb800] ;  /* 0x00b80000e3c4783b */ /* 0x000f6a0000000200 */
[C---:B--2---:R-:W-:Y:S06]  /*1ae00*/  HMMA.16816.F32 R28, R192.reuse, R32, R28 ;  /* 0x00000020c01c723c */ /* 0x044fec000000181c */
[C---:B------:R-:W-:Y:S01]  /*1ae10*/  HMMA.16816.F32 R24, R192.reuse, R34, R24 ;  /* 0x00000022c018723c */ /* 0x040fe20000001818 */
[----:B------:R-:W-:Y:S05]  /*1ae20*/  LDSM.16.M88.4 R32, [R220+0x2000] ;  /* 0x00200000dc20783b */ /* 0x000fea0000000200 */
        /* <DEDUP_REMOVED lines=13> */
[C---:B------:R-:W-:Y:S06]  /*1af00*/  HMMA.16816.F32 R188, R172.reuse, R16, R188 ;  /* 0x00000010acbc723c */ /* 0x040fec00000018bc */
[C---:B------:R-:W-:Y:S01]  /*1af10*/  HMMA.16816.F32 R184, R172.reuse, R18, R184 ;  /* 0x00000012acb8723c */ /* 0x040fe200000018b8 */
[----:B------:R-:W1:Y:S05]  /*1af20*/  LDSM.16.M88.4 R16, [R234+0x4000] ;  /* 0x00400000ea10783b */ /* 0x000e6a0000000200 */
[C---:B-----5:R-:W-:Y:S06]  /*1af30*/  HMMA.16816.F32 R180, R172.reuse, R196, R180 ;  /* 0x000000c4acb4723c */ /* 0x060fec00000018b4 */
        /* <DEDUP_REMOVED lines=9> */
[C---:B------:R-:W-:Y:S06]  /*1afd0*/  HMMA.16816.F32 R188, R12.reuse, R192, R188 ;  /* 0x000000c00cbc723c */ /* 0x040fec00000018bc */
[C---:B------:R-:W-:Y:S01]  /*1afe0*/  HMMA.16816.F32 R184, R12.reuse, R194, R184 ;  /* 0x000000c20cb8723c */ /* 0x040fe200000018b8 */
[----:B------:R-:W-:Y:S05]  /*1aff0*/  LDSM.16.M88.4 R192, [R214] ;  /* 0x00000000d6c0783b */ /* 0x000fea0000000200 */
[C---:B----4-:R-:W-:Y:S06]  /*1b000*/  HMMA.16816.F32 R180, R12.reuse, R168, R180 ;  /* 0x000000a80cb4723c */ /* 0x050fec00000018b4 */
[----:B------:R-:W-:Y:S01]  /*1b010*/  HMMA.16816.F32 R176, R12, R170, R176 ;  /* 0x000000aa0cb0723c */ /* 0x000fe200000018b0 */
[----:B------:R-:W3:Y:S04]  /*1b020*/  LDSM.16.M88.4 R12, [R232+0x4000] ;  /* 0x00400000e80c783b */ /* 0x000ee80000000200 */
[----:B------:R-:W4:Y:S01]  /*1b030*/  LDSM.16.M88.4 R168, [R213] ;  /* 0x00000000d5a8783b */ /* 0x000f220000000200 */
[C---:B-1----:R-:W-:Y:S06]  /*1b040*/  HMMA.16816.F32 R8, R16.reuse, R20, R8 ;  /* 0x000000141008723c */ /* 0x042fec0000001808 */
[C---:B------:R-:W-:Y:S01]  /*1b050*/  HMMA.16816.F32 R4, R16.reuse, R22, R4 ;  /* 0x000000161004723c */ /* 0x040fe20000001804 */
[----:B------:R-:W1:Y:S05]  /*1b060*/  LDSM.16.M88.4 R20, [R212] ;  /* 0x00000000d414783b */ /* 0x000e6a0000000200 */
[C---:B-----5:R-:W-:Y:S06]  /*1b070*/  HMMA.16816.F32 R28, R16.reuse, R196, R28 ;  /* 0x000000c4101c723c */ /* 0x060fec000000181c */
[C---:B------:R-:W-:Y:S01]  /*1b080*/  HMMA.16816.F32 R24, R16.reuse, R198, R24 ;  /* 0x000000c61018723c */ /* 0x040fe20000001818 */
[----:B------:R-:W-:Y:S05]  /*1b090*/  LDSM.16.M88.4 R196, [R230+0x4000] ;  /* 0x00400000e6c4783b */ /* 0x000fea0000000200 */
[C---:B------:R-:W-:Y:S06]  /*1b0a0*/  HMMA.16816.F32 R188, R16.reuse, R172, R188 ;  /* 0x000000ac10bc723c */ /* 0x040fec00000018bc */
        /* <DEDUP_REMOVED lines=19> */
[C---:B-----5:R-:W-:Y:S06]  /*1b1e0*/  HMMA.16816.F32 R8, R196.reuse, R172, R8 ;  /* 0x000000acc408723c */ /* 0x060fec0000001808 */
        /* <DEDUP_REMOVED lines=13> */
[C---:B------:R-:W-:Y:S01]  /*1b2c0*/  HMMA.16816.F32 R4, R12.reuse, R194, R4 ;  /* 0x000000c20c04723c */ /* 0x040fe20000001804 */
[----:B------:R-:W-:Y:S05]  /*1b2d0*/  LDSM.16.M88.4 R192, [R233+0xf000] ;  /* 0x00f00000e9c0783b */ /* 0x000fea0000000200 */
[C---:B------:R-:W-:Y:S06]  /*1b2e0*/  HMMA.16816.F32 R28, R12.reuse, R168, R28 ;  /* 0x000000a80c1c723c */ /* 0x040fec000000181c */
[C---:B------:R-:W-:Y:S01]  /*1b2f0*/  HMMA.16816.F32 R24, R12.reuse, R170, R24 ;  /* 0x000000aa0c18723c */ /* 0x040fe20000001818 */
[----:B------:R-:W1:Y:S05]  /*1b300*/  LDSM.16.M88.4 R168, [R211] ;  /* 0x00000000d3a8783b */ /* 0x000e6a0000000200 */
[C---:B----4-:R-:W-:Y:S06]  /*1b310*/  HMMA.16816.F32 R188, R12.reuse, R20, R188 ;  /* 0x000000140cbc723c */ /* 0x050fec00000018bc */
[----:B------:R-:W-:Y:S01]  /*1b320*/  HMMA.16816.F32 R184, R12, R22, R184 ;  /* 0x000000160cb8723c */ /* 0x000fe200000018b8 */
[----:B------:R-:W4:Y:S05]  /*1b330*/  LDSM.16.M88.4 R20, [R233+0xf800] ;  /* 0x00f80000e914783b */ /* 0x000f2a0000000200 */
[C---:B--2---:R-:W-:Y:S06]  /*1b340*/  HMMA.16816.F32 R8, R16.reuse, R32, R8 ;  /* 0x000000201008723c */ /* 0x044fec0000001808 */
[----:B------:R-:W-:Y:S01]  /*1b350*/  HMMA.16816.F32 R4, R16, R34, R4 ;  /* 0x000000221004723c */ /* 0x000fe20000001804 */
[----:B------:R-:W2:Y:S05]  /*1b360*/  LDSM.16.M88.4 R32, [R210] ;  /* 0x00000000d220783b */ /* 0x000eaa0000000200 */
[C---:B------:R-:W-:Y:S06]  /*1b370*/  HMMA.16816.F32 R180, R12.reuse, R172, R180 ;  /* 0x000000ac0cb4723c */ /* 0x040fec00000018b4 */
[----:B------:R-:W-:Y:S01]  /*1b380*/  HMMA.16816.F32 R176, R12, R174, R176 ;  /* 0x000000ae0cb0723c */ /* 0x000fe200000018b0 */
[----:B------:R-:W-:Y:S04]  /*1b390*/  LDSM.16.M88.4 R172, [R230+0x6000] ;  /* 0x00600000e6ac783b */ /* 0x000fe80000000200 */
[----:B------:R-:W5:Y:S01]  /*1b3a0*/  LDSM.16.M88.4 R12, [R227+0xe000] ;  /* 0x00e00000e30c783b */ /* 0x000f620000000200 */
[C---:B---3--:R-:W-:Y:S06]  /*1b3b0*/  HMMA.16816.F32 R28, R16.reuse, R196, R28 ;  /* 0x000000c4101c723c */ /* 0x048fec000000181c */
[----:B------:R-:W-:Y:S01]  /*1b3c0*/  HMMA.16816.F32 R24, R16, R198, R24 ;  /* 0x000000c61018723c */ /* 0x000fe20000001818 */
[----:B------:R-:W3:Y:S05]  /*1b3d0*/  LDSM.16.M88.4 R196, [R209] ;  /* 0x00000000d1c4783b */ /* 0x000eea0000000200 */
[C---:B-1----:R-:W-:Y:S06]  /*1b3e0*/  HMMA.16816.F32 R8, R200.reuse, R168, R8 ;  /* 0x000000a8c808723c */ /* 0x042fec0000001808 */
[----:B------:R-:W-:Y:S01]  /*1b3f0*/  HMMA.16816.F32 R4, R200, R170, R4 ;  /* 0x000000aac804723c */ /* 0x000fe20000001804 */
[----:B------:R-:W1:Y:S05]  /*1b400*/  LDSM.16.M88.4 R168, [R227+0xe800] ;  /* 0x00e80000e3a8783b */ /* 0x000e6a0000000200 */
[C---:B------:R-:W-:Y:S06]  /*1b410*/  HMMA.16816.F32 R188, R16.reuse, R192, R188 ;  /* 0x000000c010bc723c */ /* 0x040fec00000018bc */
[C---:B------:R-:W-:Y:S01]  /*1b420*/  HMMA.16816.F32 R184, R16.reuse, R194, R184 ;  /* 0x000000c210b8723c */ /* 0x040fe200000018b8 */
[----:B------:R-:W1:Y:S05]  /*1b430*/  LDSM.16.M88.4 R192, [R208] ;  /* 0x00000000d0c0783b */ /* 0x000e6a0000000200 */
[C---:B----4-:R-:W-:Y:S06]  /*1b440*/  HMMA.16816.F32 R180, R16.reuse, R20, R180 ;  /* 0x0000001410b4723c */ /* 0x050fec00000018b4 */
[----:B------:R-:W-:Y:S01]  /*1b450*/  HMMA.16816.F32 R176, R16, R22, R176 ;  /* 0x0000001610b0723c */ /* 0x000fe200000018b0 */
[----:B------:R-:W-:Y:S04]  /*1b460*/  LDSM.16.M88.4 R20, [R229+0x6000] ;  /* 0x00600000e514783b */ /* 0x000fe80000000200 */
[----:B------:R-:W4:Y:S01]  /*1b470*/  LDSM.16.M88.4 R16, [R220+0x6000] ;  /* 0x00600000dc10783b */ /* 0x000f220000000200 */
[C---:B--2---:R-:W-:Y:S06]  /*1b480*/  HMMA.16816.F32 R28, R200.reuse, R32, R28 ;  /* 0x00000020c81c723c */ /* 0x044fec000000181c */
[----:B------:R-:W-:Y:S01]  /*1b490*/  HMMA.16816.F32 R24, R200, R34, R24 ;  /* 0x00000022c818723c */ /* 0x000fe20000001818 */
[----:B------:R-:W2:Y:S05]  /*1b4a0*/  LDSM.16.M88.4 R32, [R227+0xf000] ;  /* 0x00f00000e320783b */ /* 0x000eaa0000000200 */
[C---:B-----5:R-:W-:Y:S06]  /*1b4b0*/  HMMA.16816.F32 R8, R172.reuse, R12, R8 ;  /* 0x0000000cac08723c */ /* 0x060fec0000001808 */
[----:B------:R-:W-:Y:S01]  /*1b4c0*/  HMMA.16816.F32 R4, R172, R14, R4 ;  /* 0x0000000eac04723c */ /* 0x000fe20000001804 */
[----:B------:R-:W5:Y:S05]  /*1b4d0*/  LDSM.16.M88.4 R12, [R220+0x6800] ;  /* 0x00680000dc0c783b */ /* 0x000f6a0000000200 */
[----:B---3--:R-:W-:Y:S06]  /*1b4e0*/  HMMA.16816.F32 R188, R200, R196, R188 ;  /* 0x000000c4c8bc723c */ /* 0x008fec00000018bc */
[C---:B-1----:R-:W-:Y:S06]  /*1b4f0*/  HMMA.16816.F32 R28, R172.reuse, R168, R28 ;  /* 0x000000a8ac1c723c */ /* 0x042fec000000181c */
[----:B------:R-:W-:Y:S01]  /*1b500*/  HMMA.16816.F32 R24, R172, R170, R24 ;  /* 0x000000aaac18723c */ /* 0x000fe20000001818 */
[----:B------:R-:W1:Y:S05]  /*1b510*/  LDSM.16.M88.4 R168, [R220+0x7000] ;  /* 0x00700000dca8783b */ /* 0x000e6a0000000200 */
[C---:B------:R-:W-:Y:S06]  /*1b520*/  HMMA.16816.F32 R180, R200.reuse, R192, R180 ;  /* 0x000000c0c8b4723c */ /* 0x040fec00000018b4 */
[C---:B------:R-:W-:Y:S01]  /*1b530*/  HMMA.16816.F32 R176, R200.reuse, R194, R176 ;  /* 0x000000c2c8b0723c */ /* 0x040fe200000018b0 */
[----:B------:R-:W3:Y:S05]  /*1b540*/  LDSM.16.M88.4 R192, [R227+0xf800] ;  /* 0x00f80000e3c0783b */ /* 0x000eea0000000200 */
[----:B------:R-:W-:Y:S06]  /*1b550*/  HMMA.16816.F32 R184, R200, R198, R184 ;  /* 0x000000c6c8b8723c */ /* 0x000fec00000018b8 */
[----:B----4-:R-:W-:Y:S06]  /*1b560*/  HMMA.16816.F32 R8, R20, R16, R8 ;  /* 0x000000101408723c */ /* 0x010fec0000001808 */
[----:B--2---:R-:W-:Y:S01]  /*1b570*/  HMMA.16816.F32 R188, R172, R32, R188 ;  /* 0x00000020acbc723c */ /* 0x004fe200000018bc */
[----:B------:R-:W-:-:S05]  /*1b580*/  VIADD R17, R165, 0x1 ;  /* 0x00000001a5117836 */ /* 0x000fca0000000000 */
[C---:B------:R-:W-:Y:S01]  /*1b590*/  ISETP.GE.AND P0, PT, R17.reuse, R204, PT ;  /* 0x000000cc1100720c */ /* 0x040fe20003f06270 */
[----:B------:R-:W-:Y:S01]  /*1b5a0*/  HMMA.16816.F32 R4, R20, R18, R4 ;  /* 0x000000121404723c */ /* 0x000fe20000001804 */
[----:B------:R-:W-:Y:S01]  /*1b5b0*/  ISETP.GE.AND P4, PT, R17, R2, PT ;  /* 0x000000021100720c */ /* 0x000fe20003f86270 */
[C---:B------:R-:W-:Y:S02]  /*1b5c0*/  VIADD R17, R165.reuse, 0x9 ;  /* 0x00000009a5117836 */ /* 0x040fe40000000000 */
[----:B------:R-:W-:Y:S02]  /*1b5d0*/  VIADD R33, R165, 0x10 ;  /* 0x00000010a5217836 */ /* 0x000fe40000000000 */
[----:B------:R-:W-:Y:S01]  /*1b5e0*/  HMMA.16816.F32 R184, R172, R34, R184 ;  /* 0x00000022acb8723c */ /* 0x000fe200000018b8 */
[C---:B------:R-:W-:Y:S02]  /*1b5f0*/  ISETP.GE.AND P5, PT, R17.reuse, R204, PT ;  /* 0x000000cc1100720c */ /* 0x040fe40003fa6270 */
[----:B------:R-:W-:-:S02]  /*1b600*/  ISETP.GE.AND P1, PT, R17, R2, PT ;  /* 0x000000021100720c */ /* 0x000fc40003f26270 */
[----:B------:R-:W2:Y:S01]  /*1b610*/  LDSM.16.M88.4 R16, [R220+0x7800] ;  /* 0x00780000dc10783b */ /* 0x000ea20000000200 */
[----:B-----5:R-:W-:Y:S01]  /*1b620*/  HMMA.16816.F32 R28, R20, R12, R28 ;  /* 0x0000000c141c723c */ /* 0x020fe2000000181c */
[----:B------:R-:W-:Y:S01]  /*1b630*/  FSEL R0, R9, -INF , !P0 ;  /* 0xff80000009007808 */ /* 0x000fe20004000000 */
[----:B------:R-:W-:-:S04]  /*1b640*/  DEPBAR.LE SB0, 0x0 ;  /* 0x000080000000791a */ /* 0x000fc80000000000 */
[C---:B------:R-:W-:Y:S01]  /*1b650*/  HMMA.16816.F32 R24, R20.reuse, R14, R24 ;  /* 0x0000000e1418723c */ /* 0x040fe20000001818 */
[----:B------:R-:W-:Y:S01]  /*1b660*/  VIADD R13, R165, 0x8 ;  /* 0x00000008a50d7836 */ /* 0x000fe20000000000 */
[----:B------:R-:W-:Y:S02]  /*1b670*/  ISETP.GE.AND P0, PT, R33, R204, PT ;  /* 0x000000cc2100720c */ /* 0x000fe40003f06270 */
[----:B------:R-:W-:Y:S02]  /*1b680*/  FSEL R11, R11, -INF , !P4 ;  /* 0xff8000000b0b7808 */ /* 0x000fe40006000000 */
[----:B-1----:R-:W-:Y:S01]  /*1b690*/  HMMA.16816.F32 R188, R20, R168, R188 ;  /* 0x000000a814bc723c */ /* 0x002fe200000018bc */
[C---:B------:R-:W-:Y:S02]  /*1b6a0*/  ISETP.GE.AND P2, PT, R13.reuse, R2, PT ;  /* 0x000000020d00720c */ /* 0x040fe40003f46270 */
[----:B------:R-:W-:Y:S01]  /*1b6b0*/  ISETP.GE.AND P6, PT, R13, R204, PT ;  /* 0x000000cc0d00720c */ /* 0x000fe20003fc6270 */
[----:B------:R-:W-:Y:S01]  /*1b6c0*/  VIADD R13, R165, 0x11 ;  /* 0x00000011a50d7836 */ /* 0x000fe20000000000 */
[----:B------:R-:W-:Y:S01]  /*1b6d0*/  FSEL R9, R6, -INF , !P2 ;  /* 0xff80000006097808 */ /* 0x000fe20005000000 */
[----:B---3--:R-:W-:Y:S01]  /*1b6e0*/  HMMA.16816.F32 R180, R172, R192, R180 ;  /* 0x000000c0acb4723c */ /* 0x008fe200000018b4 */
[----:B------:R-:W-:Y:S01]  /*1b6f0*/  FSEL R6, R5, -INF , !P5 ;  /* 0xff80000005067808 */ /* 0x000fe20006800000 */
[----:B------:R-:W-:Y:S01]  /*1b700*/  VIADD R5, R165, 0x18 ;  /* 0x00000018a5057836 */ /* 0x000fe20000000000 */
[----:B------:R-:W-:-:S02]  /*1b710*/  FSEL R4, R4, -INF , !P6 ;  /* 0xff80000004047808 */ /* 0x000fc40007000000 */
[----:B------:R-:W-:Y:S01]  /*1b720*/  ISETP.GE.AND P6, PT, R33, R2, PT ;  /* 0x000000022100720c */ /* 0x000fe20003fc6270 */
[----:B------:R-:W-:Y:S01]  /*1b730*/  HMMA.16816.F32 R176, R172, R194, R176 ;  /* 0x000000c2acb0723c */ /* 0x000fe200000018b0 */
[C---:B------:R-:W-:Y:S02]  /*1b740*/  ISETP.GE.AND P2, PT, R13.reuse, R204, PT ;  /* 0x000000cc0d00720c */ /* 0x040fe40003f46270 */
[----:B------:R-:W-:Y:S01]  /*1b750*/  ISETP.GE.AND P5, PT, R13, R2, PT ;  /* 0x000000020d00720c */ /* 0x000fe20003fa6270 */
[----:B------:R-:W-:Y:S01]  /*1b760*/  VIADD R13, R165, 0x19 ;  /* 0x00000019a50d7836 */ /* 0x000fe20000000000 */
[----:B------:R-:W-:Y:S01]  /*1b770*/  FSEL R7, R7, -INF , !P1 ;  /* 0xff80000007077808 */ /* 0x000fe20004800000 */
[----:B------:R-:W-:Y:S01]  /*1b780*/  HMMA.16816.F32 R184, R20, R170, R184 ;  /* 0x000000aa14b8723c */ /* 0x000fe200000018b8 */
[----:B------:R-:W-:Y:S01]  /*1b790*/  FSEL R32, R28, -INF , !P0 ;  /* 0xff8000001c207808 */ /* 0x000fe20004000000 */
[----:B------:R-:W-:Y:S01]  /*1b7a0*/  BAR.SYNC.DEFER_BLOCKING 0x0 ;  /* 0x0000000000007b1d */ /* 0x000fe20000010000 */
[----:B------:R-:W-:-:S02]  /*1b7b0*/  ISETP.GE.AND P1, PT, R5, R204, PT ;  /* 0x000000cc0500720c */ /* 0x000fc40003f26270 */
[----:B------:R-:W-:Y:S01]  /*1b7c0*/  ISETP.GE.AND P0, PT, R5, R2, PT ;  /* 0x000000020500720c */ /* 0x000fe20003f06270 */
[----:B------:R-:W-:Y:S01]  /*1b7d0*/  VIADD R5, R165, 0x20 ;  /* 0x00000020a5057836 */ /* 0x000fe20000000000 */
[----:B------:R-:W-:Y:S02]  /*1b7e0*/  FSEL R35, R30, -INF , !P6 ;  /* 0xff8000001e237808 */ /* 0x000fe40007000000 */
[----:B------:R-:W-:Y:S02]  /*1b7f0*/  FSEL R30, R29, -INF , !P2 ;  /* 0xff8000001d1e7808 */ /* 0x000fe40005000000 */
[C---:B------:R-:W-:Y:S01]  /*1b800*/  ISETP.GE.AND P6, PT, R13.reuse, R204, PT ;  /* 0x000000cc0d00720c */ /* 0x040fe20003fc6270 */
[----:B--2---:R-:W-:Y:S01]  /*1b810*/  HMMA.16816.F32 R180, R20, R16, R180 ;  /* 0x0000001014b4723c */ /* 0x004fe200000018b4 */
[----:B------:R-:W-:Y:S01]  /*1b820*/  ISETP.GE.AND P2, PT, R13, R2, PT ;  /* 0x000000020d00720c */ /* 0x000fe20003f46270 */
[----:B------:R-:W-:Y:S01]  /*1b830*/  VIADD R13, R165, 0x28 ;  /* 0x00000028a50d7836 */ /* 0x000fe20000000000 */
[----:B------:R-:W-:-:S02]  /*1b840*/  FSEL R31, R31, -INF , !P5 ;  /* 0xff8000001f1f7808 */ /* 0x000fc40006800000 */
[----:B------:R-:W-:Y:S01]  /*1b850*/  FSEL R28, R24, -INF , !P1 ;  /* 0xff800000181c7808 */ /* 0x000fe20004800000 */
[----:B------:R-:W-:Y:S01]  /*1b860*/  HMMA.16816.F32 R176, R20, R18, R176 ;  /* 0x0000001214b0723c */ /* 0x000fe200000018b0 */
[C---:B------:R-:W-:Y:S02]  /*1b870*/  ISETP.GE.AND P5, PT, R5.reuse, R204, PT ;  /* 0x000000cc0500720c */ /* 0x040fe40003fa6270 */
[----:B------:R-:W-:Y:S01]  /*1b880*/  ISETP.GE.AND P1, PT, R5, R2, PT ;  /* 0x000000020500720c */ /* 0x000fe20003f26270 */
[----:B------:R-:W-:Y:S01]  /*1b890*/  VIADD R5, R165, 0x21 ;  /* 0x00000021a5057836 */ /* 0x000fe20000000000 */
[----:B------:R-:W-:Y:S02]  /*1b8a0*/  FSEL R29, R27, -INF , !P2 ;  /* 0xff8000001b1d7808 */ /* 0x000fe40005000000 */
[----:B------:R-:W-:Y:S02]  /*1b8b0*/  FSEL R168, R188, -INF , !P5 ;  /* 0xff800000bca87808 */ /* 0x000fe40006800000 */
[----:B------:R-:W-:-:S02]  /*1b8c0*/  FSEL R33, R26, -INF , !P0 ;  /* 0xff8000001a217808 */ /* 0x000fc40004000000 */
[C---:B------:R-:W-:Y:S02]  /*1b8d0*/  ISETP.GE.AND P2, PT, R13.reuse, R204, PT ;  /* 0x000000cc0d00720c */ /* 0x040fe40003f46270 */
[----:B------:R-:W-:Y:S01]  /*1b8e0*/  ISETP.GE.AND P5, PT, R13, R2, PT ;  /* 0x000000020d00720c */ /* 0x000fe20003fa6270 */
[----:B------:R-:W-:Y:S01]  /*1b8f0*/  VIADD R13, R165, 0x29 ;  /* 0x00000029a50d7836 */ /* 0x000fe20000000000 */
[----:B------:R-:W-:Y:S02]  /*1b900*/  ISETP.GE.AND P0, PT, R5, R204, PT ;  /* 0x000000cc0500720c */ /* 0x000fe40003f06270 */
        /* <DEDUP_REMOVED lines=9> */
[----:B------:R-:W-:Y:S01]  /*1b9a0*/  ISETP.GE.AND P1, PT, R13, R204, PT ;  /* 0x000000cc0d00720c */ /* 0x000fe20003f26270 */
[----:B------:R-:W-:Y:S01]  /*1b9b0*/  VIADD R13, R165, 0x31 ;  /* 0x00000031a50d7836 */ /* 0x000fe20000000000 */
[----:B------:R-:W-:-:S02]  /*1b9c0*/  PLOP3.LUT P0, PT, PT, PT, UP0, 0x80, 0x0 ;  /* 0x000000000000781c */ /* 0x000fc40003f0f008 */
[----:B------:R-:W-:Y:S02]  /*1b9d0*/  FSEL R203, R191, -INF , !P6 ;  /* 0xff800000bfcb7808 */ /* 0x000fe40007000000 */
[----:B------:R-:W-:Y:S02]  /*1b9e0*/  FSEL R166, R184, -INF , !P2 ;  /* 0xff800000b8a67808 */ /* 0x000fe40005000000 */
[C---:B------:R-:W-:Y:S02]  /*1b9f0*/  ISETP.GE.AND P6, PT, R5.reuse, R204, PT ;  /* 0x000000cc0500720c */ /* 0x040fe40003fc6270 */
[----:B------:R-:W-:Y:S01]  /*1ba00*/  ISETP.GE.AND P2, PT, R5, R2, PT ;  /* 0x000000020500720c */ /* 0x000fe20003f46270 */
[----:B------:R-:W-:Y:S01]  /*1ba10*/  VIADD R5, R165, 0x38 ;  /* 0x00000038a5057836 */ /* 0x000fe20000000000 */
[----:B------:R-:W-:Y:S02]  /*1ba20*/  FSEL R199, R186, -INF , !P5 ;  /* 0xff800000bac77808 */ /* 0x000fe40006800000 */
[----:B------:R-:W-:-:S02]  /*1ba30*/  FSEL R200, R185, -INF , !P1 ;  /* 0xff800000b9c87808 */ /* 0x000fc40004800000 */
[C---:B------:R-:W-:Y:S01]  /*1ba40*/  ISETP.GE.AND P4, PT, R165.reuse, R2, PT ;  /* 0x00000002a500720c */ /* 0x040fe20003f86270 */
[----:B------:R-:W-:Y:S01]  /*1ba50*/  VIADD R165, R165, 0x39 ;  /* 0x00000039a5a57836 */ /* 0x000fe20000000000 */
[C---:B------:R-:W-:Y:S02]  /*1ba60*/  ISETP.GE.AND P5, PT, R13.reuse, R204, PT ;  /* 0x000000cc0d00720c */ /* 0x040fe40003fa6270 */
        /* <DEDUP_REMOVED lines=17> */
[----:B------:R-:W-:Y:S01]  /*1bb80*/  USHF.L.U32 UR4, UR5, 0x6, URZ ;  /* 0x0000000605047899 */ /* 0x000fe2000800063f */
[----:B------:R-:W-:-:S03]  /*1bb90*/  ULDC.64 UR10, c[0x0][0x248] ;  /* 0x00009200000a7ab9 */ /* 0x000fc60000000a00 */
        /* <DEDUP_REMOVED lines=59> */
.L_x_3971:
[----:B------:R-:W-:Y:S02]  /*1bf50*/  ULDC UR10, c[0x0][0x248] ;  /* 0x00009200000a7ab9 */ /* 0x000fe40000000800 */
[----:B------:R-:W-:-:S06]  /*1bf60*/  USHF.L.U32 UR4, UR10, 0x6, URZ ;  /* 0x000000060a047899 */ /* 0x000fcc000800063f */
[----:B------:R-:W-:-:S04]  /*1bf70*/  IADD3 R14, RZ, -UR4, RZ ;  /* 0x80000004ff0e7c10 */ /* 0x000fc8000fffe0ff */
[----:B------:R-:W-:-:S07]  /*1bf80*/  SHF.R.S32.HI R2, RZ, 0x1f, R14 ;  /* 0x0000001fff027819 */ /* 0x000fce000001140e */
.L_x_3972:
        /* <DEDUP_REMOVED lines=31> */
.L_x_3970:
        /* <DEDUP_REMOVED lines=41> */
[----:B------:R-:W-:Y:S01]  /*1c410*/  LDSM.16.MT88.4 R12, [R224+0x10000] ;  /* 0x01000000e00c783b */ /* 0x000fe20000004200 */
[----:B--2---:R-:W-:Y:S01]  /*1c420*/  FMNMX.FTZ R177, R2, R177, !PT ;  /* 0x000000b102b17209 */ /* 0x004fe20007810000 */
        /* <DEDUP_REMOVED lines=17> */
[--C-:B------:R-:W-:Y:S01]  /*1c540*/  FFMA.FTZ R179, R7, UR12, -R182.reuse ;  /* 0x0000000c07b37c23 */ /* 0x100fe200080108b6 */
[----:B------:R-:W-:Y:S01]  /*1c550*/  FMUL.FTZ R3, R6, UR12 ;  /* 0x0000000c06037c20 */ /* 0x000fe20008410000 */
[----:B------:R-:W-:Y:S01]  /*1c560*/  MUFU.EX2 R176, R176 ;  /* 0x000000b000b07308 */ /* 0x000fe20000000800 */
[----:B------:R-:W-:Y:S01]  /*1c570*/  FMUL.FTZ R180, R4, UR12 ;  /* 0x0000000c04b47c20 */ /* 0x000fe20008410000 */
[----:B------:R-:W1:Y:S01]  /*1c580*/  LDSM.16.MT88.4 R8, [R225+0x10000] ;  /* 0x01000000e108783b */ /* 0x000e620000004200 */
        /* <DEDUP_REMOVED lines=23> */
[----:B------:R-:W-:Y:S01]  /*1c700*/  LDSM.16.MT88.4 R28, [R226+0x12800] ;  /* 0x01280000e21c783b */ /* 0x000fe20000004200 */
[--C-:B------:R-:W-:Y:S01]  /*1c710*/  FFMA.FTZ R185, R185, UR12, -R182.reuse ;  /* 0x0000000cb9b97c23 */ /* 0x100fe200080108b6 */
[----:B------:R-:W-:-:S02]  /*1c720*/  FFMA.FTZ R183, R183, UR12, -R182 ;  /* 0x0000000cb7b77c23 */ /* 0x000fc400080108b6 */
[----:B------:R-:W-:Y:S02]  /*1c730*/  LDSM.16.MT88.4 R164, [R226+0x16800] ;  /* 0x01680000e2a4783b */ /* 0x000fe40000004200 */
        /* <DEDUP_REMOVED lines=397> */
.L_x_3967:
[----:B------:R-:W-:Y:S05]  /*1e010*/  @!P0 BRA `(.L_x_3973) ;  /* 0x0000003800448947 */ /* 0x000fea0003800000 */
[----:B------:R-:W-:Y:S01]  /*1e020*/  ULDC.64 UR8, c[0x0][0x250] ;  /* 0x0000940000087ab9 */ /* 0x000fe20000000a00 */
[----:B------:R-:W-:Y:S01]  /*1e030*/  ULDC.64 UR6, c[0x0][0x248] ;  /* 0x0000920000067ab9 */ /* 0x000fe20000000a00 */
[----:B------:R-:W-:Y:S01]  /*1e040*/  ULEA UR4, -UR8, URZ, 0x6 ;  /* 0x0000003f08047291 */ /* 0x000fe2000f8e313f */
[----:B------:R-:W-:Y:S01]  /*1e050*/  IMAD.MOV.U32 R0, RZ, RZ, R3 ;  /* 0x000000ffff007224 */ /* 0x000fe200078e0003 */
[----:B------:R-:W-:Y:S01]  /*1e060*/  ULEA UR10, -UR6, URZ, 0x6 ;  /* 0x0000003f060a7291 */ /* 0x000fe2000f8e313f */
[----:B------:R-:W-:Y:S01]  /*1e070*/  IMAD.MOV.U32 R165, RZ, RZ, R164 ;  /* 0x000000ffffa57224 */ /* 0x000fe200078e00a4 */
[----:B------:R-:W-:Y:S02]  /*1e080*/  USHF.R.S32.HI UR11, URZ, 0x1f, UR4 ;  /* 0x0000001f3f0b7899 */ /* 0x000fe40008011404 */
[----:B------:R-:W-:Y:S01]  /*1e090*/  USHF.L.U64.HI UR9, UR8, 0x5, UR9 ;  /* 0x0000000508097899 */ /* 0x000fe20008010209 */
[----:B------:R-:W-:Y:S01]  /*1e0a0*/  MOV R243, UR4 ;  /* 0x0000000400f37c02 */ /* 0x000fe20008000f00 */
[----:B------:R-:W-:-:S02]  /*1e0b0*/  USHF.L.U64.HI UR7, UR6, 0x5, UR7 ;  /* 0x0000000506077899 */ /* 0x000fc40008010207 */
[----:B------:R-:W-:Y:S01]  /*1e0c0*/  MOV R242, UR11 ;  /* 0x0000000b00f27c02 */ /* 0x000fe20008000f00 */
[----:B------:R-:W-:Y:S02]  /*1e0d0*/  USHF.L.U32 UR12, UR6, 0x5, URZ ;  /* 0x00000005060c7899 */ /* 0x000fe4000800063f */
[----:B------:R-:W-:Y:S02]  /*1e0e0*/  USHF.L.U32 UR8, UR8, 0x5, URZ ;  /* 0x0000000508087899 */ /* 0x000fe4000800063f */
[----:B------:R-:W-:Y:S01]  /*1e0f0*/  USHF.R.S32.HI UR6, URZ, 0x1f, UR10 ;  /* 0x0000001f3f067899 */ /* 0x000fe2000801140a */
[----:B------:R-:W-:Y:S01]  /*1e100*/  ULDC UR4, c[0x0][0x2ec] ;  /* 0x0000bb0000047ab9 */ /* 0x000fe20000000800 */
[----:B------:R-:W-:-:S10]  /*1e110*/  ULDC.64 UR14, c[0x0][0x208] ;  /* 0x00008200000e7ab9 */ /* 0x000fd40000000a00 */
.L_x_3977:
        /* <DEDUP_REMOVED lines=69> */
.L_x_3974:
[C---:B------:R-:W-:Y:S01]  /*1e570*/  LEA R240, P0, R10.reuse, R240, 0x1 ;  /* 0x000000f00af07211 */ /* 0x040fe200078008ff */
[----:B------:R-:W-:Y:S03]  /*1e580*/  UISETP.GT.AND UP0, UPT, UR5, UR18, UPT ;  /* 0x000000120500728c */ /* 0x000fe6000bf04270 */
[----:B------:R-:W-:Y:S02]  /*1e590*/  LEA.HI.X R241, R10, R241, R5, 0x1, P0 ;  /* 0x000000f10af17211 */ /* 0x000fe400000f0c05 */
        /* <DEDUP_REMOVED lines=306> */
.L_x_3976:
        /* <DEDUP_REMOVED lines=28> */
.L_x_3975:
        /* <DEDUP_REMOVED lines=491> */
.L_x_3973:
[----:B------:R-:W1:Y:S01]  /*21930*/  SHFL.BFLY PT, R0, R247, 0x2, 0x1f ;  /* 0x0c401f00f7007f89 */ /* 0x000e6200000e0000 */
[----:B------:R-:W-:Y:S01]  /*21940*/  MOV R11, 0x3f800000 ;  /* 0x3f800000000b7802 */ /* 0x000fe20000000f00 */
[----:B------:R-:W2:Y:S01]  /*21950*/  S2UR UR4, SR_CgaCtaId ;  /* 0x00000000000479c3 */ /* 0x000ea20000008800 */
[----:B------:R-:W-:Y:S01]  /*21960*/  UMOV UR5, 0x400 ;  /* 0x0000040000057882 */ /* 0x000fe20000000000 */
[----:B------:R-:W3:Y:S01]  /*21970*/  SHFL.BFLY PT, R8, R245, 0x2, 0x1f ;  /* 0x0c401f00f5087f89 */ /* 0x000ee200000e0000 */
[----:B------:R-:W-:Y:S01]  /*21980*/  ULDC.64 UR8, c[0x0][0x208] ;  /* 0x0000820000087ab9 */ /* 0x000fe20000000a00 */
[----:B------:R-:W-:Y:S01]  /*21990*/  BSSY B0, `(.L_x_3978) ;  /* 0x0000134000007945 */ /* 0x000fe20003800000 */
[----:B------:R-:W4:Y:S03]  /*219a0*/  S2R R7, SR_TID.X ;  /* 0x0000000000077919 */ /* 0x000f260000002100 */
[----:B------:R-:W5:Y:S01]  /*219b0*/  LDC R18, c[0x0][0x270] ;  /* 0x00009c00ff127b82 */ /* 0x000f620000000800 */
[----:B------:R-:W5:Y:S07]  /*219c0*/  S2R R19, SR_CTAID.Y ;  /* 0x0000000000137919 */ /* 0x000f6e0000002600 */
[----:B------:R-:W4:Y:S01]  /*219d0*/  S2UR UR6, SR_CTAID.X ;  /* 0x00000000000679c3 */ /* 0x000f220000002500 */
[----:B-1----:R-:W-:-:S02]  /*219e0*/  FADD.FTZ R13, R0, R247 ;  /* 0x000000f7000d7221 */ /* 0x002fc40000010000 */
[----:B------:R-:W1:Y:S01]  /*219f0*/  S2R R0, SR_TID.X ;  /* 0x0000000000007919 */ /* 0x000e620000002100 */
[----:B--2---:R-:W-:Y:S01]  /*21a00*/  ULEA UR4, UR4, UR5, 0x18 ;  /* 0x0000000504047291 */ /* 0x004fe2000f8ec03f */
[----:B---3--:R-:W-:-:S03]  /*21a10*/  FADD.FTZ R8, R8, R245 ;  /* 0x000000f508087221 */ /* 0x008fc60000010000 */
[----:B------:R-:W2:Y:S01]  /*21a20*/  S2UR UR5, SR_CTAID.Z ;  /* 0x00000000000579c3 */ /* 0x000ea20000002700 */
[----:B------:R-:W3:Y:S04]  /*21a30*/  SHFL.BFLY PT, R6, R13, 0x1, 0x1f ;  /* 0x0c201f000d067f89 */ /* 0x000ee800000e0000 */
[----:B------:R-:W2:Y:S01]  /*21a40*/  SHFL.BFLY PT, R5, R8, 0x1, 0x1f ;  /* 0x0c201f0008057f89 */ /* 0x000ea200000e0000 */
[----:B----4-:R-:W-:Y:S01]  /*21a50*/  SHF.R.S32.HI R10, RZ, 0x1f, R7 ;  /* 0x0000001fff0a7819 */ /* 0x010fe20000011407 */
[----:B------:R-:W-:-:S03]  /*21a60*/  USHF.L.U32 UR7, UR6, 0x6, URZ ;  /* 0x0000000606077899 */ /* 0x000fc6000800063f */
[CC--:B------:R-:W-:Y:S02]  /*21a70*/  LEA.HI R2, R10.reuse, R7.reuse, RZ, 0x2 ;  /* 0x000000070a027211 */ /* 0x0c0fe400078f10ff */
[----:B------:R-:W-:Y:S02]  /*21a80*/  LEA.HI R10, R10, R7, RZ, 0x5 ;  /* 0x000000070a0a7211 */ /* 0x000fe400078f28ff */
[----:B------:R-:W-:Y:S01]  /*21a90*/  SHF.R.S32.HI R12, RZ, 0x1f, R2 ;  /* 0x0000001fff0c7819 */ /* 0x000fe20000011402 */
[----:B---3--:R-:W-:Y:S01]  /*21aa0*/  FADD.FTZ R6, R13, R6 ;  /* 0x000000060d067221 */ /* 0x008fe20000010000 */
[----:B------:R-:W-:Y:S02]  /*21ab0*/  SHF.R.S32.HI R13, RZ, 0x2, R2 ;  /* 0x00000002ff0d7819 */ /* 0x000fe40000011402 */
[----:B------:R-:W-:Y:S01]  /*21ac0*/  LOP3.LUT R2, R2, 0x1ffffffc, RZ, 0xc0, !PT ;  /* 0x1ffffffc02027812 */ /* 0x000fe200078ec0ff */
[----:B--2---:R-:W-:Y:S01]  /*21ad0*/  FADD.FTZ R5, R8, R5 ;  /* 0x0000000508057221 */ /* 0x004fe20000010000 */
[----:B------:R-:W-:Y:S01]  /*21ae0*/  BAR.SYNC.DEFER_BLOCKING 0x0 ;  /* 0x0000000000007b1d */ /* 0x000fe20000010000 */
[----:B------:R-:W-:-:S02]  /*21af0*/  FSETP.NE.FTZ.AND P5, PT, R6, RZ, PT ;  /* 0x000000ff0600720b */ /* 0x000fc40003fb5000 */
[--C-:B-1----:R-:W-:Y:S02]  /*21b00*/  SHF.R.S32.HI R9, RZ, 0x1f, R0.reuse ;  /* 0x0000001fff097819 */ /* 0x102fe40000011400 */
[----:B------:R-:W-:Y:S02]  /*21b10*/  FSETP.NE.FTZ.AND P4, PT, R5, RZ, PT ;  /* 0x000000ff0500720b */ /* 0x000fe40003f95000 */
[----:B------:R-:W-:Y:S02]  /*21b20*/  LOP3.LUT R8, R10, 0xffffffe0, RZ, 0xc0, !PT ;  /* 0xffffffe00a087812 */ /* 0x000fe400078ec0ff */
[----:B------:R-:W-:Y:S02]  /*21b30*/  LEA.HI R12, R12, R13, RZ, 0x3 ;  /* 0x0000000d0c0c7211 */ /* 0x000fe400078f18ff */
[----:B------:R-:W-:Y:S02]  /*21b40*/  LEA.HI R4, R9, R0, RZ, 0x4 ;  /* 0x0000000009047211 */ /* 0x000fe400078f20ff */
[----:B------:R-:W-:Y:S01]  /*21b50*/  MOV R9, 0x3f800000 ;  /* 0x3f80000000097802 */ /* 0x000fe20000000f00 */
[----:B------:R-:W1:Y:S01]  /*21b60*/  @P5 MUFU.RCP R11, R6 ;  /* 0x00000006000b5308 */ /* 0x000e620000001000 */
[----:B------:R-:W-:Y:S01]  /*21b70*/  SHF.R.S32.HI R15, RZ, 0x1f, R0 ;  /* 0x0000001fff0f7819 */ /* 0x000fe20000011400 */
[----:B------:R-:W2:Y:S01]  /*21b80*/  @P5 LDC R21, c[0x0][0x2e8] ;  /* 0x0000ba00ff155b82 */ /* 0x000ea20000000800 */
[----:B------:R-:W-:-:S02]  /*21b90*/  IADD3 R8, R7, -R8, RZ ;  /* 0x8000000807087210 */ /* 0x000fc40007ffe0ff */
[----:B------:R-:W-:Y:S02]  /*21ba0*/  LOP3.LUT R12, R12, 0xfffffff8, RZ, 0xc0, !PT ;  /* 0xfffffff80c0c7812 */ /* 0x000fe400078ec0ff */
[----:B------:R-:W-:Y:S01]  /*21bb0*/  SHF.R.S32.HI R10, RZ, 0x5, R10 ;  /* 0x00000005ff0a7819 */ /* 0x000fe2000001140a */
[----:B------:R-:W3:Y:S01]  /*21bc0*/  @P4 MUFU.RCP R9, R5 ;  /* 0x0000000500094308 */ /* 0x000ee20000001000 */
[----:B------:R-:W-:Y:S01]  /*21bd0*/  LEA.HI R15, R15, R0, RZ, 0x5 ;  /* 0x000000000f0f7211 */ /* 0x000fe200078f28ff */
[----:B------:R-:W4:Y:S01]  /*21be0*/  @P4 LDC R20, c[0x0][0x2e8] ;  /* 0x0000ba00ff144b82 */ /* 0x000f220000000800 */
[----:B------:R-:W-:Y:S02]  /*21bf0*/  LOP3.LUT P0, RZ, R8, 0x3, RZ, 0xc0, !PT ;  /* 0x0000000308ff7812 */ /* 0x000fe4000780c0ff */
[----:B------:R-:W-:Y:S02]  /*21c00*/  IADD3 R8, R13, -R12, RZ ;  /* 0x8000000c0d087210 */ /* 0x000fe40007ffe0ff */
[----:B------:R-:W-:Y:S01]  /*21c10*/  SHF.R.S32.HI R13, RZ, 0x1f, R10 ;  /* 0x0000001fff0d7819 */ /* 0x000fe2000001140a */
[----:B------:R-:W2:Y:S01]  /*21c20*/  @P4 MUFU.LG2 R5, R5 ;  /* 0x0000000500054308 */ /* 0x000ea20000000c00 */
[----:B------:R-:W-:Y:S01]  /*21c30*/  LOP3.LUT R17, R4, 0xfffffff0, RZ, 0xc0, !PT ;  /* 0xfffffff004117812 */ /* 0x000fe200078ec0ff */
[----:B-1----:R-:W-:Y:S01]  /*21c40*/  FMUL.FTZ R160, R11, R160 ;  /* 0x000000a00ba07220 */ /* 0x002fe20000410000 */
[----:B------:R-:W-:Y:S01]  /*21c50*/  LOP3.LUT R15, R15, 0xffffffe0, RZ, 0xc0, !PT ;  /* 0xffffffe00f0f7812 */ /* 0x000fe200078ec0ff */
[C---:B------:R-:W-:Y:S01]  /*21c60*/  FMUL.FTZ R161, R11.reuse, R161 ;  /* 0x000000a10ba17220 */ /* 0x040fe20000410000 */
[----:B------:R-:W-:Y:S01]  /*21c70*/  IADD3 R7, -R2, R7, RZ ;  /* 0x0000000702077210 */ /* 0x000fe20007ffe1ff */
[----:B------:R-:W-:Y:S01]  /*21c80*/  FMUL.FTZ R36, R11, R36 ;  /* 0x000000240b247220 */ /* 0x000fe20000410000 */
[----:B------:R-:W-:Y:S01]  /*21c90*/  LEA.HI R13, R13, R10, RZ, 0x2 ;  /* 0x0000000a0d0d7211 */ /* 0x000fe200078f10ff */
[----:B------:R-:W-:Y:S01]  /*21ca0*/  FMUL.FTZ R37, R11, R37 ;  /* 0x000000250b257220 */ /* 0x000fe20000410000 */
        /* <DEDUP_REMOVED lines=174> */
[----:B--2---:R-:W-:Y:S02]  /*22790*/  @P4 FMUL.FTZ R2, R5, 0.69314718246459960938 ;  /* 0x3f31721805024820 */ /* 0x004fe40000410000 */
        /* <DEDUP_REMOVED lines=51> */
[----:B--2---:R-:W-:-:S03]  /*22ad0*/  IADD3 R7, RZ, -UR21, RZ ;  /* 0x80000015ff077c10 */ /* 0x004fc6000fffe0ff */
[----:B------:R2:W-:Y:S02]  /*22ae0*/  STS.64 [R8+0xc000], R156 ;  /* 0x00c0009c08007388 */ /* 0x0005e40000000a00 */
[----:B------:R-:W-:Y:S02]  /*22af0*/  IMAD R7, R18, R7, UR5 ;  /* 0x0000000512077e24 */ /* 0x000fe4000f8e0207 */
[----:B------:R2:W-:Y:S01]  /*22b00*/  STS.64 [R8+0xc800], R158 ;  /* 0x00c8009e08007388 */ /* 0x0005e20000000a00 */
[----:B---3--:R-:W-:Y:S01]  /*22b10*/  MOV R9, 0xff800000 ;  /* 0xff80000000097802 */ /* 0x008fe20000000f00 */
[----:B------:R-:W-:Y:S02]  /*22b20*/  IMAD R18, R19, R18, R7 ;  /* 0x0000001213127224 */ /* 0x000fe400078e0207 */
[----:B------:R2:W-:Y:S02]  /*22b30*/  STS.64 [R12+0xc000], R144 ;  /* 0x00c000900c007388 */ /* 0x0005e40000000a00 */
[----:B------:R-:W-:-:S02]  /*22b40*/  IMAD R18, R18, R17, UR7 ;  /* 0x0000000712127e24 */ /* 0x000fc4000f8e0211 */
[----:B------:R2:W-:Y:S01]  /*22b50*/  STS.64 [R12+0xc800], R146 ;  /* 0x00c800920c007388 */ /* 0x0005e20000000a00 */
[----:B-----5:R-:W-:Y:S01]  /*22b60*/  MOV R11, 0xff800000 ;  /* 0xff800000000b7802 */ /* 0x020fe20000000f00 */
[----:B----4-:R-:W-:Y:S02]  /*22b70*/  @P4 FFMA.FTZ R11, R3, R20, R2 ;  /* 0x00000014030b4223 */ /* 0x010fe40000010002 */
[----:B------:R2:W-:Y:S01]  /*22b80*/  STS.64 [R14+0xc000], R152 ;  /* 0x00c000980e007388 */ /* 0x0005e20000000a00 */
[----:B------:R-:W-:-:S03]  /*22b90*/  LEA R2, R4, UR4, 0x2 ;  /* 0x0000000404027c11 */ /* 0x000fc6000f8e10ff */
[----:B------:R2:W-:Y:S01]  /*22ba0*/  STS.64 [R14+0xc800], R154 ;  /* 0x00c8009a0e007388 */ /* 0x0005e20000000a00 */
[----:B-1----:R-:W-:-:S03]  /*22bb0*/  @P5 FMUL.FTZ R15, R6, 0.69314718246459960938 ;  /* 0x3f317218060f5820 */ /* 0x002fc60000410000 */
[----:B------:R2:W-:Y:S01]  /*22bc0*/  STS.64 [R10+0xc000], R148 ;  /* 0x00c000940a007388 */ /* 0x0005e20000000a00 */
[----:B------:R-:W-:-:S03]  /*22bd0*/  @P5 FFMA.FTZ R9, R164, R21, R15 ;  /* 0x00000015a4095223 */ /* 0x000fc6000001000f */
[----:B------:R2:W-:Y:S01]  /*22be0*/  STS.64 [R10+0xc800], R150 ;  /* 0x00c800960a007388 */ /* 0x0005e20000000a00 */
[----:B------:R-:W-:Y:S06]  /*22bf0*/  BAR.SYNC.DEFER_BLOCKING 0x0 ;  /* 0x0000000000007b1d */ /* 0x000fec0000010000 */
[----:B------:R-:W-:Y:S05]  /*22c00*/  @P0 BRA `(.L_x_3979) ;  /* 0x0000000000300947 */ /* 0x000fea0003800000 */
[----:B------:R-:W-:Y:S01]  /*22c10*/  UIMAD UR4, UR6, -0x40, UR19 ;  /* 0xffffffc0060478a4 */ /* 0x000fe2000f8e0213 */
[C---:B------:R-:W-:Y:S01]  /*22c20*/  VIADD R4, R13.reuse, 0x8 ;  /* 0x000000080d047836 */ /* 0x040fe20000000000 */
[----:B------:R-:W-:Y:S02]  /*22c30*/  SHF.R.S32.HI R5, RZ, 0x1f, R13 ;  /* 0x0000001fff057819 */ /* 0x000fe4000001140d */
[----:B------:R-:W-:Y:S02]  /*22c40*/  IADD3 R3, P0, R18, R13, RZ ;  /* 0x0000000d12037210 */ /* 0x000fe40007f1e0ff */
[----:B------:R-:W-:Y:S02]  /*22c50*/  ISETP.GE.AND P2, PT, R13, UR4, PT ;  /* 0x000000040d007c0c */ /* 0x000fe4000bf46270 */
[----:B------:R-:W-:Y:S01]  /*22c60*/  ISETP.GE.AND P1, PT, R4, UR4, PT ;  /* 0x0000000404007c0c */ /* 0x000fe2000bf26270 */
[----:B------:R-:W-:Y:S01]  /*22c70*/  ULDC.64 UR4, c[0x0][0x2b8] ;  /* 0x0000ae0000047ab9 */ /* 0x000fe20000000a00 */
[----:B------:R-:W-:-:S02]  /*22c80*/  LEA.HI.X.SX32 R4, R18, R5, 0x1, P0 ;  /* 0x0000000512047211 */ /* 0x000fc400000f0eff */
[----:B------:R-:W-:-:S04]  /*22c90*/  LEA R6, P0, R3, UR4, 0x2 ;  /* 0x0000000403067c11 */ /* 0x000fc8000f8010ff */
[----:B------:R-:W-:-:S05]  /*22ca0*/  LEA.HI.X R7, R3, UR5, R4, 0x2, P0 ;  /* 0x0000000503077c11 */ /* 0x000fca00080f1404 */
[----:B------:R1:W-:Y:S04]  /*22cb0*/  @!P2 STG.E desc[UR8][R6.64], R9 ;  /* 0x000000090600a986 */ /* 0x0003e8000c101908 */
[----:B------:R1:W-:Y:S02]  /*22cc0*/  @!P1 STG.E desc[UR8][R6.64+0x20], R11 ;  /* 0x0000200b06009986 */ /* 0x0003e4000c101908 */
.L_x_3979:
[----:B------:R-:W-:Y:S05]  /*22cd0*/  BSYNC B0 ;  /* 0x0000000000007941 */ /* 0x000fea0003800000 */
.L_x_3978:
[----:B------:R-:W-:Y:S01]  /*22ce0*/  ULDC UR4, c[0x0][0x2dc] ;  /* 0x0000b70000047ab9 */ /* 0x000fe20000000800 */
[----:B------:R-:W-:Y:S01]  /*22cf0*/  IMAD.WIDE R22, R0, 0x100, R22 ;  /* 0x0000010000167825 */ /* 0x000fe200078e0216 */
[----:B------:R-:W-:Y:S01]  /*22d00*/  UIMAD UR7, UR6, -0x40, UR19 ;  /* 0xffffffc0060778a4 */ /* 0x000fe2000f8e0213 */
[----:B------:R-:W3:Y:S02]  /*22d10*/  LDS.128 R128, [R2] ;  /* 0x0000000002807984 */ /* 0x000ee40000000c00 */
[----:B------:R-:W-:Y:S01]  /*22d20*/  IMAD R18, R18, UR4, RZ ;  /* 0x0000000412127c24 */ /* 0x000fe2000f8e02ff */
[----:B------:R-:W-:Y:S01]  /*22d30*/  ULDC.64 UR4, c[0x0][0x288] ;  /* 0x0000a20000047ab9 */ /* 0x000fe20000000a00 */
[----:B------:R-:W4:Y:S01]  /*22d40*/  LDS.128 R124, [R2+0x4000] ;  /* 0x00400000027c7984 */ /* 0x000f220000000c00 */
[----:B------:R-:W-:Y:S02]  /*22d50*/  VIADD R3, R0, 0x8 ;  /* 0x0000000800037836 */ /* 0x000fe40000000000 */
[----:B------:R-:W-:Y:S01]  /*22d60*/  IADD3 R4, P0, R18, R22, RZ ;  /* 0x0000001612047210 */ /* 0x000fe20007f1e0ff */
[----:B------:R-:W5:Y:S01]  /*22d70*/  LDS.128 R56, [R2+0x8000] ;  /* 0x0080000002387984 */ /* 0x000f620000000c00 */
[C---:B------:R-:W-:Y:S01]  /*22d80*/  VIADD R5, R0.reuse, 0x10 ;  /* 0x0000001000057836 */ /* 0x040fe20000000000 */
[----:B------:R-:W-:Y:S01]  /*22d90*/  ISETP.GE.AND P6, PT, R3, UR7, PT ;  /* 0x0000000703007c0c */ /* 0x000fe2000bfc6270 */
[----:B------:R-:W-:Y:S01]  /*22da0*/  VIADD R110, R0, 0x18 ;  /* 0x00000018006e7836 */ /* 0x000fe20000000000 */
[----:B------:R-:W5:Y:S01]  /*22db0*/  LDS.128 R28, [R2+0xc000] ;  /* 0x00c00000021c7984 */ /* 0x000f620000000c00 */
[----:B------:R-:W-:Y:S01]  /*22dc0*/  LEA.HI.X.SX32 R3, R18, R23, 0x1, P0 ;  /* 0x0000001712037211 */ /* 0x000fe200000f0eff */
[----:B------:R-:W-:Y:S01]  /*22dd0*/  VIADD R109, R0, 0x20 ;  /* 0x00000020006d7836 */ /* 0x000fe20000000000 */
[----:B------:R-:W-:Y:S01]  /*22de0*/  LEA R132, P0, R4, UR4, 0x2 ;  /* 0x0000000404847c11 */ /* 0x000fe2000f8010ff */
[----:B------:R-:W5:Y:S01]  /*22df0*/  LDS.128 R104, [R2+0x800] ;  /* 0x0008000002687984 */ /* 0x000f620000000c00 */
[----:B------:R-:W-:Y:S01]  /*22e00*/  ISETP.GE.AND P5, PT, R5, UR7, PT ;  /* 0x0000000705007c0c */ /* 0x000fe2000bfa6270 */
[----:B------:R-:W-:Y:S01]  /*22e10*/  VIADD R108, R0, 0x28 ;  /* 0x00000028006c7836 */ /* 0x000fe20000000000 */
[----:B------:R-:W-:Y:S01]  /*22e20*/  LEA.HI.X R133, R4, UR5, R3, 0x2, P0 ;  /* 0x0000000504857c11 */ /* 0x000fe200080f1403 */
[----:B------:R-:W5:Y:S01]  /*22e30*/  LDS.128 R100, [R2+0x1000] ;  /* 0x0010000002647984 */ /* 0x000f620000000c00 */
[----:B------:R-:W-:Y:S01]  /*22e40*/  ISETP.GE.AND P4, PT, R110, UR7, PT ;  /* 0x000000076e007c0c */ /* 0x000fe2000bf86270 */
[----:B------:R-:W-:Y:S01]  /*22e50*/  VIADD R3, R0, 0x30 ;  /* 0x0000003000037836 */ /* 0x000fe20000000000 */
[----:B------:R-:W-:Y:S01]  /*22e60*/  ISETP.GE.AND P3, PT, R109, UR7, PT ;  /* 0x000000076d007c0c */ /* 0x000fe2000bf66270 */
[----:B------:R-:W5:Y:S01]  /*22e70*/  LDS.128 R96, [R2+0x1800] ;  /* 0x0018000002607984 */ /* 0x000f620000000c00 */
[----:B------:R-:W-:-:S02]  /*22e80*/  ISETP.GE.AND P2, PT, R108, UR7, PT ;  /* 0x000000076c007c0c */ /* 0x000fc4000bf46270 */
[C---:B------:R-:W-:Y:S01]  /*22e90*/  ISETP.GE.AND P0, PT, R0.reuse, UR7, PT ;  /* 0x0000000700007c0c */ /* 0x040fe2000bf06270 */
[----:B------:R-:W5:Y:S01]  /*22ea0*/  LDS.128 R92, [R2+0x2000] ;  /* 0x00200000025c7984 */ /* 0x000f620000000c00 */
[----:B------:R-:W-:Y:S01]  /*22eb0*/  VIADD R0, R0, 0x38 ;  /* 0x0000003800007836 */ /* 0x000fe20000000000 */
[----:B------:R-:W-:Y:S02]  /*22ec0*/  ISETP.GE.AND P1, PT, R3, UR7, PT ;  /* 0x0000000703007c0c */ /* 0x000fe4000bf26270 */
        /* <DEDUP_REMOVED lines=60> */
.L_x_3980:
        /* <DEDUP_REMOVED lines=15> */
.L_x_4917:


//--------------------- .text._ZN5flash24flash_fwd_splitkv_kernelI23Flash_fwd_kernel_traitsILi256ELi64ELi64ELi4ELb0ELb0EN7cutlass6half_tE19Flash_kernel_traitsILi256ELi64ELi64ELi4ES3_EELb1ELb0ELb0ELb0ELb1ELb1ELb1ELb1EEEvNS_16Flash_fwd_paramsE --------------------------
	.section	.text._ZN5flash24flash_fwd_splitkv_kernelI23Flash_fwd_kernel_traitsILi256ELi64ELi64ELi4ELb0ELb0EN7cutlass6half_tE19Flash_kernel_traitsILi256ELi64ELi64ELi4ES3_EELb1ELb0ELb0ELb0ELb1ELb1ELb1ELb1EEEvNS_16Flash_fwd_paramsE,"ax",@progbits
	.align	128
        .global         _ZN5flash24flash_fwd_splitkv_kernelI23Flash_fwd_kernel_traitsILi256ELi64ELi64ELi4ELb0ELb0EN7cutlass6half_tE19Flash_kernel_traitsILi256ELi64ELi64ELi4ES3_EELb1ELb0ELb0ELb0ELb1ELb1ELb1ELb1EEEvNS_16Flash_fwd_paramsE
        .type           _ZN5flash24flash_fwd_splitkv_kernelI23Flash_fwd_kernel_traitsILi256ELi64ELi64ELi4ELb0ELb0EN7cutlass6half_tE19Flash_kernel_traitsILi256ELi64ELi64ELi4ES3_EELb1ELb0ELb0ELb0ELb1ELb1ELb1ELb1EEEvNS_16Flash_fwd_paramsE,@function
        .size           _ZN5flash24flash_fwd_splitkv_kernelI23Flash_fwd_kernel_traitsILi256ELi64ELi64ELi4ELb0ELb0EN7cutlass6half_tE19Flash_kernel_traitsILi256ELi64ELi64ELi4ES3_EELb1ELb0ELb0ELb0ELb1ELb1ELb1ELb1EEEvNS_16Flash_fwd_paramsE,(.L_x_4880 - _ZN5flash24flash_fwd_splitkv_kernelI23Flash_fwd_kernel_traitsILi256ELi64ELi64ELi4ELb0ELb0EN7cutlass6half_tE19Flash_kernel_traitsILi256ELi64ELi64ELi4ES3_EELb1ELb0ELb0ELb0ELb1ELb1ELb1ELb1EEEvNS_16Flash_fwd_paramsE)
        .other          _ZN5flash24flash_fwd_splitkv_kernelI23Flash_fwd_kernel_traitsILi256ELi64ELi64ELi4ELb0ELb0EN7cutlass6half_tE19Flash_kernel_traitsILi256ELi64ELi64ELi4ES3_EELb1ELb0ELb0ELb0ELb1ELb1ELb1ELb1EEEvNS_16Flash_fwd_paramsE,@"STO_CUDA_ENTRY STV_DEFAULT"
_ZN5flash24flash_fwd_splitkv_kernelI23Flash_fwd_kernel_traitsILi256ELi64ELi64ELi4ELb0ELb0EN7cutlass6half_tE19Flash_kernel_traitsILi256ELi64ELi64ELi4ES3_EELb1ELb0ELb0ELb0ELb1ELb1ELb1ELb1EEEvNS_16Flash_fwd_paramsE:
.text._ZN5flash24flash_fwd_splitkv_kernelI23Flash_fwd_kernel_traitsILi256ELi64ELi64ELi4ELb0ELb0EN7cutlass6half_tE19Flash_kernel_traitsILi256ELi64ELi64ELi4ES3_EELb1ELb0ELb0ELb0ELb1ELb1ELb1ELb1EEEvNS_16Flash_fwd_paramsE:
        /* <DEDUP_REMOVED lines=29> */
[----:B------:R-:W-:Y:S05]  /*01d0*/  CALL.REL.NOINC `($_ZN5flash24flash_fwd_splitkv_kernelI23Flash_fwd_kernel_traitsILi256ELi64ELi64ELi4ELb0ELb0EN7cutlass6half_tE19Flash_kernel_traitsILi256ELi64ELi64ELi4ES3_EELb1ELb0ELb0ELb0ELb1ELb1ELb1ELb1EEEvNS_16Flash_fwd_paramsE$_ZN5flash30compute_attn_1rowblock_splitkvI23Flash_fwd_kernel_traitsILi256ELi64ELi64ELi4ELb0ELb0EN7cutlass6half_tE19Flash_kernel_traitsILi256ELi64ELi64ELi4ES3_EELb1ELb0ELb0ELb0ELb1ELb1ELb1ELb1ENS_16Flash_fwd_paramsEEEvRKT8_iiiii) ;  /* 0x0000000000087944 */ /* 0x000fea0003c00000 */
[----:B------:R-:W-:Y:S05]  /*01e0*/  BSYNC B3 ;  /* 0x0000000000037941 */ /* 0x000fea0003800000 */
.L_x_3981:
[----:B------:R-:W-:Y:S05]  /*01f0*/  EXIT ;  /* 0x000000000000794d */ /* 0x000fea0003800000 */
        .type           $_ZN5flash24flash_fwd_splitkv_kernelI23Flash_fwd_kernel_traitsILi256ELi64ELi64ELi4ELb0ELb0EN7cutlass6half_tE19Flash_kernel_traitsILi256ELi64ELi64ELi4ES3_EELb1ELb0ELb0ELb0ELb1ELb1ELb1ELb1EEEvNS_16Flash_fwd_paramsE$_ZN5flash30compute_attn_1rowblock_splitkvI23Flash_fwd_kernel_traitsILi256ELi64ELi64ELi4ELb0ELb0EN7cutlass6half_tE19Flash_kernel_traitsILi256ELi64ELi64ELi4ES3_EELb1ELb0ELb0ELb0ELb1ELb1ELb1ELb1ENS_16Flash_fwd_paramsEEEvRKT8_iiiii,@function
        .size           $_ZN5flash24flash_fwd_splitkv_kernelI23Flash_fwd_kernel_traitsILi256ELi64ELi64ELi4ELb0ELb0EN7cutlass6half_tE19Flash_kernel_traitsILi256ELi64ELi64ELi4ES3_EELb1ELb0ELb0ELb0ELb1ELb1ELb1ELb1EEEvNS_16Flash_fwd_paramsE$_ZN5flash30compute_attn_1rowblock_splitkvI23Flash_fwd_kernel_traitsILi256ELi64ELi64ELi4ELb0ELb0EN7cutlass6half_tE19Flash_kernel_traitsILi256ELi64ELi64ELi4ES3_EELb1ELb0ELb0ELb0ELb1ELb1ELb1ELb1ENS_16Flash_fwd_paramsEEEvRKT8_iiiii,(.L_x_4880 - $_ZN5flash24flash_fwd_splitkv_kernelI23Flash_fwd_kernel_traitsILi256ELi64ELi64ELi4ELb0ELb0EN7cutlass6half_tE19Flash_kernel_traitsILi256ELi64ELi64ELi4ES3_EELb1ELb0ELb0ELb0ELb1ELb1ELb1ELb1EEEvNS_16Flash_fwd_paramsE$_ZN5flash30compute_attn_1rowblock_splitkvI23Flash_fwd_kernel_traitsILi256ELi64ELi64ELi4ELb0ELb0EN7cutlass6half_tE19Flash_kernel_traitsILi256ELi64ELi64ELi4ES3_EELb1ELb0ELb0ELb0ELb1ELb1ELb1ELb1ENS_16Flash_fwd_paramsEEEvRKT8_iiiii)
$_ZN5flash24flash_fwd_splitkv_kernelI23Flash_fwd_kernel_traitsILi256ELi64ELi64ELi4ELb0ELb0EN7cutlass6half_tE19Flash_kernel_traitsILi256ELi64ELi64ELi4ES3_EELb1ELb0ELb0ELb0ELb1ELb1ELb1ELb1EEEvNS_16Flash_fwd_paramsE$_ZN5flash30compute_attn_1rowblock_splitkvI23Flash_fwd_kernel_traitsILi256ELi64ELi64ELi4ELb0ELb0EN7cutlass6half_tE19Flash_kernel_traitsILi256ELi64ELi64ELi4ES3_EELb1ELb0ELb0ELb0ELb1ELb1ELb1ELb1ENS_16Flash_fwd_paramsEEEvRKT8_iiiii:
        /* <DEDUP_REMOVED lines=15> */
[----:B------:R-:W4:Y:S01]  /*02f0*/  S2R R45, SR_TID.X ;  /* 0x00000000002d7919 */ /* 0x000f220000002100 */
[----:B------:R-:W-:Y:S01]  /*0300*/  BSSY B0, `(.L_x_3982) ;  /* 0x000000c000007945 */ /* 0x000fe20003800000 */
[----:B------:R-:W-:Y:S01]  /*0310*/  IMAD.MOV.U32 R16, RZ, RZ, -0x1 ;  /* 0xffffffffff107424 */ /* 0x000fe200078e00ff */
[----:B--2---:R-:W-:-:S06]  /*0320*/  @P0 IADD3 R236, R236, -R7, RZ ;  /* 0x80000007ecec0210 */ /* 0x004fcc0007ffe0ff */
[----:B------:R1:W5:Y:S01]  /*0330*/  @!P0 LD.E R236, desc[UR6][R18.64+0xb4] ;  /* 0x0000b40612ec8980 */ /* 0x000362000c101900 */
[----:B---3--:R-:W-:-:S04]  /*0340*/  ISETP.NE.U32.AND P0, PT, R2, RZ, PT ;  /* 0x000000ff0200720c */ /* 0x008fc80003f05070 */
[----:B------:R-:W-:Y:S01]  /*0350*/  ISETP.NE.AND.EX P0, PT, R3, RZ, PT, P0 ;  /* 0x000000ff0300720c */ /* 0x000fe20003f05300 */
[----:B------:R-:W-:-:S12]  /*0360*/  IMAD.WIDE R2, R238, 0x4, R2 ;  /* 0x00000004ee027825 */ /* 0x000fd800078e0202 */
[----:B-1--4-:R-:W-:Y:S05]  /*0370*/  @!P0 BRA `(.L_x_3983) ;  /* 0x0000000000108947 */ /* 0x012fea0003800000 */
[----:B------:R-:W2:Y:S02]  /*0380*/  LD.E.U8 R0, desc[UR6][R18.64+0x1b2] ;  /* 0x0001b20612007980 */ /* 0x000ea4000c101100 */
[----:B--2---:R-:W-:-:S13]  /*0390*/  ISETP.NE.AND P1, PT, R0, RZ, PT ;  /* 0x000000ff0000720c */ /* 0x004fda0003f25270 */
[----:B------:R-:W-:Y:S05]  /*03a0*/  @!P1 BRA `(.L_x_3983) ;  /* 0x0000000000049947 */ /* 0x000fea0003800000 */
[----:B------:R1:W5:Y:S02]  /*03b0*/  LD.E R16, desc[UR6][R2.64] ;  /* 0x0000000602107980 */ /* 0x000364000c101900 */
.L_x_3983:
[----:B------:R-:W-:Y:S05]  /*03c0*/  BSYNC B0 ;  /* 0x0000000000007941 */ /* 0x000fea0003800000 */
.L_x_3982:
        /* <DEDUP_REMOVED lines=8> */
.L_x_3985:
[----:B------:R2:W5:Y:S02]  /*0450*/  LD.E R61, desc[UR6][R18.64+0xb8] ;  /* 0x0000b806123d7980 */ /* 0x000564000c101900 */
.L_x_3986:
[----:B------:R-:W-:Y:S05]  /*0460*/  BSYNC B0 ;  /* 0x0000000000007941 */ /* 0x000fea0003800000 */
.L_x_3984:
        /* <DEDUP_REMOVED lines=10> */
.L_x_3988:
[----:B------:R-:W3:Y:S01]  /*0510*/  LD.E.64 R2, desc[UR6][R18.64+0x108] ;  /* 0x0001080612027980 */ /* 0x000ee2000c101b00 */
[----:B------:R-:W-:Y:S01]  /*0520*/  BSSY B0, `(.L_x_3990) ;  /* 0x0000006000007945 */ /* 0x000fe20003800000 */
[----:B------:R-:W-:Y:S01]  /*0530*/  IMAD.MOV.U32 R44, RZ, RZ, RZ ;  /* 0x000000ffff2c7224 */ /* 0x000fe200078e00ff */
[----:B---3--:R-:W-:-:S04]  /*0540*/  ISETP.NE.U32.AND P0, PT, R2, RZ, PT ;  /* 0x000000ff0200720c */ /* 0x008fc80003f05070 */
[----:B------:R-:W-:-:S13]  /*0550*/  ISETP.NE.AND.EX P0, PT, R3, RZ, PT, P0 ;  /* 0x000000ff0300720c */ /* 0x000fda0003f05300 */
[----:B------:R-:W-:Y:S05]  /*0560*/  @!P0 BRA `(.L_x_3991) ;  /* 0x0000000000048947 */ /* 0x000fea0003800000 */
[----:B------:R1:W5:Y:S02]  /*0570*/  LD.E R44, desc[UR6][R18.64+0xbc] ;  /* 0x0000bc06122c7980 */ /* 0x000364000c101900 */
.L_x_3991:
[----:B------:R-:W-:Y:S05]  /*0580*/  BSYNC B0 ;  /* 0x0000000000007941 */ /* 0x000fea0003800000 */
.L_x_3990:
[----:B-----5:R-:W-:Y:S02]  /*0590*/  IADD3 R44, R61, R44, RZ ;  /* 0x0000002c3d2c7210 */ /* 0x020fe40007ffe0ff */
.L_x_3989:
[----:B------:R-:W-:Y:S05]  /*05a0*/  BSYNC B1 ;  /* 0x0000000000017941 */ /* 0x000fea0003800000 */
.L_x_3987:
[----:B------:R-:W-:Y:S01]  /*05b0*/  IMAD.SHL.U32 R47, R235, 0x40, RZ ;  /* 0x00000040eb2f7824 */ /* 0x000fe200078e00ff */
[----:B------:R-:W-:Y:S01]  /*05c0*/  MOV R2, R234 ;  /* 0x000000ea00027202 */ /* 0x000fe20000000f00 */
[----:B------:R-:W-:-:S03]  /*05d0*/  IMAD.MOV.U32 R3, RZ, RZ, 0x0 ;  /* 0x00000000ff037424 */ /* 0x000fc600078e00ff */
[----:B------:R-:W-:-:S13]  /*05e0*/  ISETP.GT.AND P0, PT, R236, R47, PT ;  /* 0x0000002fec00720c */ /* 0x000fda0003f04270 */
[----:B-12---:R-:W-:Y:S05]  /*05f0*/  @!P0 RET.REL.NODEC R2 `(_ZN5flash24flash_fwd_splitkv_kernelI23Flash_fwd_kernel_traitsILi256ELi64ELi64ELi4ELb0ELb0EN7cutlass6half_tE19Flash_kernel_traitsILi256ELi64ELi64ELi4ES3_EELb1ELb0ELb0ELb0ELb1ELb1ELb1ELb1EEEvNS_16Flash_fwd_paramsE) ;  /* 0xfffffff802808950 */ /* 0x006fea0003c3ffff */
[----:B------:R-:W2:Y:S04]  /*0600*/  LD.E R0, desc[UR6][R18.64+0xb8] ;  /* 0x0000b80612007980 */ /* 0x000ea8000c101900 */
[----:B------:R-:W3:Y:S01]  /*0610*/  LD.E R5, desc[UR6][R18.64+0x188] ;  /* 0x0001880612057980 */ /* 0x000ee2000c101900 */
[----:B------:R-:W-:-:S04]  /*0620*/  IABS R3, R4 ;  /* 0x0000000400037213 */ /* 0x000fc80000000000 */
[----:B------:R-:W1:Y:S08]  /*0630*/  I2F.RP R10, R3 ;  /* 0x00000003000a7306 */ /* 0x000e700000209400 */
[----:B-1----:R-:W1:Y:S02]  /*0640*/  MUFU.RCP R10, R10 ;  /* 0x0000000a000a7308 */ /* 0x002e640000001000 */
[----:B-1----:R-:W-:-:S06]  /*0650*/  VIADD R10, R10, 0xffffffe ;  /* 0x0ffffffe0a0a7836 */ /* 0x002fcc0000000000 */
[----:B------:R-:W1:Y:S02]  /*0660*/  F2I.FTZ.U32.TRUNC.NTZ R11, R10 ;  /* 0x0000000a000b7305 */ /* 0x000e64000021f000 */
[----:B-1----:R-:W-:Y:S02]  /*0670*/  IMAD.MOV R6, RZ, RZ, -R11 ;  /* 0x000000ffff067224 */ /* 0x002fe400078e0a0b */
        /* <DEDUP_REMOVED lines=14> */
[----:B------:R-:W-:Y:S02]  /*0760*/  IMAD R0, R6, R0, R2 ;  /* 0x0000000006007224 */ /* 0x000fe400078e0202 */
[----:B------:R-:W-:-:S03]  /*0770*/  VIADD R2, R44, 0x3f ;  /* 0x0000003f2c027836 */ /* 0x000fc60000000000 */
[----:B------:R-:W-:-:S13]  /*0780*/  ISETP.GT.U32.AND P1, PT, R3, R0, PT ;  /* 0x000000000300720c */ /* 0x000fda0003f24070 */
[----:B------:R-:W-:Y:S02]  /*0790*/  @!P1 IMAD.IADD R0, R0, 0x1, -R3 ;  /* 0x0000000100009824 */ /* 0x000fe400078e0a03 */
[----:B------:R-:W-:Y:S01]  /*07a0*/  @!P1 VIADD R6, R6, 0x1 ;  /* 0x0000000106069836 */ /* 0x000fe20000000000 */
[----:B------:R-:W-:Y:S02]  /*07b0*/  ISETP.NE.AND P1, PT, R4, RZ, PT ;  /* 0x000000ff0400720c */ /* 0x000fe40003f25270 */
[----:B------:R-:W-:Y:S02]  /*07c0*/  ISETP.GE.U32.AND P2, PT, R0, R3, PT ;  /* 0x000000030000720c */ /* 0x000fe40003f46070 */
[----:B------:R-:W-:Y:S02]  /*07d0*/  IADD3 R0, -R236, 0x7f, R47 ;  /* 0x0000007fec007810 */ /* 0x000fe40007ffe12f */
[----:B------:R-:W-:Y:S02]  /*07e0*/  SHF.R.S32.HI R3, RZ, 0x1f, R2 ;  /* 0x0000001fff037819 */ /* 0x000fe40000011402 */
[----:B---3--:R-:W-:-:S02]  /*07f0*/  IADD3 R5, R5, R0, R44 ;  /* 0x0000000005057210 */ /* 0x008fc40007ffe02c */
[----:B------:R-:W-:Y:S02]  /*0800*/  LEA.HI R3, R3, R2, RZ, 0x6 ;  /* 0x0000000203037211 */ /* 0x000fe400078f30ff */
[----:B------:R-:W-:Y:S02]  /*0810*/  SHF.R.S32.HI R0, RZ, 0x1f, R5 ;  /* 0x0000001fff007819 */ /* 0x000fe40000011405 */
[----:B------:R-:W-:Y:S01]  /*0820*/  SHF.R.S32.HI R3, RZ, 0x6, R3 ;  /* 0x00000006ff037819 */ /* 0x000fe20000011403 */
[----:B------:R-:W-:Y:S01]  /*0830*/  @P2 VIADD R6, R6, 0x1 ;  /* 0x0000000106062836 */ /* 0x000fe20000000000 */
[----:B------:R-:W-:-:S03]  /*0840*/  LEA.HI R0, R0, R5, RZ, 0x6 ;  /* 0x0000000500007211 */ /* 0x000fc600078f30ff */
[----:B------:R-:W-:Y:S01]  /*0850*/  @!P0 IMAD.MOV R6, RZ, RZ, -R6 ;  /* 0x000000ffff068224 */ /* 0x000fe200078e0a06 */
[----:B------:R-:W-:Y:S02]  /*0860*/  @!P1 LOP3.LUT R6, RZ, R4, RZ, 0x33, !PT ;  /* 0x00000004ff069212 */ /* 0x000fe400078e33ff */
[----:B------:R-:W-:-:S03]  /*0870*/  SHF.R.S32.HI R0, RZ, 0x6, R0 ;  /* 0x00000006ff007819 */ /* 0x000fc60000011400 */
[----:B------:R-:W-:-:S05]  /*0880*/  IMAD R231, R6, UR8, RZ ;  /* 0x0000000806e77c24 */ /* 0x000fca000f8e02ff */
[----:B------:R-:W-:-:S04]  /*0890*/  VIADDMNMX R3, R231, R6, R3, PT ;  /* 0x00000006e7037246 */ /* 0x000fc80003800103 */
[----:B------:R-:W-:-:S04]  /*08a0*/  VIMNMX R165, R3, R0, PT ;  /* 0x0000000003a57248 */ /* 0x000fc80003fe0100 */
[----:B------:R-:W-:-:S13]  /*08b0*/  ISETP.GE.AND P0, PT, R231, R165, PT ;  /* 0x000000a5e700720c */ /* 0x000fda0003f06270 */
[----:B------:R-:W-:Y:S05]  /*08c0*/  @!P0 BRA `(.L_x_3992) ;  /* 0x0000000400a08947 */ /* 0x000fea0003800000 */
[----:B------:R-:W2:Y:S04]  /*08d0*/  LD.E.64 R2, desc[UR6][R18.64+0xb0] ;  /* 0x0000b00612027980 */ /* 0x000ea8000c101b00 */
[----:B------:R-:W3:Y:S04]  /*08e0*/  LD.E R4, desc[UR6][R18.64+0x60] ;  /* 0x0000600612047980 */ /* 0x000ee8000c101900 */
[----:B------:R-:W4:Y:S04]  /*08f0*/  LD.E R0, desc[UR6][R18.64+0xcc] ;  /* 0x0000cc0612007980 */ /* 0x000f28000c101900 */
[----:B------:R-:W5:Y:S04]  /*0900*/  LD.E.64 R6, desc[UR6][R18.64+0x78] ;  /* 0x0000780612067980 */ /* 0x000f68000c101b00 */
[----:B------:R-:W5:Y:S01]  /*0910*/  LD.E.64 R18, desc[UR6][R18.64+0xa8] ;  /* 0x0000a80612127980 */ /* 0x000f62000c101b00 */
[----:B------:R-:W-:-:S02]  /*0920*/  SHF.R.S32.HI R8, RZ, 0x1f, R45 ;  /* 0x0000001fff087819 */ /* 0x000fc4000001142d */
[----:B------:R-:W-:Y:S02]  /*0930*/  LOP3.LUT P6, RZ, R45, 0xf, RZ, 0xc0, !PT ;  /* 0x0000000f2dff7812 */ /* 0x000fe400078cc0ff */
[----:B------:R-:W-:-:S04]  /*0940*/  LEA.HI R8, R8, R45, RZ, 0x4 ;  /* 0x0000002d08087211 */ /* 0x000fc800078f20ff */
[----:B------:R-:W-:Y:S02]  /*0950*/  LOP3.LUT R5, R8, 0x3ffffff0, RZ, 0xc0, !PT ;  /* 0x3ffffff008057812 */ /* 0x000fe400078ec0ff */
[----:B------:R-:W-:-:S03]  /*0960*/  SHF.R.S32.HI R8, RZ, 0x4, R8 ;  /* 0x00000004ff087819 */ /* 0x000fc60000011408 */
[----:B------:R-:W-:Y:S02]  /*0970*/  IMAD.IADD R5, R45, 0x1, -R5 ;  /* 0x000000012d057824 */ /* 0x000fe400078e0a05 */
[----:B--2---:R-:W-:-:S04]  /*0980*/  IMAD R2, R2, UR8, R238 ;  /* 0x0000000802027c24 */ /* 0x004fc8000f8e02ee */
[----:B---3--:R-:W-:Y:S02]  /*0990*/  IMAD R2, R2, R4, R237 ;  /* 0x0000000402027224 */ /* 0x008fe400078e02ed */
[----:B------:R-:W-:Y:S02]  /*09a0*/  IMAD.SHL.U32 R4, R5, 0x4, RZ ;  /* 0x0000000405047824 */ /* 0x000fe400078e00ff */
[--C-:B------:R-:W-:Y:S02]  /*09b0*/  IMAD R2, R3, R2, R47.reuse ;  /* 0x0000000203027224 */ /* 0x100fe400078e022f */
[----:B------:R-:W-:Y:S01]  /*09c0*/  IMAD.IADD R47, R236, 0x1, -R47 ;  /* 0x00000001ec2f7824 */ /* 0x000fe200078e0a2f */
[--C-:B------:R-:W-:Y:S01]  /*09d0*/  SHF.R.S32.HI R5, RZ, 0x1f, R4.reuse ;  /* 0x0000001fff057819 */ /* 0x100fe20000011404 */
[----:B----4-:R-:W-:Y:S02]  /*09e0*/  IMAD R0, R2, R0, RZ ;  /* 0x0000000002007224 */ /* 0x010fe400078e02ff */
[C---:B------:R-:W-:Y:S01]  /*09f0*/  VIADD R3, R8.reuse, 0x8 ;  /* 0x0000000808037836 */ /* 0x040fe20000000000 */
[C---:B------:R-:W-:Y:S01]  /*0a00*/  ISETP.GE.AND P3, PT, R8.reuse, R47, PT ;  /* 0x0000002f0800720c */ /* 0x040fe20003f66270 */
[----:B------:R-:W-:-:S03]  /*0a10*/  IMAD.WIDE R4, R8, 0x100, R4 ;  /* 0x0000010008047825 */ /* 0x000fc600078e0204 */
[CC--:B------:R-:W-:Y:S02]  /*0a20*/  ISETP.GE.AND P2, PT, R3.reuse, R47.reuse, PT ;  /* 0x0000002f0300720c */ /* 0x0c0fe40003f46270 */
[C---:B------:R-:W-:Y:S02]  /*0a30*/  IADD3 R4, P0, R0.reuse, R4, RZ ;  /* 0x0000000400047210 */ /* 0x040fe40007f1e0ff */
[----:B------:R-:W-:Y:S02]  /*0a40*/  ISETP.GE.OR P5, PT, R3, R47, P6 ;  /* 0x0000002f0300720c */ /* 0x000fe400037a6670 */
[----:B------:R-:W-:Y:S01]  /*0a50*/  LEA.HI.X.SX32 R0, R0, R5, 0x1, P0 ;  /* 0x0000000500007211 */ /* 0x000fe200000f0eff */
[----:B------:R-:W-:Y:S01]  /*0a60*/  VIADD R5, R8, 0x10 ;  /* 0x0000001008057836 */ /* 0x000fe20000000000 */
[----:B------:R-:W-:Y:S02]  /*0a70*/  SHF.R.S32.HI R3, RZ, 0x1f, R2 ;  /* 0x0000001fff037819 */ /* 0x000fe40000011402 */
[----:B-----5:R-:W-:-:S02]  /*0a80*/  LEA R6, P1, R4, R6, 0x2 ;  /* 0x0000000604067211 */ /* 0x020fc400078210ff */
[----:B------:R-:W-:Y:S02]  /*0a90*/  IADD3 R2, P0, R2, R8, RZ ;  /* 0x0000000802027210 */ /* 0x000fe40007f1e0ff */
[----:B------:R-:W-:Y:S01]  /*0aa0*/  LEA.HI.X R7, R4, R7, R0, 0x2, P1 ;  /* 0x0000000704077211 */ /* 0x000fe200008f1400 */
[C---:B------:R-:W-:Y:S01]  /*0ab0*/  VIADD R0, R8.reuse, 0x38 ;  /* 0x0000003808007836 */ /* 0x040fe20000000000 */
[C---:B------:R-:W-:Y:S01]  /*0ac0*/  LEA.HI.X.SX32 R3, R8.reuse, R3, 0x1, P0 ;  /* 0x0000000308037211 */ /* 0x040fe200000f0eff */
[C---:B------:R-:W-:Y:S01]  /*0ad0*/  VIADD R4, R8.reuse, 0x20 ;  /* 0x0000002008047836 */ /* 0x040fe20000000000 */
[CC--:B------:R-:W-:Y:S01]  /*0ae0*/  ISETP.GE.AND P1, PT, R5.reuse, R47.reuse, PT ;  /* 0x0000002f0500720c */ /* 0x0c0fe20003f26270 */
[----:B------:R-:W-:Y:S01]  /*0af0*/  @!P3 ST.E.128 desc[UR6][R6.64], RZ ;  /* 0x000000ff0600b985 */ /* 0x000fe2000c101d06 */
[----:B------:R-:W-:Y:S01]  /*0b00*/  ISETP.GE.OR P4, PT, R5, R47, P6 ;  /* 0x0000002f0500720c */ /* 0x000fe20003786670 */
[----:B------:R-:W-:Y:S01]  /*0b10*/  VIADD R5, R8, 0x18 ;  /* 0x0000001808057836 */ /* 0x000fe20000000000 */
[C---:B------:R-:W-:Y:S01]  /*0b20*/  LEA R10, P0, R2.reuse, R18, 0x2 ;  /* 0x00000012020a7211 */ /* 0x040fe200078010ff */
[----:B------:R-:W-:Y:S03]  /*0b30*/  @!P3 ST.E.128 desc[UR6][R6.64+0x100], RZ ;  /* 0x000100ff0600b985 */ /* 0x000fe6000c101d06 */
[----:B------:R-:W-:Y:S01]  /*0b40*/  LEA.HI.X R11, R2, R19, R3, 0x2, P0 ;  /* 0x00000013020b7211 */ /* 0x000fe200000f1403 */
[C---:B------:R-:W-:Y:S01]  /*0b50*/  VIADD R2, R8.reuse, 0x30 ;  /* 0x0000003008027836 */ /* 0x040fe20000000000 */
[-C--:B------:R-:W-:Y:S01]  /*0b60*/  ISETP.GE.AND P0, PT, R5, R47.reuse, PT ;  /* 0x0000002f0500720c */ /* 0x080fe20003f06270 */
[----:B------:R-:W-:Y:S01]  /*0b70*/  VIADD R3, R8, 0x28 ;  /* 0x0000002808037836 */ /* 0x000fe20000000000 */
[----:B------:R-:W-:Y:S04]  /*0b80*/  @!P3 ST.E.128 desc[UR6][R6.64+0x200], RZ ;  /* 0x000200ff0600b985 */ /* 0x000fe8000c101d06 */
[----:B------:R-:W-:Y:S04]  /*0b90*/  @!P1 ST.E.128 desc[UR6][R6.64+0x4000], RZ ;  /* 0x004000ff06009985 */ /* 0x000fe8000c101d06 */
[----:B------:R-:W-:Y:S04]  /*0ba0*/  @!P1 ST.E.128 desc[UR6][R6.64+0x4100], RZ ;  /* 0x004100ff06009985 */ /* 0x000fe8000c101d06 */
[----:B------:R-:W-:Y:S04]  /*0bb0*/  @!P1 ST.E.128 desc[UR6][R6.64+0x4200], RZ ;  /* 0x004200ff06009985 */ /* 0x000fe8000c101d06 */
[----:B------:R-:W-:Y:S01]  /*0bc0*/  @!P1 ST.E.128 desc[UR6][R6.64+0x4300], RZ ;  /* 0x004300ff06009985 */ /* 0x000fe2000c101d06 */
[----:B------:R-:W-:-:S03]  /*0bd0*/  ISETP.GE.AND P1, PT, R2, R47, PT ;  /* 0x0000002f0200720c */ /* 0x000fc60003f26270 */
[----:B------:R-:W-:Y:S04]  /*0be0*/  @!P0 ST.E.128 desc[UR6][R6.64+0x6000], RZ ;  /* 0x006000ff06008985 */ /* 0x000fe8000c101d06 */
[----:B------:R-:W-:Y:S04]  /*0bf0*/  @!P0 ST.E.128 desc[UR6][R6.64+0x6100], RZ ;  /* 0x006100ff06008985 */ /* 0x000fe8000c101d06 */
[----:B------:R-:W-:Y:S04]  /*0c00*/  @!P0 ST.E.128 desc[UR6][R6.64+0x6200], RZ ;  /* 0x006200ff06008985 */ /* 0x000fe8000c101d06 */
[----:B------:R-:W-:Y:S01]  /*0c10*/  @!P0 ST.E.128 desc[UR6][R6.64+0x6300], RZ ;  /* 0x006300ff06008985 */ /* 0x000fe2000c101d06 */
[----:B------:R-:W-:-:S03]  /*0c20*/  ISETP.GE.AND P0, PT, R0, R47, PT ;  /* 0x0000002f0000720c */ /* 0x000fc60003f06270 */
[----:B------:R-:W-:Y:S01]  /*0c30*/  @!P3 ST.E.128 desc[UR6][R6.64+0x300], RZ ;  /* 0x000300ff0600b985 */ /* 0x000fe2000c101d06 */
[----:B------:R-:W-:-:S03]  /*0c40*/  ISETP.GE.AND P3, PT, R4, R47, PT ;  /* 0x0000002f0400720c */ /* 0x000fc60003f66270 */
        /* <DEDUP_REMOVED lines=9> */
[----:B------:R-:W-:Y:S01]  /*0ce0*/  ISETP.GE.OR P1, PT, R3, R47, P6 ;  /* 0x0000002f0300720c */ /* 0x000fe20003726670 */
[----:B------:R-:W-:-:S02]  /*0cf0*/  @!P5 IMAD.MOV.U32 R3, RZ, RZ, -0x800000 ;  /* 0xff800000ff03d424 */ /* 0x000fc400078e00ff */
        /* <DEDUP_REMOVED lines=10> */
[----:B------:R-:W-:-:S03]  /*0da0*/  ISETP.GE.OR P3, PT, R5, R47, P6 ;  /* 0x0000002f0500720c */ /* 0x000fc60003766670 */
[----:B------:R-:W-:Y:S04]  /*0db0*/  @!P2 ST.E.128 desc[UR6][R6.64+0xa000], RZ ;  /* 0x00a000ff0600a985 */ /* 0x000fe8000c101d06 */
[----:B------:R-:W-:Y:S04]  /*0dc0*/  @!P2 ST.E.128 desc[UR6][R6.64+0xa100], RZ ;  /* 0x00a100ff0600a985 */ /* 0x000fe8000c101d06 */
[----:B------:R-:W-:Y:S02]  /*0dd0*/  @!P2 ST.E.128 desc[UR6][R6.64+0xa200], RZ ;  /* 0x00a200ff0600a985 */ /* 0x000fe4000c101d06 */
[----:B------:R-:W-:-:S02]  /*0de0*/  @!P3 IMAD.MOV.U32 R5, RZ, RZ, -0x800000 ;  /* 0xff800000ff05b424 */ /* 0x000fc400078e00ff */
[----:B------:R1:W-:Y:S01]  /*0df0*/  @!P2 ST.E.128 desc[UR6][R6.64+0xa300], RZ ;  /* 0x00a300ff0600a985 */ /* 0x0003e2000c101d06 */
[----:B------:R-:W-:-:S03]  /*0e00*/  ISETP.GE.OR P2, PT, R4, R47, P6 ;  /* 0x0000002f0400720c */ /* 0x000fc60003746670 */
[----:B------:R2:W-:Y:S01]  /*0e10*/  @!P5 ST.E desc[UR6][R10.64+0x20], R3 ;  /* 0x000020030a00d985 */ /* 0x0005e2000c101906 */
[-C--:B------:R-:W-:Y:S02]  /*0e20*/  ISETP.GE.OR P5, PT, R8, R47.reuse, P6 ;  /* 0x0000002f0800720c */ /* 0x080fe400037a6670 */
[----:B------:R-:W-:Y:S01]  /*0e30*/  ISETP.GE.OR P6, PT, R0, R47, P6 ;  /* 0x0000002f0000720c */ /* 0x000fe200037c6670 */
[----:B------:R3:W-:Y:S04]  /*0e40*/  @!P4 ST.E desc[UR6][R10.64+0x40], R2 ;  /* 0x000040020a00c985 */ /* 0x0007e8000c101906 */
[----:B------:R-:W-:Y:S02]  /*0e50*/  @!P3 ST.E desc[UR6][R10.64+0x60], R5 ;  /* 0x000060050a00b985 */ /* 0x000fe4000c101906 */
[----:B------:R-:W-:-:S05]  /*0e60*/  @!P2 IMAD.MOV.U32 R4, RZ, RZ, -0x800000 ;  /* 0xff800000ff04a424 */ /* 0x000fca00078e00ff */
[----:B------:R-:W-:Y:S01]  /*0e70*/  @!P2 ST.E desc[UR6][R10.64+0x80], R4 ;  /* 0x000080040a00a985 */ /* 0x000fe2000c101906 */
[----:B-1----:R-:W-:-:S05]  /*0e80*/  @!P5 IMAD.MOV.U32 R6, RZ, RZ, -0x800000 ;  /* 0xff800000ff06d424 */ /* 0x002fca00078e00ff */
[----:B------:R-:W-:Y:S01]  /*0e90*/  @!P5 ST.E desc[UR6][R10.64], R6 ;  /* 0x000000060a00d985 */ /* 0x000fe2000c101906 */
[----:B--2---:R-:W-:Y:S02]  /*0ea0*/  @!P1 IMAD.MOV.U32 R3, RZ, RZ, -0x800000 ;  /* 0xff800000ff039424 */ /* 0x004fe400078e00ff */
[----:B---3--:R-:W-:-:S03]  /*0eb0*/  @!P0 IMAD.MOV.U32 R2, RZ, RZ, -0x800000 ;  /* 0xff800000ff028424 */ /* 0x008fc600078e00ff */
[----:B------:R1:W-:Y:S04]  /*0ec0*/  @!P1 ST.E desc[UR6][R10.64+0xa0], R3 ;  /* 0x0000a0030a009985 */ /* 0x0003e8000c101906 */
[----:B------:R2:W-:Y:S01]  /*0ed0*/  @!P0 ST.E desc[UR6][R10.64+0xc0], R2 ;  /* 0x0000c0020a008985 */ /* 0x0005e2000c101906 */
[----:B-1----:R-:W-:Y:S02]  /*0ee0*/  IMAD.MOV.U32 R3, RZ, RZ, 0x0 ;  /* 0x00000000ff037424 */ /* 0x002fe400078e00ff */
[----:B--2---:R-:W-:-:S04]  /*0ef0*/  IMAD.MOV.U32 R2, RZ, RZ, R234 ;  /* 0x000000ffff027224 */ /* 0x004fc800078e00ea */
[----:B------:R-:W-:Y:S05]  /*0f00*/  @P6 RET.REL.NODEC R2 `(_ZN5flash24flash_fwd_splitkv_kernelI23Flash_fwd_kernel_traitsILi256ELi64ELi64ELi4ELb0ELb0EN7cutlass6half_tE19Flash_kernel_traitsILi256ELi64ELi64ELi4ES3_EELb1ELb0ELb0ELb0ELb1ELb1ELb1ELb1EEEvNS_16Flash_fwd_paramsE) ;  /* 0xfffffff0023c6950 */ /* 0x000fea0003c3ffff */
[----:B------:R-:W-:Y:S02]  /*0f10*/  MOV R0, 0xff800000 ;  /* 0xff80000000007802 */ /* 0x000fe40000000f00 */
[----:B------:R-:W-:-:S03]  /*0f20*/  MOV R235, 0x0 ;  /* 0x0000000000eb7802 */ /* 0x000fc60000000f00 */
[----:B------:R1:W-:Y:S02]  /*0f30*/  ST.E desc[UR6][R10.64+0xe0], R0 ;  /* 0x0000e0000a007985 */ /* 0x0003e4000c101906 */
[----:B-1----:R-:W-:Y:S05]  /*0f40*/  RET.REL.NODEC R234 `(_ZN5flash24flash_fwd_splitkv_kernelI23Flash_fwd_kernel_traitsILi256ELi64ELi64ELi4ELb0ELb0EN7cutlass6half_tE19Flash_kernel_traitsILi256ELi64ELi64ELi4ES3_EELb1ELb0ELb0ELb0ELb1ELb1ELb1ELb1EEEvNS_16Flash_fwd_paramsE) ;  /* 0xfffffff0ea2c7950 */ /* 0x002fea0003c3ffff */
.L_x_3992:
        /* <DEDUP_REMOVED lines=32> */
[----:B------:R-:W4:Y:S04]  /*1150*/  LD.E.64 R16, desc[UR6][R18.64+0x50] ;  /* 0x0000500612107980 */ /* 0x000f28000c101b00 */
[----:B------:R-:W5:Y:S04]  /*1160*/  LD.E.64 R26, desc[UR6][R18.64+0x58] ;  /* 0x00005806121a7980 */ /* 0x000f68000c101b00 */
[----:B------:R-:W5:Y:S01]  /*1170*/  LD.E.64 R168, desc[UR6][R18.64+0x40] ;  /* 0x0000400612a87980 */ /* 0x000f62000c101b00 */
[----:B--2---:R-:W-:-:S04]  /*1180*/  IABS R4, R6 ;  /* 0x0000000600047213 */ /* 0x004fc80000000000 */
[----:B------:R-:W1:Y:S08]  /*1190*/  I2F.RP R10, R4 ;  /* 0x00000004000a7306 */ /* 0x000e700000209400 */
[----:B-1----:R-:W1:Y:S02]  /*11a0*/  MUFU.RCP R10, R10 ;  /* 0x0000000a000a7308 */ /* 0x002e640000001000 */
[----:B-1----:R-:W-:-:S06]  /*11b0*/  VIADD R10, R10, 0xffffffe ;  /* 0x0ffffffe0a0a7836 */ /* 0x002fcc0000000000 */
[----:B------:R-:W1:Y:S01]  /*11c0*/  F2I.FTZ.U32.TRUNC.NTZ R11, R10 ;  /* 0x0000000a000b7305 */ /* 0x000e62000021f000 */
[----:B------:R-:W-:Y:S01]  /*11d0*/  IABS R0, R6 ;  /* 0x0000000600007213 */ /* 0x000fe20000000000 */
[----:B-1----:R-:W-:Y:S01]  /*11e0*/  IMAD.MOV R8, RZ, RZ, -R11 ;  /* 0x000000ffff087224 */ /* 0x002fe200078e0a0b */
        /* <DEDUP_REMOVED lines=18> */
[----:B------:R1:W2:Y:S01]  /*1310*/  LD.E R3, desc[UR6][R10.64] ;  /* 0x000000060a037980 */ /* 0x0002a2000c101900 */
        /* <DEDUP_REMOVED lines=8> */
[----:B-1----:R-:W-:Y:S01]  /*13a0*/  IMAD R10, R0, R8, RZ ;  /* 0x00000008000a7224 */ /* 0x002fe200078e02ff */
        /* <DEDUP_REMOVED lines=26> */
[----:B------:R-:W-:Y:S02]  /*1550*/  IMAD R9, R166, R4, R9 ;  /* 0x00000004a6097224 */ /* 0x000fe400078e0209 */
[----:B------:R-:W-:Y:S02]  /*1560*/  IMAD R8, R15, R3, RZ ;  /* 0x000000030f087224 */ /* 0x000fe400078e02ff */
[----:B------:R-:W-:Y:S02]  /*1570*/  IMAD.IADD R21, R21, 0x1, R9 ;  /* 0x0000000115157824 */ /* 0x000fe400078e0209 */
[----:B------:R-:W-:Y:S02]  /*1580*/  IMAD R9, R17, R10, RZ ;  /* 0x0000000a11097224 */ /* 0x000fe400078e02ff */
[----:B------:R-:W-:Y:S02]  /*1590*/  IMAD R8, R14, R0, R8 ;  /* 0x000000000e087224 */ /* 0x000fe400078e0208 */
[----:B------:R-:W-:-:S02]  /*15a0*/  IMAD R0, R16, R5, R9 ;  /* 0x0000000510007224 */ /* 0x000fc400078e0209 */
[----:B------:R-:W-:-:S04]  /*15b0*/  IMAD.WIDE.U32 R22, R14, R3, RZ ;  /* 0x000000030e167225 */ /* 0x000fc800078e00ff */
[----:B------:R-:W-:Y:S01]  /*15c0*/  IMAD.WIDE.U32 R16, R10, R16, R20 ;  /* 0x000000100a107225 */ /* 0x000fe200078e0014 */
[----:B------:R-:W-:-:S03]  /*15d0*/  MOV R9, R22 ;  /* 0x0000001600097202 */ /* 0x000fc60000000f00 */
[----:B------:R-:W-:Y:S01]  /*15e0*/  IMAD.IADD R8, R23, 0x1, R8 ;  /* 0x0000000117087824 */ /* 0x000fe200078e0208 */
[----:B------:R-:W-:Y:S02]  /*15f0*/  IADD3 R0, R17, R0, RZ ;  /* 0x0000000011007210 */ /* 0x000fe40007ffe0ff */
[----:B------:R-:W-:Y:S01]  /*1600*/  MOV R3, R16 ;  /* 0x0000001000037202 */ /* 0x000fe20000000f00 */
[----:B------:R-:W-:Y:S05]  /*1610*/  BRA `(.L_x_3995) ;  /* 0x00000004004c7947 */ /* 0x000fea0003800000 */
.L_x_3994:
        /* <DEDUP_REMOVED lines=22> */
[----:B------:R-:W-:Y:S02]  /*1780*/  IMAD R0, R5, R0, R8 ;  /* 0x0000000005007224 */ /* 0x000fe400078e0208 */
[-C--:B---3--:R-:W-:Y:S01]  /*1790*/  @!P3 IMAD R2, R167, R15.reuse, RZ ;  /* 0x0000000fa702b224 */ /* 0x088fe200078e02ff */
[----:B------:R-:W-:Y:S02]  /*17a0*/  @P3 IADD3 R8, R15, R16, RZ ;  /* 0x000000100f083210 */ /* 0x000fe40007ffe0ff */
[----:B------:R-:W-:Y:S01]  /*17b0*/  ISETP.GT.U32.AND P0, PT, R3, R0, PT ;  /* 0x000000000300720c */ /* 0x000fe20003f04070 */
[----:B------:R-:W-:-:S04]  /*17c0*/  @!P3 IMAD.WIDE.U32 R30, R166, R15, RZ ;  /* 0x0000000fa61eb225 */ /* 0x000fc800078e00ff */
[----:B------:R-:W-:Y:S01]  /*17d0*/  @!P3 IMAD R2, R4, R166, R2 ;  /* 0x000000a60402b224 */ /* 0x000fe200078e0202 */
[----:B-----5:R-:W-:Y:S01]  /*17e0*/  @!P3 SHF.R.S32.HI R4, RZ, 0x1f, R14 ;  /* 0x0000001fff04b819 */ /* 0x020fe2000001140e */
[-C--:B------:R-:W-:Y:S02]  /*17f0*/  @P3 IMAD R10, R167, R8.reuse, RZ ;  /* 0x00000008a70a3224 */ /* 0x080fe400078e02ff */
[----:B------:R-:W-:Y:S01]  /*1800*/  @P3 IMAD.WIDE.U32 R28, R166, R8, RZ ;  /* 0x00000008a61c3225 */ /* 0x000fe200078e00ff */
[----:B------:R-:W-:-:S03]  /*1810*/  @!P3 MOV R8, R30 ;  /* 0x0000001e0008b202 */ /* 0x000fc60000000f00 */
[----:B------:R-:W-:Y:S02]  /*1820*/  @!P3 IMAD.IADD R9, R31, 0x1, R2 ;  /* 0x000000011f09b824 */ /* 0x000fe400078e0202 */
[-C--:B----4-:R-:W-:Y:S02]  /*1830*/  @!P3 IMAD R2, R25, R14.reuse, RZ ;  /* 0x0000000e1902b224 */ /* 0x090fe400078e02ff */
[----:B------:R-:W-:-:S04]  /*1840*/  @!P3 IMAD.WIDE.U32 R8, R24, R14, R8 ;  /* 0x0000000e1808b225 */ /* 0x000fc800078e0008 */
[----:B------:R-:W-:Y:S02]  /*1850*/  @!P3 IMAD R2, R24, R4, R2 ;  /* 0x000000041802b224 */ /* 0x000fe400078e0202 */
[----:B------:R-:W-:Y:S01]  /*1860*/  @!P0 IMAD.IADD R0, R0, 0x1, -R3 ;  /* 0x0000000100008824 */ /* 0x000fe200078e0a03 */
[----:B------:R-:W-:Y:S01]  /*1870*/  @P3 MOV R11, R28 ;  /* 0x0000001c000b3202 */ /* 0x000fe20000000f00 */
[----:B------:R-:W-:Y:S01]  /*1880*/  @P3 IMAD.IADD R10, R29, 0x1, R10 ;  /* 0x000000011d0a3824 */ /* 0x000fe200078e020a */
[----:B------:R-:W-:Y:S02]  /*1890*/  @!P3 IADD3 R10, R9, R2, RZ ;  /* 0x00000002090ab210 */ /* 0x000fe40007ffe0ff */
[----:B------:R-:W-:Y:S02]  /*18a0*/  @!P3 MOV R11, R8 ;  /* 0x00000008000bb202 */ /* 0x000fe40000000f00 */
[----:B------:R-:W-:Y:S02]  /*18b0*/  ISETP.GE.U32.AND P2, PT, R0, R3, PT ;  /* 0x000000030000720c */ /* 0x000fe40003f46070 */
[----:B------:R-:W-:-:S02]  /*18c0*/  LOP3.LUT R11, R11, R10, RZ, 0x3c, !PT ;  /* 0x0000000a0b0b7212 */ /* 0x000fc400078e3cff */
[----:B------:R-:W-:Y:S01]  /*18d0*/  LOP3.LUT R3, R237, R6, RZ, 0x3c, !PT ;  /* 0x00000006ed037212 */ /* 0x000fe200078e3cff */
[----:B------:R-:W-:Y:S01]  /*18e0*/  @!P0 VIADD R5, R5, 0x1 ;  /* 0x0000000105058836 */ /* 0x000fe20000000000 */
[----:B------:R-:W-:Y:S02]  /*18f0*/  LOP3.LUT R10, R11, R10, RZ, 0x3c, !PT ;  /* 0x0000000a0b0a7212 */ /* 0x000fe400078e3cff */
[----:B------:R-:W-:Y:S02]  /*1900*/  ISETP.GE.AND P1, PT, R3, RZ, PT ;  /* 0x000000ff0300720c */ /* 0x000fe40003f26270 */
[----:B------:R-:W-:Y:S01]  /*1910*/  ISETP.NE.AND P0, PT, R6, RZ, PT ;  /* 0x000000ff0600720c */ /* 0x000fe20003f05270 */
[----:B------:R-:W-:Y:S01]  /*1920*/  @!P3 IMAD R8, R169, R15, RZ ;  /* 0x0000000fa908b224 */ /* 0x000fe200078e02ff */
[----:B------:R-:W-:Y:S02]  /*1930*/  LEA R2, R165, 0xffffffc0, 0x6 ;  /* 0xffffffc0a5027811 */ /* 0x000fe400078e30ff */
[----:B------:R-:W-:-:S02]  /*1940*/  @!P3 SHF.R.S32.HI R0, RZ, 0x1f, R15 ;  /* 0x0000001fff00b819 */ /* 0x000fc4000001140f */
[----:B------:R-:W-:Y:S02]  /*1950*/  LOP3.LUT R11, R11, R10, RZ, 0x3c, !PT ;  /* 0x0000000a0b0b7212 */ /* 0x000fe400078e3cff */
[----:B------:R-:W-:Y:S01]  /*1960*/  @P2 IADD3 R5, R5, 0x1, RZ ;  /* 0x0000000105052810 */ /* 0x000fe20007ffe0ff */
[----:B------:R-:W-:Y:S01]  /*1970*/  IMAD R9, R167, R2, RZ ;  /* 0x00000002a7097224 */ /* 0x000fe200078e02ff */
[----:B------:R-:W-:Y:S01]  /*1980*/  SHF.R.S32.HI R4, RZ, 0x1f, R2 ;  /* 0x0000001fff047819 */ /* 0x000fe20000011402 */
[----:B------:R-:W-:Y:S02]  /*1990*/  @!P3 IMAD R0, R0, R168, R8 ;  /* 0x000000a80000b224 */ /* 0x000fe400078e0208 */
[----:B------:R-:W-:Y:S01]  /*19a0*/  IMAD.WIDE.U32 R28, R166, R2, R10 ;  /* 0x00000002a61c7225 */ /* 0x000fe200078e000a */
[----:B------:R-:W-:-:S03]  /*19b0*/  MOV R10, R5 ;  /* 0x00000005000a7202 */ /* 0x000fc60000000f00 */
[----:B------:R-:W-:Y:S01]  /*19c0*/  @!P3 IMAD.WIDE.U32 R24, R168, R15, RZ ;  /* 0x0000000fa818b225 */ /* 0x000fe200078e00ff */
[----:B------:R-:W-:-:S03]  /*19d0*/  @!P1 IADD3 R10, -R10, RZ, RZ ;  /* 0x000000ff0a0a9210 */ /* 0x000fc60007ffe1ff */
[----:B------:R-:W-:Y:S02]  /*19e0*/  IMAD R9, R4, R166, R9 ;  /* 0x000000a604097224 */ /* 0x000fe400078e0209 */
[----:B------:R-:W-:Y:S01]  /*19f0*/  @!P3 IMAD.IADD R25, R25, 0x1, R0 ;  /* 0x000000011919b824 */ /* 0x000fe200078e0200 */
[----:B------:R-:W-:Y:S01]  /*1a00*/  @!P3 SHF.R.S32.HI R0, RZ, 0x1f, R14 ;  /* 0x0000001fff00b819 */ /* 0x000fe2000001140e */
[----:B------:R-:W-:Y:S01]  /*1a10*/  @!P3 IMAD R3, R23, R14, RZ ;  /* 0x0000000e1703b224 */ /* 0x000fe200078e02ff */
[----:B------:R-:W-:Y:S02]  /*1a20*/  @!P0 LOP3.LUT R10, RZ, R6, RZ, 0x33, !PT ;  /* 0x00000006ff0a8212 */ /* 0x000fe400078e33ff */
[----:B------:R-:W-:Y:S01]  /*1a30*/  @P3 IADD3 R15, R15, R16, RZ ;  /* 0x000000100f0f3210 */ /* 0x000fe20007ffe0ff */
[----:B------:R-:W-:Y:S01]  /*1a40*/  IMAD.MOV.U32 R16, RZ, RZ, R28 ;  /* 0x000000ffff107224 */ /* 0x000fe200078e001c */
[----:B------:R-:W-:Y:S01]  /*1a50*/  IADD3 R17, R29, R9, RZ ;  /* 0x000000091d117210 */ /* 0x000fe20007ffe0ff */
[----:B------:R-:W-:Y:S01]  /*1a60*/  @!P3 IMAD R0, R22, R0, R3 ;  /* 0x000000001600b224 */ /* 0x000fe200078e0203 */
[----:B------:R-:W-:Y:S01]  /*1a70*/  SHF.R.S32.HI R5, RZ, 0x1f, R10 ;  /* 0x0000001fff057819 */ /* 0x000fe2000001140a */
[----:B------:R-:W-:-:S02]  /*1a80*/  IMAD R3, R21, R10, RZ ;  /* 0x0000000a15037224 */ /* 0x000fc400078e02ff */
[-C--:B------:R-:W-:Y:S02]  /*1a90*/  @P3 IMAD R8, R169, R15.reuse, RZ ;  /* 0x0000000fa9083224 */ /* 0x080fe400078e02ff */
[----:B------:R-:W-:-:S04]  /*1aa0*/  @P3 IMAD.WIDE.U32 R28, R168, R15, RZ ;  /* 0x0000000fa81c3225 */ /* 0x000fc800078e00ff */
[----:B------:R-:W-:-:S04]  /*1ab0*/  @!P3 IMAD.WIDE.U32 R22, R22, R14, R24 ;  /* 0x0000000e1616b225 */ /* 0x000fc800078e0018 */
        /* <DEDUP_REMOVED lines=9> */
.L_x_3995:
[----:B------:R-:W-:Y:S05]  /*1b50*/  BSYNC B0 ;  /* 0x0000000000007941 */ /* 0x000fea0003800000 */
.L_x_3993:
[----:B------:R-:W-:Y:S01]  /*1b60*/  ISETP.NE.AND P1, PT, R7, -0x1, PT ;  /* 0xffffffff0700780c */ /* 0x000fe20003f25270 */
[----:B------:R-:W2:Y:S04]  /*1b70*/  LD.E.64 R24, desc[UR6][R18.64+0x30] ;  /* 0x0000300612187980 */ /* 0x000ea8000c101b00 */
[----:B------:R-:W3:Y:S04]  /*1b80*/  LD.E.64 R22, desc[UR6][R18.64+0x48] ;  /* 0x0000480612167980 */ /* 0x000ee8000c101b00 */
[----:B------:R-:W4:Y:S04]  /*1b90*/  LD.E.64 R14, desc[UR6][R18.64+0x10] ;  /* 0x00001006120e7980 */ /* 0x000f28000c101b00 */
[----:B------:R-:W3:Y:S04]  /*1ba0*/  @!P1 LD.E.64 R28, desc[UR6][R18.64+0x18] ;  /* 0x00001806121c9980 */ /* 0x000ee8000c101b00 */
[----:B------:R-:W4:Y:S04]  /*1bb0*/  LD.E.64 R20, desc[UR6][R18.64+0x8] ;  /* 0x0000080612147980 */ /* 0x000f28000c101b00 */
[----:B------:R1:W5:Y:S04]  /*1bc0*/  @P4 LD.E R13, desc[UR6][R12.64] ;  /* 0x000000060c0d4980 */ /* 0x000368000c101900 */
[----:B------:R1:W5:Y:S01]  /*1bd0*/  LD.E.64 R138, desc[UR6][R18.64] ;  /* 0x00000006128a7980 */ /* 0x000362000c101b00 */
[----:B------:R-:W-:-:S04]  /*1be0*/  SHF.R.S32.HI R46, RZ, 0x1f, R45 ;  /* 0x0000001fff2e7819 */ /* 0x000fc8000001142d */
[----:B------:R-:W-:-:S04]  /*1bf0*/  LEA.HI R130, R46, R45, RZ, 0x3 ;  /* 0x0000002d2e827211 */ /* 0x000fc800078f18ff */
[----:B------:R-:W-:-:S05]  /*1c00*/  LOP3.LUT R48, R130, 0xfffffff8, RZ, 0xc0, !PT ;  /* 0xfffffff882307812 */ /* 0x000fca00078ec0ff */
[----:B------:R-:W-:Y:S01]  /*1c10*/  IMAD.IADD R48, R45, 0x1, -R48 ;  /* 0x000000012d307824 */ /* 0x000fe200078e0a30 */
[----:B------:R-:W-:-:S03]  /*1c20*/  SHF.R.S32.HI R130, RZ, 0x3, R130 ;  /* 0x00000003ff827819 */ /* 0x000fc60000011482 */
[----:B------:R-:W-:-:S05]  /*1c30*/  IMAD.SHL.U32 R16, R48, 0x8, RZ ;  /* 0x0000000830107824 */ /* 0x000fca00078e00ff */
[----:B------:R-:W-:Y:S02]  /*1c40*/  IADD3 R30, P0, R16, R9, RZ ;  /* 0x00000009101e7210 */ /* 0x000fe40007f1e0ff */
[----:B------:R-:W-:Y:S02]  /*1c50*/  SHF.L.U32 R9, R130, 0x6, RZ ;  /* 0x0000000682097819 */ /* 0x000fe400000006ff */
[----:B------:R-:W-:Y:S02]  /*1c60*/  SHF.R.S32.HI R17, RZ, 0x1f, R16 ;  /* 0x0000001fff117819 */ /* 0x000fe40000011410 */
[----:B------:R-:W-:Y:S01]  /*1c70*/  LOP3.LUT R9, R9, 0x1c0, RZ, 0xc0, !PT ;  /* 0x000001c009097812 */ /* 0x000fe200078ec0ff */
[----:B-----5:R-:W-:Y:S02]  /*1c80*/  IMAD R4, R4, R168, RZ ;  /* 0x000000a804047224 */ /* 0x020fe400078e02ff */
[----:B------:R-:W-:Y:S01]  /*1c90*/  IMAD.X R31, R17, 0x1, R8, P0 ;  /* 0x00000001111f7824 */ /* 0x000fe200000e0608 */
[----:B------:R-:W-:-:S02]  /*1ca0*/  LOP3.LUT R129, R9, 0x38, R16, 0xf8, !PT ;  /* 0x0000003809817812 */ /* 0x000fc400078ef810 */
[----:B------:R-:W-:Y:S01]  /*1cb0*/  SHF.R.U32.HI R9, RZ, 0x3, R9 ;  /* 0x00000003ff097819 */ /* 0x000fe20000011609 */
[C---:B------:R-:W-:Y:S01]  /*1cc0*/  IMAD R4, R6.reuse, R169, R4 ;  /* 0x000000a906047224 */ /* 0x040fe200078e0204 */
[----:B------:R-:W-:Y:S01]  /*1cd0*/  SHF.R.S32.HI R52, RZ, 0x1f, R238 ;  /* 0x0000001fff347819 */ /* 0x000fe200000114ee */
[----:B------:R-:W-:Y:S01]  /*1ce0*/  IMAD.WIDE.U32 R30, R6, R168, R30 ;  /* 0x000000a8061e7225 */ /* 0x000fe200078e001e */
[----:B------:R-:W-:-:S03]  /*1cf0*/  LOP3.LUT R129, R129, R9, RZ, 0x3c, !PT ;  /* 0x0000000981817212 */ /* 0x000fc600078e3cff */
[----:B------:R-:W-:Y:S02]  /*1d00*/  IMAD.IADD R31, R31, 0x1, R4 ;  /* 0x000000011f1f7824 */ /* 0x000fe400078e0204 */
[----:B------:R-:W-:-:S04]  /*1d10*/  IMAD R4, R27, R10, RZ ;  /* 0x0000000a1b047224 */ /* 0x000fc800078e02ff */
[-C--:B------:R-:W-:Y:S02]  /*1d20*/  IMAD R4, R5, R26.reuse, R4 ;  /* 0x0000001a05047224 */ /* 0x080fe400078e0204 */
[----:B------:R-:W-:Y:S01]  /*1d30*/  IMAD.WIDE.U32 R26, R10, R26, R30 ;  /* 0x0000001a0a1a7225 */ /* 0x000fe200078e001e */
[----:B------:R-:W-:-:S03]  /*1d40*/  SHF.R.S32.HI R131, RZ, 0x1f, R130 ;  /* 0x0000001fff837819 */ /* 0x000fc60000011482 */
[----:B------:R-:W-:Y:S02]  /*1d50*/  IMAD.IADD R27, R27, 0x1, R4 ;  /* 0x000000011b1b7824 */ /* 0x000fe400078e0204 */
[----:B------:R-:W-:Y:S01]  /*1d60*/  IMAD R232, R167, R130, RZ ;  /* 0x00000082a7e87224 */ /* 0x000fe200078e02ff */
[----:B------:R-:W-:-:S03]  /*1d70*/  LEA.HI R51, R46, R45, RZ, 0x4 ;  /* 0x0000002d2e337211 */ /* 0x000fc600078f20ff */
[----:B------:R-:W-:Y:S01]  /*1d80*/  IMAD R232, R131, R166, R232 ;  /* 0x000000a683e87224 */ /* 0x000fe200078e02e8 */
[----:B------:R-:W-:Y:S01]  /*1d90*/  LOP3.LUT R128, R51, 0xfffffff0, RZ, 0xc0, !PT ;  /* 0xfffffff033807812 */ /* 0x000fe200078ec0ff */
[----:B------:R-:W-:Y:S01]  /*1da0*/  IMAD.SHL.U32 R49, R168, 0x10, RZ ;  /* 0x00000010a8317824 */ /* 0x000fe200078e00ff */
[----:B------:R-:W-:Y:S01]  /*1db0*/  SHF.L.U64.HI R59, R166, 0x4, R167 ;  /* 0x00000004a63b7819 */ /* 0x000fe200000102a7 */
[----:B------:R-:W-:Y:S01]  /*1dc0*/  IMAD.SHL.U32 R127, R48, 0x4, RZ ;  /* 0x00000004307f7824 */ /* 0x000fe200078e00ff */
[----:B------:R-:W-:Y:S02]  /*1dd0*/  SHF.L.U32 R58, R166, 0x4, RZ ;  /* 0x00000004a63a7819 */ /* 0x000fe400000006ff */
[----:B------:R-:W-:Y:S02]  /*1de0*/  SHF.L.U64.HI R50, R168, 0x4, R169 ;  /* 0x00000004a8327819 */ /* 0x000fe400000102a9 */
[----:B------:R-:W-:Y:S02]  /*1df0*/  SHF.R.S32.HI R51, RZ, 0x4, R51 ;  /* 0x00000004ff337819 */ /* 0x000fe40000011433 */
[----:B------:R-:W-:Y:S01]  /*1e00*/  IADD3 R128, -R128, R45, RZ ;  /* 0x0000002d80807210 */ /* 0x000fe20007ffe1ff */
[----:B--2---:R-:W-:-:S04]  /*1e10*/  @P1 IMAD.WIDE.U32 R8, R24, R7, RZ ;  /* 0x0000000718081225 */ /* 0x004fc800078e00ff */
[----:B------:R-:W-:Y:S02]  /*1e20*/  @P1 IMAD R7, R25, R7, RZ ;  /* 0x0000000719071224 */ /* 0x000fe400078e02ff */
[----:B---3--:R-:W-:-:S04]  /*1e30*/  @!P1 IMAD.WIDE.U32 R32, R28, R238, RZ ;  /* 0x000000ee1c209225 */ /* 0x008fc800078e00ff */
[----:B------:R-:W-:Y:S02]  /*1e40*/  @!P1 IMAD R6, R29, R238, RZ ;  /* 0x000000ee1d069224 */ /* 0x000fe400078e02ff */
[----:B------:R-:W-:Y:S02]  /*1e50*/  @!P1 IMAD.MOV.U32 R8, RZ, RZ, R32 ;  /* 0x000000ffff089224 */ /* 0x000fe400078e0020 */
[----:B------:R-:W-:Y:S01]  /*1e60*/  @!P1 IMAD R6, R28, R52, R6 ;  /* 0x000000341c069224 */ /* 0x000fe200078e0206 */
[----:B------:R-:W-:Y:S02]  /*1e70*/  @P1 IADD3 R7, R9, R7, RZ ;  /* 0x0000000709071210 */ /* 0x000fe40007ffe0ff */
[----:B------:R-:W-:Y:S01]  /*1e80*/  IADD3 R28, P0, R16, R8, RZ ;  /* 0x00000008101c7210 */ /* 0x000fe20007f1e0ff */
[----:B------:R-:W-:Y:S01]  /*1e90*/  @!P1 IMAD.IADD R7, R33, 0x1, R6 ;  /* 0x0000000121079824 */ /* 0x000fe200078e0206 */
[----:B------:R-:W-:Y:S01]  /*1ea0*/  SHF.R.S32.HI R8, RZ, 0x1f, R237 ;  /* 0x0000001fff087819 */ /* 0x000fe200000114ed */
[----:B------:R-:W-:Y:S01]  /*1eb0*/  IMAD R6, R23, R237, RZ ;  /* 0x000000ed17067224 */ /* 0x000fe200078e02ff */
[----:B------:R-:W-:Y:S01]  /*1ec0*/  LEA.HI R9, R46, R45, RZ, 0x6 ;  /* 0x0000002d2e097211 */ /* 0x000fe200078f30ff */
[----:B------:R-:W-:-:S02]  /*1ed0*/  IMAD.X R29, R17, 0x1, R7, P0 ;  /* 0x00000001111d7824 */ /* 0x000fc400000e0607 */
[----:B------:R-:W-:Y:S01]  /*1ee0*/  IMAD R6, R22, R8, R6 ;  /* 0x0000000816067224 */ /* 0x000fe200078e0206 */
[----:B------:R-:W-:Y:S02]  /*1ef0*/  SHF.L.U32 R9, R9, 0x3, RZ ;  /* 0x0000000309097819 */ /* 0x000fe400000006ff */
[----:B------:R-:W-:Y:S02]  /*1f00*/  IADD3 R8, P0, R16, R3, RZ ;  /* 0x0000000310087210 */ /* 0x000fe40007f1e0ff */
[----:B------:R-:W-:Y:S01]  /*1f10*/  LOP3.LUT R129, R129, 0xfffffe00, R9, 0xf8, !PT ;  /* 0xfffffe0081817812 */ /* 0x000fe200078ef809 */
[----:B------:R-:W-:-:S04]  /*1f20*/  IMAD.WIDE.U32 R28, R237, R22, R28 ;  /* 0x00000016ed1c7225 */ /* 0x000fc800078e001c */
[----:B------:R-:W-:Y:S01]  /*1f30*/  IMAD.X R9, R17, 0x1, R0, P0 ;  /* 0x0000000111097824 */ /* 0x000fe200000e0600 */
[----:B------:R-:W-:Y:S01]  /*1f40*/  SHF.R.S32.HI R0, RZ, 0x1f, R61 ;  /* 0x0000001fff007819 */ /* 0x000fe2000001143d */
[----:B------:R-:W-:Y:S02]  /*1f50*/  IMAD R3, R169, R130, RZ ;  /* 0x00000082a9037224 */ /* 0x000fe400078e02ff */
[----:B------:R-:W-:Y:S01]  /*1f60*/  IMAD.IADD R133, R29, 0x1, R6 ;  /* 0x000000011d857824 */ /* 0x000fe200078e0206 */
[----:B------:R-:W-:Y:S01]  /*1f70*/  LEA.HI R0, R0, R61, RZ, 0x6 ;  /* 0x0000003d00007211 */ /* 0x000fe200078f30ff */
[-C--:B------:R-:W-:Y:S02]  /*1f80*/  IMAD R3, R131, R168.reuse, R3 ;  /* 0x000000a883037224 */ /* 0x080fe400078e0203 */
[----:B------:R-:W-:Y:S01]  /*1f90*/  IMAD.WIDE.U32 R6, R130, R168, R26 ;  /* 0x000000a882067225 */ /* 0x000fe200078e001a */
[----:B------:R-:W-:-:S03]  /*1fa0*/  SHF.R.S32.HI R0, RZ, 0x6, R0 ;  /* 0x00000006ff007819 */ /* 0x000fc60000011400 */
[----:B------:R-:W-:Y:S01]  /*1fb0*/  IMAD.IADD R3, R7, 0x1, R3 ;  /* 0x0000000107037824 */ /* 0x000fe200078e0203 */
[C---:B----4-:R-:W-:Y:S02]  /*1fc0*/  LEA R242, P0, R6.reuse, R14, 0x1 ;  /* 0x0000000e06f27211 */ /* 0x050fe400078008ff */
[----:B------:R-:W-:Y:S02]  /*1fd0*/  VIMNMX R60, R231, R0, !PT ;  /* 0x00000000e73c7248 */ /* 0x000fe40007fe0100 */
[----:B------:R-:W-:Y:S02]  /*1fe0*/  LEA.HI.X R243, R6, R15, R3, 0x1, P0 ;  /* 0x0000000f06f37211 */ /* 0x000fe400000f0c03 */
[----:B------:R-:W-:Y:S01]  /*1ff0*/  ISETP.GT.AND P0, PT, R165, R60, PT ;  /* 0x0000003ca500720c */ /* 0x000fe20003f04270 */
[----:B------:R-:W-:Y:S01]  /*2000*/  IMAD.WIDE R22, R235, 0x40, R130 ;  /* 0x00000040eb167825 */ /* 0x000fe200078e0282 */
[----:B------:R-:W-:-:S03]  /*2010*/  @P1 MOV R136, R24 ;  /* 0x0000001800881202 */ /* 0x000fc60000000f00 */
[----:B------:R-:W-:Y:S01]  /*2020*/  @!P1 IMAD.MOV.U32 R136, RZ, RZ, R24 ;  /* 0x000000ffff889224 */ /* 0x000fe200078e0018 */
[----:B------:R-:W-:Y:S01]  /*2030*/  MOV R132, R28 ;  /* 0x0000001c00847202 */ /* 0x000fe20000000f00 */
[----:B------:R-:W-:Y:S01]  /*2040*/  @P1 IMAD.MOV.U32 R137, RZ, RZ, R25 ;  /* 0x000000ffff891224 */ /* 0x000fe200078e0019 */
[----:B------:R-:W-:Y:S01]  /*2050*/  @!P1 MOV R137, R25 ;  /* 0x0000001900899202 */ /* 0x000fe20000000f00 */
[----:B------:R-:W-:Y:S02]  /*2060*/  IMAD R134, R23, R136, RZ ;  /* 0x0000008817867224 */ /* 0x000fe400078e02ff */
[----:B------:R-:W-:Y:S01]  /*2070*/  IMAD.WIDE.U32 R8, R130, R166, R8 ;  /* 0x000000a682087225 */ /* 0x000fe200078e0008 */
[----:B------:R-:W-:-:S03]  /*2080*/  LEA.HI R46, R46, R45, RZ, 0x5 ;  /* 0x0000002d2e2e7211 */ /* 0x000fc600078f28ff */
[----:B------:R-:W-:Y:S01]  /*2090*/  IMAD R134, R22, R137, R134 ;  /* 0x0000008916867224 */ /* 0x000fe200078e0286 */
[----:B------:R-:W-:Y:S01]  /*20a0*/  LEA R233, P1, R8, R20, 0x1 ;  /* 0x0000001408e97211 */ /* 0x000fe200078208ff */
[----:B------:R-:W-:Y:S02]  /*20b0*/  IMAD.IADD R232, R9, 0x1, R232 ;  /* 0x0000000109e87824 */ /* 0x000fe400078e02e8 */
[----:B------:R-:W-:Y:S01]  /*20c0*/  IMAD.WIDE.U32 R132, R22, R136, R132 ;  /* 0x0000008816847225 */ /* 0x000fe200078e0084 */
[----:B------:R-:W-:Y:S02]  /*20d0*/  SHF.R.S32.HI R46, RZ, 0x5, R46 ;  /* 0x00000005ff2e7819 */ /* 0x000fe4000001142e */
[----:B------:R-:W-:Y:S01]  /*20e0*/  LEA.HI.X R232, R8, R21, R232, 0x1, P1 ;  /* 0x0000001508e87211 */ /* 0x000fe200008f0ce8 */
[----:B------:R-:W-:Y:S01]  /*20f0*/  @!P4 IMAD.MOV.U32 R13, RZ, RZ, RZ ;  /* 0x000000ffff0dc224 */ /* 0x000fe200078e00ff */
[----:B------:R-:W-:Y:S01]  /*2100*/  IADD3 R135, R133, R134, RZ ;  /* 0x0000008685877210 */ /* 0x000fe20007ffe0ff */
[----:B-1----:R-:W-:Y:S06]  /*2110*/  @!P0 BRA `(.L_x_3996) ;  /* 0x000000b000188947 */ /* 0x002fec0003800000 */
        /* <DEDUP_REMOVED lines=11> */
[----:B------:R-:W-:-:S02]  /*21d0*/  SHF.R.S32.HI R11, RZ, 0x1f, R61 ;  /* 0x0000001fff0b7819 */ /* 0x000fc4000001143d */
[----:B------:R-:W-:Y:S01]  /*21e0*/  IADD3 R13, R13, R2, RZ ;  /* 0x000000020d0d7210 */ /* 0x000fe20007ffe0ff */
[C---:B------:R-:W-:Y:S01]  /*21f0*/  IMAD.SHL.U32 R54, R168.reuse, 0x20, RZ ;  /* 0x00000020a8367824 */ /* 0x040fe200078e00ff */
[C---:B------:R-:W-:Y:S01]  /*2200*/  SHF.L.U64.HI R55, R168.reuse, 0x5, R169 ;  /* 0x00000005a8377819 */ /* 0x040fe200000102a9 */
[----:B------:R-:W-:Y:S02]  /*2210*/  IMAD R53, R169, 0x60, RZ ;  /* 0x00000060a9357824 */ /* 0x000fe400078e02ff */
[----:B------:R-:W-:Y:S01]  /*2220*/  IMAD.WIDE.U32 R140, R168, 0x60, RZ ;  /* 0x00000060a88c7825 */ /* 0x000fe200078e00ff */
[----:B------:R-:W-:Y:S02]  /*2230*/  SHF.L.U64.HI R55, R54, 0x1, R55 ;  /* 0x0000000136377819 */ /* 0x000fe40000010237 */
[C---:B------:R-:W-:Y:S01]  /*2240*/  IADD3 R125, R130.reuse, 0x10, RZ ;  /* 0x00000010827d7810 */ /* 0x040fe20007ffe0ff */
[----:B------:R-:W-:Y:S01]  /*2250*/  VIADD R124, R130, 0x20 ;  /* 0x00000020827c7836 */ /* 0x000fe20000000000 */
[----:B------:R-:W-:Y:S01]  /*2260*/  SHF.L.U64.HI R57, R166, 0x5, R167 ;  /* 0x00000005a6397819 */ /* 0x000fe200000102a7 */
[----:B------:R-:W-:Y:S01]  /*2270*/  VIADD R123, R130, 0x30 ;  /* 0x00000030827b7836 */ /* 0x000fe20000000000 */
[----:B------:R-:W-:Y:S01]  /*2280*/  SHF.L.U32 R56, R166, 0x5, RZ ;  /* 0x00000005a6387819 */ /* 0x000fe200000006ff */
[----:B------:R-:W-:Y:S01]  /*2290*/  IMAD.MOV.U32 R99, RZ, RZ, R242 ;  /* 0x000000ffff637224 */ /* 0x000fe200078e00f2 */
[----:B------:R-:W-:Y:S01]  /*22a0*/  MOV R98, R243 ;  /* 0x000000f300627202 */ /* 0x000fe20000000f00 */
[----:B------:R-:W-:Y:S01]  /*22b0*/  IMAD.SHL.U32 R54, R54, 0x2, RZ ;  /* 0x0000000236367824 */ /* 0x000fe200078e00ff */
[----:B------:R-:W-:Y:S01]  /*22c0*/  MOV R144, R233 ;  /* 0x000000e900907202 */ /* 0x000fe20000000f00 */
[----:B------:R-:W-:-:S02]  /*22d0*/  IMAD.IADD R53, R141, 0x1, R53 ;  /* 0x000000018d357824 */ /* 0x000fc400078e0235 */
[----:B------:R-:W-:Y:S02]  /*22e0*/  IMAD.MOV.U32 R145, RZ, RZ, R232 ;  /* 0x000000ffff917224 */ /* 0x000fe400078e00e8 */
        /* <DEDUP_REMOVED lines=8> */
[----:B------:R-:W-:Y:S02]  /*2370*/  IMAD.IADD R27, R27, 0x1, R3 ;  /* 0x000000011b1b7824 */ /* 0x000fe400078e0203 */
[-C--:B----4-:R-:W-:Y:S02]  /*2380*/  IMAD R3, R147, R2.reuse, RZ ;  /* 0x0000000293037224 */ /* 0x090fe400078e02ff */
[----:B-----5:R-:W-:Y:S02]  /*2390*/  IMAD R4, R143, R2, RZ ;  /* 0x000000028f047224 */ /* 0x020fe400078e02ff */
[----:B------:R-:W-:-:S02]  /*23a0*/  IMAD R3, R146, R0, R3 ;  /* 0x0000000092037224 */ /* 0x000fc400078e0203 */
[----:B------:R-:W-:-:S04]  /*23b0*/  IMAD.WIDE.U32 R26, R146, R2, R26 ;  /* 0x00000002921a7225 */ /* 0x000fc800078e001a */
[C---:B------:R-:W-:Y:S02]  /*23c0*/  IMAD R4, R142.reuse, R0, R4 ;  /* 0x000000008e047224 */ /* 0x040fe400078e0204 */
[----:B------:R-:W-:Y:S01]  /*23d0*/  IMAD.WIDE.U32 R28, R142, R2, R28 ;  /* 0x000000028e1c7225 */ /* 0x000fe200078e001c */
[----:B------:R-:W-:-:S03]  /*23e0*/  IADD3 R27, R27, R3, RZ ;  /* 0x000000031b1b7210 */ /* 0x000fc60007ffe0ff */
[----:B------:R-:W-:Y:S01]  /*23f0*/  IMAD.IADD R29, R29, 0x1, R4 ;  /* 0x000000011d1d7824 */ /* 0x000fe200078e0204 */
[----:B------:R-:W-:Y:S01]  /*2400*/  IADD3 R0, P0, -R61, R130, RZ ;  /* 0x000000823d007210 */ /* 0x000fe20007f1e1ff */
[----:B------:R-:W-:Y:S01]  /*2410*/  IMAD R4, R25, R10, RZ ;  /* 0x0000000a19047224 */ /* 0x000fe200078e02ff */
[----:B------:R-:W-:Y:S01]  /*2420*/  LEA.HI R120, R12, R12, RZ, 0x1 ;  /* 0x0000000c0c787211 */ /* 0x000fe200078f08ff */
[-C--:B------:R-:W-:Y:S02]  /*2430*/  IMAD R3, R23, R10.reuse, RZ ;  /* 0x0000000a17037224 */ /* 0x080fe400078e02ff */
[-C--:B------:R-:W-:Y:S01]  /*2440*/  IMAD R4, R24, R5.reuse, R4 ;  /* 0x0000000518047224 */ /* 0x080fe200078e0204 */
[----:B------:R-:W-:Y:S01]  /*2450*/  SHF.R.S32.HI R120, RZ, 0x1, R120 ;  /* 0x00000001ff787819 */ /* 0x000fe20000011478 */
[----:B------:R-:W-:Y:S02]  /*2460*/  IMAD R3, R22, R5, R3 ;  /* 0x0000000516037224 */ /* 0x000fe400078e0203 */
[----:B------:R-:W-:-:S04]  /*2470*/  IMAD.WIDE.U32 R24, R24, R10, R28 ;  /* 0x0000000a18187225 */ /* 0x000fc800078e001c */
[----:B------:R-:W-:-:S04]  /*2480*/  IMAD.WIDE.U32 R22, R22, R10, R26 ;  /* 0x0000000a16167225 */ /* 0x000fc800078e001a */
[----:B------:R-:W-:Y:S02]  /*2490*/  IMAD.X R11, R131, 0x1, ~R11, P0 ;  /* 0x00000001830b7824 */ /* 0x000fe400000e0e0b */
[----:B------:R-:W-:Y:S02]  /*24a0*/  IMAD.IADD R25, R25, 0x1, R4 ;  /* 0x0000000119197824 */ /* 0x000fe400078e0204 */
[----:B------:R-:W-:Y:S02]  /*24b0*/  IMAD.IADD R3, R23, 0x1, R3 ;  /* 0x0000000117037824 */ /* 0x000fe400078e0203 */
[----:B------:R-:W-:Y:S02]  /*24c0*/  IMAD.MOV.U32 R2, RZ, RZ, R22 ;  /* 0x000000ffff027224 */ /* 0x000fe400078e0016 */
[C---:B------:R-:W-:Y:S02]  /*24d0*/  IMAD R89, R11.reuse, R142, RZ ;  /* 0x0000008e0b597224 */ /* 0x040fe400078e02ff */
[----:B------:R-:W-:-:S02]  /*24e0*/  IMAD R92, R11, R146, RZ ;  /* 0x000000920b5c7224 */ /* 0x000fc400078e02ff */
[----:B------:R-:W-:Y:S02]  /*24f0*/  IMAD R96, R120, R13, RZ ;  /* 0x0000000d78607224 */ /* 0x000fe400078e02ff */
[----:B------:R-:W-:Y:S02]  /*2500*/  IMAD R4, R130, R120, R127 ;  /* 0x0000007882047224 */ /* 0x000fe400078e027f */
[----:B------:R-:W-:-:S04]  /*2510*/  IMAD.WIDE.U32 R12, R146, R0, R2 ;  /* 0x00000000920c7225 */ /* 0x000fc800078e0002 */
[-C--:B------:R-:W-:Y:S02]  /*2520*/  IMAD R89, R143, R0.reuse, R89 ;  /* 0x000000008f597224 */ /* 0x080fe400078e0259 */
[----:B------:R-:W-:-:S04]  /*2530*/  IMAD.WIDE.U32 R10, R142, R0, R24 ;  /* 0x000000008e0a7225 */ /* 0x000fc800078e0018 */
[----:B------:R-:W-:Y:S01]  /*2540*/  IMAD R92, R147, R0, R92 ;  /* 0x00000000935c7224 */ /* 0x000fe200078e025c */
[----:B------:R-:W-:Y:S01]  /*2550*/  IADD3 R0, P3, R96, R4, RZ ;  /* 0x0000000460007210 */ /* 0x000fe20007f7e0ff */
[----:B------:R-:W-:Y:S01]  /*2560*/  IMAD.IADD R3, R127, 0x1, R4 ;  /* 0x000000017f037824 */ /* 0x000fe200078e0204 */
[----:B------:R-:W-:Y:S01]  /*2570*/  SHF.R.S32.HI R2, RZ, 0x1f, R96 ;  /* 0x0000001fff027819 */ /* 0x000fe20000011460 */
[----:B------:R-:W-:Y:S01]  /*2580*/  IMAD.IADD R89, R11, 0x1, R89 ;  /* 0x000000010b597824 */ /* 0x000fe200078e0259 */
[----:B------:R-:W-:Y:S01]  /*2590*/  LEA R90, P1, R10, R20, 0x1 ;  /* 0x000000140a5a7211 */ /* 0x000fe200078208ff */
[----:B------:R-:W-:Y:S01]  /*25a0*/  IMAD.SHL.U32 R20, R0, 0x2, RZ ;  /* 0x0000000200147824 */ /* 0x000fe200078e00ff */
[----:B------:R-:W-:Y:S02]  /*25b0*/  IADD3 R96, P2, R96, R3, RZ ;  /* 0x0000000360607210 */ /* 0x000fe40007f5e0ff */
[----:B------:R-:W-:Y:S02]  /*25c0*/  IADD3 R92, R13, R92, RZ ;  /* 0x0000005c0d5c7210 */ /* 0x000fe40007ffe0ff */
[----:B------:R-:W-:-:S02]  /*25d0*/  LEA R93, P0, R12, R14, 0x1 ;  /* 0x0000000e0c5d7211 */ /* 0x000fc400078008ff */
[----:B------:R-:W-:Y:S01]  /*25e0*/  LEA.HI.X.SX32 R4, R4, R2, 0x1, P3 ;  /* 0x0000000204047211 */ /* 0x000fe200018f0eff */
[----:B------:R-:W-:Y:S01]  /*25f0*/  IMAD.SHL.U32 R97, R96, 0x2, RZ ;  /* 0x0000000260617824 */ /* 0x000fe200078e00ff */
[----:B------:R-:W-:Y:S02]  /*2600*/  LEA.HI.X R89, R10, R21, R89, 0x1, P1 ;  /* 0x000000150a597211 */ /* 0x000fe400008f0c59 */
[----:B------:R-:W-:Y:S02]  /*2610*/  LEA.HI.X R92, R12, R15, R92, 0x1, P0 ;  /* 0x0000000f0c5c7211 */ /* 0x000fe400000f0c5c */
[----:B------:R-:W-:Y:S01]  /*2620*/  IADD3 R34, P1, R8, R20, RZ ;  /* 0x0000001408227210 */ /* 0x000fe20007f3e0ff */
[----:B------:R-:W-:Y:S01]  /*2630*/  IMAD.SHL.U32 R63, R146, 0x10, RZ ;  /* 0x00000010923f7824 */ /* 0x000fe200078e00ff */
[----:B------:R-:W-:Y:S02]  /*2640*/  LEA.HI.X.SX32 R2, R3, R2, 0x1, P2 ;  /* 0x0000000203027211 */ /* 0x000fe400010f0eff */
[----:B------:R-:W-:-:S02]  /*2650*/  SHF.L.U64.HI R0, R0, 0x1, R4 ;  /* 0x0000000100007819 */ /* 0x000fc40000010204 */
[----:B------:R-:W-:Y:S02]  /*2660*/  IADD3 R20, P0, R6, R20, RZ ;  /* 0x0000001406147210 */ /* 0x000fe40007f1e0ff */
[-C--:B------:R-:W-:Y:S01]  /*2670*/  IADD3 R95, P3, R8, R97.reuse, RZ ;  /* 0x00000061085f7210 */ /* 0x080fe20007f7e0ff */
[----:B------:R-:W-:Y:S01]  /*2680*/  IMAD.X R35, R9, 0x1, R0, P1 ;  /* 0x0000000109237824 */ /* 0x000fe200008e0600 */
[----:B------:R-:W-:Y:S01]  /*2690*/  SHF.L.U64.HI R96, R96, 0x1, R2 ;  /* 0x0000000160607819 */ /* 0x000fe20000010202 */
[----:B------:R-:W-:Y:S01]  /*26a0*/  IMAD.X R21, R7, 0x1, R0, P0 ;  /* 0x0000000107157824 */ /* 0x000fe200000e0600 */
[----:B------:R-:W-:Y:S02]  /*26b0*/  IADD3 R97, P2, R6, R97, RZ ;  /* 0x0000006106617210 */ /* 0x000fe40007f5e0ff */
[C---:B------:R-:W-:Y:S02]  /*26c0*/  SHF.L.U64.HI R62, R146.reuse, 0x4, R147 ;  /* 0x00000004923e7819 */ /* 0x040fe40000010293 */
[----:B------:R-:W-:-:S02]  /*26d0*/  SHF.L.U32 R65, R146, 0x5, RZ ;  /* 0x0000000592417819 */ /* 0x000fc400000006ff */
[----:B------:R-:W-:Y:S02]  /*26e0*/  IADD3 R73, P1, P0, R63, R63, R63 ;  /* 0x0000003f3f497210 */ /* 0x000fe4000783e03f */
[----:B------:R-:W-:Y:S01]  /*26f0*/  IADD3.X R94, R9, R96, RZ, P3, !PT ;  /* 0x00000060095e7210 */ /* 0x000fe20001ffe4ff */
[----:B------:R-:W-:Y:S01]  /*2700*/  IMAD.X R96, R7, 0x1, R96, P2 ;  /* 0x0000000107607824 */ /* 0x000fe200010e0660 */
[----:B------:R-:W-:Y:S02]  /*2710*/  SHF.L.U64.HI R64, R146, 0x5, R147 ;  /* 0x0000000592407819 */ /* 0x000fe40000010293 */
[----:B------:R-:W-:Y:S02]  /*2720*/  IADD3.X R72, R62, R62, R62, P1, P0 ;  /* 0x0000003e3e487210 */ /* 0x000fe40000fe043e */
[C-C-:B------:R-:W-:Y:S02]  /*2730*/  IADD3 R67, P5, P4, -R65.reuse, 0x40, R73.reuse ;  /* 0x0000004041437810 */ /* 0x140fe40007cbe149 */
[----:B------:R-:W-:-:S02]  /*2740*/  IADD3 R69, P3, P2, -R65, 0x80, R73 ;  /* 0x0000008041457810 */ /* 0x000fc40007a7e149 */
[----:B------:R-:W-:Y:S01]  /*2750*/  IADD3 R73, P1, P0, -R65, 0xc0, R73 ;  /* 0x000000c041497810 */ /* 0x000fe2000783e149 */
[----:B------:R-:W-:Y:S01]  /*2760*/  IMAD.SHL.U32 R126, R120, 0x10, RZ ;  /* 0x00000010787e7824 */ /* 0x000fe200078e00ff */
[C-C-:B------:R-:W-:Y:S02]  /*2770*/  IADD3.X R66, ~R64.reuse, RZ, R72.reuse, P5, P4 ;  /* 0x000000ff40427210 */ /* 0x140fe40002fe8548 */
[C-C-:B------:R-:W-:Y:S02]  /*2780*/  IADD3.X R68, ~R64.reuse, RZ, R72.reuse, P3, P2 ;  /* 0x000000ff40447210 */ /* 0x140fe40001fe4548 */
[----:B------:R-:W-:Y:S02]  /*2790*/  IADD3.X R72, ~R64, RZ, R72, P1, P0 ;  /* 0x000000ff40487210 */ /* 0x000fe40000fe0548 */
[-C--:B------:R-:W-:Y:S02]  /*27a0*/  IADD3 R75, P1, R69, R63.reuse, RZ ;  /* 0x0000003f454b7210 */ /* 0x080fe40007f3e0ff */
[-C--:B------:R-:W-:Y:S01]  /*27b0*/  IADD3 R77, P0, R73, R63.reuse, RZ ;  /* 0x0000003f494d7210 */ /* 0x080fe20007f1e0ff */
[C---:B------:R-:W-:Y:S01]  /*27c0*/  VIADD R117, R126.reuse, 0xc0 ;  /* 0x000000c07e757836 */ /* 0x040fe20000000000 */
[-C--:B------:R-:W-:Y:S01]  /*27d0*/  IADD3 R71, P2, R67, R63.reuse, RZ ;  /* 0x0000003f43477210 */ /* 0x080fe20007f5e0ff */
[C---:B------:R-:W-:Y:S01]  /*27e0*/  VIADD R119, R126.reuse, 0x80 ;  /* 0x000000807e777836 */ /* 0x040fe20000000000 */
[----:B------:R-:W-:Y:S01]  /*27f0*/  IADD3 R121, R126, 0x40, RZ ;  /* 0x000000407e797810 */ /* 0x000fe20007ffe0ff */
[--C-:B------:R-:W-:Y:S01]  /*2800*/  IMAD.X R74, R68, 0x1, R62.reuse, P1 ;  /* 0x00000001444a7824 */ /* 0x100fe200008e063e */
[----:B------:R-:W-:Y:S01]  /*2810*/  IADD3.X R70, R66, R62, RZ, P2, !PT ;  /* 0x0000003e42467210 */ /* 0x000fe200017fe4ff */
[----:B------:R-:W-:Y:S01]  /*2820*/  IMAD.X R76, R72, 0x1, R62, P0 ;  /* 0x00000001484c7824 */ /* 0x000fe200000e063e */
[----:B------:R-:W-:-:S02]  /*2830*/  IADD3 R84, P2, R71, R63, RZ ;  /* 0x0000003f47547210 */ /* 0x000fc40007f5e0ff */
[-C--:B------:R-:W-:Y:S02]  /*2840*/  IADD3 R86, P1, R75, R63.reuse, RZ ;  /* 0x0000003f4b567210 */ /* 0x080fe40007f3e0ff */
[----:B------:R-:W-:Y:S01]  /*2850*/  IADD3 R88, P0, R77, R63, RZ ;  /* 0x0000003f4d587210 */ /* 0x000fe20007f1e0ff */
[C---:B------:R-:W-:Y:S01]  /*2860*/  IMAD.IADD R116, R126.reuse, 0x1, R119 ;  /* 0x000000017e747824 */ /* 0x040fe200078e0277 */
[C---:B------:R-:W-:Y:S02]  /*2870*/  IADD3 R114, R126.reuse, R117, RZ ;  /* 0x000000757e727210 */ /* 0x040fe40007ffe0ff */
[----:B------:R-:W-:Y:S01]  /*2880*/  IADD3 R118, R126, R121, RZ ;  /* 0x000000797e767210 */ /* 0x000fe20007ffe0ff */
[C---:B------:R-:W-:Y:S01]  /*2890*/  IMAD.SHL.U32 R81, R142.reuse, 0x20, RZ ;  /* 0x000000208e517824 */ /* 0x040fe200078e00ff */
[C-C-:B------:R-:W-:Y:S01]  /*28a0*/  SHF.L.U64.HI R78, R142.reuse, 0x4, R143.reuse ;  /* 0x000000048e4e7819 */ /* 0x140fe2000001028f */
[----:B------:R-:W-:Y:S01]  /*28b0*/  IMAD R82, R143, 0x60, RZ ;  /* 0x000000608f527824 */ /* 0x000fe200078e02ff */
[----:B------:R-:W-:Y:S01]  /*28c0*/  SHF.L.U32 R79, R142, 0x4, RZ ;  /* 0x000000048e4f7819 */ /* 0x000fe200000006ff */
[----:B------:R-:W-:Y:S01]  /*28d0*/  IMAD.SHL.U32 R122, R120, 0x20, RZ ;  /* 0x00000020787a7824 */ /* 0x000fe200078e00ff */
[----:B------:R-:W-:Y:S01]  /*28e0*/  SHF.L.U64.HI R80, R142, 0x5, R143 ;  /* 0x000000058e507819 */ /* 0x000fe2000001028f */
[----:B------:R-:W-:-:S02]  /*28f0*/  IMAD.X R83, R70, 0x1, R62, P2 ;  /* 0x0000000146537824 */ /* 0x000fc400010e063e */
[--C-:B------:R-:W-:Y:S02]  /*2900*/  IMAD.X R85, R74, 0x1, R62.reuse, P1 ;  /* 0x000000014a557824 */ /* 0x100fe400008e063e */
[----:B------:R-:W-:Y:S01]  /*2910*/  IMAD.X R87, R76, 0x1, R62, P0 ;  /* 0x000000014c577824 */ /* 0x000fe200000e063e */
[----:B------:R-:W-:Y:S01]  /*2920*/  IADD3 R115, R126, R118, RZ ;  /* 0x000000767e737210 */ /* 0x000fe20007ffe0ff */
[----:B------:R-:W-:-:S04]  /*2930*/  IMAD.WIDE.U32 R142, R142, 0x60, RZ ;  /* 0x000000608e8e7825 */ /* 0x000fc800078e00ff */
[----:B------:R-:W-:Y:S02]  /*2940*/  IMAD R120, R120, 0x30, RZ ;  /* 0x0000003078787824 */ /* 0x000fe400078e02ff */
[C---:B------:R-:W-:Y:S02]  /*2950*/  IMAD.IADD R113, R126.reuse, 0x1, R116 ;  /* 0x000000017e717824 */ /* 0x040fe400078e0274 */
[----:B------:R-:W-:Y:S01]  /*2960*/  IMAD.IADD R112, R126, 0x1, R114 ;  /* 0x000000017e707824 */ /* 0x000fe200078e0272 */
[----:B------:R-:W-:Y:S01]  /*2970*/  SHF.L.U64.HI R78, R79, 0x1, R78 ;  /* 0x000000014f4e7819 */ /* 0x000fe2000001024e */
[C---:B------:R-:W-:Y:S01]  /*2980*/  VIADD R12, R16.reuse, 0x40 ;  /* 0x00000040100c7836 */ /* 0x040fe20000000000 */
[----:B------:R-:W-:Y:S01]  /*2990*/  SHF.L.U64.HI R80, R81, 0x1, R80 ;  /* 0x0000000151507819 */ /* 0x000fe20000010250 */
[----:B------:R-:W-:Y:S01]  /*29a0*/  VIADD R11, R16, 0x80 ;  /* 0x00000080100b7836 */ /* 0x000fe20000000000 */
[----:B------:R-:W-:Y:S01]  /*29b0*/  SHF.L.U64.HI R83, R84, 0x1, R83 ;  /* 0x0000000154537819 */ /* 0x000fe20000010253 */
[----:B------:R-:W-:Y:S01]  /*29c0*/  IMAD.MOV.U32 R9, RZ, RZ, R165 ;  /* 0x000000ffff097224 */ /* 0x000fe200078e00a5 */
[----:B------:R-:W-:Y:S01]  /*29d0*/  SHF.L.U64.HI R85, R86, 0x1, R85 ;  /* 0x0000000156557819 */ /* 0x000fe20000010255 */
[----:B------:R-:W-:Y:S01]  /*29e0*/  IMAD.SHL.U32 R79, R79, 0x2, RZ ;  /* 0x000000024f4f7824 */ /* 0x000fe200078e00ff */
[----:B------:R-:W-:Y:S01]  /*29f0*/  SHF.L.U64.HI R87, R88, 0x1, R87 ;  /* 0x0000000158577819 */ /* 0x000fe20000010257 */
[----:B------:R-:W-:Y:S01]  /*2a00*/  IMAD.SHL.U32 R81, R81, 0x2, RZ ;  /* 0x0000000251517824 */ /* 0x000fe200078e00ff */
[----:B------:R-:W-:Y:S01]  /*2a10*/  IADD3 R10, R16, 0xc0, RZ ;  /* 0x000000c0100a7810 */ /* 0x000fe20007ffe0ff */
[----:B------:R-:W-:Y:S01]  /*2a20*/  IMAD.SHL.U32 R86, R86, 0x2, RZ ;  /* 0x0000000256567824 */ /* 0x000fe200078e00ff */
[----:B------:R-:W-:Y:S01]  /*2a30*/  IADD3 R82, R143, R82, RZ ;  /* 0x000000528f527210 */ /* 0x000fe20007ffe0ff */
[----:B------:R-:W-:Y:S01]  /*2a40*/  IMAD.SHL.U32 R88, R88, 0x2, RZ ;  /* 0x0000000258587824 */ /* 0x000fe200078e00ff */
[----:B------:R-:W-:-:S02]  /*2a50*/  SHF.R.S32.HI R111, RZ, 0x1f, R126 ;  /* 0x0000001fff6f7819 */ /* 0x000fc4000001147e */
[----:B------:R-:W-:Y:S02]  /*2a60*/  SHF.R.S32.HI R110, RZ, 0x1f, R122 ;  /* 0x0000001fff6e7819 */ /* 0x000fe4000001147a */
[----:B------:R-:W-:Y:S02]  /*2a70*/  SHF.R.S32.HI R108, RZ, 0x1f, R120 ;  /* 0x0000001fff6c7819 */ /* 0x000fe40000011478 */
[----:B------:R-:W-:Y:S02]  /*2a80*/  SHF.R.S32.HI R109, RZ, 0x1f, R121 ;  /* 0x0000001fff6d7819 */ /* 0x000fe40000011479 */
[----:B------:R-:W-:Y:S02]  /*2a90*/  SHF.R.S32.HI R107, RZ, 0x1f, R119 ;  /* 0x0000001fff6b7819 */ /* 0x000fe40000011477 */
[----:B------:R-:W-:Y:S02]  /*2aa0*/  SHF.R.S32.HI R105, RZ, 0x1f, R117 ;  /* 0x0000001fff697819 */ /* 0x000fe40000011475 */
[----:B------:R-:W-:-:S02]  /*2ab0*/  SHF.L.U32 R84, R84, 0x1, RZ ;  /* 0x0000000154547819 */ /* 0x000fc400000006ff */
[----:B------:R-:W-:Y:S02]  /*2ac0*/  SHF.R.S32.HI R106, RZ, 0x1f, R118 ;  /* 0x0000001fff6a7819 */ /* 0x000fe40000011476 */
[----:B------:R-:W-:Y:S02]  /*2ad0*/  SHF.R.S32.HI R104, RZ, 0x1f, R116 ;  /* 0x0000001fff687819 */ /* 0x000fe40000011474 */
[----:B------:R-:W-:Y:S02]  /*2ae0*/  SHF.R.S32.HI R102, RZ, 0x1f, R114 ;  /* 0x0000001fff667819 */ /* 0x000fe40000011472 */
[----:B------:R-:W-:Y:S02]  /*2af0*/  SHF.R.S32.HI R103, RZ, 0x1f, R115 ;  /* 0x0000001fff677819 */ /* 0x000fe40000011473 */
[----:B------:R-:W-:Y:S02]  /*2b00*/  SHF.R.S32.HI R101, RZ, 0x1f, R113 ;  /* 0x0000001fff657819 */ /* 0x000fe40000011471 */
[----:B------:R-:W-:-:S07]  /*2b10*/  SHF.R.S32.HI R100, RZ, 0x1f, R112 ;  /* 0x0000001fff647819 */ /* 0x000fce0000011470 */
.L_x_4052:
[----:B------:R-:W-:Y:S01]  /*2b20*/  IMAD.SHL.U32 R14, R9, 0x40, RZ ;  /* 0x00000040090e7824 */ /* 0x000fe200078e00ff */
[----:B------:R-:W-:Y:S01]  /*2b30*/  BSSY B2, `(.L_x_3997) ;  /* 0x00009fb000027945 */ /* 0x000fe20003800000 */
[----:B------:R-:W-:Y:S02]  /*2b40*/  IMAD.MOV.U32 R91, RZ, RZ, R89 ;  /* 0x000000ffff5b7224 */ /* 0x000fe400078e0059 */
        /* <DEDUP_REMOVED lines=9> */
[----:B--234-:R-:W2:Y:S01]  /*2be0*/  @P0 LD.E.128 R24, desc[UR6][R90.64] ;  /* 0x000000065a180980 */ /* 0x01cea2000c101d00 */
[----:B------:R-:W-:Y:S01]  /*2bf0*/  @P0 IMAD.MOV.U32 R2, RZ, RZ, R99 ;  /* 0x000000ffff020224 */ /* 0x000fe200078e0063 */
[C---:B------:R-:W-:Y:S01]  /*2c00*/  @P4 IADD3 R22, P1, R90.reuse, R79, RZ ;  /* 0x0000004f5a164210 */ /* 0x040fe20007f3e0ff */
[----:B------:R-:W-:Y:S04]  /*2c10*/  @P0 IMAD.MOV.U32 R3, RZ, RZ, R98 ;  /* 0x000000ffff030224 */ /* 0x000fe800078e0062 */
[----:B------:R-:W-:Y:S01]  /*2c20*/  @P4 IMAD.X R23, R91, 0x1, R78, P1 ;  /* 0x000000015b174824 */ /* 0x000fe200008e064e */
[----:B--2---:R-:W-:Y:S04]  /*2c30*/  @P0 ST.E.128 desc[UR6][R2.64], R24 ;  /* 0x0000001802000985 */ /* 0x004fe8000c101d06 */
[----:B------:R-:W2:Y:S04]  /*2c40*/  @P0 LD.E.128 R4, desc[UR6][R90.64+0x80] ;  /* 0x000080065a040980 */ /* 0x000ea8000c101d00 */
[----:B--2---:R1:W-:Y:S04]  /*2c50*/  @P0 ST.E.128 desc[UR6][R2.64+0x80], R4 ;  /* 0x0000800402000985 */ /* 0x0043e8000c101d06 */
[----:B-1----:R-:W2:Y:S04]  /*2c60*/  @P0 LD.E.128 R4, desc[UR6][R90.64+0x100] ;  /* 0x000100065a040980 */ /* 0x002ea8000c101d00 */
[----:B--2---:R1:W-:Y:S04]  /*2c70*/  @P0 ST.E.128 desc[UR6][R2.64+0x100], R4 ;  /* 0x0001000402000985 */ /* 0x0043e8000c101d06 */
[----:B-1----:R-:W2:Y:S04]  /*2c80*/  @P0 LD.E.128 R4, desc[UR6][R90.64+0x180] ;  /* 0x000180065a040980 */ /* 0x002ea8000c101d00 */
[----:B--2---:R1:W-:Y:S04]  /*2c90*/  @P0 ST.E.128 desc[UR6][R2.64+0x180], R4 ;  /* 0x0001800402000985 */ /* 0x0043e8000c101d06 */
[----:B------:R-:W2:Y:S01]  /*2ca0*/  @P4 LD.E.128 R24, desc[UR6][R22.64] ;  /* 0x0000000616184980 */ /* 0x000ea2000c101d00 */
[C---:B-1----:R-:W-:Y:S04]  /*2cb0*/  @P4 LEA R2, P1, R49.reuse, R99, 0x1 ;  /* 0x0000006331024211 */ /* 0x042fe800078208ff */
[----:B------:R-:W-:Y:S05]  /*2cc0*/  @P4 LEA.HI.X R3, R49, R98, R50, 0x1, P1 ;  /* 0x0000006231034211 */ /* 0x000fea00008f0c32 */
[----:B--2---:R-:W-:Y:S04]  /*2cd0*/  @P4 ST.E.128 desc[UR6][R2.64], R24 ;  /* 0x0000001802004985 */ /* 0x004fe8000c101d06 */
[----:B------:R-:W2:Y:S04]  /*2ce0*/  @P4 LD.E.128 R4, desc[UR6][R22.64+0x80] ;  /* 0x0000800616044980 */ /* 0x000ea8000c101d00 */
[----:B--2---:R1:W-:Y:S04]  /*2cf0*/  @P4 ST.E.128 desc[UR6][R2.64+0x80], R4 ;  /* 0x0000800402004985 */ /* 0x0043e8000c101d06 */
[----:B-1----:R-:W2:Y:S04]  /*2d00*/  @P4 LD.E.128 R4, desc[UR6][R22.64+0x100] ;  /* 0x0001000616044980 */ /* 0x002ea8000c101d00 */
[----:B--2---:R1:W-:Y:S04]  /*2d10*/  @P4 ST.E.128 desc[UR6][R2.64+0x100], R4 ;  /* 0x0001000402004985 */ /* 0x0043e8000c101d06 */
[----:B-1----:R1:W2:Y:S02]  /*2d20*/  @P4 LD.E.128 R4, desc[UR6][R22.64+0x180] ;  /* 0x0001800616044980 */ /* 0x0022a4000c101d00 */
[----:B-1----:R-:W-:Y:S05]  /*2d30*/  @P2 IADD3 R22, P1, R90, R81, RZ ;  /* 0x000000515a162210 */ /* 0x002fea0007f3e0ff */
[----:B------:R-:W-:Y:S01]  /*2d40*/  @P2 IMAD.X R23, R91, 0x1, R80, P1 ;  /* 0x000000015b172824 */ /* 0x000fe200008e0650 */
[----:B--2---:R1:W-:Y:S04]  /*2d50*/  @P4 ST.E.128 desc[UR6][R2.64+0x180], R4 ;  /* 0x0001800402004985 */ /* 0x0043e8000c101d06 */
[----:B------:R-:W2:Y:S01]  /*2d60*/  @P2 LD.E.128 R24, desc[UR6][R22.64] ;  /* 0x0000000616182980 */ /* 0x000ea2000c101d00 */
[----:B-1----:R-:W-:Y:S05]  /*2d70*/  @P2 IADD3 R2, P1, R99, R54, RZ ;  /* 0x0000003663022210 */ /* 0x002fea0007f3e0ff */
[----:B------:R-:W-:Y:S01]  /*2d80*/  @P2 IMAD.X R3, R98, 0x1, R55, P1 ;  /* 0x0000000162032824 */ /* 0x000fe200008e0637 */
[C---:B------:R-:W-:Y:S04]  /*2d90*/  ISETP.GE.AND P1, PT, R123.reuse, R149, PT ;  /* 0x000000957b00720c */ /* 0x040fe80003f26270 */
[----:B------:R-:W-:Y:S01]  /*2da0*/  ISETP.GE.AND P1, PT, R123, R148, !P1 ;  /* 0x000000947b00720c */ /* 0x000fe20004f26270 */
        /* <DEDUP_REMOVED lines=11> */
[----:B------:R-:W-:Y:S05]  /*2e60*/  @P1 IMAD.X R3, R98, 0x1, R53, P2 ;  /* 0x0000000162031824 */ /* 0x000fea00010e0635 */
[----:B--2---:R-:W-:Y:S04]  /*2e70*/  @P1 ST.E.128 desc[UR6][R2.64], R24 ;  /* 0x0000001802001985 */ /* 0x004fe8000c101d06 */
[----:B------:R-:W2:Y:S04]  /*2e80*/  @P1 LD.E.128 R4, desc[UR6][R22.64+0x80] ;  /* 0x0000800616041980 */ /* 0x000ea8000c101d00 */
[----:B--2---:R1:W-:Y:S04]  /*2e90*/  @P1 ST.E.128 desc[UR6][R2.64+0x80], R4 ;  /* 0x0000800402001985 */ /* 0x0043e8000c101d06 */
[----:B-1----:R-:W2:Y:S04]  /*2ea0*/  @P1 LD.E.128 R4, desc[UR6][R22.64+0x100] ;  /* 0x0001000616041980 */ /* 0x002ea8000c101d00 */
[----:B--2---:R1:W-:Y:S04]  /*2eb0*/  @P1 ST.E.128 desc[UR6][R2.64+0x100], R4 ;  /* 0x0001000402001985 */ /* 0x0043e8000c101d06 */
[----:B-1----:R-:W2:Y:S04]  /*2ec0*/  @P1 LD.E.128 R4, desc[UR6][R22.64+0x180] ;  /* 0x0001800616041980 */ /* 0x002ea8000c101d00 */
[----:B--2---:R1:W-:Y:S04]  /*2ed0*/  @P1 ST.E.128 desc[UR6][R2.64+0x180], R4 ;  /* 0x0001800402001985 */ /* 0x0043e8000c101d06 */
[----:B------:R-:W2:Y:S04]  /*2ee0*/  LD.E R15, desc[UR6][R18.64+0xd0] ;  /* 0x0000d006120f7980 */ /* 0x000ea8000c101900 */
[----:B------:R-:W3:Y:S01]  /*2ef0*/  LD.E R89, desc[UR6][R18.64+0x130] ;  /* 0x0001300612597980 */ /* 0x000ee2000c101900 */
[----:B--2---:R-:W-:Y:S01]  /*2f00*/  ISETP.NE.AND P2, PT, R15, RZ, PT ;  /* 0x000000ff0f00720c */ /* 0x004fe20003f45270 */
[----:B---3--:R-:W-:Y:S05]  /*2f10*/  IMAD.U32 R89, R89, -0x40, RZ ;  /* 0xffffffc059597824 */ /* 0x008fea00078e00ff */
[C---:B------:R-:W-:Y:S04]  /*2f20*/  LEA R90, P1, R89.reuse, R90, 0x1 ;  /* 0x0000005a595a7211 */ /* 0x040fe800078208ff */
[----:B------:R-:W-:Y:S03]  /*2f30*/  LEA.HI.X.SX32 R89, R89, R91, 0x1, P1 ;  /* 0x0000005b59597211 */ /* 0x000fe600008f0eff */
[----:B-1----:R-:W-:Y:S06]  /*2f40*/  @!P2 BRA `(.L_x_3998) ;  /* 0x000000980008a947 */ /* 0x002fec0003800000 */
[----:B------:R-:W2:Y:S02]  /*2f50*/  LD.E.U8 R0, desc[UR6][R18.64+0x1b3] ;  /* 0x0001b30612007980 */ /* 0x000ea4000c101100 */
[----:B--2---:R-:W-:Y:S11]  /*2f60*/  ISETP.NE.AND P1, PT, R0, RZ, PT ;  /* 0x000000ff0000720c */ /* 0x004ff60003f25270 */
[----:B------:R-:W-:Y:S02]  /*2f70*/  @!UPT UIADD3 URZ, URZ, URZ, URZ ;  /* 0x0000003f3f3ff290 */ /* 0x000fe4000fffe03f */
[----:B------:R-:W-:Y:S05]  /*2f80*/  @!P1 BRA `(.L_x_3999) ;  /* 0x0000003400309947 */ /* 0x000fea0003800000 */
[CC--:B------:R-:W-:Y:S01]  /*2f90*/  ISETP.GE.AND P3, PT, R124.reuse, R149.reuse, PT ;  /* 0x000000957c00720c */ /* 0x0c0fe20003f66270 */
[----:B------:R-:W-:Y:S01]  /*2fa0*/  BSSY B0, `(.L_x_4000) ;  /* 0x00000cc000007945 */ /* 0x000fe20003800000 */
[C---:B------:R-:W-:Y:S02]  /*2fb0*/  ISETP.GE.AND P2, PT, R123.reuse, R149, PT ;  /* 0x000000957b00720c */ /* 0x040fe40003f46270 */
[-C--:B------:R-:W-:Y:S02]  /*2fc0*/  ISETP.GE.AND P3, PT, R124, R148.reuse, !P3 ;  /* 0x000000947c00720c */ /* 0x080fe40005f66270 */
[----:B------:R-:W-:Y:S01]  /*2fd0*/  ISETP.GE.AND P2, PT, R123, R148, !P2 ;  /* 0x000000947b00720c */ /* 0x000fe20005746270 */
[----:B------:R-:W-:Y:S01]  /*2fe0*/  @!UPT UIADD3 URZ, URZ, URZ, URZ ;  /* 0x0000003f3f3ff290 */ /* 0x000fe2000fffe03f */
[----:B------:R-:W-:Y:S11]  /*2ff0*/  @!P0 BRA `(.L_x_4001) ;  /* 0x0000000c00188947 */ /* 0x000ff60003800000 */
[----:B------:R-:W-:Y:S02]  /*3000*/  ISETP.GE.AND P0, PT, R16, R15, PT ;  /* 0x0000000f1000720c */ /* 0x000fe40003f06270 */
[----:B------:R-:W-:Y:S02]  /*3010*/  MOV R32, R93 ;  /* 0x0000005d00207202 */ /* 0x000fe40000000f00 */
[----:B------:R-:W-:Y:S02]  /*3020*/  MOV R33, R92 ;  /* 0x0000005c00217202 */ /* 0x000fe40000000f00 */
[----:B------:R-:W-:Y:S03]  /*3030*/  ISETP.GE.AND P1, PT, R12, R15, PT ;  /* 0x0000000f0c00720c */ /* 0x000fe60003f26270 */
[----:B------:R-:W2:Y:S08]  /*3040*/  LD.E.128 R24, desc[UR6][R32.64] ;  /* 0x0000000620187980 */ /* 0x000eb0000c101d00 */
[----:B------:R-:W3:Y:S06]  /*3050*/  @!P0 LD.E.64 R2, desc[UR6][R20.64] ;  /* 0x0000000614028980 */ /* 0x000eec000c101b00 */
[----:B------:R-:W4:Y:S01]  /*3060*/  @!P0 LD.E.64 R30, desc[UR6][R34.64] ;  /* 0x00000006221e8980 */ /* 0x000f22000c101b00 */
[--C-:B---3--:R-:W-:Y:S01]  /*3070*/  @!P0 HADD2.F32 R8, -RZ, R2.reuse.H0_H0 ;  /* 0x20000002ff088230 */ /* 0x108fe20000004100 */
[----:B--2---:R-:W-:Y:S01]  /*3080*/  @!P0 MOV R0, R24 ;  /* 0x0000001800008202 */ /* 0x004fe20000000f00 */
[----:B------:R-:W-:Y:S01]  /*3090*/  @!P0 HADD2.F32 R6, -RZ, R2.H1_H1 ;  /* 0x30000002ff068230 */ /* 0x000fe20000004100 */
[----:B------:R-:W-:Y:S01]  /*30a0*/  @!P0 MOV R7, R25 ;  /* 0x0000001900078202 */ /* 0x000fe20000000f00 */
[--C-:B------:R-:W-:Y:S02]  /*30b0*/  @!P0 HADD2.F32 R4, -RZ, R3.reuse.H0_H0 ;  /* 0x20000003ff048230 */ /* 0x100fe40000004100 */
[----:B----4-:R-:W-:Y:S02]  /*30c0*/  @!P0 HADD2.F32 R22, -RZ, R30.H0_H0 ;  /* 0x2000001eff168230 */ /* 0x010fe40000004100 */
[--C-:B------:R-:W-:Y:S02]  /*30d0*/  @!P0 HADD2.F32 R2, -RZ, R0.reuse.H1_H1 ;  /* 0x30000000ff028230 */ /* 0x100fe40000004100 */
[----:B------:R-:W-:Y:S02]  /*30e0*/  @!P0 HADD2.F32 R5, -RZ, R3.H1_H1 ;  /* 0x30000003ff058230 */ /* 0x000fe40000004100 */
[----:B------:R-:W-:Y:S02]  /*30f0*/  @!P0 HADD2.F32 R23, -RZ, R0.H0_H0 ;  /* 0x20000000ff178230 */ /* 0x000fe40000004100 */
[C---:B------:R-:W-:Y:S01]  /*3100*/  @!P0 FMUL.FTZ R3, R2.reuse, R22 ;  /* 0x0000001602038220 */ /* 0x040fe20000410000 */
[----:B------:R-:W-:Y:S02]  /*3110*/  @!P0 HADD2.F32 R28, -RZ, R30.H1_H1 ;  /* 0x3000001eff1c8230 */ /* 0x000fe40000004100 */
[-C--:B------:R-:W-:Y:S01]  /*3120*/  @!P0 FMUL.FTZ R0, R2, R8.reuse ;  /* 0x0000000802008220 */ /* 0x080fe20000410000 */
[--C-:B------:R-:W-:Y:S02]  /*3130*/  @!P0 HADD2.F32 R29, -RZ, R31.reuse.H0_H0 ;  /* 0x2000001fff1d8230 */ /* 0x100fe40000004100 */
[----:B------:R-:W-:Y:S02]  /*3140*/  @!P0 HADD2.F32 R30, -RZ, R31.H1_H1 ;  /* 0x3000001fff1e8230 */ /* 0x000fe40000004100 */
[----:B------:R-:W-:Y:S01]  /*3150*/  @!P0 FFMA.FTZ R31, R23, R8, -R3 ;  /* 0x00000008171f8223 */ /* 0x000fe20000010803 */
[--C-:B------:R-:W-:Y:S01]  /*3160*/  @!P0 HADD2.F32 R2, -RZ, R7.reuse.H1_H1 ;  /* 0x30000007ff028230 */ /* 0x100fe20000004100 */
[----:B------:R-:W-:Y:S01]  /*3170*/  @!P0 MOV R8, R26 ;  /* 0x0000001a00088202 */ /* 0x000fe20000000f00 */
[----:B------:R-:W-:Y:S01]  /*3180*/  @!P0 FFMA.FTZ R0, R22, R23, R0 ;  /* 0x0000001716008223 */ /* 0x000fe20000010000 */
[----:B------:R-:W-:Y:S01]  /*3190*/  @!P0 HADD2.F32 R23, -RZ, R7.H0_H0 ;  /* 0x20000007ff178230 */ /* 0x000fe20000004100 */
[----:B------:R-:W-:Y:S01]  /*31a0*/  @!P0 MOV R3, R27 ;  /* 0x0000001b00038202 */ /* 0x000fe20000000f00 */
[C---:B------:R-:W-:Y:S01]  /*31b0*/  @!P0 FMUL.FTZ R36, R2.reuse, R28 ;  /* 0x0000001c02248220 */ /* 0x040fe20000410000 */
[--C-:B------:R-:W-:Y:S02]  /*31c0*/  @!P0 HADD2.F32 R22, -RZ, R8.reuse.H1_H1 ;  /* 0x30000008ff168230 */ /* 0x100fe40000004100 */
[-C--:B------:R-:W-:Y:S01]  /*31d0*/  @!P0 FMUL.FTZ R2, R2, R6.reuse ;  /* 0x0000000602028220 */ /* 0x080fe20000410000 */
[----:B------:R-:W-:Y:S01]  /*31e0*/  @!P0 F2FP.F16.F32.PACK_AB R0, R0, R31 ;  /* 0x0000001f0000823e */ /* 0x000fe200000000ff */
[--C-:B------:R-:W-:Y:S02]  /*31f0*/  @!P0 HADD2.F32 R7, -RZ, R3.reuse.H1_H1 ;  /* 0x30000003ff078230 */ /* 0x100fe40000004100 */
[----:B------:R-:W-:Y:S01]  /*3200*/  @!P0 FFMA.FTZ R36, R23, R6, -R36 ;  /* 0x0000000617248223 */ /* 0x000fe20000010824 */
[----:B------:R-:W-:Y:S02]  /*3210*/  @!P0 HADD2.F32 R6, -RZ, R8.H0_H0 ;  /* 0x20000008ff068230 */ /* 0x000fe40000004100 */
[C---:B------:R-:W-:Y:S01]  /*3220*/  @!P0 FMUL.FTZ R38, R22.reuse, R29 ;  /* 0x0000001d16268220 */ /* 0x040fe20000410000 */
[----:B------:R-:W-:Y:S02]  /*3230*/  @!P0 HADD2.F32 R8, -RZ, R3.H0_H0 ;  /* 0x20000003ff088230 */ /* 0x000fe40000004100 */
[----:B------:R-:W-:Y:S01]  /*3240*/  @!P0 FMUL.FTZ R3, R22, R4 ;  /* 0x0000000416038220 */ /* 0x000fe20000410000 */
[C---:B------:R-:W-:Y:S01]  /*3250*/  @!P0 FMUL.FTZ R37, R7.reuse, R30 ;  /* 0x0000001e07258220 */ /* 0x040fe20000410000 */
[----:B------:R-:W-:Y:S01]  /*3260*/  @!P0 FFMA.FTZ R22, R6, R4, -R38 ;  /* 0x0000000406168223 */ /* 0x000fe20000010826 */
[----:B------:R-:W-:Y:S01]  /*3270*/  @!P0 FMUL.FTZ R4, R7, R5 ;  /* 0x0000000507048220 */ /* 0x000fe20000410000 */
[----:B------:R-:W-:Y:S01]  /*3280*/  @!P0 FFMA.FTZ R2, R28, R23, R2 ;  /* 0x000000171c028223 */ /* 0x000fe20000010002 */
[----:B------:R-:W-:Y:S01]  /*3290*/  @!P0 FFMA.FTZ R3, R29, R6, R3 ;  /* 0x000000061d038223 */ /* 0x000fe20000010003 */
[----:B------:R-:W-:Y:S01]  /*32a0*/  @!P0 FFMA.FTZ R37, R8, R5, -R37 ;  /* 0x0000000508258223 */ /* 0x000fe20000010825 */
        /* <DEDUP_REMOVED lines=8> */
[----:B------:R-:W-:Y:S03]  /*3330*/  ISETP.GE.AND P0, PT, R11, R15, PT ;  /* 0x0000000f0b00720c */ /* 0x000fe60003f06270 */
[----:B------:R1:W-:Y:S08]  /*3340*/  ST.E.128 desc[UR6][R144.64], R24 ;  /* 0x0000001890007985 */ /* 0x0003f0000c101d06 */
[----:B------:R-:W2:Y:S06]  /*3350*/  @!P1 LD.E.64 R2, desc[UR6][R20.64+0x40] ;  /* 0x0000400614029980 */ /* 0x000eac000c101b00 */
[----:B------:R-:W3:Y:S06]  /*3360*/  @!P1 LD.E.64 R30, desc[UR6][R34.64+0x40] ;  /* 0x00004006221e9980 */ /* 0x000eec000c101b00 */
[----:B-1----:R-:W4:Y:S01]  /*3370*/  LD.E.128 R24, desc[UR6][R32.64+0x80] ;  /* 0x0000800620187980 */ /* 0x002f22000c101d00 */
[--C-:B--2---:R-:W-:Y:S02]  /*3380*/  @!P1 HADD2.F32 R8, -RZ, R2.reuse.H0_H0 ;  /* 0x20000002ff089230 */ /* 0x104fe40000004100 */
[----:B------:R-:W-:Y:S02]  /*3390*/  @!P1 HADD2.F32 R6, -RZ, R2.H1_H1 ;  /* 0x30000002ff069230 */ /* 0x000fe40000004100 */
[--C-:B------:R-:W-:Y:S02]  /*33a0*/  @!P1 HADD2.F32 R4, -RZ, R3.reuse.H0_H0 ;  /* 0x20000003ff049230 */ /* 0x100fe40000004100 */
[--C-:B---3--:R-:W-:Y:S02]  /*33b0*/  @!P1 HADD2.F32 R22, -RZ, R30.reuse.H0_H0 ;  /* 0x2000001eff169230 */ /* 0x108fe40000004100 */
[----:B------:R-:W-:Y:S02]  /*33c0*/  @!P1 HADD2.F32 R5, -RZ, R3.H1_H1 ;  /* 0x30000003ff059230 */ /* 0x000fe40000004100 */
[----:B------:R-:W-:Y:S02]  /*33d0*/  @!P1 HADD2.F32 R28, -RZ, R30.H1_H1 ;  /* 0x3000001eff1c9230 */ /* 0x000fe40000004100 */
[--C-:B------:R-:W-:Y:S02]  /*33e0*/  @!P1 HADD2.F32 R29, -RZ, R31.reuse.H0_H0 ;  /* 0x2000001fff1d9230 */ /* 0x100fe40000004100 */
[----:B------:R-:W-:Y:S01]  /*33f0*/  @!P1 HADD2.F32 R30, -RZ, R31.H1_H1 ;  /* 0x3000001fff1e9230 */ /* 0x000fe20000004100 */
[----:B----4-:R-:W-:Y:S02]  /*3400*/  @!P1 MOV R0, R24 ;  /* 0x0000001800009202 */ /* 0x010fe40000000f00 */
[----:B------:R-:W-:Y:S03]  /*3410*/  @!P1 MOV R7, R25 ;  /* 0x0000001900079202 */ /* 0x000fe60000000f00 */
[--C-:B------:R-:W-:Y:S02]  /*3420*/  @!P1 HADD2.F32 R2, -RZ, R0.reuse.H1_H1 ;  /* 0x30000000ff029230 */ /* 0x100fe40000004100 */
[----:B------:R-:W-:Y:S03]  /*3430*/  @!P1 HADD2.F32 R23, -RZ, R0.H0_H0 ;  /* 0x20000000ff179230 */ /* 0x000fe60000004100 */
        /* <DEDUP_REMOVED lines=8> */
[----:B------:R-:W-:Y:S01]  /*34c0*/  @!P1 MOV R3, R27 ;  /* 0x0000001b00039202 */ /* 0x000fe20000000f00 */
[--C-:B------:R-:W-:Y:S02]  /*34d0*/  @!P1 HADD2.F32 R22, -RZ, R8.reuse.H1_H1 ;  /* 0x30000008ff169230 */ /* 0x100fe40000004100 */
[-C--:B------:R-:W-:Y:S01]  /*34e0*/  @!P1 FMUL.FTZ R2, R2, R6.reuse ;  /* 0x0000000602029220 */ /* 0x080fe20000410000 */
[----:B------:R-:W-:Y:S01]  /*34f0*/  @!P1 FFMA.FTZ R36, R23, R6, -R36 ;  /* 0x0000000617249223 */ /* 0x000fe20000010824 */
[----:B------:R-:W-:Y:S01]  /*3500*/  @!P1 HADD2.F32 R6, -RZ, R8.H0_H0 ;  /* 0x20000008ff069230 */ /* 0x000fe20000004100 */
[----:B------:R-:W-:Y:S01]  /*3510*/  @!P1 F2FP.F16.F32.PACK_AB R0, R0, R31 ;  /* 0x0000001f0000923e */ /* 0x000fe200000000ff */
[--C-:B------:R-:W-:Y:S02]  /*3520*/  @!P1 HADD2.F32 R7, -RZ, R3.reuse.H1_H1 ;  /* 0x30000003ff079230 */ /* 0x100fe40000004100 */
[C---:B------:R-:W-:Y:S01]  /*3530*/  @!P1 FMUL.FTZ R38, R22.reuse, R29 ;  /* 0x0000001d16269220 */ /* 0x040fe20000410000 */
[----:B------:R-:W-:Y:S02]  /*3540*/  @!P1 HADD2.F32 R8, -RZ, R3.H0_H0 ;  /* 0x20000003ff089230 */ /* 0x000fe40000004100 */
[-C--:B------:R-:W-:Y:S01]  /*3550*/  @!P1 FMUL.FTZ R3, R22, R4.reuse ;  /* 0x0000000416039220 */ /* 0x080fe20000410000 */
[----:B------:R-:W-:Y:S01]  /*3560*/  @!P1 FFMA.FTZ R2, R28, R23, R2 ;  /* 0x000000171c029223 */ /* 0x000fe20000010002 */
[----:B------:R-:W-:Y:S01]  /*3570*/  @!P1 FFMA.FTZ R22, R6, R4, -R38 ;  /* 0x0000000406169223 */ /* 0x000fe20000010826 */
[C---:B------:R-:W-:Y:S01]  /*3580*/  @!P1 FMUL.FTZ R37, R7.reuse, R30 ;  /* 0x0000001e07259220 */ /* 0x040fe20000410000 */
[-C--:B------:R-:W-:Y:S01]  /*3590*/  @!P1 FMUL.FTZ R4, R7, R5.reuse ;  /* 0x0000000507049220 */ /* 0x080fe20000410000 */
[----:B------:R-:W-:Y:S01]  /*35a0*/  @!P1 FFMA.FTZ R3, R29, R6, R3 ;  /* 0x000000061d039223 */ /* 0x000fe20000010003 */
[----:B------:R-:W-:Y:S01]  /*35b0*/  @!P1 F2FP.F16.F32.PACK_AB R2, R2, R36 ;  /* 0x000000240202923e */ /* 0x000fe200000000ff */
[----:B------:R-:W-:Y:S01]  /*35c0*/  @!P1 FFMA.FTZ R37, R8, R5, -R37 ;  /* 0x0000000508259223 */ /* 0x000fe20000010825 */
[----:B------:R-:W-:Y:S01]  /*35d0*/  @!P1 FFMA.FTZ R4, R30, R8, R4 ;  /* 0x000000081e049223 */ /* 0x000fe20000010004 */
[----:B------:R-:W-:Y:S02]  /*35e0*/  @!P1 MOV R24, R0 ;  /* 0x0000000000189202 */ /* 0x000fe40000000f00 */
        /* <DEDUP_REMOVED lines=48> */
[----:B------:R-:W-:Y:S02]  /*38f0*/  @!P0 FFMA.FTZ R4, R30, R8, R4 ;  /* 0x000000081e048223 */ /* 0x000fe40000010004 */
[----:B------:R-:W-:Y:S02]  /*3900*/  @!P0 F2FP.F16.F32.PACK_AB R3, R3, R22 ;  /* 0x000000160303823e */ /* 0x000fe400000000ff */
[----:B------:R-:W-:Y:S02]  /*3910*/  @!P0 MOV R25, R2 ;  /* 0x0000000200198202 */ /* 0x000fe40000000f00 */
[----:B------:R-:W-:Y:S02]  /*3920*/  @!P0 F2FP.F16.F32.PACK_AB R4, R4, R37 ;  /* 0x000000250404823e */ /* 0x000fe400000000ff */
[----:B------:R-:W-:Y:S02]  /*3930*/  @!P0 MOV R26, R3 ;  /* 0x00000003001a8202 */ /* 0x000fe40000000f00 */
[----:B------:R-:W-:Y:S05]  /*3940*/  @!P0 MOV R27, R4 ;  /* 0x00000004001b8202 */ /* 0x000fea0000000f00 */
        /* <DEDUP_REMOVED lines=49> */
.L_x_4001:
[----:B------:R-:W-:Y:S05]  /*3c60*/  BSYNC B0 ;  /* 0x0000000000007941 */ /* 0x000fea0003800000 */
.L_x_4000:
[----:B------:R-:W-:Y:S04]  /*3c70*/  BSSY B0, `(.L_x_4002) ;  /* 0x00000d0000007945 */ /* 0x000fe80003800000 */
[----:B------:R-:W-:Y:S05]  /*3c80*/  @!P4 BRA `(.L_x_4003) ;  /* 0x0000000c0038c947 */ /* 0x000fea0003800000 */
[C---:B------:R-:W-:Y:S02]  /*3c90*/  LEA R40, P1, R63.reuse, R93, 0x1 ;  /* 0x0000005d3f287211 */ /* 0x040fe400078208ff */
[----:B------:R-:W-:Y:S02]  /*3ca0*/  SHF.L.U32 R36, R126, 0x1, RZ ;  /* 0x000000017e247819 */ /* 0x000fe400000006ff */
[-C--:B------:R-:W-:Y:S02]  /*3cb0*/  ISETP.GE.AND P0, PT, R16, R15.reuse, PT ;  /* 0x0000000f1000720c */ /* 0x080fe40003f06270 */
[----:B------:R-:W-:Y:S02]  /*3cc0*/  LEA.HI.X R41, R63, R92, R62, 0x1, P1 ;  /* 0x0000005c3f297211 */ /* 0x000fe400008f0c3e */
[-C--:B------:R-:W-:Y:S02]  /*3cd0*/  IADD3 R6, P4, R20, R36.reuse, RZ ;  /* 0x0000002414067210 */ /* 0x080fe40007f9e0ff */
[----:B------:R-:W-:Y:S01]  /*3ce0*/  IADD3 R36, P1, R34, R36, RZ ;  /* 0x0000002422247210 */ /* 0x000fe20007f3e0ff */
[----:B-1----:R-:W2:Y:S01]  /*3cf0*/  LD.E.128 R24, desc[UR6][R40.64] ;  /* 0x0000000628187980 */ /* 0x002ea2000c101d00 */
[----:B------:R-:W-:Y:S04]  /*3d00*/  SHF.L.U64.HI R0, R126, 0x1, R111 ;  /* 0x000000017e007819 */ /* 0x000fe8000001026f */
[-C--:B------:R-:W-:Y:S02]  /*3d10*/  IADD3.X R37, R35, R0.reuse, RZ, P1, !PT ;  /* 0x0000000023257210 */ /* 0x080fe40000ffe4ff */
[----:B------:R-:W-:Y:S02]  /*3d20*/  IADD3.X R7, R21, R0, RZ, P4, !PT ;  /* 0x0000000015077210 */ /* 0x000fe400027fe4ff */
[----:B------:R-:W-:Y:S01]  /*3d30*/  ISETP.GE.AND P1, PT, R12, R15, PT ;  /* 0x0000000f0c00720c */ /* 0x000fe20003f26270 */
[----:B------:R-:W3:Y:S06]  /*3d40*/  @!P0 LD.E.64 R32, desc[UR6][R36.64] ;  /* 0x0000000624208980 */ /* 0x000eec000c101b00 */
[----:B------:R-:W4:Y:S01]  /*3d50*/  @!P0 LD.E.64 R2, desc[UR6][R6.64] ;  /* 0x0000000606028980 */ /* 0x000f22000c101b00 */
[--C-:B---3--:R-:W-:Y:S01]  /*3d60*/  @!P0 HADD2.F32 R29, -RZ, R32.reuse.H0_H0 ;  /* 0x20000020ff1d8230 */ /* 0x108fe20000004100 */
[----:B--2---:R-:W-:Y:S01]  /*3d70*/  @!P0 MOV R28, R24 ;  /* 0x00000018001c8202 */ /* 0x004fe20000000f00 */
[----:B------:R-:W-:Y:S01]  /*3d80*/  @!P0 HADD2.F32 R30, -RZ, R32.H1_H1 ;  /* 0x30000020ff1e8230 */ /* 0x000fe20000004100 */
[----:B------:R-:W-:Y:S01]  /*3d90*/  @!P0 MOV R22, R25 ;  /* 0x0000001900168202 */ /* 0x000fe20000000f00 */
[--C-:B------:R-:W-:Y:S02]  /*3da0*/  @!P0 HADD2.F32 R31, -RZ, R33.reuse.H0_H0 ;  /* 0x20000021ff1f8230 */ /* 0x100fe40000004100 */
[----:B------:R-:W-:Y:S02]  /*3db0*/  @!P0 HADD2.F32 R0, -RZ, R28.H1_H1 ;  /* 0x3000001cff008230 */ /* 0x000fe40000004100 */
[--C-:B----4-:R-:W-:Y:S02]  /*3dc0*/  @!P0 HADD2.F32 R23, -RZ, R2.reuse.H0_H0 ;  /* 0x20000002ff178230 */ /* 0x110fe40000004100 */
[----:B------:R-:W-:Y:S02]  /*3dd0*/  @!P0 HADD2.F32 R8, -RZ, R2.H1_H1 ;  /* 0x30000002ff088230 */ /* 0x000fe40000004100 */
[C---:B------:R-:W-:Y:S01]  /*3de0*/  @!P0 FMUL.FTZ R2, R0.reuse, R29 ;  /* 0x0000001d00028220 */ /* 0x040fe20000410000 */
[----:B------:R-:W-:Y:S02]  /*3df0*/  @!P0 HADD2.F32 R28, -RZ, R28.H0_H0 ;  /* 0x2000001cff1c8230 */ /* 0x000fe40000004100 */
[-C--:B------:R-:W-:Y:S01]  /*3e00*/  @!P0 FMUL.FTZ R0, R0, R23.reuse ;  /* 0x0000001700008220 */ /* 0x080fe20000410000 */
[----:B------:R-:W-:Y:S02]  /*3e10*/  @!P0 HADD2.F32 R32, -RZ, R33.H1_H1 ;  /* 0x30000021ff208230 */ /* 0x000fe40000004100 */
[--C-:B------:R-:W-:Y:S02]  /*3e20*/  @!P0 HADD2.F32 R4, -RZ, R3.reuse.H0_H0 ;  /* 0x20000003ff048230 */ /* 0x100fe40000004100 */
[----:B------:R-:W-:Y:S01]  /*3e30*/  @!P0 FFMA.FTZ R33, R28, R23, -R2 ;  /* 0x000000171c218223 */ /* 0x000fe20000010802 */
[--C-:B------:R-:W-:Y:S01]  /*3e40*/  @!P0 HADD2.F32 R2, -RZ, R22.reuse.H1_H1 ;  /* 0x30000016ff028230 */ /* 0x100fe20000004100 */
[----:B------:R-:W-:Y:S01]  /*3e50*/  @!P0 MOV R23, R26 ;  /* 0x0000001a00178202 */ /* 0x000fe20000000f00 */
[----:B------:R-:W-:Y:S02]  /*3e60*/  @!P0 HADD2.F32 R5, -RZ, R3.H1_H1 ;  /* 0x30000003ff058230 */ /* 0x000fe40000004100 */
[----:B------:R-:W-:Y:S01]  /*3e70*/  @!P0 FFMA.FTZ R0, R29, R28, R0 ;  /* 0x0000001c1d008223 */ /* 0x000fe20000010000 */
[----:B------:R-:W-:Y:S02]  /*3e80*/  @!P0 HADD2.F32 R29, -RZ, R22.H0_H0 ;  /* 0x20000016ff1d8230 */ /* 0x000fe40000004100 */
[C---:B------:R-:W-:Y:S01]  /*3e90*/  @!P0 FMUL.FTZ R39, R2.reuse, R30 ;  /* 0x0000001e02278220 */ /* 0x040fe20000410000 */
[--C-:B------:R-:W-:Y:S01]  /*3ea0*/  @!P0 HADD2.F32 R28, -RZ, R23.reuse.H1_H1 ;  /* 0x30000017ff1c8230 */ /* 0x100fe20000004100 */
[----:B------:R-:W-:Y:S01]  /*3eb0*/  @!P0 MOV R3, R27 ;  /* 0x0000001b00038202 */ /* 0x000fe20000000f00 */
        /* <DEDUP_REMOVED lines=11> */
[----:B------:R-:W-:Y:S01]  /*3f70*/  @!P0 FMUL.FTZ R4, R22, R5 ;  /* 0x0000000516048220 */ /* 0x000fe20000410000 */
[----:B------:R-:W-:Y:S01]  /*3f80*/  @!P0 FFMA.FTZ R3, R31, R8, R3 ;  /* 0x000000081f038223 */ /* 0x000fe20000010003 */
[----:B------:R-:W-:Y:S01]  /*3f90*/  @!P0 F2FP.F16.F32.PACK_AB R2, R2, R39 ;  /* 0x000000270202823e */ /* 0x000fe200000000ff */
[----:B------:R-:W-:Y:S01]  /*3fa0*/  @!P0 FFMA.FTZ R5, R23, R5, -R38 ;  /* 0x0000000517058223 */ /* 0x000fe20000010826 */
[----:B------:R-:W-:Y:S01]  /*3fb0*/  @!P0 FFMA.FTZ R4, R32, R23, R4 ;  /* 0x0000001720048223 */ /* 0x000fe20000010004 */
[----:B------:R-:W-:Y:S02]  /*3fc0*/  LEA R38, P4, R58, R144, 0x1 ;  /* 0x000000903a267211 */ /* 0x000fe400078808ff */
[----:B------:R-:W-:Y:S02]  /*3fd0*/  @!P0 F2FP.F16.F32.PACK_AB R3, R3, R28 ;  /* 0x0000001c0303823e */ /* 0x000fe400000000ff */
[----:B------:R-:W-:Y:S02]  /*3fe0*/  @!P0 F2FP.F16.F32.PACK_AB R4, R4, R5 ;  /* 0x000000050404823e */ /* 0x000fe400000000ff */
[----:B------:R-:W-:Y:S02]  /*3ff0*/  @!P0 MOV R24, R0 ;  /* 0x0000000000188202 */ /* 0x000fe40000000f00 */
[----:B------:R-:W-:Y:S02]  /*4000*/  @!P0 MOV R25, R2 ;  /* 0x0000000200198202 */ /* 0x000fe40000000f00 */
[----:B------:R-:W-:Y:S02]  /*4010*/  @!P0 MOV R26, R3 ;  /* 0x00000003001a8202 */ /* 0x000fe40000000f00 */
[----:B------:R-:W-:Y:S02]  /*4020*/  @!P0 MOV R27, R4 ;  /* 0x00000004001b8202 */ /* 0x000fe40000000f00 */
[----:B------:R-:W-:Y:S02]  /*4030*/  LEA.HI.X R39, R58, R145, R59, 0x1, P4 ;  /* 0x000000913a277211 */ /* 0x000fe400020f0c3b */
        /* <DEDUP_REMOVED lines=111> */
[----:B------:R-:W-:Y:S02]  /*4730*/  @!P1 MOV R7, R25 ;  /* 0x0000001900079202 */ /* 0x000fe40000000f00 */
[----:B------:R-:W-:Y:S01]  /*4740*/  @!P1 MOV R3, R27 ;  /* 0x0000001b00039202 */ /* 0x000fe20000000f00 */
        /* <DEDUP_REMOVED lines=10> */
[-C--:B------:R-:W-:Y:S01]  /*47f0*/  @!P1 FMUL.FTZ R2, R2, R6.reuse ;  /* 0x0000000602029220 */ /* 0x080fe20000410000 */
[--C-:B------:R-:W-:Y:S01]  /*4800*/  @!P1 HADD2.F32 R22, -RZ, R8.reuse.H1_H1 ;  /* 0x30000008ff169230 */ /* 0x100fe20000004100 */
[----:B------:R-:W-:Y:S01]  /*4810*/  @!P1 F2FP.F16.F32.PACK_AB R0, R0, R31 ;  /* 0x0000001f0000923e */ /* 0x000fe200000000ff */
[----:B------:R-:W-:Y:S01]  /*4820*/  @!P1 FFMA.FTZ R32, R23, R6, -R32 ;  /* 0x0000000617209223 */ /* 0x000fe20000010820 */
[----:B------:R-:W-:Y:S02]  /*4830*/  @!P1 HADD2.F32 R6, -RZ, R8.H0_H0 ;  /* 0x20000008ff069230 */ /* 0x000fe40000004100 */
[----:B------:R-:W-:Y:S01]  /*4840*/  @!P1 FFMA.FTZ R2, R28, R23, R2 ;  /* 0x000000171c029223 */ /* 0x000fe20000010002 */
[----:B------:R-:W-:Y:S01]  /*4850*/  @!P1 MOV R24, R0 ;  /* 0x0000000000189202 */ /* 0x000fe20000000f00 */
[----:B------:R-:W-:Y:S01]  /*4860*/  @!P1 FMUL.FTZ R36, R22, R29 ;  /* 0x0000001d16249220 */ /* 0x000fe20000410000 */
[--C-:B------:R-:W-:Y:S02]  /*4870*/  @!P1 HADD2.F32 R7, -RZ, R3.reuse.H1_H1 ;  /* 0x30000003ff079230 */ /* 0x100fe40000004100 */
[----:B------:R-:W-:Y:S01]  /*4880*/  @!P1 F2FP.F16.F32.PACK_AB R2, R2, R32 ;  /* 0x000000200202923e */ /* 0x000fe200000000ff */
[----:B------:R-:W-:Y:S02]  /*4890*/  @!P1 HADD2.F32 R8, -RZ, R3.H0_H0 ;  /* 0x20000003ff089230 */ /* 0x000fe40000004100 */
[-C--:B------:R-:W-:Y:S01]  /*48a0*/  @!P1 FMUL.FTZ R3, R22, R4.reuse ;  /* 0x0000000416039220 */ /* 0x080fe20000410000 */
[----:B------:R-:W-:Y:S01]  /*48b0*/  @!P1 FFMA.FTZ R22, R6, R4, -R36 ;  /* 0x0000000406169223 */ /* 0x000fe20000010824 */
[----:B------:R-:W-:Y:S01]  /*48c0*/  @!P1 MOV R25, R2 ;  /* 0x0000000200199202 */ /* 0x000fe20000000f00 */
[C---:B------:R-:W-:Y:S01]  /*48d0*/  @!P1 FMUL.FTZ R33, R7.reuse, R30 ;  /* 0x0000001e07219220 */ /* 0x040fe20000410000 */
[-C--:B------:R-:W-:Y:S01]  /*48e0*/  @!P1 FMUL.FTZ R4, R7, R5.reuse ;  /* 0x0000000507049220 */ /* 0x080fe20000410000 */
[----:B------:R-:W-:Y:S02]  /*48f0*/  @!P1 FFMA.FTZ R3, R29, R6, R3 ;  /* 0x000000061d039223 */ /* 0x000fe40000010003 */
[----:B------:R-:W-:Y:S01]  /*4900*/  @!P1 FFMA.FTZ R33, R8, R5, -R33 ;  /* 0x0000000508219223 */ /* 0x000fe20000010821 */
[----:B------:R-:W-:Y:S02]  /*4910*/  @!P1 FFMA.FTZ R4, R30, R8, R4 ;  /* 0x000000081e049223 */ /* 0x000fe40000010004 */
[----:B------:R-:W-:Y:S03]  /*4920*/  @!P1 F2FP.F16.F32.PACK_AB R3, R3, R22 ;  /* 0x000000160303923e */ /* 0x000fe600000000ff */
[----:B------:R-:W-:Y:S02]  /*4930*/  @!P1 F2FP.F16.F32.PACK_AB R4, R4, R33 ;  /* 0x000000210404923e */ /* 0x000fe400000000ff */
[----:B------:R-:W-:Y:S02]  /*4940*/  @!P1 MOV R26, R3 ;  /* 0x00000003001a9202 */ /* 0x000fe40000000f00 */
[----:B------:R-:W-:Y:S05]  /*4950*/  @!P1 MOV R27, R4 ;  /* 0x00000004001b9202 */ /* 0x000fea0000000f00 */
[----:B------:R2:W-:Y:S02]  /*4960*/  ST.E.128 desc[UR6][R38.64+0x180], R24 ;  /* 0x0001801826007985 */ /* 0x0005e4000c101d06 */
.L_x_4003:
[----:B------:R-:W-:Y:S05]  /*4970*/  BSYNC B0 ;  /* 0x0000000000007941 */ /* 0x000fea0003800000 */
.L_x_4002:
        /* <DEDUP_REMOVED lines=8> */
[----:B-12---:R-:W2:Y:S01]  /*4a00*/  LD.E.128 R24, desc[UR6][R40.64] ;  /* 0x0000000628187980 */ /* 0x006ea2000c101d00 */
        /* <DEDUP_REMOVED lines=199> */
.L_x_4005:
[----:B------:R-:W-:Y:S05]  /*5680*/  BSYNC B0 ;  /* 0x0000000000007941 */ /* 0x000fea0003800000 */
.L_x_4004:
[----:B------:R-:W-:Y:S04]  /*5690*/  BSSY B0, `(.L_x_4006) ;  /* 0x00000d4000007945 */ /* 0x000fe80003800000 */
[----:B------:R-:W-:Y:S05]  /*56a0*/  @!P2 BRA `(.L_x_4007) ;  /* 0x0000000c0048a947 */ /* 0x000fea0003800000 */
[----:B------:R-:W-:Y:S01]  /*56b0*/  IMAD R2, R147, 0x60, RZ ;  /* 0x0000006093027824 */ /* 0x000fe200078e02ff */
[----:B------:R-:W-:Y:S02]  /*56c0*/  MOV R40, R93 ;  /* 0x0000005d00287202 */ /* 0x000fe40000000f00 */
[----:B------:R-:W-:Y:S02]  /*56d0*/  MOV R41, R92 ;  /* 0x0000005c00297202 */ /* 0x000fe40000000f00 */
[-C--:B------:R-:W-:Y:S02]  /*56e0*/  ISETP.GE.AND P0, PT, R16, R15.reuse, PT ;  /* 0x0000000f1000720c */ /* 0x080fe40003f06270 */
[----:B------:R-:W-:Y:S01]  /*56f0*/  SHF.L.U32 R36, R120, 0x1, RZ ;  /* 0x0000000178247819 */ /* 0x000fe200000006ff */
[----:B------:R-:W-:Y:S01]  /*5700*/  IMAD.WIDE.U32 R40, R146, 0x60, R40 ;  /* 0x0000006092287825 */ /* 0x000fe200078e0028 */
[----:B------:R-:W-:Y:S02]  /*5710*/  SHF.L.U64.HI R0, R120, 0x1, R108 ;  /* 0x0000000178007819 */ /* 0x000fe4000001026c */
[----:B------:R-:W-:Y:S02]  /*5720*/  IADD3 R6, P2, R20, R36, RZ ;  /* 0x0000002414067210 */ /* 0x000fe40007f5e0ff */
[----:B------:R-:W-:Y:S02]  /*5730*/  IADD3 R41, R41, R2, RZ ;  /* 0x0000000229297210 */ /* 0x000fe40007ffe0ff */
[----:B------:R-:W-:Y:S02]  /*5740*/  IADD3 R36, P1, R34, R36, RZ ;  /* 0x0000002422247210 */ /* 0x000fe40007f3e0ff */
[-C--:B------:R-:W-:Y:S01]  /*5750*/  IADD3.X R7, R21, R0.reuse, RZ, P2, !PT ;  /* 0x0000000015077210 */ /* 0x080fe200017fe4ff */
[----:B-123--:R-:W2:Y:S01]  /*5760*/  LD.E.128 R24, desc[UR6][R40.64] ;  /* 0x0000000628187980 */ /* 0x00eea2000c101d00 */
[----:B------:R-:W-:Y:S02]  /*5770*/  IADD3.X R37, R35, R0, RZ, P1, !PT ;  /* 0x0000000023257210 */ /* 0x000fe40000ffe4ff */
[----:B------:R-:W-:Y:S05]  /*5780*/  ISETP.GE.AND P1, PT, R12, R15, PT ;  /* 0x0000000f0c00720c */ /* 0x000fea0003f26270 */
        /* <DEDUP_REMOVED lines=23> */
[----:B------:R-:W-:Y:S02]  /*5900*/  @!P0 HADD2.F32 R28, -RZ, R23.H1_H1 ;  /* 0x30000017ff1c8230 */ /* 0x000fe40000004100 */
[-C--:B------:R-:W-:Y:S01]  /*5910*/  @!P0 FMUL.FTZ R2, R2, R8.reuse ;  /* 0x0000000802028220 */ /* 0x080fe20000410000 */
[----:B------:R-:W-:Y:S01]  /*5920*/  @!P0 F2FP.F16.F32.PACK_AB R0, R0, R33 ;  /* 0x000000210000823e */ /* 0x000fe200000000ff */
[----:B------:R-:W-:Y:S02]  /*5930*/  @!P0 HADD2.F32 R22, -RZ, R3.H1_H1 ;  /* 0x30000003ff168230 */ /* 0x000fe40000004100 */
[----:B------:R-:W-:Y:S01]  /*5940*/  @!P0 FFMA.FTZ R42, R29, R8, -R42 ;  /* 0x000000081d2a8223 */ /* 0x000fe2000001082a */
[----:B------:R-:W-:Y:S02]  /*5950*/  @!P0 HADD2.F32 R8, -RZ, R23.H0_H0 ;  /* 0x20000017ff088230 */ /* 0x000fe40000004100 */
[C---:B------:R-:W-:Y:S01]  /*5960*/  @!P0 FMUL.FTZ R39, R28.reuse, R31 ;  /* 0x0000001f1c278220 */ /* 0x040fe20000410000 */
[----:B------:R-:W-:Y:S02]  /*5970*/  @!P0 HADD2.F32 R23, -RZ, R3.H0_H0 ;  /* 0x20000003ff178230 */ /* 0x000fe40000004100 */
[----:B------:R-:W-:Y:S01]  /*5980*/  @!P0 FMUL.FTZ R3, R28, R4 ;  /* 0x000000041c038220 */ /* 0x000fe20000410000 */
[----:B------:R-:W-:Y:S01]  /*5990*/  @!P0 FMUL.FTZ R38, R22, R32 ;  /* 0x0000002016268220 */ /* 0x000fe20000410000 */
[----:B------:R-:W-:Y:S01]  /*59a0*/  @!P0 FFMA.FTZ R28, R8, R4, -R39 ;  /* 0x00000004081c8223 */ /* 0x000fe20000010827 */
[----:B------:R-:W-:Y:S01]  /*59b0*/  @!P0 FMUL.FTZ R4, R22, R5 ;  /* 0x0000000516048220 */ /* 0x000fe20000410000 */
[----:B------:R-:W-:Y:S01]  /*59c0*/  @!P0 FFMA.FTZ R2, R30, R29, R2 ;  /* 0x0000001d1e028223 */ /* 0x000fe20000010002 */
[----:B------:R-:W-:Y:S01]  /*59d0*/  @!P0 FFMA.FTZ R3, R31, R8, R3 ;  /* 0x000000081f038223 */ /* 0x000fe20000010003 */
[----:B------:R-:W-:Y:S02]  /*59e0*/  IMAD R8, R167, 0x60, RZ ;  /* 0x00000060a7087824 */ /* 0x000fe400078e02ff */
[----:B------:R-:W-:Y:S01]  /*59f0*/  @!P0 FFMA.FTZ R4, R32, R23, R4 ;  /* 0x0000001720048223 */ /* 0x000fe20000010004 */
[----:B------:R-:W-:Y:S01]  /*5a00*/  @!P0 FFMA.FTZ R5, R23, R5, -R38 ;  /* 0x0000000517058223 */ /* 0x000fe20000010826 */
[----:B------:R-:W-:Y:S01]  /*5a10*/  IMAD.WIDE.U32 R38, R166, 0x60, R144 ;  /* 0x00000060a6267825 */ /* 0x000fe200078e0090 */
[----:B------:R-:W-:Y:S02]  /*5a20*/  @!P0 F2FP.F16.F32.PACK_AB R2, R2, R42 ;  /* 0x0000002a0202823e */ /* 0x000fe400000000ff */
[----:B------:R-:W-:Y:S02]  /*5a30*/  @!P0 F2FP.F16.F32.PACK_AB R3, R3, R28 ;  /* 0x0000001c0303823e */ /* 0x000fe400000000ff */
[----:B------:R-:W-:Y:S02]  /*5a40*/  @!P0 F2FP.F16.F32.PACK_AB R4, R4, R5 ;  /* 0x000000050404823e */ /* 0x000fe400000000ff */
[----:B------:R-:W-:Y:S02]  /*5a50*/  IADD3 R39, R39, R8, RZ ;  /* 0x0000000827277210 */ /* 0x000fe40007ffe0ff */
[----:B------:R-:W-:Y:S02]  /*5a60*/  @!P0 MOV R24, R0 ;  /* 0x0000000000188202 */ /* 0x000fe40000000f00 */
        /* <DEDUP_REMOVED lines=85> */
[C---:B------:R-:W-:Y:S01]  /*5fc0*/  @!P0 FMUL.FTZ R43, R23.reuse, R30 ;  /* 0x0000001e172b8220 */ /* 0x040fe20000410000 */
[--C-:B------:R-:W-:Y:S02]  /*5fd0*/  @!P0 HADD2.F32 R15, -RZ, R3.reuse.H1_H1 ;  /* 0x30000003ff0f8230 */ /* 0x100fe40000004100 */
[----:B------:R-:W-:Y:S02]  /*5fe0*/  @!P0 HADD2.F32 R22, -RZ, R3.H0_H0 ;  /* 0x20000003ff168230 */ /* 0x000fe40000004100 */
[-C--:B------:R-:W-:Y:S01]  /*5ff0*/  @!P0 FMUL.FTZ R3, R23, R4.reuse ;  /* 0x0000000417038220 */ /* 0x080fe20000410000 */
[----:B------:R-:W-:Y:S01]  /*6000*/  @!P0 FFMA.FTZ R23, R8, R4, -R43 ;  /* 0x0000000408178223 */ /* 0x000fe2000001082b */
[C---:B------:R-:W-:Y:S01]  /*6010*/  @!P0 FMUL.FTZ R42, R15.reuse, R31 ;  /* 0x0000001f0f2a8220 */ /* 0x040fe20000410000 */
[----:B------:R-:W-:Y:S01]  /*6020*/  @!P0 FMUL.FTZ R4, R15, R5 ;  /* 0x000000050f048220 */ /* 0x000fe20000410000 */
        /* <DEDUP_REMOVED lines=58> */
.L_x_4007:
[----:B------:R-:W-:Y:S05]  /*63d0*/  BSYNC B0 ;  /* 0x0000000000007941 */ /* 0x000fea0003800000 */
.L_x_4006:
[----:B------:R-:W5:Y:S02]  /*63e0*/  LD.E R0, desc[UR6][R18.64+0xd0] ;  /* 0x0000d00612007980 */ /* 0x000f64000c101900 */
[----:B-----5:R-:W-:Y:S05]  /*63f0*/  IMAD.U32 R0, R0, -0x20, RZ ;  /* 0xffffffe000007824 */ /* 0x020fea00078e00ff */
[C---:B------:R-:W-:Y:S02]  /*6400*/  LEA R20, P1, R0.reuse, R20, 0x1 ;  /* 0x0000001400147211 */ /* 0x040fe400078208ff */
[C---:B------:R-:W-:Y:S02]  /*6410*/  LEA R34, P0, R0.reuse, R34, 0x1 ;  /* 0x0000002200227211 */ /* 0x040fe400078008ff */
[C---:B------:R-:W-:Y:S02]  /*6420*/  LEA.HI.X.SX32 R21, R0.reuse, R21, 0x1, P1 ;  /* 0x0000001500157211 */ /* 0x040fe400008f0eff */
[----:B------:R-:W-:Y:S01]  /*6430*/  LEA.HI.X.SX32 R35, R0, R35, 0x1, P0 ;  /* 0x0000002300237211 */ /* 0x000fe200000f0eff */
[----:B------:R-:W-:Y:S05]  /*6440*/  BRA `(.L_x_4008) ;  /* 0x0000006400a47947 */ /* 0x000fea0003800000 */
.L_x_3999:
[----:B------:R-:W-:Y:S04]  /*6450*/  BSSY B1, `(.L_x_4009) ;  /* 0x0000180000017945 */ /* 0x000fe80003800000 */
[----:B------:R-:W-:Y:S05]  /*6460*/  @!P0 BRA `(.L_x_4010) ;  /* 0x0000001400f88947 */ /* 0x000fea0003800000 */
[-C--:B------:R-:W-:Y:S01]  /*6470*/  ISETP.GE.AND P0, PT, R16, R15.reuse, PT ;  /* 0x0000000f1000720c */ /* 0x080fe20003f06270 */
[----:B------:R-:W-:Y:S01]  /*6480*/  IMAD.MOV.U32 R150, RZ, RZ, R93 ;  /* 0x000000ffff967224 */ /* 0x000fe200078e005d */
[----:B------:R-:W-:Y:S01]  /*6490*/  BSSY B0, `(.L_x_4011) ;  /* 0x000005f000007945 */ /* 0x000fe20003800000 */
[----:B------:R-:W-:Y:S01]  /*64a0*/  IMAD.MOV.U32 R151, RZ, RZ, R92 ;  /* 0x000000ffff977224 */ /* 0x000fe200078e005c */
[-C--:B------:R-:W-:Y:S02]  /*64b0*/  ISETP.GE.AND P3, PT, R12, R15.reuse, PT ;  /* 0x0000000f0c00720c */ /* 0x080fe40003f66270 */
[----:B------:R-:W-:Y:S02]  /*64c0*/  ISETP.GE.AND P2, PT, R11, R15, PT ;  /* 0x0000000f0b00720c */ /* 0x000fe40003f46270 */
[----:B------:R1:W5:Y:S05]  /*64d0*/  LD.E.128 R40, desc[UR6][R150.64] ;  /* 0x0000000696287980 */ /* 0x00036a000c101d00 */
[----:B------:R-:W-:Y:S06]  /*64e0*/  @P0 BRA `(.L_x_4012) ;  /* 0x0000000400640947 */ /* 0x000fec0003800000 */
        /* <DEDUP_REMOVED lines=17> */
[----:B------:R2:W3:Y:S01]  /*6600*/  LD.E.128 R4, desc[UR6][R2.64] ;  /* 0x0000000602047980 */ /* 0x0004e2000c101d00 */
[----:B------:R-:W-:Y:S07]  /*6610*/  @P5 IADD3 R0, -R8, RZ, RZ ;  /* 0x000000ff08005210 */ /* 0x000fee0007ffe1ff */
[----:B------:R-:W4:Y:S01]  /*6620*/  LD.E.128 R152, desc[UR6][R152.64] ;  /* 0x0000000698987980 */ /* 0x000f22000c101d00 */
[----:B--2---:R-:W-:Y:S02]  /*6630*/  MOV R2, R97 ;  /* 0x0000006100027202 */ /* 0x004fe40000000f00 */
[----:B------:R-:W-:Y:S02]  /*6640*/  MOV R3, R96 ;  /* 0x0000006000037202 */ /* 0x000fe40000000f00 */
[C---:B------:R-:W-:Y:S04]  /*6650*/  LEA R2, P0, R0.reuse, R2, 0x1 ;  /* 0x0000000200027211 */ /* 0x040fe800078008ff */
[----:B------:R-:W-:Y:S05]  /*6660*/  LEA.HI.X.SX32 R3, R0, R3, 0x1, P0 ;  /* 0x0000000300037211 */ /* 0x000fea00000f0eff */
[----:B------:R4:W2:Y:S02]  /*6670*/  LD.E.128 R36, desc[UR6][R2.64] ;  /* 0x0000000602247980 */ /* 0x0008a4000c101d00 */
[----:B----4-:R-:W-:Y:S01]  /*6680*/  HADD2.F32 R3, -RZ, R153.H0_H0 ;  /* 0x20000099ff037230 */ /* 0x010fe20000004100 */
[----:B---3--:R-:W-:Y:S01]  /*6690*/  MOV R24, R5 ;  /* 0x0000000500187202 */ /* 0x008fe20000000f00 */
        /* <DEDUP_REMOVED lines=32> */
[--C-:B--2---:R-:W-:Y:S02]  /*68a0*/  HADD2.F32 R23, -RZ, R36.reuse.H0_H0 ;  /* 0x20000024ff177230 */ /* 0x104fe40000004100 */
[----:B------:R-:W-:Y:S01]  /*68b0*/  FMUL.FTZ R5, R25, R5 ;  /* 0x0000000519057220 */ /* 0x000fe20000410000 */
[----:B------:R-:W-:Y:S02]  /*68c0*/  HADD2.F32 R25, -RZ, R36.H1_H1 ;  /* 0x30000024ff197230 */ /* 0x000fe40000004100 */
        /* <DEDUP_REMOVED lines=10> */
[----:B------:R-:W-:Y:S02]  /*6970*/  HADD2.F32 R29, -RZ, R38.H0_H0 ;  /* 0x20000026ff1d7230 */ /* 0x000fe40000004100 */
[----:B------:R-:W-:Y:S02]  /*6980*/  HADD2.F32 R23, -RZ, R40.H0_H0 ;  /* 0x20000028ff177230 */ /* 0x000fe40000004100 */
[----:B------:R-:W-:Y:S01]  /*6990*/  FFMA.FTZ R4, R22, R28, R4 ;  /* 0x0000001c16047223 */ /* 0x000fe20000010004 */
[----:B------:R-:W-:Y:S02]  /*69a0*/  HADD2.F32 R30, -RZ, R38.H1_H1 ;  /* 0x30000026ff1e7230 */ /* 0x000fe40000004100 */
[----:B------:R-:W-:Y:S01]  /*69b0*/  HADD2.F32 R24, -RZ, R40.H1_H1 ;  /* 0x30000028ff187230 */ /* 0x000fe20000004100 */
[----:B------:R-:W-:Y:S01]  /*69c0*/  F2FP.F16.F32.PACK_AB R40, R2, R0 ;  /* 0x000000000228723e */ /* 0x000fe200000000ff */
[----:B------:R-:W-:Y:S01]  /*69d0*/  HADD2.F32 R31, -RZ, R39.H0_H0 ;  /* 0x20000027ff1f7230 */ /* 0x000fe20000004100 */
[----:B------:R-:W-:Y:S01]  /*69e0*/  F2FP.F16.F32.PACK_AB R41, R4, R3 ;  /* 0x000000030429723e */ /* 0x000fe200000000ff */
[----:B------:R-:W-:Y:S02]  /*69f0*/  HADD2.F32 R25, -RZ, R33.H0_H0 ;  /* 0x20000021ff197230 */ /* 0x000fe40000004100 */
[----:B------:R-:W-:Y:S01]  /*6a00*/  FFMA.FTZ R5, R23, R29, R5 ;  /* 0x0000001d17057223 */ /* 0x000fe20000010005 */
[----:B------:R-:W-:Y:S02]  /*6a10*/  HADD2.F32 R32, -RZ, R39.H1_H1 ;  /* 0x30000027ff207230 */ /* 0x000fe40000004100 */
[----:B------:R-:W-:Y:S01]  /*6a20*/  FFMA.FTZ R6, R24, R30, R6 ;  /* 0x0000001e18067223 */ /* 0x000fe20000010006 */
[----:B------:R-:W-:Y:S02]  /*6a30*/  HADD2.F32 R26, -RZ, R33.H1_H1 ;  /* 0x30000021ff1a7230 */ /* 0x000fe40000004100 */
[----:B------:R-:W-:Y:S02]  /*6a40*/  FFMA.FTZ R7, R25, R31, R7 ;  /* 0x0000001f19077223 */ /* 0x000fe40000010007 */
[----:B------:R-:W-:Y:S01]  /*6a50*/  F2FP.F16.F32.PACK_AB R42, R6, R5 ;  /* 0x00000005062a723e */ /* 0x000fe200000000ff */
[----:B------:R-:W-:Y:S05]  /*6a60*/  FFMA.FTZ R8, R26, R32, R8 ;  /* 0x000000201a087223 */ /* 0x000fea0000010008 */
[----:B------:R-:W-:Y:S02]  /*6a70*/  F2FP.F16.F32.PACK_AB R43, R8, R7 ;  /* 0x00000007082b723e */ /* 0x000fe400000000ff */
.L_x_4012:
[----:B------:R-:W-:Y:S05]  /*6a80*/  BSYNC B0 ;  /* 0x0000000000007941 */ /* 0x000fea0003800000 */
.L_x_4011:
[----:B-----5:R2:W-:Y:S01]  /*6a90*/  ST.E.128 desc[UR6][R144.64], R40 ;  /* 0x0000002890007985 */ /* 0x0205e2000c101d06 */
[----:B------:R-:W-:Y:S03]  /*6aa0*/  BSSY B0, `(.L_x_4013) ;  /* 0x000005c000007945 */ /* 0x000fe60003800000 */
[----:B--2---:R2:W5:Y:S01]  /*6ab0*/  LD.E.128 R40, desc[UR6][R150.64+0x80] ;  /* 0x0000800696287980 */ /* 0x004562000c101d00 */
        /* <DEDUP_REMOVED lines=8> */
[----:B------:R-:W-:Y:S02]  /*6b40*/  MOV R22, R97 ;  /* 0x0000006100167202 */ /* 0x000fe40000000f00 */
[----:B------:R-:W-:Y:S02]  /*6b50*/  MOV R23, R96 ;  /* 0x0000006000177202 */ /* 0x000fe40000000f00 */
[----:B-----5:R-:W-:Y:S02]  /*6b60*/  MOV R28, R40 ;  /* 0x00000028001c7202 */ /* 0x020fe40000000f00 */
[----:B------:R-:W-:Y:S02]  /*6b70*/  MOV R40, R42 ;  /* 0x0000002a00287202 */ /* 0x000fe40000000f00 */
[C---:B------:R-:W-:Y:S02]  /*6b80*/  @P3 IADD3 R3, -R0.reuse, RZ, RZ ;  /* 0x000000ff00033210 */ /* 0x040fe40007ffe1ff */
[----:B------:R-:W-:Y:S02]  /*6b90*/  @P3 IADD3 R4, -R0, RZ, RZ ;  /* 0x000000ff00043210 */ /* 0x000fe40007ffe1ff */
[C---:B------:R-:W-:Y:S02]  /*6ba0*/  LEA R2, P1, R3.reuse, R150, 0x1 ;  /* 0x0000009603027211 */ /* 0x040fe400078208ff */
[C---:B------:R-:W-:Y:S02]  /*6bb0*/  LEA R152, P0, R4.reuse, R6, 0x1 ;  /* 0x0000000604987211 */ /* 0x040fe400078008ff */
[----:B------:R-:W-:Y:S02]  /*6bc0*/  LEA.HI.X.SX32 R3, R3, R151, 0x1, P1 ;  /* 0x0000009703037211 */ /* 0x000fe400008f0eff */
[----:B------:R-:W-:Y:S02]  /*6bd0*/  LEA.HI.X.SX32 R153, R4, R7, 0x1, P0 ;  /* 0x0000000704997211 */ /* 0x000fe400000f0eff */
[----:B------:R-:W-:Y:S01]  /*6be0*/  MOV R33, R43 ;  /* 0x0000002b00217202 */ /* 0x000fe20000000f00 */
[----:B------:R3:W4:Y:S08]  /*6bf0*/  LD.E.128 R4, desc[UR6][R2.64+0x80] ;  /* 0x0000800602047980 */ /* 0x000730000c101d00 */
[----:B------:R-:W2:Y:S01]  /*6c00*/  LD.E.128 R152, desc[UR6][R152.64+0x80] ;  /* 0x0000800698987980 */ /* 0x000ea2000c101d00 */
[----:B---3--:R-:W-:Y:S02]  /*6c10*/  MOV R3, RZ ;  /* 0x000000ff00037202 */ /* 0x008fe40000000f00 */
[----:B------:R-:W-:Y:S04]  /*6c20*/  @P3 IADD3 R3, -R0, RZ, RZ ;  /* 0x000000ff00033210 */ /* 0x000fe80007ffe1ff */
[C---:B------:R-:W-:Y:S04]  /*6c30*/  LEA R2, P0, R3.reuse, R22, 0x1 ;  /* 0x0000001603027211 */ /* 0x040fe800078008ff */
[----:B------:R-:W-:Y:S05]  /*6c40*/  LEA.HI.X.SX32 R3, R3, R23, 0x1, P0 ;  /* 0x0000001703037211 */ /* 0x000fea00000f0eff */
[----:B------:R2:W3:Y:S02]  /*6c50*/  LD.E.128 R36, desc[UR6][R2.64+0x80] ;  /* 0x0000800602247980 */ /* 0x0004e4000c101d00 */
[----:B--2---:R-:W-:Y:S01]  /*6c60*/  HADD2.F32 R3, -RZ, R153.H0_H0 ;  /* 0x20000099ff037230 */ /* 0x004fe20000004100 */
[----:B----4-:R-:W-:Y:S01]  /*6c70*/  MOV R24, R5 ;  /* 0x0000000500187202 */ /* 0x010fe20000000f00 */
        /* <DEDUP_REMOVED lines=32> */
[--C-:B---3--:R-:W-:Y:S02]  /*6e80*/  HADD2.F32 R23, -RZ, R36.reuse.H0_H0 ;  /* 0x20000024ff177230 */ /* 0x108fe40000004100 */
        /* <DEDUP_REMOVED lines=29> */
.L_x_4014:
[----:B------:R-:W-:Y:S05]  /*7060*/  BSYNC B0 ;  /* 0x0000000000007941 */ /* 0x000fea0003800000 */
.L_x_4013:
[----:B-----5:R3:W-:Y:S01]  /*7070*/  ST.E.128 desc[UR6][R144.64+0x80], R40 ;  /* 0x0000802890007985 */ /* 0x0207e2000c101d06 */
[----:B------:R-:W-:Y:S03]  /*7080*/  BSSY B0, `(.L_x_4015) ;  /* 0x000005c000007945 */ /* 0x000fe60003800000 */
[----:B---3--:R3:W5:Y:S01]  /*7090*/  LD.E.128 R40, desc[UR6][R150.64+0x100] ;  /* 0x0001000696287980 */ /* 0x008762000c101d00 */
        /* <DEDUP_REMOVED lines=19> */
[----:B------:R4:W2:Y:S08]  /*71d0*/  LD.E.128 R4, desc[UR6][R2.64+0x100] ;  /* 0x0001000602047980 */ /* 0x0008b0000c101d00 */
[----:B------:R-:W3:Y:S01]  /*71e0*/  LD.E.128 R152, desc[UR6][R152.64+0x100] ;  /* 0x0001000698987980 */ /* 0x000ee2000c101d00 */
[----:B----4-:R-:W-:Y:S02]  /*71f0*/  MOV R3, RZ ;  /* 0x000000ff00037202 */ /* 0x010fe40000000f00 */
        /* <DEDUP_REMOVED lines=68> */
.L_x_4016:
[----:B------:R-:W-:Y:S05]  /*7640*/  BSYNC B0 ;  /* 0x0000000000007941 */ /* 0x000fea0003800000 */
.L_x_4015:
[----:B-----5:R4:W-:Y:S01]  /*7650*/  ST.E.128 desc[UR6][R144.64+0x100], R40 ;  /* 0x0001002890007985 */ /* 0x0209e2000c101d06 */
[----:B------:R-:W-:Y:S01]  /*7660*/  ISETP.GE.AND P0, PT, R10, R15, PT ;  /* 0x0000000f0a00720c */ /* 0x000fe20003f06270 */
[----:B------:R-:W-:Y:S02]  /*7670*/  BSSY B0, `(.L_x_4017) ;  /* 0x000005c000007945 */ /* 0x000fe40003800000 */
[----:B----4-:R4:W5:Y:S10]  /*7680*/  LD.E.128 R40, desc[UR6][R150.64+0x180] ;  /* 0x0001800696287980 */ /* 0x010974000c101d00 */
        /* <DEDUP_REMOVED lines=90> */
.L_x_4018:
[----:B------:R-:W-:Y:S05]  /*7c30*/  BSYNC B0 ;  /* 0x0000000000007941 */ /* 0x000fea0003800000 */
.L_x_4017:
[----:B-----5:R1:W-:Y:S02]  /*7c40*/  ST.E.128 desc[UR6][R144.64+0x180], R40 ;  /* 0x0001802890007985 */ /* 0x0203e4000c101d06 */
.L_x_4010:
[----:B------:R-:W-:Y:S05]  /*7c50*/  BSYNC B1 ;  /* 0x0000000000017941 */ /* 0x000fea0003800000 */
.L_x_4009:
[----:B------:R-:W-:Y:S04]  /*7c60*/  BSSY B1, `(.L_x_4019) ;  /* 0x0000188000017945 */ /* 0x000fe80003800000 */
[----:B------:R-:W-:Y:S05]  /*7c70*/  @!P4 BRA `(.L_x_4020) ;  /* 0x000000180018c947 */ /* 0x000fea0003800000 */
[C---:B------:R-:W-:Y:S01]  /*7c80*/  LEA R156, P4, R63.reuse, R93, 0x1 ;  /* 0x0000005d3f9c7211 */ /* 0x040fe200078808ff */
[----:B------:R-:W-:Y:S01]  /*7c90*/  BSSY B0, `(.L_x_4021) ;  /* 0x0000062000007945 */ /* 0x000fe20003800000 */
[-C--:B------:R-:W-:Y:S02]  /*7ca0*/  ISETP.GE.AND P3, PT, R16, R15.reuse, PT ;  /* 0x0000000f1000720c */ /* 0x080fe40003f66270 */
[----:B------:R-:W-:Y:S02]  /*7cb0*/  LEA.HI.X R157, R63, R92, R62, 0x1, P4 ;  /* 0x0000005c3f9d7211 */ /* 0x000fe400020f0c3e */
[----:B-1234-:R-:W-:Y:S02]  /*7cc0*/  LEA R150, P2, R58, R144, 0x1 ;  /* 0x000000903a967211 */ /* 0x01efe400078408ff */
[-C--:B------:R-:W-:Y:S01]  /*7cd0*/  ISETP.GE.AND P1, PT, R12, R15.reuse, PT ;  /* 0x0000000f0c00720c */ /* 0x080fe20003f26270 */
[----:B------:R1:W5:Y:S01]  /*7ce0*/  LD.E.128 R40, desc[UR6][R156.64] ;  /* 0x000000069c287980 */ /* 0x000362000c101d00 */
[----:B------:R-:W-:Y:S02]  /*7cf0*/  ISETP.GE.AND P0, PT, R11, R15, PT ;  /* 0x0000000f0b00720c */ /* 0x000fe40003f06270 */
[----:B------:R-:W-:Y:S03]  /*7d00*/  LEA.HI.X R151, R58, R145, R59, 0x1, P2 ;  /* 0x000000913a977211 */ /* 0x000fe600010f0c3b */
[----:B------:R-:W-:Y:S08]  /*7d10*/  @P3 BRA `(.L_x_4022) ;  /* 0x0000000400643947 */ /* 0x000ff00003800000 */
        /* <DEDUP_REMOVED lines=16> */
[----:B------:R2:W3:Y:S08]  /*7e20*/  LD.E.128 R4, desc[UR6][R2.64] ;  /* 0x0000000602047980 */ /* 0x0004f0000c101d00 */
[----:B------:R-:W4:Y:S01]  /*7e30*/  LD.E.128 R152, desc[UR6][R152.64] ;  /* 0x0000000698987980 */ /* 0x000f22000c101d00 */
[----:B--2---:R-:W-:Y:S02]  /*7e40*/  MOV R2, RZ ;  /* 0x000000ff00027202 */ /* 0x004fe40000000f00 */
[----:B------:R-:W-:Y:S04]  /*7e50*/  @P3 IADD3 R2, -R0, RZ, RZ ;  /* 0x000000ff00023210 */ /* 0x000fe80007ffe1ff */
[----:B------:R-:W-:Y:S04]  /*7e60*/  IADD3 R3, P2, R126, R2, RZ ;  /* 0x000000027e037210 */ /* 0x000fe80007f5e0ff */
[----:B------:R-:W-:Y:S02]  /*7e70*/  LEA.HI.X.SX32 R0, R2, R111, 0x1, P2 ;  /* 0x0000006f02007211 */ /* 0x000fe400010f0eff */
[C---:B------:R-:W-:Y:S04]  /*7e80*/  LEA R2, P2, R3.reuse, R97, 0x1 ;  /* 0x0000006103027211 */ /* 0x040fe800078408ff */
[----:B------:R-:W-:Y:S05]  /*7e90*/  LEA.HI.X R3, R3, R96, R0, 0x1, P2 ;  /* 0x0000006003037211 */ /* 0x000fea00010f0c00 */
        /* <DEDUP_REMOVED lines=39> */
[--C-:B--2---:R-:W-:Y:S02]  /*8110*/  HADD2.F32 R23, -RZ, R36.reuse.H0_H0 ;  /* 0x20000024ff177230 */ /* 0x104fe40000004100 */
        /* <DEDUP_REMOVED lines=25> */
.L_x_4022:
[----:B------:R-:W-:Y:S05]  /*82b0*/  BSYNC B0 ;  /* 0x0000000000007941 */ /* 0x000fea0003800000 */
.L_x_4021:
[----:B-----5:R2:W-:Y:S01]  /*82c0*/  ST.E.128 desc[UR6][R150.64], R40 ;  /* 0x0000002896007985 */ /* 0x0205e2000c101d06 */
[----:B------:R-:W-:Y:S03]  /*82d0*/  BSSY B0, `(.L_x_4023) ;  /* 0x000005e000007945 */ /* 0x000fe60003800000 */
[----:B--2---:R2:W5:Y:S01]  /*82e0*/  LD.E.128 R40, desc[UR6][R156.64+0x80] ;  /* 0x000080069c287980 */ /* 0x004562000c101d00 */
[----:B------:R-:W-:Y:S05]  /*82f0*/  @P1 BRA `(.L_x_4024) ;  /* 0x00000004006c1947 */ /* 0x000fea0003800000 */
[----:B------:R-:W-:Y:S02]  /*8300*/  LEA.HI R0, R15, R15, RZ, 0x1 ;  /* 0x0000000f0f007211 */ /* 0x000fe400078f08ff */
[C---:B------:R-:W-:Y:S02]  /*8310*/  LEA R6, P1, R67.reuse, R93, 0x1 ;  /* 0x0000005d43067211 */ /* 0x040fe400078208ff */
[----:B------:R-:W-:Y:S02]  /*8320*/  SHF.R.S32.HI R0, RZ, 0x1, R0 ;  /* 0x00000001ff007819 */ /* 0x000fe40000011400 */
[----:B------:R-:W-:Y:S02]  /*8330*/  MOV R5, RZ ;  /* 0x000000ff00057202 */ /* 0x000fe40000000f00 */
[-C--:B------:R-:W-:Y:S02]  /*8340*/  ISETP.GE.AND P2, PT, R12, R0.reuse, PT ;  /* 0x000000000c00720c */ /* 0x080fe40003f46270 */
[----:B------:R-:W-:Y:S02]  /*8350*/  MOV R3, R0 ;  /* 0x0000000000037202 */ /* 0x000fe40000000f00 */
[----:B------:R-:W-:Y:S02]  /*8360*/  LEA.HI.X R7, R67, R92, R66, 0x1, P1 ;  /* 0x0000005c43077211 */ /* 0x000fe400008f0c42 */
[----:B-----5:R-:W-:Y:S02]  /*8370*/  MOV R28, R40 ;  /* 0x00000028001c7202 */ /* 0x020fe40000000f00 */
[----:B------:R-:W-:Y:S02]  /*8380*/  MOV R40, R42 ;  /* 0x0000002a00287202 */ /* 0x000fe40000000f00 */
[----:B------:R-:W-:Y:S03]  /*8390*/  MOV R33, R43 ;  /* 0x0000002b00217202 */ /* 0x000fe60000000f00 */
        /* <DEDUP_REMOVED lines=8> */
[----:B------:R3:W4:Y:S08]  /*8420*/  LD.E.128 R4, desc[UR6][R2.64] ;  /* 0x0000000602047980 */ /* 0x000730000c101d00 */
[----:B------:R-:W2:Y:S01]  /*8430*/  LD.E.128 R152, desc[UR6][R152.64] ;  /* 0x0000000698987980 */ /* 0x000ea2000c101d00 */
[----:B---3--:R-:W-:Y:S02]  /*8440*/  MOV R2, RZ ;  /* 0x000000ff00027202 */ /* 0x008fe40000000f00 */
[----:B------:R-:W-:Y:S04]  /*8450*/  @P2 IADD3 R2, -R0, RZ, RZ ;  /* 0x000000ff00022210 */ /* 0x000fe80007ffe1ff */
[----:B------:R-:W-:Y:S04]  /*8460*/  IADD3 R3, P1, R121, R2, RZ ;  /* 0x0000000279037210 */ /* 0x000fe80007f3e0ff */
[----:B------:R-:W-:Y:S02]  /*8470*/  LEA.HI.X.SX32 R0, R2, R109, 0x1, P1 ;  /* 0x0000006d02007211 */ /* 0x000fe400008f0eff */
[C---:B------:R-:W-:Y:S04]  /*8480*/  LEA R2, P1, R3.reuse, R97, 0x1 ;  /* 0x0000006103027211 */ /* 0x040fe800078208ff */
[----:B------:R-:W-:Y:S05]  /*8490*/  LEA.HI.X R3, R3, R96, R0, 0x1, P1 ;  /* 0x0000006003037211 */ /* 0x000fea00008f0c00 */
        /* <DEDUP_REMOVED lines=39> */
[--C-:B---3--:R-:W-:Y:S02]  /*8710*/  HADD2.F32 R23, -RZ, R36.reuse.H0_H0 ;  /* 0x20000024ff177230 */ /* 0x108fe40000004100 */
        /* <DEDUP_REMOVED lines=25> */
.L_x_4024:
[----:B------:R-:W-:Y:S05]  /*88b0*/  BSYNC B0 ;  /* 0x0000000000007941 */ /* 0x000fea0003800000 */
.L_x_4023:
[----:B-----5:R3:W-:Y:S01]  /*88c0*/  ST.E.128 desc[UR6][R150.64+0x80], R40 ;  /* 0x0000802896007985 */ /* 0x0207e2000c101d06 */
[----:B------:R-:W-:Y:S03]  /*88d0*/  BSSY B0, `(.L_x_4025) ;  /* 0x000005e000007945 */ /* 0x000fe60003800000 */
[----:B---3--:R3:W5:Y:S01]  /*88e0*/  LD.E.128 R40, desc[UR6][R156.64+0x100] ;  /* 0x000100069c287980 */ /* 0x008762000c101d00 */
[----:B------:R-:W-:Y:S05]  /*88f0*/  @P0 BRA `(.L_x_4026) ;  /* 0x00000004006c0947 */ /* 0x000fea0003800000 */
[----:B------:R-:W-:Y:S02]  /*8900*/  LEA.HI R0, R15, R15, RZ, 0x1 ;  /* 0x0000000f0f007211 */ /* 0x000fe400078f08ff */
[----:B------:R-:W-:Y:S02]  /*8910*/  LEA R6, P0, R69, R93, 0x1 ;  /* 0x0000005d45067211 */ /* 0x000fe400078008ff */
        /* <DEDUP_REMOVED lines=16> */
[----:B------:R4:W2:Y:S08]  /*8a20*/  LD.E.128 R4, desc[UR6][R2.64] ;  /* 0x0000000602047980 */ /* 0x0008b0000c101d00 */
[----:B------:R-:W3:Y:S01]  /*8a30*/  LD.E.128 R152, desc[UR6][R152.64] ;  /* 0x0000000698987980 */ /* 0x000ee2000c101d00 */
[----:B----4-:R-:W-:Y:S02]  /*8a40*/  MOV R2, RZ ;  /* 0x000000ff00027202 */ /* 0x010fe40000000f00 */
        /* <DEDUP_REMOVED lines=70> */
.L_x_4026:
[----:B------:R-:W-:Y:S05]  /*8eb0*/  BSYNC B0 ;  /* 0x0000000000007941 */ /* 0x000fea0003800000 */
.L_x_4025:
[----:B-----5:R4:W-:Y:S01]  /*8ec0*/  ST.E.128 desc[UR6][R150.64+0x100], R40 ;  /* 0x0001002896007985 */ /* 0x0209e2000c101d06 */
[----:B------:R-:W-:Y:S01]  /*8ed0*/  ISETP.GE.AND P0, PT, R10, R15, PT ;  /* 0x0000000f0a00720c */ /* 0x000fe20003f06270 */
[----:B------:R-:W-:Y:S02]  /*8ee0*/  BSSY B0, `(.L_x_4027) ;  /* 0x000005e000007945 */ /* 0x000fe40003800000 */
[----:B----4-:R4:W5:Y:S10]  /*8ef0*/  LD.E.128 R40, desc[UR6][R156.64+0x180] ;  /* 0x000180069c287980 */ /* 0x010974000c101d00 */
        /* <DEDUP_REMOVED lines=92> */
.L_x_4028:
[----:B------:R-:W-:Y:S05]  /*94c0*/  BSYNC B0 ;  /* 0x0000000000007941 */ /* 0x000fea0003800000 */
.L_x_4027:
[----:B-----5:R1:W-:Y:S02]  /*94d0*/  ST.E.128 desc[UR6][R150.64+0x180], R40 ;  /* 0x0001802896007985 */ /* 0x0203e4000c101d06 */
.L_x_4020:
[----:B------:R-:W-:Y:S05]  /*94e0*/  BSYNC B1 ;  /* 0x0000000000017941 */ /* 0x000fea0003800000 */
.L_x_4019:
[C---:B------:R-:W-:Y:S01]  /*94f0*/  ISETP.GE.AND P0, PT, R124.reuse, R149, PT ;  /* 0x000000957c00720c */ /* 0x040fe20003f06270 */
[----:B------:R-:W-:Y:S03]  /*9500*/  BSSY B1, `(.L_x_4029) ;  /* 0x000018a000017945 */ /* 0x000fe60003800000 */
[----:B------:R-:W-:Y:S11]  /*9510*/  ISETP.GE.AND P0, PT, R124, R148, !P0 ;  /* 0x000000947c00720c */ /* 0x000ff60004706270 */
[----:B------:R-:W-:Y:S02]  /*9520*/  @!UPT UIADD3 URZ, URZ, URZ, URZ ;  /* 0x0000003f3f3ff290 */ /* 0x000fe4000fffe03f */
[----:B------:R-:W-:Y:S05]  /*9530*/  @!P0 BRA `(.L_x_4030) ;  /* 0x0000001800188947 */ /* 0x000fea0003800000 */
[C---:B-1234-:R-:W-:Y:S01]  /*9540*/  LEA R156, P4, R65.reuse, R93, 0x1 ;  /* 0x0000005d419c7211 */ /* 0x05efe200078808ff */
[----:B------:R-:W-:Y:S01]  /*9550*/  BSSY B0, `(.L_x_4031) ;  /* 0x0000062000007945 */ /* 0x000fe20003800000 */
[-C--:B------:R-:W-:Y:S02]  /*9560*/  ISETP.GE.AND P3, PT, R16, R15.reuse, PT ;  /* 0x0000000f1000720c */ /* 0x080fe40003f66270 */
[----:B------:R-:W-:Y:S02]  /*9570*/  LEA.HI.X R157, R65, R92, R64, 0x1, P4 ;  /* 0x0000005c419d7211 */ /* 0x000fe400020f0c40 */
[----:B------:R-:W-:Y:S02]  /*9580*/  LEA R150, P2, R56, R144, 0x1 ;  /* 0x0000009038967211 */ /* 0x000fe400078408ff */
        /* <DEDUP_REMOVED lines=94> */
.L_x_4032:
[----:B------:R-:W-:Y:S05]  /*9b70*/  BSYNC B0 ;  /* 0x0000000000007941 */ /* 0x000fea0003800000 */
.L_x_4031:
        /* <DEDUP_REMOVED lines=95> */
.L_x_4034:
[----:B------:R-:W-:Y:S05]  /*a170*/  BSYNC B0 ;  /* 0x0000000000007941 */ /* 0x000fea0003800000 */
.L_x_4033:
        /* <DEDUP_REMOVED lines=95> */
.L_x_4036:
[----:B------:R-:W-:Y:S05]  /*a770*/  BSYNC B0 ;  /* 0x0000000000007941 */ /* 0x000fea0003800000 */
.L_x_4035:
        /* <DEDUP_REMOVED lines=96> */
.L_x_4038:
[----:B------:R-:W-:Y:S05]  /*ad80*/  BSYNC B0 ;  /* 0x0000000000007941 */ /* 0x000fea0003800000 */
.L_x_4037:
[----:B-----5:R1:W-:Y:S02]  /*ad90*/  ST.E.128 desc[UR6][R150.64+0x180], R40 ;  /* 0x0001802896007985 */ /* 0x0203e4000c101d06 */
.L_x_4030:
[----:B------:R-:W-:Y:S05]  /*ada0*/  BSYNC B1 ;  /* 0x0000000000017941 */ /* 0x000fea0003800000 */
.L_x_4029:
[C---:B------:R-:W-:Y:S01]  /*adb0*/  ISETP.GE.AND P0, PT, R123.reuse, R149, PT ;  /* 0x000000957b00720c */ /* 0x040fe20003f06270 */
[----:B------:R-:W-:Y:S03]  /*adc0*/  BSSY B1, `(.L_x_4039) ;  /* 0x000018f000017945 */ /* 0x000fe60003800000 */
[----:B------:R-:W-:Y:S11]  /*add0*/  ISETP.GE.AND P0, PT, R123, R148, !P0 ;  /* 0x000000947b00720c */ /* 0x000ff60004706270 */
[----:B------:R-:W-:Y:S02]  /*ade0*/  @!UPT UIADD3 URZ, URZ, URZ, URZ ;  /* 0x0000003f3f3ff290 */ /* 0x000fe4000fffe03f */
[----:B------:R-:W-:Y:S05]  /*adf0*/  @!P0 BRA `(.L_x_4040) ;  /* 0x00000018002c8947 */ /* 0x000fea0003800000 */
[----:B------:R-:W-:Y:S01]  /*ae00*/  MOV R154, R93 ;  /* 0x0000005d009a7202 */ /* 0x000fe20000000f00 */
[----:B------:R-:W-:Y:S01]  /*ae10*/  IMAD R0, R147, 0x60, RZ ;  /* 0x0000006093007824 */ /* 0x000fe200078e02ff */
[----:B------:R-:W-:Y:S01]  /*ae20*/  MOV R155, R92 ;  /* 0x0000005c009b7202 */ /* 0x000fe20000000f00 */
[----:B------:R-:W-:Y:S01]  /*ae30*/  IMAD R2, R167, 0x60, RZ ;  /* 0x00000060a7027824 */ /* 0x000fe200078e02ff */
[-C--:B------:R-:W-:Y:S01]  /*ae40*/  ISETP.GE.AND P0, PT, R16, R15.reuse, PT ;  /* 0x0000000f1000720c */ /* 0x080fe20003f06270 */
[----:B------:R-:W-:Y:S01]  /*ae50*/  IMAD.WIDE.U32 R152, R166, 0x60, R144 ;  /* 0x00000060a6987825 */ /* 0x000fe200078e0090 */
[----:B------:R-:W-:Y:S01]  /*ae60*/  BSSY B0, `(.L_x_4041) ;  /* 0x0000061000007945 */ /* 0x000fe20003800000 */
[-C--:B------:R-:W-:Y:S02]  /*ae70*/  ISETP.GE.AND P2, PT, R12, R15.reuse, PT ;  /* 0x0000000f0c00720c */ /* 0x080fe40003f46270 */
[----:B------:R-:W-:Y:S01]  /*ae80*/  IMAD.WIDE.U32 R154, R146, 0x60, R154 ;  /* 0x00000060929a7825 */ /* 0x000fe200078e009a */
[----:B------:R-:W-:Y:S02]  /*ae90*/  ISETP.GE.AND P1, PT, R11, R15, PT ;  /* 0x0000000f0b00720c */ /* 0x000fe40003f26270 */
[----:B------:R-:W-:Y:S02]  /*aea0*/  IADD3 R153, R153, R2, RZ ;  /* 0x0000000299997210 */ /* 0x000fe40007ffe0ff */
[----:B------:R-:W-:Y:S05]  /*aeb0*/  IADD3 R155, R155, R0, RZ ;  /* 0x000000009b9b7210 */ /* 0x000fea0007ffe0ff */
[----:B-1----:R1:W5:Y:S01]  /*aec0*/  LD.E.128 R40, desc[UR6][R154.64] ;  /* 0x000000069a287980 */ /* 0x002362000c101d00 */
        /* <DEDUP_REMOVED lines=18> */
[----:B--234-:R-:W2:Y:S01]  /*aff0*/  LD.E.128 R148, desc[UR6][R148.64] ;  /* 0x0000000694947980 */ /* 0x01cea2000c101d00 */
[----:B-1----:R-:W-:Y:S02]  /*b000*/  MOV R2, RZ ;  /* 0x000000ff00027202 */ /* 0x002fe40000000f00 */
[----:B------:R-:W-:Y:S04]  /*b010*/  @P3 IADD3 R2, -R0, RZ, RZ ;  /* 0x000000ff00023210 */ /* 0x000fe80007ffe1ff */
[----:B------:R-:W-:Y:S04]  /*b020*/  IADD3 R3, P0, R120, R2, RZ ;  /* 0x0000000278037210 */ /* 0x000fe80007f1e0ff */
[----:B------:R-:W-:Y:S02]  /*b030*/  LEA.HI.X.SX32 R0, R2, R108, 0x1, P0 ;  /* 0x0000006c02007211 */ /* 0x000fe400000f0eff */
[C---:B------:R-:W-:Y:S04]  /*b040*/  LEA R2, P0, R3.reuse, R97, 0x1 ;  /* 0x0000006103027211 */ /* 0x040fe800078008ff */
[----:B------:R-:W-:Y:S05]  /*b050*/  LEA.HI.X R3, R3, R96, R0, 0x1, P0 ;  /* 0x0000006003037211 */ /* 0x000fea00000f0c00 */
[----:B------:R2:W3:Y:S02]  /*b060*/  LD.E.128 R36, desc[UR6][R2.64] ;  /* 0x0000000602247980 */ /* 0x0004e4000c101d00 */
[----:B--2---:R-:W-:Y:S01]  /*b070*/  HADD2.F32 R3, -RZ, R149.H0_H0 ;  /* 0x20000095ff037230 */ /* 0x004fe20000004100 */
[----:B------:R-:W-:Y:S01]  /*b080*/  MOV R24, R5 ;  /* 0x0000000500187202 */ /* 0x000fe20000000f00 */
        /* <DEDUP_REMOVED lines=62> */
.L_x_4042:
[----:B------:R-:W-:Y:S05]  /*b470*/  BSYNC B0 ;  /* 0x0000000000007941 */ /* 0x000fea0003800000 */
.L_x_4041:
[----:B-----5:R2:W-:Y:S01]  /*b480*/  ST.E.128 desc[UR6][R152.64], R40 ;  /* 0x0000002898007985 */ /* 0x0205e2000c101d06 */
[----:B------:R-:W-:Y:S03]  /*b490*/  BSSY B0, `(.L_x_4043) ;  /* 0x000005e000007945 */ /* 0x000fe60003800000 */
[----:B--2---:R2:W5:Y:S01]  /*b4a0*/  LD.E.128 R40, desc[UR6][R154.64+0x80] ;  /* 0x000080069a287980 */ /* 0x004562000c101d00 */
[----:B------:R-:W-:Y:S05]  /*b4b0*/  @P2 BRA `(.L_x_4044) ;  /* 0x00000004006c2947 */ /* 0x000fea0003800000 */
[----:B------:R-:W-:Y:S02]  /*b4c0*/  LEA.HI R0, R15, R15, RZ, 0x1 ;  /* 0x0000000f0f007211 */ /* 0x000fe400078f08ff */
[----:B------:R-:W-:Y:S02]  /*b4d0*/  IADD3 R6, P0, R93, R84, RZ ;  /* 0x000000545d067210 */ /* 0x000fe40007f1e0ff */
[----:B------:R-:W-:Y:S02]  /*b4e0*/  SHF.R.S32.HI R0, RZ, 0x1, R0 ;  /* 0x00000001ff007819 */ /* 0x000fe40000011400 */
[----:B------:R-:W-:Y:S02]  /*b4f0*/  MOV R5, RZ ;  /* 0x000000ff00057202 */ /* 0x000fe40000000f00 */
[-C--:B------:R-:W-:Y:S02]  /*b500*/  ISETP.GE.AND P2, PT, R12, R0.reuse, PT ;  /* 0x000000000c00720c */ /* 0x080fe40003f46270 */
[----:B------:R-:W-:Y:S02]  /*b510*/  MOV R3, R0 ;  /* 0x0000000000037202 */ /* 0x000fe40000000f00 */
[----:B------:R-:W-:Y:S02]  /*b520*/  IADD3.X R7, R92, R83, RZ, P0, !PT ;  /* 0x000000535c077210 */ /* 0x000fe400007fe4ff */
        /* <DEDUP_REMOVED lines=12> */
[----:B---34-:R-:W3:Y:S01]  /*b5f0*/  LD.E.128 R148, desc[UR6][R148.64] ;  /* 0x0000000694947980 */ /* 0x018ee2000c101d00 */
        /* <DEDUP_REMOVED lines=71> */
.L_x_4044:
[----:B------:R-:W-:Y:S05]  /*ba70*/  BSYNC B0 ;  /* 0x0000000000007941 */ /* 0x000fea0003800000 */
.L_x_4043:
[----:B-----5:R1:W-:Y:S01]  /*ba80*/  ST.E.128 desc[UR6][R152.64+0x80], R40 ;  /* 0x0000802898007985 */ /* 0x0203e2000c101d06 */
[----:B------:R-:W-:Y:S03]  /*ba90*/  BSSY B0, `(.L_x_4045) ;  /* 0x000005e000007945 */ /* 0x000fe60003800000 */
[----:B-1----:R1:W5:Y:S01]  /*baa0*/  LD.E.128 R40, desc[UR6][R154.64+0x100] ;  /* 0x000100069a287980 */ /* 0x002362000c101d00 */
        /* <DEDUP_REMOVED lines=21> */
[----:B--2---:R-:W-:Y:S02]  /*bc00*/  MOV R2, RZ ;  /* 0x000000ff00027202 */ /* 0x004fe40000000f00 */
[----:B------:R-:W-:Y:S04]  /*bc10*/  @P1 IADD3 R2, -R0, RZ, RZ ;  /* 0x000000ff00021210 */ /* 0x000fe80007ffe1ff */
[----:B------:R-:W-:Y:S04]  /*bc20*/  IADD3 R3, P0, R113, R2, RZ ;  /* 0x0000000271037210 */ /* 0x000fe80007f1e0ff */
[----:B------:R-:W-:Y:S02]  /*bc30*/  LEA.HI.X.SX32 R0, R2, R101, 0x1, P0 ;  /* 0x0000006502007211 */ /* 0x000fe400000f0eff */
[C---:B------:R-:W-:Y:S04]  /*bc40*/  LEA R2, P0, R3.reuse, R97, 0x1 ;  /* 0x0000006103027211 */ /* 0x040fe800078008ff */
[----:B------:R-:W-:Y:S05]  /*bc50*/  LEA.HI.X R3, R3, R96, R0, 0x1, P0 ;  /* 0x0000006003037211 */ /* 0x000fea00000f0c00 */
[----:B------:R3:W2:Y:S02]  /*bc60*/  LD.E.128 R36, desc[UR6][R2.64] ;  /* 0x0000000602247980 */ /* 0x0006a4000c101d00 */
[----:B---3--:R-:W-:Y:S01]  /*bc70*/  HADD2.F32 R3, -RZ, R149.H0_H0 ;  /* 0x20000095ff037230 */ /* 0x008fe20000004100 */
        /* <DEDUP_REMOVED lines=63> */
.L_x_4046:
[----:B------:R-:W-:Y:S05]  /*c070*/  BSYNC B0 ;  /* 0x0000000000007941 */ /* 0x000fea0003800000 */
.L_x_4045:
[----:B-----5:R1:W-:Y:S01]  /*c080*/  ST.E.128 desc[UR6][R152.64+0x100], R40 ;  /* 0x0001002898007985 */ /* 0x0203e2000c101d06 */
[----:B------:R-:W-:Y:S01]  /*c090*/  ISETP.GE.AND P0, PT, R10, R15, PT ;  /* 0x0000000f0a00720c */ /* 0x000fe20003f06270 */
[----:B------:R-:W-:Y:S02]  /*c0a0*/  BSSY B0, `(.L_x_4047) ;  /* 0x000005f000007945 */ /* 0x000fe40003800000 */
[----:B------:R1:W5:Y:S10]  /*c0b0*/  LD.E.128 R36, desc[UR6][R154.64+0x180] ;  /* 0x000180069a247980 */ /* 0x000374000c101d00 */
        /* <DEDUP_REMOVED lines=10> */
[----:B------:R-:W-:Y:S02]  /*c160*/  MOV R33, R38 ;  /* 0x0000002600217202 */ /* 0x000fe40000000f00 */
[----:B------:R-:W-:Y:S02]  /*c170*/  MOV R32, R39 ;  /* 0x0000002700207202 */ /* 0x000fe40000000f00 */
[C---:B------:R-:W-:Y:S02]  /*c180*/  @P1 IADD3 R3, -R0.reuse, RZ, RZ ;  /* 0x000000ff00031210 */ /* 0x040fe40007ffe1ff */
[----:B------:R-:W-:Y:S02]  /*c190*/  @P1 IADD3 R5, -R0, RZ, RZ ;  /* 0x000000ff00051210 */ /* 0x000fe40007ffe1ff */
[C---:B------:R-:W-:Y:S02]  /*c1a0*/  LEA R2, P0, R3.reuse, R6, 0x1 ;  /* 0x0000000603027211 */ /* 0x040fe400078008ff */
[----:B------:R-:W-:Y:S02]  /*c1b0*/  IADD3 R4, P2, R112, R5, RZ ;  /* 0x0000000570047210 */ /* 0x000fe40007f5e0ff */
[----:B------:R-:W-:Y:S02]  /*c1c0*/  LEA.HI.X.SX32 R3, R3, R7, 0x1, P0 ;  /* 0x0000000703037211 */ /* 0x000fe400000f0eff */
[----:B------:R-:W-:Y:S02]  /*c1d0*/  LEA.HI.X.SX32 R5, R5, R100, 0x1, P2 ;  /* 0x0000006405057211 */ /* 0x000fe400010f0eff */
[C---:B-1----:R-:W-:Y:S04]  /*c1e0*/  LEA R40, P0, R4.reuse, R95, 0x1 ;  /* 0x0000005f04287211 */ /* 0x042fe800078008ff */
        /* <DEDUP_REMOVED lines=74> */
.L_x_4048:
[----:B------:R-:W-:Y:S05]  /*c690*/  BSYNC B0 ;  /* 0x0000000000007941 */ /* 0x000fea0003800000 */
.L_x_4047:
[----:B-----5:R1:W-:Y:S02]  /*c6a0*/  ST.E.128 desc[UR6][R152.64+0x180], R36 ;  /* 0x0001802498007985 */ /* 0x0203e4000c101d06 */
.L_x_4040:
[----:B------:R-:W-:Y:S05]  /*c6b0*/  BSYNC B1 ;  /* 0x0000000000017941 */ /* 0x000fea0003800000 */
.L_x_4039:
[----:B------:R-:W-:Y:S01]  /*c6c0*/  MOV R5, R96 ;  /* 0x0000006000057202 */ /* 0x000fe20000000f00 */
[----:B------:R-:W5:Y:S01]  /*c6d0*/  LD.E R0, desc[UR6][R18.64+0xd0] ;  /* 0x0000d00612007980 */ /* 0x000f62000c101900 */
[----:B------:R-:W-:Y:S01]  /*c6e0*/  MOV R3, R94 ;  /* 0x0000005e00037202 */ /* 0x000fe20000000f00 */
[----:B------:R-:W-:Y:S02]  /*c6f0*/  IMAD.MOV.U32 R4, RZ, RZ, R97 ;  /* 0x000000ffff047224 */ /* 0x000fe400078e0061 */
[----:B------:R-:W-:Y:S02]  /*c700*/  IMAD.MOV.U32 R2, RZ, RZ, R95 ;  /* 0x000000ffff027224 */ /* 0x000fe400078e005f */
[----:B-----5:R-:W-:Y:S05]  /*c710*/  IMAD.U32 R0, R0, -0x20, RZ ;  /* 0xffffffe000007824 */ /* 0x020fea00078e00ff */
[C---:B------:R-:W-:Y:S02]  /*c720*/  LEA R97, P1, R0.reuse, R4, 0x1 ;  /* 0x0000000400617211 */ /* 0x040fe400078208ff */
[C---:B------:R-:W-:Y:S02]  /*c730*/  LEA R95, P0, R0.reuse, R2, 0x1 ;  /* 0x00000002005f7211 */ /* 0x040fe400078008ff */
[C---:B------:R-:W-:Y:S02]  /*c740*/  LEA.HI.X.SX32 R96, R0.reuse, R5, 0x1, P1 ;  /* 0x0000000500607211 */ /* 0x040fe400008f0eff */
[----:B------:R-:W-:Y:S01]  /*c750*/  LEA.HI.X.SX32 R94, R0, R3, 0x1, P0 ;  /* 0x00000003005e7211 */ /* 0x000fe200000f0eff */
[----:B------:R-:W-:Y:S05]  /*c760*/  BRA `(.L_x_4008) ;  /* 0x0000000000dc7947 */ /* 0x000fea0003800000 */
.L_x_3998:
[----:B------:R-:W-:Y:S01]  /*c770*/  @P0 IMAD.MOV.U32 R2, RZ, RZ, R93 ;  /* 0x000000ffff020224 */ /* 0x000fe200078e005d */
[C---:B------:R-:W-:Y:S01]  /*c780*/  @P4 LEA R22, P1, R63.reuse, R93, 0x1 ;  /* 0x0000005d3f164211 */ /* 0x040fe200078208ff */
[----:B------:R-:W-:Y:S03]  /*c790*/  @P0 IMAD.MOV.U32 R3, RZ, RZ, R92 ;  /* 0x000000ffff030224 */ /* 0x000fe600078e005c */
[----:B------:R-:W-:Y:S02]  /*c7a0*/  @P4 LEA.HI.X R23, R63, R92, R62, 0x1, P1 ;  /* 0x0000005c3f174211 */ /* 0x000fe400008f0c3e */
[----:B------:R-:W2:Y:S04]  /*c7b0*/  @P0 LD.E.128 R36, desc[UR6][R2.64] ;  /* 0x0000000602240980 */ /* 0x000ea8000c101d00 */
[----:B--2---:R-:W-:Y:S04]  /*c7c0*/  @P0 ST.E.128 desc[UR6][R144.64], R36 ;  /* 0x0000002490000985 */ /* 0x004fe8000c101d06 */
[----:B------:R-:W2:Y:S04]  /*c7d0*/  @P0 LD.E.128 R4, desc[UR6][R2.64+0x80] ;  /* 0x0000800602040980 */ /* 0x000ea8000c101d00 */
[----:B--2---:R1:W-:Y:S04]  /*c7e0*/  @P0 ST.E.128 desc[UR6][R144.64+0x80], R4 ;  /* 0x0000800490000985 */ /* 0x0043e8000c101d06 */
[----:B-1----:R-:W2:Y:S04]  /*c7f0*/  @P0 LD.E.128 R4, desc[UR6][R2.64+0x100] ;  /* 0x0001000602040980 */ /* 0x002ea8000c101d00 */
[----:B--2---:R1:W-:Y:S04]  /*c800*/  @P0 ST.E.128 desc[UR6][R144.64+0x100], R4 ;  /* 0x0001000490000985 */ /* 0x0043e8000c101d06 */
[----:B------:R-:W2:Y:S04]  /*c810*/  @P0 LD.E.128 R28, desc[UR6][R2.64+0x180] ;  /* 0x00018006021c0980 */ /* 0x000ea8000c101d00 */
[----:B--2---:R-:W-:Y:S01]  /*c820*/  @P0 ST.E.128 desc[UR6][R144.64+0x180], R28 ;  /* 0x0001801c90000985 */ /* 0x004fe2000c101d06 */
[C---:B------:R-:W-:Y:S03]  /*c830*/  @P4 LEA R2, P0, R58.reuse, R144, 0x1 ;  /* 0x000000903a024211 */ /* 0x040fe600078008ff */
[----:B------:R-:W2:Y:S01]  /*c840*/  @P4 LD.E.128 R24, desc[UR6][R22.64] ;  /* 0x0000000616184980 */ /* 0x000ea2000c101d00 */
[----:B------:R-:W-:Y:S02]  /*c850*/  @P4 LEA.HI.X R3, R58, R145, R59, 0x1, P0 ;  /* 0x000000913a034211 */ /* 0x000fe400000f0c3b */
[C---:B------:R-:W-:Y:S04]  /*c860*/  ISETP.GE.AND P0, PT, R124.reuse, R149, PT ;  /* 0x000000957c00720c */ /* 0x040fe80003f06270 */
[----:B------:R-:W-:Y:S01]  /*c870*/  ISETP.GE.AND P0, PT, R124, R148, !P0 ;  /* 0x000000947c00720c */ /* 0x000fe20004706270 */
[----:B--2---:R-:W-:Y:S04]  /*c880*/  @P4 ST.E.128 desc[UR6][R2.64], R24 ;  /* 0x0000001802004985 */ /* 0x004fe8000c101d06 */
[----:B-1----:R-:W2:Y:S04]  /*c890*/  @P4 LD.E.128 R4, desc[UR6][R22.64+0x80] ;  /* 0x0000800616044980 */ /* 0x002ea8000c101d00 */
[----:B--2---:R1:W-:Y:S04]  /*c8a0*/  @P4 ST.E.128 desc[UR6][R2.64+0x80], R4 ;  /* 0x0000800402004985 */ /* 0x0043e8000c101d06 */
[----:B-1----:R-:W2:Y:S04]  /*c8b0*/  @P4 LD.E.128 R4, desc[UR6][R22.64+0x100] ;  /* 0x0001000616044980 */ /* 0x002ea8000c101d00 */
[----:B--2---:R1:W-:Y:S04]  /*c8c0*/  @P4 ST.E.128 desc[UR6][R2.64+0x100], R4 ;  /* 0x0001000402004985 */ /* 0x0043e8000c101d06 */
[----:B-1----:R1:W2:Y:S02]  /*c8d0*/  @P4 LD.E.128 R4, desc[UR6][R22.64+0x180] ;  /* 0x0001800616044980 */ /* 0x0022a4000c101d00 */
[C---:B-1----:R-:W-:Y:S04]  /*c8e0*/  @P0 LEA R22, P1, R65.reuse, R93, 0x1 ;  /* 0x0000005d41160211 */ /* 0x042fe800078208ff */
[----:B------:R-:W-:Y:S01]  /*c8f0*/  @P0 LEA.HI.X R23, R65, R92, R64, 0x1, P1 ;  /* 0x0000005c41170211 */ /* 0x000fe200008f0c40 */
[----:B--2---:R1:W-:Y:S04]  /*c900*/  @P4 ST.E.128 desc[UR6][R2.64+0x180], R4 ;  /* 0x0001800402004985 */ /* 0x0043e8000c101d06 */
[----:B------:R-:W2:Y:S01]  /*c910*/  @P0 LD.E.128 R24, desc[UR6][R22.64] ;  /* 0x0000000616180980 */ /* 0x000ea2000c101d00 */
[C---:B-1----:R-:W-:Y:S04]  /*c920*/  @P0 LEA R2, P1, R56.reuse, R144, 0x1 ;  /* 0x0000009038020211 */ /* 0x042fe800078208ff */
[----:B------:R-:W-:Y:S02]  /*c930*/  @P0 LEA.HI.X R3, R56, R145, R57, 0x1, P1 ;  /* 0x0000009138030211 */ /* 0x000fe400008f0c39 */
[C---:B------:R-:W-:Y:S04]  /*c940*/  ISETP.GE.AND P1, PT, R123.reuse, R149, PT ;  /* 0x000000957b00720c */ /* 0x040fe80003f26270 */
[----:B------:R-:W-:Y:S11]  /*c950*/  ISETP.GE.AND P1, PT, R123, R148, !P1 ;  /* 0x000000947b00720c */ /* 0x000ff60004f26270 */
[----:B------:R-:W-:Y:S02]  /*c960*/  @!UPT UIADD3 URZ, URZ, URZ, URZ ;  /* 0x0000003f3f3ff290 */ /* 0x000fe4000fffe03f */
[----:B------:R-:W-:Y:S01]  /*c970*/  @P1 IMAD R0, R147, 0x60, RZ ;  /* 0x0000006093001824 */ /* 0x000fe200078e02ff */
[----:B--2---:R-:W-:Y:S04]  /*c980*/  @P0 ST.E.128 desc[UR6][R2.64], R24 ;  /* 0x0000001802000985 */ /* 0x004fe8000c101d06 */
[----:B------:R-:W2:Y:S04]  /*c990*/  @P0 LD.E.128 R4, desc[UR6][R22.64+0x80] ;  /* 0x0000800616040980 */ /* 0x000ea8000c101d00 */
[----:B--2---:R1:W-:Y:S04]  /*c9a0*/  @P0 ST.E.128 desc[UR6][R2.64+0x80], R4 ;  /* 0x0000800402000985 */ /* 0x0043e8000c101d06 */
[----:B-1----:R-:W2:Y:S04]  /*c9b0*/  @P0 LD.E.128 R4, desc[UR6][R22.64+0x100] ;  /* 0x0001000616040980 */ /* 0x002ea8000c101d00 */
[----:B--2---:R1:W-:Y:S04]  /*c9c0*/  @P0 ST.E.128 desc[UR6][R2.64+0x100], R4 ;  /* 0x0001000402000985 */ /* 0x0043e8000c101d06 */
[----:B-1----:R1:W2:Y:S02]  /*c9d0*/  @P0 LD.E.128 R4, desc[UR6][R22.64+0x180] ;  /* 0x0001800616040980 */ /* 0x0022a4000c101d00 */
[----:B-1----:R-:W-:Y:S02]  /*c9e0*/  @P1 IMAD.MOV.U32 R22, RZ, RZ, R93 ;  /* 0x000000ffff161224 */ /* 0x002fe400078e005d */
[----:B------:R-:W-:Y:S02]  /*c9f0*/  @P1 IMAD.MOV.U32 R23, RZ, RZ, R92 ;  /* 0x000000ffff171224 */ /* 0x000fe400078e005c */
[----:B------:R-:W-:Y:S04]  /*ca00*/  @P1 IMAD.WIDE.U32 R22, R146, 0x60, R22 ;  /* 0x0000006092161825 */ /* 0x000fe800078e0016 */
[----:B------:R-:W-:Y:S02]  /*ca10*/  @P1 IMAD.IADD R23, R23, 0x1, R0 ;  /* 0x0000000117171824 */ /* 0x000fe400078e0200 */
[----:B------:R-:W-:Y:S01]  /*ca20*/  @P1 IMAD R0, R167, 0x60, RZ ;  /* 0x00000060a7001824 */ /* 0x000fe200078e02ff */
[----:B--2---:R1:W-:Y:S04]  /*ca30*/  @P0 ST.E.128 desc[UR6][R2.64+0x180], R4 ;  /* 0x0001800402000985 */ /* 0x0043e8000c101d06 */
[----:B------:R-:W2:Y:S01]  /*ca40*/  @P1 LD.E.128 R28, desc[UR6][R22.64] ;  /* 0x00000006161c1980 */ /* 0x000ea2000c101d00 */
[----:B-1----:R-:W-:Y:S04]  /*ca50*/  @P1 IMAD.WIDE.U32 R2, R166, 0x60, R144 ;  /* 0x00000060a6021825 */ /* 0x002fe800078e0090 */
[----:B------:R-:W-:Y:S05]  /*ca60*/  @P1 IMAD.IADD R3, R3, 0x1, R0 ;  /* 0x0000000103031824 */ /* 0x000fea00078e0200 */
[----:B--2---:R-:W-:Y:S04]  /*ca70*/  @P1 ST.E.128 desc[UR6][R2.64], R28 ;  /* 0x0000001c02001985 */ /* 0x004fe8000c101d06 */
[----:B------:R-:W2:Y:S04]  /*ca80*/  @P1 LD.E.128 R24, desc[UR6][R22.64+0x80] ;  /* 0x0000800616181980 */ /* 0x000ea8000c101d00 */
[----:B--2---:R-:W-:Y:S04]  /*ca90*/  @P1 ST.E.128 desc[UR6][R2.64+0x80], R24 ;  /* 0x0000801802001985 */ /* 0x004fe8000c101d06 */
[----:B------:R-:W2:Y:S04]  /*caa0*/  @P1 LD.E.128 R4, desc[UR6][R22.64+0x100] ;  /* 0x0001000616041980 */ /* 0x000ea8000c101d00 */
[----:B--2---:R1:W-:Y:S04]  /*cab0*/  @P1 ST.E.128 desc[UR6][R2.64+0x100], R4 ;  /* 0x0001000402001985 */ /* 0x0043e8000c101d06 */
[----:B-1----:R-:W2:Y:S04]  /*cac0*/  @P1 LD.E.128 R4, desc[UR6][R22.64+0x180] ;  /* 0x0001800616041980 */ /* 0x002ea8000c101d00 */
[----:B--2---:R1:W-:Y:S02]  /*cad0*/  @P1 ST.E.128 desc[UR6][R2.64+0x180], R4 ;  /* 0x0001800402001985 */ /* 0x0043e4000c101d06 */
.L_x_4008:
[----:B------:R-:W-:Y:S05]  /*cae0*/  BSYNC B2 ;  /* 0x0000000000027941 */ /* 0x000fea0003800000 */
.L_x_3997:
[----:B------:R-:W-:Y:S01]  /*caf0*/  ISETP.NE.U32.AND P1, PT, R240, RZ, PT ;  /* 0x000000fff000720c */ /* 0x000fe20003f25070 */
[----:B------:R-:W5:Y:S01]  /*cb00*/  LD.E R0, desc[UR6][R18.64+0x128] ;  /* 0x0001280612007980 */ /* 0x000f62000c101900 */
[----:B-1----:R-:W-:Y:S01]  /*cb10*/  IMAD.MOV.U32 R2, RZ, RZ, R93 ;  /* 0x000000ffff027224 */ /* 0x002fe200078e005d */
[----:B------:R-:W-:Y:S01]  /*cb20*/  BSSY B0, `(.L_x_4049) ;  /* 0x0000061000007945 */ /* 0x000fe20003800000 */
[----:B------:R-:W-:Y:S01]  /*cb30*/  ISETP.NE.AND.EX P1, PT, R241, RZ, PT, P1 ;  /* 0x000000fff100720c */ /* 0x000fe20003f25310 */
[----:B------:R-:W-:Y:S02]  /*cb40*/  IMAD.MOV.U32 R3, RZ, RZ, R92 ;  /* 0x000000ffff037224 */ /* 0x000fe400078e005c */
[----:B-----5:R-:W-:Y:S05]  /*cb50*/  IMAD.U32 R0, R0, -0x40, RZ ;  /* 0xffffffc000007824 */ /* 0x020fea00078e00ff */
[C---:B------:R-:W-:Y:S04]  /*cb60*/  LEA R93, P0, R0.reuse, R2, 0x1 ;  /* 0x00000002005d7211 */ /* 0x040fe800078008ff */
[----:B------:R-:W-:Y:S01]  /*cb70*/  LEA.HI.X.SX32 R92, R0, R3, 0x1, P0 ;  /* 0x00000003005c7211 */ /* 0x000fe200000f0eff */
[----:B------:R-:W-:Y:S08]  /*cb80*/  @!P1 BRA `(.L_x_4050) ;  /* 0x0000000400409947 */ /* 0x000ff00003800000 */
[----:B------:R-:W-:Y:S04]  /*cb90*/  IADD3 R0, R9, -0x1, RZ ;  /* 0xffffffff09007810 */ /* 0x000fe80007ffe0ff */
[----:B------:R-:W-:Y:S11]  /*cba0*/  ISETP.GT.AND P0, PT, R0, R60, PT ;  /* 0x0000003c0000720c */ /* 0x000ff60003f04270 */
[----:B------:R-:W-:Y:S02]  /*cbb0*/  @!UPT UIADD3 URZ, URZ, URZ, URZ ;  /* 0x0000003f3f3ff290 */ /* 0x000fe4000fffe03f */
[----:B------:R-:W-:Y:S05]  /*cbc0*/  @!P0 BRA `(.L_x_4051) ;  /* 0x0000000400588947 */ /* 0x000fea0003800000 */
[----:B------:R-:W5:Y:S01]  /*cbd0*/  LD.E R3, desc[UR6][R18.64+0x170] ;  /* 0x0001700612037980 */ /* 0x000f62000c101900 */
[----:B------:R-:W-:Y:S02]  /*cbe0*/  IADD3 R0, R14, -0x80, RZ ;  /* 0xffffff800e007810 */ /* 0x000fe40007ffe0ff */
[----:B------:R-:W-:Y:S01]  /*cbf0*/  IABS R8, R13 ;  /* 0x0000000d00087213 */ /* 0x000fe20000000000 */
[----:B--234-:R-:W2:Y:S01]  /*cc00*/  LD.E.64 R26, desc[UR6][R18.64+0x20] ;  /* 0x00002006121a7980 */ /* 0x01cea2000c101b00 */
[----:B------:R-:W-:Y:S05]  /*cc10*/  IABS R6, R0 ;  /* 0x0000000000067213 */ /* 0x000fea0000000000 */
[----:B------:R-:W3:Y:S06]  /*cc20*/  LD.E.64 R24, desc[UR6][R18.64+0x40] ;  /* 0x0000400612187980 */ /* 0x000eec000c101b00 */
[----:B------:R-:W4:Y:S01]  /*cc30*/  LD.E.64 R22, desc[UR6][R18.64+0x38] ;  /* 0x0000380612167980 */ /* 0x000f22000c101b00 */
[-C--:B-----5:R-:W-:Y:S02]  /*cc40*/  IABS R2, R3.reuse ;  /* 0x0000000300027213 */ /* 0x0a0fe40000000000 */
        /* <DEDUP_REMOVED lines=24> */
[CC--:B------:R-:W-:Y:S02]  /*cdd0*/  LOP3.LUT R6, R13.reuse, R3.reuse, RZ, 0x3c, !PT ;  /* 0x000000030d067212 */ /* 0x0c0fe400078e3cff */
[----:B------:R-:W-:Y:S02]  /*cde0*/  ISETP.GE.AND P1, PT, R2, RZ, PT ;  /* 0x000000ff0200720c */ /* 0x000fe40003f26270 */
[----:B------:R-:W-:Y:S02]  /*cdf0*/  ISETP.GE.AND P2, PT, R6, RZ, PT ;  /* 0x000000ff0600720c */ /* 0x000fe40003f46270 */
[----:B------:R-:W-:Y:S01]  /*ce00*/  LOP3.LUT R2, RZ, R3, RZ, 0x33, !PT ;  /* 0x00000003ff027212 */ /* 0x000fe200078e33ff */
[----:B------:R-:W-:Y:S01]  /*ce10*/  @P4 VIADD R4, R4, 0x1 ;  /* 0x0000000104044836 */ /* 0x000fe20000000000 */
[----:B------:R-:W-:Y:S01]  /*ce20*/  IADD3 R0, -R13, R0, RZ ;  /* 0x000000000d007210 */ /* 0x000fe20007ffe1ff */
        /* <DEDUP_REMOVED lines=8> */
[C---:B------:R-:W-:Y:S01]  /*ceb0*/  LEA.HI.X.SX32 R7, R2.reuse, R241, 0x2, P0 ;  /* 0x000000f102077211 */ /* 0x040fe200000f16ff */
[----:B------:R-:W-:Y:S02]  /*cec0*/  IMAD.IADD R2, R2, 0x1, -R4 ;  /* 0x0000000102027824 */ /* 0x000fe400078e0a04 */
[----:B------:R-:W5:Y:S02]  /*ced0*/  LD.E R5, desc[UR6][R14.64] ;  /* 0x000000060e057980 */ /* 0x000f64000c101900 */
[----:B------:R-:W-:Y:S02]  /*cee0*/  IMAD R0, R2, R3, R0 ;  /* 0x0000000302007224 */ /* 0x000fe400078e0200 */
[----:B------:R-:W5:Y:S02]  /*cef0*/  LD.E R6, desc[UR6][R6.64] ;  /* 0x0000000606067980 */ /* 0x000f64000c101900 */
[----:B---3--:R-:W-:Y:S01]  /*cf00*/  IMAD R3, R25, R0, RZ ;  /* 0x0000000019037224 */ /* 0x008fe200078e02ff */
[----:B------:R-:W-:Y:S05]  /*cf10*/  SHF.R.S32.HI R4, RZ, 0x1f, R0 ;  /* 0x0000001fff047819 */ /* 0x000fea0000011400 */
[C---:B------:R-:W-:Y:S02]  /*cf20*/  IMAD R3, R24.reuse, R4, R3 ;  /* 0x0000000418037224 */ /* 0x040fe400078e0203 */
[----:B------:R-:W-:Y:S05]  /*cf30*/  IMAD.WIDE.U32 R24, R24, R0, RZ ;  /* 0x0000000018187225 */ /* 0x000fea00078e00ff */
[----:B------:R-:W-:Y:S01]  /*cf40*/  IADD3 R25, R25, R3, RZ ;  /* 0x0000000319197210 */ /* 0x000fe20007ffe0ff */
[----:B------:R-:W3:Y:S01]  /*cf50*/  LD.E.64 R14, desc[UR6][R18.64+0x28] ;  /* 0x00002806120e7980 */ /* 0x000ee2000c101b00 */
[----:B-----5:R-:W-:Y:S04]  /*cf60*/  IADD3 R5, -R6, R5, RZ ;  /* 0x0000000506057210 */ /* 0x020fe80007ffe1ff */
[----:B------:R-:W-:Y:S01]  /*cf70*/  SHF.R.S32.HI R6, RZ, 0x1f, R5 ;  /* 0x0000001fff067819 */ /* 0x000fe20000011405 */
[-C--:B--2---:R-:W-:Y:S04]  /*cf80*/  IMAD R2, R27, R5.reuse, RZ ;  /* 0x000000051b027224 */ /* 0x084fe800078e02ff */
[C---:B------:R-:W-:Y:S02]  /*cf90*/  IMAD R2, R26.reuse, R6, R2 ;  /* 0x000000061a027224 */ /* 0x040fe400078e0202 */
[-C--:B------:R-:W-:Y:S04]  /*cfa0*/  IMAD.WIDE.U32 R26, R26, R5.reuse, RZ ;  /* 0x000000051a1a7225 */ /* 0x080fe800078e00ff */
[----:B------:R-:W-:Y:S02]  /*cfb0*/  IMAD.IADD R27, R27, 0x1, R2 ;  /* 0x000000011b1b7824 */ /* 0x000fe400078e0202 */
[----:B----4-:R-:W-:Y:S02]  /*cfc0*/  IMAD R2, R23, R0, RZ ;  /* 0x0000000017027224 */ /* 0x010fe400078e02ff */
[----:B------:R-:W-:Y:S04]  /*cfd0*/  IMAD.WIDE.U32 R26, R0, R22, R26 ;  /* 0x00000016001a7225 */ /* 0x000fe800078e001a */
[----:B---3--:R-:W-:Y:S01]  /*cfe0*/  IMAD R0, R15, R5, RZ ;  /* 0x000000050f007224 */ /* 0x008fe200078e02ff */
[----:B------:R-:W-:Y:S01]  /*cff0*/  LEA R144, P0, R26, R144, 0x1 ;  /* 0x000000901a907211 */ /* 0x000fe200078008ff */
[----:B------:R-:W-:Y:S02]  /*d000*/  IMAD R2, R22, R4, R2 ;  /* 0x0000000416027224 */ /* 0x000fe400078e0202 */
[----:B------:R-:W-:Y:S04]  /*d010*/  IMAD.WIDE.U32 R24, R5, R14, R24 ;  /* 0x0000000e05187225 */ /* 0x000fe800078e0018 */
[----:B------:R-:W-:Y:S01]  /*d020*/  IMAD R0, R14, R6, R0 ;  /* 0x000000060e007224 */ /* 0x000fe200078e0200 */
[----:B------:R-:W-:Y:S01]  /*d030*/  LEA R99, P1, R24, R99, 0x1 ;  /* 0x0000006318637211 */ /* 0x000fe200078208ff */
[----:B------:R-:W-:Y:S03]  /*d040*/  IMAD.IADD R2, R27, 0x1, R2 ;  /* 0x000000011b027824 */ /* 0x000fe600078e0202 */
[----:B------:R-:W-:Y:S02]  /*d050*/  IADD3 R0, R25, R0, RZ ;  /* 0x0000000019007210 */ /* 0x000fe40007ffe0ff */
[----:B------:R-:W-:Y:S02]  /*d060*/  LEA.HI.X R145, R26, R145, R2, 0x1, P0 ;  /* 0x000000911a917211 */ /* 0x000fe400000f0c02 */
[----:B------:R-:W-:Y:S01]  /*d070*/  LEA.HI.X R98, R24, R98, R0, 0x1, P1 ;  /* 0x0000006218627211 */ /* 0x000fe200008f0c00 */
[----:B------:R-:W-:Y:S05]  /*d080*/  BRA `(.L_x_4051) ;  /* 0x0000000000287947 */ /* 0x000fea0003800000 */
.L_x_4050:
[----:B------:R-:W5:Y:S01]  /*d090*/  LD.E R2, desc[UR6][R18.64+0x40] ;  /* 0x0000400612027980 */ /* 0x000f62000c101900 */
[----:B------:R-:W-:Y:S02]  /*d0a0*/  IMAD.MOV.U32 R4, RZ, RZ, R99 ;  /* 0x000000ffff047224 */ /* 0x000fe400078e0063 */
[----:B------:R-:W-:Y:S01]  /*d0b0*/  IMAD.MOV.U32 R5, RZ, RZ, R98 ;  /* 0x000000ffff057224 */ /* 0x000fe200078e0062 */
[----:B------:R-:W2:Y:S02]  /*d0c0*/  LD.E R0, desc[UR6][R18.64+0x38] ;  /* 0x0000380612007980 */ /* 0x000ea4000c101900 */
[----:B--2---:R-:W-:Y:S02]  /*d0d0*/  IMAD.U32 R0, R0, -0x40, RZ ;  /* 0xffffffc000007824 */ /* 0x004fe400078e00ff */
[----:B-----5:R-:W-:Y:S03]  /*d0e0*/  IMAD.U32 R2, R2, -0x40, RZ ;  /* 0xffffffc002027824 */ /* 0x020fe600078e00ff */
[----:B------:R-:W-:Y:S02]  /*d0f0*/  LEA R144, P0, R0, R144, 0x1 ;  /* 0x0000009000907211 */ /* 0x000fe400078008ff */
[----:B------:R-:W-:Y:S02]  /*d100*/  LEA R99, P1, R2, R4, 0x1 ;  /* 0x0000000402637211 */ /* 0x000fe400078208ff */
[----:B------:R-:W-:Y:S02]  /*d110*/  LEA.HI.X.SX32 R145, R0, R145, 0x1, P0 ;  /* 0x0000009100917211 */ /* 0x000fe400000f0eff */
[----:B------:R-:W-:Y:S09]  /*d120*/  LEA.HI.X.SX32 R98, R2, R5, 0x1, P1 ;  /* 0x0000000502627211 */ /* 0x000ff200008f0eff */
.L_x_4051:
[----:B------:R-:W-:Y:S05]  /*d130*/  BSYNC B0 ;  /* 0x0000000000007941 */ /* 0x000fea0003800000 */
.L_x_4049:
[----:B------:R-:W-:Y:S04]  /*d140*/  IADD3 R9, R9, -0x1, RZ ;  /* 0xffffffff09097810 */ /* 0x000fe80007ffe0ff */
[----:B------:R-:W-:Y:S11]  /*d150*/  ISETP.GT.AND P0, PT, R9, R60, PT ;  /* 0x0000003c0900720c */ /* 0x000ff60003f04270 */
[----:B------:R-:W-:Y:S02]  /*d160*/  @!UPT UIADD3 URZ, URZ, URZ, URZ ;  /* 0x0000003f3f3ff290 */ /* 0x000fe4000fffe03f */
[----:B------:R-:W-:Y:S05]  /*d170*/  @P0 BRA `(.L_x_4052) ;  /* 0xffffff5800680947 */ /* 0x000fea000383ffff */
.L_x_3996:
[----:B------:R-:W-:Y:S05]  /*d180*/  WARPSYNC.ALL ;  /* 0x0000000000007948 */ /* 0x000fea0003800000 */
[----:B------:R-:W-:Y:S06]  /*d190*/  BAR.SYNC.DEFER_BLOCKING 0x0 ;  /* 0x0000000000007b1d */ /* 0x000fec0000010000 */
[----:B------:R-:W5:Y:S02]  /*d1a0*/  LD.E R0, desc[UR6][R18.64+0xd0] ;  /* 0x0000d00612007980 */ /* 0x000f64000c101900 */
[----:B------:R-:W1:Y:S01]  /*d1b0*/  S2UR UR4, SR_CgaCtaId ;  /* 0x00000000000479c3 */ /* 0x000e620000008800 */
[----:B------:R-:W-:Y:S01]  /*d1c0*/  UMOV UR5, 0x400 ;  /* 0x0000040000057882 */ /* 0x000fe20000000000 */
[----:B------:R-:W-:Y:S01]  /*d1d0*/  BSSY B2, `(.L_x_4053) ;  /* 0x00009d8000027945 */ /* 0x000fe20003800000 */
[C---:B------:R-:W-:Y:S01]  /*d1e0*/  SHF.L.U64.HI R2, R136.reuse, 0x4, R137 ;  /* 0x0000000488027819 */ /* 0x040fe20000010289 */
[----:B------:R-:W-:Y:S01]  /*d1f0*/  IMAD.SHL.U32 R4, R136, 0x10, RZ ;  /* 0x0000001088047824 */ /* 0x000fe200078e00ff */
[----:B-1----:R-:W-:-:S06]  /*d200*/  ULEA UR4, UR4, UR5, 0x18 ;  /* 0x0000000504047291 */ /* 0x002fcc000f8ec03f */
[----:B------:R-:W-:Y:S02]  /*d210*/  LEA R239, R129, UR4, 0x1 ;  /* 0x0000000481ef7c11 */ /* 0x000fe4000f8e08ff */
[----:B-----5:R-:W-:-:S13]  /*d220*/  ISETP.NE.AND P0, PT, R0, RZ, PT ;  /* 0x000000ff0000720c */ /* 0x020fda0003f05270 */
[----:B------:R-:W-:Y:S05]  /*d230*/  @!P0 BRA `(.L_x_4054) ;  /* 0x0000009800948947 */ /* 0x000fea0003800000 */
[----:B------:R-:W2:Y:S04]  /*d240*/  LD.E.64 R6, desc[UR6][R18.64+0xf0] ;  /* 0x0000f00612067980 */ /* 0x000ea8000c101b00 */
[----:B------:R-:W3:Y:S04]  /*d250*/  LD.E.U8 R3, desc[UR6][R18.64+0x1b3] ;  /* 0x0001b30612037980 */ /* 0x000ee8000c101100 */
        /* <DEDUP_REMOVED lines=8> */
[-C--:B------:R-:W-:Y:S02]  /*d2e0*/  IADD3 R4, P1, R4, R132.reuse, RZ ;  /* 0x0000008404047210 */ /* 0x080fe40007f3e0ff */
[----:B------:R-:W-:Y:S02]  /*d2f0*/  LEA R5, P0, R136, R132, 0x5 ;  /* 0x0000008488057211 */ /* 0x000fe400078028ff */
[----:B------:R-:W-:Y:S02]  /*d300*/  LEA.HI R10, R0, R0, RZ, 0x1 ;  /* 0x00000000000a7211 */ /* 0x000fe400078f08ff */
[----:B---3--:R-:W-:Y:S01]  /*d310*/  ISETP.NE.AND P4, PT, R3, RZ, PT ;  /* 0x000000ff0300720c */ /* 0x008fe20003f85270 */
[----:B------:R-:W-:Y:S01]  /*d320*/  IMAD.MOV.U32 R134, RZ, RZ, R132 ;  /* 0x000000ffff867224 */ /* 0x000fe200078e0084 */
[----:B----4-:R-:W-:Y:S01]  /*d330*/  LEA R38, P2, R132, R138, 0x1 ;  /* 0x0000008a84267211 */ /* 0x010fe200078408ff */
[----:B------:R-:W-:-:S02]  /*d340*/  IMAD R7, R137, 0x30, RZ ;  /* 0x0000003089077824 */ /* 0x000fc400078e02ff */
[----:B------:R-:W-:Y:S01]  /*d350*/  IMAD.IADD R24, R236, 0x1, -R47 ;  /* 0x00000001ec187824 */ /* 0x000fe200078e0a2f */
[--C-:B------:R-:W-:Y:S01]  /*d360*/  LEA.HI.X R39, R132, R139, R135.reuse, 0x1, P2 ;  /* 0x0000008b84277211 */ /* 0x100fe200010f0c87 */
[----:B-1----:R-:W-:Y:S01]  /*d370*/  IMAD.X R8, R2, 0x1, R135, P1 ;  /* 0x0000000102087824 */ /* 0x002fe200008e0687 */
[----:B------:R-:W-:Y:S02]  /*d380*/  LEA.HI.X R9, R136, R135, R137, 0x5, P0 ;  /* 0x0000008788097211 */ /* 0x000fe400000f2c89 */
[C---:B------:R-:W-:Y:S02]  /*d390*/  LEA R26, P0, R5.reuse, R138, 0x1 ;  /* 0x0000008a051a7211 */ /* 0x040fe400078008ff */
[----:B------:R-:W-:Y:S02]  /*d3a0*/  SHF.R.S32.HI R2, RZ, 0x1, R10 ;  /* 0x00000001ff027819 */ /* 0x000fe4000001140a */
[----:B------:R-:W-:-:S03]  /*d3b0*/  LEA.HI.X R27, R5, R139, R9, 0x1, P0 ;  /* 0x0000008b051b7211 */ /* 0x000fc600000f0c09 */
[----:B------:R-:W-:Y:S01]  /*d3c0*/  IMAD R9, R130, R2, R127 ;  /* 0x0000000282097224 */ /* 0x000fe200078e027f */
[----:B------:R-:W-:Y:S01]  /*d3d0*/  LEA R36, P1, R4, R138, 0x1 ;  /* 0x0000008a04247211 */ /* 0x000fe200078208ff */
[----:B------:R-:W-:-:S04]  /*d3e0*/  IMAD.WIDE.U32 R134, R136, 0x30, R134 ;  /* 0x0000003088867825 */ /* 0x000fc800078e0086 */
[----:B------:R-:W-:Y:S01]  /*d3f0*/  IMAD.IADD R127, R127, 0x1, R9 ;  /* 0x000000017f7f7824 */ /* 0x000fe200078e0209 */
[-C--:B------:R-:W-:Y:S01]  /*d400*/  LEA.HI.X R37, R4, R139.reuse, R8, 0x1, P1 ;  /* 0x0000008b04257211 */ /* 0x080fe200008f0c08 */
[----:B------:R-:W-:Y:S01]  /*d410*/  IMAD.IADD R7, R135, 0x1, R7 ;  /* 0x0000000187077824 */ /* 0x000fe200078e0207 */
[----:B------:R-:W-:Y:S02]  /*d420*/  ISETP.GE.AND P0, PT, R130, R24, PT ;  /* 0x000000188200720c */ /* 0x000fe40003f06270 */
[----:B------:R-:W-:Y:S01]  /*d430*/  LEA R22, P1, R134, R138, 0x1 ;  /* 0x0000008a86167211 */ /* 0x000fe200078208ff */
[----:B------:R-:W-:Y:S01]  /*d440*/  IMAD.SHL.U32 R25, R2, 0x10, RZ ;  /* 0x0000001002197824 */ /* 0x000fe200078e00ff */
        /* <DEDUP_REMOVED lines=12> */
[----:B------:R1:W5:Y:S01]  /*d510*/  LD.E.128 R28, desc[UR6][R38.64] ;  /* 0x00000006261c7980 */ /* 0x000362000c101d00 */
[C---:B------:R-:W-:Y:S01]  /*d520*/  ISETP.GE.AND P4, PT, R16.reuse, R0, PT ;  /* 0x000000001000720c */ /* 0x040fe20003f86270 */
[----:B------:R-:W-:Y:S01]  /*d530*/  VIADD R3, R16, 0x40 ;  /* 0x0000004010037836 */ /* 0x000fe20000000000 */
[C---:B------:R-:W-:Y:S01]  /*d540*/  SHF.L.U64.HI R4, R8.reuse, 0x1, R9 ;  /* 0x0000000108047819 */ /* 0x040fe20000010209 */
[----:B------:R-:W-:-:S03]  /*d550*/  IMAD.SHL.U32 R14, R8, 0x2, RZ ;  /* 0x00000002080e7824 */ /* 0x000fc600078e00ff */
[----:B------:R-:W-:Y:S01]  /*d560*/  ISETP.GE.AND P3, PT, R3, R0, PT ;  /* 0x000000000300720c */ /* 0x000fe20003f66270 */
[----:B------:R-:W-:Y:S01]  /*d570*/  VIADD R3, R16, 0x80 ;  /* 0x0000008010037836 */ /* 0x000fe20000000000 */
[-C--:B-----5:R-:W-:Y:S02]  /*d580*/  IADD3 R10, P1, R12, R14.reuse, RZ ;  /* 0x0000000e0c0a7210 */ /* 0x0a0fe40007f3e0ff */
[----:B------:R-:W-:Y:S01]  /*d590*/  IADD3 R14, P0, R20, R14, RZ ;  /* 0x0000000e140e7210 */ /* 0x000fe20007f1e0ff */
[----:B------:R-:W-:Y:S01]  /*d5a0*/  BSSY B0, `(.L_x_4058) ;  /* 0x0000031000007945 */ /* 0x000fe20003800000 */
[----:B------:R-:W-:Y:S01]  /*d5b0*/  ISETP.GE.AND P2, PT, R3, R0, PT ;  /* 0x000000000300720c */ /* 0x000fe20003f46270 */
[--C-:B------:R-:W-:Y:S02]  /*d5c0*/  IMAD.X R11, R13, 0x1, R4.reuse, P1 ;  /* 0x000000010d0b7824 */ /* 0x100fe400008e0604 */
[----:B------:R-:W-:Y:S01]  /*d5d0*/  IMAD.X R15, R21, 0x1, R4, P0 ;  /* 0x00000001150f7824 */ /* 0x000fe200000e0604 */
[----:B------:R-:W-:Y:S09]  /*d5e0*/  @P4 BRA `(.L_x_4059) ;  /* 0x0000000000b04947 */ /* 0x000ff20003800000 */
[----:B------:R-:W2:Y:S04]  /*d5f0*/  LD.E.64 R4, desc[UR6][R14.64] ;  /* 0x000000060e047980 */ /* 0x000ea8000c101b00 */
[----:B------:R-:W3:Y:S01]  /*d600*/  LD.E.64 R6, desc[UR6][R10.64] ;  /* 0x000000060a067980 */ /* 0x000ee2000c101b00 */
[----:B------:R-:W-:Y:S02]  /*d610*/  MOV R3, R31 ;  /* 0x0000001f00037202 */ /* 0x000fe40000000f00 */
[----:B------:R-:W-:Y:S02]  /*d620*/  MOV R40, R29 ;  /* 0x0000001d00287202 */ /* 0x000fe40000000f00 */
[----:B------:R-:W-:Y:S01]  /*d630*/  MOV R34, R30 ;  /* 0x0000001e00227202 */ /* 0x000fe20000000f00 */
[----:B------:R-:W-:-:S02]  /*d640*/  HADD2.F32 R33, -RZ, R3.H1_H1 ;  /* 0x30000003ff217230 */ /* 0x000fc40000004100 */
[--C-:B------:R-:W-:Y:S02]  /*d650*/  HADD2.F32 R35, -RZ, R40.reuse.H0_H0 ;  /* 0x20000028ff237230 */ /* 0x100fe40000004100 */
[----:B------:R-:W-:Y:S02]  /*d660*/  HADD2.F32 R40, -RZ, R40.H1_H1 ;  /* 0x30000028ff287230 */ /* 0x000fe40000004100 */
[----:B------:R-:W-:Y:S02]  /*d670*/  HADD2.F32 R42, -RZ, R3.H0_H0 ;  /* 0x20000003ff2a7230 */ /* 0x000fe40000004100 */
[----:B--2---:R-:W-:Y:S02]  /*d680*/  HADD2.F32 R29, -RZ, R5.H1_H1 ;  /* 0x30000005ff1d7230 */ /* 0x004fe40000004100 */
[----:B------:R-:W-:Y:S02]  /*d690*/  HADD2.F32 R30, -RZ, R4.H1_H1 ;  /* 0x30000004ff1e7230 */ /* 0x000fe40000004100 */
[----:B---3--:R-:W-:-:S02]  /*d6a0*/  HADD2.F32 R31, -RZ, R7.H1_H1 ;  /* 0x30000007ff1f7230 */ /* 0x008fc40000004100 */
        /* <DEDUP_REMOVED lines=13> */
[----:B------:R-:W-:Y:S01]  /*d780*/  FFMA.FTZ R3, R42, R31, -R3 ;  /* 0x0000001f2a037223 */ /* 0x000fe20000010803 */
[----:B------:R-:W-:Y:S02]  /*d790*/  HADD2.F32 R7, -RZ, R7.H0_H0 ;  /* 0x20000007ff077230 */ /* 0x000fe40000004100 */
[----:B------:R-:W-:Y:S01]  /*d7a0*/  FMUL.FTZ R31, R29, R4 ;  /* 0x000000041d1f7220 */ /* 0x000fe20000410000 */
[----:B------:R-:W-:-:S02]  /*d7b0*/  HADD2.F32 R28, -RZ, R28.H0_H0 ;  /* 0x2000001cff1c7230 */ /* 0x000fc40000004100 */
        /* <DEDUP_REMOVED lines=15> */
.L_x_4059:
[----:B------:R-:W-:Y:S05]  /*d8b0*/  BSYNC B0 ;  /* 0x0000000000007941 */ /* 0x000fea0003800000 */
.L_x_4058:
[----:B------:R2:W-:Y:S04]  /*d8c0*/  STS.128 [R239], R28 ;  /* 0x0000001cef007388 */ /* 0x0005e80000000c00 */
[----:B--2---:R2:W5:Y:S01]  /*d8d0*/  LD.E.128 R28, desc[UR6][R38.64+0x80] ;  /* 0x00008006261c7980 */ /* 0x004562000c101d00 */
[----:B------:R-:W-:Y:S04]  /*d8e0*/  BSSY B0, `(.L_x_4060) ;  /* 0x000002e000007945 */ /* 0x000fe80003800000 */
[----:B------:R-:W-:Y:S05]  /*d8f0*/  @P3 BRA `(.L_x_4061) ;  /* 0x0000000000b03947 */ /* 0x000fea0003800000 */
[----:B------:R-:W3:Y:S04]  /*d900*/  LD.E.64 R4, desc[UR6][R14.64+0x40] ;  /* 0x000040060e047980 */ /* 0x000ee8000c101b00 */
[----:B------:R-:W4:Y:S01]  /*d910*/  LD.E.64 R6, desc[UR6][R10.64+0x40] ;  /* 0x000040060a067980 */ /* 0x000f22000c101b00 */
[----:B-----5:R-:W-:Y:S02]  /*d920*/  MOV R3, R31 ;  /* 0x0000001f00037202 */ /* 0x020fe40000000f00 */
[----:B------:R-:W-:Y:S02]  /*d930*/  MOV R40, R29 ;  /* 0x0000001d00287202 */ /* 0x000fe40000000f00 */
[----:B------:R-:W-:Y:S01]  /*d940*/  MOV R34, R30 ;  /* 0x0000001e00227202 */ /* 0x000fe20000000f00 */
[----:B------:R-:W-:-:S02]  /*d950*/  HADD2.F32 R33, -RZ, R3.H1_H1 ;  /* 0x30000003ff217230 */ /* 0x000fc40000004100 */
[--C-:B------:R-:W-:Y:S02]  /*d960*/  HADD2.F32 R35, -RZ, R40.reuse.H0_H0 ;  /* 0x20000028ff237230 */ /* 0x100fe40000004100 */
[----:B------:R-:W-:Y:S02]  /*d970*/  HADD2.F32 R40, -RZ, R40.H1_H1 ;  /* 0x30000028ff287230 */ /* 0x000fe40000004100 */
[----:B------:R-:W-:Y:S02]  /*d980*/  HADD2.F32 R42, -RZ, R3.H0_H0 ;  /* 0x20000003ff2a7230 */ /* 0x000fe40000004100 */
[----:B---3--:R-:W-:Y:S02]  /*d990*/  HADD2.F32 R29, -RZ, R5.H1_H1 ;  /* 0x30000005ff1d7230 */ /* 0x008fe40000004100 */
[----:B------:R-:W-:Y:S02]  /*d9a0*/  HADD2.F32 R30, -RZ, R4.H1_H1 ;  /* 0x30000004ff1e7230 */ /* 0x000fe40000004100 */
[----:B----4-:R-:W-:-:S02]  /*d9b0*/  HADD2.F32 R31, -RZ, R7.H1_H1 ;  /* 0x30000007ff1f7230 */ /* 0x010fc40000004100 */
        /* <DEDUP_REMOVED lines=32> */
.L_x_4061:
[----:B------:R-:W-:Y:S05]  /*dbc0*/  BSYNC B0 ;  /* 0x0000000000007941 */ /* 0x000fea0003800000 */
.L_x_4060:
[----:B-----5:R3:W-:Y:S04]  /*dbd0*/  STS.128 [R239+0x2000], R28 ;  /* 0x0020001cef007388 */ /* 0x0207e80000000c00 */
[----:B---3--:R3:W5:Y:S01]  /*dbe0*/  LD.E.128 R28, desc[UR6][R38.64+0x100] ;  /* 0x00010006261c7980 */ /* 0x008762000c101d00 */
[----:B------:R-:W-:Y:S04]  /*dbf0*/  BSSY B0, `(.L_x_4062) ;  /* 0x000002e000007945 */ /* 0x000fe80003800000 */
[----:B------:R-:W-:Y:S05]  /*dc00*/  @P2 BRA `(.L_x_4063) ;  /* 0x0000000000b02947 */ /* 0x000fea0003800000 */
[----:B------:R-:W4:Y:S04]  /*dc10*/  LD.E.64 R4, desc[UR6][R14.64+0x80] ;  /* 0x000080060e047980 */ /* 0x000f28000c101b00 */
[----:B------:R-:W2:Y:S01]  /*dc20*/  LD.E.64 R6, desc[UR6][R10.64+0x80] ;  /* 0x000080060a067980 */ /* 0x000ea2000c101b00 */
[----:B-----5:R-:W-:Y:S02]  /*dc30*/  MOV R3, R31 ;  /* 0x0000001f00037202 */ /* 0x020fe40000000f00 */
[----:B------:R-:W-:Y:S02]  /*dc40*/  MOV R40, R29 ;  /* 0x0000001d00287202 */ /* 0x000fe40000000f00 */
[----:B------:R-:W-:Y:S01]  /*dc50*/  MOV R34, R30 ;  /* 0x0000001e00227202 */ /* 0x000fe20000000f00 */
[----:B------:R-:W-:-:S02]  /*dc60*/  HADD2.F32 R33, -RZ, R3.H1_H1 ;  /* 0x30000003ff217230 */ /* 0x000fc40000004100 */
[--C-:B------:R-:W-:Y:S02]  /*dc70*/  HADD2.F32 R35, -RZ, R40.reuse.H0_H0 ;  /* 0x20000028ff237230 */ /* 0x100fe40000004100 */
[----:B------:R-:W-:Y:S02]  /*dc80*/  HADD2.F32 R40, -RZ, R40.H1_H1 ;  /* 0x30000028ff287230 */ /* 0x000fe40000004100 */
[----:B------:R-:W-:Y:S02]  /*dc90*/  HADD2.F32 R42, -RZ, R3.H0_H0 ;  /* 0x20000003ff2a7230 */ /* 0x000fe40000004100 */
[----:B----4-:R-:W-:Y:S02]  /*dca0*/  HADD2.F32 R29, -RZ, R5.H1_H1 ;  /* 0x30000005ff1d7230 */ /* 0x010fe40000004100 */
[----:B------:R-:W-:Y:S02]  /*dcb0*/  HADD2.F32 R30, -RZ, R4.H1_H1 ;  /* 0x30000004ff1e7230 */ /* 0x000fe40000004100 */
[----:B--2---:R-:W-:-:S02]  /*dcc0*/  HADD2.F32 R31, -RZ, R7.H1_H1 ;  /* 0x30000007ff1f7230 */ /* 0x004fc40000004100 */
        /* <DEDUP_REMOVED lines=32> */
.L_x_4063:
[----:B------:R-:W-:Y:S05]  /*ded0*/  BSYNC B0 ;  /* 0x0000000000007941 */ /* 0x000fea0003800000 */
.L_x_4062:
[----:B-----5:R4:W-:Y:S04]  /*dee0*/  STS.128 [R239+0x4000], R28 ;  /* 0x0040001cef007388 */ /* 0x0209e80000000c00 */
[----:B----4-:R4:W5:Y:S01]  /*def0*/  LD.E.128 R28, desc[UR6][R38.64+0x180] ;  /* 0x00018006261c7980 */ /* 0x010962000c101d00 */
[----:B------:R-:W-:Y:S01]  /*df00*/  IADD3 R3, R16, 0xc0, RZ ;  /* 0x000000c010037810 */ /* 0x000fe20007ffe0ff */
[----:B------:R-:W-:Y:S03]  /*df10*/  BSSY B0, `(.L_x_4064) ;  /* 0x000002f000007945 */ /* 0x000fe60003800000 */
[----:B------:R-:W-:-:S13]  /*df20*/  ISETP.GE.AND P0, PT, R3, R0, PT ;  /* 0x000000000300720c */ /* 0x000fda0003f06270 */
[----:B------:R-:W-:Y:S05]  /*df30*/  @P0 BRA `(.L_x_4065) ;  /* 0x0000000000b00947 */ /* 0x000fea0003800000 */
[----:B------:R-:W2:Y:S04]  /*df40*/  LD.E.64 R4, desc[UR6][R14.64+0xc0] ;  /* 0x0000c0060e047980 */ /* 0x000ea8000c101b00 */
[----:B------:R1:W3:Y:S01]  /*df50*/  LD.E.64 R6, desc[UR6][R10.64+0xc0] ;  /* 0x0000c0060a067980 */ /* 0x0002e2000c101b00 */
[----:B-----5:R-:W-:Y:S02]  /*df60*/  MOV R32, R29 ;  /* 0x0000001d00207202 */ /* 0x020fe40000000f00 */
[----:B------:R-:W-:-:S03]  /*df70*/  MOV R3, R31 ;  /* 0x0000001f00037202 */ /* 0x000fc60000000f00 */
[--C-:B------:R-:W-:Y:S02]  /*df80*/  HADD2.F32 R31, -RZ, R32.reuse.H0_H0 ;  /* 0x20000020ff1f7230 */ /* 0x100fe40000004100 */
[--C-:B------:R-:W-:Y:S02]  /*df90*/  HADD2.F32 R29, -RZ, R3.reuse.H1_H1 ;  /* 0x30000003ff1d7230 */ /* 0x100fe40000004100 */
[----:B------:R-:W-:Y:S02]  /*dfa0*/  HADD2.F32 R32, -RZ, R32.H1_H1 ;  /* 0x30000020ff207230 */ /* 0x000fe40000004100 */
[----:B------:R-:W-:Y:S01]  /*dfb0*/  HADD2.F32 R34, -RZ, R3.H0_H0 ;  /* 0x20000003ff227230 */ /* 0x000fe20000004100 */
[----:B-1----:R-:W-:Y:S01]  /*dfc0*/  MOV R10, R28 ;  /* 0x0000001c000a7202 */ /* 0x002fe20000000f00 */
        /* <DEDUP_REMOVED lines=14> */
[--C-:B------:R-:W-:Y:S02]  /*e0b0*/  HADD2.F32 R14, -RZ, R30.reuse.H1_H1 ;  /* 0x3000001eff0e7230 */ /* 0x100fe40000004100 */
[----:B------:R-:W-:Y:S01]  /*e0c0*/  FFMA.FTZ R33, R31, R28, -R33 ;  /* 0x0000001c1f217223 */ /* 0x000fe20000010821 */
[----:B------:R-:W-:Y:S02]  /*e0d0*/  HADD2.F32 R7, -RZ, R7.H0_H0 ;  /* 0x20000007ff077230 */ /* 0x000fe40000004100 */
[----:B------:R-:W-:Y:S01]  /*e0e0*/  FFMA.FTZ R3, R34, R15, -R3 ;  /* 0x0000000f22037223 */ /* 0x000fe20000010803 */
[C---:B------:R-:W-:Y:S01]  /*e0f0*/  FMUL.FTZ R15, R11.reuse, R4 ;  /* 0x000000040b0f7220 */ /* 0x040fe20000410000 */
[----:B------:R-:W-:Y:S01]  /*e100*/  FMUL.FTZ R28, R11, R6 ;  /* 0x000000060b1c7220 */ /* 0x000fe20000410000 */
[----:B------:R-:W-:-:S02]  /*e110*/  HADD2.F32 R30, -RZ, R30.H0_H0 ;  /* 0x2000001eff1e7230 */ /* 0x000fc40000004100 */
        /* <DEDUP_REMOVED lines=9> */
[----:B------:R-:W-:Y:S02]  /*e1b0*/  MOV R29, R32 ;  /* 0x00000020001d7202 */ /* 0x000fe40000000f00 */
[----:B------:R-:W-:-:S02]  /*e1c0*/  F2FP.F16.F32.PACK_AB R11, R14, R11 ;  /* 0x0000000b0e0b723e */ /* 0x000fc400000000ff */
[----:B------:R-:W-:Y:S02]  /*e1d0*/  F2FP.F16.F32.PACK_AB R28, R28, R15 ;  /* 0x0000000f1c1c723e */ /* 0x000fe400000000ff */
[----:B------:R-:W-:Y:S02]  /*e1e0*/  MOV R30, R11 ;  /* 0x0000000b001e7202 */ /* 0x000fe40000000f00 */
[----:B------:R-:W-:Y:S02]  /*e1f0*/  MOV R31, R3 ;  /* 0x00000003001f7202 */ /* 0x000fe40000000f00 */
.L_x_4065:
[----:B------:R-:W-:Y:S05]  /*e200*/  BSYNC B0 ;  /* 0x0000000000007941 */ /* 0x000fea0003800000 */
.L_x_4064:
[----:B-----5:R1:W-:Y:S02]  /*e210*/  STS.128 [R239+0x6000], R28 ;  /* 0x0060001cef007388 */ /* 0x0203e40000000c00 */
.L_x_4057:
[----:B------:R-:W-:Y:S05]  /*e220*/  BSYNC B1 ;  /* 0x0000000000017941 */ /* 0x000fea0003800000 */
.L_x_4056:
[----:B------:R-:W-:Y:S01]  /*e230*/  VIADD R15, R130, 0x10 ;  /* 0x00000010820f7836 */ /* 0x000fe20000000000 */
[----:B------:R-:W-:Y:S04]  /*e240*/  BSSY B1, `(.L_x_4066) ;  /* 0x00000dc000017945 */ /* 0x000fe80003800000 */
[----:B------:R-:W-:-:S04]  /*e250*/  ISETP.GE.AND P0, PT, R15, R24, PT ;  /* 0x000000180f00720c */ /* 0x000fc80003f06270 */
[----:B------:R-:W-:-:S13]  /*e260*/  ISETP.LT.OR P0, PT, R45, -0x87, P0 ;  /* 0xffffff792d00780c */ /* 0x000fda0000701670 */
[----:B------:R-:W-:Y:S05]  /*e270*/  @P0 BRA `(.L_x_4067) ;  /* 0x0000000c00600947 */ /* 0x000fea0003800000 */
[----:B-1----:R1:W5:Y:S01]  /*e280*/  LD.E.128 R28, desc[UR6][R36.64] ;  /* 0x00000006241c7980 */ /* 0x002362000c101d00 */
[C---:B------:R-:W-:Y:S01]  /*e290*/  IADD3 R4, P0, R25.reuse, R8, RZ ;  /* 0x0000000819047210 */ /* 0x040fe20007f1e0ff */
[C---:B------:R-:W-:Y:S01]  /*e2a0*/  VIADD R3, R16.reuse, 0x40 ;  /* 0x0000004010037836 */ /* 0x040fe20000000000 */
[-C--:B------:R-:W-:Y:S02]  /*e2b0*/  ISETP.GE.AND P2, PT, R16, R0.reuse, PT ;  /* 0x000000001000720c */ /* 0x080fe40003f46270 */
[----:B------:R-:W-:Y:S01]  /*e2c0*/  LEA.HI.X.SX32 R25, R25, R9, 0x1, P0 ;  /* 0x0000000919197211 */ /* 0x000fe200000f0eff */
[----:B------:R-:W-:Y:S01]  /*e2d0*/  IMAD.SHL.U32 R32, R4, 0x2, RZ ;  /* 0x0000000204207824 */ /* 0x000fe200078e00ff */
[----:B------:R-:W-:Y:S01]  /*e2e0*/  ISETP.GE.AND P1, PT, R3, R0, PT ;  /* 0x000000000300720c */ /* 0x000fe20003f26270 */
[----:B------:R-:W-:Y:S01]  /*e2f0*/  VIADD R3, R16, 0x80 ;  /* 0x0000008010037836 */ /* 0x000fe20000000000 */
[----:B------:R-:W-:Y:S02]  /*e300*/  SHF.L.U64.HI R4, R4, 0x1, R25 ;  /* 0x0000000104047819 */ /* 0x000fe40000010219 */
[----:B-----5:R-:W-:-:S02]  /*e310*/  IADD3 R10, P4, R12, R32, RZ ;  /* 0x000000200c0a7210 */ /* 0x020fc40007f9e0ff */
[----:B------:R-:W-:Y:S01]  /*e320*/  IADD3 R32, P3, R20, R32, RZ ;  /* 0x0000002014207210 */ /* 0x000fe20007f7e0ff */
[----:B------:R-:W-:Y:S01]  /*e330*/  BSSY B0, `(.L_x_4068) ;  /* 0x0000032000007945 */ /* 0x000fe20003800000 */
[----:B------:R-:W-:Y:S01]  /*e340*/  ISETP.GE.AND P0, PT, R3, R0, PT ;  /* 0x000000000300720c */ /* 0x000fe20003f06270 */
[--C-:B------:R-:W-:Y:S02]  /*e350*/  IMAD.X R11, R13, 0x1, R4.reuse, P4 ;  /* 0x000000010d0b7824 */ /* 0x100fe400020e0604 */
[----:B------:R-:W-:Y:S01]  /*e360*/  IMAD.X R33, R21, 0x1, R4, P3 ;  /* 0x0000000115217824 */ /* 0x000fe200018e0604 */
[----:B------:R-:W-:Y:S09]  /*e370*/  @P2 BRA `(.L_x_4069) ;  /* 0x0000000000b42947 */ /* 0x000ff20003800000 */
[----:B------:R-:W5:Y:S04]  /*e380*/  LD.E.64 R4, desc[UR6][R32.64] ;  /* 0x0000000620047980 */ /* 0x000f68000c101b00 */
[----:B------:R-:W5:Y:S01]  /*e390*/  LD.E.64 R6, desc[UR6][R10.64] ;  /* 0x000000060a067980 */ /* 0x000f62000c101b00 */
[----:B--234-:R-:W-:Y:S02]  /*e3a0*/  MOV R38, R29 ;  /* 0x0000001d00267202 */ /* 0x01cfe40000000f00 */
[----:B------:R-:W-:Y:S02]  /*e3b0*/  MOV R3, R31 ;  /* 0x0000001f00037202 */ /* 0x000fe40000000f00 */
[----:B------:R-:W-:Y:S01]  /*e3c0*/  MOV R14, R28 ;  /* 0x0000001c000e7202 */ /* 0x000fe20000000f00 */
[----:B------:R-:W-:Y:S01]  /*e3d0*/  HADD2.F32 R35, -RZ, R38.H0_H0 ;  /* 0x20000026ff237230 */ /* 0x000fe20000004100 */
[----:B------:R-:W-:Y:S01]  /*e3e0*/  MOV R34, R30 ;  /* 0x0000001e00227202 */ /* 0x000fe20000000f00 */
[----:B------:R-:W-:-:S02]  /*e3f0*/  HADD2.F32 R31, -RZ, R3.H1_H1 ;  /* 0x30000003ff1f7230 */ /* 0x000fc40000004100 */
[----:B------:R-:W-:Y:S02]  /*e400*/  HADD2.F32 R38, -RZ, R38.H1_H1 ;  /* 0x30000026ff267230 */ /* 0x000fe40000004100 */
[----:B------:R-:W-:Y:S02]  /*e410*/  HADD2.F32 R40, -RZ, R3.H0_H0 ;  /* 0x20000003ff287230 */ /* 0x000fe40000004100 */
[----:B-----5:R-:W-:Y:S02]  /*e420*/  HADD2.F32 R25, -RZ, R5.H1_H1 ;  /* 0x30000005ff197230 */ /* 0x020fe40000004100 */
        /* <DEDUP_REMOVED lines=34> */
.L_x_4069:
[----:B------:R-:W-:Y:S05]  /*e650*/  BSYNC B0 ;  /* 0x0000000000007941 */ /* 0x000fea0003800000 */
.L_x_4068:
[----:B------:R1:W-:Y:S04]  /*e660*/  STS.128 [R239+0x800], R28 ;  /* 0x0008001cef007388 */ /* 0x0003e80000000c00 */
[----:B-1----:R1:W5:Y:S01]  /*e670*/  LD.E.128 R28, desc[UR6][R36.64+0x80] ;  /* 0x00008006241c7980 */ /* 0x002362000c101d00 */
[----:B------:R-:W-:Y:S04]  /*e680*/  BSSY B0, `(.L_x_4070) ;  /* 0x000002f000007945 */ /* 0x000fe80003800000 */
[----:B------:R-:W-:Y:S05]  /*e690*/  @P1 BRA `(.L_x_4071) ;  /* 0x0000000000b41947 */ /* 0x000fea0003800000 */
[----:B------:R-:W2:Y:S04]  /*e6a0*/  LD.E.64 R4, desc[UR6][R32.64+0x40] ;  /* 0x0000400620047980 */ /* 0x000ea8000c101b00 */
[----:B------:R-:W2:Y:S02]  /*e6b0*/  LD.E.64 R6, desc[UR6][R10.64+0x40] ;  /* 0x000040060a067980 */ /* 0x000ea4000c101b00 */
[----:B--2345:R-:W-:Y:S02]  /*e6c0*/  MOV R38, R29 ;  /* 0x0000001d00267202 */ /* 0x03cfe40000000f00 */
[----:B------:R-:W-:Y:S02]  /*e6d0*/  MOV R3, R31 ;  /* 0x0000001f00037202 */ /* 0x000fe40000000f00 */
[----:B------:R-:W-:Y:S01]  /*e6e0*/  MOV R14, R28 ;  /* 0x0000001c000e7202 */ /* 0x000fe20000000f00 */
[----:B------:R-:W-:Y:S01]  /*e6f0*/  HADD2.F32 R35, -RZ, R38.H0_H0 ;  /* 0x20000026ff237230 */ /* 0x000fe20000004100 */
[----:B------:R-:W-:Y:S01]  /*e700*/  MOV R34, R30 ;  /* 0x0000001e00227202 */ /* 0x000fe20000000f00 */
[----:B------:R-:W-:-:S02]  /*e710*/  HADD2.F32 R31, -RZ, R3.H1_H1 ;  /* 0x30000003ff1f7230 */ /* 0x000fc40000004100 */
[----:B------:R-:W-:Y:S02]  /*e720*/  HADD2.F32 R38, -RZ, R38.H1_H1 ;  /* 0x30000026ff267230 */ /* 0x000fe40000004100 */
[----:B------:R-:W-:Y:S02]  /*e730*/  HADD2.F32 R40, -RZ, R3.H0_H0 ;  /* 0x20000003ff287230 */ /* 0x000fe40000004100 */
[----:B------:R-:W-:Y:S02]  /*e740*/  HADD2.F32 R25, -RZ, R5.H1_H1 ;  /* 0x30000005ff197230 */ /* 0x000fe40000004100 */
        /* <DEDUP_REMOVED lines=34> */
.L_x_4071:
[----:B------:R-:W-:Y:S05]  /*e970*/  BSYNC B0 ;  /* 0x0000000000007941 */ /* 0x000fea0003800000 */
.L_x_4070:
[----:B-----5:R2:W-:Y:S04]  /*e980*/  STS.128 [R239+0x2800], R28 ;  /* 0x0028001cef007388 */ /* 0x0205e80000000c00 */
[----:B--2---:R2:W5:Y:S01]  /*e990*/  LD.E.128 R28, desc[UR6][R36.64+0x100] ;  /* 0x00010006241c7980 */ /* 0x004562000c101d00 */
[----:B------:R-:W-:Y:S04]  /*e9a0*/  BSSY B0, `(.L_x_4072) ;  /* 0x000002f000007945 */ /* 0x000fe80003800000 */
[----:B------:R-:W-:Y:S05]  /*e9b0*/  @P0 BRA `(.L_x_4073) ;  /* 0x0000000000b40947 */ /* 0x000fea0003800000 */
[----:B------:R-:W2:Y:S04]  /*e9c0*/  LD.E.64 R4, desc[UR6][R32.64+0x80] ;  /* 0x0000800620047980 */ /* 0x000ea8000c101b00 */
[----:B------:R-:W2:Y:S01]  /*e9d0*/  LD.E.64 R6, desc[UR6][R10.64+0x80] ;  /* 0x000080060a067980 */ /* 0x000ea2000c101b00 */
[----:B---345:R-:W-:Y:S02]  /*e9e0*/  MOV R38, R29 ;  /* 0x0000001d00267202 */ /* 0x038fe40000000f00 */
        /* <DEDUP_REMOVED lines=42> */
.L_x_4073:
[----:B------:R-:W-:Y:S05]  /*ec90*/  BSYNC B0 ;  /* 0x0000000000007941 */ /* 0x000fea0003800000 */
.L_x_4072:
[----:B-----5:R1:W-:Y:S04]  /*eca0*/  STS.128 [R239+0x4800], R28 ;  /* 0x0048001cef007388 */ /* 0x0203e80000000c00 */
[----:B-1234-:R-:W5:Y:S01]  /*ecb0*/  LD.E.128 R36, desc[UR6][R36.64+0x180] ;  /* 0x0001800624247980 */ /* 0x01ef62000c101d00 */
[----:B------:R-:W-:Y:S01]  /*ecc0*/  IADD3 R3, R16, 0xc0, RZ ;  /* 0x000000c010037810 */ /* 0x000fe20007ffe0ff */
[----:B------:R-:W-:Y:S03]  /*ecd0*/  BSSY B0, `(.L_x_4074) ;  /* 0x0000031000007945 */ /* 0x000fe60003800000 */
[----:B------:R-:W-:-:S13]  /*ece0*/  ISETP.GE.AND P0, PT, R3, R0, PT ;  /* 0x000000000300720c */ /* 0x000fda0003f06270 */
[----:B------:R-:W-:Y:S05]  /*ecf0*/  @P0 BRA `(.L_x_4075) ;  /* 0x0000000000b80947 */ /* 0x000fea0003800000 */
[----:B------:R1:W2:Y:S04]  /*ed00*/  LD.E.64 R4, desc[UR6][R32.64+0xc0] ;  /* 0x0000c00620047980 */ /* 0x0002a8000c101b00 */
[----:B------:R3:W4:Y:S01]  /*ed10*/  LD.E.64 R6, desc[UR6][R10.64+0xc0] ;  /* 0x0000c0060a067980 */ /* 0x000722000c101b00 */
[----:B-----5:R-:W-:Y:S02]  /*ed20*/  MOV R3, R39 ;  /* 0x0000002700037202 */ /* 0x020fe40000000f00 */
[----:B------:R-:W-:-:S03]  /*ed30*/  MOV R30, R38 ;  /* 0x00000026001e7202 */ /* 0x000fc60000000f00 */
[--C-:B------:R-:W-:Y:S02]  /*ed40*/  HADD2.F32 R29, -RZ, R3.reuse.H1_H1 ;  /* 0x30000003ff1d7230 */ /* 0x100fe40000004100 */
[----:B------:R-:W-:Y:S01]  /*ed50*/  HADD2.F32 R34, -RZ, R3.H0_H0 ;  /* 0x20000003ff227230 */ /* 0x000fe20000004100 */
[----:B-1----:R-:W-:Y:S02]  /*ed60*/  MOV R32, R37 ;  /* 0x0000002500207202 */ /* 0x002fe40000000f00 */
[----:B---3--:R-:W-:-:S03]  /*ed70*/  MOV R10, R36 ;  /* 0x00000024000a7202 */ /* 0x008fc60000000f00 */
[--C-:B------:R-:W-:Y:S02]  /*ed80*/  HADD2.F32 R31, -RZ, R32.reuse.H0_H0 ;  /* 0x20000020ff1f7230 */ /* 0x100fe40000004100 */
[----:B------:R-:W-:Y:S02]  /*ed90*/  HADD2.F32 R32, -RZ, R32.H1_H1 ;  /* 0x30000020ff207230 */ /* 0x000fe40000004100 */
        /* <DEDUP_REMOVED lines=36> */
.L_x_4075:
[----:B------:R-:W-:Y:S05]  /*efe0*/  BSYNC B0 ;  /* 0x0000000000007941 */ /* 0x000fea0003800000 */
.L_x_4074:
[----:B-----5:R1:W-:Y:S02]  /*eff0*/  STS.128 [R239+0x6800], R36 ;  /* 0x00680024ef007388 */ /* 0x0203e40000000c00 */
.L_x_4067:
[----:B------:R-:W-:Y:S05]  /*f000*/  BSYNC B1 ;  /* 0x0000000000017941 */ /* 0x000fea0003800000 */
.L_x_4066:
[----:B------:R-:W-:Y:S01]  /*f010*/  VIADD R25, R130, 0x20 ;  /* 0x0000002082197836 */ /* 0x000fe20000000000 */
[----:B------:R-:W-:Y:S04]  /*f020*/  BSSY B1, `(.L_x_4076) ;  /* 0x00000dd000017945 */ /* 0x000fe80003800000 */
[----:B------:R-:W-:-:S04]  /*f030*/  ISETP.GE.AND P0, PT, R25, R24, PT ;  /* 0x000000181900720c */ /* 0x000fc80003f06270 */
[----:B------:R-:W-:-:S13]  /*f040*/  ISETP.LT.OR P0, PT, R45, -0x107, P0 ;  /* 0xfffffef92d00780c */ /* 0x000fda0000701670 */
[----:B------:R-:W-:Y:S05]  /*f050*/  @P0 BRA `(.L_x_4077) ;  /* 0x0000000c00640947 */ /* 0x000fea0003800000 */
[----:B-1----:R1:W5:Y:S01]  /*f060*/  LD.E.128 R28, desc[UR6][R26.64] ;  /* 0x000000061a1c7980 */ /* 0x002362000c101d00 */
[----:B------:R-:W-:Y:S01]  /*f070*/  IMAD.SHL.U32 R4, R2, 0x20, RZ ;  /* 0x0000002002047824 */ /* 0x000fe200078e00ff */
[C---:B------:R-:W-:Y:S01]  /*f080*/  ISETP.GE.AND P2, PT, R16.reuse, R0, PT ;  /* 0x000000001000720c */ /* 0x040fe20003f46270 */
[----:B------:R-:W-:-:S03]  /*f090*/  VIADD R3, R16, 0x40 ;  /* 0x0000004010037836 */ /* 0x000fc60000000000 */
[----:B------:R-:W-:Y:S02]  /*f0a0*/  IADD3 R5, P0, R4, R8, RZ ;  /* 0x0000000804057210 */ /* 0x000fe40007f1e0ff */
[----:B------:R-:W-:Y:S01]  /*f0b0*/  ISETP.GE.AND P1, PT, R3, R0, PT ;  /* 0x000000000300720c */ /* 0x000fe20003f26270 */
[----:B------:R-:W-:Y:S01]  /*f0c0*/  VIADD R3, R16, 0x80 ;  /* 0x0000008010037836 */ /* 0x000fe20000000000 */
[----:B------:R-:W-:Y:S01]  /*f0d0*/  LEA.HI.X.SX32 R4, R4, R9, 0x1, P0 ;  /* 0x0000000904047211 */ /* 0x000fe200000f0eff */
[C---:B------:R-:W-:Y:S01]  /*f0e0*/  IMAD.SHL.U32 R32, R5.reuse, 0x2, RZ ;  /* 0x0000000205207824 */ /* 0x040fe200078e00ff */
[----:B------:R-:W-:Y:S02]  /*f0f0*/  BSSY B0, `(.L_x_4078) ;  /* 0x0000035000007945 */ /* 0x000fe40003800000 */
[----:B------:R-:W-:Y:S02]  /*f100*/  SHF.L.U64.HI R4, R5, 0x1, R4 ;  /* 0x0000000105047819 */ /* 0x000fe40000010204 */
[----:B-----5:R-:W-:-:S02]  /*f110*/  IADD3 R10, P4, R12, R32, RZ ;  /* 0x000000200c0a7210 */ /* 0x020fc40007f9e0ff */
[----:B------:R-:W-:Y:S02]  /*f120*/  IADD3 R32, P3, R20, R32, RZ ;  /* 0x0000002014207210 */ /* 0x000fe40007f7e0ff */
[----:B------:R-:W-:Y:S01]  /*f130*/  ISETP.GE.AND P0, PT, R3, R0, PT ;  /* 0x000000000300720c */ /* 0x000fe20003f06270 */
[--C-:B------:R-:W-:Y:S02]  /*f140*/  IMAD.X R11, R13, 0x1, R4.reuse, P4 ;  /* 0x000000010d0b7824 */ /* 0x100fe400020e0604 */
[----:B------:R-:W-:Y:S01]  /*f150*/  IMAD.X R33, R21, 0x1, R4, P3 ;  /* 0x0000000115217824 */ /* 0x000fe200018e0604 */
[----:B------:R-:W-:Y:S09]  /*f160*/  @P2 BRA `(.L_x_4079) ;  /* 0x0000000000b42947 */ /* 0x000ff20003800000 */
[----:B------:R-:W5:Y:S04]  /*f170*/  LD.E.64 R4, desc[UR6][R32.64] ;  /* 0x0000000620047980 */ /* 0x000f68000c101b00 */
[----:B------:R-:W5:Y:S01]  /*f180*/  LD.E.64 R6, desc[UR6][R10.64] ;  /* 0x000000060a067980 */ /* 0x000f62000c101b00 */
[----:B------:R-:W-:Y:S02]  /*f190*/  MOV R3, R31 ;  /* 0x0000001f00037202 */ /* 0x000fe40000000f00 */
[----:B------:R-:W-:Y:S02]  /*f1a0*/  MOV R37, R29 ;  /* 0x0000001d00257202 */ /* 0x000fe40000000f00 */
[----:B------:R-:W-:Y:S01]  /*f1b0*/  MOV R14, R28 ;  /* 0x0000001c000e7202 */ /* 0x000fe20000000f00 */
[----:B------:R-:W-:Y:S01]  /*f1c0*/  HADD2.F32 R34, -RZ, R3.H1_H1 ;  /* 0x30000003ff227230 */ /* 0x000fe20000004100 */
[----:B------:R-:W-:Y:S01]  /*f1d0*/  MOV R35, R30 ;  /* 0x0000001e00237202 */ /* 0x000fe20000000f00 */
[----:B------:R-:W-:-:S02]  /*f1e0*/  HADD2.F32 R36, -RZ, R37.H0_H0 ;  /* 0x20000025ff247230 */ /* 0x000fc40000004100 */
[----:B------:R-:W-:Y:S02]  /*f1f0*/  HADD2.F32 R37, -RZ, R37.H1_H1 ;  /* 0x30000025ff257230 */ /* 0x000fe40000004100 */
[----:B--234-:R-:W-:Y:S02]  /*f200*/  HADD2.F32 R39, -RZ, R3.H0_H0 ;  /* 0x20000003ff277230 */ /* 0x01cfe40000004100 */
        /* <DEDUP_REMOVED lines=35> */
.L_x_4079:
[----:B------:R-:W-:Y:S05]  /*f440*/  BSYNC B0 ;  /* 0x0000000000007941 */ /* 0x000fea0003800000 */
.L_x_4078:
[----:B------:R1:W-:Y:S04]  /*f450*/  STS.128 [R239+0x1000], R28 ;  /* 0x0010001cef007388 */ /* 0x0003e80000000c00 */
[----:B-1----:R1:W5:Y:S01]  /*f460*/  LD.E.128 R28, desc[UR6][R26.64+0x80] ;  /* 0x000080061a1c7980 */ /* 0x002362000c101d00 */
[----:B------:R-:W-:Y:S04]  /*f470*/  BSSY B0, `(.L_x_4080) ;  /* 0x000002f000007945 */ /* 0x000fe80003800000 */
[----:B------:R-:W-:Y:S05]  /*f480*/  @P1 BRA `(.L_x_4081) ;  /* 0x0000000000b41947 */ /* 0x000fea0003800000 */
[----:B------:R-:W2:Y:S04]  /*f490*/  LD.E.64 R4, desc[UR6][R32.64+0x40] ;  /* 0x0000400620047980 */ /* 0x000ea8000c101b00 */
[----:B------:R-:W2:Y:S01]  /*f4a0*/  LD.E.64 R6, desc[UR6][R10.64+0x40] ;  /* 0x000040060a067980 */ /* 0x000ea2000c101b00 */
[----:B-----5:R-:W-:Y:S02]  /*f4b0*/  MOV R3, R31 ;  /* 0x0000001f00037202 */ /* 0x020fe40000000f00 */
[----:B------:R-:W-:Y:S02]  /*f4c0*/  MOV R37, R29 ;  /* 0x0000001d00257202 */ /* 0x000fe40000000f00 */
[----:B------:R-:W-:Y:S01]  /*f4d0*/  MOV R14, R28 ;  /* 0x0000001c000e7202 */ /* 0x000fe20000000f00 */
[----:B------:R-:W-:Y:S01]  /*f4e0*/  HADD2.F32 R34, -RZ, R3.H1_H1 ;  /* 0x30000003ff227230 */ /* 0x000fe20000004100 */
[----:B------:R-:W-:Y:S01]  /*f4f0*/  MOV R35, R30 ;  /* 0x0000001e00237202 */ /* 0x000fe20000000f00 */
[----:B------:R-:W-:-:S02]  /*f500*/  HADD2.F32 R36, -RZ, R37.H0_H0 ;  /* 0x20000025ff247230 */ /* 0x000fc40000004100 */
[----:B------:R-:W-:Y:S02]  /*f510*/  HADD2.F32 R37, -RZ, R37.H1_H1 ;  /* 0x30000025ff257230 */ /* 0x000fe40000004100 */
[----:B--234-:R-:W-:Y:S02]  /*f520*/  HADD2.F32 R39, -RZ, R3.H0_H0 ;  /* 0x20000003ff277230 */ /* 0x01cfe40000004100 */
        /* <DEDUP_REMOVED lines=35> */
.L_x_4081:
[----:B------:R-:W-:Y:S05]  /*f760*/  BSYNC B0 ;  /* 0x0000000000007941 */ /* 0x000fea0003800000 */
.L_x_4080:
[----:B-----5:R2:W-:Y:S04]  /*f770*/  STS.128 [R239+0x3000], R28 ;  /* 0x0030001cef007388 */ /* 0x0205e80000000c00 */
[----:B--2---:R2:W5:Y:S01]  /*f780*/  LD.E.128 R28, desc[UR6][R26.64+0x100] ;  /* 0x000100061a1c7980 */ /* 0x004562000c101d00 */
        /* <DEDUP_REMOVED lines=11> */
[----:B---34-:R-:W-:Y:S02]  /*f840*/  HADD2.F32 R39, -RZ, R3.H0_H0 ;  /* 0x20000003ff277230 */ /* 0x018fe40000004100 */
        /* <DEDUP_REMOVED lines=35> */
.L_x_4083:
[----:B------:R-:W-:Y:S05]  /*fa80*/  BSYNC B0 ;  /* 0x0000000000007941 */ /* 0x000fea0003800000 */
.L_x_4082:
[----:B-----5:R1:W-:Y:S04]  /*fa90*/  STS.128 [R239+0x5000], R28 ;  /* 0x0050001cef007388 */ /* 0x0203e80000000c00 */
[----:B-1----:R1:W5:Y:S01]  /*faa0*/  LD.E.128 R28, desc[UR6][R26.64+0x180] ;  /* 0x000180061a1c7980 */ /* 0x002362000c101d00 */
[----:B------:R-:W-:Y:S01]  /*fab0*/  IADD3 R3, R16, 0xc0, RZ ;  /* 0x000000c010037810 */ /* 0x000fe20007ffe0ff */
[----:B------:R-:W-:Y:S03]  /*fac0*/  BSSY B0, `(.L_x_4084) ;  /* 0x0000031000007945 */ /* 0x000fe60003800000 */
[----:B------:R-:W-:-:S13]  /*fad0*/  ISETP.GE.AND P0, PT, R3, R0, PT ;  /* 0x000000000300720c */ /* 0x000fda0003f06270 */
[----:B------:R-:W-:Y:S05]  /*fae0*/  @P0 BRA `(.L_x_4085) ;  /* 0x0000000000b80947 */ /* 0x000fea0003800000 */
[----:B------:R2:W3:Y:S04]  /*faf0*/  LD.E.64 R4, desc[UR6][R32.64+0xc0] ;  /* 0x0000c00620047980 */ /* 0x0004e8000c101b00 */
[----:B------:R4:W1:Y:S01]  /*fb00*/  LD.E.64 R6, desc[UR6][R10.64+0xc0] ;  /* 0x0000c0060a067980 */ /* 0x000862000c101b00 */
[----:B-----5:R-:W-:-:S05]  /*fb10*/  MOV R3, R31 ;  /* 0x0000001f00037202 */ /* 0x020fca0000000f00 */
[----:B--2---:R-:W-:Y:S01]  /*fb20*/  HADD2.F32 R33, -RZ, R3.H0_H0 ;  /* 0x20000003ff217230 */ /* 0x004fe20000004100 */
[----:B----4-:R-:W-:Y:S02]  /*fb30*/  MOV R11, R29 ;  /* 0x0000001d000b7202 */ /* 0x010fe40000000f00 */
[----:B------:R-:W-:Y:S02]  /*fb40*/  MOV R29, R30 ;  /* 0x0000001e001d7202 */ /* 0x000fe40000000f00 */
[----:B------:R-:W-:Y:S01]  /*fb50*/  MOV R10, R28 ;  /* 0x0000001c000a7202 */ /* 0x000fe20000000f00 */
[--C-:B------:R-:W-:Y:S02]  /*fb60*/  HADD2.F32 R30, -RZ, R11.reuse.H0_H0 ;  /* 0x2000000bff1e7230 */ /* 0x100fe40000004100 */
[----:B------:R-:W-:Y:S02]  /*fb70*/  HADD2.F32 R31, -RZ, R11.H1_H1 ;  /* 0x3000000bff1f7230 */ /* 0x000fe40000004100 */
[----:B------:R-:W-:-:S02]  /*fb80*/  HADD2.F32 R28, -RZ, R3.H1_H1 ;  /* 0x30000003ff1c7230 */ /* 0x000fc40000004100 */
[----:B---3--:R-:W-:Y:S02]  /*fb90*/  HADD2.F32 R11, -RZ, R5.H1_H1 ;  /* 0x30000005ff0b7230 */ /* 0x008fe40000004100 */
[----:B------:R-:W-:Y:S02]  /*fba0*/  HADD2.F32 R14, -RZ, R4.H1_H1 ;  /* 0x30000004ff0e7230 */ /* 0x000fe40000004100 */
[----:B-1----:R-:W-:Y:S02]  /*fbb0*/  HADD2.F32 R26, -RZ, R7.H1_H1 ;  /* 0x30000007ff1a7230 */ /* 0x002fe40000004100 */
        /* <DEDUP_REMOVED lines=33> */
.L_x_4085:
[----:B------:R-:W-:Y:S05]  /*fdd0*/  BSYNC B0 ;  /* 0x0000000000007941 */ /* 0x000fea0003800000 */
.L_x_4084:
[----:B-----5:R1:W-:Y:S02]  /*fde0*/  STS.128 [R239+0x7000], R28 ;  /* 0x0070001cef007388 */ /* 0x0203e40000000c00 */
.L_x_4077:
[----:B------:R-:W-:Y:S05]  /*fdf0*/  BSYNC B1 ;  /* 0x0000000000017941 */ /* 0x000fea0003800000 */
.L_x_4076:
[----:B-12---:R-:W-:-:S05]  /*fe00*/  VIADD R26, R130, 0x30 ;  /* 0x00000030821a7836 */ /* 0x006fca0000000000 */
[----:B------:R-:W-:-:S04]  /*fe10*/  ISETP.GE.AND P0, PT, R26, R24, PT ;  /* 0x000000181a00720c */ /* 0x000fc80003f06270 */
[----:B------:R-:W-:-:S13]  /*fe20*/  ISETP.LT.OR P0, PT, R45, -0x187, P0 ;  /* 0xfffffe792d00780c */ /* 0x000fda0000701670 */
[----:B------:R-:W-:Y:S05]  /*fe30*/  @P0 BRA `(.L_x_4086) ;  /* 0x0000007000440947 */ /* 0x000fea0003800000 */
[----:B------:R-:W-:Y:S01]  /*fe40*/  IMAD R4, R2, 0x30, RZ ;  /* 0x0000003002047824 */ /* 0x000fe200078e02ff */
[C---:B------:R-:W-:Y:S01]  /*fe50*/  ISETP.GE.AND P2, PT, R16.reuse, R0, PT ;  /* 0x000000001000720c */ /* 0x040fe20003f46270 */
[----:B------:R-:W-:-:S03]  /*fe60*/  VIADD R2, R16, 0x40 ;  /* 0x0000004010027836 */ /* 0x000fc60000000000 */
[----:B------:R-:W-:Y:S02]  /*fe70*/  IADD3 R3, P0, R4, R8, RZ ;  /* 0x0000000804037210 */ /* 0x000fe40007f1e0ff */
[----:B------:R-:W-:Y:S01]  /*fe80*/  ISETP.GE.AND P1, PT, R2, R0, PT ;  /* 0x000000000200720c */ /* 0x000fe20003f26270 */
[----:B------:R-:W-:Y:S01]  /*fe90*/  VIADD R2, R16, 0x80 ;  /* 0x0000008010027836 */ /* 0x000fe20000000000 */
[----:B------:R-:W-:Y:S01]  /*fea0*/  LEA.HI.X.SX32 R9, R4, R9, 0x1, P0 ;  /* 0x0000000904097211 */ /* 0x000fe200000f0eff */
[----:B------:R-:W-:-:S03]  /*feb0*/  IMAD.SHL.U32 R4, R3, 0x2, RZ ;  /* 0x0000000203047824 */ /* 0x000fc600078e00ff */
[----:B------:R-:W-:Y:S02]  /*fec0*/  SHF.L.U64.HI R3, R3, 0x1, R9 ;  /* 0x0000000103037819 */ /* 0x000fe40000010209 */
[----:B------:R1:W5:Y:S02]  /*fed0*/  LD.E.128 R8, desc[UR6][R22.64] ;  /* 0x0000000616087980 */ /* 0x000364000c101d00 */
        /* <DEDUP_REMOVED lines=8> */
[----:B------:R-:W5:Y:S01]  /*ff60*/  LD.E.64 R4, desc[UR6][R6.64] ;  /* 0x0000000606047980 */ /* 0x000f62000c101b00 */
[----:B------:R-:W-:Y:S02]  /*ff70*/  MOV R28, R9 ;  /* 0x00000009001c7202 */ /* 0x000fe40000000f00 */
[----:B------:R-:W-:Y:S02]  /*ff80*/  MOV R9, R11 ;  /* 0x0000000b00097202 */ /* 0x000fe40000000f00 */
[----:B------:R-:W-:Y:S01]  /*ff90*/  MOV R24, R10 ;  /* 0x0000000a00187202 */ /* 0x000fe20000000f00 */
[----:B------:R-:W-:-:S02]  /*ffa0*/  HADD2.F32 R27, -RZ, R28.H0_H0 ;  /* 0x2000001cff1b7230 */ /* 0x000fc40000004100 */
[--C-:B------:R-:W-:Y:S02]  /*ffb0*/  HADD2.F32 R21, -RZ, R9.reuse.H1_H1 ;  /* 0x30000009ff157230 */ /* 0x100fe40000004100 */
[----:B------:R-:W-:Y:S02]  /*ffc0*/  HADD2.F32 R28, -RZ, R28.H1_H1 ;  /* 0x3000001cff1c7230 */ /* 0x000fe40000004100 */
[----:B------:R-:W-:Y:S02]  /*ffd0*/  HADD2.F32 R30, -RZ, R9.H0_H0 ;  /* 0x20000009ff1e7230 */ /* 0x000fe40000004100 */
[----:B--2---:R-:W-:Y:S02]  /*ffe0*/  HADD2.F32 R10, -RZ, R3.H1_H1 ;  /* 0x30000003ff0a7230 */ /* 0x004fe40000004100 */
[----:B------:R-:W-:Y:S02]  /*fff0*/  HADD2.F32 R11, -RZ, R2.H1_H1 ;  /* 0x30000002ff0b7230 */ /* 0x000fe40000004100 */
[----:B-----5:R-:W-:-:S02]  /*10000*/  HADD2.F32 R14, -RZ, R5.H1_H1 ;  /* 0x30000005ff0e7230 */ /* 0x020fc40000004100 */
        /* <DEDUP_REMOVED lines=32> */
.L_x_4088:
[----:B------:R-:W-:Y:S05]  /*10210*/  BSYNC B0 ;  /* 0x0000000000007941 */ /* 0x000fea0003800000 */
.L_x_4087:
[----:B------:R2:W-:Y:S04]  /*10220*/  STS.128 [R239+0x1800], R8 ;  /* 0x00180008ef007388 */ /* 0x0005e80000000c00 */
        /* <DEDUP_REMOVED lines=8> */
[----:B------:R-:W-:-:S02]  /*102b0*/  HADD2.F32 R27, -RZ, R28.H0_H0 ;  /* 0x2000001cff1b7230 */ /* 0x000fc40000004100 */
[--C-:B------:R-:W-:Y:S02]  /*102c0*/  HADD2.F32 R21, -RZ, R9.reuse.H1_H1 ;  /* 0x30000009ff157230 */ /* 0x100fe40000004100 */
        /* <DEDUP_REMOVED lines=37> */
.L_x_4090:
[----:B------:R-:W-:Y:S05]  /*10520*/  BSYNC B0 ;  /* 0x0000000000007941 */ /* 0x000fea0003800000 */
.L_x_4089:
[----:B-----5:R1:W-:Y:S04]  /*10530*/  STS.128 [R239+0x3800], R8 ;  /* 0x00380008ef007388 */ /* 0x0203e80000000c00 */
[----:B-1----:R1:W5:Y:S01]  /*10540*/  LD.E.128 R8, desc[UR6][R22.64+0x100] ;  /* 0x0001000616087980 */ /* 0x002362000c101d00 */
[----:B------:R-:W-:Y:S04]  /*10550*/  BSSY B0, `(.L_x_4091) ;  /* 0x000002e000007945 */ /* 0x000fe80003800000 */
[----:B------:R-:W-:Y:S05]  /*10560*/  @P0 BRA `(.L_x_4092) ;  /* 0x0000000000b00947 */ /* 0x000fea0003800000 */
[----:B------:R-:W2:Y:S04]  /*10570*/  LD.E.64 R2, desc[UR6][R12.64+0x80] ;  /* 0x000080060c027980 */ /* 0x000ea8000c101b00 */
[----:B------:R-:W3:Y:S01]  /*10580*/  LD.E.64 R4, desc[UR6][R6.64+0x80] ;  /* 0x0000800606047980 */ /* 0x000ee2000c101b00 */
[----:B-----5:R-:W-:Y:S02]  /*10590*/  MOV R28, R9 ;  /* 0x00000009001c7202 */ /* 0x020fe40000000f00 */
        /* <DEDUP_REMOVED lines=41> */
.L_x_4092:
[----:B------:R-:W-:Y:S05]  /*10830*/  BSYNC B0 ;  /* 0x0000000000007941 */ /* 0x000fea0003800000 */
.L_x_4091:
[----:B-----5:R3:W-:Y:S04]  /*10840*/  STS.128 [R239+0x5800], R8 ;  /* 0x00580008ef007388 */ /* 0x0207e80000000c00 */
[----:B-12---:R-:W5:Y:S01]  /*10850*/  LD.E.128 R20, desc[UR6][R22.64+0x180] ;  /* 0x0001800616147980 */ /* 0x006f62000c101d00 */
[----:B------:R-:W-:Y:S01]  /*10860*/  IADD3 R16, R16, 0xc0, RZ ;  /* 0x000000c010107810 */ /* 0x000fe20007ffe0ff */
[----:B------:R-:W-:Y:S03]  /*10870*/  BSSY B0, `(.L_x_4093) ;  /* 0x0000031000007945 */ /* 0x000fe60003800000 */
[----:B------:R-:W-:-:S13]  /*10880*/  ISETP.GE.AND P0, PT, R16, R0, PT ;  /* 0x000000001000720c */ /* 0x000fda0003f06270 */
[----:B------:R-:W-:Y:S05]  /*10890*/  @P0 BRA `(.L_x_4094) ;  /* 0x0000000000b80947 */ /* 0x000fea0003800000 */
[----:B------:R1:W2:Y:S04]  /*108a0*/  LD.E.64 R2, desc[UR6][R12.64+0xc0] ;  /* 0x0000c0060c027980 */ /* 0x0002a8000c101b00 */
[----:B------:R4:W2:Y:S01]  /*108b0*/  LD.E.64 R4, desc[UR6][R6.64+0xc0] ;  /* 0x0000c00606047980 */ /* 0x0008a2000c101b00 */
[----:B-----5:R-:W-:Y:S02]  /*108c0*/  MOV R14, R21 ;  /* 0x00000015000e7202 */ /* 0x020fe40000000f00 */
[----:B------:R-:W-:-:S05]  /*108d0*/  MOV R0, R23 ;  /* 0x0000001700007202 */ /* 0x000fca0000000f00 */
[--C-:B---3--:R-:W-:Y:S02]  /*108e0*/  HADD2.F32 R11, -RZ, R0.reuse.H1_H1 ;  /* 0x30000000ff0b7230 */ /* 0x108fe40000004100 */
[----:B------:R-:W-:Y:S02]  /*108f0*/  HADD2.F32 R17, -RZ, R0.H0_H0 ;  /* 0x20000000ff117230 */ /* 0x000fe40000004100 */
[--C-:B-1----:R-:W-:Y:S01]  /*10900*/  HADD2.F32 R13, -RZ, R14.reuse.H0_H0 ;  /* 0x2000000eff0d7230 */ /* 0x102fe20000004100 */
[----:B------:R-:W-:Y:S01]  /*10910*/  MOV R12, R22 ;  /* 0x00000016000c7202 */ /* 0x000fe20000000f00 */
[----:B------:R-:W-:Y:S01]  /*10920*/  HADD2.F32 R14, -RZ, R14.H1_H1 ;  /* 0x3000000eff0e7230 */ /* 0x000fe20000004100 */
[----:B----4-:R-:W-:Y:S01]  /*10930*/  MOV R6, R20 ;  /* 0x0000001400067202 */ /* 0x010fe20000000f00 */
[----:B--2---:R-:W-:Y:S02]  /*10940*/  HADD2.F32 R7, -RZ, R3.H1_H1 ;  /* 0x30000003ff077230 */ /* 0x004fe40000004100 */
        /* <DEDUP_REMOVED lines=10> */
[----:B------:R-:W-:Y:S01]  /*109f0*/  FFMA.FTZ R11, R17, R7, R11 ;  /* 0x00000007110b7223 */ /* 0x000fe2000001000b */
        /* <DEDUP_REMOVED lines=24> */
.L_x_4094:
[----:B------:R-:W-:Y:S05]  /*10b80*/  BSYNC B0 ;  /* 0x0000000000007941 */ /* 0x000fea0003800000 */
.L_x_4093:
[----:B-----5:R1:W-:Y:S01]  /*10b90*/  STS.128 [R239+0x7800], R20 ;  /* 0x00780014ef007388 */ /* 0x0203e20000000c00 */
[----:B------:R-:W-:Y:S05]  /*10ba0*/  BRA `(.L_x_4086) ;  /* 0x0000006000e87947 */ /* 0x000fea0003800000 */
.L_x_4055:
[----:B------:R-:W-:Y:S04]  /*10bb0*/  BSSY B1, `(.L_x_4095) ;  /* 0x0000178000017945 */ /* 0x000fe80003800000 */
[----:B------:R-:W-:Y:S05]  /*10bc0*/  @!P0 BRA `(.L_x_4096) ;  /* 0x0000001400d88947 */ /* 0x000fea0003800000 */
[----:B------:R1:W5:Y:S01]  /*10bd0*/  LD.E.128 R32, desc[UR6][R38.64] ;  /* 0x0000000626207980 */ /* 0x000362000c101d00 */
[CC--:B------:R-:W-:Y:S01]  /*10be0*/  ISETP.GE.AND P2, PT, R16.reuse, R0.reuse, PT ;  /* 0x000000001000720c */ /* 0x0c0fe20003f46270 */
[C---:B------:R-:W-:Y:S02]  /*10bf0*/  VIADD R40, R16.reuse, 0x40 ;  /* 0x0000004010287836 */ /* 0x040fe40000000000 */
[----:B------:R-:W-:Y:S01]  /*10c00*/  VIADD R15, R16, 0x80 ;  /* 0x00000080100f7836 */ /* 0x000fe20000000000 */
[----:B------:R-:W-:Y:S02]  /*10c10*/  BSSY B0, `(.L_x_4097) ;  /* 0x000005b000007945 */ /* 0x000fe40003800000 */
[-C--:B------:R-:W-:Y:S02]  /*10c20*/  ISETP.GE.AND P1, PT, R40, R0.reuse, PT ;  /* 0x000000002800720c */ /* 0x080fe40003f26270 */
[----:B------:R-:W-:-:S05]  /*10c30*/  ISETP.GE.AND P0, PT, R15, R0, PT ;  /* 0x000000000f00720c */ /* 0x000fca0003f06270 */
[----:B------:R-:W-:Y:S08]  /*10c40*/  @P2 BRA `(.L_x_4098) ;  /* 0x00000004005c2947 */ /* 0x000ff00003800000 */
        /* <DEDUP_REMOVED lines=8> */
[----:B-----5:R-:W-:-:S03]  /*10cd0*/  LEA R8, P2, R5, R20, 0x1 ;  /* 0x0000001405087211 */ /* 0x020fc600078408ff */
[----:B------:R-:W2:Y:S01]  /*10ce0*/  LD.E.128 R28, desc[UR6][R28.64] ;  /* 0x000000061c1c7980 */ /* 0x000ea2000c101d00 */
        /* <DEDUP_REMOVED lines=9> */
[----:B------:R-:W-:Y:S02]  /*10d80*/  MOV R41, R32 ;  /* 0x0000002000297202 */ /* 0x000fe40000000f00 */
[----:B------:R-:W-:Y:S02]  /*10d90*/  MOV R32, R35 ;  /* 0x0000002300207202 */ /* 0x000fe40000000f00 */
[----:B--2---:R-:W-:Y:S02]  /*10da0*/  MOV R35, R29 ;  /* 0x0000001d00237202 */ /* 0x004fe40000000f00 */
[----:B------:R-:W-:Y:S01]  /*10db0*/  MOV R29, R30 ;  /* 0x0000001e001d7202 */ /* 0x000fe20000000f00 */
[--C-:B----4-:R-:W-:Y:S02]  /*10dc0*/  HADD2.F32 R30, -RZ, R5.reuse.H0_H0 ;  /* 0x20000005ff1e7230 */ /* 0x110fe40000004100 */
[----:B------:R-:W-:-:S02]  /*10dd0*/  HADD2.F32 R42, -RZ, R5.H1_H1 ;  /* 0x30000005ff2a7230 */ /* 0x000fc40000004100 */
[--C-:B------:R-:W-:Y:S02]  /*10de0*/  HADD2.F32 R5, -RZ, R7.reuse.H0_H0 ;  /* 0x20000007ff057230 */ /* 0x100fe40000004100 */
[----:B------:R-:W-:Y:S02]  /*10df0*/  HADD2.F32 R7, -RZ, R7.H1_H1 ;  /* 0x30000007ff077230 */ /* 0x000fe40000004100 */
[--C-:B------:R-:W-:Y:S02]  /*10e00*/  HADD2.F32 R53, -RZ, R35.reuse.H0_H0 ;  /* 0x20000023ff357230 */ /* 0x100fe40000004100 */
[----:B------:R-:W-:Y:S02]  /*10e10*/  HADD2.F32 R54, -RZ, R35.H1_H1 ;  /* 0x30000023ff367230 */ /* 0x000fe40000004100 */
[----:B------:R-:W-:Y:S01]  /*10e20*/  @!P3 FADD.FTZ R5, -R5, -RZ ;  /* 0x800000ff0505b221 */ /* 0x000fe20000010100 */
[----:B------:R-:W-:Y:S02]  /*10e30*/  HADD2.F32 R35, -RZ, R31.H0_H0 ;  /* 0x2000001fff237230 */ /* 0x000fe40000004100 */
[----:B------:R-:W-:Y:S01]  /*10e40*/  @!P3 FADD.FTZ R7, -R7, -RZ ;  /* 0x800000ff0707b221 */ /* 0x000fe20000010100 */
[----:B------:R-:W-:-:S02]  /*10e50*/  HADD2.F32 R43, -RZ, R4.H0_H0 ;  /* 0x20000004ff2b7230 */ /* 0x000fc40000004100 */
[----:B------:R-:W-:Y:S02]  /*10e60*/  HADD2.F32 R52, -RZ, R4.H1_H1 ;  /* 0x30000004ff347230 */ /* 0x000fe40000004100 */
        /* <DEDUP_REMOVED lines=17> */
[----:B------:R-:W-:Y:S01]  /*10f80*/  FMUL.FTZ R4, R5, R4 ;  /* 0x0000000405047220 */ /* 0x000fe20000410000 */
[----:B------:R-:W-:Y:S01]  /*10f90*/  @!P3 FADD.FTZ R42, -R42, -RZ ;  /* 0x800000ff2a2ab221 */ /* 0x000fe20000010100 */
[----:B------:R-:W-:-:S02]  /*10fa0*/  HADD2.F32 R5, -RZ, R33.H0_H0 ;  /* 0x20000021ff057230 */ /* 0x000fc40000004100 */
[----:B------:R-:W-:Y:S01]  /*10fb0*/  FMUL.FTZ R53, R53, R30 ;  /* 0x0000001e35357220 */ /* 0x000fe20000410000 */
[----:B------:R-:W-:Y:S02]  /*10fc0*/  HADD2.F32 R28, -RZ, R32.H0_H0 ;  /* 0x20000020ff1c7230 */ /* 0x000fe40000004100 */
[----:B------:R-:W-:Y:S01]  /*10fd0*/  FMUL.FTZ R54, R54, R42 ;  /* 0x0000002a36367220 */ /* 0x000fe20000410000 */
[--C-:B---3--:R-:W-:Y:S02]  /*10fe0*/  HADD2.F32 R7, -RZ, R9.reuse.H0_H0 ;  /* 0x20000009ff077230 */ /* 0x108fe40000004100 */
[----:B------:R-:W-:Y:S02]  /*10ff0*/  HADD2.F32 R29, -RZ, R9.H1_H1 ;  /* 0x30000009ff1d7230 */ /* 0x000fe40000004100 */
[----:B------:R-:W-:Y:S02]  /*11000*/  HADD2.F32 R9, -RZ, R11.H0_H0 ;  /* 0x2000000bff097230 */ /* 0x000fe40000004100 */
[----:B------:R-:W-:Y:S01]  /*11010*/  FFMA.FTZ R5, R5, R7, R53 ;  /* 0x0000000705057223 */ /* 0x000fe20000010035 */
[----:B------:R-:W-:-:S02]  /*11020*/  HADD2.F32 R30, -RZ, R8.H0_H0 ;  /* 0x20000008ff1e7230 */ /* 0x000fc40000004100 */
[----:B------:R-:W-:Y:S02]  /*11030*/  HADD2.F32 R42, -RZ, R8.H1_H1 ;  /* 0x30000008ff2a7230 */ /* 0x000fe40000004100 */
[----:B------:R-:W-:Y:S01]  /*11040*/  FFMA.FTZ R9, R28, R9, R35 ;  /* 0x000000091c097223 */ /* 0x000fe20000010023 */
[----:B------:R-:W-:Y:S02]  /*11050*/  HADD2.F32 R8, -RZ, R10.H0_H0 ;  /* 0x2000000aff087230 */ /* 0x000fe40000004100 */
[----:B------:R-:W-:Y:S02]  /*11060*/  HADD2.F32 R7, -RZ, R41.H0_H0 ;  /* 0x20000029ff077230 */ /* 0x000fe40000004100 */
[----:B------:R-:W-:Y:S02]  /*11070*/  HADD2.F32 R28, -RZ, R34.H0_H0 ;  /* 0x20000022ff1c7230 */ /* 0x000fe40000004100 */
[----:B------:R-:W-:Y:S02]  /*11080*/  HADD2.F32 R33, -RZ, R33.H1_H1 ;  /* 0x30000021ff217230 */ /* 0x000fe40000004100 */
        /* <DEDUP_REMOVED lines=19> */
.L_x_4098:
[----:B------:R-:W-:Y:S05]  /*111c0*/  BSYNC B0 ;  /* 0x0000000000007941 */ /* 0x000fea0003800000 */
.L_x_4097:
[----:B-----5:R2:W-:Y:S04]  /*111d0*/  STS.128 [R239], R32 ;  /* 0x00000020ef007388 */ /* 0x0205e80000000c00 */
[----:B--2---:R2:W5:Y:S01]  /*111e0*/  LD.E.128 R32, desc[UR6][R38.64+0x80] ;  /* 0x0000800626207980 */ /* 0x004562000c101d00 */
[----:B------:R-:W-:Y:S04]  /*111f0*/  BSSY B0, `(.L_x_4099) ;  /* 0x0000057000007945 */ /* 0x000fe80003800000 */
        /* <DEDUP_REMOVED lines=23> */
[----:B------:R-:W-:Y:S01]  /*11370*/  MOV R29, R30 ;  /* 0x0000001e001d7202 */ /* 0x000fe20000000f00 */
[--C-:B--2---:R-:W-:Y:S02]  /*11380*/  HADD2.F32 R30, -RZ, R4.reuse.H0_H0 ;  /* 0x20000004ff1e7230 */ /* 0x104fe40000004100 */
[----:B------:R-:W-:-:S02]  /*11390*/  HADD2.F32 R41, -RZ, R4.H1_H1 ;  /* 0x30000004ff297230 */ /* 0x000fc40000004100 */
        /* <DEDUP_REMOVED lines=20> */
[----:B------:R-:W-:Y:S02]  /*114e0*/  HADD2.F32 R35, -RZ, R35.H1_H1 ;  /* 0x30000023ff237230 */ /* 0x000fe40000004100 */
[----:B------:R-:W-:Y:S01]  /*114f0*/  FMUL.FTZ R43, R29, R43 ;  /* 0x0000002b1d2b7220 */ /* 0x000fe20000410000 */
[----:B------:R-:W-:Y:S01]  /*11500*/  @!P2 FADD.FTZ R41, -R41, -RZ ;  /* 0x800000ff2929a221 */ /* 0x000fe20000010100 */
[----:B------:R-:W-:Y:S01]  /*11510*/  FMUL.FTZ R7, R31, R7 ;  /* 0x000000071f077220 */ /* 0x000fe20000410000 */
[----:B------:R-:W-:Y:S01]  /*11520*/  @!P2 FADD.FTZ R6, -R6, -RZ ;  /* 0x800000ff0606a221 */ /* 0x000fe20000010100 */
[----:B------:R-:W-:Y:S01]  /*11530*/  FMUL.FTZ R5, R30, R5 ;  /* 0x000000051e057220 */ /* 0x000fe20000410000 */
[----:B------:R-:W-:Y:S01]  /*11540*/  @!P2 FADD.FTZ R42, -R42, -RZ ;  /* 0x800000ff2a2aa221 */ /* 0x000fe20000010100 */
[----:B------:R-:W-:-:S02]  /*11550*/  HADD2.F32 R30, -RZ, R33.H0_H0 ;  /* 0x20000021ff1e7230 */ /* 0x000fc40000004100 */
[----:B------:R-:W-:Y:S01]  /*11560*/  FMUL.FTZ R53, R53, R41 ;  /* 0x0000002935357220 */ /* 0x000fe20000410000 */
[----:B------:R-:W-:Y:S01]  /*11570*/  FMUL.FTZ R6, R4, R6 ;  /* 0x0000000604067220 */ /* 0x000fe20000410000 */
[----:B------:R-:W-:Y:S01]  /*11580*/  FMUL.FTZ R35, R35, R42 ;  /* 0x0000002a23237220 */ /* 0x000fe20000410000 */
[----:B------:R-:W-:Y:S02]  /*11590*/  HADD2.F32 R4, -RZ, R40.H0_H0 ;  /* 0x20000028ff047230 */ /* 0x000fe40000004100 */
[--C-:B----4-:R-:W-:Y:S02]  /*115a0*/  HADD2.F32 R29, -RZ, R8.reuse.H0_H0 ;  /* 0x20000008ff1d7230 */ /* 0x110fe40000004100 */
[----:B------:R-:W-:Y:S02]  /*115b0*/  HADD2.F32 R31, -RZ, R8.H1_H1 ;  /* 0x30000008ff1f7230 */ /* 0x000fe40000004100 */
[--C-:B------:R-:W-:Y:S02]  /*115c0*/  HADD2.F32 R8, -RZ, R9.reuse.H0_H0 ;  /* 0x20000009ff087230 */ /* 0x100fe40000004100 */
[----:B------:R-:W-:-:S02]  /*115d0*/  HADD2.F32 R41, -RZ, R9.H1_H1 ;  /* 0x30000009ff297230 */ /* 0x000fc40000004100 */
[--C-:B------:R-:W-:Y:S02]  /*115e0*/  HADD2.F32 R9, -RZ, R10.reuse.H0_H0 ;  /* 0x2000000aff097230 */ /* 0x100fe40000004100 */
[----:B------:R-:W-:Y:S01]  /*115f0*/  FFMA.FTZ R8, R30, R8, R28 ;  /* 0x000000081e087223 */ /* 0x000fe2000001001c */
[----:B------:R-:W-:Y:S02]  /*11600*/  HADD2.F32 R42, -RZ, R10.H1_H1 ;  /* 0x3000000aff2a7230 */ /* 0x000fe40000004100 */
[--C-:B------:R-:W-:Y:S02]  /*11610*/  HADD2.F32 R10, -RZ, R11.reuse.H0_H0 ;  /* 0x2000000bff0a7230 */ /* 0x100fe40000004100 */
[----:B------:R-:W-:Y:S02]  /*11620*/  HADD2.F32 R28, -RZ, R32.H0_H0 ;  /* 0x20000020ff1c7230 */ /* 0x000fe40000004100 */
[----:B------:R-:W-:Y:S02]  /*11630*/  HADD2.F32 R40, -RZ, R40.H1_H1 ;  /* 0x30000028ff287230 */ /* 0x000fe40000004100 */
[----:B------:R-:W-:-:S02]  /*11640*/  HADD2.F32 R11, -RZ, R11.H1_H1 ;  /* 0x3000000bff0b7230 */ /* 0x000fc40000004100 */
[----:B------:R-:W-:Y:S02]  /*11650*/  HADD2.F32 R32, -RZ, R32.H1_H1 ;  /* 0x30000020ff207230 */ /* 0x000fe40000004100 */
[----:B------:R-:W-:Y:S01]  /*11660*/  FFMA.FTZ R4, R4, R29, R52 ;  /* 0x0000001d04047223 */ /* 0x000fe20000010034 */
[--C-:B------:R-:W-:Y:S02]  /*11670*/  HADD2.F32 R29, -RZ, R34.reuse.H0_H0 ;  /* 0x20000022ff1d7230 */ /* 0x100fe40000004100 */
        /* <DEDUP_REMOVED lines=8> */
[----:B------:R-:W-:Y:S01]  /*11700*/  FFMA.FTZ R34, R34, R42, R43 ;  /* 0x0000002a22227223 */ /* 0x000fe2000001002b */
[----:B------:R-:W-:-:S02]  /*11710*/  F2FP.F16.F32.PACK_AB R6, R7, R6 ;  /* 0x000000060706723e */ /* 0x000fc400000000ff */
[----:B------:R-:W-:Y:S02]  /*11720*/  F2FP.F16.F32.PACK_AB R33, R33, R8 ;  /* 0x000000082121723e */ /* 0x000fe400000000ff */
[----:B------:R-:W-:Y:S02]  /*11730*/  F2FP.F16.F32.PACK_AB R34, R34, R5 ;  /* 0x000000052222723e */ /* 0x000fe400000000ff */
[----:B------:R-:W-:Y:S02]  /*11740*/  MOV R32, R4 ;  /* 0x0000000400207202 */ /* 0x000fe40000000f00 */
[----:B------:R-:W-:Y:S02]  /*11750*/  MOV R35, R6 ;  /* 0x0000000600237202 */ /* 0x000fe40000000f00 */
.L_x_4100:
[----:B------:R-:W-:Y:S05]  /*11760*/  BSYNC B0 ;  /* 0x0000000000007941 */ /* 0x000fea0003800000 */
.L_x_4099:
[----:B-----5:R3:W-:Y:S04]  /*11770*/  STS.128 [R239+0x2000], R32 ;  /* 0x00200020ef007388 */ /* 0x0207e80000000c00 */
[----:B---3--:R3:W5:Y:S01]  /*11780*/  LD.E.128 R32, desc[UR6][R38.64+0x100] ;  /* 0x0001000626207980 */ /* 0x008762000c101d00 */
        /* <DEDUP_REMOVED lines=11> */
[----:B------:R-:W4:Y:S01]  /*11840*/  LD.E.128 R28, desc[UR6][R28.64+0x100] ;  /* 0x000100061c1c7980 */ /* 0x000f22000c101d00 */
[----:B------:R-:W-:-:S05]  /*11850*/  LEA.HI.X R9, R5, R21, R4, 0x1, P0 ;  /* 0x0000001505097211 */ /* 0x000fca00000f0c04 */
[----:B------:R1:W2:Y:S02]  /*11860*/  LD.E.128 R4, desc[UR6][R8.64+0x100] ;  /* 0x0001000608047980 */ /* 0x0002a4000c101d00 */
        /* <DEDUP_REMOVED lines=10> */
[----:B----4-:R-:W-:Y:S02]  /*11910*/  MOV R35, R29 ;  /* 0x0000001d00237202 */ /* 0x010fe40000000f00 */
[----:B------:R-:W-:Y:S01]  /*11920*/  MOV R29, R30 ;  /* 0x0000001e001d7202 */ /* 0x000fe20000000f00 */
[----:B--2---:R-:W-:-:S02]  /*11930*/  HADD2.F32 R30, -RZ, R4.H0_H0 ;  /* 0x20000004ff1e7230 */ /* 0x004fc40000004100 */
[----:B------:R-:W-:Y:S02]  /*11940*/  HADD2.F32 R40, -RZ, R4.H1_H1 ;  /* 0x30000004ff287230 */ /* 0x000fe40000004100 */
[--C-:B------:R-:W-:Y:S02]  /*11950*/  HADD2.F32 R4, -RZ, R5.reuse.H0_H0 ;  /* 0x20000005ff047230 */ /* 0x100fe40000004100 */
[----:B------:R-:W-:Y:S01]  /*11960*/  @!P1 FADD.FTZ R30, -R30, -RZ ;  /* 0x800000ff1e1e9221 */ /* 0x000fe20000010100 */
[--C-:B------:R-:W-:Y:S02]  /*11970*/  HADD2.F32 R43, -RZ, R28.reuse.H0_H0 ;  /* 0x2000001cff2b7230 */ /* 0x100fe40000004100 */
[----:B------:R-:W-:Y:S02]  /*11980*/  HADD2.F32 R52, -RZ, R28.H1_H1 ;  /* 0x3000001cff347230 */ /* 0x000fe40000004100 */
[----:B------:R-:W-:Y:S01]  /*11990*/  @!P1 FADD.FTZ R4, -R4, -RZ ;  /* 0x800000ff04049221 */ /* 0x000fe20000010100 */
[----:B------:R-:W-:-:S02]  /*119a0*/  HADD2.F32 R41, -RZ, R5.H1_H1 ;  /* 0x30000005ff297230 */ /* 0x000fc40000004100 */
[----:B------:R-:W-:Y:S02]  /*119b0*/  HADD2.F32 R28, -RZ, R35.H0_H0 ;  /* 0x20000023ff1c7230 */ /* 0x000fe40000004100 */
        /* <DEDUP_REMOVED lines=10> */
[--C-:B------:R-:W-:Y:S02]  /*11a60*/  HADD2.F32 R4, -RZ, R31.reuse.H0_H0 ;  /* 0x2000001fff047230 */ /* 0x100fe40000004100 */
[----:B------:R-:W-:Y:S01]  /*11a70*/  @!P1 FADD.FTZ R7, -R7, -RZ ;  /* 0x800000ff07079221 */ /* 0x000fe20000010100 */
[----:B------:R-:W-:Y:S02]  /*11a80*/  HADD2.F32 R31, -RZ, R31.H1_H1 ;  /* 0x3000001fff1f7230 */ /* 0x000fe40000004100 */
[----:B------:R-:W-:Y:S01]  /*11a90*/  FMUL.FTZ R42, R29, R42 ;  /* 0x0000002a1d2a7220 */ /* 0x000fe20000410000 */
[----:B------:R-:W-:-:S02]  /*11aa0*/  HADD2.F32 R35, -RZ, R35.H1_H1 ;  /* 0x30000023ff237230 */ /* 0x000fc40000004100 */
[----:B------:R-:W-:Y:S01]  /*11ab0*/  FMUL.FTZ R6, R4, R6 ;  /* 0x0000000604067220 */ /* 0x000fe20000410000 */
[----:B------:R-:W-:Y:S01]  /*11ac0*/  @!P1 FADD.FTZ R40, -R40, -RZ ;  /* 0x800000ff28289221 */ /* 0x000fe20000010100 */
[----:B------:R-:W-:Y:S01]  /*11ad0*/  @!P1 FADD.FTZ R5, -R5, -RZ ;  /* 0x800000ff05059221 */ /* 0x000fe20000010100 */
[----:B------:R-:W-:Y:S02]  /*11ae0*/  HADD2.F32 R4, -RZ, R33.H0_H0 ;  /* 0x20000021ff047230 */ /* 0x000fe40000004100 */
[----:B------:R-:W-:Y:S01]  /*11af0*/  @!P1 FADD.FTZ R41, -R41, -RZ ;  /* 0x800000ff29299221 */ /* 0x000fe20000010100 */
[----:B------:R-:W-:Y:S01]  /*11b00*/  FMUL.FTZ R7, R31, R7 ;  /* 0x000000071f077220 */ /* 0x000fe20000410000 */
[----:B------:R-:W-:Y:S01]  /*11b10*/  FMUL.FTZ R52, R52, R40 ;  /* 0x0000002834347220 */ /* 0x000fe20000410000 */
[----:B------:R-:W-:Y:S01]  /*11b20*/  FMUL.FTZ R5, R30, R5 ;  /* 0x000000051e057220 */ /* 0x000fe20000410000 */
[----:B------:R-:W-:Y:S01]  /*11b30*/  FMUL.FTZ R35, R35, R41 ;  /* 0x0000002923237220 */ /* 0x000fe20000410000 */
[----:B------:R-:W-:-:S02]  /*11b40*/  HADD2.F32 R30, -RZ, R15.H0_H0 ;  /* 0x2000000fff1e7230 */ /* 0x000fc40000004100 */
[--C-:B---3--:R-:W-:Y:S02]  /*11b50*/  HADD2.F32 R29, -RZ, R8.reuse.H0_H0 ;  /* 0x20000008ff1d7230 */ /* 0x108fe40000004100 */
[----:B------:R-:W-:Y:S02]  /*11b60*/  HADD2.F32 R31, -RZ, R8.H1_H1 ;  /* 0x30000008ff1f7230 */ /* 0x000fe40000004100 */
[--C-:B------:R-:W-:Y:S02]  /*11b70*/  HADD2.F32 R8, -RZ, R9.reuse.H0_H0 ;  /* 0x20000009ff087230 */ /* 0x100fe40000004100 */
[----:B------:R-:W-:Y:S01]  /*11b80*/  FFMA.FTZ R4, R4, R29, R43 ;  /* 0x0000001d04047223 */ /* 0x000fe2000001002b */
[----:B------:R-:W-:Y:S02]  /*11b90*/  HADD2.F32 R40, -RZ, R9.H1_H1 ;  /* 0x30000009ff287230 */ /* 0x000fe40000004100 */
[--C-:B------:R-:W-:Y:S02]  /*11ba0*/  HADD2.F32 R9, -RZ, R10.reuse.H0_H0 ;  /* 0x2000000aff097230 */ /* 0x100fe40000004100 */
[----:B------:R-:W-:-:S02]  /*11bb0*/  HADD2.F32 R41, -RZ, R10.H1_H1 ;  /* 0x3000000aff297230 */ /* 0x000fc40000004100 */
[----:B------:R-:W-:Y:S02]  /*11bc0*/  HADD2.F32 R29, -RZ, R15.H1_H1 ;  /* 0x3000000fff1d7230 */ /* 0x000fe40000004100 */
[----:B------:R-:W-:Y:S02]  /*11bd0*/  HADD2.F32 R10, -RZ, R11.H0_H0 ;  /* 0x2000000bff0a7230 */ /* 0x000fe40000004100 */
[--C-:B------:R-:W-:Y:S02]  /*11be0*/  HADD2.F32 R15, -RZ, R32.reuse.H0_H0 ;  /* 0x20000020ff0f7230 */ /* 0x100fe40000004100 */
[----:B------:R-:W-:Y:S02]  /*11bf0*/  HADD2.F32 R33, -RZ, R33.H1_H1 ;  /* 0x30000021ff217230 */ /* 0x000fe40000004100 */
[----:B------:R-:W-:Y:S02]  /*11c00*/  HADD2.F32 R11, -RZ, R11.H1_H1 ;  /* 0x3000000bff0b7230 */ /* 0x000fe40000004100 */
[----:B------:R-:W-:-:S02]  /*11c10*/  HADD2.F32 R32, -RZ, R32.H1_H1 ;  /* 0x30000020ff207230 */ /* 0x000fc40000004100 */
[----:B------:R-:W-:Y:S01]  /*11c20*/  FFMA.FTZ R8, R30, R8, R28 ;  /* 0x000000081e087223 */ /* 0x000fe2000001001c */
        /* <DEDUP_REMOVED lines=15> */
.L_x_4102:
[----:B------:R-:W-:Y:S05]  /*11d20*/  BSYNC B0 ;  /* 0x0000000000007941 */ /* 0x000fea0003800000 */
.L_x_4101:
[----:B-----5:R4:W-:Y:S04]  /*11d30*/  STS.128 [R239+0x4000], R32 ;  /* 0x00400020ef007388 */ /* 0x0209e80000000c00 */
[----:B----4-:R4:W5:Y:S01]  /*11d40*/  LD.E.128 R32, desc[UR6][R38.64+0x180] ;  /* 0x0001800626207980 */ /* 0x010962000c101d00 */
[----:B------:R-:W-:Y:S01]  /*11d50*/  IADD3 R4, R16, 0xc0, RZ ;  /* 0x000000c010047810 */ /* 0x000fe20007ffe0ff */
[----:B------:R-:W-:Y:S03]  /*11d60*/  BSSY B0, `(.L_x_4103) ;  /* 0x000005b000007945 */ /* 0x000fe60003800000 */
[----:B------:R-:W-:-:S13]  /*11d70*/  ISETP.GE.AND P0, PT, R4, R0, PT ;  /* 0x000000000400720c */ /* 0x000fda0003f06270 */
        /* <DEDUP_REMOVED lines=26> */
[----:B----4-:R-:W-:Y:S02]  /*11f20*/  HADD2.F32 R38, -RZ, R4.H1_H1 ;  /* 0x30000004ff267230 */ /* 0x010fe40000004100 */
        /* <DEDUP_REMOVED lines=16> */
[----:B------:R-:W-:Y:S02]  /*12030*/  HADD2.F32 R4, -RZ, R31.H0_H0 ;  /* 0x2000001fff047230 */ /* 0x000fe40000004100 */
[----:B------:R-:W-:Y:S02]  /*12040*/  HADD2.F32 R7, -RZ, R7.H1_H1 ;  /* 0x30000007ff077230 */ /* 0x000fe40000004100 */
[----:B------:R-:W-:Y:S01]  /*12050*/  FMUL.FTZ R40, R29, R40 ;  /* 0x000000281d287220 */ /* 0x000fe20000410000 */
[----:B------:R-:W-:Y:S02]  /*12060*/  HADD2.F32 R31, -RZ, R31.H1_H1 ;  /* 0x3000001fff1f7230 */ /* 0x000fe40000004100 */
[----:B------:R-:W-:Y:S01]  /*12070*/  FMUL.FTZ R6, R4, R6 ;  /* 0x0000000604067220 */ /* 0x000fe20000410000 */
[----:B------:R-:W-:-:S02]  /*12080*/  HADD2.F32 R4, -RZ, R15.H0_H0 ;  /* 0x2000000fff047230 */ /* 0x000fc40000004100 */
        /* <DEDUP_REMOVED lines=10> */
[----:B------:R-:W-:-:S02]  /*12130*/  HADD2.F32 R30, -RZ, R33.H0_H0 ;  /* 0x20000021ff1e7230 */ /* 0x000fc40000004100 */
[----:B------:R-:W-:Y:S02]  /*12140*/  HADD2.F32 R15, -RZ, R9.H0_H0 ;  /* 0x20000009ff0f7230 */ /* 0x000fe40000004100 */
[--C-:B------:R-:W-:Y:S02]  /*12150*/  HADD2.F32 R31, -RZ, R8.reuse.H0_H0 ;  /* 0x20000008ff1f7230 */ /* 0x100fe40000004100 */
[----:B------:R-:W-:Y:S02]  /*12160*/  HADD2.F32 R38, -RZ, R8.H1_H1 ;  /* 0x30000008ff267230 */ /* 0x000fe40000004100 */
[----:B------:R-:W-:Y:S01]  /*12170*/  FFMA.FTZ R4, R4, R15, R28 ;  /* 0x0000000f04047223 */ /* 0x000fe2000001001c */
[----:B------:R-:W-:Y:S02]  /*12180*/  HADD2.F32 R8, -RZ, R11.H0_H0 ;  /* 0x2000000bff087230 */ /* 0x000fe40000004100 */
[----:B------:R-:W-:Y:S02]  /*12190*/  HADD2.F32 R39, -RZ, R10.H0_H0 ;  /* 0x2000000aff277230 */ /* 0x000fe40000004100 */
[----:B------:R-:W-:-:S02]  /*121a0*/  HADD2.F32 R33, -RZ, R33.H1_H1 ;  /* 0x30000021ff217230 */ /* 0x000fc40000004100 */
[----:B------:R-:W-:Y:S02]  /*121b0*/  HADD2.F32 R15, -RZ, R32.H0_H0 ;  /* 0x20000020ff0f7230 */ /* 0x000fe40000004100 */
[----:B------:R-:W-:Y:S02]  /*121c0*/  HADD2.F32 R28, -RZ, R34.H0_H0 ;  /* 0x20000022ff1c7230 */ /* 0x000fe40000004100 */
[----:B------:R-:W-:Y:S02]  /*121d0*/  HADD2.F32 R9, -RZ, R9.H1_H1 ;  /* 0x30000009ff097230 */ /* 0x000fe40000004100 */
        /* <DEDUP_REMOVED lines=19> */
.L_x_4104:
[----:B------:R-:W-:Y:S05]  /*12310*/  BSYNC B0 ;  /* 0x0000000000007941 */ /* 0x000fea0003800000 */
.L_x_4103:
[----:B-----5:R1:W-:Y:S02]  /*12320*/  STS.128 [R239+0x6000], R32 ;  /* 0x00600020ef007388 */ /* 0x0203e40000000c00 */
.L_x_4096:
[----:B------:R-:W-:Y:S05]  /*12330*/  BSYNC B1 ;  /* 0x0000000000017941 */ /* 0x000fea0003800000 */
.L_x_4095:
[----:B------:R-:W-:Y:S01]  /*12340*/  VIADD R15, R130, 0x10 ;  /* 0x00000010820f7836 */ /* 0x000fe20000000000 */
[----:B------:R-:W-:Y:S04]  /*12350*/  BSSY B1, `(.L_x_4105) ;  /* 0x0000181000017945 */ /* 0x000fe80003800000 */
[----:B------:R-:W-:-:S04]  /*12360*/  ISETP.GE.AND P0, PT, R15, R24, PT ;  /* 0x000000180f00720c */ /* 0x000fc80003f06270 */
[----:B------:R-:W-:-:S13]  /*12370*/  ISETP.LT.OR P0, PT, R45, -0x87, P0 ;  /* 0xffffff792d00780c */ /* 0x000fda0000701670 */
[----:B------:R-:W-:Y:S05]  /*12380*/  @P0 BRA `(.L_x_4106) ;  /* 0x0000001400f40947 */ /* 0x000fea0003800000 */
[----:B-1----:R1:W5:Y:S01]  /*12390*/  LD.E.128 R32, desc[UR6][R36.64] ;  /* 0x0000000624207980 */ /* 0x002362000c101d00 */
[CC--:B------:R-:W-:Y:S01]  /*123a0*/  ISETP.GE.AND P2, PT, R16.reuse, R0.reuse, PT ;  /* 0x000000001000720c */ /* 0x0c0fe20003f46270 */
[C---:B--234-:R-:W-:Y:S02]  /*123b0*/  VIADD R39, R16.reuse, 0x40 ;  /* 0x0000004010277836 */ /* 0x05cfe40000000000 */
[----:B------:R-:W-:Y:S01]  /*123c0*/  VIADD R38, R16, 0x80 ;  /* 0x0000008010267836 */ /* 0x000fe20000000000 */
[----:B------:R-:W-:Y:S02]  /*123d0*/  BSSY B0, `(.L_x_4107) ;  /* 0x000005b000007945 */ /* 0x000fe40003800000 */
[-C--:B------:R-:W-:Y:S02]  /*123e0*/  ISETP.GE.AND P1, PT, R39, R0.reuse, PT ;  /* 0x000000002700720c */ /* 0x080fe40003f26270 */
[----:B------:R-:W-:-:S05]  /*123f0*/  ISETP.GE.AND P0, PT, R38, R0, PT ;  /* 0x000000002600720c */ /* 0x000fca0003f06270 */
[----:B------:R-:W-:Y:S08]  /*12400*/  @P2 BRA `(.L_x_4108) ;  /* 0x00000004005c2947 */ /* 0x000ff00003800000 */
        /* <DEDUP_REMOVED lines=28> */
[----:B------:R-:W-:Y:S01]  /*125d0*/  @!P2 FADD.FTZ R30, -R30, -RZ ;  /* 0x800000ff1e1ea221 */ /* 0x000fe20000010100 */
[--C-:B------:R-:W-:Y:S02]  /*125e0*/  HADD2.F32 R52, -RZ, R28.reuse.H0_H0 ;  /* 0x2000001cff347230 */ /* 0x100fe40000004100 */
[----:B------:R-:W-:Y:S02]  /*125f0*/  HADD2.F32 R53, -RZ, R28.H1_H1 ;  /* 0x3000001cff357230 */ /* 0x000fe40000004100 */
[----:B------:R-:W-:Y:S01]  /*12600*/  @!P2 FADD.FTZ R4, -R4, -RZ ;  /* 0x800000ff0404a221 */ /* 0x000fe20000010100 */
[----:B------:R-:W-:Y:S02]  /*12610*/  HADD2.F32 R42, -RZ, R5.H1_H1 ;  /* 0x30000005ff2a7230 */ /* 0x000fe40000004100 */
[----:B------:R-:W-:-:S02]  /*12620*/  HADD2.F32 R28, -RZ, R35.H0_H0 ;  /* 0x20000023ff1c7230 */ /* 0x000fc40000004100 */
[--C-:B------:R-:W-:Y:S02]  /*12630*/  HADD2.F32 R5, -RZ, R6.reuse.H0_H0 ;  /* 0x20000006ff057230 */ /* 0x100fe40000004100 */
[----:B------:R-:W-:Y:S02]  /*12640*/  HADD2.F32 R43, -RZ, R6.H1_H1 ;  /* 0x30000006ff2b7230 */ /* 0x000fe40000004100 */
[--C-:B------:R-:W-:Y:S02]  /*12650*/  HADD2.F32 R6, -RZ, R7.reuse.H0_H0 ;  /* 0x20000007ff067230 */ /* 0x100fe40000004100 */
[----:B------:R-:W-:Y:S01]  /*12660*/  FMUL.FTZ R52, R52, R30 ;  /* 0x0000001e34347220 */ /* 0x000fe20000410000 */
        /* <DEDUP_REMOVED lines=14> */
[----:B------:R-:W-:Y:S01]  /*12750*/  @!P2 FADD.FTZ R42, -R42, -RZ ;  /* 0x800000ff2a2aa221 */ /* 0x000fe20000010100 */
[----:B------:R-:W-:Y:S02]  /*12760*/  HADD2.F32 R4, -RZ, R40.H0_H0 ;  /* 0x20000028ff047230 */ /* 0x000fe40000004100 */
        /* <DEDUP_REMOVED lines=12> */
[--C-:B------:R-:W-:Y:S02]  /*12830*/  HADD2.F32 R10, -RZ, R11.reuse.H0_H0 ;  /* 0x2000000bff0a7230 */ /* 0x100fe40000004100 */
[----:B------:R-:W-:Y:S02]  /*12840*/  HADD2.F32 R29, -RZ, R32.H0_H0 ;  /* 0x20000020ff1d7230 */ /* 0x000fe40000004100 */
[----:B------:R-:W-:Y:S02]  /*12850*/  HADD2.F32 R40, -RZ, R40.H1_H1 ;  /* 0x30000028ff287230 */ /* 0x000fe40000004100 */
[----:B------:R-:W-:Y:S02]  /*12860*/  HADD2.F32 R11, -RZ, R11.H1_H1 ;  /* 0x3000000bff0b7230 */ /* 0x000fe40000004100 */
[----:B------:R-:W-:Y:S02]  /*12870*/  HADD2.F32 R32, -RZ, R32.H1_H1 ;  /* 0x30000020ff207230 */ /* 0x000fe40000004100 */
[----:B------:R-:W-:Y:S01]  /*12880*/  FFMA.FTZ R8, R30, R8, R28 ;  /* 0x000000081e087223 */ /* 0x000fe2000001001c */
[----:B------:R-:W-:-:S02]  /*12890*/  HADD2.F32 R28, -RZ, R34.H0_H0 ;  /* 0x20000022ff1c7230 */ /* 0x000fc40000004100 */
        /* <DEDUP_REMOVED lines=14> */
.L_x_4108:
[----:B------:R-:W-:Y:S05]  /*12980*/  BSYNC B0 ;  /* 0x0000000000007941 */ /* 0x000fea0003800000 */
.L_x_4107:
[----:B-----5:R2:W-:Y:S04]  /*12990*/  STS.128 [R239+0x800], R32 ;  /* 0x00080020ef007388 */ /* 0x0205e80000000c00 */
[----:B--2---:R2:W5:Y:S01]  /*129a0*/  LD.E.128 R32, desc[UR6][R36.64+0x80] ;  /* 0x0000800624207980 */ /* 0x004562000c101d00 */
[----:B------:R-:W-:Y:S04]  /*129b0*/  BSSY B0, `(.L_x_4109) ;  /* 0x000005a000007945 */ /* 0x000fe80003800000 */
        /* <DEDUP_REMOVED lines=61> */
[--C-:B----4-:R-:W-:Y:S02]  /*12d90*/  HADD2.F32 R29, -RZ, R8.reuse.H0_H0 ;  /* 0x20000008ff1d7230 */ /* 0x110fe40000004100 */
[----:B------:R-:W-:Y:S02]  /*12da0*/  HADD2.F32 R31, -RZ, R8.H1_H1 ;  /* 0x30000008ff1f7230 */ /* 0x000fe40000004100 */
[--C-:B------:R-:W-:Y:S02]  /*12db0*/  HADD2.F32 R8, -RZ, R9.reuse.H0_H0 ;  /* 0x20000009ff087230 */ /* 0x100fe40000004100 */
[----:B------:R-:W-:Y:S01]  /*12dc0*/  FFMA.FTZ R4, R4, R29, R43 ;  /* 0x0000001d04047223 */ /* 0x000fe2000001002b */
[----:B------:R-:W-:Y:S02]  /*12dd0*/  HADD2.F32 R40, -RZ, R9.H1_H1 ;  /* 0x30000009ff287230 */ /* 0x000fe40000004100 */
[--C-:B------:R-:W-:Y:S02]  /*12de0*/  HADD2.F32 R9, -RZ, R10.reuse.H0_H0 ;  /* 0x2000000aff097230 */ /* 0x100fe40000004100 */
[----:B------:R-:W-:-:S02]  /*12df0*/  HADD2.F32 R41, -RZ, R10.H1_H1 ;  /* 0x3000000aff297230 */ /* 0x000fc40000004100 */
[----:B------:R-:W-:Y:S02]  /*12e00*/  HADD2.F32 R10, -RZ, R11.H0_H0 ;  /* 0x2000000bff0a7230 */ /* 0x000fe40000004100 */
[--C-:B------:R-:W-:Y:S02]  /*12e10*/  HADD2.F32 R29, -RZ, R32.reuse.H0_H0 ;  /* 0x20000020ff1d7230 */ /* 0x100fe40000004100 */
        /* <DEDUP_REMOVED lines=19> */
.L_x_4110:
[----:B------:R-:W-:Y:S05]  /*12f50*/  BSYNC B0 ;  /* 0x0000000000007941 */ /* 0x000fea0003800000 */
.L_x_4109:
[----:B-----5:R3:W-:Y:S04]  /*12f60*/  STS.128 [R239+0x2800], R32 ;  /* 0x00280020ef007388 */ /* 0x0207e80000000c00 */
[----:B---3--:R3:W5:Y:S01]  /*12f70*/  LD.E.128 R32, desc[UR6][R36.64+0x100] ;  /* 0x0001000624207980 */ /* 0x008762000c101d00 */
        /* <DEDUP_REMOVED lines=26> */
[----:B----4-:R-:W-:Y:S02]  /*13120*/  MOV R35, R29 ;  /* 0x0000001d00237202 */ /* 0x010fe40000000f00 */
        /* <DEDUP_REMOVED lines=63> */
.L_x_4112:
[----:B------:R-:W-:Y:S05]  /*13520*/  BSYNC B0 ;  /* 0x0000000000007941 */ /* 0x000fea0003800000 */
.L_x_4111:
[----:B-----5:R4:W-:Y:S04]  /*13530*/  STS.128 [R239+0x4800], R32 ;  /* 0x00480020ef007388 */ /* 0x0209e80000000c00 */
[----:B------:R4:W5:Y:S01]  /*13540*/  LD.E.128 R28, desc[UR6][R36.64+0x180] ;  /* 0x00018006241c7980 */ /* 0x000962000c101d00 */
[----:B------:R-:W-:Y:S01]  /*13550*/  IADD3 R4, R16, 0xc0, RZ ;  /* 0x000000c010047810 */ /* 0x000fe20007ffe0ff */
[----:B------:R-:W-:Y:S03]  /*13560*/  BSSY B0, `(.L_x_4113) ;  /* 0x000005e000007945 */ /* 0x000fe60003800000 */
[----:B------:R-:W-:-:S13]  /*13570*/  ISETP.GE.AND P0, PT, R4, R0, PT ;  /* 0x000000000400720c */ /* 0x000fda0003f06270 */
        /* <DEDUP_REMOVED lines=10> */
[----:B----4-:R-:W-:Y:S01]  /*13620*/  IMAD.WIDE R32, R6, 0x2, R36 ;  /* 0x0000000206207825 */ /* 0x010fe200078e0224 */
        /* <DEDUP_REMOVED lines=16> */
[----:B----4-:R-:W-:Y:S02]  /*13730*/  MOV R30, R32 ;  /* 0x00000020001e7202 */ /* 0x010fe40000000f00 */
[----:B------:R-:W-:Y:S01]  /*13740*/  MOV R32, R34 ;  /* 0x0000002200207202 */ /* 0x000fe20000000f00 */
[----:B--2---:R-:W-:-:S02]  /*13750*/  HADD2.F32 R34, -RZ, R4.H0_H0 ;  /* 0x20000004ff227230 */ /* 0x004fc40000004100 */
[----:B---3--:R-:W-:Y:S02]  /*13760*/  HADD2.F32 R36, -RZ, R4.H1_H1 ;  /* 0x30000004ff247230 */ /* 0x008fe40000004100 */
        /* <DEDUP_REMOVED lines=23> */
[----:B------:R-:W-:-:S02]  /*138e0*/  HADD2.F32 R4, -RZ, R29.H0_H0 ;  /* 0x2000001dff047230 */ /* 0x000fc40000004100 */
[----:B------:R-:W-:Y:S01]  /*138f0*/  FMUL.FTZ R7, R35, R7 ;  /* 0x0000000723077220 */ /* 0x000fe20000410000 */
[----:B------:R-:W-:Y:S02]  /*13900*/  HADD2.F32 R34, -RZ, R29.H1_H1 ;  /* 0x3000001dff227230 */ /* 0x000fe40000004100 */
[----:B------:R-:W-:Y:S01]  /*13910*/  @!P0 FADD.FTZ R36, -R36, -RZ ;  /* 0x800000ff24248221 */ /* 0x000fe20000010100 */
[----:B------:R-:W-:Y:S02]  /*13920*/  HADD2.F32 R33, -RZ, R33.H1_H1 ;  /* 0x30000021ff217230 */ /* 0x000fe40000004100 */
[----:B------:R-:W-:Y:S01]  /*13930*/  FMUL.FTZ R38, R32, R38 ;  /* 0x0000002620267220 */ /* 0x000fe20000410000 */
[----:B------:R-:W-:Y:S01]  /*13940*/  @!P0 FADD.FTZ R37, -R37, -RZ ;  /* 0x800000ff25258221 */ /* 0x000fe20000010100 */
[----:B------:R-:W-:Y:S02]  /*13950*/  HADD2.F32 R32, -RZ, R25.H0_H0 ;  /* 0x20000019ff207230 */ /* 0x000fe40000004100 */
[----:B------:R-:W-:Y:S01]  /*13960*/  FMUL.FTZ R40, R40, R36 ;  /* 0x0000002428287220 */ /* 0x000fe20000410000 */
[----:B------:R-:W-:-:S02]  /*13970*/  HADD2.F32 R29, -RZ, R8.H0_H0 ;  /* 0x20000008ff1d7230 */ /* 0x000fc40000004100 */
[----:B------:R-:W-:Y:S02]  /*13980*/  HADD2.F32 R35, -RZ, R8.H1_H1 ;  /* 0x30000008ff237230 */ /* 0x000fe40000004100 */
[--C-:B------:R-:W-:Y:S02]  /*13990*/  HADD2.F32 R8, -RZ, R9.reuse.H0_H0 ;  /* 0x20000009ff087230 */ /* 0x100fe40000004100 */
[----:B------:R-:W-:Y:S01]  /*139a0*/  FFMA.FTZ R4, R4, R29, R39 ;  /* 0x0000001d04047223 */ /* 0x000fe20000010027 */
[----:B------:R-:W-:Y:S01]  /*139b0*/  FMUL.FTZ R33, R33, R37 ;  /* 0x0000002521217220 */ /* 0x000fe20000410000 */
[----:B------:R-:W-:Y:S02]  /*139c0*/  HADD2.F32 R36, -RZ, R9.H1_H1 ;  /* 0x30000009ff247230 */ /* 0x000fe40000004100 */
[----:B------:R-:W-:Y:S02]  /*139d0*/  HADD2.F32 R29, -RZ, R25.H1_H1 ;  /* 0x30000019ff1d7230 */ /* 0x000fe40000004100 */
[----:B------:R-:W-:Y:S01]  /*139e0*/  FFMA.FTZ R8, R32, R8, R30 ;  /* 0x0000000820087223 */ /* 0x000fe2000001001e */
[----:B------:R-:W-:-:S02]  /*139f0*/  HADD2.F32 R9, -RZ, R10.H0_H0 ;  /* 0x2000000aff097230 */ /* 0x000fc40000004100 */
[----:B------:R-:W-:Y:S02]  /*13a00*/  HADD2.F32 R37, -RZ, R10.H1_H1 ;  /* 0x3000000aff257230 */ /* 0x000fe40000004100 */
[----:B------:R-:W-:Y:S02]  /*13a10*/  HADD2.F32 R25, -RZ, R31.H0_H0 ;  /* 0x2000001fff197230 */ /* 0x000fe40000004100 */
[----:B------:R-:W-:Y:S02]  /*13a20*/  HADD2.F32 R10, -RZ, R11.H0_H0 ;  /* 0x2000000bff0a7230 */ /* 0x000fe40000004100 */
[----:B------:R-:W-:Y:S02]  /*13a30*/  HADD2.F32 R31, -RZ, R31.H1_H1 ;  /* 0x3000001fff1f7230 */ /* 0x000fe40000004100 */
        /* <DEDUP_REMOVED lines=12> */
[----:B------:R-:W-:Y:S02]  /*13b00*/  MOV R30, R31 ;  /* 0x0000001f001e7202 */ /* 0x000fe40000000f00 */
[----:B------:R-:W-:Y:S02]  /*13b10*/  F2FP.F16.F32.PACK_AB R29, R29, R8 ;  /* 0x000000081d1d723e */ /* 0x000fe400000000ff */
[----:B------:R-:W-:Y:S02]  /*13b20*/  MOV R28, R4 ;  /* 0x00000004001c7202 */ /* 0x000fe40000000f00 */
[----:B------:R-:W-:Y:S02]  /*13b30*/  MOV R31, R6 ;  /* 0x00000006001f7202 */ /* 0x000fe40000000f00 */
.L_x_4114:
[----:B------:R-:W-:Y:S05]  /*13b40*/  BSYNC B0 ;  /* 0x0000000000007941 */ /* 0x000fea0003800000 */
.L_x_4113:
[----:B-----5:R1:W-:Y:S02]  /*13b50*/  STS.128 [R239+0x6800], R28 ;  /* 0x0068001cef007388 */ /* 0x0203e40000000c00 */
.L_x_4106:
[----:B------:R-:W-:Y:S05]  /*13b60*/  BSYNC B1 ;  /* 0x0000000000017941 */ /* 0x000fea0003800000 */
.L_x_4105:
[----:B------:R-:W-:Y:S01]  /*13b70*/  VIADD R25, R130, 0x20 ;  /* 0x0000002082197836 */ /* 0x000fe20000000000 */
[----:B------:R-:W-:Y:S04]  /*13b80*/  BSSY B1, `(.L_x_4115) ;  /* 0x0000182000017945 */ /* 0x000fe80003800000 */
[----:B------:R-:W-:-:S04]  /*13b90*/  ISETP.GE.AND P0, PT, R25, R24, PT ;  /* 0x000000181900720c */ /* 0x000fc80003f06270 */
[----:B------:R-:W-:-:S13]  /*13ba0*/  ISETP.LT.OR P0, PT, R45, -0x107, P0 ;  /* 0xfffffef92d00780c */ /* 0x000fda0000701670 */
[----:B------:R-:W-:Y:S05]  /*13bb0*/  @P0 BRA `(.L_x_4116) ;  /* 0x0000001400f80947 */ /* 0x000fea0003800000 */
[----:B-1--4-:R1:W5:Y:S01]  /*13bc0*/  LD.E.128 R32, desc[UR6][R26.64] ;  /* 0x000000061a207980 */ /* 0x012362000c101d00 */
[CC--:B------:R-:W-:Y:S01]  /*13bd0*/  ISETP.GE.AND P2, PT, R16.reuse, R0.reuse, PT ;  /* 0x000000001000720c */ /* 0x0c0fe20003f46270 */
[C---:B--23--:R-:W-:Y:S02]  /*13be0*/  VIADD R37, R16.reuse, 0x40 ;  /* 0x0000004010257836 */ /* 0x04cfe40000000000 */
[----:B------:R-:W-:Y:S01]  /*13bf0*/  VIADD R36, R16, 0x80 ;  /* 0x0000008010247836 */ /* 0x000fe20000000000 */
[----:B------:R-:W-:Y:S02]  /*13c00*/  BSSY B0, `(.L_x_4117) ;  /* 0x000005c000007945 */ /* 0x000fe40003800000 */
[-C--:B------:R-:W-:Y:S02]  /*13c10*/  ISETP.GE.AND P1, PT, R37, R0.reuse, PT ;  /* 0x000000002500720c */ /* 0x080fe40003f26270 */
[----:B------:R-:W-:-:S05]  /*13c20*/  ISETP.GE.AND P0, PT, R36, R0, PT ;  /* 0x000000002400720c */ /* 0x000fca0003f06270 */
[----:B------:R-:W-:Y:S08]  /*13c30*/  @P2 BRA `(.L_x_4118) ;  /* 0x0000000400602947 */ /* 0x000ff00003800000 */
        /* <DEDUP_REMOVED lines=88> */
.L_x_4118:
[----:B------:R-:W-:Y:S05]  /*141c0*/  BSYNC B0 ;  /* 0x0000000000007941 */ /* 0x000fea0003800000 */
.L_x_4117:
[----:B-----5:R2:W-:Y:S04]  /*141d0*/  STS.128 [R239+0x1000], R32 ;  /* 0x00100020ef007388 */ /* 0x0205e80000000c00 */
[----:B--2---:R2:W5:Y:S01]  /*141e0*/  LD.E.128 R32, desc[UR6][R26.64+0x80] ;  /* 0x000080061a207980 */ /* 0x004562000c101d00 */
[----:B------:R-:W-:Y:S04]  /*141f0*/  BSSY B0, `(.L_x_4119) ;  /* 0x000005a000007945 */ /* 0x000fe80003800000 */
        /* <DEDUP_REMOVED lines=89> */
.L_x_4120:
[----:B------:R-:W-:Y:S05]  /*14790*/  BSYNC B0 ;  /* 0x0000000000007941 */ /* 0x000fea0003800000 */
.L_x_4119:
[----:B-----5:R3:W-:Y:S04]  /*147a0*/  STS.128 [R239+0x3000], R32 ;  /* 0x00300020ef007388 */ /* 0x0207e80000000c00 */
[----:B---3--:R3:W5:Y:S01]  /*147b0*/  LD.E.128 R32, desc[UR6][R26.64+0x100] ;  /* 0x000100061a207980 */ /* 0x008762000c101d00 */
        /* <DEDUP_REMOVED lines=90> */
.L_x_4122:
[----:B------:R-:W-:Y:S05]  /*14d60*/  BSYNC B0 ;  /* 0x0000000000007941 */ /* 0x000fea0003800000 */
.L_x_4121:
[----:B-----5:R4:W-:Y:S04]  /*14d70*/  STS.128 [R239+0x5000], R32 ;  /* 0x00500020ef007388 */ /* 0x0209e80000000c00 */
[----:B------:R4:W5:Y:S01]  /*14d80*/  LD.E.128 R28, desc[UR6][R26.64+0x180] ;  /* 0x000180061a1c7980 */ /* 0x000962000c101d00 */
[----:B------:R-:W-:Y:S01]  /*14d90*/  IADD3 R4, R16, 0xc0, RZ ;  /* 0x000000c010047810 */ /* 0x000fe20007ffe0ff */
[----:B------:R-:W-:Y:S03]  /*14da0*/  BSSY B0, `(.L_x_4123) ;  /* 0x000005e000007945 */ /* 0x000fe60003800000 */
[----:B------:R-:W-:-:S13]  /*14db0*/  ISETP.GE.AND P0, PT, R4, R0, PT ;  /* 0x000000000400720c */ /* 0x000fda0003f06270 */
        /* <DEDUP_REMOVED lines=23> */
[----:B--23-5:R-:W-:Y:S02]  /*14f30*/  MOV R26, R29 ;  /* 0x0000001d001a7202 */ /* 0x02cfe40000000f00 */
[----:B------:R-:W-:Y:S02]  /*14f40*/  MOV R27, R31 ;  /* 0x0000001f001b7202 */ /* 0x000fe40000000f00 */
[----:B----4-:R-:W-:Y:S02]  /*14f50*/  MOV R29, R32 ;  /* 0x00000020001d7202 */ /* 0x010fe40000000f00 */
[----:B------:R-:W-:Y:S02]  /*14f60*/  MOV R31, R34 ;  /* 0x00000022001f7202 */ /* 0x000fe40000000f00 */
[----:B------:R-:W-:Y:S02]  /*14f70*/  MOV R32, R33 ;  /* 0x0000002100207202 */ /* 0x000fe40000000f00 */
[----:B------:R-:W-:Y:S01]  /*14f80*/  MOV R34, R35 ;  /* 0x0000002300227202 */ /* 0x000fe20000000f00 */
[----:B------:R-:W-:-:S02]  /*14f90*/  HADD2.F32 R33, -RZ, R4.H0_H0 ;  /* 0x20000004ff217230 */ /* 0x000fc40000004100 */
        /* <DEDUP_REMOVED lines=33> */
[----:B------:R-:W-:-:S02]  /*151b0*/  HADD2.F32 R28, -RZ, R8.H0_H0 ;  /* 0x20000008ff1c7230 */ /* 0x000fc40000004100 */
        /* <DEDUP_REMOVED lines=28> */
.L_x_4124:
[----:B------:R-:W-:Y:S05]  /*15380*/  BSYNC B0 ;  /* 0x0000000000007941 */ /* 0x000fea0003800000 */
.L_x_4123:
[----:B-----5:R1:W-:Y:S02]  /*15390*/  STS.128 [R239+0x7000], R28 ;  /* 0x0070001cef007388 */ /* 0x0203e40000000c00 */
.L_x_4116:
[----:B------:R-:W-:Y:S05]  /*153a0*/  BSYNC B1 ;  /* 0x0000000000017941 */ /* 0x000fea0003800000 */
.L_x_4115:
[----:B-1234-:R-:W-:-:S05]  /*153b0*/  VIADD R26, R130, 0x30 ;  /* 0x00000030821a7836 */ /* 0x01efca0000000000 */
[----:B------:R-:W-:-:S04]  /*153c0*/  ISETP.GE.AND P0, PT, R26, R24, PT ;  /* 0x000000181a00720c */ /* 0x000fc80003f06270 */
[----:B------:R-:W-:-:S13]  /*153d0*/  ISETP.LT.OR P0, PT, R45, -0x187, P0 ;  /* 0xfffffe792d00780c */ /* 0x000fda0000701670 */
[----:B------:R-:W-:Y:S05]  /*153e0*/  @P0 BRA `(.L_x_4086) ;  /* 0x0000001800d80947 */ /* 0x000fea0003800000 */
        /* <DEDUP_REMOVED lines=96> */
.L_x_4126:
[----:B------:R-:W-:Y:S05]  /*159f0*/  BSYNC B0 ;  /* 0x0000000000007941 */ /* 0x000fea0003800000 */
.L_x_4125:
[----:B-----5:R2:W-:Y:S04]  /*15a00*/  STS.128 [R239+0x1800], R32 ;  /* 0x00180020ef007388 */ /* 0x0205e80000000c00 */
[----:B--2---:R2:W5:Y:S01]  /*15a10*/  LD.E.128 R32, desc[UR6][R22.64+0x80] ;  /* 0x0000800616207980 */ /* 0x004562000c101d00 */
[----:B------:R-:W-:Y:S04]  /*15a20*/  BSSY B0, `(.L_x_4127) ;  /* 0x000005d000007945 */ /* 0x000fe80003800000 */
        /* <DEDUP_REMOVED lines=14> */
[----:B------:R-:W-:-:S03]  /*15b10*/  LEA.HI.X R11, R5, R21, R4, 0x1, P2 ;  /* 0x00000015050b7211 */ /* 0x000fc600010f0c04 */
[----:B------:R-:W3:Y:S04]  /*15b20*/  LD.E.128 R28, desc[UR6][R28.64+0x80] ;  /* 0x000080061c1c7980 */ /* 0x000ee8000c101d00 */
        /* <DEDUP_REMOVED lines=11> */
[----:B---3--:R-:W-:Y:S01]  /*15be0*/  MOV R35, R29 ;  /* 0x0000001d00237202 */ /* 0x008fe20000000f00 */
[--C-:B------:R-:W-:Y:S01]  /*15bf0*/  HADD2.F32 R39, -RZ, R28.reuse.H0_H0 ;  /* 0x2000001cff277230 */ /* 0x100fe20000004100 */
[----:B------:R-:W-:Y:S01]  /*15c00*/  MOV R29, R30 ;  /* 0x0000001e001d7202 */ /* 0x000fe20000000f00 */
[----:B------:R-:W-:-:S02]  /*15c10*/  HADD2.F32 R40, -RZ, R28.H1_H1 ;  /* 0x3000001cff287230 */ /* 0x000fc40000004100 */
[--C-:B--2---:R-:W-:Y:S02]  /*15c20*/  HADD2.F32 R30, -RZ, R4.reuse.H0_H0 ;  /* 0x20000004ff1e7230 */ /* 0x104fe40000004100 */
[----:B------:R-:W-:Y:S02]  /*15c30*/  HADD2.F32 R36, -RZ, R4.H1_H1 ;  /* 0x30000004ff247230 */ /* 0x000fe40000004100 */
[--C-:B------:R-:W-:Y:S02]  /*15c40*/  HADD2.F32 R4, -RZ, R5.reuse.H0_H0 ;  /* 0x20000005ff047230 */ /* 0x100fe40000004100 */
[----:B------:R-:W-:Y:S01]  /*15c50*/  @!P1 FADD.FTZ R30, -R30, -RZ ;  /* 0x800000ff1e1e9221 */ /* 0x000fe20000010100 */
[----:B------:R-:W-:Y:S02]  /*15c60*/  HADD2.F32 R37, -RZ, R5.H1_H1 ;  /* 0x30000005ff257230 */ /* 0x000fe40000004100 */
[----:B------:R-:W-:Y:S01]  /*15c70*/  @!P1 FADD.FTZ R36, -R36, -RZ ;  /* 0x800000ff24249221 */ /* 0x000fe20000010100 */
[----:B------:R-:W-:-:S02]  /*15c80*/  HADD2.F32 R28, -RZ, R35.H0_H0 ;  /* 0x20000023ff1c7230 */ /* 0x000fc40000004100 */
[----:B------:R-:W-:Y:S01]  /*15c90*/  @!P1 FADD.FTZ R4, -R4, -RZ ;  /* 0x800000ff04049221 */ /* 0x000fe20000010100 */
[--C-:B------:R-:W-:Y:S02]  /*15ca0*/  HADD2.F32 R5, -RZ, R6.reuse.H0_H0 ;  /* 0x20000006ff057230 */ /* 0x100fe40000004100 */
[----:B------:R-:W-:Y:S01]  /*15cb0*/  FMUL.FTZ R39, R39, R30 ;  /* 0x0000001e27277220 */ /* 0x000fe20000410000 */
        /* <DEDUP_REMOVED lines=8> */
[----:B------:R-:W-:Y:S02]  /*15d40*/  HADD2.F32 R4, -RZ, R31.H0_H0 ;  /* 0x2000001fff047230 */ /* 0x000fe40000004100 */
[----:B------:R-:W-:Y:S01]  /*15d50*/  @!P1 FADD.FTZ R7, -R7, -RZ ;  /* 0x800000ff07079221 */ /* 0x000fe20000010100 */
[----:B------:R-:W-:Y:S02]  /*15d60*/  HADD2.F32 R29, -RZ, R29.H1_H1 ;  /* 0x3000001dff1d7230 */ /* 0x000fe40000004100 */
[----:B------:R-:W-:Y:S01]  /*15d70*/  @!P1 FADD.FTZ R37, -R37, -RZ ;  /* 0x800000ff25259221 */ /* 0x000fe20000010100 */
[----:B------:R-:W-:-:S02]  /*15d80*/  HADD2.F32 R31, -RZ, R31.H1_H1 ;  /* 0x3000001fff1f7230 */ /* 0x000fc40000004100 */
[----:B------:R-:W-:Y:S01]  /*15d90*/  FMUL.FTZ R6, R4, R6 ;  /* 0x0000000604067220 */ /* 0x000fe20000410000 */
[----:B------:R-:W-:Y:S02]  /*15da0*/  HADD2.F32 R35, -RZ, R35.H1_H1 ;  /* 0x30000023ff237230 */ /* 0x000fe40000004100 */
[----:B------:R-:W-:Y:S01]  /*15db0*/  FMUL.FTZ R38, R29, R38 ;  /* 0x000000261d267220 */ /* 0x000fe20000410000 */
[----:B------:R-:W-:Y:S01]  /*15dc0*/  FMUL.FTZ R5, R30, R5 ;  /* 0x000000051e057220 */ /* 0x000fe20000410000 */
[----:B------:R-:W-:Y:S01]  /*15dd0*/  FMUL.FTZ R7, R31, R7 ;  /* 0x000000071f077220 */ /* 0x000fe20000410000 */
[----:B------:R-:W-:Y:S02]  /*15de0*/  HADD2.F32 R4, -RZ, R33.H0_H0 ;  /* 0x20000021ff047230 */ /* 0x000fe40000004100 */
[----:B------:R-:W-:Y:S01]  /*15df0*/  FMUL.FTZ R40, R40, R36 ;  /* 0x0000002428287220 */ /* 0x000fe20000410000 */
[----:B------:R-:W-:Y:S02]  /*15e00*/  HADD2.F32 R30, -RZ, R27.H0_H0 ;  /* 0x2000001bff1e7230 */ /* 0x000fe40000004100 */
[----:B------:R-:W-:Y:S01]  /*15e10*/  FMUL.FTZ R35, R35, R37 ;  /* 0x0000002523237220 */ /* 0x000fe20000410000 */
[----:B------:R-:W-:-:S02]  /*15e20*/  HADD2.F32 R33, -RZ, R33.H1_H1 ;  /* 0x30000021ff217230 */ /* 0x000fc40000004100 */
        /* <DEDUP_REMOVED lines=9> */
[--C-:B------:R-:W-:Y:S01]  /*15ec0*/  HADD2.F32 R10, -RZ, R11.reuse.H0_H0 ;  /* 0x2000000bff0a7230 */ /* 0x100fe20000004100 */
[----:B------:R-:W-:Y:S01]  /*15ed0*/  F2FP.F16.F32.PACK_AB R4, R31, R4 ;  /* 0x000000041f04723e */ /* 0x000fe200000000ff */
[--C-:B------:R-:W-:Y:S02]  /*15ee0*/  HADD2.F32 R29, -RZ, R32.reuse.H0_H0 ;  /* 0x20000020ff1d7230 */ /* 0x100fe40000004100 */
[----:B------:R-:W-:Y:S02]  /*15ef0*/  HADD2.F32 R11, -RZ, R11.H1_H1 ;  /* 0x3000000bff0b7230 */ /* 0x000fe40000004100 */
[----:B------:R-:W-:Y:S02]  /*15f00*/  HADD2.F32 R28, -RZ, R27.H1_H1 ;  /* 0x3000001bff1c7230 */ /* 0x000fe40000004100 */
[----:B------:R-:W-:Y:S01]  /*15f10*/  FFMA.FTZ R6, R29, R10, R6 ;  /* 0x0000000a1d067223 */ /* 0x000fe20000010006 */
[----:B------:R-:W-:-:S02]  /*15f20*/  HADD2.F32 R32, -RZ, R32.H1_H1 ;  /* 0x30000020ff207230 */ /* 0x000fc40000004100 */
[--C-:B------:R-:W-:Y:S02]  /*15f30*/  HADD2.F32 R27, -RZ, R34.reuse.H0_H0 ;  /* 0x20000022ff1b7230 */ /* 0x100fe40000004100 */
[----:B------:R-:W-:Y:S01]  /*15f40*/  FFMA.FTZ R28, R28, R36, R35 ;  /* 0x000000241c1c7223 */ /* 0x000fe20000010023 */
[----:B------:R-:W-:Y:S02]  /*15f50*/  HADD2.F32 R34, -RZ, R34.H1_H1 ;  /* 0x30000022ff227230 */ /* 0x000fe40000004100 */
[----:B------:R-:W-:Y:S01]  /*15f60*/  FFMA.FTZ R7, R32, R11, R7 ;  /* 0x0000000b20077223 */ /* 0x000fe20000010007 */
[----:B------:R-:W-:Y:S01]  /*15f70*/  MOV R32, R4 ;  /* 0x0000000400207202 */ /* 0x000fe20000000f00 */
[----:B------:R-:W-:Y:S01]  /*15f80*/  FFMA.FTZ R5, R27, R9, R5 ;  /* 0x000000091b057223 */ /* 0x000fe20000010005 */
[----:B------:R-:W-:Y:S01]  /*15f90*/  F2FP.F16.F32.PACK_AB R8, R28, R8 ;  /* 0x000000081c08723e */ /* 0x000fe200000000ff */
[----:B------:R-:W-:Y:S01]  /*15fa0*/  FFMA.FTZ R34, R34, R37, R38 ;  /* 0x0000002522227223 */ /* 0x000fe20000010026 */
[----:B------:R-:W-:-:S02]  /*15fb0*/  F2FP.F16.F32.PACK_AB R6, R7, R6 ;  /* 0x000000060706723e */ /* 0x000fc400000000ff */
[----:B------:R-:W-:Y:S02]  /*15fc0*/  MOV R33, R8 ;  /* 0x0000000800217202 */ /* 0x000fe40000000f00 */
[----:B------:R-:W-:Y:S02]  /*15fd0*/  F2FP.F16.F32.PACK_AB R34, R34, R5 ;  /* 0x000000052222723e */ /* 0x000fe400000000ff */
[----:B------:R-:W-:Y:S02]  /*15fe0*/  MOV R35, R6 ;  /* 0x0000000600237202 */ /* 0x000fe40000000f00 */
.L_x_4128:
[----:B------:R-:W-:Y:S05]  /*15ff0*/  BSYNC B0 ;  /* 0x0000000000007941 */ /* 0x000fea0003800000 */
.L_x_4127:
[----:B-----5:R3:W-:Y:S04]  /*16000*/  STS.128 [R239+0x3800], R32 ;  /* 0x00380020ef007388 */ /* 0x0207e80000000c00 */
[----:B---3--:R3:W5:Y:S01]  /*16010*/  LD.E.128 R32, desc[UR6][R22.64+0x100] ;  /* 0x0001000616207980 */ /* 0x008762000c101d00 */
        /* <DEDUP_REMOVED lines=16> */
[----:B------:R-:W4:Y:S04]  /*16120*/  LD.E.128 R28, desc[UR6][R28.64+0x100] ;  /* 0x000100061c1c7980 */ /* 0x000f28000c101d00 */
        /* <DEDUP_REMOVED lines=11> */
[----:B----4-:R-:W-:Y:S01]  /*161e0*/  MOV R34, R29 ;  /* 0x0000001d00227202 */ /* 0x010fe20000000f00 */
        /* <DEDUP_REMOVED lines=24> */
[----:B------:R-:W-:Y:S01]  /*16370*/  FMUL.FTZ R5, R30, R5 ;  /* 0x000000051e057220 */ /* 0x000fe20000410000 */
[----:B------:R-:W-:-:S02]  /*16380*/  HADD2.F32 R31, -RZ, R31.H1_H1 ;  /* 0x3000001fff1f7230 */ /* 0x000fc40000004100 */
[----:B------:R-:W-:Y:S01]  /*16390*/  FMUL.FTZ R6, R4, R6 ;  /* 0x0000000604067220 */ /* 0x000fe20000410000 */
[----:B------:R-:W-:Y:S02]  /*163a0*/  HADD2.F32 R34, -RZ, R34.H1_H1 ;  /* 0x30000022ff227230 */ /* 0x000fe40000004100 */
[----:B------:R-:W-:Y:S01]  /*163b0*/  FMUL.FTZ R37, R29, R37 ;  /* 0x000000251d257220 */ /* 0x000fe20000410000 */
[----:B------:R-:W-:Y:S02]  /*163c0*/  HADD2.F32 R30, -RZ, R24.H0_H0 ;  /* 0x20000018ff1e7230 */ /* 0x000fe40000004100 */
[----:B------:R-:W-:Y:S01]  /*163d0*/  FMUL.FTZ R7, R31, R7 ;  /* 0x000000071f077220 */ /* 0x000fe20000410000 */
[----:B------:R-:W-:Y:S01]  /*163e0*/  @!P0 FADD.FTZ R36, -R36, -RZ ;  /* 0x800000ff24248221 */ /* 0x000fe20000010100 */
[--C-:B------:R-:W-:Y:S02]  /*163f0*/  HADD2.F32 R4, -RZ, R32.reuse.H0_H0 ;  /* 0x20000020ff047230 */ /* 0x100fe40000004100 */
[----:B------:R-:W-:Y:S01]  /*16400*/  FMUL.FTZ R39, R39, R35 ;  /* 0x0000002327277220 */ /* 0x000fe20000410000 */
[----:B------:R-:W-:-:S02]  /*16410*/  HADD2.F32 R32, -RZ, R32.H1_H1 ;  /* 0x30000020ff207230 */ /* 0x000fc40000004100 */
        /* <DEDUP_REMOVED lines=30> */
.L_x_4130:
[----:B------:R-:W-:Y:S05]  /*16600*/  BSYNC B0 ;  /* 0x0000000000007941 */ /* 0x000fea0003800000 */
.L_x_4129:
[----:B-----5:R4:W-:Y:S04]  /*16610*/  STS.128 [R239+0x5800], R32 ;  /* 0x00580020ef007388 */ /* 0x0209e80000000c00 */
[----:B------:R4:W5:Y:S01]  /*16620*/  LD.E.128 R28, desc[UR6][R22.64+0x180] ;  /* 0x00018006161c7980 */ /* 0x000962000c101d00 */
[----:B------:R-:W-:Y:S01]  /*16630*/  IADD3 R16, R16, 0xc0, RZ ;  /* 0x000000c010107810 */ /* 0x000fe20007ffe0ff */
[----:B------:R-:W-:Y:S03]  /*16640*/  BSSY B0, `(.L_x_4131) ;  /* 0x0000062000007945 */ /* 0x000fe60003800000 */
[----:B------:R-:W-:-:S13]  /*16650*/  ISETP.GE.AND P0, PT, R16, R0, PT ;  /* 0x000000001000720c */ /* 0x000fda0003f06270 */
        /* <DEDUP_REMOVED lines=13> */
[----:B-1234-:R-:W-:-:S03]  /*16730*/  IMAD.WIDE R22, R5, 0x2, R22 ;  /* 0x0000000205167825 */ /* 0x01efc600078e0216 */
        /* <DEDUP_REMOVED lines=15> */
[----:B------:R-:W-:Y:S01]  /*16830*/  MOV R16, R21 ;  /* 0x0000001500107202 */ /* 0x000fe20000000f00 */
[--C-:B---3--:R-:W-:Y:S01]  /*16840*/  HADD2.F32 R17, -RZ, R4.reuse.H0_H0 ;  /* 0x20000004ff117230 */ /* 0x108fe20000004100 */
[----:B------:R-:W-:Y:S01]  /*16850*/  MOV R14, R22 ;  /* 0x00000016000e7202 */ /* 0x000fe20000000f00 */
[----:B------:R-:W-:Y:S01]  /*16860*/  HADD2.F32 R21, -RZ, R4.H1_H1 ;  /* 0x30000004ff157230 */ /* 0x000fe20000004100 */
[----:B------:R-:W-:Y:S01]  /*16870*/  MOV R20, R23 ;  /* 0x0000001700147202 */ /* 0x000fe20000000f00 */
[----:B------:R-:W-:-:S02]  /*16880*/  HADD2.F32 R4, -RZ, R5.H0_H0 ;  /* 0x20000005ff047230 */ /* 0x000fc40000004100 */
        /* <DEDUP_REMOVED lines=29> */
[--C-:B----4-:R-:W-:Y:S02]  /*16a60*/  HADD2.F32 R3, -RZ, R8.reuse.H0_H0 ;  /* 0x20000008ff037230 */ /* 0x110fe40000004100 */
[----:B------:R-:W-:Y:S02]  /*16a70*/  HADD2.F32 R20, -RZ, R8.H1_H1 ;  /* 0x30000008ff147230 */ /* 0x000fe40000004100 */
[----:B------:R-:W-:-:S02]  /*16a80*/  HADD2.F32 R16, -RZ, R16.H1_H1 ;  /* 0x30000010ff107230 */ /* 0x000fc40000004100 */
[----:B------:R-:W-:Y:S01]  /*16a90*/  FFMA.FTZ R3, R4, R3, R24 ;  /* 0x0000000304037223 */ /* 0x000fe20000010018 */
[----:B------:R-:W-:Y:S02]  /*16aa0*/  HADD2.F32 R14, -RZ, R0.H0_H0 ;  /* 0x20000000ff0e7230 */ /* 0x000fe40000004100 */
[----:B------:R-:W-:Y:S01]  /*16ab0*/  FFMA.FTZ R17, R17, R20, R27 ;  /* 0x0000001411117223 */ /* 0x000fe2000001001b */
[--C-:B------:R-:W-:Y:S02]  /*16ac0*/  HADD2.F32 R8, -RZ, R9.reuse.H0_H0 ;  /* 0x20000009ff087230 */ /* 0x100fe40000004100 */
[----:B------:R-:W-:Y:S01]  /*16ad0*/  FMUL.FTZ R16, R16, R22 ;  /* 0x0000001610107220 */ /* 0x000fe20000410000 */
[----:B------:R-:W-:Y:S02]  /*16ae0*/  HADD2.F32 R21, -RZ, R9.H1_H1 ;  /* 0x30000009ff157230 */ /* 0x000fe40000004100 */
[--C-:B------:R-:W-:Y:S02]  /*16af0*/  HADD2.F32 R9, -RZ, R10.reuse.H0_H0 ;  /* 0x2000000aff097230 */ /* 0x100fe40000004100 */
[----:B------:R-:W-:Y:S01]  /*16b00*/  FFMA.FTZ R8, R14, R8, R12 ;  /* 0x000000080e087223 */ /* 0x000fe2000001000c */
[----:B------:R-:W-:Y:S01]  /*16b10*/  HADD2.F32 R22, -RZ, R10.H1_H1 ;  /* 0x3000000aff167230 */ /* 0x000fe20000004100 */
[----:B------:R-:W-:Y:S01]  /*16b20*/  F2FP.F16.F32.PACK_AB R3, R17, R3 ;  /* 0x000000031103723e */ /* 0x000fe200000000ff */
[----:B------:R-:W-:-:S02]  /*16b30*/  HADD2.F32 R12, -RZ, R0.H1_H1 ;  /* 0x30000000ff0c7230 */ /* 0x000fc40000004100 */
[----:B------:R-:W-:Y:S01]  /*16b40*/  HADD2.F32 R10, -RZ, R11.H0_H0 ;  /* 0x2000000bff0a7230 */ /* 0x000fe20000004100 */
[----:B------:R-:W-:Y:S01]  /*16b50*/  MOV R28, R3 ;  /* 0x00000003001c7202 */ /* 0x000fe20000000f00 */
[----:B------:R-:W-:Y:S02]  /*16b60*/  HADD2.F32 R4, -RZ, R13.H0_H0 ;  /* 0x2000000dff047230 */ /* 0x000fe40000004100 */
[----:B------:R-:W-:Y:S01]  /*16b70*/  FFMA.FTZ R12, R12, R21, R16 ;  /* 0x000000150c0c7223 */ /* 0x000fe20000010010 */
[--C-:B------:R-:W-:Y:S02]  /*16b80*/  HADD2.F32 R0, -RZ, R2.reuse.H0_H0 ;  /* 0x20000002ff007230 */ /* 0x100fe40000004100 */
[----:B------:R-:W-:Y:S02]  /*16b90*/  HADD2.F32 R11, -RZ, R11.H1_H1 ;  /* 0x3000000bff0b7230 */ /* 0x000fe40000004100 */
[----:B------:R-:W-:Y:S01]  /*16ba0*/  FFMA.FTZ R4, R4, R9, R5 ;  /* 0x0000000904047223 */ /* 0x000fe20000010005 */
[----:B------:R-:W-:-:S02]  /*16bb0*/  HADD2.F32 R2, -RZ, R2.H1_H1 ;  /* 0x30000002ff027230 */ /* 0x000fc40000004100 */
        /* <DEDUP_REMOVED lines=10> */
.L_x_4132:
[----:B------:R-:W-:Y:S05]  /*16c60*/  BSYNC B0 ;  /* 0x0000000000007941 */ /* 0x000fea0003800000 */
.L_x_4131:
[----:B-----5:R1:W-:Y:S01]  /*16c70*/  STS.128 [R239+0x7800], R28 ;  /* 0x0078001cef007388 */ /* 0x0203e20000000c00 */
[----:B------:R-:W-:Y:S05]  /*16c80*/  BRA `(.L_x_4086) ;  /* 0x0000000000b07947 */ /* 0x000fea0003800000 */
.L_x_4054:
[----:B------:R-:W-:Y:S02]  /*16c90*/  IMAD.IADD R0, R236, 0x1, -R47 ;  /* 0x00000001ec007824 */ /* 0x000fe400078e0a2f */
[C---:B------:R-:W-:Y:S02]  /*16ca0*/  VIADD R15, R130.reuse, 0x10 ;  /* 0x00000010820f7836 */ /* 0x040fe40000000000 */
[C---:B--234-:R-:W-:Y:S01]  /*16cb0*/  VIADD R26, R130.reuse, 0x30 ;  /* 0x00000030821a7836 */ /* 0x05cfe20000000000 */
[CC--:B------:R-:W-:Y:S01]  /*16cc0*/  ISETP.GE.AND P6, PT, R130.reuse, R0.reuse, PT ;  /* 0x000000008200720c */ /* 0x0c0fe20003fc6270 */
[----:B------:R-:W-:Y:S01]  /*16cd0*/  VIADD R25, R130, 0x20 ;  /* 0x0000002082197836 */ /* 0x000fe20000000000 */
[-C--:B------:R-:W-:Y:S02]  /*16ce0*/  ISETP.GE.AND P5, PT, R15, R0.reuse, PT ;  /* 0x000000000f00720c */ /* 0x080fe40003fa6270 */
[-C--:B------:R-:W-:Y:S02]  /*16cf0*/  ISETP.GE.AND P3, PT, R26, R0.reuse, PT ;  /* 0x000000001a00720c */ /* 0x080fe40003f66270 */
[----:B------:R-:W-:-:S07]  /*16d00*/  ISETP.GE.AND P4, PT, R25, R0, PT ;  /* 0x000000001900720c */ /* 0x000fce0003f86270 */
[----:B------:R-:W-:Y:S02]  /*16d10*/  @!P6 LEA R6, P2, R132, R138, 0x1 ;  /* 0x0000008a8406e211 */ /* 0x000fe400078408ff */
[-C--:B------:R-:W-:Y:S02]  /*16d20*/  @!P5 IADD3 R4, P1, R4, R132.reuse, RZ ;  /* 0x000000840404d210 */ /* 0x080fe40007f3e0ff */
[----:B------:R-:W-:Y:S01]  /*16d30*/  @!P3 IMAD.MOV.U32 R8, RZ, RZ, R132 ;  /* 0x000000ffff08b224 */ /* 0x000fe200078e0084 */
[--C-:B------:R-:W-:Y:S01]  /*16d40*/  @!P6 LEA.HI.X R7, R132, R139, R135.reuse, 0x1, P2 ;  /* 0x0000008b8407e211 */ /* 0x100fe200010f0c87 */
[--C-:B------:R-:W-:Y:S01]  /*16d50*/  @!P3 IMAD.MOV.U32 R9, RZ, RZ, R135.reuse ;  /* 0x000000ffff09b224 */ /* 0x100fe200078e0087 */
[----:B------:R-:W-:Y:S01]  /*16d60*/  @!P4 LEA R0, P0, R136, R132, 0x5 ;  /* 0x000000848800c211 */ /* 0x000fe200078028ff */
[----:B------:R-:W-:Y:S01]  /*16d70*/  @!P5 IMAD.X R2, R2, 0x1, R135, P1 ;  /* 0x000000010202d824 */ /* 0x000fe200008e0687 */
[-C--:B------:R-:W-:Y:S01]  /*16d80*/  @!P5 LEA R10, P1, R4, R138.reuse, 0x1 ;  /* 0x0000008a040ad211 */ /* 0x080fe200078208ff */
[----:B------:R-:W-:Y:S01]  /*16d90*/  @!P3 IMAD R3, R137, 0x30, RZ ;  /* 0x000000308903b824 */ /* 0x000fe200078e02ff */
[C---:B------:R-:W-:Y:S01]  /*16da0*/  @!P4 LEA.HI.X R134, R136.reuse, R135, R137, 0x5, P0 ;  /* 0x000000878886c211 */ /* 0x040fe200000f2c89 */
[----:B------:R-:W-:Y:S01]  /*16db0*/  @!P3 IMAD.WIDE.U32 R8, R136, 0x30, R8 ;  /* 0x000000308808b825 */ /* 0x000fe200078e0008 */
[-C--:B------:R-:W-:Y:S01]  /*16dc0*/  @!P5 LEA.HI.X R11, R4, R139.reuse, R2, 0x1, P1 ;  /* 0x0000008b040bd211 */ /* 0x080fe200008f0c02 */
[----:B------:R-:W-:Y:S01]  /*16dd0*/  @!PT LDS RZ, [RZ] ;  /* 0x00000000fffff984 */ /* 0x000fe20000000800 */
[----:B------:R-:W-:Y:S01]  /*16de0*/  @!PT LDS RZ, [RZ] ;  /* 0x00000000fffff984 */ /* 0x000fe20000000800 */
[----:B------:R-:W-:Y:S01]  /*16df0*/  @!PT LDS RZ, [RZ] ;  /* 0x00000000fffff984 */ /* 0x000fe20000000800 */
[----:B------:R1:W-:Y:S01]  /*16e00*/  @!P6 LDGSTS.E.BYPASS.LTC128B.128 [R239], desc[UR6][R6.64] ;  /* 0x0000000006efefae */ /* 0x0003e2000b901d46 */
[-C--:B------:R-:W-:Y:S01]  /*16e10*/  @!P4 LEA R4, P1, R0, R138.reuse, 0x1 ;  /* 0x0000008a0004c211 */ /* 0x080fe200078208ff */
[----:B------:R-:W-:Y:S01]  /*16e20*/  @!P3 IMAD.IADD R3, R9, 0x1, R3 ;  /* 0x000000010903b824 */ /* 0x000fe200078e0203 */
[----:B------:R-:W-:Y:S01]  /*16e30*/  @!P3 LEA R2, P0, R8, R138, 0x1 ;  /* 0x0000008a0802b211 */ /* 0x000fe200078008ff */
[----:B------:R1:W-:Y:S01]  /*16e40*/  @!P6 LDGSTS.E.BYPASS.LTC128B.128 [R239+0x2000], desc[UR6][R6.64+0x80] ;  /* 0x0200008006efefae */ /* 0x0003e2000b901d46 */
[----:B------:R-:W-:-:S02]  /*16e50*/  @!P4 LEA.HI.X R5, R0, R139, R134, 0x1, P1 ;  /* 0x0000008b0005c211 */ /* 0x000fc400008f0c86 */
[----:B------:R-:W-:Y:S01]  /*16e60*/  @!P3 LEA.HI.X R3, R8, R139, R3, 0x1, P0 ;  /* 0x0000008b0803b211 */ /* 0x000fe200000f0c03 */
        /* <DEDUP_REMOVED lines=14> */
.L_x_4086:
[----:B------:R-:W-:Y:S05]  /*16f50*/  BSYNC B2 ;  /* 0x0000000000027941 */ /* 0x000fea0003800000 */
.L_x_4053:
[----:B------:R-:W-:Y:S01]  /*16f60*/  VIADD R244, R165, 0xffffffff ;  /* 0xffffffffa5f47836 */ /* 0x000fe20000000000 */
[----:B-1----:R-:W-:Y:S01]  /*16f70*/  LEA.HI R2, R51, R51, RZ, 0x1 ;  /* 0x0000003333027211 */ /* 0x002fe200078f08ff */
[----:B------:R-:W-:Y:S02]  /*16f80*/  IMAD.SHL.U32 R3, R48, 0x40, RZ ;  /* 0x0000004030037824 */ /* 0x000fe400078e00ff */
[----:B------:R-:W-:Y:S01]  /*16f90*/  IMAD.SHL.U32 R16, R244, 0x40, RZ ;  /* 0x00000040f4107824 */ /* 0x000fe200078e00ff */
[----:B------:R-:W-:Y:S02]  /*16fa0*/  LOP3.LUT R2, R2, 0xfffffffe, RZ, 0xc0, !PT ;  /* 0xfffffffe02027812 */ /* 0x000fe400078ec0ff */
[----:B------:R-:W-:Y:S01]  /*16fb0*/  LOP3.LUT R5, R3, 0x1c0, RZ, 0xc0, !PT ;  /* 0x000001c003057812 */ /* 0x000fe200078ec0ff */
[----:B------:R-:W-:Y:S02]  /*16fc0*/  IMAD.IADD R0, R44, 0x1, -R16 ;  /* 0x000000012c007824 */ /* 0x000fe400078e0a10 */
[----:B------:R-:W-:Y:S01]  /*16fd0*/  IMAD.IADD R51, R51, 0x1, -R2 ;  /* 0x0000000133337824 */ /* 0x000fe200078e0a02 */
[----:B------:R-:W-:-:S02]  /*16fe0*/  SHF.R.S32.HI R2, RZ, 0x1f, R128 ;  /* 0x0000001fff027819 */ /* 0x000fc40000011480 */
[-C--:B------:R-:W-:Y:S02]  /*16ff0*/  ISETP.GE.AND P2, PT, R15, R0.reuse, PT ;  /* 0x000000000f00720c */ /* 0x080fe40003f46270 */
[-C--:B------:R-:W-:Y:S02]  /*17000*/  ISETP.GE.AND P3, PT, R130, R0.reuse, PT ;  /* 0x000000008200720c */ /* 0x080fe40003f66270 */
[----:B------:R-:W-:Y:S02]  /*17010*/  ISETP.GE.AND P1, PT, R25, R0, PT ;  /* 0x000000001900720c */ /* 0x000fe40003f26270 */
[----:B------:R-:W-:Y:S02]  /*17020*/  LEA.HI R2, R2, R128, RZ, 0x3 ;  /* 0x0000008002027211 */ /* 0x000fe400078f18ff */
[CC--:B------:R-:W-:Y:S01]  /*17030*/  ISETP.GE.AND P6, PT, R130.reuse, R0.reuse, PT ;  /* 0x000000008200720c */ /* 0x0c0fe20003fc6270 */
[----:B------:R-:W-:Y:S01]  /*17040*/  IMAD.SHL.U32 R130, R130, 0x8, RZ ;  /* 0x0000000882827824 */ /* 0x000fe200078e00ff */
[C---:B------:R-:W-:Y:S01]  /*17050*/  LOP3.LUT R4, R2.reuse, 0xfffffff8, RZ, 0xc0, !PT ;  /* 0xfffffff802047812 */ /* 0x040fe200078ec0ff */
[----:B------:R-:W-:Y:S01]  /*17060*/  IMAD.SHL.U32 R96, R2, 0x40, RZ ;  /* 0x0000004002607824 */ /* 0x000fe200078e00ff */
[----:B------:R-:W-:-:S02]  /*17070*/  ISETP.GE.AND P5, PT, R15, R0, PT ;  /* 0x000000000f00720c */ /* 0x000fc40003fa6270 */
[C---:B---3--:R-:W-:Y:S01]  /*17080*/  @!P2 LEA R8, P0, R58.reuse, R233, 0x1 ;  /* 0x000000e93a08a211 */ /* 0x048fe200078008ff */
[----:B------:R-:W-:Y:S01]  /*17090*/  @!P3 IMAD.MOV.U32 R6, RZ, RZ, R233 ;  /* 0x000000ffff06b224 */ /* 0x000fe200078e00e9 */
[----:B------:R-:W-:Y:S01]  /*170a0*/  LOP3.LUT R130, R5, 0x8, R130, 0xf8, !PT ;  /* 0x0000000805827812 */ /* 0x000fe200078ef882 */
[----:B------:R-:W-:Y:S01]  /*170b0*/  @!P3 IMAD.MOV.U32 R7, RZ, RZ, R232 ;  /* 0x000000ffff07b224 */ /* 0x000fe200078e00e8 */
[----:B------:R-:W-:Y:S01]  /*170c0*/  @!P2 LEA.HI.X R9, R58, R232, R59, 0x1, P0 ;  /* 0x000000e83a09a211 */ /* 0x000fe200000f0c3b */
[----:B------:R-:W-:Y:S01]  /*170d0*/  IMAD.IADD R4, R128, 0x1, -R4 ;  /* 0x0000000180047824 */ /* 0x000fe200078e0a04 */
[-C--:B------:R-:W-:Y:S02]  /*170e0*/  ISETP.GE.AND P0, PT, R26, R0.reuse, PT ;  /* 0x000000001a00720c */ /* 0x080fe40003f06270 */
[----:B------:R-:W-:Y:S01]  /*170f0*/  @!PT LDS RZ, [RZ] ;  /* 0x00000000fffff984 */ /* 0x000fe20000000800 */
[----:B------:R-:W-:Y:S01]  /*17100*/  @!PT LDS RZ, [RZ] ;  /* 0x00000000fffff984 */ /* 0x000fe20000000800 */
[----:B------:R-:W-:Y:S01]  /*17110*/  @!PT LDS RZ, [RZ] ;  /* 0x00000000fffff984 */ /* 0x000fe20000000800 */
[----:B------:R-:W-:Y:S01]  /*17120*/  @!P3 LDGSTS.E.BYPASS.LTC128B.128 [R239+0x8000], desc[UR6][R6.64] ;  /* 0x0800000006efbfae */ /* 0x000fe2000b901d46 */
[----:B------:R-:W-:Y:S02]  /*17130*/  SHF.R.U32.HI R5, RZ, 0x3, R5 ;  /* 0x00000003ff057819 */ /* 0x000fe40000011605 */
[----:B------:R-:W-:Y:S01]  /*17140*/  ISETP.GE.AND P4, PT, R25, R0, PT ;  /* 0x000000001900720c */ /* 0x000fe20003f86270 */
[----:B------:R-:W-:Y:S01]  /*17150*/  @!P3 LDGSTS.E.BYPASS.LTC128B.128 [R239+0xa000], desc[UR6][R6.64+0x80] ;  /* 0x0a00008006efbfae */ /* 0x000fe2000b901d46 */
[----:B------:R-:W-:-:S02]  /*17160*/  LOP3.LUT R5, R130, R5, RZ, 0x3c, !PT ;  /* 0x0000000582057212 */ /* 0x000fc400078e3cff */
[----:B------:R-:W-:Y:S01]  /*17170*/  LOP3.LUT R96, R96, 0xfffffe00, RZ, 0xc0, !PT ;  /* 0xfffffe0060607812 */ /* 0x000fe200078ec0ff */
[----:B------:R-:W-:Y:S02]  /*17180*/  @!P3 LDGSTS.E.BYPASS.LTC128B.128 [R239+0xc000], desc[UR6][R6.64+0x100] ;  /* 0x0c00010006efbfae */ /* 0x000fe4000b901d46 */
[----:B------:R-:W-:Y:S02]  /*17190*/  IMAD R225, R51, 0x200, R5 ;  /* 0x0000020033e17824 */ /* 0x000fe400078e0205 */
[----:B------:R1:W-:Y:S01]  /*171a0*/  @!P3 LDGSTS.E.BYPASS.LTC128B.128 [R239+0xe000], desc[UR6][R6.64+0x180] ;  /* 0x0e00018006efbfae */ /* 0x0003e2000b901d46 */
[----:B------:R-:W-:Y:S01]  /*171b0*/  @!P0 IMAD R3, R167, 0x60, RZ ;  /* 0x00000060a7038824 */ /* 0x000fe200078e02ff */
[----:B------:R-:W-:Y:S01]  /*171c0*/  ISETP.GE.AND P3, PT, R26, R0, PT ;  /* 0x000000001a00720c */ /* 0x000fe20003f66270 */
[----:B------:R-:W-:Y:S01]  /*171d0*/  IMAD.SHL.U32 R51, R51, 0x8, RZ ;  /* 0x0000000833337824 */ /* 0x000fe200078e00ff */
[----:B------:R-:W-:Y:S01]  /*171e0*/  @!P2 LDGSTS.E.BYPASS.LTC128B.128 [R239+0x8800], desc[UR6][R8.64] ;  /* 0x0880000008efafae */ /* 0x000fe2000b901d46 */
[----:B------:R-:W-:-:S03]  /*171f0*/  IMAD R226, R46, 0x400, R96 ;  /* 0x000004002ee27824 */ /* 0x000fc600078e0260 */
[----:B------:R-:W-:Y:S04]  /*17200*/  @!P2 LDGSTS.E.BYPASS.LTC128B.128 [R239+0xa800], desc[UR6][R8.64+0x80] ;  /* 0x0a80008008efafae */ /* 0x000fe8000b901d46 */
[----:B------:R-:W-:Y:S03]  /*17210*/  @!P2 LDGSTS.E.BYPASS.LTC128B.128 [R239+0xc800], desc[UR6][R8.64+0x100] ;  /* 0x0c80010008efafae */ /* 0x000fe6000b901d46 */
[----:B------:R-:W-:Y:S01]  /*17220*/  @!P3 IMAD R0, R169, 0x60, RZ ;  /* 0x00000060a900b824 */ /* 0x000fe200078e02ff */
[----:B------:R3:W-:Y:S01]  /*17230*/  @!P2 LDGSTS.E.BYPASS.LTC128B.128 [R239+0xe800], desc[UR6][R8.64+0x180] ;  /* 0x0e80018008efafae */ /* 0x0007e2000b901d46 */
[----:B-1----:R-:W-:Y:S02]  /*17240*/  @!P0 IMAD.MOV.U32 R6, RZ, RZ, R233 ;  /* 0x000000ffff068224 */ /* 0x002fe400078e00e9 */
[----:B------:R-:W-:-:S02]  /*17250*/  @!P0 IMAD.MOV.U32 R7, RZ, RZ, R232 ;  /* 0x000000ffff078224 */ /* 0x000fc400078e00e8 */
[----:B------:R-:W-:-:S04]  /*17260*/  @!P0 IMAD.WIDE.U32 R6, R166, 0x60, R6 ;  /* 0x00000060a6068825 */ /* 0x000fc800078e0006 */
[----:B------:R-:W-:Y:S01]  /*17270*/  @!P0 IMAD.IADD R7, R3, 0x1, R7 ;  /* 0x0000000103078824 */ /* 0x000fe200078e0207 */
[----:B---3--:R-:W-:-:S04]  /*17280*/  @!P1 LEA R8, P2, R166, R233, 0x6 ;  /* 0x000000e9a6089211 */ /* 0x008fc800078430ff */
[----:B------:R-:W-:-:S05]  /*17290*/  @!P1 LEA.HI.X R9, R166, R232, R167, 0x6, P2 ;  /* 0x000000e8a6099211 */ /* 0x000fca00010f34a7 */
[----:B------:R-:W-:Y:S04]  /*172a0*/  @!P1 LDGSTS.E.BYPASS.LTC128B.128 [R239+0x9000], desc[UR6][R8.64] ;  /* 0x0900000008ef9fae */ /* 0x000fe8000b901d46 */
[----:B------:R-:W-:Y:S04]  /*172b0*/  @!P1 LDGSTS.E.BYPASS.LTC128B.128 [R239+0xb000], desc[UR6][R8.64+0x80] ;  /* 0x0b00008008ef9fae */ /* 0x000fe8000b901d46 */
[----:B------:R-:W-:Y:S04]  /*172c0*/  @!P1 LDGSTS.E.BYPASS.LTC128B.128 [R239+0xd000], desc[UR6][R8.64+0x100] ;  /* 0x0d00010008ef9fae */ /* 0x000fe8000b901d46 */
[----:B------:R1:W-:Y:S01]  /*172d0*/  @!P1 LDGSTS.E.BYPASS.LTC128B.128 [R239+0xf000], desc[UR6][R8.64+0x180] ;  /* 0x0f00018008ef9fae */ /* 0x0003e2000b901d46 */
[C---:B------:R-:W-:Y:S01]  /*172e0*/  R2P PR, R4.reuse, 0x6 ;  /* 0x0000000604007804 */ /* 0x040fe20000000000 */
[----:B------:R-:W-:-:S02]  /*172f0*/  IMAD.SHL.U32 R4, R4, 0x40, RZ ;  /* 0x0000004004047824 */ /* 0x000fc400078e00ff */
[----:B------:R-:W-:Y:S03]  /*17300*/  @!P0 LDGSTS.E.BYPASS.LTC128B.128 [R239+0x9800], desc[UR6][R6.64] ;  /* 0x0980000006ef8fae */ /* 0x000fe6000b901d46 */
[----:B------:R-:W-:Y:S01]  /*17310*/  LOP3.LUT R4, R4, 0x1c0, RZ, 0xc0, !PT ;  /* 0x000001c004047812 */ /* 0x000fe200078ec0ff */
[----:B------:R-:W-:Y:S03]  /*17320*/  @!P0 LDGSTS.E.BYPASS.LTC128B.128 [R239+0xb800], desc[UR6][R6.64+0x80] ;  /* 0x0b80008006ef8fae */ /* 0x000fe6000b901d46 */
[----:B------:R-:W-:Y:S01]  /*17330*/  LOP3.LUT R17, R4, 0x8, R51, 0xf8, !PT ;  /* 0x0000000804117812 */ /* 0x000fe200078ef833 */
[----:B------:R-:W-:Y:S01]  /*17340*/  @!P0 LDGSTS.E.BYPASS.LTC128B.128 [R239+0xd800], desc[UR6][R6.64+0x100] ;  /* 0x0d80010006ef8fae */ /* 0x000fe2000b901d46 */
[----:B------:R-:W-:-:S03]  /*17350*/  SHF.R.U32.HI R4, RZ, 0x3, R4 ;  /* 0x00000003ff047819 */ /* 0x000fc60000011604 */
[----:B------:R3:W-:Y:S01]  /*17360*/  @!P0 LDGSTS.E.BYPASS.LTC128B.128 [R239+0xf800], desc[UR6][R6.64+0x180] ;  /* 0x0f80018006ef8fae */ /* 0x0007e2000b901d46 */
[----:B------:R-:W-:-:S03]  /*17370*/  LOP3.LUT R17, R17, R4, RZ, 0x3c, !PT ;  /* 0x0000000411117212 */ /* 0x000fc600078e3cff */
[----:B------:R-:W0:Y:S04]  /*17380*/  LDGDEPBAR ;  /* 0x00000000000079af */ /* 0x000e280000000000 */
[----:B------:R-:W2:Y:S01]  /*17390*/  LD.E R97, desc[UR6][R18.64+0x188] ;  /* 0x0001880612617980 */ /* 0x000ea2000c101900 */
[----:B-1----:R-:W-:Y:S01]  /*173a0*/  @!P3 IMAD.WIDE.U32 R8, R168, 0x60, R242 ;  /* 0x00000060a808b825 */ /* 0x002fe200078e00f2 */
[----:B---3--:R-:W-:Y:S01]  /*173b0*/  @!P5 LEA R6, P0, R49, R242, 0x1 ;  /* 0x000000f23106d211 */ /* 0x008fe200078008ff */
[----:B------:R-:W-:-:S04]  /*173c0*/  DEPBAR.LE SB0, 0x0 ;  /* 0x000080000000791a */ /* 0x000fc80000000000 */
[----:B------:R-:W-:Y:S01]  /*173d0*/  BAR.SYNC.DEFER_BLOCKING 0x0 ;  /* 0x0000000000007b1d */ /* 0x000fe20000010000 */
[----:B------:R-:W-:Y:S01]  /*173e0*/  @!P5 LEA.HI.X R7, R49, R243, R50, 0x1, P0 ;  /* 0x000000f33107d211 */ /* 0x000fe200000f0c32 */
[----:B------:R-:W-:Y:S01]  /*173f0*/  IMAD.IADD R226, R17, 0x1, R226 ;  /* 0x0000000111e27824 */ /* 0x000fe200078e02e2 */
[----:B------:R-:W-:Y:S01]  /*17400*/  @!P4 LEA R2, P0, R168, R242, 0x6 ;  /* 0x000000f2a802c211 */ /* 0x000fe200078030ff */
[----:B------:R-:W-:-:S03]  /*17410*/  @!P3 IMAD.IADD R9, R0, 0x1, R9 ;  /* 0x000000010009b824 */ /* 0x000fc600078e0209 */
[----:B------:R-:W-:Y:S01]  /*17420*/  @!P4 LEA.HI.X R3, R168, R243, R169, 0x6, P0 ;  /* 0x000000f3a803c211 */ /* 0x000fe200000f34a9 */
[----:B------:R-:W-:Y:S01]  /*17430*/  IMAD.MOV.U32 R0, RZ, RZ, 0x20 ;  /* 0x00000020ff007424 */ /* 0x000fe200078e00ff */
        /* <DEDUP_REMOVED lines=31> */
[----:B------:R-:W-:Y:S01]  /*17630*/  @!P4 LDGSTS.E.BYPASS.LTC128B.128 [R239+0x15000], desc[UR6][R2.64+0x100] ;  /* 0x1500010002efcfae */ /* 0x000fe2000b901d46 */
[----:B------:R-:W-:-:S03]  /*17640*/  LEA R225, R225, UR4, 0x1 ;  /* 0x00000004e1e17c11 */ /* 0x000fc6000f8e08ff */
[----:B------:R1:W-:Y:S01]  /*17650*/  @!P4 LDGSTS.E.BYPASS.LTC128B.128 [R239+0x17000], desc[UR6][R2.64+0x180] ;  /* 0x1700018002efcfae */ /* 0x0003e2000b901d46 */
[----:B------:R-:W-:-:S03]  /*17660*/  LEA R226, R226, UR4, 0x1 ;  /* 0x00000004e2e27c11 */ /* 0x000fc6000f8e08ff */
[----:B------:R-:W-:Y:S01]  /*17670*/  @P3 STS.128 [R239+0x11800], RZ ;  /* 0x011800ffef003388 */ /* 0x000fe20000000c00 */
[----:B------:R-:W-:-:S03]  /*17680*/  SEL R0, R0, 0xffffffe0, !P2 ;  /* 0xffffffe000007807 */ /* 0x000fc60005000000 */
        /* <DEDUP_REMOVED lines=8> */
[----:B-1----:R-:W-:-:S03]  /*17710*/  IMAD.MOV.U32 R2, RZ, RZ, 0x10 ;  /* 0x00000010ff027424 */ /* 0x002fc600078e00ff */
[----:B------:R-:W-:Y:S02]  /*17720*/  @!P3 LDGSTS.E.BYPASS.LTC128B.128 [R239+0x15800], desc[UR6][R8.64+0x100] ;  /* 0x1580010008efbfae */ /* 0x000fe4000b901d46 */
[----:B------:R-:W-:Y:S02]  /*17730*/  SEL R2, R2, 0xfffffff0, !P1 ;  /* 0xfffffff002027807 */ /* 0x000fe40004800000 */
[----:B------:R1:W-:Y:S01]  /*17740*/  @!P3 LDGSTS.E.BYPASS.LTC128B.128 [R239+0x17800], desc[UR6][R8.64+0x180] ;  /* 0x1780018008efbfae */ /* 0x0003e2000b901d46 */
[----:B------:R-:W-:-:S03]  /*17750*/  R2P PR, R48, 0x6 ;  /* 0x0000000630007804 */ /* 0x000fc60000000000 */
[----:B------:R-:W-:Y:S04]  /*17760*/  LDSM.16.M88.4 R4, [R226] ;  /* 0x00000000e204783b */ /* 0x000fe80000000200 */
[----:B------:R-:W3:Y:S04]  /*17770*/  LDSM.16.M88.4 R56, [R225+0x8000] ;  /* 0x00800000e138783b */ /* 0x000ee80000000200 */
[----:B------:R-:W3:Y:S04]  /*17780*/  LDSM.16.M88.4 R48, [R225+0x8800] ;  /* 0x00880000e130783b */ /* 0x000ee80000000200 */
[----:B----4-:R-:W4:Y:S04]  /*17790*/  LDSM.16.M88.4 R36, [R225+0x9000] ;  /* 0x00900000e124783b */ /* 0x010f280000000200 */
[----:B--2--5:R-:W2:Y:S01]  /*177a0*/  LDSM.16.M88.4 R20, [R225+0x9800] ;  /* 0x00980000e114783b */ /* 0x024ea20000000200 */
[----:B------:R-:W-:-:S02]  /*177b0*/  VIADD R3, R225, 0x8000 ;  /* 0x00008000e1037836 */ /* 0x000fc40000000000 */
[----:B------:R-:W-:Y:S01]  /*177c0*/  VIADD R223, R225, 0x8020 ;  /* 0x00008020e1df7836 */ /* 0x000fe20000000000 */
[----:B------:R-:W0:Y:S01]  /*177d0*/  LDGDEPBAR ;  /* 0x00000000000079af */ /* 0x000e220000000000 */
[----:B------:R-:W-:Y:S02]  /*177e0*/  IMAD R224, R2, 0x2, R226 ;  /* 0x0000000202e07824 */ /* 0x000fe400078e02e2 */
[----:B------:R-:W-:-:S03]  /*177f0*/  @P1 VIADD R223, R3, 0xffffffe0 ;  /* 0xffffffe003df1836 */ /* 0x000fc60000000000 */
[----:B------:R-:W-:Y:S04]  /*17800*/  LDSM.16.M88.4 R28, [R224] ;  /* 0x00000000e01c783b */ /* 0x000fe80000000200 */
[----:B-1----:R-:W1:Y:S04]  /*17810*/  LDSM.16.M88.4 R8, [R223] ;  /* 0x00000000df08783b */ /* 0x002e680000000200 */
[----:B------:R-:W1:Y:S01]  /*17820*/  LDSM.16.M88.4 R84, [R223+0x800] ;  /* 0x00080000df54783b */ /* 0x000e620000000200 */
[----:B------:R-:W-:-:S03]  /*17830*/  IMAD.MOV.U32 R3, RZ, RZ, 0x40 ;  /* 0x00000040ff037424 */ /* 0x000fc600078e00ff */
[----:B------:R-:W1:Y:S04]  /*17840*/  LDSM.16.M88.4 R72, [R223+0x1000] ;  /* 0x00100000df48783b */ /* 0x000e680000000200 */
[----:B------:R-:W1:Y:S01]  /*17850*/  LDSM.16.M88.4 R64, [R223+0x1800] ;  /* 0x00180000df40783b */ /* 0x000e620000000200 */
[----:B------:R-:W-:Y:S01]  /*17860*/  SEL R3, R3, 0xffffffc0, !P2 ;  /* 0xffffffc003037807 */ /* 0x000fe20005000000 */
[C---:B---3--:R-:W-:Y:S01]  /*17870*/  HMMA.16816.F32 R12, R4.reuse, R56, RZ ;  /* 0x00000038040c723c */ /* 0x048fe200000018ff */
[C---:B------:R-:W-:Y:S01]  /*17880*/  IMAD R222, R0.reuse, 0x2, R226 ;  /* 0x0000000200de7824 */ /* 0x040fe200078e02e2 */
[----:B------:R-:W-:Y:S04]  /*17890*/  LDSM.16.M88.4 R88, [R223+0x2000] ;  /* 0x00200000df58783b */ /* 0x000fe80000000200 */
[C---:B------:R-:W-:Y:S01]  /*178a0*/  HMMA.16816.F32 R52, R4.reuse, R48, RZ ;  /* 0x000000300434723c */ /* 0x040fe200000018ff */
[----:B------:R-:W-:Y:S01]  /*178b0*/  IMAD.IADD R220, R225, 0x1, R3 ;  /* 0x00000001e1dc7824 */ /* 0x000fe200078e0203 */
[----:B------:R-:W-:Y:S04]  /*178c0*/  LDSM.16.M88.4 R76, [R222] ;  /* 0x00000000de4c783b */ /* 0x000fe80000000200 */
[C---:B------:R-:W-:Y:S01]  /*178d0*/  HMMA.16816.F32 R56, R4.reuse, R58, RZ ;  /* 0x0000003a0438723c */ /* 0x040fe200000018ff */
[----:B------:R-:W3:Y:S04]  /*178e0*/  LDSM.16.M88.4 R32, [R220+0x8000] ;  /* 0x00800000dc20783b */ /* 0x000ee80000000200 */
[----:B------:R-:W3:Y:S01]  /*178f0*/  LDSM.16.M88.4 R68, [R220+0x8800] ;  /* 0x00880000dc44783b */ /* 0x000ee20000000200 */
[C---:B------:R-:W-:Y:S03]  /*17900*/  HMMA.16816.F32 R48, R4.reuse, R50, RZ ;  /* 0x000000320430723c */ /* 0x040fe600000018ff */
[----:B------:R-:W3:Y:S03]  /*17910*/  LDSM.16.M88.4 R60, [R220+0x9000] ;  /* 0x00900000dc3c783b */ /* 0x000ee60000000200 */
[C---:B----4-:R-:W-:Y:S06]  /*17920*/  HMMA.16816.F32 R40, R4.reuse, R36, RZ ;  /* 0x000000240428723c */ /* 0x050fec00000018ff */
[C---:B--2---:R-:W-:Y:S01]  /*17930*/  HMMA.16816.F32 R80, R4.reuse, R20, RZ ;  /* 0x000000140450723c */ /* 0x044fe200000018ff */
[----:B------:R-:W-:Y:S01]  /*17940*/  IMAD.IADD R216, R3, 0x1, R223 ;  /* 0x0000000103d87824 */ /* 0x000fe200078e02df */
[----:B------:R-:W-:Y:S04]  /*17950*/  LDSM.16.M88.4 R92, [R220+0xa000] ;  /* 0x00a00000dc5c783b */ /* 0x000fe80000000200 */
[C---:B------:R-:W-:Y:S01]  /*17960*/  HMMA.16816.F32 R36, R4.reuse, R38, RZ ;  /* 0x000000260424723c */ /* 0x040fe200000018ff */
[----:B------:R-:W-:Y:S01]  /*17970*/  IMAD R221, R0, 0x2, R224 ;  /* 0x0000000200dd7824 */ /* 0x000fe200078e02e0 */
[----:B------:R-:W2:Y:S04]  /*17980*/  LD.E R3, desc[UR6][R18.64+0x18c] ;  /* 0x00018c0612037980 */ /* 0x000ea8000c101900 */
[----:B------:R-:W-:Y:S01]  /*17990*/  HMMA.16816.F32 R4, R4, R22, RZ ;  /* 0x000000160404723c */ /* 0x000fe200000018ff */
[----:B------:R-:W4:Y:S04]  /*179a0*/  LDSM.16.M88.4 R20, [R220+0x9800] ;  /* 0x00980000dc14783b */ /* 0x000f280000000200 */
        /* <DEDUP_REMOVED lines=23> */
[C---:B----4-:R-:W-:Y:S06]  /*17b20*/  HMMA.16816.F32 R80, R76.reuse, R20, R80 ;  /* 0x000000144c50723c */ /* 0x050fec0000001850 */
[----:B------:R-:W-:Y:S01]  /*17b30*/  HMMA.16816.F32 R76, R76, R22, R4 ;  /* 0x000000164c4c723c */ /* 0x000fe20000001804 */
[----:B------:R-:W4:Y:S04]  /*17b40*/  LDSM.16.M88.4 R4, [R225+0xa800] ;  /* 0x00a80000e104783b */ /* 0x000f280000000200 */
[----:B------:R-:W-:Y:S01]  /*17b50*/  LDSM.16.M88.4 R20, [R225+0xb000] ;  /* 0x00b00000e114783b */ /* 0x000fe20000000200 */
[C---:B-1----:R-:W-:Y:S06]  /*17b60*/  HMMA.16816.F32 R12, R24.reuse, R8, R12 ;  /* 0x00000008180c723c */ /* 0x042fec000000180c */
[C---:B------:R-:W-:Y:S01]  /*17b70*/  HMMA.16816.F32 R56, R24.reuse, R10, R56 ;  /* 0x0000000a1838723c */ /* 0x040fe20000001838 */
[----:B------:R-:W1:Y:S05]  /*17b80*/  LDSM.16.M88.4 R8, [R224+0x2000] ;  /* 0x00200000e008783b */ /* 0x000e6a0000000200 */
[C---:B------:R-:W-:Y:S06]  /*17b90*/  HMMA.16816.F32 R52, R24.reuse, R28, R52 ;  /* 0x0000001c1834723c */ /* 0x040fec0000001834 */
[----:B------:R-:W-:Y:S01]  /*17ba0*/  HMMA.16816.F32 R48, R24, R30, R48 ;  /* 0x0000001e1830723c */ /* 0x000fe20000001830 */
[----:B------:R-:W1:Y:S05]  /*17bb0*/  LDSM.16.M88.4 R28, [R223+0x2800] ;  /* 0x00280000df1c783b */ /* 0x000e6a0000000200 */
[C---:B---3--:R-:W-:Y:S06]  /*17bc0*/  HMMA.16816.F32 R12, R32.reuse, R84, R12 ;  /* 0x00000054200c723c */ /* 0x048fec000000180c */
[C---:B------:R-:W-:Y:S01]  /*17bd0*/  HMMA.16816.F32 R56, R32.reuse, R86, R56 ;  /* 0x000000562038723c */ /* 0x040fe20000001838 */
[----:B------:R-:W-:Y:S05]  /*17be0*/  LDSM.16.M88.4 R84, [R216+0x2000] ;  /* 0x00200000d854783b */ /* 0x000fea0000000200 */
[C---:B----4-:R-:W-:Y:S06]  /*17bf0*/  HMMA.16816.F32 R52, R32.reuse, R4, R52 ;  /* 0x000000042034723c */ /* 0x050fec0000001834 */
[----:B------:R-:W-:Y:S01]  /*17c00*/  HMMA.16816.F32 R48, R32, R6, R48 ;  /* 0x000000062030723c */ /* 0x000fe20000001830 */
[----:B------:R-:W-:Y:S05]  /*17c10*/  LDSM.16.M88.4 R4, [R220+0xa800] ;  /* 0x00a80000dc04783b */ /* 0x000fea0000000200 */
[C---:B------:R-:W-:Y:S06]  /*17c20*/  HMMA.16816.F32 R40, R24.reuse, R64, R40 ;  /* 0x000000401828723c */ /* 0x040fec0000001828 */
        /* <DEDUP_REMOVED lines=8> */
[----:B------:R-:W-:Y:S05]  /*17cb0*/  LDSM.16.M88.4 R88, [R226+0x4000] ;  /* 0x00400000e258783b */ /* 0x000fea0000000200 */
[C---:B------:R-:W-:Y:S06]  /*17cc0*/  HMMA.16816.F32 R52, R8.reuse, R28, R52 ;  /* 0x0000001c0834723c */ /* 0x040fec0000001834 */
[----:B------:R-:W-:Y:S01]  /*17cd0*/  HMMA.16816.F32 R48, R8, R30, R48 ;  /* 0x0000001e0830723c */ /* 0x000fe20000001830 */
[----:B------:R-:W-:Y:S05]  /*17ce0*/  LDSM.16.M88.4 R28, [R216+0x3000] ;  /* 0x00300000d81c783b */ /* 0x000fea0000000200 */
[C---:B------:R-:W-:Y:S06]  /*17cf0*/  HMMA.16816.F32 R40, R32.reuse, R20, R40 ;  /* 0x000000142028723c */ /* 0x040fec0000001828 */
[C---:B------:R-:W-:Y:S01]  /*17d00*/  HMMA.16816.F32 R36, R32.reuse, R22, R36 ;  /* 0x000000162024723c */ /* 0x040fe20000001824 */
[----:B------:R-:W1:Y:S05]  /*17d10*/  LDSM.16.M88.4 R20, [R221+0x2000] ;  /* 0x00200000dd14783b */ /* 0x000e6a0000000200 */
[C---:B------:R-:W-:Y:S06]  /*17d20*/  HMMA.16816.F32 R80, R32.reuse, R68, R80 ;  /* 0x000000442050723c */ /* 0x040fec0000001850 */
[----:B------:R-:W-:Y:S01]  /*17d30*/  HMMA.16816.F32 R76, R32, R70, R76 ;  /* 0x00000046204c723c */ /* 0x000fe2000000184c */
[----:B------:R-:W1:Y:S04]  /*17d40*/  LDSM.16.M88.4 R32, [R216+0x2800] ;  /* 0x00280000d820783b */ /* 0x000e680000000200 */
[----:B------:R-:W2:Y:S01]  /*17d50*/  LDSM.16.M88.4 R68, [R220+0xb800] ;  /* 0x00b80000dc44783b */ /* 0x000ea20000000200 */
[C---:B---3--:R-:W-:Y:S06]  /*17d60*/  HMMA.16816.F32 R12, R64.reuse, R92, R12 ;  /* 0x0000005c400c723c */ /* 0x048fec000000180c */
[C---:B------:R-:W-:Y:S01]  /*17d70*/  HMMA.16816.F32 R56, R64.reuse, R94, R56 ;  /* 0x0000005e4038723c */ /* 0x040fe20000001838 */
[----:B------:R-:W-:Y:S05]  /*17d80*/  LDSM.16.M88.4 R92, [R223+0x4000] ;  /* 0x00400000df5c783b */ /* 0x000fea0000000200 */
[C---:B------:R-:W-:Y:S06]  /*17d90*/  HMMA.16816.F32 R52, R64.reuse, R4, R52 ;  /* 0x000000044034723c */ /* 0x040fec0000001834 */
[----:B------:R-:W-:Y:S01]  /*17da0*/  HMMA.16816.F32 R48, R64, R6, R48 ;  /* 0x000000064030723c */ /* 0x000fe20000001830 */
        /* <DEDUP_REMOVED lines=35> */
[C---:B------:R-:W-:Y:S06]  /*17fe0*/  HMMA.16816.F32 R56, R72.reuse, R94, R56 ;  /* 0x0000005e4838723c */ /* 0x040fec0000001838 */
[C---:B--2---:R-:W-:Y:S06]  /*17ff0*/  HMMA.16816.F32 R52, R72.reuse, R68, R52 ;  /* 0x000000444834723c */ /* 0x044fec0000001834 */
[----:B------:R-:W-:Y:S01]  /*18000*/  HMMA.16816.F32 R48, R72, R70, R48 ;  /* 0x000000464830723c */ /* 0x000fe20000001830 */
[----:B------:R-:W-:Y:S05]  /*18010*/  LDSM.16.M88.4 R68, [R220+0xd800] ;  /* 0x00d80000dc44783b */ /* 0x000fea0000000200 */
        /* <DEDUP_REMOVED lines=8> */
[----:B------:R-:W2:Y:S05]  /*180a0*/  LDSM.16.M88.4 R24, [R216+0x4800] ;  /* 0x00480000d818783b */ /* 0x000eaa0000000200 */
        /* <DEDUP_REMOVED lines=18> */
[----:B------:R-:W2:Y:S05]  /*181d0*/  LDSM.16.M88.4 R20, [R223+0x6000] ;  /* 0x00600000df14783b */ /* 0x000eaa0000000200 */
[C---:B---3--:R-:W-:Y:S06]  /*181e0*/  HMMA.16816.F32 R12, R64.reuse, R36, R12 ;  /* 0x00000024400c723c */ /* 0x048fec000000180c */
[C---:B------:R-:W-:Y:S01]  /*181f0*/  HMMA.16816.F32 R56, R64.reuse, R38, R56 ;  /* 0x000000264038723c */ /* 0x040fe20000001838 */
[----:B------:R-:W-:Y:S05]  /*18200*/  LDSM.16.M88.4 R36, [R221+0x6000] ;  /* 0x00600000dd24783b */ /* 0x000fea0000000200 */
[C---:B-1----:R-:W-:Y:S06]  /*18210*/  HMMA.16816.F32 R52, R64.reuse, R4, R52 ;  /* 0x000000044034723c */ /* 0x042fec0000001834 */
[----:B------:R-:W-:Y:S01]  /*18220*/  HMMA.16816.F32 R48, R64, R6, R48 ;  /* 0x000000064030723c */ /* 0x000fe20000001830 */
[----:B------:R-:W1:Y:S05]  /*18230*/  LDSM.16.M88.4 R4, [R225+0xf000] ;  /* 0x00f00000e104783b */ /* 0x000e6a0000000200 */
[----:B----4-:R-:W-:Y:S01]  /*18240*/  HMMA.16816.F32 R72, R8, R60, R40 ;  /* 0x0000003c0848723c */ /* 0x010fe20000001828 */
[----:B------:R-:W-:Y:S05]  /*18250*/  LDSM.16.M88.4 R40, [R216+0x6000] ;  /* 0x00600000d828783b */ /* 0x000fea0000000200 */
[C---:B------:R-:W-:Y:S06]  /*18260*/  HMMA.16816.F32 R80, R32.reuse, R68, R80 ;  /* 0x000000442050723c */ /* 0x040fec0000001850 */
[----:B------:R-:W-:Y:S01]  /*18270*/  HMMA.16816.F32 R76, R32, R70, R76 ;  /* 0x00000046204c723c */ /* 0x000fe2000000184c */
[----:B------:R-:W-:Y:S04]  /*18280*/  LDSM.16.M88.4 R32, [R222+0x6000] ;  /* 0x00600000de20783b */ /* 0x000fe80000000200 */
[----:B------:R-:W-:Y:S01]  /*18290*/  LDSM.16.M88.4 R68, [R220+0xe000] ;  /* 0x00e00000dc44783b */ /* 0x000fe20000000200 */
[C---:B--2---:R-:W-:Y:S06]  /*182a0*/  HMMA.16816.F32 R12, R28.reuse, R20, R12 ;  /* 0x000000141c0c723c */ /* 0x044fec000000180c */
[----:B------:R-:W-:Y:S01]  /*182b0*/  HMMA.16816.F32 R56, R28, R22, R56 ;  /* 0x000000161c38723c */ /* 0x000fe20000001838 */
[----:B------:R-:W2:Y:S05]  /*182c0*/  LDSM.16.M88.4 R20, [R220+0xe800] ;  /* 0x00e80000dc14783b */ /* 0x000eaa0000000200 */
[----:B------:R-:W-:Y:S01]  /*182d0*/  HMMA.16816.F32 R84, R8, R62, R84 ;  /* 0x0000003e0854723c */ /* 0x000fe20000001854 */
[----:B------:R-:W3:Y:S05]  /*182e0*/  LDSM.16.M88.4 R60, [R223+0x7000] ;  /* 0x00700000df3c783b */ /* 0x000eea0000000200 */
[C---:B------:R-:W-:Y:S06]  /*182f0*/  HMMA.16816.F32 R52, R28.reuse, R24, R52 ;  /* 0x000000181c34723c */ /* 0x040fec0000001834 */
[----:B------:R-:W-:Y:S01]  /*18300*/  HMMA.16816.F32 R48, R28, R26, R48 ;  /* 0x0000001a1c30723c */ /* 0x000fe20000001830 */
[----:B------:R-:W4:Y:S05]  /*18310*/  LDSM.16.M88.4 R24, [R220+0xf000] ;  /* 0x00f00000dc18783b */ /* 0x000f2a0000000200 */
[C---:B-1----:R-:W-:Y:S06]  /*18320*/  HMMA.16816.F32 R72, R64.reuse, R4, R72 ;  /* 0x000000044048723c */ /* 0x042fec0000001848 */
[----:B------:R-:W-:Y:S01]  /*18330*/  HMMA.16816.F32 R84, R64, R6, R84 ;  /* 0x000000064054723c */ /* 0x000fe20000001854 */
[----:B------:R-:W-:Y:S05]  /*18340*/  LDSM.16.M88.4 R4, [R216+0x7000] ;  /* 0x00700000d804783b */ /* 0x000fea0000000200 */
[C---:B--2---:R-:W-:Y:S06]  /*18350*/  HMMA.16816.F32 R52, R32.reuse, R20, R52 ;  /* 0x000000142034723c */ /* 0x044fec0000001834 */
[----:B------:R-:W-:Y:S01]  /*18360*/  HMMA.16816.F32 R48, R32, R22, R48 ;  /* 0x000000162030723c */ /* 0x000fe20000001830 */
[----:B------:R-:W1:Y:S05]  /*18370*/  LDSM.16.M88.4 R20, [R225+0xf800] ;  /* 0x00f80000e114783b */ /* 0x000e6a0000000200 */
[----:B---3--:R-:W-:Y:S06]  /*18380*/  HMMA.16816.F32 R72, R28, R60, R72 ;  /* 0x0000003c1c48723c */ /* 0x008fec0000001848 */
[C---:B------:R-:W-:Y:S06]  /*18390*/  HMMA.16816.F32 R76, R8.reuse, R90, R76 ;  /* 0x0000005a084c723c */ /* 0x040fec000000184c */
[----:B------:R-:W-:Y:S01]  /*183a0*/  HMMA.16816.F32 R80, R8, R88, R80 ;  /* 0x000000580850723c */ /* 0x000fe20000001850 */
[----:B------:R-:W2:Y:S11]  /*183b0*/  LDSM.16.M88.4 R8, [R223+0x7800] ;  /* 0x00780000df08783b */ /* 0x000eb60000000200 */
[C---:B----4-:R-:W-:Y:S06]  /*183c0*/  HMMA.16816.F32 R72, R32.reuse, R24, R72 ;  /* 0x000000182048723c */ /* 0x050fec0000001848 */
[----:B------:R-:W-:Y:S06]  /*183d0*/  HMMA.16816.F32 R12, R32, R68, R12 ;  /* 0x00000044200c723c */ /* 0x000fec000000180c */
[----:B-1----:R-:W-:Y:S01]  /*183e0*/  HMMA.16816.F32 R76, R64, R22, R76 ;  /* 0x00000016404c723c */ /* 0x002fe2000000184c */
[----:B------:R-:W-:-:S05]  /*183f0*/  SHF.R.S32.HI R24, RZ, 0x1f, R45 ;  /* 0x0000001fff187819 */ /* 0x000fca000001142d */
[----:B------:R-:W-:Y:S01]  /*18400*/  HMMA.16816.F32 R56, R32, R70, R56 ;  /* 0x000000462038723c */ /* 0x000fe20000001838 */
[----:B------:R-:W1:Y:S05]  /*18410*/  LDSM.16.M88.4 R68, [R216+0x6800] ;  /* 0x00680000d844783b */ /* 0x000e6a0000000200 */
[----:B------:R-:W-:Y:S01]  /*18420*/  HMMA.16816.F32 R80, R64, R20, R80 ;  /* 0x000000144050723c */ /* 0x000fe20000001850 */
[----:B------:R-:W3:Y:S05]  /*18430*/  LDSM.16.M88.4 R20, [R220+0xf800] ;  /* 0x00f80000dc14783b */ /* 0x000eea0000000200 */
[----:B------:R-:W-:Y:S06]  /*18440*/  HMMA.16816.F32 R84, R28, R62, R84 ;  /* 0x0000003e1c54723c */ /* 0x000fec0000001854 */
[----:B------:R-:W-:Y:S07]  /*18450*/  HMMA.16816.F32 R72, R36, R4, R72 ;  /* 0x000000042448723c */ /* 0x000fee0000001848 */
[----:B------:R-:W-:-:S04]  /*18460*/  LEA.HI R4, R24, R45, RZ, 0x5 ;  /* 0x0000002d18047211 */ /* 0x000fc800078f28ff */
[----:B------:R-:W-:Y:S01]  /*18470*/  LOP3.LUT R4, R4, 0xffffffe0, RZ, 0xc0, !PT ;  /* 0xffffffe004047812 */ /* 0x000fe200078ec0ff */
[C---:B--2---:R-:W-:Y:S04]  /*18480*/  HMMA.16816.F32 R76, R28.reuse, R10, R76 ;  /* 0x0000000a1c4c723c */ /* 0x044fe8000000184c */
[----:B------:R-:W-:Y:S02]  /*18490*/  IMAD.IADD R4, R45, 0x1, -R4 ;  /* 0x000000012d047824 */ /* 0x000fe400078e0a04 */
[----:B------:R-:W-:Y:S03]  /*184a0*/  HMMA.16816.F32 R80, R28, R8, R80 ;  /* 0x000000081c50723c */ /* 0x000fe60000001850 */
[----:B------:R-:W-:-:S03]  /*184b0*/  SHF.R.S32.HI R24, RZ, 0x1f, R4 ;  /* 0x0000001fff187819 */ /* 0x000fc60000011404 */
[----:B------:R-:W-:Y:S01]  /*184c0*/  HMMA.16816.F32 R84, R32, R26, R84 ;  /* 0x0000001a2054723c */ /* 0x000fe20000001854 */
[----:B------:R-:W-:Y:S02]  /*184d0*/  LEA.HI R4, R24, R4, RZ, 0x2 ;  /* 0x0000000418047211 */ /* 0x000fe400078f10ff */
[----:B------:R-:W2:Y:S03]  /*184e0*/  LDSM.16.M88.4 R24, [R216+0x7800] ;  /* 0x00780000d818783b */ /* 0x000ea60000000200 */
[C---:B------:R-:W-:Y:S06]  /*184f0*/  HMMA.16816.F32 R12, R36.reuse, R40, R12 ;  /* 0x00000028240c723c */ /* 0x040fec000000180c */
[----:B------:R-:W-:Y:S01]  /*18500*/  HMMA.16816.F32 R56, R36, R42, R56 ;  /* 0x0000002a2438723c */ /* 0x000fe20000001838 */
[----:B------:R-:W-:-:S05]  /*18510*/  SHF.R.S32.HI R4, RZ, 0x2, R4 ;  /* 0x00000002ff047819 */ /* 0x000fca0000011404 */
[----:B-1----:R-:W-:Y:S01]  /*18520*/  HMMA.16816.F32 R52, R36, R68, R52 ;  /* 0x000000442434723c */ /* 0x002fe20000001834 */
[----:B------:R-:W-:-:S05]  /*18530*/  IMAD R46, R46, 0x10, R4 ;  /* 0x000000102e2e7824 */ /* 0x000fca00078e0204 */
[----:B---3--:R-:W-:Y:S01]  /*18540*/  HMMA.16816.F32 R76, R32, R22, R76 ;  /* 0x00000016204c723c */ /* 0x008fe2000000184c */
[----:B------:R-:W-:-:S05]  /*18550*/  IMAD.SHL.U32 R45, R45, 0x2, RZ ;  /* 0x000000022d2d7824 */ /* 0x000fca00078e00ff */
[----:B------:R-:W-:Y:S01]  /*18560*/  HMMA.16816.F32 R48, R36, R70, R48 ;  /* 0x000000462430723c */ /* 0x000fe20000001830 */
[----:B------:R-:W-:-:S05]  /*18570*/  IADD3 R46, R46, 0x1, R47 ;  /* 0x000000012e2e7810 */ /* 0x000fca0007ffe02f */
[----:B------:R-:W-:Y:S01]  /*18580*/  HMMA.16816.F32 R80, R32, R20, R80 ;  /* 0x000000142050723c */ /* 0x000fe20000001850 */
[-C--:B------:R-:W-:Y:S01]  /*18590*/  FMUL.FTZ R13, R13, R3.reuse ;  /* 0x000000030d0d7220 */ /* 0x080fe20000410000 */
[----:B------:R-:W-:Y:S01]  /*185a0*/  IADD3 R46, R44, R46, -R236 ;  /* 0x0000002e2c2e7210 */ /* 0x000fe20007ffe8ec */
[-C--:B------:R-:W-:Y:S01]  /*185b0*/  FMUL.FTZ R31, R74, R3.reuse ;  /* 0x000000034a1f7220 */ /* 0x080fe20000410000 */
[----:B------:R-:W-:Y:S01]  /*185c0*/  LOP3.LUT R45, R45, 0x6, RZ, 0xc0, !PT ;  /* 0x000000062d2d7812 */ /* 0x000fe200078ec0ff */
[-C--:B------:R-:W-:Y:S01]  /*185d0*/  FMUL.FTZ R41, R57, R3.reuse ;  /* 0x0000000339297220 */ /* 0x080fe20000410000 */
[-C--:B------:R-:W-:Y:S01]  /*185e0*/  FMUL.FTZ R42, R58, R3.reuse ;  /* 0x000000033a2a7220 */ /* 0x080fe20000410000 */
[----:B------:R-:W1:Y:S01]  /*185f0*/  MUFU.TANH R13, R13 ;  /* 0x0000000d000d7308 */ /* 0x000e620000002400 */
[-C--:B------:R-:W-:Y:S01]  /*18600*/  FMUL.FTZ R15, R15, R3.reuse ;  /* 0x000000030f0f7220 */ /* 0x080fe20000410000 */
[----:B------:R-:W-:Y:S01]  /*18610*/  HMMA.16816.F32 R84, R36, R6, R84 ;  /* 0x000000062454723c */ /* 0x000fe20000001854 */
[----:B------:R-:W-:Y:S01]  /*18620*/  FMUL.FTZ R40, R56, R3 ;  /* 0x0000000338287220 */ /* 0x000fe20000410000 */
[----:B------:R-:W-:-:S02]  /*18630*/  IMAD.IADD R97, R97, 0x1, R46 ;  /* 0x0000000161617824 */ /* 0x000fc400078e022e */
[-C--:B------:R-:W-:Y:S01]  /*18640*/  FMUL.FTZ R73, R73, R3.reuse ;  /* 0x0000000349497220 */ /* 0x080fe20000410000 */
[----:B------:R-:W-:Y:S02]  /*18650*/  IMAD.IADD R45, R16, 0x1, R45 ;  /* 0x00000001102d7824 */ /* 0x000fe400078e022d */
[-C--:B------:R-:W-:Y:S01]  /*18660*/  FMUL.FTZ R53, R53, R3.reuse ;  /* 0x0000000335357220 */ /* 0x080fe20000410000 */
[----:B------:R-:W-:Y:S01]  /*18670*/  MUFU.TANH R41, R41 ;  /* 0x0000002900297308 */ /* 0x000fe20000002400 */
[-C--:B------:R-:W-:Y:S01]  /*18680*/  FMUL.FTZ R54, R54, R3.reuse ;  /* 0x0000000336367220 */ /* 0x080fe20000410000 */
[----:B------:R-:W-:Y:S01]  /*18690*/  VIADD R6, R45, 0x1 ;  /* 0x000000012d067836 */ /* 0x000fe20000000000 */
[----:B------:R-:W-:Y:S01]  /*186a0*/  VIMNMX R170, R97, R44, PT ;  /* 0x0000002c61aa7248 */ /* 0x000fe20003fe0100 */
[----:B------:R-:W-:Y:S01]  /*186b0*/  VIADD R7, R45, 0x8 ;  /* 0x000000082d077836 */ /* 0x000fe20000000000 */
[----:B------:R-:W-:Y:S01]  /*186c0*/  VIADDMNMX R171, R97, 0x8, R44, PT ;  /* 0x0000000861ab7846 */ /* 0x000fe2000380012c */
[-C--:B------:R-:W-:Y:S01]  /*186d0*/  FMUL.FTZ R72, R72, R3.reuse ;  /* 0x0000000348487220 */ /* 0x080fe20000410000 */
[-C--:B------:R-:W-:Y:S01]  /*186e0*/  FMUL.FTZ R30, R75, R3.reuse ;  /* 0x000000034b1e7220 */ /* 0x080fe20000410000 */
[----:B------:R-:W3:Y:S01]  /*186f0*/  MUFU.TANH R42, R42 ;  /* 0x0000002a002a7308 */ /* 0x000ee20000002400 */
[-C--:B------:R-:W-:Y:S01]  /*18700*/  FMUL.FTZ R43, R59, R3.reuse ;  /* 0x000000033b2b7220 */ /* 0x080fe20000410000 */
[----:B--2---:R-:W-:Y:S01]  /*18710*/  HMMA.16816.F32 R76, R36, R26, R76 ;  /* 0x0000001a244c723c */ /* 0x004fe2000000184c */
[----:B------:R-:W-:Y:S01]  /*18720*/  FMUL.FTZ R52, R52, R3 ;  /* 0x0000000334347220 */ /* 0x000fe20000410000 */
[----:B------:R-:W-:-:S04]  /*18730*/  DEPBAR.LE SB0, 0x0 ;  /* 0x000080000000791a */ /* 0x000fc80000000000 */
[----:B------:R-:W2:Y:S01]  /*18740*/  MUFU.TANH R15, R15 ;  /* 0x0000000f000f7308 */ /* 0x000ea20000002400 */
[-C--:B------:R-:W-:Y:S01]  /*18750*/  FMUL.FTZ R55, R55, R3.reuse ;  /* 0x0000000337377220 */ /* 0x080fe20000410000 */
[-C--:B------:R-:W-:Y:S01]  /*18760*/  FMUL.FTZ R48, R48, R3.reuse ;  /* 0x0000000330307220 */ /* 0x080fe20000410000 */
[C---:B------:R-:W-:Y:S01]  /*18770*/  ISETP.GE.AND P6, PT, R6.reuse, R170, PT ;  /* 0x000000aa0600720c */ /* 0x040fe20003fc6270 */
[----:B------:R-:W-:Y:S01]  /*18780*/  FMUL.FTZ R5, R49, R3 ;  /* 0x0000000331057220 */ /* 0x000fe20000410000 */
[----:B------:R-:W-:-:S03]  /*18790*/  ISETP.GE.AND P3, PT, R6, R171, PT ;  /* 0x000000ab0600720c */ /* 0x000fc60003f66270 */
[----:B------:R-:W4:Y:S01]  /*187a0*/  MUFU.TANH R40, R40 ;  /* 0x0000002800287308 */ /* 0x000f220000002400 */
[----:B------:R-:W-:Y:S01]  /*187b0*/  ISETP.GE.AND P0, PT, R7, R170, PT ;  /* 0x000000aa0700720c */ /* 0x000fe20003f06270 */
[----:B------:R-:W-:Y:S01]  /*187c0*/  VIADD R6, R45, 0x9 ;  /* 0x000000092d067836 */ /* 0x000fe20000000000 */
[----:B------:R-:W-:Y:S01]  /*187d0*/  ISETP.GE.AND P4, PT, R7, R171, PT ;  /* 0x000000ab0700720c */ /* 0x000fe20003f86270 */
[----:B------:R-:W-:Y:S01]  /*187e0*/  FMUL.FTZ R49, R50, R3 ;  /* 0x0000000332317220 */ /* 0x000fe20000410000 */
[----:B------:R-:W-:Y:S01]  /*187f0*/  VIADD R7, R45, 0x10 ;  /* 0x000000102d077836 */ /* 0x000fe20000000000 */
[----:B------:R-:W-:Y:S02]  /*18800*/  HMMA.16816.F32 R80, R36, R24, R80 ;  /* 0x000000182450723c */ /* 0x000fe40000001850 */
[----:B------:R-:W-:Y:S01]  /*18810*/  MUFU.TANH R53, R53 ;  /* 0x0000003500357308 */ /* 0x000fe20000002400 */
[----:B------:R-:W-:-:S07]  /*18820*/  LOP3.LUT R4, R17, R96, RZ, 0xfc, !PT ;  /* 0x0000006011047212 */ /* 0x000fce00078efcff */
[----:B------:R-:W4:Y:S01]  /*18830*/  MUFU.TANH R54, R54 ;  /* 0x0000003600367308 */ /* 0x000f220000002400 */
[C---:B------:R-:W-:Y:S02]  /*18840*/  ISETP.GE.AND P1, PT, R6.reuse, R170, PT ;  /* 0x000000aa0600720c */ /* 0x040fe40003f26270 */
[----:B------:R-:W-:Y:S01]  /*18850*/  ISETP.GE.AND P5, PT, R6, R171, PT ;  /* 0x000000ab0600720c */ /* 0x000fe20003fa6270 */
[----:B------:R-:W-:Y:S01]  /*18860*/  VIADD R6, R45, 0x18 ;  /* 0x000000182d067836 */ /* 0x000fe20000000000 */
[----:B-1----:R-:W-:-:S03]  /*18870*/  FSEL R17, R13, -INF , !P6 ;  /* 0xff8000000d117808 */ /* 0x002fc60007000000 */
[----:B------:R-:W1:Y:S01]  /*18880*/  MUFU.TANH R43, R43 ;  /* 0x0000002b002b7308 */ /* 0x000e620000002400 */
[C---:B------:R-:W-:Y:S02]  /*18890*/  ISETP.GE.AND P2, PT, R7.reuse, R170, PT ;  /* 0x000000aa0700720c */ /* 0x040fe40003f46270 */
[----:B------:R-:W-:Y:S01]  /*188a0*/  ISETP.GE.AND P6, PT, R7, R171, PT ;  /* 0x000000ab0700720c */ /* 0x000fe20003fc6270 */
[----:B------:R-:W-:-:S04]  /*188b0*/  VIADD R7, R45, 0x11 ;  /* 0x000000112d077836 */ /* 0x000fc80000000000 */
[----:B------:R-:W1:Y:S01]  /*188c0*/  MUFU.TANH R52, R52 ;  /* 0x0000003400347308 */ /* 0x000e620000002400 */
[----:B---3--:R-:W-:Y:S02]  /*188d0*/  FSEL R42, R42, -INF , !P4 ;  /* 0xff8000002a2a7808 */ /* 0x008fe40006000000 */
[----:B------:R-:W-:-:S05]  /*188e0*/  FSEL R41, R41, -INF , !P1 ;  /* 0xff80000029297808 */ /* 0x000fca0004800000 */
[----:B------:R-:W3:Y:S01]  /*188f0*/  MUFU.TANH R55, R55 ;  /* 0x0000003700377308 */ /* 0x000ee20000002400 */
[----:B--2---:R-:W-:-:S07]  /*18900*/  FSEL R15, R15, -INF , !P3 ;  /* 0xff8000000f0f7808 */ /* 0x004fce0005800000 */
[----:B------:R-:W2:Y:S01]  /*18910*/  MUFU.TANH R48, R48 ;  /* 0x0000003000307308 */ /* 0x000ea20000002400 */
[C---:B------:R-:W-:Y:S02]  /*18920*/  ISETP.GE.AND P4, PT, R6.reuse, R170, PT ;  /* 0x000000aa0600720c */ /* 0x040fe40003f86270 */
[----:B------:R-:W-:-:S05]  /*18930*/  ISETP.GE.AND P1, PT, R6, R171, PT ;  /* 0x000000ab0600720c */ /* 0x000fca0003f26270 */
[----:B------:R-:W-:Y:S01]  /*18940*/  MUFU.TANH R5, R5 ;  /* 0x0000000500057308 */ /* 0x000fe20000002400 */
[----:B------:R-:W-:Y:S01]  /*18950*/  ISETP.GE.AND P3, PT, R7, R170, PT ;  /* 0x000000aa0700720c */ /* 0x000fe20003f66270 */
[----:B------:R-:W-:-:S06]  /*18960*/  VIADD R6, R45, 0x20 ;  /* 0x000000202d067836 */ /* 0x000fcc0000000000 */
[----:B------:R-:W2:Y:S01]  /*18970*/  MUFU.TANH R49, R49 ;  /* 0x0000003100317308 */ /* 0x000ea20000002400 */
[----:B----4-:R-:W-:Y:S01]  /*18980*/  FSEL R40, R40, -INF , !P0 ;  /* 0xff80000028287808 */ /* 0x010fe20004000000 */
[----:B------:R-:W-:Y:S01]  /*18990*/  FMUL.FTZ R29, R86, R3 ;  /* 0x00000003561d7220 */ /* 0x000fe20000410000 */
[----:B------:R-:W-:Y:S01]  /*189a0*/  ISETP.GE.AND P0, PT, R7, R171, PT ;  /* 0x000000ab0700720c */ /* 0x000fe20003f06270 */
[----:B------:R-:W-:Y:S01]  /*189b0*/  VIADD R7, R45, 0x19 ;  /* 0x000000192d077836 */ /* 0x000fe20000000000 */
[----:B------:R-:W-:-:S03]  /*189c0*/  FSEL R8, R54, -INF , !P6 ;  /* 0xff80000036087808 */ /* 0x000fc60007000000 */
[----:B------:R-:W-:Y:S01]  /*189d0*/  MUFU.TANH R183, R73 ;  /* 0x0000004900b77308 */ /* 0x000fe20000002400 */
[----:B------:R-:W-:Y:S01]  /*189e0*/  FSEL R10, R53, -INF , !P3 ;  /* 0xff800000350a7808 */ /* 0x000fe20005800000 */
[----:B------:R-:W-:Y:S01]  /*189f0*/  FMUL.FTZ R50, R51, R3 ;  /* 0x0000000333327220 */ /* 0x000fe20000410000 */
[----:B------:R-:W-:-:S05]  /*18a00*/  ISETP.GE.AND P6, PT, R6, R170, PT ;  /* 0x000000aa0600720c */ /* 0x000fca0003fc6270 */
[----:B------:R-:W4:Y:S01]  /*18a10*/  MUFU.TANH R31, R31 ;  /* 0x0000001f001f7308 */ /* 0x000f220000002400 */
[----:B------:R-:W-:Y:S01]  /*18a20*/  ISETP.GE.AND P3, PT, R6, R171, PT ;  /* 0x000000ab0600720c */ /* 0x000fe20003f66270 */
[----:B------:R-:W-:Y:S01]  /*18a30*/  VIADD R6, R45, 0x21 ;  /* 0x000000212d067836 */ /* 0x000fe20000000000 */
[----:B-1----:R-:W-:Y:S01]  /*18a40*/  FSEL R43, R43, -INF , !P5 ;  /* 0xff8000002b2b7808 */ /* 0x002fe20006800000 */
[----:B------:R-:W-:Y:S01]  /*18a50*/  VIADD R20, R45, 0x28 ;  /* 0x000000282d147836 */ /* 0x000fe20000000000 */
[C---:B------:R-:W-:Y:S01]  /*18a60*/  ISETP.GE.AND P5, PT, R7.reuse, R170, PT ;  /* 0x000000aa0700720c */ /* 0x040fe20003fa6270 */
[----:B------:R-:W-:Y:S01]  /*18a70*/  FMUL.FTZ R76, R76, R3 ;  /* 0x000000034c4c7220 */ /* 0x000fe20000410000 */
[----:B------:R-:W-:Y:S01]  /*18a80*/  FSEL R13, R52, -INF , !P2 ;  /* 0xff800000340d7808 */ /* 0x000fe20005000000 */
[----:B------:R-:W1:Y:S01]  /*18a90*/  MUFU.TANH R29, R29 ;  /* 0x0000001d001d7308 */ /* 0x000e620000002400 */
[----:B------:R-:W-:Y:S01]  /*18aa0*/  ISETP.GE.AND P2, PT, R7, R171, PT ;  /* 0x000000ab0700720c */ /* 0x000fe20003f46270 */
[----:B------:R-:W-:Y:S01]  /*18ab0*/  FMUL.FTZ R28, R87, R3 ;  /* 0x00000003571c7220 */ /* 0x000fe20000410000 */
[----:B---3--:R-:W-:-:S02]  /*18ac0*/  FSEL R7, R55, -INF , !P0 ;  /* 0xff80000037077808 */ /* 0x008fc40004000000 */
[----:B--2---:R-:W-:Y:S02]  /*18ad0*/  FSEL R11, R48, -INF , !P4 ;  /* 0xff800000300b7808 */ /* 0x004fe40006000000 */
[CC--:B------:R-:W-:Y:S01]  /*18ae0*/  ISETP.GE.AND P0, PT, R6.reuse, R170.reuse, PT ;  /* 0x000000aa0600720c */ /* 0x0c0fe20003f06270 */
[----:B------:R-:W2:Y:S01]  /*18af0*/  MUFU.TANH R50, R50 ;  /* 0x0000003200327308 */ /* 0x000ea20000002400 */
[----:B------:R-:W-:Y:S01]  /*18b00*/  ISETP.GE.AND P4, PT, R6, R171, PT ;  /* 0x000000ab0600720c */ /* 0x000fe20003f86270 */
[-C--:B------:R-:W-:Y:S01]  /*18b10*/  FMUL.FTZ R80, R80, R3.reuse ;  /* 0x0000000350507220 */ /* 0x080fe20000410000 */
[----:B------:R-:W-:Y:S02]  /*18b20*/  FSEL R6, R49, -INF , !P1 ;  /* 0xff80000031067808 */ /* 0x000fe40004800000 */
[----:B------:R-:W-:Y:S01]  /*18b30*/  FSEL R9, R5, -INF , !P5 ;  /* 0xff80000005097808 */ /* 0x000fe20006800000 */
[----:B------:R-:W-:Y:S01]  /*18b40*/  FMUL.FTZ R84, R84, R3 ;  /* 0x0000000354547220 */ /* 0x000fe20000410000 */
[C---:B------:R-:W-:Y:S01]  /*18b50*/  ISETP.GE.AND P1, PT, R20.reuse, R170, PT ;  /* 0x000000aa1400720c */ /* 0x040fe20003f26270 */
[----:B------:R-:W3:Y:S01]  /*18b60*/  MUFU.TANH R182, R72 ;  /* 0x0000004800b67308 */ /* 0x000ee20000002400 */
[----:B------:R-:W-:Y:S01]  /*18b70*/  ISETP.GE.AND P5, PT, R20, R171, PT ;  /* 0x000000ab1400720c */ /* 0x000fe20003fa6270 */
[----:B------:R-:W-:-:S06]  /*18b80*/  VIADD R20, R45, 0x30 ;  /* 0x000000302d147836 */ /* 0x000fcc0000000000 */
[----:B------:R-:W3:Y:S01]  /*18b90*/  MUFU.TANH R198, R76 ;  /* 0x0000004c00c67308 */ /* 0x000ee20000002400 */
[----:B----4-:R-:W-:Y:S01]  /*18ba0*/  FSEL R31, R31, -INF , !P3 ;  /* 0xff8000001f1f7808 */ /* 0x010fe20005800000 */
[-C--:B------:R-:W-:Y:S01]  /*18bb0*/  FMUL.FTZ R85, R85, R3.reuse ;  /* 0x0000000355557220 */ /* 0x080fe20000410000 */
[----:B------:R-:W-:Y:S01]  /*18bc0*/  FSEL R183, R183, -INF , !P0 ;  /* 0xff800000b7b77808 */ /* 0x000fe20004000000 */
[-C--:B------:R-:W-:Y:S01]  /*18bd0*/  FMUL.FTZ R81, R81, R3.reuse ;  /* 0x0000000351517220 */ /* 0x080fe20000410000 */
[-C--:B------:R-:W-:Y:S01]  /*18be0*/  FMUL.FTZ R82, R82, R3.reuse ;  /* 0x0000000352527220 */ /* 0x080fe20000410000 */
[----:B------:R-:W-:Y:S02]  /*18bf0*/  FMUL.FTZ R83, R83, R3 ;  /* 0x0000000353537220 */ /* 0x000fe40000410000 */
[----:B------:R-:W4:Y:S01]  /*18c00*/  MUFU.TANH R28, R28 ;  /* 0x0000001c001c7308 */ /* 0x000f220000002400 */
[C---:B------:R-:W-:Y:S02]  /*18c10*/  ISETP.GE.AND P3, PT, R20.reuse, R170, PT ;  /* 0x000000aa1400720c */ /* 0x040fe40003f66270 */
[----:B------:R-:W-:Y:S01]  /*18c20*/  ISETP.GE.AND P0, PT, R20, R171, PT ;  /* 0x000000ab1400720c */ /* 0x000fe20003f06270 */
[----:B------:R-:W-:-:S04]  /*18c30*/  VIADD R20, R45, 0x38 ;  /* 0x000000382d147836 */ /* 0x000fc80000000000 */
[----:B------:R-:W4:Y:S01]  /*18c40*/  MUFU.TANH R200, R80 ;  /* 0x0000005000c87308 */ /* 0x000f220000002400 */
[-C--:B------:R-:W-:Y:S01]  /*18c50*/  FMUL.FTZ R12, R12, R3.reuse ;  /* 0x000000030c0c7220 */ /* 0x080fe20000410000 */
[----:B------:R-:W-:-:S06]  /*18c60*/  FMUL.FTZ R14, R14, R3 ;  /* 0x000000030e0e7220 */ /* 0x000fcc0000410000 */
[----:B------:R-:W4:Y:S01]  /*18c70*/  MUFU.TANH R30, R30 ;  /* 0x0000001e001e7308 */ /* 0x000f220000002400 */
[----:B-1----:R-:W-:Y:S01]  /*18c80*/  FSEL R29, R29, -INF , !P5 ;  /* 0xff8000001d1d7808 */ /* 0x002fe20006800000 */
[----:B------:R-:W-:-:S06]  /*18c90*/  FMUL.FTZ R77, R77, R3 ;  /* 0x000000034d4d7220 */ /* 0x000fcc0000410000 */
[----:B------:R-:W1:Y:S01]  /*18ca0*/  MUFU.TANH R184, R84 ;  /* 0x0000005400b87308 */ /* 0x000e620000002400 */
[-C--:B------:R-:W-:Y:S01]  /*18cb0*/  FMUL.FTZ R78, R78, R3.reuse ;  /* 0x000000034e4e7220 */ /* 0x080fe20000410000 */
[----:B------:R-:W-:Y:S01]  /*18cc0*/  FMUL.FTZ R79, R79, R3 ;  /* 0x000000034f4f7220 */ /* 0x000fe20000410000 */
[----:B------:R-:W-:Y:S01]  /*18cd0*/  VIADD R21, R45, 0x29 ;  /* 0x000000292d157836 */ /* 0x000fe20000000000 */
[----:B------:R-:W-:-:S04]  /*18ce0*/  ISETP.GE.AND P5, PT, R20, R170, PT ;  /* 0x000000aa1400720c */ /* 0x000fc80003fa6270 */
[----:B------:R-:W1:Y:S01]  /*18cf0*/  MUFU.TANH R185, R85 ;  /* 0x0000005500b97308 */ /* 0x000e620000002400 */
[----:B--2---:R-:W-:-:S07]  /*18d00*/  FSEL R5, R50, -INF , !P2 ;  /* 0xff80000032057808 */ /* 0x004fce0005000000 */
[----:B------:R-:W-:Y:S01]  /*18d10*/  MUFU.TANH R199, R81 ;  /* 0x0000005100c77308 */ /* 0x000fe20000002400 */
[----:B---3--:R-:W-:-:S07]  /*18d20*/  FSEL R182, R182, -INF , !P6 ;  /* 0xff800000b6b67808 */ /* 0x008fce0007000000 */
[----:B------:R-:W2:Y:S01]  /*18d30*/  MUFU.TANH R195, R82 ;  /* 0x0000005200c37308 */ /* 0x000ea20000002400 */
[----:B------:R-:W-:-:S07]  /*18d40*/  FSEL R198, R198, -INF , !P5 ;  /* 0xff800000c6c67808 */ /* 0x000fce0006800000 */
[----:B------:R-:W3:Y:S01]  /*18d50*/  MUFU.TANH R194, R83 ;  /* 0x0000005300c27308 */ /* 0x000ee20000002400 */
[C---:B------:R-:W-:Y:S02]  /*18d60*/  ISETP.GE.AND P2, PT, R21.reuse, R170, PT ;  /* 0x000000aa1500720c */ /* 0x040fe40003f46270 */
[----:B------:R-:W-:Y:S01]  /*18d70*/  ISETP.GE.AND P6, PT, R21, R171, PT ;  /* 0x000000ab1500720c */ /* 0x000fe20003fc6270 */
[----:B------:R-:W-:Y:S01]  /*18d80*/  VIADD R21, R45, 0x31 ;  /* 0x000000312d157836 */ /* 0x000fe20000000000 */
[----:B------:R-:W-:-:S03]  /*18d90*/  ISETP.GT.AND P5, PT, R244, R231, PT ;  /* 0x000000e7f400720c */ /* 0x000fc60003fa4270 */
[----:B------:R-:W3:Y:S01]  /*18da0*/  MUFU.TANH R12, R12 ;  /* 0x0000000c000c7308 */ /* 0x000ee20000002400 */
[----:B----4-:R-:W-:-:S07]  /*18db0*/  FSEL R28, R28, -INF , !P6 ;  /* 0xff8000001c1c7808 */ /* 0x010fce0007000000 */
[----:B------:R-:W-:Y:S01]  /*18dc0*/  MUFU.TANH R14, R14 ;  /* 0x0000000e000e7308 */ /* 0x000fe20000002400 */
[----:B------:R-:W-:-:S07]  /*18dd0*/  FSEL R200, R200, -INF , !P3 ;  /* 0xff800000c8c87808 */ /* 0x000fce0005800000 */
[----:B------:R-:W-:Y:S01]  /*18de0*/  MUFU.TANH R196, R77 ;  /* 0x0000004d00c47308 */ /* 0x000fe20000002400 */
[----:B------:R-:W-:-:S07]  /*18df0*/  FSEL R30, R30, -INF , !P4 ;  /* 0xff8000001e1e7808 */ /* 0x000fce0006000000 */
[----:B------:R-:W4:Y:S01]  /*18e00*/  MUFU.TANH R191, R78 ;  /* 0x0000004e00bf7308 */ /* 0x000f220000002400 */
[----:B-1----:R-:W-:-:S07]  /*18e10*/  FSEL R184, R184, -INF , !P1 ;  /* 0xff800000b8b87808 */ /* 0x002fce0004800000 */
[----:B------:R-:W1:Y:S01]  /*18e20*/  MUFU.TANH R190, R79 ;  /* 0x0000004f00be7308 */ /* 0x000e620000002400 */
[CC--:B------:R-:W-:Y:S02]  /*18e30*/  ISETP.GE.AND P6, PT, R45.reuse, R170.reuse, PT ;  /* 0x000000aa2d00720c */ /* 0x0c0fe40003fc6270 */
[CC--:B------:R-:W-:Y:S01]  /*18e40*/  ISETP.GE.AND P3, PT, R45.reuse, R171.reuse, PT ;  /* 0x000000ab2d00720c */ /* 0x0c0fe20003f66270 */
[----:B------:R-:W-:Y:S01]  /*18e50*/  VIADD R45, R45, 0x39 ;  /* 0x000000392d2d7836 */ /* 0x000fe20000000000 */
[C---:B------:R-:W-:Y:S02]  /*18e60*/  ISETP.GE.AND P4, PT, R21.reuse, R170, PT ;  /* 0x000000aa1500720c */ /* 0x040fe40003f86270 */
[----:B------:R-:W-:Y:S02]  /*18e70*/  ISETP.GE.AND P1, PT, R21, R171, PT ;  /* 0x000000ab1500720c */ /* 0x000fe40003f26270 */
[----:B------:R-:W-:Y:S02]  /*18e80*/  FSEL R185, R185, -INF , !P2 ;  /* 0xff800000b9b97808 */ /* 0x000fe40005000000 */
[----:B--2---:R-:W-:-:S02]  /*18e90*/  FSEL R195, R195, -INF , !P0 ;  /* 0xff800000c3c37808 */ /* 0x004fc40004000000 */
[----:B------:R-:W-:Y:S02]  /*18ea0*/  FSEL R199, R199, -INF , !P4 ;  /* 0xff800000c7c77808 */ /* 0x000fe40006000000 */
[----:B---3--:R-:W-:Y:S01]  /*18eb0*/  FSEL R194, R194, -INF , !P1 ;  /* 0xff800000c2c27808 */ /* 0x008fe20004800000 */
[----:B------:R-:W-:Y:S01]  /*18ec0*/  BSSY B1, `(.L_x_4133) ;  /* 0x0000080000017945 */ /* 0x000fe20003800000 */
[-C--:B------:R-:W-:Y:S02]  /*18ed0*/  ISETP.GE.AND P2, PT, R20, R171.reuse, PT ;  /* 0x000000ab1400720c */ /* 0x080fe40003f46270 */
[----:B------:R-:W-:Y:S02]  /*18ee0*/  ISETP.NE.U32.AND P0, PT, R240, RZ, PT ;  /* 0x000000fff000720c */ /* 0x000fe40003f05070 */
[C---:B------:R-:W-:Y:S02]  /*18ef0*/  ISETP.GE.AND P4, PT, R45.reuse, R170, PT ;  /* 0x000000aa2d00720c */ /* 0x040fe40003f86270 */
[----:B------:R-:W-:Y:S01]  /*18f00*/  ISETP.GE.AND P1, PT, R45, R171, PT ;  /* 0x000000ab2d00720c */ /* 0x000fe20003f26270 */
[C---:B------:R-:W-:Y:S01]  /*18f10*/  VIADD R219, R223.reuse, 0x800 ;  /* 0x00000800dfdb7836 */ /* 0x040fe20000000000 */
[----:B------:R-:W-:Y:S01]  /*18f20*/  FSEL R3, R12, -INF , !P6 ;  /* 0xff8000000c037808 */ /* 0x000fe20007000000 */
[----:B------:R-:W-:Y:S01]  /*18f30*/  VIADD R218, R223, 0x1000 ;  /* 0x00001000dfda7836 */ /* 0x000fe20000000000 */
[----:B------:R-:W-:Y:S01]  /*18f40*/  ISETP.NE.AND.EX P0, PT, R241, RZ, PT, P0 ;  /* 0x000000fff100720c */ /* 0x000fe20003f05300 */
[----:B------:R-:W-:Y:S01]  /*18f50*/  VIADD R217, R223, 0x1800 ;  /* 0x00001800dfd97836 */ /* 0x000fe20000000000 */
[----:B----4-:R-:W-:Y:S01]  /*18f60*/  FSEL R191, R191, -INF , !P2 ;  /* 0xff800000bfbf7808 */ /* 0x010fe20005000000 */
[C---:B------:R-:W-:Y:S01]  /*18f70*/  VIADD R215, R223.reuse, 0x2000 ;  /* 0x00002000dfd77836 */ /* 0x040fe20000000000 */
[----:B------:R-:W-:Y:S01]  /*18f80*/  FSEL R12, R14, -INF , !P3 ;  /* 0xff8000000e0c7808 */ /* 0x000fe20005800000 */
[C---:B------:R-:W-:Y:S01]  /*18f90*/  VIADD R214, R223.reuse, 0x2800 ;  /* 0x00002800dfd67836 */ /* 0x040fe20000000000 */
[----:B------:R-:W-:Y:S01]  /*18fa0*/  FSEL R196, R196, -INF , !P4 ;  /* 0xff800000c4c47808 */ /* 0x000fe20006000000 */
[C---:B------:R-:W-:Y:S01]  /*18fb0*/  VIADD R213, R223.reuse, 0x3000 ;  /* 0x00003000dfd57836 */ /* 0x040fe20000000000 */
[----:B-1----:R-:W-:Y:S01]  /*18fc0*/  FSEL R190, R190, -INF , !P1 ;  /* 0xff800000bebe7808 */ /* 0x002fe20004800000 */
[----:B------:R-:W-:-:S02]  /*18fd0*/  VIADD R212, R223, 0x3800 ;  /* 0x00003800dfd47836 */ /* 0x000fc40000000000 */
[C---:B------:R-:W-:Y:S02]  /*18fe0*/  VIADD R211, R223.reuse, 0x4000 ;  /* 0x00004000dfd37836 */ /* 0x040fe40000000000 */
[C---:B------:R-:W-:Y:S02]  /*18ff0*/  VIADD R210, R223.reuse, 0x4800 ;  /* 0x00004800dfd27836 */ /* 0x040fe40000000000 */
[C---:B------:R-:W-:Y:S02]  /*19000*/  VIADD R209, R223.reuse, 0x5000 ;  /* 0x00005000dfd17836 */ /* 0x040fe40000000000 */
[C---:B------:R-:W-:Y:S02]  /*19010*/  VIADD R208, R223.reuse, 0x5800 ;  /* 0x00005800dfd07836 */ /* 0x040fe40000000000 */
[C---:B------:R-:W-:Y:S02]  /*19020*/  VIADD R207, R223.reuse, 0x6000 ;  /* 0x00006000dfcf7836 */ /* 0x040fe40000000000 */
[----:B------:R-:W-:-:S02]  /*19030*/  VIADD R206, R223, 0x6800 ;  /* 0x00006800dfce7836 */ /* 0x000fc40000000000 */
[C---:B------:R-:W-:Y:S02]  /*19040*/  VIADD R205, R223.reuse, 0x7000 ;  /* 0x00007000dfcd7836 */ /* 0x040fe40000000000 */
        /* <DEDUP_REMOVED lines=14> */
[----:B------:R-:W-:Y:S02]  /*19130*/  LOP3.LUT R24, R24, R26, RZ, 0x3c, !PT ;  /* 0x0000001a18187212 */ /* 0x000fe400078e3cff */
        /* <DEDUP_REMOVED lines=21> */
[----:B------:R-:W-:Y:S02]  /*19290*/  ISETP.NE.AND P2, PT, R26, RZ, PT ;  /* 0x000000ff1a00720c */ /* 0x000fe40003f45270 */
[----:B------:R-:W-:-:S05]  /*192a0*/  LOP3.LUT R14, RZ, R26, RZ, 0x33, !PT ;  /* 0x0000001aff0e7212 */ /* 0x000fca00078e33ff */
        /* <DEDUP_REMOVED lines=25> */
[----:B------:R-:W-:-:S04]  /*19440*/  IMAD.WIDE.U32 R24, R14, R24, R26 ;  /* 0x000000180e187225 */ /* 0x000fc800078e001a */
[----:B------:R-:W-:Y:S01]  /*19450*/  IMAD.MOV.U32 R21, RZ, RZ, R24 ;  /* 0x000000ffff157224 */ /* 0x000fe200078e0018 */
[----:B------:R-:W-:Y:S01]  /*19460*/  IADD3 R20, R25, R16, RZ ;  /* 0x0000001019147210 */ /* 0x000fe20007ffe0ff */
[----:B------:R-:W-:Y:S05]  /*19470*/  BRA `(.L_x_4137) ;  /* 0x00000000000c7947 */ /* 0x000fea0003800000 */
.L_x_4136:
[----:B------:R-:W2:Y:S02]  /*19480*/  LD.E R21, desc[UR6][R18.64+0x38] ;  /* 0x0000380612157980 */ /* 0x000ea4000c101900 */
[----:B--2---:R-:W-:-:S04]  /*19490*/  LEA R21, -R21, RZ, 0x6 ;  /* 0x000000ff15157211 */ /* 0x004fc800078e31ff */
[----:B------:R-:W-:Y:S02]  /*194a0*/  SHF.R.S32.HI R20, RZ, 0x1f, R21 ;  /* 0x0000001fff147819 */ /* 0x000fe40000011415 */
.L_x_4137:
[----:B------:R-:W-:Y:S05]  /*194b0*/  BSYNC B0 ;  /* 0x0000000000007941 */ /* 0x000fea0003800000 */
.L_x_4135:
[C---:B------:R-:W-:Y:S01]  /*194c0*/  LEA R233, P2, R21.reuse, R233, 0x1 ;  /* 0x000000e915e97211 */ /* 0x040fe200078408ff */
[C---:B------:R-:W-:Y:S01]  /*194d0*/  IMAD.SHL.U32 R14, R166.reuse, 0x20, RZ ;  /* 0x00000020a60e7824 */ /* 0x040fe200078e00ff */
[----:B------:R-:W-:Y:S02]  /*194e0*/  SHF.L.U64.HI R16, R166, 0x5, R167 ;  /* 0x00000005a6107819 */ /* 0x000fe400000102a7 */
[----:B------:R-:W-:Y:S01]  /*194f0*/  LEA.HI.X R232, R21, R232, R20, 0x1, P2 ;  /* 0x000000e815e87211 */ /* 0x000fe200010f0c14 */
[----:B------:R-:W-:Y:S01]  /*19500*/  IMAD.MOV.U32 R26, RZ, RZ, R233 ;  /* 0x000000ffff1a7224 */ /* 0x000fe200078e00e9 */
[----:B------:R-:W-:-:S03]  /*19510*/  IADD3 R22, P1, R233, R14, RZ ;  /* 0x0000000ee9167210 */ /* 0x000fc60007f3e0ff */
[----:B------:R-:W-:Y:S01]  /*19520*/  IMAD.MOV.U32 R27, RZ, RZ, R232 ;  /* 0x000000ffff1b7224 */ /* 0x000fe200078e00e8 */
[----:B------:R-:W-:Y:S01]  /*19530*/  IADD3 R20, P2, R22, R14, RZ ;  /* 0x0000000e16147210 */ /* 0x000fe20007f5e0ff */
[----:B------:R-:W-:-:S03]  /*19540*/  IMAD.X R23, R232, 0x1, R16, P1 ;  /* 0x00000001e8177824 */ /* 0x000fc600008e0610 */
[----:B------:R-:W-:Y:S01]  /*19550*/  @!PT LDS RZ, [RZ] ;  /* 0x00000000fffff984 */ /* 0x000fe20000000800 */
[----:B------:R-:W-:Y:S01]  /*19560*/  @!PT LDS RZ, [RZ] ;  /* 0x00000000fffff984 */ /* 0x000fe20000000800 */
[----:B------:R-:W-:Y:S01]  /*19570*/  @!PT LDS RZ, [RZ] ;  /* 0x00000000fffff984 */ /* 0x000fe20000000800 */
[----:B------:R1:W-:Y:S01]  /*19580*/  LDGSTS.E.BYPASS.LTC128B.128 [R239+0x8000], desc[UR6][R26.64] ;  /* 0x080000001aef7fae */ /* 0x0003e2000b901d46 */
[----:B------:R-:W-:Y:S01]  /*19590*/  IADD3 R24, P1, R20, R14, RZ ;  /* 0x0000000e14187210 */ /* 0x000fe20007f3e0ff */
[--C-:B------:R-:W-:Y:S02]  /*195a0*/  IMAD.X R21, R23, 0x1, R16.reuse, P2 ;  /* 0x0000000117157824 */ /* 0x100fe400010e0610 */
[----:B------:R1:W-:Y:S02]  /*195b0*/  LDGSTS.E.BYPASS.LTC128B.128 [R239+0xa000], desc[UR6][R26.64+0x80] ;  /* 0x0a0000801aef7fae */ /* 0x0003e4000b901d46 */
[----:B------:R-:W-:Y:S02]  /*195c0*/  IMAD.X R25, R21, 0x1, R16, P1 ;  /* 0x0000000115197824 */ /* 0x000fe400008e0610 */
        /* <DEDUP_REMOVED lines=15> */
.L_x_4134:
[----:B------:R-:W-:Y:S05]  /*196c0*/  BSYNC B1 ;  /* 0x0000000000017941 */ /* 0x000fea0003800000 */
.L_x_4133:
[----:B------:R2:W3:Y:S01]  /*196d0*/  LD.E R193, desc[UR6][R18.64+0xdc] ;  /* 0x0000dc0612c17980 */ /* 0x0004e2000c101900 */
[----:B------:R-:W-:Y:S02]  /*196e0*/  FMNMX.FTZ R14, R12, R15, !PT ;  /* 0x0000000f0c0e7209 */ /* 0x000fe40007810000 */
[----:B------:R-:W-:Y:S02]  /*196f0*/  LEA R230, R4, UR4, 0x1 ;  /* 0x0000000404e67c11 */ /* 0x000fe4000f8e08ff */
[----:B------:R-:W-:Y:S02]  /*19700*/  FMNMX.FTZ R14, R42, R14, !PT ;  /* 0x0000000e2a0e7209 */ /* 0x000fe40007810000 */
[----:B------:R-:W-:Y:S01]  /*19710*/  LEA R229, R2, R230, 0x1 ;  /* 0x000000e602e57211 */ /* 0x000fe200078e08ff */
[----:B------:R-:W-:Y:S01]  /*19720*/  LDSM.16.MT88.4 R156, [R230+0x10000] ;  /* 0x01000000e69c783b */ /* 0x000fe20000004200 */
[----:B------:R-:W-:Y:S02]  /*19730*/  FMNMX.FTZ R14, R43, R14, !PT ;  /* 0x0000000e2b0e7209 */ /* 0x000fe40007810000 */
[----:B------:R-:W-:Y:S01]  /*19740*/  LEA R228, R0, R230, 0x1 ;  /* 0x000000e600e47211 */ /* 0x000fe200078e08ff */
[----:B------:R-:W-:Y:S01]  /*19750*/  LDSM.16.MT88.4 R148, [R229+0x10000] ;  /* 0x01000000e594783b */ /* 0x000fe20000004200 */
[----:B------:R-:W-:-:S02]  /*19760*/  FMNMX.FTZ R14, R8, R14, !PT ;  /* 0x0000000e080e7209 */ /* 0x000fc40007810000 */
[----:B------:R-:W-:Y:S01]  /*19770*/  LEA R227, R0, R229, 0x1 ;  /* 0x000000e500e37211 */ /* 0x000fe200078e08ff */
[----:B------:R-:W-:Y:S01]  /*19780*/  LDSM.16.MT88.4 R140, [R228+0x10000] ;  /* 0x01000000e48c783b */ /* 0x000fe20000004200 */
[----:B------:R-:W-:-:S03]  /*19790*/  FMNMX.FTZ R14, R7, R14, !PT ;  /* 0x0000000e070e7209 */ /* 0x000fc60007810000 */
[----:B------:R-:W-:Y:S01]  /*197a0*/  LDSM.16.MT88.4 R132, [R227+0x10000] ;  /* 0x01000000e384783b */ /* 0x000fe20000004200 */
[----:B------:R-:W-:-:S03]  /*197b0*/  FMNMX.FTZ R14, R6, R14, !PT ;  /* 0x0000000e060e7209 */ /* 0x000fc60007810000 */
[----:B------:R-:W-:Y:S01]  /*197c0*/  LDSM.16.MT88.4 R48, [R229+0x12000] ;  /* 0x01200000e530783b */ /* 0x000fe20000004200 */
[----:B--2---:R-:W-:Y:S02]  /*197d0*/  FMNMX.FTZ R19, R3, R17, !PT ;  /* 0x0000001103137209 */ /* 0x004fe40007810000 */
        /* <DEDUP_REMOVED lines=26> */
[----:B------:R-:W-:-:S03]  /*19980*/  FMNMX.FTZ R19, R184, R19, !PT ;  /* 0x00000013b8137209 */ /* 0x000fc60007810000 */
[----:B------:R-:W2:Y:S01]  /*19990*/  SHFL.BFLY PT, R16, R14, 0x2, 0x1f ;  /* 0x0c401f000e107f89 */ /* 0x000ea200000e0000 */
[----:B------:R-:W-:-:S03]  /*199a0*/  FMNMX.FTZ R19, R185, R19, !PT ;  /* 0x00000013b9137209 */ /* 0x000fc60007810000 */
[----:B-1----:R-:W-:Y:S01]  /*199b0*/  LDSM.16.MT88.4 R24, [R228+0x10800] ;  /* 0x01080000e418783b */ /* 0x002fe20000004200 */
[----:B------:R-:W-:-:S03]  /*199c0*/  FMNMX.FTZ R19, R200, R19, !PT ;  /* 0x00000013c8137209 */ /* 0x000fc60007810000 */
[----:B------:R-:W-:Y:S01]  /*199d0*/  LDSM.16.MT88.4 R20, [R227+0x10800] ;  /* 0x01080000e314783b */ /* 0x000fe20000004200 */
[----:B------:R-:W-:-:S04]  /*199e0*/  FMNMX.FTZ R19, R199, R19, !PT ;  /* 0x00000013c7137209 */ /* 0x000fc80007810000 */
[----:B------:R-:W-:-:S04]  /*199f0*/  FMNMX.FTZ R19, R198, R19, !PT ;  /* 0x00000013c6137209 */ /* 0x000fc80007810000 */
[----:B------:R-:W-:-:S05]  /*19a00*/  FMNMX.FTZ R19, R196, R19, !PT ;  /* 0x00000013c4137209 */ /* 0x000fca0007810000 */
[----:B------:R-:W1:Y:S01]  /*19a10*/  SHFL.BFLY PT, R18, R19, 0x2, 0x1f ;  /* 0x0c401f0013127f89 */ /* 0x000e6200000e0000 */
[----:B--2---:R-:W-:-:S05]  /*19a20*/  FMNMX.FTZ R16, R14, R16, !PT ;  /* 0x000000100e107209 */ /* 0x004fca0007810000 */
[----:B------:R-:W-:Y:S01]  /*19a30*/  SHFL.BFLY PT, R14, R16, 0x1, 0x1f ;  /* 0x0c201f00100e7f89 */ /* 0x000fe200000e0000 */
[----:B-1----:R-:W-:-:S05]  /*19a40*/  FMNMX.FTZ R18, R19, R18, !PT ;  /* 0x0000001213127209 */ /* 0x002fca0007810000 */
[----:B------:R-:W1:Y:S02]  /*19a50*/  SHFL.BFLY PT, R164, R18, 0x1, 0x1f ;  /* 0x0c201f0012a47f89 */ /* 0x000e6400000e0000 */
[----:B-1----:R-:W-:-:S04]  /*19a60*/  FMNMX.FTZ R164, R18, R164, !PT ;  /* 0x000000a412a47209 */ /* 0x002fc80007810000 */
[----:B------:R-:W-:Y:S01]  /*19a70*/  FSETP.NEU.FTZ.AND P1, PT, R164, -INF , PT ;  /* 0xff800000a400780b */ /* 0x000fe20003f3d000 */
[----:B---3--:R-:W-:-:S05]  /*19a80*/  FMUL.FTZ R197, R193, R164 ;  /* 0x000000a4c1c57220 */ /* 0x008fca0000410000 */
[----:B------:R-:W-:-:S05]  /*19a90*/  FSEL R197, R197, RZ, P1 ;  /* 0x000000ffc5c57208 */ /* 0x000fca0000800000 */
[-CC-:B------:R-:W-:Y:S01]  /*19aa0*/  FFMA.FTZ R180, R3, R193.reuse, -R197.reuse ;  /* 0x000000c103b47223 */ /* 0x180fe200000108c5 */
[----:B------:R-:W-:Y:S01]  /*19ab0*/  FMNMX.FTZ R3, R16, R14, !PT ;  /* 0x0000000e10037209 */ /* 0x000fe20007810000 */
[-CC-:B------:R-:W-:Y:S01]  /*19ac0*/  FFMA.FTZ R179, R17, R193.reuse, -R197.reuse ;  /* 0x000000c111b37223 */ /* 0x180fe200000108c5 */
[-CC-:B------:R-:W-:Y:S01]  /*19ad0*/  FFMA.FTZ R176, R40, R193.reuse, -R197.reuse ;  /* 0x000000c128b07223 */ /* 0x180fe200000108c5 */
[--C-:B------:R-:W-:Y:S01]  /*19ae0*/  FFMA.FTZ R174, R41, R193, -R197.reuse ;  /* 0x000000c129ae7223 */ /* 0x100fe200000108c5 */
[----:B------:R-:W-:Y:S01]  /*19af0*/  FSETP.NEU.FTZ.AND P1, PT, R3, -INF , PT ;  /* 0xff8000000300780b */ /* 0x000fe20003f3d000 */
[----:B------:R-:W-:Y:S01]  /*19b00*/  FMUL.FTZ R192, R193, R3 ;  /* 0x00000003c1c07220 */ /* 0x000fe20000410000 */
[----:B------:R-:W-:Y:S01]  /*19b10*/  MUFU.EX2 R180, R180 ;  /* 0x000000b400b47308 */ /* 0x000fe20000000800 */
[-CC-:B------:R-:W-:Y:S01]  /*19b20*/  FFMA.FTZ R173, R13, R193.reuse, -R197.reuse ;  /* 0x000000c10dad7223 */ /* 0x180fe200000108c5 */
[----:B------:R-:W-:Y:S01]  /*19b30*/  LDSM.16.MT88.4 R16, [R227+0x16000] ;  /* 0x01600000e310783b */ /* 0x000fe20000004200 */
[-CC-:B------:R-:W-:Y:S01]  /*19b40*/  FFMA.FTZ R35, R10, R193.reuse, -R197.reuse ;  /* 0x000000c10a237223 */ /* 0x180fe200000108c5 */
[----:B------:R-:W-:Y:S01]  /*19b50*/  FSEL R192, R192, RZ, P1 ;  /* 0x000000ffc0c07208 */ /* 0x000fe20000800000 */
[-CC-:B------:R-:W-:Y:S01]  /*19b60*/  FFMA.FTZ R34, R11, R193.reuse, -R197.reuse ;  /* 0x000000c10b227223 */ /* 0x180fe200000108c5 */
[-CC-:B------:R-:W-:Y:S01]  /*19b70*/  FFMA.FTZ R2, R9, R193.reuse, -R197.reuse ;  /* 0x000000c109027223 */ /* 0x180fe200000108c5 */
[-CC-:B------:R-:W-:Y:S01]  /*19b80*/  FFMA.FTZ R182, R182, R193.reuse, -R197.reuse ;  /* 0x000000c1b6b67223 */ /* 0x180fe200000108c5 */
[----:B------:R-:W1:Y:S01]  /*19b90*/  MUFU.EX2 R179, R179 ;  /* 0x000000b300b37308 */ /* 0x000e620000000800 */
[-CC-:B------:R-:W-:Y:S01]  /*19ba0*/  FFMA.FTZ R178, R12, R193.reuse, -R192.reuse ;  /* 0x000000c10cb27223 */ /* 0x180fe200000108c0 */
[-CC-:B------:R-:W-:Y:S01]  /*19bb0*/  FFMA.FTZ R181, R15, R193.reuse, -R192.reuse ;  /* 0x000000c10fb57223 */ /* 0x180fe200000108c0 */
[-CC-:B------:R-:W-:Y:S01]  /*19bc0*/  FFMA.FTZ R177, R42, R193.reuse, -R192.reuse ;  /* 0x000000c12ab17223 */ /* 0x180fe200000108c0 */
[-CC-:B------:R-:W-:Y:S01]  /*19bd0*/  FFMA.FTZ R175, R43, R193.reuse, -R192.reuse ;  /* 0x000000c12baf7223 */ /* 0x180fe200000108c0 */
[----:B------:R-:W-:Y:S01]  /*19be0*/  LDSM.16.MT88.4 R12, [R230+0x10800] ;  /* 0x01080000e60c783b */ /* 0x000fe20000004200 */
[-CC-:B------:R-:W-:Y:S01]  /*19bf0*/  FFMA.FTZ R172, R8, R193.reuse, -R192.reuse ;  /* 0x000000c108ac7223 */ /* 0x180fe200000108c0 */
[-CC-:B------:R-:W-:Y:S01]  /*19c00*/  FFMA.FTZ R33, R7, R193.reuse, -R192.reuse ;  /* 0x000000c107217223 */ /* 0x180fe200000108c0 */
[----:B------:R-:W-:Y:S01]  /*19c10*/  MUFU.EX2 R176, R176 ;  /* 0x000000b000b07308 */ /* 0x000fe20000000800 */
[----:B------:R-:W2:Y:S01]  /*19c20*/  LDSM.16.MT88.4 R40, [R230+0x12000] ;  /* 0x01200000e628783b */ /* 0x000ea20000004200 */
[-CC-:B------:R-:W-:Y:S01]  /*19c30*/  FFMA.FTZ R32, R6, R193.reuse, -R192.reuse ;  /* 0x000000c106207223 */ /* 0x180fe200000108c0 */
[-CC-:B------:R-:W-:Y:S01]  /*19c40*/  FFMA.FTZ R0, R5, R193.reuse, -R192.reuse ;  /* 0x000000c105007223 */ /* 0x180fe200000108c0 */
[-CC-:B------:R-:W-:Y:S01]  /*19c50*/  FFMA.FTZ R183, R183, R193.reuse, -R197.reuse ;  /* 0x000000c1b7b77223 */ /* 0x180fe200000108c5 */
[----:B------:R-:W3:Y:S01]  /*19c60*/  LDSM.16.MT88.4 R4, [R229+0x10800] ;  /* 0x01080000e504783b */ /* 0x000ee20000004200 */
[-CC-:B------:R-:W-:Y:S01]  /*19c70*/  FFMA.FTZ R184, R184, R193.reuse, -R197.reuse ;  /* 0x000000c1b8b87223 */ /* 0x180fe200000108c5 */
[-CC-:B------:R-:W-:Y:S01]  /*19c80*/  FFMA.FTZ R185, R185, R193.reuse, -R197.reuse ;  /* 0x000000c1b9b97223 */ /* 0x180fe200000108c5 */
[----:B------:R-:W4:Y:S01]  /*19c90*/  MUFU.EX2 R174, R174 ;  /* 0x000000ae00ae7308 */ /* 0x000f220000000800 */
[----:B-1----:R-:W-:Y:S01]  /*19ca0*/  F2FP.F16.F32.PACK_AB R128, R179, R180 ;  /* 0x000000b4b380723e */ /* 0x002fe200000000ff */
[-CC-:B------:R-:W-:Y:S01]  /*19cb0*/  FFMA.FTZ R186, R31, R193.reuse, -R192.reuse ;  /* 0x000000c11fba7223 */ /* 0x180fe200000108c0 */
[-CC-:B------:R-:W-:Y:S01]  /*19cc0*/  FFMA.FTZ R188, R30, R193.reuse, -R192.reuse ;  /* 0x000000c11ebc7223 */ /* 0x180fe200000108c0 */
[-CC-:B------:R-:W-:Y:S01]  /*19cd0*/  FFMA.FTZ R187, R29, R193.reuse, -R192.reuse ;  /* 0x000000c11dbb7223 */ /* 0x180fe200000108c0 */
[-CC-:B------:R-:W-:Y:S01]  /*19ce0*/  FFMA.FTZ R189, R28, R193.reuse, -R192.reuse ;  /* 0x000000c11cbd7223 */ /* 0x180fe200000108c0 */
[-CC-:B------:R-:W-:Y:S01]  /*19cf0*/  FFMA.FTZ R200, R200, R193.reuse, -R197.reuse ;  /* 0x000000c1c8c87223 */ /* 0x180fe200000108c5 */
[----:B------:R-:W-:Y:S01]  /*19d00*/  LDSM.16.MT88.4 R28, [R229+0x11000] ;  /* 0x01100000e51c783b */ /* 0x000fe20000004200 */
[----:B------:R-:W-:Y:S01]  /*19d10*/  MUFU.EX2 R178, R178 ;  /* 0x000000b200b27308 */ /* 0x000fe20000000800 */
[-CC-:B------:R-:W-:Y:S01]  /*19d20*/  FFMA.FTZ R199, R199, R193.reuse, -R197.reuse ;  /* 0x000000c1c7c77223 */ /* 0x180fe200000108c5 */
[-CC-:B------:R-:W-:Y:S01]  /*19d30*/  FFMA.FTZ R198, R198, R193.reuse, -R197.reuse ;  /* 0x000000c1c6c67223 */ /* 0x180fe200000108c5 */
[-C--:B------:R-:W-:Y:S01]  /*19d40*/  FFMA.FTZ R249, R196, R193.reuse, -R197 ;  /* 0x000000c1c4f97223 */ /* 0x080fe200000108c5 */
[-CC-:B------:R-:W-:Y:S01]  /*19d50*/  FFMA.FTZ R195, R195, R193.reuse, -R192.reuse ;  /* 0x000000c1c3c37223 */ /* 0x180fe200000108c0 */
[-CC-:B------:R-:W-:Y:S01]  /*19d60*/  FFMA.FTZ R194, R194, R193.reuse, -R192.reuse ;  /* 0x000000c1c2c27223 */ /* 0x180fe200000108c0 */
[-CC-:B------:R-:W-:Y:S01]  /*19d70*/  FFMA.FTZ R191, R191, R193.reuse, -R192.reuse ;  /* 0x000000c1bfbf7223 */ /* 0x180fe200000108c0 */
[----:B------:R-:W-:Y:S01]  /*19d80*/  FFMA.FTZ R248, R190, R193, -R192 ;  /* 0x000000c1bef87223 */ /* 0x000fe200000108c0 */
[----:B------:R-:W1:Y:S01]  /*19d90*/  MUFU.EX2 R181, R181 ;  /* 0x000000b500b57308 */ /* 0x000e620000000800 */
[----:B----4-:R-:W-:Y:S01]  /*19da0*/  F2FP.F16.F32.PACK_AB R130, R174, R176 ;  /* 0x000000b0ae82723e */ /* 0x010fe200000000ff */
[----:B------:R-:W-:-:S04]  /*19db0*/  FADD.FTZ R179, R180, R179 ;  /* 0x000000b3b4b37221 */ /* 0x000fc80000010000 */
[----:B------:R-:W-:Y:S02]  /*19dc0*/  FADD.FTZ R179, R176, R179 ;  /* 0x000000b3b0b37221 */ /* 0x000fe40000010000 */
[----:B------:R-:W4:Y:S02]  /*19dd0*/  MUFU.EX2 R177, R177 ;  /* 0x000000b100b17308 */ /* 0x000f240000000800 */
[----:B------:R-:W-:-:S06]  /*19de0*/  FADD.FTZ R179, R174, R179 ;  /* 0x000000b3aeb37221 */ /* 0x000fcc0000010000 */
[----:B------:R-:W5:Y:S01]  /*19df0*/  MUFU.EX2 R175, R175 ;  /* 0x000000af00af7308 */ /* 0x000f620000000800 */
[----:B-1----:R-:W-:Y:S01]  /*19e00*/  F2FP.F16.F32.PACK_AB R129, R181, R178 ;  /* 0x000000b2b581723e */ /* 0x002fe200000000ff */
[----:B------:R-:W-:-:S06]  /*19e10*/  FADD.FTZ R178, R178, R181 ;  /* 0x000000b5b2b27221 */ /* 0x000fcc0000010000 */
[----:B------:R-:W1:Y:S01]  /*19e20*/  MUFU.EX2 R173, R173 ;  /* 0x000000ad00ad7308 */ /* 0x000e620000000800 */
[----:B----4-:R-:W-:-:S07]  /*19e30*/  FADD.FTZ R178, R177, R178 ;  /* 0x000000b2b1b27221 */ /* 0x010fce0000010000 */
[----:B------:R-:W4:Y:S01]  /*19e40*/  MUFU.EX2 R35, R35 ;  /* 0x0000002300237308 */ /* 0x000f220000000800 */
[C---:B-----5:R-:W-:Y:S01]  /*19e50*/  F2FP.F16.F32.PACK_AB R131, R175.reuse, R177 ;  /* 0x000000b1af83723e */ /* 0x060fe200000000ff */
[----:B------:R-:W-:-:S06]  /*19e60*/  FADD.FTZ R178, R175, R178 ;  /* 0x000000b2afb27221 */ /* 0x000fcc0000010000 */
[----:B------:R-:W-:Y:S01]  /*19e70*/  HMMA.16816.F32 R160, R128, R156, RZ ;  /* 0x0000009c80a0723c */ /* 0x000fe200000018ff */
[----:B------:R-:W-:Y:S01]  /*19e80*/  MUFU.EX2 R34, R34 ;  /* 0x0000002200227308 */ /* 0x000fe20000000800 */
[----:B-1----:R-:W-:-:S04]  /*19e90*/  FADD.FTZ R179, R173, R179 ;  /* 0x000000b3adb37221 */ /* 0x002fc80000010000 */
[C---:B------:R-:W-:Y:S03]  /*19ea0*/  HMMA.16816.F32 R156, R128.reuse, R158, RZ ;  /* 0x0000009e809c723c */ /* 0x040fe600000018ff */
[----:B------:R-:W1:Y:S01]  /*19eb0*/  MUFU.EX2 R2, R2 ;  /* 0x0000000200027308 */ /* 0x000e620000000800 */
[C---:B----4-:R-:W-:Y:S01]  /*19ec0*/  F2FP.F16.F32.PACK_AB R8, R35.reuse, R173 ;  /* 0x000000ad2308723e */ /* 0x050fe200000000ff */
[----:B------:R-:W-:Y:S01]  /*19ed0*/  FADD.FTZ R179, R35, R179 ;  /* 0x000000b323b37221 */ /* 0x000fe20000010000 */
[C---:B------:R-:W-:Y:S05]  /*19ee0*/  HMMA.16816.F32 R152, R128.reuse, R148, RZ ;  /* 0x000000948098723c */ /* 0x040fea00000018ff */
[----:B------:R-:W4:Y:S01]  /*19ef0*/  MUFU.EX2 R172, R172 ;  /* 0x000000ac00ac7308 */ /* 0x000f220000000800 */
[C---:B------:R-:W-:Y:S06]  /*19f00*/  HMMA.16816.F32 R144, R128.reuse, R140, RZ ;  /* 0x0000008c8090723c */ /* 0x040fec00000018ff */
[----:B------:R-:W-:Y:S01]  /*19f10*/  HMMA.16816.F32 R136, R128, R132, RZ ;  /* 0x000000848088723c */ /* 0x000fe200000018ff */
[----:B------:R-:W5:Y:S01]  /*19f20*/  MUFU.EX2 R33, R33 ;  /* 0x0000002100217308 */ /* 0x000f620000000800 */
[----:B-1----:R-:W-:Y:S01]  /*19f30*/  F2FP.F16.F32.PACK_AB R10, R2, R34 ;  /* 0x00000022020a723e */ /* 0x002fe200000000ff */
[----:B------:R-:W-:-:S03]  /*19f40*/  FADD.FTZ R34, R34, R179 ;  /* 0x000000b322227221 */ /* 0x000fc60000010000 */
[C---:B--2---:R-:W-:Y:S01]  /*19f50*/  HMMA.16816.F32 R36, R128.reuse, R40, RZ ;  /* 0x000000288024723c */ /* 0x044fe200000018ff */
[----:B------:R-:W-:Y:S02]  /*19f60*/  FADD.FTZ R34, R2, R34 ;  /* 0x0000002202227221 */ /* 0x000fe40000010000 */
[----:B------:R-:W-:Y:S01]  /*19f70*/  MUFU.EX2 R32, R32 ;  /* 0x0000002000207308 */ /* 0x000fe20000000800 */
[----:B----4-:R-:W-:Y:S02]  /*19f80*/  FADD.FTZ R178, R172, R178 ;  /* 0x000000b2acb27221 */ /* 0x010fe40000010000 */
[C---:B------:R-:W-:Y:S05]  /*19f90*/  HMMA.16816.F32 R44, R128.reuse, R48, RZ ;  /* 0x00000030802c723c */ /* 0x040fea00000018ff */
[----:B------:R-:W1:Y:S01]  /*19fa0*/  MUFU.EX2 R0, R0 ;  /* 0x0000000000007308 */ /* 0x000e620000000800 */
[C---:B-----5:R-:W-:Y:S01]  /*19fb0*/  F2FP.F16.F32.PACK_AB R9, R33.reuse, R172 ;  /* 0x000000ac2109723e */ /* 0x060fe200000000ff */
[----:B------:R-:W-:Y:S01]  /*19fc0*/  HMMA.16816.F32 R52, R128, R56, RZ ;  /* 0x000000388034723c */ /* 0x000fe200000018ff */
[----:B------:R-:W-:-:S05]  /*19fd0*/  FADD.FTZ R178, R33, R178 ;  /* 0x000000b221b27221 */ /* 0x000fca0000010000 */
[C---:B------:R-:W-:Y:S01]  /*19fe0*/  HMMA.16816.F32 R60, R128.reuse, R64, RZ ;  /* 0x00000040803c723c */ /* 0x040fe200000018ff */
[----:B------:R-:W-:Y:S05]  /*19ff0*/  MUFU.EX2 R182, R182 ;  /* 0x000000b600b67308 */ /* 0x000fea0000000800 */
[----:B------:R-:W-:Y:S01]  /*1a000*/  HMMA.16816.F32 R68, R128, R72, RZ ;  /* 0x000000488044723c */ /* 0x000fe200000018ff */
[----:B-1----:R-:W-:Y:S02]  /*1a010*/  F2FP.F16.F32.PACK_AB R11, R0, R32 ;  /* 0x00000020000b723e */ /* 0x002fe400000000ff */
[----:B------:R-:W1:Y:S01]  /*1a020*/  MUFU.EX2 R183, R183 ;  /* 0x000000b700b77308 */ /* 0x000e620000000800 */
[----:B------:R-:W-:-:S02]  /*1a030*/  FADD.FTZ R32, R32, R178 ;  /* 0x000000b220207221 */ /* 0x000fc40000010000 */
[----:B------:R-:W-:Y:S02]  /*1a040*/  HMMA.16816.F32 R76, R128, R80, RZ ;  /* 0x00000050804c723c */ /* 0x000fe400000018ff */
[----:B------:R-:W-:-:S04]  /*1a050*/  FADD.FTZ R32, R0, R32 ;  /* 0x0000002000207221 */ /* 0x000fc80000010000 */
        /* <DEDUP_REMOVED lines=12> */
[----:B------:R-:W4:Y:S01]  /*1a120*/  MUFU.EX2 R189, R189 ;  /* 0x000000bd00bd7308 */ /* 0x000f220000000800 */
        /* <DEDUP_REMOVED lines=16> */
[----:B------:R-:W5:Y:S05]  /*1a230*/  MUFU.EX2 R191, R191 ;  /* 0x000000bf00bf7308 */ /* 0x000f6a0000000800 */
[C---:B------:R-:W-:Y:S03]  /*1a240*/  HMMA.16816.F32 R112, R128.reuse, R114, RZ ;  /* 0x000000728070723c */ /* 0x040fe600000018ff */
[----:B------:R-:W5:Y:S03]  /*1a250*/  MUFU.EX2 R248, R248 ;  /* 0x000000f800f87308 */ /* 0x000f660000000800 */
[C---:B------:R-:W-:Y:S06]  /*1a260*/  HMMA.16816.F32 R120, R128.reuse, R122, RZ ;  /* 0x0000007a8078723c */ /* 0x040fec00000018ff */
[C---:B------:R-:W-:Y:S06]  /*1a270*/  HMMA.16816.F32 R124, R128.reuse, R16, RZ ;  /* 0x00000010807c723c */ /* 0x040fec00000018ff */
[----:B------:R-:W-:Y:S01]  /*1a280*/  HMMA.16816.F32 R128, R128, R18, RZ ;  /* 0x000000128080723c */ /* 0x000fe200000018ff */
        /* <DEDUP_REMOVED lines=41> */
[----:B------:R-:W-:Y:S01]  /*1a520*/  HMMA.16816.F32 R112, R8, R22, R112 ;  /* 0x000000160870723c */ /* 0x000fe20000001870 */
[----:B------:R-:W-:Y:S01]  /*1a530*/  F2FP.F16.F32.PACK_AB R20, R183, R182 ;  /* 0x000000b6b714723e */ /* 0x000fe200000000ff */
[----:B------:R-:W-:Y:S01]  /*1a540*/  FADD.FTZ R182, R182, R34 ;  /* 0x00000022b6b67221 */ /* 0x000fe20000010000 */
[----:B------:R-:W-:Y:S01]  /*1a550*/  F2FP.F16.F32.PACK_AB R21, R188, R186 ;  /* 0x000000babc15723e */ /* 0x000fe200000000ff */
[----:B------:R-:W-:-:S02]  /*1a560*/  FADD.FTZ R186, R186, R32 ;  /* 0x00000020baba7221 */ /* 0x000fc40000010000 */
[C---:B-1----:R-:W-:Y:S01]  /*1a570*/  HMMA.16816.F32 R116, R8.reuse, R16, R116 ;  /* 0x000000100874723c */ /* 0x042fe20000001874 */
        /* <DEDUP_REMOVED lines=14> */
[----:B------:R-:W-:Y:S01]  /*1a660*/  FADD.FTZ R187, R195, R187 ;  /* 0x000000bbc3bb7221 */ /* 0x000fe20000010000 */
[----:B------:R-:W-:Y:S02]  /*1a670*/  FADD.FTZ R184, R199, R184 ;  /* 0x000000b8c7b87221 */ /* 0x000fe40000010000 */
[----:B------:R-:W-:Y:S01]  /*1a680*/  LDSM.16.MT88.4 R12, [R229+0x13000] ;  /* 0x01300000e50c783b */ /* 0x000fe20000004200 */
        /* <DEDUP_REMOVED lines=8> */
[----:B------:R-:W-:Y:S05]  /*1a710*/  LDSM.16.MT88.4 R24, [R230+0x15000] ;  /* 0x01500000e618783b */ /* 0x000fea0000004200 */
        /* <DEDUP_REMOVED lines=40> */
[----:B------:R-:W2:Y:S05]  /*1a9a0*/  LDSM.16.MT88.4 R12, [R228+0x11800] ;  /* 0x01180000e40c783b */ /* 0x000eaa0000004200 */
[C---:B------:R-:W-:Y:S06]  /*1a9b0*/  HMMA.16816.F32 R108, R20.reuse, R28, R108 ;  /* 0x0000001c146c723c */ /* 0x040fec000000186c */
[----:B------:R-:W-:Y:S01]  /*1a9c0*/  HMMA.16816.F32 R112, R20, R30, R112 ;  /* 0x0000001e1470723c */ /* 0x000fe20000001870 */
[----:B------:R-:W-:Y:S05]  /*1a9d0*/  LDSM.16.MT88.4 R28, [R227+0x11800] ;  /* 0x01180000e31c783b */ /* 0x000fea0000004200 */
[C---:B-1----:R-:W-:Y:S06]  /*1a9e0*/  HMMA.16816.F32 R160, R4.reuse, R8, R160 ;  /* 0x0000000804a0723c */ /* 0x042fec00000018a0 */
[----:B------:R-:W-:Y:S01]  /*1a9f0*/  HMMA.16816.F32 R156, R4, R10, R156 ;  /* 0x0000000a049c723c */ /* 0x000fe2000000189c */
[----:B------:R-:W1:Y:S05]  /*1aa00*/  LDSM.16.MT88.4 R8, [R229+0x13800] ;  /* 0x01380000e508783b */ /* 0x000e6a0000004200 */
[C---:B------:R-:W-:Y:S06]  /*1aa10*/  HMMA.16816.F32 R124, R20.reuse, R24, R124 ;  /* 0x00000018147c723c */ /* 0x040fec000000187c */
[----:B------:R-:W-:Y:S01]  /*1aa20*/  HMMA.16816.F32 R128, R20, R26, R128 ;  /* 0x0000001a1480723c */ /* 0x000fe20000001880 */
[----:B------:R-:W3:Y:S04]  /*1aa30*/  LDSM.16.MT88.4 R24, [R230+0x13800] ;  /* 0x01380000e618783b */ /* 0x000ee80000004200 */
[----:B------:R-:W4:Y:S01]  /*1aa40*/  LDSM.16.MT88.4 R20, [R228+0x13800] ;  /* 0x01380000e414783b */ /* 0x000f220000004200 */
        /* <DEDUP_REMOVED lines=29> */
[C---:B---3--:R-:W-:Y:S06]  /*1ac20*/  HMMA.16816.F32 R92, R4.reuse, R24, R92 ;  /* 0x00000018045c723c */ /* 0x048fec000000185c */
[C---:B------:R-:W-:Y:S06]  /*1ac30*/  HMMA.16816.F32 R96, R4.reuse, R26, R96 ;  /* 0x0000001a0460723c */ /* 0x040fec0000001860 */
[C---:B----4-:R-:W-:Y:S06]  /*1ac40*/  HMMA.16816.F32 R100, R4.reuse, R20, R100 ;  /* 0x000000140464723c */ /* 0x050fec0000001864 */
[C---:B------:R-:W-:Y:S06]  /*1ac50*/  HMMA.16816.F32 R104, R4.reuse, R22, R104 ;  /* 0x000000160468723c */ /* 0x040fec0000001868 */
[C---:B-----5:R-:W-:Y:S06]  /*1ac60*/  HMMA.16816.F32 R108, R4.reuse, R16, R108 ;  /* 0x00000010046c723c */ /* 0x060fec000000186c */
        /* <DEDUP_REMOVED lines=51> */
[----:B------:R-:W-:Y:S02]  /*1afa0*/  ISETP.NE.AND P2, PT, R9, RZ, PT ;  /* 0x000000ff0900720c */ /* 0x000fe40003f45270 */
[----:B------:R-:W-:Y:S02]  /*1afb0*/  ISETP.GE.U32.AND P5, PT, R2, R6, PT ;  /* 0x000000060200720c */ /* 0x000fe40003fa6070 */
[----:B------:R-:W-:Y:S01]  /*1afc0*/  @!P4 IMAD.IADD R4, R4, 0x1, -R6 ;  /* 0x000000010404c824 */ /* 0x000fe200078e0a06 */
[----:B------:R-:W-:-:S04]  /*1afd0*/  @!P4 IADD3 R8, R8, 0x1, RZ ;  /* 0x000000010808c810 */ /* 0x000fc80007ffe0ff */
[----:B------:R-:W-:Y:S02]  /*1afe0*/  ISETP.GE.U32.AND P6, PT, R4, R6, PT ;  /* 0x000000060400720c */ /* 0x000fe40003fc6070 */
[----:B------:R-:W-:-:S04]  /*1aff0*/  LOP3.LUT R4, RZ, R9, RZ, 0x33, !PT ;  /* 0x00000009ff047212 */ /* 0x000fc800078e33ff */
[----:B------:R-:W-:-:S05]  /*1b000*/  @P5 VIADD R7, R7, 0x1 ;  /* 0x0000000107075836 */ /* 0x000fca0000000000 */
[----:B------:R-:W-:Y:S02]  /*1b010*/  MOV R5, R7 ;  /* 0x0000000700057202 */ /* 0x000fe40000000f00 */
[----:B------:R-:W-:Y:S01]  /*1b020*/  @P6 VIADD R8, R8, 0x1 ;  /* 0x0000000108086836 */ /* 0x000fe20000000000 */
[----:B------:R-:W2:Y:S02]  /*1b030*/  LD.E.64 R6, desc[UR4][R202.64+0x40] ;  /* 0x00004004ca067980 */ /* 0x000ea4000c101b00 */
[----:B------:R-:W-:Y:S02]  /*1b040*/  @!P1 IMAD.MOV R5, RZ, RZ, -R5 ;  /* 0x000000ffff059224 */ /* 0x000fe400078e0a05 */
[----:B------:R-:W-:-:S03]  /*1b050*/  @!P3 IMAD.MOV R8, RZ, RZ, -R8 ;  /* 0x000000ffff08b224 */ /* 0x000fc600078e0a08 */
[C---:B------:R-:W-:Y:S02]  /*1b060*/  SEL R5, R4.reuse, R5, !P2 ;  /* 0x0000000504057207 */ /* 0x040fe40005000000 */
[----:B------:R-:W-:-:S03]  /*1b070*/  SEL R4, R4, R8, !P2 ;  /* 0x0000000804047207 */ /* 0x000fc60005000000 */
[----:B------:R-:W-:-:S04]  /*1b080*/  IMAD.WIDE R12, R5, 0x4, R240 ;  /* 0x00000004050c7825 */ /* 0x000fc800078e02f0 */
[C---:B------:R-:W-:Y:S01]  /*1b090*/  IMAD.WIDE R10, R4.reuse, 0x4, R240 ;  /* 0x00000004040a7825 */ /* 0x040fe200078e02f0 */
        /* <DEDUP_REMOVED lines=18> */
.L_x_4140:
[----:B--2---:R-:W-:Y:S02]  /*1b1c0*/  R2UR UR4, R200 ;  /* 0x00000000c80472ca */ /* 0x004fe400000e0000 */
[----:B------:R-:W-:-:S13]  /*1b1d0*/  R2UR UR5, R201 ;  /* 0x00000000c90572ca */ /* 0x000fda00000e0000 */
[----:B-1----:R-:W2:Y:S02]  /*1b1e0*/  LD.E R0, desc[UR4][R202.64+0x40] ;  /* 0x00004004ca007980 */ /* 0x002ea4000c101900 */
[----:B--2---:R-:W-:-:S05]  /*1b1f0*/  IMAD.U32 R0, R0, -0x40, RZ ;  /* 0xffffffc000007824 */ /* 0x004fca00078e00ff */
[----:B------:R-:W-:Y:S02]  /*1b200*/  SHF.R.S32.HI R2, RZ, 0x1f, R0 ;  /* 0x0000001fff027819 */ /* 0x000fe40000011400 */
.L_x_4141:
[----:B------:R-:W-:Y:S05]  /*1b210*/  BSYNC B0 ;  /* 0x0000000000007941 */ /* 0x000fea0003800000 */
.L_x_4139:
[----:B------:R-:W-:Y:S02]  /*1b220*/  LEA R242, P1, R0, R242, 0x1 ;  /* 0x000000f200f27211 */ /* 0x000fe400078208ff */
[----:B------:R-:W-:Y:S02]  /*1b230*/  R2UR UR38, R200 ;  /* 0x00000000c82672ca */ /* 0x000fe400000e0000 */
[----:B------:R-:W-:Y:S01]  /*1b240*/  LEA.HI.X R243, R0, R243, R2, 0x1, P1 ;  /* 0x000000f300f37211 */ /* 0x000fe200008f0c02 */
[----:B------:R-:W-:Y:S01]  /*1b250*/  IMAD.SHL.U32 R0, R168, 0x20, RZ ;  /* 0x00000020a8007824 */ /* 0x000fe200078e00ff */
[C---:B------:R-:W-:Y:S02]  /*1b260*/  R2UR UR39, R201.reuse ;  /* 0x00000000c92772ca */ /* 0x040fe400000e0000 */
[----:B------:R-:W-:Y:S02]  /*1b270*/  R2UR UR36, R200 ;  /* 0x00000000c82472ca */ /* 0x000fe400000e0000 */
[----:B------:R-:W-:-:S02]  /*1b280*/  R2UR UR37, R201 ;  /* 0x00000000c92572ca */ /* 0x000fc400000e0000 */
[C---:B------:R-:W-:Y:S02]  /*1b290*/  R2UR UR34, R200.reuse ;  /* 0x00000000c82272ca */ /* 0x040fe400000e0000 */
[C---:B------:R-:W-:Y:S02]  /*1b2a0*/  R2UR UR35, R201.reuse ;  /* 0x00000000c92372ca */ /* 0x040fe400000e0000 */
[----:B------:R-:W-:Y:S02]  /*1b2b0*/  R2UR UR32, R200 ;  /* 0x00000000c82072ca */ /* 0x000fe400000e0000 */
[----:B------:R-:W-:Y:S01]  /*1b2c0*/  R2UR UR33, R201 ;  /* 0x00000000c92172ca */ /* 0x000fe200000e0000 */
[----:B------:R-:W-:Y:S01]  /*1b2d0*/  @!PT LDS RZ, [RZ] ;  /* 0x00000000fffff984 */ /* 0x000fe20000000800 */
[----:B------:R-:W-:Y:S01]  /*1b2e0*/  @!PT LDS RZ, [RZ] ;  /* 0x00000000fffff984 */ /* 0x000fe20000000800 */
[----:B------:R-:W-:Y:S01]  /*1b2f0*/  @!PT LDS RZ, [RZ] ;  /* 0x00000000fffff984 */ /* 0x000fe20000000800 */
[----:B------:R-:W-:Y:S01]  /*1b300*/  LDGSTS.E.BYPASS.LTC128B.128 [R239+0x10000], desc[UR38][R242.64] ;  /* 0x10000000f2ef7fae */ /* 0x000fe2000b901d66 */
[----:B------:R-:W-:Y:S02]  /*1b310*/  SHF.L.U64.HI R2, R168, 0x5, R169 ;  /* 0x00000005a8027819 */ /* 0x000fe400000102a9 */
[----:B------:R-:W-:Y:S01]  /*1b320*/  IADD3 R4, P1, R0, R242, RZ ;  /* 0x000000f200047210 */ /* 0x000fe20007f3e0ff */
[----:B------:R-:W-:Y:S01]  /*1b330*/  LDGSTS.E.BYPASS.LTC128B.128 [R239+0x12000], desc[UR36][R242.64+0x80] ;  /* 0x12000080f2ef7fae */ /* 0x000fe2000b901d64 */
[----:B------:R-:W-:-:S02]  /*1b340*/  R2UR UR30, R200 ;  /* 0x00000000c81e72ca */ /* 0x000fc400000e0000 */
[C---:B------:R-:W-:Y:S01]  /*1b350*/  R2UR UR31, R201.reuse ;  /* 0x00000000c91f72ca */ /* 0x040fe200000e0000 */
[----:B------:R-:W-:Y:S01]  /*1b360*/  IMAD.X R5, R2, 0x1, R243, P1 ;  /* 0x0000000102057824 */ /* 0x000fe200008e06f3 */
[C---:B------:R-:W-:Y:S01]  /*1b370*/  R2UR UR28, R200.reuse ;  /* 0x00000000c81c72ca */ /* 0x040fe200000e0000 */
[----:B------:R-:W-:Y:S01]  /*1b380*/  LDGSTS.E.BYPASS.LTC128B.128 [R239+0x14000], desc[UR34][R242.64+0x100] ;  /* 0x14000100f2ef7fae */ /* 0x000fe2000b901d62 */
[C---:B------:R-:W-:Y:S02]  /*1b390*/  R2UR UR29, R201.reuse ;  /* 0x00000000c91d72ca */ /* 0x040fe400000e0000 */
[C---:B------:R-:W-:Y:S01]  /*1b3a0*/  R2UR UR26, R200.reuse ;  /* 0x00000000c81a72ca */ /* 0x040fe200000e0000 */
[----:B------:R-:W-:Y:S01]  /*1b3b0*/  LDGSTS.E.BYPASS.LTC128B.128 [R239+0x16000], desc[UR32][R242.64+0x180] ;  /* 0x16000180f2ef7fae */ /* 0x000fe2000b901d60 */
[----:B------:R-:W-:Y:S02]  /*1b3c0*/  R2UR UR27, R201 ;  /* 0x00000000c91b72ca */ /* 0x000fe400000e0000 */
[----:B------:R-:W-:-:S02]  /*1b3d0*/  R2UR UR24, R200 ;  /* 0x00000000c81872ca */ /* 0x000fc400000e0000 */
[C---:B------:R-:W-:Y:S01]  /*1b3e0*/  R2UR UR25, R201.reuse ;  /* 0x00000000c91972ca */ /* 0x040fe200000e0000 */
[----:B------:R-:W-:Y:S01]  /*1b3f0*/  LDGSTS.E.BYPASS.LTC128B.128 [R239+0x10800], desc[UR30][R4.64] ;  /* 0x1080000004ef7fae */ /* 0x000fe2000b901d5e */
[C---:B------:R-:W-:Y:S02]  /*1b400*/  R2UR UR22, R200.reuse ;  /* 0x00000000c81672ca */ /* 0x040fe400000e0000 */
[C---:B------:R-:W-:Y:S01]  /*1b410*/  R2UR UR23, R201.reuse ;  /* 0x00000000c91772ca */ /* 0x040fe200000e0000 */
[----:B------:R-:W-:Y:S01]  /*1b420*/  LDGSTS.E.BYPASS.LTC128B.128 [R239+0x12800], desc[UR28][R4.64+0x80] ;  /* 0x1280008004ef7fae */ /* 0x000fe2000b901d5c */
[----:B------:R-:W-:Y:S02]  /*1b430*/  R2UR UR20, R200 ;  /* 0x00000000c81472ca */ /* 0x000fe400000e0000 */
[----:B------:R-:W-:Y:S01]  /*1b440*/  R2UR UR21, R201 ;  /* 0x00000000c91572ca */ /* 0x000fe200000e0000 */
[----:B------:R-:W-:Y:S01]  /*1b450*/  LDGSTS.E.BYPASS.LTC128B.128 [R239+0x14800], desc[UR26][R4.64+0x100] ;  /* 0x1480010004ef7fae */ /* 0x000fe2000b901d5a */
[----:B------:R-:W-:-:S02]  /*1b460*/  IADD3 R8, P1, R0, R4, RZ ;  /* 0x0000000400087210 */ /* 0x000fc40007f3e0ff */
[----:B------:R-:W-:Y:S01]  /*1b470*/  R2UR UR18, R200 ;  /* 0x00000000c81272ca */ /* 0x000fe200000e0000 */
[----:B------:R1:W-:Y:S01]  /*1b480*/  LDGSTS.E.BYPASS.LTC128B.128 [R239+0x16800], desc[UR24][R4.64+0x180] ;  /* 0x1680018004ef7fae */ /* 0x0003e2000b901d58 */
[C---:B------:R-:W-:Y:S01]  /*1b490*/  R2UR UR19, R201.reuse ;  /* 0x00000000c91372ca */ /* 0x040fe200000e0000 */
[----:B------:R-:W-:Y:S01]  /*1b4a0*/  IMAD.X R9, R2, 0x1, R5, P1 ;  /* 0x0000000102097824 */ /* 0x000fe200008e0605 */
[C---:B------:R-:W-:Y:S02]  /*1b4b0*/  R2UR UR16, R200.reuse ;  /* 0x00000000c81072ca */ /* 0x040fe400000e0000 */
[C---:B------:R-:W-:Y:S02]  /*1b4c0*/  R2UR UR17, R201.reuse ;  /* 0x00000000c91172ca */ /* 0x040fe400000e0000 */
[----:B------:R-:W-:Y:S01]  /*1b4d0*/  R2UR UR14, R200 ;  /* 0x00000000c80e72ca */ /* 0x000fe200000e0000 */
[----:B------:R-:W-:Y:S01]  /*1b4e0*/  LDGSTS.E.BYPASS.LTC128B.128 [R239+0x11000], desc[UR22][R8.64] ;  /* 0x1100000008ef7fae */ /* 0x000fe2000b901d56 */
[----:B------:R-:W-:-:S02]  /*1b4f0*/  R2UR UR15, R201 ;  /* 0x00000000c90f72ca */ /* 0x000fc400000e0000 */
[C---:B------:R-:W-:Y:S01]  /*1b500*/  R2UR UR12, R200.reuse ;  /* 0x00000000c80c72ca */ /* 0x040fe200000e0000 */
[----:B------:R-:W-:Y:S01]  /*1b510*/  LDGSTS.E.BYPASS.LTC128B.128 [R239+0x13000], desc[UR20][R8.64+0x80] ;  /* 0x1300008008ef7fae */ /* 0x000fe2000b901d54 */
[C---:B------:R-:W-:Y:S02]  /*1b520*/  R2UR UR13, R201.reuse ;  /* 0x00000000c90d72ca */ /* 0x040fe400000e0000 */
[C---:B------:R-:W-:Y:S01]  /*1b530*/  R2UR UR10, R200.reuse ;  /* 0x00000000c80a72ca */ /* 0x040fe200000e0000 */
[----:B------:R-:W-:Y:S01]  /*1b540*/  LDGSTS.E.BYPASS.LTC128B.128 [R239+0x15000], desc[UR18][R8.64+0x100] ;  /* 0x1500010008ef7fae */ /* 0x000fe2000b901d52 */
[C---:B------:R-:W-:Y:S02]  /*1b550*/  R2UR UR11, R201.reuse ;  /* 0x00000000c90b72ca */ /* 0x040fe400000e0000 */
[----:B------:R-:W-:Y:S01]  /*1b560*/  R2UR UR4, R200 ;  /* 0x00000000c80472ca */ /* 0x000fe200000e0000 */
[----:B------:R-:W-:Y:S01]  /*1b570*/  LDGSTS.E.BYPASS.LTC128B.128 [R239+0x17000], desc[UR16][R8.64+0x180] ;  /* 0x1700018008ef7fae */ /* 0x000fe2000b901d50 */
[----:B------:R-:W-:-:S02]  /*1b580*/  R2UR UR5, R201 ;  /* 0x00000000c90572ca */ /* 0x000fc400000e0000 */
[----:B------:R-:W-:-:S05]  /*1b590*/  IADD3 R10, P1, R0, R8, RZ ;  /* 0x00000008000a7210 */ /* 0x000fca0007f3e0ff */
[----:B------:R-:W-:-:S05]  /*1b5a0*/  IMAD.X R11, R2, 0x1, R9, P1 ;  /* 0x00000001020b7824 */ /* 0x000fca00008e0609 */
[----:B------:R-:W-:Y:S04]  /*1b5b0*/  LDGSTS.E.BYPASS.LTC128B.128 [R239+0x11800], desc[UR14][R10.64] ;  /* 0x118000000aef7fae */ /* 0x000fe8000b901d4e */
[----:B------:R-:W-:Y:S04]  /*1b5c0*/  LDGSTS.E.BYPASS.LTC128B.128 [R239+0x13800], desc[UR12][R10.64+0x80] ;  /* 0x138000800aef7fae */ /* 0x000fe8000b901d4c */
[----:B------:R-:W-:Y:S04]  /*1b5d0*/  LDGSTS.E.BYPASS.LTC128B.128 [R239+0x15800], desc[UR10][R10.64+0x100] ;  /* 0x158001000aef7fae */ /* 0x000fe8000b901d4a */
[----:B------:R2:W-:Y:S04]  /*1b5e0*/  LDGSTS.E.BYPASS.LTC128B.128 [R239+0x17800], desc[UR4][R10.64+0x180] ;  /* 0x178001800aef7fae */ /* 0x0005e8000b901d44 */
[----:B------:R-:W-:Y:S04]  /*1b5f0*/  LDSM.16.M88.4 R172, [R226] ;  /* 0x00000000e2ac783b */ /* 0x000fe80000000200 */
[----:B------:R-:W3:Y:S04]  /*1b600*/  LDSM.16.M88.4 R12, [R225+0x8000] ;  /* 0x00800000e10c783b */ /* 0x000ee80000000200 */
[----:B-1----:R-:W2:Y:S04]  /*1b610*/  LDSM.16.M88.4 R4, [R225+0x8800] ;  /* 0x00880000e104783b */ /* 0x002ea80000000200 */
[----:B------:R-:W1:Y:S04]  /*1b620*/  LDSM.16.M88.4 R180, [R225+0x9000] ;  /* 0x00900000e1b4783b */ /* 0x000e680000000200 */
[----:B------:R-:W4:Y:S04]  /*1b630*/  LDSM.16.M88.4 R24, [R225+0x9800] ;  /* 0x00980000e118783b */ /* 0x000f280000000200 */
[----:B------:R-:W-:Y:S04]  /*1b640*/  LDSM.16.M88.4 R28, [R224] ;  /* 0x00000000e01c783b */ /* 0x000fe80000000200 */
[----:B------:R-:W5:Y:S04]  /*1b650*/  LDSM.16.M88.4 R20, [R223] ;  /* 0x00000000df14783b */ /* 0x000f680000000200 */
[----:B------:R-:W5:Y:S04]  /*1b660*/  LDSM.16.M88.4 R192, [R219] ;  /* 0x00000000dbc0783b */ /* 0x000f680000000200 */
[----:B------:R-:W5:Y:S04]  /*1b670*/  LDSM.16.M88.4 R188, [R218] ;  /* 0x00000000dabc783b */ /* 0x000f680000000200 */
[----:B------:R-:W5:Y:S04]  /*1b680*/  LDSM.16.M88.4 R32, [R217] ;  /* 0x00000000d920783b */ /* 0x000f680000000200 */
[----:B------:R-:W-:Y:S01]  /*1b690*/  LDSM.16.M88.4 R196, [R216+0x800] ;  /* 0x00080000d8c4783b */ /* 0x000fe20000000200 */
[C---:B---3--:R-:W-:Y:S03]  /*1b6a0*/  HMMA.16816.F32 R16, R172.reuse, R12, RZ ;  /* 0x0000000cac10723c */ /* 0x048fe600000018ff */
[----:B------:R-:W3:Y:S04]  /*1b6b0*/  LD.E R0, desc[UR4][R202.64+0x18c] ;  /* 0x00018c04ca007980 */ /* 0x000ee8000c101900 */
[----:B------:R-:W0:Y:S01]  /*1b6c0*/  LDGDEPBAR ;  /* 0x00000000000079af */ /* 0x000e220000000000 */
[C---:B------:R-:W-:Y:S06]  /*1b6d0*/  HMMA.16816.F32 R12, R172.reuse, R14, RZ ;  /* 0x0000000eac0c723c */ /* 0x040fec00000018ff */
[C---:B--2---:R-:W-:Y:S06]  /*1b6e0*/  HMMA.16816.F32 R8, R172.reuse, R4, RZ ;  /* 0x00000004ac08723c */ /* 0x044fec00000018ff */
[C---:B-1----:R-:W-:Y:S06]  /*1b6f0*/  HMMA.16816.F32 R184, R172.reuse, R180, RZ ;  /* 0x000000b4acb8723c */ /* 0x042fec00000018ff */
        /* <DEDUP_REMOVED lines=10> */
[----:B------:R-:W2:Y:S05]  /*1b7a0*/  LDSM.16.M88.4 R192, [R220+0x8800] ;  /* 0x00880000dcc0783b */ /* 0x000eaa0000000200 */
[C---:B------:R-:W-:Y:S06]  /*1b7b0*/  HMMA.16816.F32 R184, R28.reuse, R188, R184 ;  /* 0x000000bc1cb8723c */ /* 0x040fec00000018b8 */
[C---:B------:R-:W-:Y:S01]  /*1b7c0*/  HMMA.16816.F32 R180, R28.reuse, R190, R180 ;  /* 0x000000be1cb4723c */ /* 0x040fe200000018b4 */
[----:B------:R-:W4:Y:S05]  /*1b7d0*/  LDSM.16.M88.4 R188, [R220+0x9000] ;  /* 0x00900000dcbc783b */ /* 0x000f2a0000000200 */
[C---:B------:R-:W-:Y:S06]  /*1b7e0*/  HMMA.16816.F32 R176, R28.reuse, R32, R176 ;  /* 0x000000201cb0723c */ /* 0x040fec00000018b0 */
[----:B------:R-:W-:Y:S01]  /*1b7f0*/  HMMA.16816.F32 R172, R28, R34, R172 ;  /* 0x000000221cac723c */ /* 0x000fe200000018ac */
[----:B------:R-:W5:Y:S04]  /*1b800*/  LDSM.16.M88.4 R32, [R220+0x9800] ;  /* 0x00980000dc20783b */ /* 0x000f680000000200 */
[----:B------:R-:W-:Y:S01]  /*1b810*/  LDSM.16.M88.4 R28, [R221] ;  /* 0x00000000dd1c783b */ /* 0x000fe20000000200 */
[C---:B-1----:R-:W-:Y:S06]  /*1b820*/  HMMA.16816.F32 R16, R24.reuse, R20, R16 ;  /* 0x000000141810723c */ /* 0x042fec0000001810 */
[C---:B------:R-:W-:Y:S01]  /*1b830*/  HMMA.16816.F32 R12, R24.reuse, R22, R12 ;  /* 0x00000016180c723c */ /* 0x040fe2000000180c */
[----:B------:R-:W1:Y:S05]  /*1b840*/  LDSM.16.M88.4 R20, [R216] ;  /* 0x00000000d814783b */ /* 0x000e6a0000000200 */
[C---:B--2---:R-:W-:Y:S06]  /*1b850*/  HMMA.16816.F32 R8, R24.reuse, R192, R8 ;  /* 0x000000c01808723c */ /* 0x044fec0000001808 */
[C---:B------:R-:W-:Y:S01]  /*1b860*/  HMMA.16816.F32 R4, R24.reuse, R194, R4 ;  /* 0x000000c21804723c */ /* 0x040fe20000001804 */
[----:B------:R-:W2:Y:S05]  /*1b870*/  LDSM.16.M88.4 R192, [R216+0x1000] ;  /* 0x00100000d8c0783b */ /* 0x000eaa0000000200 */
[C---:B----4-:R-:W-:Y:S06]  /*1b880*/  HMMA.16816.F32 R184, R24.reuse, R188, R184 ;  /* 0x000000bc18b8723c */ /* 0x050fec00000018b8 */
[C---:B------:R-:W-:Y:S01]  /*1b890*/  HMMA.16816.F32 R180, R24.reuse, R190, R180 ;  /* 0x000000be18b4723c */ /* 0x040fe200000018b4 */
[----:B------:R-:W4:Y:S05]  /*1b8a0*/  LDSM.16.M88.4 R188, [R216+0x1800] ;  /* 0x00180000d8bc783b */ /* 0x000f2a0000000200 */
[C---:B-----5:R-:W-:Y:S06]  /*1b8b0*/  HMMA.16816.F32 R176, R24.reuse, R32, R176 ;  /* 0x0000002018b0723c */ /* 0x060fec00000018b0 */
[----:B------:R-:W-:Y:S01]  /*1b8c0*/  HMMA.16816.F32 R172, R24, R34, R172 ;  /* 0x0000002218ac723c */ /* 0x000fe200000018ac */
[----:B------:R-:W-:Y:S04]  /*1b8d0*/  LDSM.16.M88.4 R32, [R226+0x2000] ;  /* 0x00200000e220783b */ /* 0x000fe80000000200 */
        /* <DEDUP_REMOVED lines=10> */
[----:B----4-:R-:W-:Y:S06]  /*1b980*/  HMMA.16816.F32 R176, R28, R188, R176 ;  /* 0x000000bc1cb0723c */ /* 0x010fec00000018b0 */
[C---:B-----5:R-:W-:Y:S06]  /*1b990*/  HMMA.16816.F32 R16, R32.reuse, R24, R16 ;  /* 0x000000182010723c */ /* 0x060fec0000001810 */
[C---:B------:R-:W-:Y:S01]  /*1b9a0*/  HMMA.16816.F32 R12, R32.reuse, R26, R12 ;  /* 0x0000001a200c723c */ /* 0x040fe2000000180c */
[----:B------:R-:W2:Y:S05]  /*1b9b0*/  LDSM.16.M88.4 R24, [R213] ;  /* 0x00000000d518783b */ /* 0x000eaa0000000200 */
[C---:B-1----:R-:W-:Y:S06]  /*1b9c0*/  HMMA.16816.F32 R8, R32.reuse, R20, R8 ;  /* 0x000000142008723c */ /* 0x042fec0000001808 */
[----:B------:R-:W-:Y:S01]  /*1b9d0*/  HMMA.16816.F32 R4, R32, R22, R4 ;  /* 0x000000162004723c */ /* 0x000fe20000001804 */
[----:B------:R-:W1:Y:S05]  /*1b9e0*/  LDSM.16.M88.4 R20, [R214] ;  /* 0x00000000d614783b */ /* 0x000e6a0000000200 */
[----:B------:R-:W-:Y:S01]  /*1b9f0*/  HMMA.16816.F32 R172, R28, R190, R172 ;  /* 0x000000be1cac723c */ /* 0x000fe200000018ac */
[----:B------:R-:W4:Y:S04]  /*1ba00*/  LDSM.16.M88.4 R188, [R225+0xb800] ;  /* 0x00b80000e1bc783b */ /* 0x000f280000000200 */
[----:B------:R-:W5:Y:S01]  /*1ba10*/  LDSM.16.M88.4 R28, [R215] ;  /* 0x00000000d71c783b */ /* 0x000f620000000200 */
[C---:B------:R-:W-:Y:S06]  /*1ba20*/  HMMA.16816.F32 R184, R32.reuse, R196, R184 ;  /* 0x000000c420b8723c */ /* 0x040fec00000018b8 */
[----:B------:R-:W-:Y:S01]  /*1ba30*/  HMMA.16816.F32 R180, R32, R198, R180 ;  /* 0x000000c620b4723c */ /* 0x000fe200000018b4 */
[----:B------:R-:W5:-:S15]  /*1ba40*/  LDSM.16.M88.4 R196, [R212] ;  /* 0x00000000d4c4783b */ /* 0x000f5e0000000200 */
[----:B------:R-:W-:-:S02]  /*1ba50*/  NOP ;  /* 0x0000000000007918 */ /* 0x000fc40000000000 */
[C---:B--2---:R-:W-:Y:S06]  /*1ba60*/  HMMA.16816.F32 R184, R192.reuse, R24, R184 ;  /* 0x00000018c0b8723c */ /* 0x044fec00000018b8 */
[C---:B-1----:R-:W-:Y:S06]  /*1ba70*/  HMMA.16816.F32 R8, R192.reuse, R20, R8 ;  /* 0x00000014c008723c */ /* 0x042fec0000001808 */
[C---:B------:R-:W-:Y:S01]  /*1ba80*/  HMMA.16816.F32 R4, R192.reuse, R22, R4 ;  /* 0x00000016c004723c */ /* 0x040fe20000001804 */
[----:B------:R-:W-:Y:S05]  /*1ba90*/  LDSM.16.M88.4 R20, [R222+0x2000] ;  /* 0x00200000de14783b */ /* 0x000fea0000000200 */
[----:B------:R-:W-:Y:S01]  /*1baa0*/  HMMA.16816.F32 R180, R192, R26, R180 ;  /* 0x0000001ac0b4723c */ /* 0x000fe200000018b4 */
[----:B------:R-:W1:Y:S05]  /*1bab0*/  LDSM.16.M88.4 R24, [R220+0xb000] ;  /* 0x00b00000dc18783b */ /* 0x000e6a0000000200 */
[C---:B----4-:R-:W-:Y:S06]  /*1bac0*/  HMMA.16816.F32 R176, R32.reuse, R188, R176 ;  /* 0x000000bc20b0723c */ /* 0x050fec00000018b0 */
[----:B------:R-:W-:Y:S01]  /*1bad0*/  HMMA.16816.F32 R172, R32, R190, R172 ;  /* 0x000000be20ac723c */ /* 0x000fe200000018ac */
[----:B------:R-:W2:Y:S04]  /*1bae0*/  LDSM.16.M88.4 R188, [R220+0xa000] ;  /* 0x00a00000dcbc783b */ /* 0x000ea80000000200 */
[----:B------:R-:W4:Y:S01]  /*1baf0*/  LDSM.16.M88.4 R32, [R220+0xa800] ;  /* 0x00a80000dc20783b */ /* 0x000f220000000200 */
[C---:B-----5:R-:W-:Y:S06]  /*1bb00*/  HMMA.16816.F32 R16, R192.reuse, R28, R16 ;  /* 0x0000001cc010723c */ /* 0x060fec0000001810 */
[C---:B------:R-:W-:Y:S01]  /*1bb10*/  HMMA.16816.F32 R12, R192.reuse, R30, R12 ;  /* 0x0000001ec00c723c */ /* 0x040fe2000000180c */
[----:B------:R-:W5:Y:S05]  /*1bb20*/  LDSM.16.M88.4 R28, [R220+0xb800] ;  /* 0x00b80000dc1c783b */ /* 0x000f6a0000000200 */
        /* <DEDUP_REMOVED lines=19> */
[----:B------:R-:W-:Y:S05]  /*1bc60*/  LDSM.16.M88.4 R196, [R210] ;  /* 0x00000000d2c4783b */ /* 0x000fea0000000200 */
[C---:B--2---:R-:W-:Y:S06]  /*1bc70*/  HMMA.16816.F32 R184, R24.reuse, R188, R184 ;  /* 0x000000bc18b8723c */ /* 0x044fec00000018b8 */
[C---:B------:R-:W-:Y:S01]  /*1bc80*/  HMMA.16816.F32 R180, R24.reuse, R190, R180 ;  /* 0x000000be18b4723c */ /* 0x040fe200000018b4 */
[----:B------:R-:W1:Y:S05]  /*1bc90*/  LDSM.16.M88.4 R188, [R225+0xd000] ;  /* 0x00d00000e1bc783b */ /* 0x000e6a0000000200 */
[C---:B----4-:R-:W-:Y:S06]  /*1bca0*/  HMMA.16816.F32 R176, R24.reuse, R32, R176 ;  /* 0x0000002018b0723c */ /* 0x050fec00000018b0 */
[C---:B------:R-:W-:Y:S01]  /*1bcb0*/  HMMA.16816.F32 R172, R24.reuse, R34, R172 ;  /* 0x0000002218ac723c */ /* 0x040fe200000018ac */
[----:B------:R-:W2:Y:S05]  /*1bcc0*/  LDSM.16.M88.4 R32, [R225+0xd800] ;  /* 0x00d80000e120783b */ /* 0x000eaa0000000200 */
[C---:B------:R-:W-:Y:S06]  /*1bcd0*/  HMMA.16816.F32 R8, R24.reuse, R192, R8 ;  /* 0x000000c01808723c */ /* 0x040fec0000001808 */
[----:B------:R-:W-:Y:S01]  /*1bce0*/  HMMA.16816.F32 R4, R24, R194, R4 ;  /* 0x000000c21804723c */ /* 0x000fe20000001804 */
[----:B------:R-:W4:Y:S04]  /*1bcf0*/  LDSM.16.M88.4 R192, [R225+0xc800] ;  /* 0x00c80000e1c0783b */ /* 0x000f280000000200 */
[----:B------:R-:W-:Y:S01]  /*1bd00*/  LDSM.16.M88.4 R24, [R224+0x4000] ;  /* 0x00400000e018783b */ /* 0x000fe20000000200 */
[C---:B-----5:R-:W-:Y:S06]  /*1bd10*/  HMMA.16816.F32 R16, R28.reuse, R20, R16 ;  /* 0x000000141c10723c */ /* 0x060fec0000001810 */
[C---:B------:R-:W-:Y:S01]  /*1bd20*/  HMMA.16816.F32 R12, R28.reuse, R22, R12 ;  /* 0x000000161c0c723c */ /* 0x040fe2000000180c */
[----:B------:R-:W5:Y:S05]  /*1bd30*/  LDSM.16.M88.4 R20, [R211] ;  /* 0x00000000d314783b */ /* 0x000f6a0000000200 */
[C---:B-1----:R-:W-:Y:S06]  /*1bd40*/  HMMA.16816.F32 R184, R28.reuse, R188, R184 ;  /* 0x000000bc1cb8723c */ /* 0x042fec00000018b8 */
[C---:B------:R-:W-:Y:S01]  /*1bd50*/  HMMA.16816.F32 R180, R28.reuse, R190, R180 ;  /* 0x000000be1cb4723c */ /* 0x040fe200000018b4 */
[----:B------:R-:W1:Y:S05]  /*1bd60*/  LDSM.16.M88.4 R188, [R209] ;  /* 0x00000000d1bc783b */ /* 0x000e6a0000000200 */
[C---:B--2---:R-:W-:Y:S06]  /*1bd70*/  HMMA.16816.F32 R176, R28.reuse, R32, R176 ;  /* 0x000000201cb0723c */ /* 0x044fec00000018b0 */
[C---:B------:R-:W-:Y:S01]  /*1bd80*/  HMMA.16816.F32 R172, R28.reuse, R34, R172 ;  /* 0x000000221cac723c */ /* 0x040fe200000018ac */
[----:B------:R-:W2:Y:S05]  /*1bd90*/  LDSM.16.M88.4 R32, [R208] ;  /* 0x00000000d020783b */ /* 0x000eaa0000000200 */
[C---:B----4-:R-:W-:Y:S06]  /*1bda0*/  HMMA.16816.F32 R8, R28.reuse, R192, R8 ;  /* 0x000000c01c08723c */ /* 0x050fec0000001808 */
[----:B------:R-:W-:Y:S01]  /*1bdb0*/  HMMA.16816.F32 R4, R28, R194, R4 ;  /* 0x000000c21c04723c */ /* 0x000fe20000001804 */
[----:B------:R-:W-:Y:S04]  /*1bdc0*/  LDSM.16.M88.4 R28, [R222+0x4000] ;  /* 0x00400000de1c783b */ /* 0x000fe80000000200 */
[----:B------:R-:W-:Y:S01]  /*1bdd0*/  LDSM.16.M88.4 R192, [R220+0xc800] ;  /* 0x00c80000dcc0783b */ /* 0x000fe20000000200 */
[C---:B-----5:R-:W-:Y:S06]  /*1bde0*/  HMMA.16816.F32 R16, R24.reuse, R20, R16 ;  /* 0x000000141810723c */ /* 0x060fec0000001810 */
[C---:B------:R-:W-:Y:S01]  /*1bdf0*/  HMMA.16816.F32 R12, R24.reuse, R22, R12 ;  /* 0x00000016180c723c */ /* 0x040fe2000000180c */
[----:B------:R-:W4:Y:S05]  /*1be00*/  LDSM.16.M88.4 R20, [R220+0xc000] ;  /* 0x00c00000dc14783b */ /* 0x000f2a0000000200 */
        /* <DEDUP_REMOVED lines=9> */
[----:B------:R-:W5:Y:S01]  /*1bea0*/  LDSM.16.M88.4 R24, [R216+0x4000] ;  /* 0x00400000d818783b */ /* 0x000f620000000200 */
[C---:B----4-:R-:W-:Y:S06]  /*1beb0*/  HMMA.16816.F32 R16, R28.reuse, R20, R16 ;  /* 0x000000141c10723c */ /* 0x050fec0000001810 */
[C---:B------:R-:W-:Y:S01]  /*1bec0*/  HMMA.16816.F32 R12, R28.reuse, R22, R12 ;  /* 0x000000161c0c723c */ /* 0x040fe2000000180c */
[----:B------:R-:W4:Y:S05]  /*1bed0*/  LDSM.16.M88.4 R20, [R216+0x4800] ;  /* 0x00480000d814783b */ /* 0x000f2a0000000200 */
[C---:B------:R-:W-:Y:S06]  /*1bee0*/  HMMA.16816.F32 R8, R28.reuse, R192, R8 ;  /* 0x000000c01c08723c */ /* 0x040fec0000001808 */
[C---:B------:R-:W-:Y:S01]  /*1bef0*/  HMMA.16816.F32 R4, R28.reuse, R194, R4 ;  /* 0x000000c21c04723c */ /* 0x040fe20000001804 */
[----:B------:R-:W3:Y:S05]  /*1bf00*/  LDSM.16.M88.4 R192, [R216+0x5000] ;  /* 0x00500000d8c0783b */ /* 0x000eea0000000200 */
[C---:B-1----:R-:W-:Y:S06]  /*1bf10*/  HMMA.16816.F32 R184, R28.reuse, R188, R184 ;  /* 0x000000bc1cb8723c */ /* 0x042fec00000018b8 */
[C---:B------:R-:W-:Y:S01]  /*1bf20*/  HMMA.16816.F32 R180, R28.reuse, R190, R180 ;  /* 0x000000be1cb4723c */ /* 0x040fe200000018b4 */
[----:B------:R-:W1:Y:S05]  /*1bf30*/  LDSM.16.M88.4 R188, [R216+0x5800] ;  /* 0x00580000d8bc783b */ /* 0x000e6a0000000200 */
[C---:B--2---:R-:W-:Y:S06]  /*1bf40*/  HMMA.16816.F32 R176, R28.reuse, R32, R176 ;  /* 0x000000201cb0723c */ /* 0x044fec00000018b0 */
[----:B------:R-:W-:Y:S01]  /*1bf50*/  HMMA.16816.F32 R172, R28, R34, R172 ;  /* 0x000000221cac723c */ /* 0x000fe200000018ac */
[----:B------:R-:W-:Y:S04]  /*1bf60*/  LDSM.16.M88.4 R32, [R226+0x6000] ;  /* 0x00600000e220783b */ /* 0x000fe80000000200 */
[----:B------:R-:W2:Y:S01]  /*1bf70*/  LDSM.16.M88.4 R28, [R225+0xe000] ;  /* 0x00e00000e11c783b */ /* 0x000ea20000000200 */
[C---:B-----5:R-:W-:Y:S06]  /*1bf80*/  HMMA.16816.F32 R16, R196.reuse, R24, R16 ;  /* 0x00000018c410723c */ /* 0x060fec0000001810 */
[C---:B------:R-:W-:Y:S01]  /*1bf90*/  HMMA.16816.F32 R12, R196.reuse, R26, R12 ;  /* 0x0000001ac40c723c */ /* 0x040fe2000000180c */
[----:B------:R-:W5:Y:S05]  /*1bfa0*/  LDSM.16.M88.4 R24, [R225+0xe800] ;  /* 0x00e80000e118783b */ /* 0x000f6a0000000200 */
[C---:B----4-:R-:W-:Y:S06]  /*1bfb0*/  HMMA.16816.F32 R8, R196.reuse, R20, R8 ;  /* 0x00000014c408723c */ /* 0x050fec0000001808 */
[C---:B------:R-:W-:Y:S01]  /*1bfc0*/  HMMA.16816.F32 R4, R196.reuse, R22, R4 ;  /* 0x00000016c404723c */ /* 0x040fe20000001804 */
[----:B------:R-:W4:Y:S05]  /*1bfd0*/  LDSM.16.M88.4 R20, [R225+0xf000] ;  /* 0x00f00000e114783b */ /* 0x000f2a0000000200 */
[C---:B---3--:R-:W-:Y:S06]  /*1bfe0*/  HMMA.16816.F32 R184, R196.reuse, R192, R184 ;  /* 0x000000c0c4b8723c */ /* 0x048fec00000018b8 */
[C---:B------:R-:W-:Y:S01]  /*1bff0*/  HMMA.16816.F32 R180, R196.reuse, R194, R180 ;  /* 0x000000c2c4b4723c */ /* 0x040fe200000018b4 */
[----:B------:R-:W-:Y:S05]  /*1c000*/  LDSM.16.M88.4 R192, [R206] ;  /* 0x00000000cec0783b */ /* 0x000fea0000000200 */
[C---:B-1----:R-:W-:Y:S06]  /*1c010*/  HMMA.16816.F32 R176, R196.reuse, R188, R176 ;  /* 0x000000bcc4b0723c */ /* 0x042fec00000018b0 */
[----:B------:R-:W-:Y:S01]  /*1c020*/  HMMA.16816.F32 R172, R196, R190, R172 ;  /* 0x000000bec4ac723c */ /* 0x000fe200000018ac */
[----:B------:R-:W1:Y:S04]  /*1c030*/  LDSM.16.M88.4 R188, [R225+0xf800] ;  /* 0x00f80000e1bc783b */ /* 0x000e680000000200 */
[----:B------:R-:W-:Y:S01]  /*1c040*/  LDSM.16.M88.4 R196, [R204] ;  /* 0x00000000ccc4783b */ /* 0x000fe20000000200 */
[C---:B--2---:R-:W-:Y:S06]  /*1c050*/  HMMA.16816.F32 R16, R32.reuse, R28, R16 ;  /* 0x0000001c2010723c */ /* 0x044fec0000001810 */
[C---:B------:R-:W-:Y:S01]  /*1c060*/  HMMA.16816.F32 R12, R32.reuse, R30, R12 ;  /* 0x0000001e200c723c */ /* 0x040fe2000000180c */
[----:B------:R-:W2:Y:S05]  /*1c070*/  LDSM.16.M88.4 R28, [R224+0x6000] ;  /* 0x00600000e01c783b */ /* 0x000eaa0000000200 */
[C---:B-----5:R-:W-:Y:S06]  /*1c080*/  HMMA.16816.F32 R8, R32.reuse, R24, R8 ;  /* 0x000000182008723c */ /* 0x060fec0000001808 */
[C---:B------:R-:W-:Y:S01]  /*1c090*/  HMMA.16816.F32 R4, R32.reuse, R26, R4 ;  /* 0x0000001a2004723c */ /* 0x040fe20000001804 */
[----:B------:R-:W3:Y:S05]  /*1c0a0*/  LDSM.16.M88.4 R24, [R207] ;  /* 0x00000000cf18783b */ /* 0x000eea0000000200 */
[C---:B----4-:R-:W-:Y:S06]  /*1c0b0*/  HMMA.16816.F32 R184, R32.reuse, R20, R184 ;  /* 0x0000001420b8723c */ /* 0x050fec00000018b8 */
[C---:B------:R-:W-:Y:S01]  /*1c0c0*/  HMMA.16816.F32 R180, R32.reuse, R22, R180 ;  /* 0x0000001620b4723c */ /* 0x040fe200000018b4 */
[----:B------:R-:W4:Y:S05]  /*1c0d0*/  LDSM.16.M88.4 R20, [R205] ;  /* 0x00000000cd14783b */ /* 0x000f2a0000000200 */
[C---:B-1----:R-:W-:Y:S06]  /*1c0e0*/  HMMA.16816.F32 R176, R32.reuse, R188, R176 ;  /* 0x000000bc20b0723c */ /* 0x042fec00000018b0 */
[----:B------:R-:W-:Y:S01]  /*1c0f0*/  HMMA.16816.F32 R188, R32, R190, R172 ;  /* 0x000000be20bc723c */ /* 0x000fe200000018ac */
[----:B------:R-:W-:Y:S04]  /*1c100*/  LDSM.16.M88.4 R172, [R222+0x6000] ;  /* 0x00600000deac783b */ /* 0x000fe80000000200 */
[----:B------:R-:W1:Y:S01]  /*1c110*/  LDSM.16.M88.4 R32, [R220+0xe000] ;  /* 0x00e00000dc20783b */ /* 0x000e620000000200 */
[C---:B--2---:R-:W-:Y:S06]  /*1c120*/  HMMA.16816.F32 R8, R28.reuse, R192, R8 ;  /* 0x000000c01c08723c */ /* 0x044fec0000001808 */
[C---:B------:R-:W-:Y:S06]  /*1c130*/  HMMA.16816.F32 R4, R28.reuse, R194, R4 ;  /* 0x000000c21c04723c */ /* 0x040fec0000001804 */
[C---:B---3--:R-:W-:Y:S06]  /*1c140*/  HMMA.16816.F32 R16, R28.reuse, R24, R16 ;  /* 0x000000181c10723c */ /* 0x048fec0000001810 */
[C---:B------:R-:W-:Y:S01]  /*1c150*/  HMMA.16816.F32 R12, R28.reuse, R26, R12 ;  /* 0x0000001a1c0c723c */ /* 0x040fe2000000180c */
[----:B------:R-:W-:Y:S05]  /*1c160*/  LDSM.16.M88.4 R24, [R216+0x6000] ;  /* 0x00600000d818783b */ /* 0x000fea0000000200 */
[C---:B----4-:R-:W-:Y:S01]  /*1c170*/  HMMA.16816.F32 R192, R28.reuse, R20, R184 ;  /* 0x000000141cc0723c */ /* 0x050fe200000018b8 */
[----:B------:R-:W-:Y:S05]  /*1c180*/  LDSM.16.M88.4 R184, [R221+0x6000] ;  /* 0x00600000ddb8783b */ /* 0x000fea0000000200 */
[C---:B------:R-:W-:Y:S01]  /*1c190*/  HMMA.16816.F32 R180, R28.reuse, R22, R180 ;  /* 0x000000161cb4723c */ /* 0x040fe200000018b4 */
[----:B------:R-:W2:Y:S05]  /*1c1a0*/  LDSM.16.M88.4 R20, [R220+0xe800] ;  /* 0x00e80000dc14783b */ /* 0x000eaa0000000200 */
[----:B------:R-:W-:Y:S06]  /*1c1b0*/  HMMA.16816.F32 R176, R28, R196, R176 ;  /* 0x000000c41cb0723c */ /* 0x000fec00000018b0 */
[----:B-1----:R-:W-:Y:S06]  /*1c1c0*/  HMMA.16816.F32 R16, R172, R32, R16 ;  /* 0x00000020ac10723c */ /* 0x002fec0000001810 */
[----:B------:R-:W-:Y:S01]  /*1c1d0*/  HMMA.16816.F32 R188, R28, R198, R188 ;  /* 0x000000c61cbc723c */ /* 0x000fe200000018bc */
[----:B------:R-:W1:Y:S05]  /*1c1e0*/  LDSM.16.M88.4 R28, [R216+0x6800] ;  /* 0x00680000d81c783b */ /* 0x000e6a0000000200 */
[C---:B------:R-:W-:Y:S06]  /*1c1f0*/  HMMA.16816.F32 R12, R172.reuse, R34, R12 ;  /* 0x00000022ac0c723c */ /* 0x040fec000000180c */
[----:B--2---:R-:W-:Y:S06]  /*1c200*/  HMMA.16816.F32 R8, R172, R20, R8 ;  /* 0x00000014ac08723c */ /* 0x004fec0000001808 */
[----:B------:R-:W-:-:S12]  /*1c210*/  HMMA.16816.F32 R16, R184, R24, R16 ;  /* 0x00000018b810723c */ /* 0x000fd80000001810 */
[----:B------:R-:W-:Y:S01]  /*1c220*/  HMMA.16816.F32 R12, R184, R26, R12 ;  /* 0x0000001ab80c723c */ /* 0x000fe2000000180c */
[----:B------:R-:W2:Y:S05]  /*1c230*/  LDSM.16.M88.4 R24, [R220+0xf000] ;  /* 0x00f00000dc18783b */ /* 0x000eaa0000000200 */
[----:B------:R-:W-:Y:S06]  /*1c240*/  HMMA.16816.F32 R4, R172, R22, R4 ;  /* 0x00000016ac04723c */ /* 0x000fec0000001804 */
[C---:B-1----:R-:W-:Y:S01]  /*1c250*/  HMMA.16816.F32 R8, R184.reuse, R28, R8 ;  /* 0x0000001cb808723c */ /* 0x042fe20000001808 */
[-C--:B------:R-:W-:Y:S01]  /*1c260*/  FMUL.FTZ R17, R17, R0.reuse ;  /* 0x0000000011117220 */ /* 0x080fe20000410000 */
[-C--:B------:R-:W-:Y:S01]  /*1c270*/  FMUL.FTZ R18, R18, R0.reuse ;  /* 0x0000000012127220 */ /* 0x080fe20000410000 */
[-C--:B------:R-:W-:Y:S01]  /*1c280*/  FMUL.FTZ R19, R19, R0.reuse ;  /* 0x0000000013137220 */ /* 0x080fe20000410000 */
[-C--:B------:R-:W-:Y:S01]  /*1c290*/  FMUL.FTZ R2, R16, R0.reuse ;  /* 0x0000000010027220 */ /* 0x080fe20000410000 */
[----:B------:R-:W1:Y:S08]  /*1c2a0*/  MUFU.TANH R20, R17 ;  /* 0x0000001100147308 */ /* 0x000e700000002400 */
[----:B------:R-:W-:Y:S08]  /*1c2b0*/  MUFU.TANH R32, R18 ;  /* 0x0000001200207308 */ /* 0x000ff00000002400 */
[----:B------:R3:W4:Y:S01]  /*1c2c0*/  MUFU.TANH R21, R19 ;  /* 0x0000001300157308 */ /* 0x0007220000002400 */
[----:B------:R-:W-:Y:S02]  /*1c2d0*/  HMMA.16816.F32 R4, R184, R30, R4 ;  /* 0x0000001eb804723c */ /* 0x000fe40000001804 */
[-C--:B------:R-:W-:Y:S01]  /*1c2e0*/  FMUL.FTZ R8, R8, R0.reuse ;  /* 0x0000000008087220 */ /* 0x080fe20000410000 */
[-C--:B------:R-:W-:Y:S01]  /*1c2f0*/  FMUL.FTZ R9, R9, R0.reuse ;  /* 0x0000000009097220 */ /* 0x080fe20000410000 */
[-C--:B------:R-:W-:Y:S01]  /*1c300*/  FMUL.FTZ R10, R10, R0.reuse ;  /* 0x000000000a0a7220 */ /* 0x080fe20000410000 */
[----:B---3--:R-:W3:Y:S01]  /*1c310*/  LDSM.16.M88.4 R16, [R216+0x7000] ;  /* 0x00700000d810783b */ /* 0x008ee20000000200 */
[----:B--2---:R-:W-:Y:S01]  /*1c320*/  HMMA.16816.F32 R192, R172, R24, R192 ;  /* 0x00000018acc0723c */ /* 0x004fe200000018c0 */
[----:B------:R-:W-:Y:S06]  /*1c330*/  MUFU.TANH R23, R8 ;  /* 0x0000000800177308 */ /* 0x000fec0000002400 */
[----:B------:R-:W-:-:S02]  /*1c340*/  FMUL.FTZ R24, R11, R0 ;  /* 0x000000000b187220 */ /* 0x000fc40000410000 */
[----:B------:R-:W-:Y:S08]  /*1c350*/  MUFU.TANH R22, R9 ;  /* 0x0000000900167308 */ /* 0x000ff00000002400 */
[----:B------:R2:W-:Y:S02]  /*1c360*/  MUFU.TANH R25, R10 ;  /* 0x0000000a00197308 */ /* 0x0005e40000002400 */
[----:B--2---:R-:W2:Y:S01]  /*1c370*/  LDSM.16.M88.4 R8, [R220+0xf800] ;  /* 0x00f80000dc08783b */ /* 0x004ea20000000200 */
[-C--:B------:R-:W-:Y:S01]  /*1c380*/  FMUL.FTZ R4, R4, R0.reuse ;  /* 0x0000000004047220 */ /* 0x080fe20000410000 */
[-C--:B------:R-:W-:Y:S01]  /*1c390*/  FMUL.FTZ R5, R5, R0.reuse ;  /* 0x0000000005057220 */ /* 0x080fe20000410000 */
[-C--:B------:R-:W-:Y:S01]  /*1c3a0*/  FMUL.FTZ R6, R6, R0.reuse ;  /* 0x0000000006067220 */ /* 0x080fe20000410000 */
[-C--:B------:R-:W-:Y:S01]  /*1c3b0*/  FMUL.FTZ R28, R7, R0.reuse ;  /* 0x00000000071c7220 */ /* 0x080fe20000410000 */
[----:B---3--:R-:W-:Y:S01]  /*1c3c0*/  HMMA.16816.F32 R192, R184, R16, R192 ;  /* 0x00000010b8c0723c */ /* 0x008fe200000018c0 */
[----:B------:R-:W-:Y:S08]  /*1c3d0*/  MUFU.TANH R16, R4 ;  /* 0x0000000400107308 */ /* 0x000ff00000002400 */
[----:B------:R-:W-:Y:S01]  /*1c3e0*/  MUFU.TANH R17, R5 ;  /* 0x0000000500117308 */ /* 0x000fe20000002400 */
[C---:B------:R-:W-:Y:S01]  /*1c3f0*/  HMMA.16816.F32 R180, R172.reuse, R26, R180 ;  /* 0x0000001aacb4723c */ /* 0x040fe200000018b4 */
[----:B------:R-:W3:Y:S06]  /*1c400*/  S2R R26, SR_TID.X ;  /* 0x00000000001a7919 */ /* 0x000eec0000002100 */
[----:B------:R5:W-:Y:S02]  /*1c410*/  MUFU.TANH R29, R6 ;  /* 0x00000006001d7308 */ /* 0x000be40000002400 */
[----:B-----5:R-:W5:Y:S01]  /*1c420*/  LDSM.16.M88.4 R4, [R216+0x7800] ;  /* 0x00780000d804783b */ /* 0x020f620000000200 */
[C---:B--2---:R-:W-:Y:S06]  /*1c430*/  HMMA.16816.F32 R176, R172.reuse, R8, R176 ;  /* 0x00000008acb0723c */ /* 0x044fec00000018b0 */
[----:B------:R-:W-:Y:S01]  /*1c440*/  HMMA.16816.F32 R188, R172, R10, R188 ;  /* 0x0000000aacbc723c */ /* 0x000fe200000018bc */
[----:B------:R-:W-:Y:S01]  /*1c450*/  FMUL.FTZ R12, R12, R0 ;  /* 0x000000000c0c7220 */ /* 0x000fe20000410000 */
[----:B---3--:R-:W-:-:S02]  /*1c460*/  IMAD.SHL.U32 R8, R26, 0x2, RZ ;  /* 0x000000021a087824 */ /* 0x008fc400078e00ff */
[-C--:B------:R-:W-:Y:S01]  /*1c470*/  FMUL.FTZ R14, R14, R0.reuse ;  /* 0x000000000e0e7220 */ /* 0x080fe20000410000 */
[-C--:B------:R-:W-:Y:S01]  /*1c480*/  FMUL.FTZ R13, R13, R0.reuse ;  /* 0x000000000d0d7220 */ /* 0x080fe20000410000 */
[----:B------:R-:W-:Y:S02]  /*1c490*/  FMUL.FTZ R15, R15, R0 ;  /* 0x000000000f0f7220 */ /* 0x000fe40000410000 */
[----:B------:R-:W-:Y:S01]  /*1c4a0*/  HMMA.16816.F32 R180, R184, R18, R180 ;  /* 0x00000012b8b4723c */ /* 0x000fe200000018b4 */
[----:B------:R-:W-:Y:S01]  /*1c4b0*/  LOP3.LUT R8, R8, 0x6, RZ, 0xc0, !PT ;  /* 0x0000000608087812 */ /* 0x000fe200078ec0ff */
[----:B------:R-:W2:Y:S08]  /*1c4c0*/  MUFU.TANH R12, R12 ;  /* 0x0000000c000c7308 */ /* 0x000eb00000002400 */
[----:B------:R-:W-:Y:S01]  /*1c4d0*/  MUFU.TANH R24, R24 ;  /* 0x0000001800187308 */ /* 0x000fe20000002400 */
[----:B------:R-:W-:-:S07]  /*1c4e0*/  IMAD R8, R244, 0x40, R8 ;  /* 0x00000040f4087824 */ /* 0x000fce00078e0208 */
[----:B------:R-:W-:Y:S01]  /*1c4f0*/  MUFU.TANH R28, R28 ;  /* 0x0000001c001c7308 */ /* 0x000fe20000002400 */
[----:B------:R-:W-:Y:S01]  /*1c500*/  FMUL.FTZ R192, R192, R0 ;  /* 0x00000000c0c07220 */ /* 0x000fe20000410000 */
[----:B------:R-:W-:-:S04]  /*1c510*/  DEPBAR.LE SB0, 0x0 ;  /* 0x000080000000791a */ /* 0x000fc80000000000 */
[C---:B-----5:R-:W-:Y:S02]  /*1c520*/  HMMA.16816.F32 R176, R184.reuse, R4, R176 ;  /* 0x00000004b8b0723c */ /* 0x060fe400000018b0 */
[----:B------:R-:W3:Y:S04]  /*1c530*/  MUFU.TANH R14, R14 ;  /* 0x0000000e000e7308 */ /* 0x000ee80000002400 */
[----:B------:R-:W-:Y:S01]  /*1c540*/  HMMA.16816.F32 R188, R184, R6, R188 ;  /* 0x00000006b8bc723c */ /* 0x000fe200000018bc */
[----:B------:R-:W-:-:S03]  /*1c550*/  VIADD R9, R8, 0x1 ;  /* 0x0000000108097836 */ /* 0x000fc60000000000 */
[----:B------:R-:W5:Y:S01]  /*1c560*/  MUFU.TANH R13, R13 ;  /* 0x0000000d000d7308 */ /* 0x000f620000002400 */
[----:B------:R-:W-:-:S07]  /*1c570*/  VIADD R4, R8, 0x9 ;  /* 0x0000000908047836 */ /* 0x000fce0000000000 */
[----:B------:R-:W5:Y:S01]  /*1c580*/  MUFU.TANH R15, R15 ;  /* 0x0000000f000f7308 */ /* 0x000f620000002400 */
[C---:B------:R-:W-:Y:S01]  /*1c590*/  ISETP.GE.AND P4, PT, R9.reuse, R170, PT ;  /* 0x000000aa0900720c */ /* 0x040fe20003f86270 */
[C---:B------:R-:W-:Y:S01]  /*1c5a0*/  VIADD R19, R8.reuse, 0x10 ;  /* 0x0000001008137836 */ /* 0x040fe20000000000 */
[-C--:B------:R-:W-:Y:S01]  /*1c5b0*/  ISETP.GE.AND P1, PT, R9, R171.reuse, PT ;  /* 0x000000ab0900720c */ /* 0x080fe20003f26270 */
[----:B------:R-:W-:Y:S02]  /*1c5c0*/  VIADD R9, R8, 0x8 ;  /* 0x0000000808097836 */ /* 0x000fe40000000000 */
[----:B------:R-:W-:Y:S01]  /*1c5d0*/  FMUL.FTZ R18, R193, R0 ;  /* 0x00000000c1127220 */ /* 0x000fe20000410000 */
[C---:B------:R-:W-:Y:S02]  /*1c5e0*/  ISETP.GE.AND P5, PT, R4.reuse, R170, PT ;  /* 0x000000aa0400720c */ /* 0x040fe40003fa6270 */
[----:B------:R-:W-:Y:S01]  /*1c5f0*/  ISETP.GE.AND P2, PT, R4, R171, PT ;  /* 0x000000ab0400720c */ /* 0x000fe20003f46270 */
[----:B------:R-:W-:Y:S01]  /*1c600*/  VIADD R11, R8, 0x11 ;  /* 0x00000011080b7836 */ /* 0x000fe20000000000 */
[----:B-1----:R-:W-:-:S02]  /*1c610*/  FSEL R5, R20, -INF , !P4 ;  /* 0xff80000014057808 */ /* 0x002fc40006000000 */
[----:B----4-:R-:W-:Y:S02]  /*1c620*/  FSEL R4, R21, -INF , !P1 ;  /* 0xff80000015047808 */ /* 0x010fe40004800000 */
[CC--:B------:R-:W-:Y:S02]  /*1c630*/  ISETP.GE.AND P6, PT, R9.reuse, R170.reuse, PT ;  /* 0x000000aa0900720c */ /* 0x0c0fe40003fc6270 */
[-C--:B------:R-:W-:Y:S02]  /*1c640*/  ISETP.GE.AND P3, PT, R9, R171.reuse, PT ;  /* 0x000000ab0900720c */ /* 0x080fe40003f66270 */
[C---:B------:R-:W-:Y:S02]  /*1c650*/  ISETP.GE.AND P4, PT, R19.reuse, R170, PT ;  /* 0x000000aa1300720c */ /* 0x040fe40003f86270 */
[----:B------:R-:W-:Y:S01]  /*1c660*/  ISETP.GE.AND P1, PT, R19, R171, PT ;  /* 0x000000ab1300720c */ /* 0x000fe20003f26270 */
[----:B------:R-:W-:Y:S02]  /*1c670*/  VIADD R19, R8, 0x18 ;  /* 0x0000001808137836 */ /* 0x000fe40000000000 */
[----:B------:R-:W-:Y:S01]  /*1c680*/  FMUL.FTZ R176, R176, R0 ;  /* 0x00000000b0b07220 */ /* 0x000fe20000410000 */
[----:B------:R-:W1:Y:S01]  /*1c690*/  MUFU.TANH R18, R18 ;  /* 0x0000001200127308 */ /* 0x000e620000002400 */
[----:B--2---:R-:W-:Y:S01]  /*1c6a0*/  FSEL R12, R12, -INF , !P6 ;  /* 0xff8000000c0c7808 */ /* 0x004fe20007000000 */
[----:B------:R-:W-:Y:S01]  /*1c6b0*/  VIADD R7, R8, 0x20 ;  /* 0x0000002008077836 */ /* 0x000fe20000000000 */
[----:B---3--:R-:W-:Y:S01]  /*1c6c0*/  FSEL R14, R14, -INF , !P3 ;  /* 0xff8000000e0e7808 */ /* 0x008fe20005800000 */
[----:B------:R-:W-:Y:S01]  /*1c6d0*/  VIADD R20, R8, 0x19 ;  /* 0x0000001908147836 */ /* 0x000fe20000000000 */
[----:B------:R-:W-:-:S02]  /*1c6e0*/  ISETP.GE.AND P6, PT, R11, R170, PT ;  /* 0x000000aa0b00720c */ /* 0x000fc40003fc6270 */
[-C--:B------:R-:W-:Y:S02]  /*1c6f0*/  ISETP.GE.AND P3, PT, R11, R171.reuse, PT ;  /* 0x000000ab0b00720c */ /* 0x080fe40003f66270 */
[----:B-----5:R-:W-:Y:S02]  /*1c700*/  FSEL R13, R13, -INF , !P5 ;  /* 0xff8000000d0d7808 */ /* 0x020fe40006800000 */
[----:B------:R-:W-:Y:S02]  /*1c710*/  FSEL R15, R15, -INF , !P2 ;  /* 0xff8000000f0f7808 */ /* 0x000fe40005000000 */
[C---:B------:R-:W-:Y:S02]  /*1c720*/  ISETP.GE.AND P5, PT, R19.reuse, R170, PT ;  /* 0x000000aa1300720c */ /* 0x040fe40003fa6270 */
[----:B------:R-:W-:Y:S01]  /*1c730*/  ISETP.GE.AND P2, PT, R19, R171, PT ;  /* 0x000000ab1300720c */ /* 0x000fe20003f46270 */
[----:B------:R-:W-:Y:S01]  /*1c740*/  FMUL.FTZ R193, R194, R0 ;  /* 0x00000000c2c17220 */ /* 0x000fe20000410000 */
[----:B------:R2:W3:Y:S01]  /*1c750*/  MUFU.TANH R19, R176 ;  /* 0x000000b000137308 */ /* 0x0004e20000002400 */
[----:B------:R-:W-:-:S02]  /*1c760*/  FSEL R22, R22, -INF , !P6 ;  /* 0xff80000016167808 */ /* 0x000fc40007000000 */
[----:B------:R-:W-:Y:S02]  /*1c770*/  FSEL R26, R24, -INF , !P3 ;  /* 0xff800000181a7808 */ /* 0x000fe40005800000 */
[----:B------:R-:W-:Y:S02]  /*1c780*/  FSEL R23, R23, -INF , !P4 ;  /* 0xff80000017177808 */ /* 0x000fe40006000000 */
[----:B------:R-:W-:Y:S02]  /*1c790*/  FSEL R27, R25, -INF , !P1 ;  /* 0xff800000191b7808 */ /* 0x000fe40004800000 */
[CC--:B------:R-:W-:Y:S02]  /*1c7a0*/  ISETP.GE.AND P6, PT, R7.reuse, R170.reuse, PT ;  /* 0x000000aa0700720c */ /* 0x0c0fe40003fc6270 */
[-C--:B------:R-:W-:Y:S01]  /*1c7b0*/  ISETP.GE.AND P3, PT, R7, R171.reuse, PT ;  /* 0x000000ab0700720c */ /* 0x080fe20003f66270 */
[----:B------:R-:W-:Y:S01]  /*1c7c0*/  VIADD R7, R8, 0x28 ;  /* 0x0000002808077836 */ /* 0x000fe20000000000 */
[----:B------:R-:W-:Y:S01]  /*1c7d0*/  ISETP.GE.AND P4, PT, R20, R170, PT ;  /* 0x000000aa1400720c */ /* 0x000fe20003f86270 */
[-C--:B--2---:R-:W-:Y:S01]  /*1c7e0*/  FMUL.FTZ R176, R188, R0.reuse ;  /* 0x00000000bcb07220 */ /* 0x084fe20000410000 */
[----:B------:R-:W-:Y:S01]  /*1c7f0*/  ISETP.GE.AND P1, PT, R20, R171, PT ;  /* 0x000000ab1400720c */ /* 0x000fe20003f26270 */
[----:B------:R-:W-:Y:S01]  /*1c800*/  VIADD R6, R8, 0x21 ;  /* 0x0000002108067836 */ /* 0x000fe20000000000 */
[----:B------:R2:W4:Y:S01]  /*1c810*/  MUFU.TANH R196, R192 ;  /* 0x000000c000c47308 */ /* 0x0005220000002400 */
[-C--:B------:R-:W-:Y:S01]  /*1c820*/  FMUL.FTZ R10, R182, R0.reuse ;  /* 0x00000000b60a7220 */ /* 0x080fe20000410000 */
[-C--:B------:R-:W-:Y:S01]  /*1c830*/  FMUL.FTZ R181, R181, R0.reuse ;  /* 0x00000000b5b57220 */ /* 0x080fe20000410000 */
[-C--:B------:R-:W-:Y:S01]  /*1c840*/  FMUL.FTZ R183, R183, R0.reuse ;  /* 0x00000000b7b77220 */ /* 0x080fe20000410000 */
[----:B------:R-:W-:Y:S01]  /*1c850*/  FSEL R20, R17, -INF , !P4 ;  /* 0xff80000011147808 */ /* 0x000fe20006000000 */
[----:B------:R-:W-:Y:S01]  /*1c860*/  FMUL.FTZ R180, R180, R0 ;  /* 0x00000000b4b47220 */ /* 0x000fe20000410000 */
[----:B------:R-:W-:-:S02]  /*1c870*/  FSEL R24, R28, -INF , !P1 ;  /* 0xff8000001c187808 */ /* 0x000fc40004800000 */
[----:B------:R-:W5:Y:S01]  /*1c880*/  MUFU.TANH R193, R193 ;  /* 0x000000c100c17308 */ /* 0x000f620000002400 */
[----:B------:R-:W-:Y:S02]  /*1c890*/  FSEL R21, R16, -INF , !P5 ;  /* 0xff80000010157808 */ /* 0x000fe40006800000 */
[C---:B------:R-:W-:Y:S02]  /*1c8a0*/  ISETP.GE.AND P4, PT, R7.reuse, R170, PT ;  /* 0x000000aa0700720c */ /* 0x040fe40003f86270 */
[----:B------:R-:W-:-:S03]  /*1c8b0*/  ISETP.GE.AND P1, PT, R7, R171, PT ;  /* 0x000000ab0700720c */ /* 0x000fc60003f26270 */
[----:B------:R-:W5:Y:S01]  /*1c8c0*/  MUFU.TANH R176, R176 ;  /* 0x000000b000b07308 */ /* 0x000f620000002400 */
[----:B--2---:R-:W-:Y:S01]  /*1c8d0*/  FMUL.FTZ R192, R195, R0 ;  /* 0x00000000c3c07220 */ /* 0x004fe20000410000 */
[----:B------:R-:W-:Y:S01]  /*1c8e0*/  ISETP.GE.AND P5, PT, R6, R170, PT ;  /* 0x000000aa0600720c */ /* 0x000fe20003fa6270 */
[----:B------:R-:W-:Y:S02]  /*1c8f0*/  VIADD R7, R8, 0x30 ;  /* 0x0000003008077836 */ /* 0x000fe40000000000 */
[-C--:B------:R-:W-:Y:S01]  /*1c900*/  FMUL.FTZ R177, R177, R0.reuse ;  /* 0x00000000b1b17220 */ /* 0x080fe20000410000 */
[-C--:B------:R-:W-:Y:S01]  /*1c910*/  FMUL.FTZ R174, R178, R0.reuse ;  /* 0x00000000b2ae7220 */ /* 0x080fe20000410000 */
[-C--:B------:R-:W-:Y:S01]  /*1c920*/  FMUL.FTZ R173, R179, R0.reuse ;  /* 0x00000000b3ad7220 */ /* 0x080fe20000410000 */
[----:B------:R-:W-:Y:S01]  /*1c930*/  FSEL R25, R29, -INF , !P2 ;  /* 0xff8000001d197808 */ /* 0x000fe20005000000 */
[----:B------:R-:W2:Y:S01]  /*1c940*/  MUFU.TANH R9, R181 ;  /* 0x000000b500097308 */ /* 0x000ea20000002400 */
[-C--:B------:R-:W-:Y:S01]  /*1c950*/  FMUL.FTZ R175, R189, R0.reuse ;  /* 0x00000000bdaf7220 */ /* 0x080fe20000410000 */
[----:B-1----:R-:W-:Y:S01]  /*1c960*/  FSEL R195, R18, -INF , !P5 ;  /* 0xff80000012c37808 */ /* 0x002fe20006800000 */
[-C--:B------:R-:W-:Y:S01]  /*1c970*/  FMUL.FTZ R29, R190, R0.reuse ;  /* 0x00000000be1d7220 */ /* 0x080fe20000410000 */
[----:B------:R-:W-:Y:S01]  /*1c980*/  FMUL.FTZ R28, R191, R0 ;  /* 0x00000000bf1c7220 */ /* 0x000fe20000410000 */
[----:B------:R-:W-:-:S03]  /*1c990*/  ISETP.GE.AND P5, PT, R7, R170, PT ;  /* 0x000000aa0700720c */ /* 0x000fc60003fa6270 */
[----:B------:R-:W1:Y:S01]  /*1c9a0*/  MUFU.TANH R11, R183 ;  /* 0x000000b7000b7308 */ /* 0x000e620000002400 */
[----:B------:R-:W-:Y:S01]  /*1c9b0*/  VIADD R0, R8, 0x38 ;  /* 0x0000003808007836 */ /* 0x000fe20000000000 */
[----:B------:R-:W-:-:S06]  /*1c9c0*/  ISETP.GE.AND P2, PT, R6, R171, PT ;  /* 0x000000ab0600720c */ /* 0x000fcc0003f46270 */
[----:B------:R-:W1:Y:S01]  /*1c9d0*/  MUFU.TANH R192, R192 ;  /* 0x000000c000c07308 */ /* 0x000e620000002400 */
[----:B---3--:R-:W-:-:S07]  /*1c9e0*/  FSEL R179, R19, -INF , !P5 ;  /* 0xff80000013b37808 */ /* 0x008fce0006800000 */
[----:B------:R-:W3:Y:S01]  /*1c9f0*/  MUFU.TANH R194, R180 ;  /* 0x000000b400c27308 */ /* 0x000ee20000002400 */
[----:B------:R-:W-:-:S07]  /*1ca00*/  VIADD R6, R8, 0x29 ;  /* 0x0000002908067836 */ /* 0x000fce0000000000 */
[----:B------:R-:W3:Y:S01]  /*1ca10*/  MUFU.TANH R10, R10 ;  /* 0x0000000a000a7308 */ /* 0x000ee20000002400 */
[----:B------:R-:W-:-:S07]  /*1ca20*/  ISETP.GE.AND P5, PT, R0, R170, PT ;  /* 0x000000aa0000720c */ /* 0x000fce0003fa6270 */
[----:B------:R-:W-:Y:S01]  /*1ca30*/  MUFU.TANH R177, R177 ;  /* 0x000000b100b17308 */ /* 0x000fe20000002400 */
[----:B----4-:R-:W-:-:S07]  /*1ca40*/  FSEL R196, R196, -INF , !P6 ;  /* 0xff800000c4c47808 */ /* 0x010fce0007000000 */
[----:B------:R-:W4:Y:S01]  /*1ca50*/  MUFU.TANH R174, R174 ;  /* 0x000000ae00ae7308 */ /* 0x000f220000002400 */
[----:B-----5:R-:W-:-:S07]  /*1ca60*/  FSEL R193, R193, -INF , !P3 ;  /* 0xff800000c1c17808 */ /* 0x020fce0005800000 */
[----:B------:R-:W5:Y:S01]  /*1ca70*/  MUFU.TANH R173, R173 ;  /* 0x000000ad00ad7308 */ /* 0x000f620000002400 */
[----:B------:R-:W-:Y:S02]  /*1ca80*/  FSEL R176, R176, -INF , !P5 ;  /* 0xff800000b0b07808 */ /* 0x000fe40006800000 */
[C---:B------:R-:W-:Y:S02]  /*1ca90*/  ISETP.GE.AND P6, PT, R6.reuse, R170, PT ;  /* 0x000000aa0600720c */ /* 0x040fe40003fc6270 */
[----:B------:R-:W-:-:S03]  /*1caa0*/  ISETP.GE.AND P3, PT, R6, R171, PT ;  /* 0x000000ab0600720c */ /* 0x000fc60003f66270 */
[----:B------:R-:W-:Y:S01]  /*1cab0*/  MUFU.TANH R2, R2 ;  /* 0x0000000200027308 */ /* 0x000fe20000002400 */
[----:B------:R-:W-:Y:S01]  /*1cac0*/  ISETP.GT.AND P5, PT, R244, R231, PT ;  /* 0x000000e7f400720c */ /* 0x000fe20003fa4270 */
[----:B------:R-:W-:-:S06]  /*1cad0*/  VIADD R6, R8, 0x31 ;  /* 0x0000003108067836 */ /* 0x000fcc0000000000 */
[----:B------:R-:W-:Y:S01]  /*1cae0*/  MUFU.TANH R175, R175 ;  /* 0x000000af00af7308 */ /* 0x000fe20000002400 */
[----:B--2---:R-:W-:-:S07]  /*1caf0*/  FSEL R190, R9, -INF , !P6 ;  /* 0xff80000009be7808 */ /* 0x004fce0007000000 */
[----:B------:R-:W2:Y:S01]  /*1cb00*/  MUFU.TANH R29, R29 ;  /* 0x0000001d001d7308 */ /* 0x000ea20000002400 */
[----:B-1----:R-:W-:-:S07]  /*1cb10*/  FSEL R188, R11, -INF , !P3 ;  /* 0xff8000000bbc7808 */ /* 0x002fce0005800000 */
[----:B------:R-:W1:Y:S01]  /*1cb20*/  MUFU.TANH R28, R28 ;  /* 0x0000001c001c7308 */ /* 0x000e620000002400 */
[----:B------:R-:W-:Y:S02]  /*1cb30*/  FSEL R192, R192, -INF , !P2 ;  /* 0xff800000c0c07808 */ /* 0x000fe40005000000 */
[----:B---3--:R-:W-:Y:S02]  /*1cb40*/  FSEL R194, R194, -INF , !P4 ;  /* 0xff800000c2c27808 */ /* 0x008fe40006000000 */
[----:B------:R-:W-:Y:S01]  /*1cb50*/  FSEL R189, R10, -INF , !P1 ;  /* 0xff8000000abd7808 */ /* 0x000fe20004800000 */
[----:B------:R-:W-:Y:S01]  /*1cb60*/  BAR.SYNC.DEFER_BLOCKING 0x0 ;  /* 0x0000000000007b1d */ /* 0x000fe20000010000 */
[C---:B------:R-:W-:Y:S02]  /*1cb70*/  ISETP.GE.AND P6, PT, R8.reuse, R170, PT ;  /* 0x000000aa0800720c */ /* 0x040fe40003fc6270 */
[CC--:B------:R-:W-:Y:S01]  /*1cb80*/  ISETP.GE.AND P3, PT, R8.reuse, R171.reuse, PT ;  /* 0x000000ab0800720c */ /* 0x0c0fe20003f66270 */
[----:B------:R-:W-:Y:S01]  /*1cb90*/  VIADD R8, R8, 0x39 ;  /* 0x0000003908087836 */ /* 0x000fe20000000000 */
[----:B------:R-:W-:-:S02]  /*1cba0*/  ISETP.GE.AND P2, PT, R7, R171, PT ;  /* 0x000000ab0700720c */ /* 0x000fc40003f46270 */
[C---:B------:R-:W-:Y:S02]  /*1cbb0*/  ISETP.GE.AND P4, PT, R6.reuse, R170, PT ;  /* 0x000000aa0600720c */ /* 0x040fe40003f86270 */
[-C--:B------:R-:W-:Y:S02]  /*1cbc0*/  ISETP.GE.AND P1, PT, R6, R171.reuse, PT ;  /* 0x000000ab0600720c */ /* 0x080fe40003f26270 */
[----:B----4-:R-:W-:Y:S02]  /*1cbd0*/  FSEL R174, R174, -INF , !P2 ;  /* 0xff800000aeae7808 */ /* 0x010fe40005000000 */
[----:B------:R-:W-:Y:S02]  /*1cbe0*/  FSEL R177, R177, -INF , !P4 ;  /* 0xff800000b1b17808 */ /* 0x000fe40006000000 */
[----:B-----5:R-:W-:Y:S01]  /*1cbf0*/  FSEL R173, R173, -INF , !P1 ;  /* 0xff800000adad7808 */ /* 0x020fe20004800000 */
[----:B------:R-:W-:Y:S01]  /*1cc00*/  BSSY B1, `(.L_x_4142) ;  /* 0x0000091000017945 */ /* 0x000fe20003800000 */
[----:B------:R-:W-:-:S02]  /*1cc10*/  ISETP.GE.AND P2, PT, R0, R171, PT ;  /* 0x000000ab0000720c */ /* 0x000fc40003f46270 */
[C---:B------:R-:W-:Y:S02]  /*1cc20*/  ISETP.GE.AND P4, PT, R8.reuse, R170, PT ;  /* 0x000000aa0800720c */ /* 0x040fe40003f86270 */
[----:B------:R-:W-:Y:S02]  /*1cc30*/  ISETP.GE.AND P1, PT, R8, R171, PT ;  /* 0x000000ab0800720c */ /* 0x000fe40003f26270 */
[----:B--2---:R-:W-:Y:S02]  /*1cc40*/  FSEL R29, R29, -INF , !P2 ;  /* 0xff8000001d1d7808 */ /* 0x004fe40005000000 */
[----:B------:R-:W-:Y:S02]  /*1cc50*/  FSEL R2, R2, -INF , !P6 ;  /* 0xff80000002027808 */ /* 0x000fe40007000000 */
[----:B------:R-:W-:Y:S02]  /*1cc60*/  FSEL R175, R175, -INF , !P4 ;  /* 0xff800000afaf7808 */ /* 0x000fe40006000000 */
[----:B------:R-:W-:-:S02]  /*1cc70*/  FSEL R32, R32, -INF , !P3 ;  /* 0xff80000020207808 */ /* 0x000fc40005800000 */
        /* <DEDUP_REMOVED lines=9> */
[----:B------:R-:W-:Y:S02]  /*1cd10*/  R2UR UR15, R201 ;  /* 0x00000000c90f72ca */ /* 0x000fe400000e0000 */
[----:B------:R-:W-:Y:S02]  /*1cd20*/  IADD3 R11, R0, -0x40, RZ ;  /* 0xffffffc0000b7810 */ /* 0x000fe40007ffe0ff */
[----:B------:R-:W-:Y:S02]  /*1cd30*/  IABS R8, R0 ;  /* 0x0000000000087213 */ /* 0x000fe40000000000 */
[----:B------:R-:W-:-:S02]  /*1cd40*/  IABS R6, R11 ;  /* 0x0000000b00067213 */ /* 0x000fc40000000000 */
[C---:B------:R-:W-:Y:S02]  /*1cd50*/  R2UR UR12, R200.reuse ;  /* 0x00000000c80c72ca */ /* 0x040fe400000e0000 */
        /* <DEDUP_REMOVED lines=8> */
[-C--:B------:R-:W-:Y:S02]  /*1cde0*/  LOP3.LUT R11, R11, R17.reuse, RZ, 0x3c, !PT ;  /* 0x000000110b0b7212 */ /* 0x080fe400078e3cff */
[----:B------:R-:W-:Y:S02]  /*1cdf0*/  ISETP.GE.AND P2, PT, R0, RZ, PT ;  /* 0x000000ff0000720c */ /* 0x000fe40003f46270 */
        /* <DEDUP_REMOVED lines=22> */
[----:B------:R-:W-:Y:S02]  /*1cf60*/  @P6 IADD3 R16, R16, 0x1, RZ ;  /* 0x0000000110106810 */ /* 0x000fe40007ffe0ff */
[----:B------:R-:W-:-:S03]  /*1cf70*/  @P4 VIADD R10, R10, 0x1 ;  /* 0x000000010a0a4836 */ /* 0x000fc60000000000 */
[----:B------:R-:W-:Y:S02]  /*1cf80*/  IMAD.MOV.U32 R7, RZ, RZ, R16 ;  /* 0x000000ffff077224 */ /* 0x000fe400078e0010 */
[----:B------:R-:W-:Y:S02]  /*1cf90*/  MOV R8, R10 ;  /* 0x0000000a00087202 */ /* 0x000fe40000000f00 */
[----:B------:R-:W-:Y:S01]  /*1cfa0*/  @!P2 IMAD.MOV R7, RZ, RZ, -R7 ;  /* 0x000000ffff07a224 */ /* 0x000fe200078e0a07 */
[----:B------:R-:W2:Y:S02]  /*1cfb0*/  LD.E.64 R10, desc[UR4][R202.64+0x38] ;  /* 0x00003804ca0a7980 */ /* 0x000ea4000c101b00 */
[----:B------:R-:W-:Y:S02]  /*1cfc0*/  @!P0 IMAD.MOV R8, RZ, RZ, -R8 ;  /* 0x000000ffff088224 */ /* 0x000fe400078e0a08 */
[----:B------:R-:W-:-:S03]  /*1cfd0*/  SEL R7, R0, R7, !P1 ;  /* 0x0000000700077207 */ /* 0x000fc60004800000 */
[----:B------:R-:W-:Y:S02]  /*1cfe0*/  SEL R8, R0, R8, !P1 ;  /* 0x0000000800087207 */ /* 0x000fe40004800000 */
        /* <DEDUP_REMOVED lines=20> */
.L_x_4145:
[----:B------:R-:W-:Y:S02]  /*1d130*/  R2UR UR4, R200 ;  /* 0x00000000c80472ca */ /* 0x000fe400000e0000 */
[----:B------:R-:W-:-:S13]  /*1d140*/  R2UR UR5, R201 ;  /* 0x00000000c90572ca */ /* 0x000fda00000e0000 */
[----:B------:R-:W2:Y:S02]  /*1d150*/  LD.E R0, desc[UR4][R202.64+0x38] ;  /* 0x00003804ca007980 */ /* 0x000ea4000c101900 */
[----:B--2---:R-:W-:-:S05]  /*1d160*/  IMAD.U32 R0, R0, -0x40, RZ ;  /* 0xffffffc000007824 */ /* 0x004fca00078e00ff */
[----:B------:R-:W-:Y:S02]  /*1d170*/  SHF.R.S32.HI R6, RZ, 0x1f, R0 ;  /* 0x0000001fff067819 */ /* 0x000fe40000011400 */
.L_x_4146:
[----:B------:R-:W-:Y:S05]  /*1d180*/  BSYNC B0 ;  /* 0x0000000000007941 */ /* 0x000fea0003800000 */
.L_x_4144:
[----:B------:R-:W-:Y:S02]  /*1d190*/  LEA R233, P0, R0, R233, 0x1 ;  /* 0x000000e900e97211 */ /* 0x000fe400078008ff */
[C---:B------:R-:W-:Y:S02]  /*1d1a0*/  R2UR UR14, R200.reuse ;  /* 0x00000000c80e72ca */ /* 0x040fe400000e0000 */
[C---:B------:R-:W-:Y:S02]  /*1d1b0*/  R2UR UR15, R201.reuse ;  /* 0x00000000c90f72ca */ /* 0x040fe400000e0000 */
[C---:B------:R-:W-:Y:S02]  /*1d1c0*/  R2UR UR12, R200.reuse ;  /* 0x00000000c80c72ca */ /* 0x040fe400000e0000 */
[----:B------:R-:W-:Y:S02]  /*1d1d0*/  R2UR UR13, R201 ;  /* 0x00000000c90d72ca */ /* 0x000fe400000e0000 */
[----:B------:R-:W-:-:S02]  /*1d1e0*/  R2UR UR10, R200 ;  /* 0x00000000c80a72ca */ /* 0x000fc400000e0000 */
[C---:B------:R-:W-:Y:S02]  /*1d1f0*/  R2UR UR11, R201.reuse ;  /* 0x00000000c90b72ca */ /* 0x040fe400000e0000 */
[----:B------:R-:W-:Y:S02]  /*1d200*/  R2UR UR4, R200 ;  /* 0x00000000c80472ca */ /* 0x000fe400000e0000 */
[C---:B------:R-:W-:Y:S02]  /*1d210*/  R2UR UR5, R201.reuse ;  /* 0x00000000c90572ca */ /* 0x040fe400000e0000 */
[----:B------:R-:W-:Y:S01]  /*1d220*/  LEA.HI.X R232, R0, R232, R6, 0x1, P0 ;  /* 0x000000e800e87211 */ /* 0x000fe200000f0c06 */
[----:B------:R-:W-:Y:S01]  /*1d230*/  IMAD.MOV.U32 R6, RZ, RZ, R233 ;  /* 0x000000ffff067224 */ /* 0x000fe200078e00e9 */
[----:B------:R-:W-:Y:S01]  /*1d240*/  R2UR UR30, R200 ;  /* 0x00000000c81e72ca */ /* 0x000fe200000e0000 */
[----:B------:R-:W-:Y:S01]  /*1d250*/  IMAD.SHL.U32 R0, R166, 0x20, RZ ;  /* 0x00000020a6007824 */ /* 0x000fe200078e00ff */
[----:B------:R-:W-:Y:S01]  /*1d260*/  R2UR UR31, R201 ;  /* 0x00000000c91f72ca */ /* 0x000fe200000e0000 */
[----:B------:R-:W-:Y:S01]  /*1d270*/  IMAD.MOV.U32 R7, RZ, RZ, R232 ;  /* 0x000000ffff077224 */ /* 0x000fe200078e00e8 */
[----:B------:R-:W-:-:S02]  /*1d280*/  R2UR UR28, R200 ;  /* 0x00000000c81c72ca */ /* 0x000fc400000e0000 */
[----:B------:R-:W-:Y:S02]  /*1d290*/  IADD3 R10, P0, R233, R0, RZ ;  /* 0x00000000e90a7210 */ /* 0x000fe40007f1e0ff */
[----:B------:R-:W-:Y:S01]  /*1d2a0*/  @!PT LDS RZ, [RZ] ;  /* 0x00000000fffff984 */ /* 0x000fe20000000800 */
[----:B------:R-:W-:Y:S01]  /*1d2b0*/  @!PT LDS RZ, [RZ] ;  /* 0x00000000fffff984 */ /* 0x000fe20000000800 */
[----:B------:R-:W-:Y:S01]  /*1d2c0*/  @!PT LDS RZ, [RZ] ;  /* 0x00000000fffff984 */ /* 0x000fe20000000800 */
        /* <DEDUP_REMOVED lines=8> */
[C---:B------:R-:W-:Y:S01]  /*1d350*/  R2UR UR22, R200.reuse ;  /* 0x00000000c81672ca */ /* 0x040fe200000e0000 */
[----:B------:R1:W-:Y:S01]  /*1d360*/  LDGSTS.E.BYPASS.LTC128B.128 [R239+0xe000], desc[UR4][R6.64+0x180] ;  /* 0x0e00018006ef7fae */ /* 0x0003e2000b901d44 */
[C---:B------:R-:W-:Y:S02]  /*1d370*/  R2UR UR23, R201.reuse ;  /* 0x00000000c91772ca */ /* 0x040fe400000e0000 */
[C---:B------:R-:W-:Y:S02]  /*1d380*/  R2UR UR20, R200.reuse ;  /* 0x00000000c81472ca */ /* 0x040fe400000e0000 */
[C---:B------:R-:W-:Y:S02]  /*1d390*/  R2UR UR21, R201.reuse ;  /* 0x00000000c91572ca */ /* 0x040fe400000e0000 */
[----:B------:R-:W-:Y:S02]  /*1d3a0*/  R2UR UR18, R200 ;  /* 0x00000000c81272ca */ /* 0x000fe400000e0000 */
[----:B------:R-:W-:-:S02]  /*1d3b0*/  R2UR UR19, R201 ;  /* 0x00000000c91372ca */ /* 0x000fc400000e0000 */
[----:B------:R-:W-:Y:S02]  /*1d3c0*/  R2UR UR16, R200 ;  /* 0x00000000c81072ca */ /* 0x000fe400000e0000 */
[----:B------:R-:W-:Y:S02]  /*1d3d0*/  R2UR UR17, R201 ;  /* 0x00000000c91172ca */ /* 0x000fe400000e0000 */
[----:B-1----:R-:W-:-:S05]  /*1d3e0*/  SHF.L.U64.HI R6, R166, 0x5, R167 ;  /* 0x00000005a6067819 */ /* 0x002fca00000102a7 */
[----:B------:R-:W-:Y:S01]  /*1d3f0*/  IMAD.X R11, R232, 0x1, R6, P0 ;  /* 0x00000001e80b7824 */ /* 0x000fe200000e0606 */
[----:B------:R-:W-:-:S04]  /*1d400*/  IADD3 R8, P0, R10, R0, RZ ;  /* 0x000000000a087210 */ /* 0x000fc80007f1e0ff */
[----:B------:R1:W-:Y:S01]  /*1d410*/  LDGSTS.E.BYPASS.LTC128B.128 [R239+0x8800], desc[UR30][R10.64] ;  /* 0x088000000aef7fae */ /* 0x0003e2000b901d5e */
[--C-:B------:R-:W-:Y:S01]  /*1d420*/  IMAD.X R9, R11, 0x1, R6.reuse, P0 ;  /* 0x000000010b097824 */ /* 0x100fe200000e0606 */
[----:B------:R-:W-:Y:S02]  /*1d430*/  IADD3 R16, P0, R8, R0, RZ ;  /* 0x0000000008107210 */ /* 0x000fe40007f1e0ff */
[----:B------:R1:W-:Y:S03]  /*1d440*/  LDGSTS.E.BYPASS.LTC128B.128 [R239+0xa800], desc[UR28][R10.64+0x80] ;  /* 0x0a8000800aef7fae */ /* 0x0003e6000b901d5c */
[----:B------:R-:W-:Y:S01]  /*1d450*/  IMAD.X R17, R9, 0x1, R6, P0 ;  /* 0x0000000109117824 */ /* 0x000fe200000e0606 */
        /* <DEDUP_REMOVED lines=11> */
.L_x_4143:
[----:B------:R-:W-:Y:S05]  /*1d510*/  BSYNC B1 ;  /* 0x0000000000017941 */ /* 0x000fea0003800000 */
.L_x_4142:
[----:B------:R-:W-:Y:S01]  /*1d520*/  R2UR UR4, R200 ;  /* 0x00000000c80472ca */ /* 0x000fe200000e0000 */
[----:B-1----:R-:W-:Y:S01]  /*1d530*/  LDSM.16.MT88.4 R16, [R230+0x10000] ;  /* 0x01000000e610783b */ /* 0x002fe20000004200 */
[----:B------:R-:W-:-:S13]  /*1d540*/  R2UR UR5, R201 ;  /* 0x00000000c90572ca */ /* 0x000fda00000e0000 */
[----:B------:R-:W2:Y:S01]  /*1d550*/  LD.E R31, desc[UR4][R202.64+0xdc] ;  /* 0x0000dc04ca1f7980 */ /* 0x000ea2000c101900 */
        /* <DEDUP_REMOVED lines=34> */
[----:B-1----:R-:W-:-:S03]  /*1d780*/  FMNMX.FTZ R6, R8, R6, !PT ;  /* 0x0000000608067209 */ /* 0x002fc60007810000 */
[----:B------:R-:W-:Y:S01]  /*1d790*/  LDSM.16.MT88.4 R8, [R228+0x10000] ;  /* 0x01000000e408783b */ /* 0x000fe20000004200 */
[----:B---3--:R-:W-:-:S03]  /*1d7a0*/  FMNMX.FTZ R0, R7, R0, !PT ;  /* 0x0000000007007209 */ /* 0x008fc60007810000 */
[----:B------:R-:W1:Y:S04]  /*1d7b0*/  SHFL.BFLY PT, R171, R6, 0x1, 0x1f ;  /* 0x0c201f0006ab7f89 */ /* 0x000e6800000e0000 */
[----:B------:R-:W3:Y:S01]  /*1d7c0*/  SHFL.BFLY PT, R170, R0, 0x1, 0x1f ;  /* 0x0c201f0000aa7f89 */ /* 0x000ee200000e0000 */
[----:B-1----:R-:W-:Y:S02]  /*1d7d0*/  FMNMX.FTZ R171, R6, R171, !PT ;  /* 0x000000ab06ab7209 */ /* 0x002fe40007810000 */
[----:B---3--:R-:W-:Y:S02]  /*1d7e0*/  FMNMX.FTZ R170, R0, R170, !PT ;  /* 0x000000aa00aa7209 */ /* 0x008fe40007810000 */
[----:B------:R-:W-:Y:S02]  /*1d7f0*/  FSETP.NEU.FTZ.AND P1, PT, R171, -INF , PT ;  /* 0xff800000ab00780b */ /* 0x000fe40003f3d000 */
[----:B------:R-:W-:Y:S01]  /*1d800*/  FSETP.NEU.FTZ.AND P0, PT, R170, -INF , PT ;  /* 0xff800000aa00780b */ /* 0x000fe20003f1d000 */
[C---:B--2---:R-:W-:Y:S01]  /*1d810*/  FMUL.FTZ R178, R31.reuse, R171 ;  /* 0x000000ab1fb27220 */ /* 0x044fe20000410000 */
[----:B------:R-:W-:-:S04]  /*1d820*/  FMUL.FTZ R30, R31, R170 ;  /* 0x000000aa1f1e7220 */ /* 0x000fc80000410000 */
[----:B------:R-:W-:Y:S02]  /*1d830*/  FSEL R178, R178, RZ, P1 ;  /* 0x000000ffb2b27208 */ /* 0x000fe40000800000 */
[----:B------:R-:W-:-:S03]  /*1d840*/  FSEL R30, R30, RZ, P0 ;  /* 0x000000ff1e1e7208 */ /* 0x000fc60000000000 */
[-CC-:B------:R-:W-:Y:S01]  /*1d850*/  FFMA.FTZ R165, R2, R31.reuse, -R178.reuse ;  /* 0x0000001f02a57223 */ /* 0x180fe200000108b2 */
[-C--:B------:R-:W-:Y:S01]  /*1d860*/  FFMA.FTZ R34, R12, R31.reuse, -R178 ;  /* 0x0000001f0c227223 */ /* 0x080fe200000108b2 */
[-C--:B------:R-:W-:Y:S01]  /*1d870*/  FFMA.FTZ R2, R4, R31.reuse, -R30 ;  /* 0x0000001f04027223 */ /* 0x080fe2000001081e */
[----:B------:R-:W-:Y:S01]  /*1d880*/  FSEL R4, R171, RZ, P1 ;  /* 0x000000ffab047208 */ /* 0x000fe20000800000 */
[-C--:B------:R-:W-:Y:S01]  /*1d890*/  FFMA.FTZ R33, R13, R31.reuse, -R178 ;  /* 0x0000001f0d217223 */ /* 0x080fe200000108b2 */
[-C--:B------:R-:W-:Y:S01]  /*1d8a0*/  FFMA.FTZ R0, R14, R31.reuse, -R30 ;  /* 0x0000001f0e007223 */ /* 0x080fe2000001081e */
[-C--:B------:R-:W-:Y:S01]  /*1d8b0*/  FFMA.FTZ R35, R5, R31.reuse, -R178 ;  /* 0x0000001f05237223 */ /* 0x080fe200000108b2 */
[----:B------:R-:W-:Y:S01]  /*1d8c0*/  FSEL R5, R170, RZ, P0 ;  /* 0x000000ffaa057208 */ /* 0x000fe20000000000 */
[----:B------:R-:W-:Y:S01]  /*1d8d0*/  FADD.FTZ R4, R164, -R4 ;  /* 0x80000004a4047221 */ /* 0x000fe20000010000 */
[-CC-:B------:R-:W-:Y:S01]  /*1d8e0*/  FFMA.FTZ R164, R15, R31.reuse, -R30.reuse ;  /* 0x0000001f0fa47223 */ /* 0x180fe2000001081e */
[-C--:B------:R-:W-:Y:S01]  /*1d8f0*/  FFMA.FTZ R32, R32, R31.reuse, -R30 ;  /* 0x0000001f20207223 */ /* 0x080fe2000001081e */
[----:B------:R-:W1:Y:S01]  /*1d900*/  LDSM.16.MT88.4 R12, [R229+0x10000] ;  /* 0x01000000e50c783b */ /* 0x000e620000004200 */
[----:B------:R-:W-:Y:S01]  /*1d910*/  FADD.FTZ R5, R3, -R5 ;  /* 0x8000000503057221 */ /* 0x000fe20000010000 */
[----:B------:R-:W-:Y:S01]  /*1d920*/  FMUL.FTZ R4, R31, R4 ;  /* 0x000000041f047220 */ /* 0x000fe20000410000 */
[----:B------:R-:W-:Y:S01]  /*1d930*/  MUFU.EX2 R165, R165 ;  /* 0x000000a500a57308 */ /* 0x000fe20000000800 */
[--C-:B------:R-:W-:Y:S01]  /*1d940*/  FFMA.FTZ R180, R23, R31, -R178.reuse ;  /* 0x0000001f17b47223 */ /* 0x100fe200000108b2 */
[----:B------:R-:W-:Y:S01]  /*1d950*/  FMUL.FTZ R3, R31, R5 ;  /* 0x000000051f037220 */ /* 0x000fe20000410000 */
[-CC-:B------:R-:W-:Y:S01]  /*1d960*/  FFMA.FTZ R182, R22, R31.reuse, -R178.reuse ;  /* 0x0000001f16b67223 */ /* 0x180fe200000108b2 */
[-CC-:B------:R-:W-:Y:S01]  /*1d970*/  FFMA.FTZ R181, R21, R31.reuse, -R178.reuse ;  /* 0x0000001f15b57223 */ /* 0x180fe200000108b2 */
[-C--:B------:R-:W-:Y:S01]  /*1d980*/  FFMA.FTZ R183, R20, R31.reuse, -R178 ;  /* 0x0000001f14b77223 */ /* 0x080fe200000108b2 */
[-CC-:B------:R-:W-:Y:S01]  /*1d990*/  FFMA.FTZ R184, R27, R31.reuse, -R30.reuse ;  /* 0x0000001f1bb87223 */ /* 0x180fe2000001081e */
[----:B------:R-:W-:Y:S01]  /*1d9a0*/  LDSM.16.MT88.4 R20, [R227+0x16000] ;  /* 0x01600000e314783b */ /* 0x000fe20000004200 */
[----:B------:R-:W-:Y:S01]  /*1d9b0*/  MUFU.EX2 R35, R35 ;  /* 0x0000002300237308 */ /* 0x000fe20000000800 */
[-CC-:B------:R-:W-:Y:S01]  /*1d9c0*/  FFMA.FTZ R186, R26, R31.reuse, -R30.reuse ;  /* 0x0000001f1aba7223 */ /* 0x180fe2000001081e */
[-CC-:B------:R-:W-:Y:S01]  /*1d9d0*/  FFMA.FTZ R185, R25, R31.reuse, -R30.reuse ;  /* 0x0000001f19b97223 */ /* 0x180fe2000001081e */
[-C--:B------:R-:W-:Y:S01]  /*1d9e0*/  FFMA.FTZ R187, R24, R31.reuse, -R30 ;  /* 0x0000001f18bb7223 */ /* 0x080fe2000001081e */
[-CC-:B------:R-:W-:Y:S01]  /*1d9f0*/  FFMA.FTZ R191, R196, R31.reuse, -R178.reuse ;  /* 0x0000001fc4bf7223 */ /* 0x180fe200000108b2 */
[----:B------:R-:W-:Y:S01]  /*1da00*/  LDSM.16.MT88.4 R24, [R227+0x10800] ;  /* 0x01080000e318783b */ /* 0x000fe20000004200 */
        /* <DEDUP_REMOVED lines=12> */
[-C--:B------:R-:W-:Y:S01]  /*1dad0*/  FFMA.FTZ R175, R175, R31.reuse, -R178 ;  /* 0x0000001fafaf7223 */ /* 0x080fe200000108b2 */
[-CC-:B------:R-:W-:Y:S01]  /*1dae0*/  FFMA.FTZ R174, R174, R31.reuse, -R30.reuse ;  /* 0x0000001faeae7223 */ /* 0x180fe2000001081e */
[-CC-:B------:R-:W-:Y:S01]  /*1daf0*/  FFMA.FTZ R173, R173, R31.reuse, -R30.reuse ;  /* 0x0000001fadad7223 */ /* 0x180fe2000001081e */
[-CC-:B------:R-:W-:Y:S01]  /*1db00*/  FFMA.FTZ R178, R29, R31.reuse, -R30.reuse ;  /* 0x0000001f1db27223 */ /* 0x180fe2000001081e */
[----:B------:R-:W-:-:S02]  /*1db10*/  FFMA.FTZ R196, R28, R31, -R30 ;  /* 0x0000001f1cc47223 */ /* 0x000fc4000001081e */
[----:B------:R-:W-:Y:S01]  /*1db20*/  MUFU.EX2 R32, R32 ;  /* 0x0000002000207308 */ /* 0x000fe20000000800 */
[----:B------:R-:W-:Y:S07]  /*1db30*/  LDSM.16.MT88.4 R28, [R228+0x15800] ;  /* 0x01580000e41c783b */ /* 0x000fee0000004200 */
        /* <DEDUP_REMOVED lines=147> */
[----:B------:R-:W-:Y:S01]  /*1e470*/  MUFU.EX2 R182, R182 ;  /* 0x000000b600b67308 */ /* 0x000fe20000000800 */
[-C--:B------:R-:W-:Y:S01]  /*1e480*/  FMUL.FTZ R100, R100, R172.reuse ;  /* 0x000000ac64647220 */ /* 0x080fe20000410000 */
[-C--:B------:R-:W-:Y:S01]  /*1e490*/  FMUL.FTZ R101, R101, R172.reuse ;  /* 0x000000ac65657220 */ /* 0x080fe20000410000 */
[C---:B------:R-:W-:Y:S01]  /*1e4a0*/  HMMA.16816.F32 R56, R4.reuse, R18, R56 ;  /* 0x000000120438723c */ /* 0x040fe20000001838 */
[----:B------:R-:W4:Y:S01]  /*1e4b0*/  LDSM.16.MT88.4 R16, [R229+0x14000] ;  /* 0x01400000e510783b */ /* 0x000f220000004200 */
        /* <DEDUP_REMOVED lines=15> */
[C---:B-1----:R-:W-:Y:S01]  /*1e5b0*/  HMMA.16816.F32 R84, R4.reuse, R12, R84 ;  /* 0x0000000c0454723c */ /* 0x042fe20000001854 */
[-C--:B------:R-:W-:Y:S01]  /*1e5c0*/  FMUL.FTZ R131, R131, R3.reuse ;  /* 0x0000000383837220 */ /* 0x080fe20000410000 */
[----:B------:R-:W-:Y:S01]  /*1e5d0*/  FFMA.FTZ R165, R249, R172, R165 ;  /* 0x000000acf9a57223 */ /* 0x000fe200000100a5 */
[----:B------:R-:W-:Y:S01]  /*1e5e0*/  FFMA.FTZ R3, R248, R3, R32 ;  /* 0x00000003f8037223 */ /* 0x000fe20000010020 */
[----:B------:R-:W1:Y:S02]  /*1e5f0*/  MUFU.EX2 R184, R184 ;  /* 0x000000b800b87308 */ /* 0x000e640000000800 */
[----:B------:R-:W-:Y:S01]  /*1e600*/  HMMA.16816.F32 R88, R4, R14, R88 ;  /* 0x0000000e0458723c */ /* 0x000fe20000001858 */
[----:B------:R-:W5:Y:S01]  /*1e610*/  LDSM.16.MT88.4 R12, [R229+0x16000] ;  /* 0x01600000e50c783b */ /* 0x000f620000004200 */
[----:B------:R-:W-:Y:S01]  /*1e620*/  FADD.FTZ R165, R35, R165 ;  /* 0x000000a523a57221 */ /* 0x000fe20000010000 */
[----:B------:R-:W-:-:S03]  /*1e630*/  FADD.FTZ R3, R2, R3 ;  /* 0x0000000302037221 */ /* 0x000fc60000010000 */
[----:B---3--:R-:W-:Y:S01]  /*1e640*/  HMMA.16816.F32 R92, R4, R8, R92 ;  /* 0x00000008045c723c */ /* 0x008fe2000000185c */
[----:B------:R-:W3:Y:S01]  /*1e650*/  MUFU.EX2 R186, R186 ;  /* 0x000000ba00ba7308 */ /* 0x000ee20000000800 */
[----:B------:R-:W-:Y:S01]  /*1e660*/  FADD.FTZ R165, R34, R165 ;  /* 0x000000a522a57221 */ /* 0x000fe20000010000 */
[----:B------:R-:W-:-:S03]  /*1e670*/  FADD.FTZ R3, R0, R3 ;  /* 0x0000000300037221 */ /* 0x000fc60000010000 */
[C---:B------:R-:W-:Y:S01]  /*1e680*/  HMMA.16816.F32 R96, R4.reuse, R10, R96 ;  /* 0x0000000a0460723c */ /* 0x040fe20000001860 */
[----:B------:R-:W3:Y:S01]  /*1e690*/  LDSM.16.MT88.4 R8, [R228+0x16000] ;  /* 0x01600000e408783b */ /* 0x000ee20000004200 */
[----:B------:R-:W-:Y:S01]  /*1e6a0*/  FADD.FTZ R165, R33, R165 ;  /* 0x000000a521a57221 */ /* 0x000fe20000010000 */
[----:B------:R-:W-:Y:S01]  /*1e6b0*/  MUFU.EX2 R185, R185 ;  /* 0x000000b900b97308 */ /* 0x000fe20000000800 */
[----:B------:R-:W-:Y:S01]  /*1e6c0*/  FADD.FTZ R3, R164, R3 ;  /* 0x00000003a4037221 */ /* 0x000fe20000010000 */
[----:B------:R-:W-:Y:S01]  /*1e6d0*/  MOV R164, R171 ;  /* 0x000000ab00a47202 */ /* 0x000fe20000000f00 */
[----:B----4-:R-:W-:Y:S01]  /*1e6e0*/  HMMA.16816.F32 R76, R4, R16, R76 ;  /* 0x00000010044c723c */ /* 0x010fe2000000184c */
[----:B--2---:R-:W-:Y:S01]  /*1e6f0*/  FADD.FTZ R165, R180, R165 ;  /* 0x000000a5b4a57221 */ /* 0x004fe20000010000 */
[----:B-1----:R-:W-:-:S03]  /*1e700*/  FADD.FTZ R3, R184, R3 ;  /* 0x00000003b8037221 */ /* 0x002fc60000010000 */
[----:B------:R-:W1:Y:S01]  /*1e710*/  MUFU.EX2 R187, R187 ;  /* 0x000000bb00bb7308 */ /* 0x000e620000000800 */
[C---:B------:R-:W-:Y:S01]  /*1e720*/  HMMA.16816.F32 R80, R4.reuse, R18, R80 ;  /* 0x000000120450723c */ /* 0x040fe20000001850 */
[----:B------:R-:W2:Y:S05]  /*1e730*/  LDSM.16.MT88.4 R16, [R230+0x16000] ;  /* 0x01600000e610783b */ /* 0x000eaa0000004200 */
[C---:B------:R-:W-:Y:S01]  /*1e740*/  HMMA.16816.F32 R124, R4.reuse, R20, R124 ;  /* 0x00000014047c723c */ /* 0x040fe2000000187c */
[----:B------:R-:W4:Y:S05]  /*1e750*/  MUFU.EX2 R191, R191 ;  /* 0x000000bf00bf7308 */ /* 0x000f2a0000000800 */
[C---:B------:R-:W-:Y:S01]  /*1e760*/  HMMA.16816.F32 R128, R4.reuse, R22, R128 ;  /* 0x000000160480723c */ /* 0x040fe20000001880 */
[----:B------:R-:W-:Y:S02]  /*1e770*/  LDSM.16.MT88.4 R20, [R228+0x12800] ;  /* 0x01280000e414783b */ /* 0x000fe40000004200 */
[----:B------:R-:W-:Y:S03]  /*1e780*/  MUFU.EX2 R195, R195 ;  /* 0x000000c300c37308 */ /* 0x000fe60000000800 */
[C---:B-----5:R-:W-:Y:S05]  /*1e790*/  HMMA.16816.F32 R108, R4.reuse, R12, R108 ;  /* 0x0000000c046c723c */ /* 0x060fea000000186c */
[----:B------:R-:W-:Y:S01]  /*1e7a0*/  MUFU.EX2 R194, R194 ;  /* 0x000000c200c27308 */ /* 0x000fe20000000800 */
[C---:B------:R-:W-:Y:S01]  /*1e7b0*/  HMMA.16816.F32 R112, R4.reuse, R14, R112 ;  /* 0x0000000e0470723c */ /* 0x040fe20000001870 */
[----:B------:R-:W5:Y:S05]  /*1e7c0*/  LDSM.16.MT88.4 R12, [R230+0x10800] ;  /* 0x01080000e60c783b */ /* 0x000f6a0000004200 */
[C---:B---3--:R-:W-:Y:S01]  /*1e7d0*/  HMMA.16816.F32 R116, R4.reuse, R8, R116 ;  /* 0x000000080474723c */ /* 0x048fe20000001874 */
[----:B------:R-:W-:Y:S05]  /*1e7e0*/  MUFU.EX2 R190, R190 ;  /* 0x000000be00be7308 */ /* 0x000fea0000000800 */
[C---:B------:R-:W-:Y:S01]  /*1e7f0*/  HMMA.16816.F32 R120, R4.reuse, R10, R120 ;  /* 0x0000000a0478723c */ /* 0x040fe20000001878 */
[----:B------:R-:W3:Y:S02]  /*1e800*/  LDSM.16.MT88.4 R8, [R229+0x10800] ;  /* 0x01080000e508783b */ /* 0x000ee40000004200 */
[----:B------:R-:W4:Y:S03]  /*1e810*/  MUFU.EX2 R193, R193 ;  /* 0x000000c100c17308 */ /* 0x000f260000000800 */
[C---:B--2---:R-:W-:Y:S05]  /*1e820*/  HMMA.16816.F32 R100, R4.reuse, R16, R100 ;  /* 0x000000100464723c */ /* 0x044fea0000001864 */
[----:B------:R-:W2:Y:S01]  /*1e830*/  MUFU.EX2 R192, R192 ;  /* 0x000000c000c07308 */ /* 0x000ea20000000800 */
[----:B------:R-:W-:Y:S01]  /*1e840*/  HMMA.16816.F32 R104, R4, R18, R104 ;  /* 0x000000120468723c */ /* 0x000fe20000001868 */
[----:B------:R-:W2:Y:S06]  /*1e850*/  LDSM.16.MT88.4 R16, [R228+0x10800] ;  /* 0x01080000e410783b */ /* 0x000eac0000004200 */
[----:B------:R-:W-:Y:S01]  /*1e860*/  F2FP.F16.F32.PACK_AB R4, R182, R180 ;  /* 0x000000b4b604723e */ /* 0x000fe200000000ff */
[----:B------:R-:W-:Y:S01]  /*1e870*/  MUFU.EX2 R189, R189 ;  /* 0x000000bd00bd7308 */ /* 0x000fe20000000800 */
[----:B------:R-:W-:Y:S01]  /*1e880*/  F2FP.F16.F32.PACK_AB R5, R186, R184 ;  /* 0x000000b8ba05723e */ /* 0x000fe200000000ff */
[----:B------:R-:W-:Y:S01]  /*1e890*/  FADD.FTZ R182, R182, R165 ;  /* 0x000000a5b6b67221 */ /* 0x000fe20000010000 */
[----:B------:R-:W-:Y:S01]  /*1e8a0*/  F2FP.F16.F32.PACK_AB R6, R183, R181 ;  /* 0x000000b5b706723e */ /* 0x000fe200000000ff */
[----:B------:R-:W-:Y:S01]  /*1e8b0*/  FADD.FTZ R186, R186, R3 ;  /* 0x00000003baba7221 */ /* 0x000fe20000010000 */
[----:B-1----:R-:W-:Y:S01]  /*1e8c0*/  F2FP.F16.F32.PACK_AB R7, R187, R185 ;  /* 0x000000b9bb07723e */ /* 0x002fe200000000ff */
[----:B------:R-:W-:Y:S01]  /*1e8d0*/  FADD.FTZ R182, R181, R182 ;  /* 0x000000b6b5b67221 */ /* 0x000fe20000010000 */
[----:B------:R-:W-:Y:S01]  /*1e8e0*/  MOV R3, R170 ;  /* 0x000000aa00037202 */ /* 0x000fe20000000f00 */
[----:B------:R-:W1:Y:S01]  /*1e8f0*/  MUFU.EX2 R188, R188 ;  /* 0x000000bc00bc7308 */ /* 0x000e620000000800 */
[----:B------:R-:W-:Y:S01]  /*1e900*/  FADD.FTZ R186, R185, R186 ;  /* 0x000000bab9ba7221 */ /* 0x000fe20000010000 */
[----:B------:R-:W-:-:S02]  /*1e910*/  FADD.FTZ R183, R183, R182 ;  /* 0x000000b6b7b77221 */ /* 0x000fc40000010000 */
[C---:B-----5:R-:W-:Y:S01]  /*1e920*/  HMMA.16816.F32 R160, R4.reuse, R12, R160 ;  /* 0x0000000c04a0723c */ /* 0x060fe200000018a0 */
[----:B------:R-:W-:Y:S01]  /*1e930*/  FADD.FTZ R187, R187, R186 ;  /* 0x000000babbbb7221 */ /* 0x000fe20000010000 */
[----:B----4-:R-:W-:Y:S02]  /*1e940*/  FADD.FTZ R183, R191, R183 ;  /* 0x000000b7bfb77221 */ /* 0x010fe40000010000 */
[----:B------:R-:W4:Y:S01]  /*1e950*/  MUFU.EX2 R179, R179 ;  /* 0x000000b300b37308 */ /* 0x000f220000000800 */
[----:B------:R-:W-:Y:S01]  /*1e960*/  FADD.FTZ R187, R193, R187 ;  /* 0x000000bbc1bb7221 */ /* 0x000fe20000010000 */
[C---:B------:R-:W-:Y:S01]  /*1e970*/  HMMA.16816.F32 R156, R4.reuse, R14, R156 ;  /* 0x0000000e049c723c */ /* 0x040fe2000000189c */
[----:B------:R-:W5:Y:S05]  /*1e980*/  LDSM.16.MT88.4 R12, [R230+0x12800] ;  /* 0x01280000e60c783b */ /* 0x000f6a0000004200 */
[C---:B---3--:R-:W-:Y:S01]  /*1e990*/  HMMA.16816.F32 R152, R4.reuse, R8, R152 ;  /* 0x000000080498723c */ /* 0x048fe20000001898 */
[----:B------:R-:W-:Y:S05]  /*1e9a0*/  MUFU.EX2 R177, R177 ;  /* 0x000000b100b17308 */ /* 0x000fea0000000800 */
[C---:B------:R-:W-:Y:S01]  /*1e9b0*/  HMMA.16816.F32 R148, R4.reuse, R10, R148 ;  /* 0x0000000a0494723c */ /* 0x040fe20000001894 */
[----:B------:R-:W3:Y:S02]  /*1e9c0*/  LDSM.16.MT88.4 R8, [R229+0x12800] ;  /* 0x01280000e508783b */ /* 0x000ee40000004200 */
[----:B------:R-:W-:Y:S03]  /*1e9d0*/  MUFU.EX2 R176, R176 ;  /* 0x000000b000b07308 */ /* 0x000fe60000000800 */
[C---:B--2---:R-:W-:Y:S05]  /*1e9e0*/  HMMA.16816.F32 R144, R4.reuse, R16, R144 ;  /* 0x000000100490723c */ /* 0x044fea0000001890 */
[----:B------:R-:W-:Y:S01]  /*1e9f0*/  MUFU.EX2 R175, R175 ;  /* 0x000000af00af7308 */ /* 0x000fe20000000800 */
[C---:B------:R-:W-:Y:S01]  /*1ea00*/  HMMA.16816.F32 R140, R4.reuse, R18, R140 ;  /* 0x00000012048c723c */ /* 0x040fe2000000188c */
[----:B------:R-:W2:Y:S05]  /*1ea10*/  LDSM.16.MT88.4 R16, [R227+0x12800] ;  /* 0x01280000e310783b */ /* 0x000eaa0000004200 */
[C---:B------:R-:W-:Y:S01]  /*1ea20*/  HMMA.16816.F32 R52, R4.reuse, R20, R52 ;  /* 0x000000140434723c */ /* 0x040fe20000001834 */
[----:B------:R-:W4:Y:S05]  /*1ea30*/  MUFU.EX2 R174, R174 ;  /* 0x000000ae00ae7308 */ /* 0x000f2a0000000800 */
[C---:B------:R-:W-:Y:S01]  /*1ea40*/  HMMA.16816.F32 R56, R4.reuse, R22, R56 ;  /* 0x000000160438723c */ /* 0x040fe20000001838 */
[----:B------:R-:W-:Y:S02]  /*1ea50*/  LDSM.16.MT88.4 R20, [R227+0x14800] ;  /* 0x01480000e314783b */ /* 0x000fe40000004200 */
[----:B------:R-:W4:Y:S03]  /*1ea60*/  MUFU.EX2 R173, R173 ;  /* 0x000000ad00ad7308 */ /* 0x000f260000000800 */
[C---:B-----5:R-:W-:Y:S05]  /*1ea70*/  HMMA.16816.F32 R36, R4.reuse, R12, R36 ;  /* 0x0000000c0424723c */ /* 0x060fea0000001824 */
[----:B------:R-:W5:Y:S01]  /*1ea80*/  MUFU.EX2 R178, R178 ;  /* 0x000000b200b27308 */ /* 0x000f620000000800 */
[C---:B------:R-:W-:Y:S01]  /*1ea90*/  HMMA.16816.F32 R40, R4.reuse, R14, R40 ;  /* 0x0000000e0428723c */ /* 0x040fe20000001828 */
[----:B------:R-:W1:Y:S05]  /*1eaa0*/  LDSM.16.MT88.4 R12, [R229+0x14800] ;  /* 0x01480000e50c783b */ /* 0x000e6a0000004200 */
[C---:B---3--:R-:W-:Y:S01]  /*1eab0*/  HMMA.16816.F32 R44, R4.reuse, R8, R44 ;  /* 0x00000008042c723c */ /* 0x048fe2000000182c */
[----:B------:R-:W3:Y:S05]  /*1eac0*/  MUFU.EX2 R196, R196 ;  /* 0x000000c400c47308 */ /* 0x000eea0000000800 */
[C---:B------:R-:W-:Y:S01]  /*1ead0*/  HMMA.16816.F32 R48, R4.reuse, R10, R48 ;  /* 0x0000000a0430723c */ /* 0x040fe20000001830 */
[----:B------:R-:W4:Y:S05]  /*1eae0*/  LDSM.16.MT88.4 R8, [R228+0x14800] ;  /* 0x01480000e408783b */ /* 0x000f2a0000004200 */
[C---:B------:R-:W-:Y:S06]  /*1eaf0*/  HMMA.16816.F32 R136, R4.reuse, R24, R136 ;  /* 0x000000180488723c */ /* 0x040fec0000001888 */
[C---:B------:R-:W-:Y:S01]  /*1eb00*/  HMMA.16816.F32 R132, R4.reuse, R26, R132 ;  /* 0x0000001a0484723c */ /* 0x040fe20000001884 */
[----:B------:R-:W5:Y:S05]  /*1eb10*/  LDSM.16.MT88.4 R24, [R230+0x14800] ;  /* 0x01480000e618783b */ /* 0x000f6a0000004200 */
        /* <DEDUP_REMOVED lines=91> */
[----:B------:R-:W-:Y:S01]  /*1f0d0*/  HMMA.16816.F32 R128, R4, R22, R128 ;  /* 0x000000160480723c */ /* 0x000fe20000001880 */
[----:B------:R-:W5:Y:S06]  /*1f0e0*/  LDSM.16.MT88.4 R20, [R230+0x13800] ;  /* 0x01380000e614783b */ /* 0x000f6c0000004200 */
[----:B------:R-:W-:-:S02]  /*1f0f0*/  F2FP.F16.F32.PACK_AB R4, R177, R179 ;  /* 0x000000b3b104723e */ /* 0x000fc400000000ff */
[----:B------:R-:W-:Y:S02]  /*1f100*/  F2FP.F16.F32.PACK_AB R5, R173, R174 ;  /* 0x000000aead05723e */ /* 0x000fe400000000ff */
[----:B------:R-:W-:Y:S02]  /*1f110*/  F2FP.F16.F32.PACK_AB R6, R175, R176 ;  /* 0x000000b0af06723e */ /* 0x000fe400000000ff */
[----:B------:R-:W-:-:S07]  /*1f120*/  F2FP.F16.F32.PACK_AB R7, R196, R178 ;  /* 0x000000b2c407723e */ /* 0x000fce00000000ff */
        /* <DEDUP_REMOVED lines=30> */
[C---:B------:R-:W-:Y:S06]  /*1f310*/  HMMA.16816.F32 R84, R4.reuse, R28, R84 ;  /* 0x0000001c0454723c */ /* 0x040fec0000001854 */
        /* <DEDUP_REMOVED lines=8> */
[C---:B------:R-:W-:Y:S06]  /*1f3a0*/  HMMA.16816.F32 R120, R4.reuse, R10, R120 ;  /* 0x0000000a0478723c */ /* 0x040fec0000001878 */
[C---:B-----5:R-:W-:Y:S06]  /*1f3b0*/  HMMA.16816.F32 R124, R4.reuse, R20, R124 ;  /* 0x00000014047c723c */ /* 0x060fec000000187c */
[----:B------:R-:W-:-:S15]  /*1f3c0*/  HMMA.16816.F32 R128, R4, R22, R128 ;  /* 0x000000160480723c */ /* 0x000fde0000001880 */
[----:B------:R-:W-:-:S09]  /*1f3d0*/  NOP ;  /* 0x0000000000007918 */ /* 0x000fd20000000000 */
.L_x_4138:
[----:B------:R-:W-:Y:S05]  /*1f3e0*/  @!P5 BRA `(.L_x_4147) ;  /* 0x0000004000e8d947 */ /* 0x000fea0003800000 */
[C---:B------:R-:W-:Y:S01]  /*1f3f0*/  SHF.L.U64.HI R245, R168.reuse, 0x5, R169 ;  /* 0x00000005a8f57819 */ /* 0x040fe200000102a9 */
[----:B------:R-:W-:Y:S01]  /*1f400*/  IMAD.SHL.U32 R246, R168, 0x20, RZ ;  /* 0x00000020a8f67824 */ /* 0x000fe200078e00ff */
[C---:B------:R-:W-:Y:S01]  /*1f410*/  SHF.L.U64.HI R247, R166.reuse, 0x5, R167 ;  /* 0x00000005a6f77819 */ /* 0x040fe200000102a7 */
[----:B------:R-:W-:Y:S01]  /*1f420*/  IMAD.SHL.U32 R250, R166, 0x20, RZ ;  /* 0x00000020a6fa7824 */ /* 0x000fe200078e00ff */
[----:B------:R-:W-:Y:S01]  /*1f430*/  MOV R0, R3 ;  /* 0x0000000300007202 */ /* 0x000fe20000000f00 */
[----:B------:R-:W-:-:S07]  /*1f440*/  IMAD.MOV.U32 R2, RZ, RZ, R164 ;  /* 0x000000ffff027224 */ /* 0x000fce00078e00a4 */
.L_x_4156:
        /* <DEDUP_REMOVED lines=81> */
.L_x_4149:
[----:B-1----:R-:W-:Y:S02]  /*1f960*/  R2UR UR4, R170 ;  /* 0x00000000aa0472ca */ /* 0x002fe400000e0000 */
[----:B------:R-:W-:Y:S11]  /*1f970*/  R2UR UR5, R171 ;  /* 0x00000000ab0572ca */ /* 0x000ff600000e0000 */
[----:B------:R-:W-:Y:S02]  /*1f980*/  @!UPT UIADD3 URZ, URZ, URZ, URZ ;  /* 0x0000003f3f3ff290 */ /* 0x000fe4000fffe03f */
[----:B--2---:R-:W2:Y:S02]  /*1f990*/  LD.E R10, desc[UR4][R168.64+0x40] ;  /* 0x00004004a80a7980 */ /* 0x004ea4000c101900 */
[----:B--2---:R-:W-:Y:S05]  /*1f9a0*/  IMAD.U32 R10, R10, -0x40, RZ ;  /* 0xffffffc00a0a7824 */ /* 0x004fea00078e00ff */
[----:B------:R-:W-:Y:S02]  /*1f9b0*/  SHF.R.S32.HI R4, RZ, 0x1f, R10 ;  /* 0x0000001fff047819 */ /* 0x000fe4000001140a */
.L_x_4150:
[----:B------:R-:W-:Y:S05]  /*1f9c0*/  BSYNC B0 ;  /* 0x0000000000007941 */ /* 0x000fea0003800000 */
.L_x_4148:
[----:B------:R-:W-:Y:S01]  /*1f9d0*/  R2UR UR38, R170 ;  /* 0x00000000aa2672ca */ /* 0x000fe200000e0000 */
[----:B------:R-:W-:Y:S01]  /*1f9e0*/  BSSY B1, `(.L_x_4151) ;  /* 0x00001da000017945 */ /* 0x000fe20003800000 */
[C---:B------:R-:W-:Y:S02]  /*1f9f0*/  R2UR UR39, R171.reuse ;  /* 0x00000000ab2772ca */ /* 0x040fe400000e0000 */
[----:B------:R-:W-:Y:S02]  /*1fa00*/  LEA R242, P0, R10, R242, 0x1 ;  /* 0x000000f20af27211 */ /* 0x000fe400078008ff */
[----:B------:R-:W-:Y:S02]  /*1fa10*/  R2UR UR36, R170 ;  /* 0x00000000aa2472ca */ /* 0x000fe400000e0000 */
[C---:B------:R-:W-:Y:S02]  /*1fa20*/  R2UR UR37, R171.reuse ;  /* 0x00000000ab2572ca */ /* 0x040fe400000e0000 */
[----:B------:R-:W-:Y:S02]  /*1fa30*/  LEA.HI.X R243, R10, R243, R4, 0x1, P0 ;  /* 0x000000f30af37211 */ /* 0x000fe400000f0c04 */
[C---:B------:R-:W-:Y:S02]  /*1fa40*/  R2UR UR34, R170.reuse ;  /* 0x00000000aa2272ca */ /* 0x040fe400000e0000 */
[C---:B------:R-:W-:Y:S01]  /*1fa50*/  R2UR UR35, R171.reuse ;  /* 0x00000000ab2372ca */ /* 0x040fe200000e0000 */
[----:B------:R-:W-:Y:S01]  /*1fa60*/  @!PT LDS RZ, [RZ] ;  /* 0x00000000fffff984 */ /* 0x000fe20000000800 */
[----:B------:R-:W-:Y:S01]  /*1fa70*/  @!PT LDS RZ, [RZ] ;  /* 0x00000000fffff984 */ /* 0x000fe20000000800 */
[----:B------:R-:W-:Y:S01]  /*1fa80*/  @!PT LDS RZ, [RZ] ;  /* 0x00000000fffff984 */ /* 0x000fe20000000800 */
[----:B------:R-:W-:Y:S01]  /*1fa90*/  LDGSTS.E.BYPASS.LTC128B.128 [R239+0x10000], desc[UR38][R242.64] ;  /* 0x10000000f2ef7fae */ /* 0x000fe2000b901d66 */
[C---:B------:R-:W-:Y:S02]  /*1faa0*/  R2UR UR32, R170.reuse ;  /* 0x00000000aa2072ca */ /* 0x040fe400000e0000 */
[C---:B------:R-:W-:Y:S02]  /*1fab0*/  R2UR UR33, R171.reuse ;  /* 0x00000000ab2172ca */ /* 0x040fe400000e0000 */
[----:B------:R-:W-:Y:S01]  /*1fac0*/  R2UR UR30, R170 ;  /* 0x00000000aa1e72ca */ /* 0x000fe200000e0000 */
[----:B------:R-:W-:Y:S01]  /*1fad0*/  LDGSTS.E.BYPASS.LTC128B.128 [R239+0x12000], desc[UR36][R242.64+0x80] ;  /* 0x12000080f2ef7fae */ /* 0x000fe2000b901d64 */
[C---:B------:R-:W-:Y:S02]  /*1fae0*/  R2UR UR31, R171.reuse ;  /* 0x00000000ab1f72ca */ /* 0x040fe400000e0000 */
[----:B------:R-:W-:Y:S02]  /*1faf0*/  IADD3 R6, P0, R246, R242, RZ ;  /* 0x000000f2f6067210 */ /* 0x000fe40007f1e0ff */
[C---:B------:R-:W-:Y:S01]  /*1fb00*/  R2UR UR28, R170.reuse ;  /* 0x00000000aa1c72ca */ /* 0x040fe200000e0000 */
[----:B------:R-:W-:Y:S01]  /*1fb10*/  LDGSTS.E.BYPASS.LTC128B.128 [R239+0x14000], desc[UR34][R242.64+0x100] ;  /* 0x14000100f2ef7fae */ /* 0x000fe2000b901d62 */
[----:B------:R-:W-:Y:S01]  /*1fb20*/  R2UR UR29, R171 ;  /* 0x00000000ab1d72ca */ /* 0x000fe200000e0000 */
[----:B------:R-:W-:Y:S01]  /*1fb30*/  IMAD.X R7, R245, 0x1, R243, P0 ;  /* 0x00000001f5077824 */ /* 0x000fe200000e06f3 */
[C---:B------:R-:W-:Y:S02]  /*1fb40*/  R2UR UR26, R170.reuse ;  /* 0x00000000aa1a72ca */ /* 0x040fe400000e0000 */
[----:B------:R-:W-:Y:S01]  /*1fb50*/  LDGSTS.E.BYPASS.LTC128B.128 [R239+0x16000], desc[UR32][R242.64+0x180] ;  /* 0x16000180f2ef7fae */ /* 0x000fe2000b901d60 */
[C---:B------:R-:W-:Y:S02]  /*1fb60*/  R2UR UR27, R171.reuse ;  /* 0x00000000ab1b72ca */ /* 0x040fe400000e0000 */
[C---:B------:R-:W-:Y:S02]  /*1fb70*/  R2UR UR24, R170.reuse ;  /* 0x00000000aa1872ca */ /* 0x040fe400000e0000 */
[----:B------:R-:W-:Y:S01]  /*1fb80*/  LDGSTS.E.BYPASS.LTC128B.128 [R239+0x10800], desc[UR30][R6.64] ;  /* 0x1080000006ef7fae */ /* 0x000fe2000b901d5e */
[C---:B------:R-:W-:Y:S02]  /*1fb90*/  R2UR UR25, R171.reuse ;  /* 0x00000000ab1972ca */ /* 0x040fe400000e0000 */
[----:B------:R-:W-:Y:S02]  /*1fba0*/  R2UR UR22, R170 ;  /* 0x00000000aa1672ca */ /* 0x000fe400000e0000 */
[C---:B------:R-:W-:Y:S01]  /*1fbb0*/  R2UR UR23, R171.reuse ;  /* 0x00000000ab1772ca */ /* 0x040fe200000e0000 */
[----:B------:R-:W-:Y:S01]  /*1fbc0*/  LDGSTS.E.BYPASS.LTC128B.128 [R239+0x12800], desc[UR28][R6.64+0x80] ;  /* 0x1280008006ef7fae */ /* 0x000fe2000b901d5c */
[----:B------:R-:W-:Y:S02]  /*1fbd0*/  IADD3 R4, P0, R246, R6, RZ ;  /* 0x00000006f6047210 */ /* 0x000fe40007f1e0ff */
[C---:B------:R-:W-:Y:S02]  /*1fbe0*/  R2UR UR20, R170.reuse ;  /* 0x00000000aa1472ca */ /* 0x040fe400000e0000 */
        /* <DEDUP_REMOVED lines=20> */
[----:B------:R-:W-:Y:S02]  /*1fd30*/  R2UR UR4, R170 ;  /* 0x00000000aa0472ca */ /* 0x000fe400000e0000 */
[----:B------:R-:W-:Y:S01]  /*1fd40*/  LDGSTS.E.BYPASS.LTC128B.128 [R239+0x11800], desc[UR14][R8.64] ;  /* 0x1180000008ef7fae */ /* 0x000fe2000b901d4e */
[----:B------:R-:W-:Y:S02]  /*1fd50*/  R2UR UR5, R171 ;  /* 0x00000000ab0572ca */ /* 0x000fe400000e0000 */
[----:B------:R-:W-:Y:S02]  /*1fd60*/  ISETP.GT.AND P0, PT, R244, R231, PT ;  /* 0x000000e7f400720c */ /* 0x000fe40003f04270 */
[----:B------:R-:W-:Y:S05]  /*1fd70*/  LDGSTS.E.BYPASS.LTC128B.128 [R239+0x13800], desc[UR12][R8.64+0x80] ;  /* 0x1380008008ef7fae */ /* 0x000fea000b901d4c */
[----:B------:R-:W-:Y:S05]  /*1fd80*/  LDGSTS.E.BYPASS.LTC128B.128 [R239+0x15800], desc[UR10][R8.64+0x100] ;  /* 0x1580010008ef7fae */ /* 0x000fea000b901d4a */
[----:B------:R1:W-:Y:S05]  /*1fd90*/  LDGSTS.E.BYPASS.LTC128B.128 [R239+0x17800], desc[UR4][R8.64+0x180] ;  /* 0x1780018008ef7fae */ /* 0x0003ea000b901d44 */
[----:B------:R-:W-:Y:S05]  /*1fda0*/  LDSM.16.M88.4 R32, [R226] ;  /* 0x00000000e220783b */ /* 0x000fea0000000200 */
[----:B------:R-:W-:Y:S05]  /*1fdb0*/  LDSM.16.M88.4 R16, [R225+0x8800] ;  /* 0x00880000e110783b */ /* 0x000fea0000000200 */
[----:B------:R-:W-:Y:S05]  /*1fdc0*/  LDSM.16.M88.4 R24, [R225+0x9000] ;  /* 0x00900000e118783b */ /* 0x000fea0000000200 */
[----:B------:R-:W-:Y:S05]  /*1fdd0*/  LDSM.16.M88.4 R164, [R225+0x9800] ;  /* 0x00980000e1a4783b */ /* 0x000fea0000000200 */
[----:B------:R-:W-:Y:S05]  /*1fde0*/  LDSM.16.M88.4 R172, [R224] ;  /* 0x00000000e0ac783b */ /* 0x000fea0000000200 */
[----:B-1----:R-:W1:Y:S05]  /*1fdf0*/  LDSM.16.M88.4 R8, [R225+0x8000] ;  /* 0x00800000e108783b */ /* 0x002e6a0000000200 */
[----:B------:R-:W0:Y:S05]  /*1fe00*/  LDGDEPBAR ;  /* 0x00000000000079af */ /* 0x000e2a0000000000 */
[----:B------:R-:W2:Y:S05]  /*1fe10*/  LDSM.16.M88.4 R176, [R223] ;  /* 0x00000000dfb0783b */ /* 0x000eaa0000000200 */
[----:B------:R-:W3:Y:S05]  /*1fe20*/  LDSM.16.M88.4 R180, [R219] ;  /* 0x00000000dbb4783b */ /* 0x000eea0000000200 */
[----:B------:R-:W4:Y:S05]  /*1fe30*/  LDSM.16.M88.4 R184, [R218] ;  /* 0x00000000dab8783b */ /* 0x000f2a0000000200 */
[----:B------:R-:W5:Y:S05]  /*1fe40*/  LDSM.16.M88.4 R188, [R217] ;  /* 0x00000000d9bc783b */ /* 0x000f6a0000000200 */
[----:B------:R-:W-:Y:S05]  /*1fe50*/  LDSM.16.M88.4 R192, [R222] ;  /* 0x00000000dec0783b */ /* 0x000fea0000000200 */
[----:B------:R-:W5:Y:S05]  /*1fe60*/  LDSM.16.M88.4 R196, [R220+0x8000] ;  /* 0x00800000dcc4783b */ /* 0x000f6a0000000200 */
[----:B------:R-:W-:Y:S01]  /*1fe70*/  LDSM.16.M88.4 R200, [R220+0x9000] ;  /* 0x00900000dcc8783b */ /* 0x000fe20000000200 */
[C---:B-1----:R-:W-:Y:S04]  /*1fe80*/  HMMA.16816.F32 R4, R32.reuse, R8, RZ ;  /* 0x000000082004723c */ /* 0x042fe800000018ff */
[----:B------:R-:W5:Y:S02]  /*1fe90*/  LD.E R3, desc[UR4][R168.64+0x18c] ;  /* 0x00018c04a8037980 */ /* 0x000f64000c101900 */
[C---:B------:R-:W-:Y:S06]  /*1fea0*/  HMMA.16816.F32 R8, R32.reuse, R10, RZ ;  /* 0x0000000a2008723c */ /* 0x040fec00000018ff */
[C---:B------:R-:W-:Y:S06]  /*1feb0*/  HMMA.16816.F32 R12, R32.reuse, R16, RZ ;  /* 0x00000010200c723c */ /* 0x040fec00000018ff */
[C---:B------:R-:W-:Y:S06]  /*1fec0*/  HMMA.16816.F32 R16, R32.reuse, R18, RZ ;  /* 0x000000122010723c */ /* 0x040fec00000018ff */
[C---:B------:R-:W-:Y:S06]  /*1fed0*/  HMMA.16816.F32 R20, R32.reuse, R24, RZ ;  /* 0x000000182014723c */ /* 0x040fec00000018ff */
[C---:B------:R-:W-:Y:S06]  /*1fee0*/  HMMA.16816.F32 R24, R32.reuse, R26, RZ ;  /* 0x0000001a2018723c */ /* 0x040fec00000018ff */
[C---:B------:R-:W-:Y:S06]  /*1fef0*/  HMMA.16816.F32 R28, R32.reuse, R164, RZ ;  /* 0x000000a4201c723c */ /* 0x040fec00000018ff */
[----:B------:R-:W-:Y:S01]  /*1ff00*/  HMMA.16816.F32 R32, R32, R166, RZ ;  /* 0x000000a62020723c */ /* 0x000fe200000018ff */
[----:B------:R-:W1:Y:S05]  /*1ff10*/  LDSM.16.M88.4 R164, [R220+0x8800] ;  /* 0x00880000dca4783b */ /* 0x000e6a0000000200 */
[C---:B--2---:R-:W-:Y:S06]  /*1ff20*/  HMMA.16816.F32 R4, R172.reuse, R176, R4 ;  /* 0x000000b0ac04723c */ /* 0x044fec0000001804 */
[C---:B------:R-:W-:Y:S01]  /*1ff30*/  HMMA.16816.F32 R8, R172.reuse, R178, R8 ;  /* 0x000000b2ac08723c */ /* 0x040fe20000001808 */
[----:B------:R-:W2:Y:S05]  /*1ff40*/  LDSM.16.M88.4 R176, [R220+0x9800] ;  /* 0x00980000dcb0783b */ /* 0x000eaa0000000200 */
[C---:B---3--:R-:W-:Y:S06]  /*1ff50*/  HMMA.16816.F32 R12, R172.reuse, R180, R12 ;  /* 0x000000b4ac0c723c */ /* 0x048fec000000180c */
[C---:B------:R-:W-:Y:S01]  /*1ff60*/  HMMA.16816.F32 R16, R172.reuse, R182, R16 ;  /* 0x000000b6ac10723c */ /* 0x040fe20000001810 */
[----:B------:R-:W-:Y:S05]  /*1ff70*/  LDSM.16.M88.4 R180, [R221] ;  /* 0x00000000ddb4783b */ /* 0x000fea0000000200 */
[C---:B----4-:R-:W-:Y:S06]  /*1ff80*/  HMMA.16816.F32 R20, R172.reuse, R184, R20 ;  /* 0x000000b8ac14723c */ /* 0x050fec0000001814 */
[C---:B------:R-:W-:Y:S01]  /*1ff90*/  HMMA.16816.F32 R24, R172.reuse, R186, R24 ;  /* 0x000000baac18723c */ /* 0x040fe20000001818 */
[----:B------:R-:W3:Y:S05]  /*1ffa0*/  LDSM.16.M88.4 R184, [R216] ;  /* 0x00000000d8b8783b */ /* 0x000eea0000000200 */
[C---:B-----5:R-:W-:Y:S06]  /*1ffb0*/  HMMA.16816.F32 R28, R172.reuse, R188, R28 ;  /* 0x000000bcac1c723c */ /* 0x060fec000000181c */
[----:B------:R-:W-:Y:S01]  /*1ffc0*/  HMMA.16816.F32 R32, R172, R190, R32 ;  /* 0x000000beac20723c */ /* 0x000fe20000001820 */
[----:B------:R-:W4:Y:S05]  /*1ffd0*/  LDSM.16.M88.4 R172, [R216+0x800] ;  /* 0x00080000d8ac783b */ /* 0x000f2a0000000200 */
[C---:B------:R-:W-:Y:S01]  /*1ffe0*/  HMMA.16816.F32 R4, R192.reuse, R196, R4 ;  /* 0x000000c4c004723c */ /* 0x040fe20000001804 */
[----:B------:R-:W5:Y:S05]  /*1fff0*/  LDSM.16.M88.4 R188, [R216+0x1000] ;  /* 0x00100000d8bc783b */ /* 0x000f6a0000000200 */
        /* <DEDUP_REMOVED lines=8> */
[C---:B--2---:R-:W-:Y:S06]  /*20080*/  HMMA.16816.F32 R28, R192.reuse, R176, R28 ;  /* 0x000000b0c01c723c */ /* 0x044fec000000181c */
[----:B------:R-:W-:Y:S01]  /*20090*/  HMMA.16816.F32 R32, R192, R178, R32 ;  /* 0x000000b2c020723c */ /* 0x000fe20000001820 */
[----:B------:R-:W-:Y:S05]  /*200a0*/  LDSM.16.M88.4 R176, [R225+0xb000] ;  /* 0x00b00000e1b0783b */ /* 0x000fea0000000200 */
[C---:B---3--:R-:W-:Y:S01]  /*200b0*/  HMMA.16816.F32 R4, R180.reuse, R184, R4 ;  /* 0x000000b8b404723c */ /* 0x048fe20000001804 */
[----:B------:R-:W-:Y:S05]  /*200c0*/  LDSM.16.M88.4 R192, [R215] ;  /* 0x00000000d7c0783b */ /* 0x000fea0000000200 */
[C---:B------:R-:W-:Y:S01]  /*200d0*/  HMMA.16816.F32 R8, R180.reuse, R186, R8 ;  /* 0x000000bab408723c */ /* 0x040fe20000001808 */
[----:B------:R-:W-:Y:S05]  /*200e0*/  LDSM.16.M88.4 R184, [R225+0xb800] ;  /* 0x00b80000e1b8783b */ /* 0x000fea0000000200 */
[C---:B----4-:R-:W-:Y:S06]  /*200f0*/  HMMA.16816.F32 R12, R180.reuse, R172, R12 ;  /* 0x000000acb40c723c */ /* 0x050fec000000180c */
[C---:B------:R-:W-:Y:S01]  /*20100*/  HMMA.16816.F32 R16, R180.reuse, R174, R16 ;  /* 0x000000aeb410723c */ /* 0x040fe20000001810 */
[----:B------:R-:W2:Y:S05]  /*20110*/  LDSM.16.M88.4 R172, [R225+0xa800] ;  /* 0x00a80000e1ac783b */ /* 0x000eaa0000000200 */
[C---:B-----5:R-:W-:Y:S06]  /*20120*/  HMMA.16816.F32 R20, R180.reuse, R188, R20 ;  /* 0x000000bcb414723c */ /* 0x060fec0000001814 */
[C---:B------:R-:W-:Y:S01]  /*20130*/  HMMA.16816.F32 R24, R180.reuse, R190, R24 ;  /* 0x000000beb418723c */ /* 0x040fe20000001818 */
[----:B------:R-:W3:Y:S05]  /*20140*/  LDSM.16.M88.4 R188, [R224+0x2000] ;  /* 0x00200000e0bc783b */ /* 0x000eea0000000200 */
[C---:B-1----:R-:W-:Y:S06]  /*20150*/  HMMA.16816.F32 R28, R180.reuse, R164, R28 ;  /* 0x000000a4b41c723c */ /* 0x042fec000000181c */
[----:B------:R-:W-:Y:S01]  /*20160*/  HMMA.16816.F32 R32, R180, R166, R32 ;  /* 0x000000a6b420723c */ /* 0x000fe20000001820 */
[----:B------:R-:W1:Y:S05]  /*20170*/  LDSM.16.M88.4 R164, [R214] ;  /* 0x00000000d6a4783b */ /* 0x000e6a0000000200 */
[C---:B------:R-:W-:Y:S01]  /*20180*/  HMMA.16816.F32 R4, R196.reuse, R200, R4 ;  /* 0x000000c8c404723c */ /* 0x040fe20000001804 */
[----:B------:R-:W4:Y:S05]  /*20190*/  LDSM.16.M88.4 R180, [R213] ;  /* 0x00000000d5b4783b */ /* 0x000f2a0000000200 */
[C---:B------:R-:W-:Y:S01]  /*201a0*/  HMMA.16816.F32 R8, R196.reuse, R202, R8 ;  /* 0x000000cac408723c */ /* 0x040fe20000001808 */
[----:B------:R-:W5:Y:S05]  /*201b0*/  LDSM.16.M88.4 R200, [R212] ;  /* 0x00000000d4c8783b */ /* 0x000f6a0000000200 */
        /* <DEDUP_REMOVED lines=8> */
[----:B------:R-:W2:Y:S05]  /*20240*/  LDSM.16.M88.4 R184, [R220+0xa800] ;  /* 0x00a80000dcb8783b */ /* 0x000eaa0000000200 */
[C---:B---3--:R-:W-:Y:S01]  /*20250*/  HMMA.16816.F32 R4, R188.reuse, R192, R4 ;  /* 0x000000c0bc04723c */ /* 0x048fe20000001804 */
[----:B------:R-:W3:Y:S05]  /*20260*/  LDSM.16.M88.4 R196, [R220+0xb000] ;  /* 0x00b00000dcc4783b */ /* 0x000eea0000000200 */
[C---:B------:R-:W-:Y:S01]  /*20270*/  HMMA.16816.F32 R8, R188.reuse, R194, R8 ;  /* 0x000000c2bc08723c */ /* 0x040fe20000001808 */
[----:B------:R-:W3:Y:S05]  /*20280*/  LDSM.16.M88.4 R192, [R220+0xb800] ;  /* 0x00b80000dcc0783b */ /* 0x000eea0000000200 */
[C---:B-1----:R-:W-:Y:S06]  /*20290*/  HMMA.16816.F32 R12, R188.reuse, R164, R12 ;  /* 0x000000a4bc0c723c */ /* 0x042fec000000180c */
[C---:B------:R-:W-:Y:S01]  /*202a0*/  HMMA.16816.F32 R16, R188.reuse, R166, R16 ;  /* 0x000000a6bc10723c */ /* 0x040fe20000001810 */
[----:B------:R-:W-:Y:S05]  /*202b0*/  LDSM.16.M88.4 R164, [R221+0x2000] ;  /* 0x00200000dda4783b */ /* 0x000fea0000000200 */
[C---:B----4-:R-:W-:Y:S06]  /*202c0*/  HMMA.16816.F32 R20, R188.reuse, R180, R20 ;  /* 0x000000b4bc14723c */ /* 0x050fec0000001814 */
[C---:B------:R-:W-:Y:S01]  /*202d0*/  HMMA.16816.F32 R24, R188.reuse, R182, R24 ;  /* 0x000000b6bc18723c */ /* 0x040fe20000001818 */
[----:B------:R-:W1:Y:S05]  /*202e0*/  LDSM.16.M88.4 R180, [R216+0x2000] ;  /* 0x00200000d8b4783b */ /* 0x000e6a0000000200 */
[C---:B-----5:R-:W-:Y:S06]  /*202f0*/  HMMA.16816.F32 R28, R188.reuse, R200, R28 ;  /* 0x000000c8bc1c723c */ /* 0x060fec000000181c */
[----:B------:R-:W-:Y:S01]  /*20300*/  HMMA.16816.F32 R32, R188, R202, R32 ;  /* 0x000000cabc20723c */ /* 0x000fe20000001820 */
[----:B------:R-:W4:Y:S05]  /*20310*/  LDSM.16.M88.4 R188, [R216+0x2800] ;  /* 0x00280000d8bc783b */ /* 0x000f2a0000000200 */
[C---:B--2---:R-:W-:Y:S01]  /*20320*/  HMMA.16816.F32 R4, R172.reuse, R176, R4 ;  /* 0x000000b0ac04723c */ /* 0x044fe20000001804 */
[----:B------:R-:W2:Y:S05]  /*20330*/  LDSM.16.M88.4 R200, [R216+0x3000] ;  /* 0x00300000d8c8783b */ /* 0x000eaa0000000200 */
[C---:B------:R-:W-:Y:S01]  /*20340*/  HMMA.16816.F32 R8, R172.reuse, R178, R8 ;  /* 0x000000b2ac08723c */ /* 0x040fe20000001808 */
[----:B------:R-:W5:Y:S05]  /*20350*/  LDSM.16.M88.4 R176, [R216+0x3800] ;  /* 0x00380000d8b0783b */ /* 0x000f6a0000000200 */
[C---:B------:R-:W-:Y:S06]  /*20360*/  HMMA.16816.F32 R12, R172.reuse, R184, R12 ;  /* 0x000000b8ac0c723c */ /* 0x040fec000000180c */
[C---:B------:R-:W-:Y:S01]  /*20370*/  HMMA.16816.F32 R16, R172.reuse, R186, R16 ;  /* 0x000000baac10723c */ /* 0x040fe20000001810 */
[----:B------:R-:W-:Y:S05]  /*20380*/  LDSM.16.M88.4 R184, [R226+0x4000] ;  /* 0x00400000e2b8783b */ /* 0x000fea0000000200 */
[C---:B---3--:R-:W-:Y:S06]  /*20390*/  HMMA.16816.F32 R20, R172.reuse, R196, R20 ;  /* 0x000000c4ac14723c */ /* 0x048fec0000001814 */
[C---:B------:R-:W-:Y:S01]  /*203a0*/  HMMA.16816.F32 R24, R172.reuse, R198, R24 ;  /* 0x000000c6ac18723c */ /* 0x040fe20000001818 */
[----:B------:R-:W3:Y:S05]  /*203b0*/  LDSM.16.M88.4 R196, [R225+0xc000] ;  /* 0x00c00000e1c4783b */ /* 0x000eea0000000200 */
[C---:B------:R-:W-:Y:S06]  /*203c0*/  HMMA.16816.F32 R28, R172.reuse, R192, R28 ;  /* 0x000000c0ac1c723c */ /* 0x040fec000000181c */
[----:B------:R-:W-:Y:S01]  /*203d0*/  HMMA.16816.F32 R32, R172, R194, R32 ;  /* 0x000000c2ac20723c */ /* 0x000fe20000001820 */
[----:B------:R-:W3:Y:S05]  /*203e0*/  LDSM.16.M88.4 R172, [R225+0xc800] ;  /* 0x00c80000e1ac783b */ /* 0x000eea0000000200 */
[C---:B-1----:R-:W-:Y:S01]  /*203f0*/  HMMA.16816.F32 R4, R164.reuse, R180, R4 ;  /* 0x000000b4a404723c */ /* 0x042fe20000001804 */
[----:B------:R-:W1:Y:S05]  /*20400*/  LDSM.16.M88.4 R192, [R225+0xd000] ;  /* 0x00d00000e1c0783b */ /* 0x000e6a0000000200 */
[C---:B------:R-:W-:Y:S01]  /*20410*/  HMMA.16816.F32 R8, R164.reuse, R182, R8 ;  /* 0x000000b6a408723c */ /* 0x040fe20000001808 */
[----:B------:R-:W1:Y:S05]  /*20420*/  LDSM.16.M88.4 R180, [R225+0xd800] ;  /* 0x00d80000e1b4783b */ /* 0x000e6a0000000200 */
[C---:B----4-:R-:W-:Y:S06]  /*20430*/  HMMA.16816.F32 R12, R164.reuse, R188, R12 ;  /* 0x000000bca40c723c */ /* 0x050fec000000180c */
[C---:B------:R-:W-:Y:S01]  /*20440*/  HMMA.16816.F32 R16, R164.reuse, R190, R16 ;  /* 0x000000bea410723c */ /* 0x040fe20000001810 */
[----:B------:R-:W-:Y:S05]  /*20450*/  LDSM.16.M88.4 R188, [R224+0x4000] ;  /* 0x00400000e0bc783b */ /* 0x000fea0000000200 */
[C---:B--2---:R-:W-:Y:S06]  /*20460*/  HMMA.16816.F32 R20, R164.reuse, R200, R20 ;  /* 0x000000c8a414723c */ /* 0x044fec0000001814 */
[C---:B------:R-:W-:Y:S01]  /*20470*/  HMMA.16816.F32 R24, R164.reuse, R202, R24 ;  /* 0x000000caa418723c */ /* 0x040fe20000001818 */
[----:B------:R-:W2:Y:S05]  /*20480*/  LDSM.16.M88.4 R200, [R211] ;  /* 0x00000000d3c8783b */ /* 0x000eaa0000000200 */
[C---:B-----5:R-:W-:Y:S06]  /*20490*/  HMMA.16816.F32 R28, R164.reuse, R176, R28 ;  /* 0x000000b0a41c723c */ /* 0x060fec000000181c */
[----:B------:R-:W-:Y:S01]  /*204a0*/  HMMA.16816.F32 R32, R164, R178, R32 ;  /* 0x000000b2a420723c */ /* 0x000fe20000001820 */
[----:B------:R-:W4:Y:S05]  /*204b0*/  LDSM.16.M88.4 R164, [R210] ;  /* 0x00000000d2a4783b */ /* 0x000f2a0000000200 */
[C---:B---3--:R-:W-:Y:S01]  /*204c0*/  HMMA.16816.F32 R4, R184.reuse, R196, R4 ;  /* 0x000000c4b804723c */ /* 0x048fe20000001804 */
[----:B------:R-:W-:Y:S05]  /*204d0*/  LDSM.16.M88.4 R176, [R208] ;  /* 0x00000000d0b0783b */ /* 0x000fea0000000200 */
[C---:B------:R-:W-:Y:S01]  /*204e0*/  HMMA.16816.F32 R8, R184.reuse, R198, R8 ;  /* 0x000000c6b808723c */ /* 0x040fe20000001808 */
[----:B------:R-:W-:Y:S05]  /*204f0*/  LDSM.16.M88.4 R196, [R220+0xc000] ;  /* 0x00c00000dcc4783b */ /* 0x000fea0000000200 */
[C---:B------:R-:W-:Y:S06]  /*20500*/  HMMA.16816.F32 R12, R184.reuse, R172, R12 ;  /* 0x000000acb80c723c */ /* 0x040fec000000180c */
[C---:B------:R-:W-:Y:S01]  /*20510*/  HMMA.16816.F32 R16, R184.reuse, R174, R16 ;  /* 0x000000aeb810723c */ /* 0x040fe20000001810 */
[----:B------:R-:W3:Y:S05]  /*20520*/  LDSM.16.M88.4 R172, [R209] ;  /* 0x00000000d1ac783b */ /* 0x000eea0000000200 */
[C---:B-1----:R-:W-:Y:S06]  /*20530*/  HMMA.16816.F32 R20, R184.reuse, R192, R20 ;  /* 0x000000c0b814723c */ /* 0x042fec0000001814 */
[C---:B------:R-:W-:Y:S01]  /*20540*/  HMMA.16816.F32 R24, R184.reuse, R194, R24 ;  /* 0x000000c2b818723c */ /* 0x040fe20000001818 */
[----:B------:R-:W1:Y:S05]  /*20550*/  LDSM.16.M88.4 R192, [R222+0x4000] ;  /* 0x00400000dec0783b */ /* 0x000e6a0000000200 */
[C---:B------:R-:W-:Y:S06]  /*20560*/  HMMA.16816.F32 R28, R184.reuse, R180, R28 ;  /* 0x000000b4b81c723c */ /* 0x040fec000000181c */
[----:B------:R-:W-:Y:S01]  /*20570*/  HMMA.16816.F32 R32, R184, R182, R32 ;  /* 0x000000b6b820723c */ /* 0x000fe20000001820 */
[----:B------:R-:W5:Y:S05]  /*20580*/  LDSM.16.M88.4 R180, [R220+0xc800] ;  /* 0x00c80000dcb4783b */ /* 0x000f6a0000000200 */
[C---:B--2---:R-:W-:Y:S01]  /*20590*/  HMMA.16816.F32 R4, R188.reuse, R200, R4 ;  /* 0x000000c8bc04723c */ /* 0x044fe20000001804 */
[----:B------:R-:W2:Y:S05]  /*205a0*/  LDSM.16.M88.4 R184, [R220+0xd000] ;  /* 0x00d00000dcb8783b */ /* 0x000eaa0000000200 */
        /* <DEDUP_REMOVED lines=10> */
[----:B------:R-:W4:Y:S05]  /*20650*/  LDSM.16.M88.4 R176, [R216+0x4800] ;  /* 0x00480000d8b0783b */ /* 0x000f2a0000000200 */
[C---:B-1----:R-:W-:Y:S01]  /*20660*/  HMMA.16816.F32 R4, R192.reuse, R196, R4 ;  /* 0x000000c4c004723c */ /* 0x042fe20000001804 */
[----:B------:R-:W1:Y:S05]  /*20670*/  LDSM.16.M88.4 R188, [R216+0x5000] ;  /* 0x00500000d8bc783b */ /* 0x000e6a0000000200 */
        /* <DEDUP_REMOVED lines=10> */
[----:B------:R-:W5:Y:S05]  /*20720*/  LDSM.16.M88.4 R192, [R225+0xe800] ;  /* 0x00e80000e1c0783b */ /* 0x000f6a0000000200 */
[C---:B---3--:R-:W-:Y:S01]  /*20730*/  HMMA.16816.F32 R4, R164.reuse, R172, R4 ;  /* 0x000000aca404723c */ /* 0x048fe20000001804 */
[----:B------:R-:W3:Y:S05]  /*20740*/  LDSM.16.M88.4 R200, [R225+0xf000] ;  /* 0x00f00000e1c8783b */ /* 0x000eea0000000200 */
[C---:B------:R-:W-:Y:S01]  /*20750*/  HMMA.16816.F32 R8, R164.reuse, R174, R8 ;  /* 0x000000aea408723c */ /* 0x040fe20000001808 */
[----:B------:R-:W3:Y:S05]  /*20760*/  LDSM.16.M88.4 R172, [R225+0xf800] ;  /* 0x00f80000e1ac783b */ /* 0x000eea0000000200 */
[C---:B----4-:R-:W-:Y:S06]  /*20770*/  HMMA.16816.F32 R12, R164.reuse, R176, R12 ;  /* 0x000000b0a40c723c */ /* 0x050fec000000180c */
[C---:B------:R-:W-:Y:S01]  /*20780*/  HMMA.16816.F32 R16, R164.reuse, R178, R16 ;  /* 0x000000b2a410723c */ /* 0x040fe20000001810 */
[----:B------:R-:W-:Y:S05]  /*20790*/  LDSM.16.M88.4 R176, [R224+0x6000] ;  /* 0x00600000e0b0783b */ /* 0x000fea0000000200 */
[C---:B-1----:R-:W-:Y:S06]  /*207a0*/  HMMA.16816.F32 R20, R164.reuse, R188, R20 ;  /* 0x000000bca414723c */ /* 0x042fec0000001814 */
[C---:B------:R-:W-:Y:S01]  /*207b0*/  HMMA.16816.F32 R24, R164.reuse, R190, R24 ;  /* 0x000000bea418723c */ /* 0x040fe20000001818 */
[----:B------:R-:W1:Y:S05]  /*207c0*/  LDSM.16.M88.4 R188, [R207] ;  /* 0x00000000cfbc783b */ /* 0x000e6a0000000200 */
[C---:B------:R-:W-:Y:S06]  /*207d0*/  HMMA.16816.F32 R28, R164.reuse, R196, R28 ;  /* 0x000000c4a41c723c */ /* 0x040fec000000181c */
[----:B------:R-:W-:Y:S01]  /*207e0*/  HMMA.16816.F32 R32, R164, R198, R32 ;  /* 0x000000c6a420723c */ /* 0x000fe20000001820 */
[----:B------:R-:W4:Y:S05]  /*207f0*/  LDSM.16.M88.4 R164, [R206] ;  /* 0x00000000cea4783b */ /* 0x000f2a0000000200 */
[C---:B--2---:R-:W-:Y:S01]  /*20800*/  HMMA.16816.F32 R4, R180.reuse, R184, R4 ;  /* 0x000000b8b404723c */ /* 0x044fe20000001804 */
[----:B------:R-:W2:Y:S05]  /*20810*/  LDSM.16.M88.4 R196, [R205] ;  /* 0x00000000cdc4783b */ /* 0x000eaa0000000200 */
[C---:B------:R-:W-:Y:S01]  /*20820*/  HMMA.16816.F32 R8, R180.reuse, R186, R8 ;  /* 0x000000bab408723c */ /* 0x040fe20000001808 */
[----:B------:R-:W2:Y:S05]  /*20830*/  LDSM.16.M88.4 R184, [R204] ;  /* 0x00000000ccb8783b */ /* 0x000eaa0000000200 */
        /* <DEDUP_REMOVED lines=8> */
[----:B------:R-:W-:Y:S05]  /*208c0*/  LDSM.16.M88.4 R172, [R220+0xf000] ;  /* 0x00f00000dcac783b */ /* 0x000fea0000000200 */
[----:B------:R-:W-:Y:S01]  /*208d0*/  LDSM.16.M88.4 R180, [R220+0xf800] ;  /* 0x00f80000dcb4783b */ /* 0x000fe20000000200 */
[C---:B-1----:R-:W-:Y:S06]  /*208e0*/  HMMA.16816.F32 R4, R176.reuse, R188, R4 ;  /* 0x000000bcb004723c */ /* 0x042fec0000001804 */
[C---:B------:R-:W-:Y:S01]  /*208f0*/  HMMA.16816.F32 R8, R176.reuse, R190, R8 ;  /* 0x000000beb008723c */ /* 0x040fe20000001808 */
[----:B------:R-:W-:Y:S05]  /*20900*/  LDSM.16.M88.4 R188, [R221+0x6000] ;  /* 0x00600000ddbc783b */ /* 0x000fea0000000200 */
[C---:B----4-:R-:W-:Y:S06]  /*20910*/  HMMA.16816.F32 R12, R176.reuse, R164, R12 ;  /* 0x000000a4b00c723c */ /* 0x050fec000000180c */
[C---:B------:R-:W-:Y:S01]  /*20920*/  HMMA.16816.F32 R16, R176.reuse, R166, R16 ;  /* 0x000000a6b010723c */ /* 0x040fe20000001810 */
[----:B------:R-:W1:Y:S05]  /*20930*/  LDSM.16.M88.4 R164, [R220+0xe800] ;  /* 0x00e80000dca4783b */ /* 0x000e6a0000000200 */
[C---:B--2---:R-:W-:Y:S06]  /*20940*/  HMMA.16816.F32 R20, R176.reuse, R196, R20 ;  /* 0x000000c4b014723c */ /* 0x044fec0000001814 */
[C---:B------:R-:W-:Y:S01]  /*20950*/  HMMA.16816.F32 R24, R176.reuse, R198, R24 ;  /* 0x000000c6b018723c */ /* 0x040fe20000001818 */
[----:B------:R-:W2:Y:S05]  /*20960*/  LDSM.16.M88.4 R196, [R216+0x6000] ;  /* 0x00600000d8c4783b */ /* 0x000eaa0000000200 */
[C---:B------:R-:W-:Y:S06]  /*20970*/  HMMA.16816.F32 R28, R176.reuse, R184, R28 ;  /* 0x000000b8b01c723c */ /* 0x040fec000000181c */
[----:B------:R-:W-:Y:S06]  /*20980*/  HMMA.16816.F32 R32, R176, R186, R32 ;  /* 0x000000bab020723c */ /* 0x000fec0000001820 */
[C---:B---3--:R-:W-:Y:S06]  /*20990*/  HMMA.16816.F32 R4, R192.reuse, R200, R4 ;  /* 0x000000c8c004723c */ /* 0x048fec0000001804 */
[C---:B------:R-:W-:Y:S06]  /*209a0*/  HMMA.16816.F32 R8, R192.reuse, R202, R8 ;  /* 0x000000cac008723c */ /* 0x040fec0000001808 */
[C---:B-1----:R-:W-:Y:S06]  /*209b0*/  HMMA.16816.F32 R12, R192.reuse, R164, R12 ;  /* 0x000000a4c00c723c */ /* 0x042fec000000180c */
[C---:B------:R-:W-:Y:S01]  /*209c0*/  HMMA.16816.F32 R16, R192.reuse, R166, R16 ;  /* 0x000000a6c010723c */ /* 0x040fe20000001810 */
[----:B------:R-:W1:Y:S05]  /*209d0*/  LDSM.16.M88.4 R164, [R216+0x6800] ;  /* 0x00680000d8a4783b */ /* 0x000e6a0000000200 */
[C---:B------:R-:W-:Y:S06]  /*209e0*/  HMMA.16816.F32 R20, R192.reuse, R172, R20 ;  /* 0x000000acc014723c */ /* 0x040fec0000001814 */
[C---:B------:R-:W-:Y:S06]  /*209f0*/  HMMA.16816.F32 R24, R192.reuse, R174, R24 ;  /* 0x000000aec018723c */ /* 0x040fec0000001818 */
[C---:B------:R-:W-:Y:S06]  /*20a00*/  HMMA.16816.F32 R28, R192.reuse, R180, R28 ;  /* 0x000000b4c01c723c */ /* 0x040fec000000181c */
[----:B------:R-:W-:Y:S06]  /*20a10*/  HMMA.16816.F32 R32, R192, R182, R32 ;  /* 0x000000b6c020723c */ /* 0x000fec0000001820 */
[C---:B--2---:R-:W-:Y:S06]  /*20a20*/  HMMA.16816.F32 R4, R188.reuse, R196, R4 ;  /* 0x000000c4bc04723c */ /* 0x044fec0000001804 */
[C---:B------:R-:W-:Y:S06]  /*20a30*/  HMMA.16816.F32 R8, R188.reuse, R198, R8 ;  /* 0x000000c6bc08723c */ /* 0x040fec0000001808 */
[C---:B-1----:R-:W-:Y:S06]  /*20a40*/  HMMA.16816.F32 R12, R188.reuse, R164, R12 ;  /* 0x000000a4bc0c723c */ /* 0x042fec000000180c */
        /* <DEDUP_REMOVED lines=15> */
[-C--:B------:R-:W-:Y:S01]  /*20b40*/  FMUL.FTZ R16, R16, R3.reuse ;  /* 0x0000000310107220 */ /* 0x080fe20000410000 */
[-C--:B------:R-:W-:Y:S04]  /*20b50*/  FMUL.FTZ R17, R17, R3.reuse ;  /* 0x0000000311117220 */ /* 0x080fe80000410000 */
[----:B------:R-:W3:Y:S01]  /*20b60*/  MUFU.TANH R184, R6 ;  /* 0x0000000600b87308 */ /* 0x000ee20000002400 */
[-C--:B------:R-:W-:Y:S01]  /*20b70*/  FMUL.FTZ R18, R18, R3.reuse ;  /* 0x0000000312127220 */ /* 0x080fe20000410000 */
[-C--:B------:R-:W-:Y:S08]  /*20b80*/  FMUL.FTZ R19, R19, R3.reuse ;  /* 0x0000000313137220 */ /* 0x080ff00000410000 */
        /* <DEDUP_REMOVED lines=73> */
[----:B-1--4-:R-:W3:Y:S01]  /*21020*/  LD.E.64 R14, desc[UR10][R168.64+0x20] ;  /* 0x0000200aa80e7980 */ /* 0x012ee2000c101b00 */
[-C--:B--2---:R-:W-:Y:S02]  /*21030*/  IABS R7, R11.reuse ;  /* 0x0000000b00077213 */ /* 0x084fe40000000000 */
[-C--:B------:R-:W-:Y:S02]  /*21040*/  IABS R5, R11.reuse ;  /* 0x0000000b00057213 */ /* 0x080fe40000000000 */
[----:B------:R-:W1:Y:S01]  /*21050*/  I2F.RP R12, R7 ;  /* 0x00000007000c7306 */ /* 0x000e620000209400 */
[-C--:B------:R-:W-:Y:S02]  /*21060*/  LOP3.LUT R3, R3, R11.reuse, RZ, 0x3c, !PT ;  /* 0x0000000b03037212 */ /* 0x080fe400078e3cff */
[----:B------:R-:W-:Y:S01]  /*21070*/  IMAD.MOV R5, RZ, RZ, -R5 ;  /* 0x000000ffff057224 */ /* 0x000fe200078e0a05 */
[----:B------:R-:W-:Y:S04]  /*21080*/  LOP3.LUT R9, R9, R11, RZ, 0x3c, !PT ;  /* 0x0000000b09097212 */ /* 0x000fe800078e3cff */
[----:B------:R-:W-:Y:S02]  /*21090*/  ISETP.GE.AND P0, PT, R9, RZ, PT ;  /* 0x000000ff0900720c */ /* 0x000fe40003f06270 */
        /* <DEDUP_REMOVED lines=21> */
[----:B------:R-:W-:Y:S02]  /*211f0*/  LOP3.LUT R3, RZ, R11, RZ, 0x33, !PT ;  /* 0x0000000bff037212 */ /* 0x000fe400078e33ff */
[----:B------:R-:W-:Y:S05]  /*21200*/  ISETP.NE.AND P2, PT, R11, RZ, PT ;  /* 0x000000ff0b00720c */ /* 0x000fea0003f45270 */
        /* <DEDUP_REMOVED lines=11> */
[----:B------:R1:W4:Y:S04]  /*212c0*/  LD.E R3, desc[UR12][R6.64] ;  /* 0x0000000c06037980 */ /* 0x000328000c101900 */
        /* <DEDUP_REMOVED lines=14> */
.L_x_4154:
[----:B------:R-:W-:Y:S02]  /*213b0*/  R2UR UR4, R170 ;  /* 0x00000000aa0472ca */ /* 0x000fe400000e0000 */
[----:B------:R-:W-:Y:S11]  /*213c0*/  R2UR UR5, R171 ;  /* 0x00000000ab0572ca */ /* 0x000ff600000e0000 */
[----:B------:R-:W-:Y:S02]  /*213d0*/  @!UPT UIADD3 URZ, URZ, URZ, URZ ;  /* 0x0000003f3f3ff290 */ /* 0x000fe4000fffe03f */
[----:B------:R-:W2:Y:S02]  /*213e0*/  LD.E R8, desc[UR4][R168.64+0x38] ;  /* 0x00003804a8087980 */ /* 0x000ea4000c101900 */
[----:B--2---:R-:W-:Y:S05]  /*213f0*/  IMAD.U32 R8, R8, -0x40, RZ ;  /* 0xffffffc008087824 */ /* 0x004fea00078e00ff */
[----:B------:R-:W-:Y:S02]  /*21400*/  SHF.R.S32.HI R4, RZ, 0x1f, R8 ;  /* 0x0000001fff047819 */ /* 0x000fe40000011408 */
.L_x_4155:
[----:B------:R-:W-:Y:S05]  /*21410*/  BSYNC B0 ;  /* 0x0000000000007941 */ /* 0x000fea0003800000 */
.L_x_4153:
[----:B------:R-:W-:Y:S02]  /*21420*/  LEA R233, P0, R8, R233, 0x1 ;  /* 0x000000e908e97211 */ /* 0x000fe400078008ff */
[----:B------:R-:W-:Y:S02]  /*21430*/  R2UR UR14, R170 ;  /* 0x00000000aa0e72ca */ /* 0x000fe400000e0000 */
[C---:B------:R-:W-:Y:S02]  /*21440*/  R2UR UR15, R171.reuse ;  /* 0x00000000ab0f72ca */ /* 0x040fe400000e0000 */
[----:B------:R-:W-:Y:S01]  /*21450*/  LEA.HI.X R232, R8, R232, R4, 0x1, P0 ;  /* 0x000000e808e87211 */ /* 0x000fe200000f0c04 */
[----:B------:R-:W-:Y:S01]  /*21460*/  IMAD.MOV.U32 R4, RZ, RZ, R233 ;  /* 0x000000ffff047224 */ /* 0x000fe200078e00e9 */
[C---:B------:R-:W-:Y:S02]  /*21470*/  R2UR UR12, R170.reuse ;  /* 0x00000000aa0c72ca */ /* 0x040fe400000e0000 */
[C---:B------:R-:W-:Y:S01]  /*21480*/  R2UR UR13, R171.reuse ;  /* 0x00000000ab0d72ca */ /* 0x040fe200000e0000 */
[--C-:B------:R-:W-:Y:S01]  /*21490*/  IMAD.MOV.U32 R5, RZ, RZ, R232.reuse ;  /* 0x000000ffff057224 */ /* 0x100fe200078e00e8 */
[C---:B------:R-:W-:Y:S02]  /*214a0*/  R2UR UR10, R170.reuse ;  /* 0x00000000aa0a72ca */ /* 0x040fe400000e0000 */
[C---:B------:R-:W-:Y:S02]  /*214b0*/  R2UR UR11, R171.reuse ;  /* 0x00000000ab0b72ca */ /* 0x040fe400000e0000 */
[C---:B------:R-:W-:Y:S01]  /*214c0*/  R2UR UR4, R170.reuse ;  /* 0x00000000aa0472ca */ /* 0x040fe200000e0000 */
[----:B------:R-:W-:Y:S01]  /*214d0*/  @!PT LDS RZ, [RZ] ;  /* 0x00000000fffff984 */ /* 0x000fe20000000800 */
[----:B------:R-:W-:Y:S01]  /*214e0*/  @!PT LDS RZ, [RZ] ;  /* 0x00000000fffff984 */ /* 0x000fe20000000800 */
[----:B------:R-:W-:Y:S01]  /*214f0*/  @!PT LDS RZ, [RZ] ;  /* 0x00000000fffff984 */ /* 0x000fe20000000800 */
[----:B------:R-:W-:Y:S01]  /*21500*/  LDGSTS.E.BYPASS.LTC128B.128 [R239+0x8000], desc[UR14][R4.64] ;  /* 0x0800000004ef7fae */ /* 0x000fe2000b901d4e */
[C---:B------:R-:W-:Y:S02]  /*21510*/  R2UR UR5, R171.reuse ;  /* 0x00000000ab0572ca */ /* 0x040fe400000e0000 */
[----:B------:R-:W-:Y:S02]  /*21520*/  R2UR UR30, R170 ;  /* 0x00000000aa1e72ca */ /* 0x000fe400000e0000 */
[C---:B------:R-:W-:Y:S01]  /*21530*/  R2UR UR31, R171.reuse ;  /* 0x00000000ab1f72ca */ /* 0x040fe200000e0000 */
[----:B------:R-:W-:Y:S01]  /*21540*/  LDGSTS.E.BYPASS.LTC128B.128 [R239+0xa000], desc[UR12][R4.64+0x80] ;  /* 0x0a00008004ef7fae */ /* 0x000fe2000b901d4c */
[----:B------:R-:W-:Y:S02]  /*21550*/  IADD3 R8, P0, R250, R233, RZ ;  /* 0x000000e9fa087210 */ /* 0x000fe40007f1e0ff */
[C---:B------:R-:W-:Y:S01]  /*21560*/  R2UR UR28, R170.reuse ;  /* 0x00000000aa1c72ca */ /* 0x040fe200000e0000 */
[----:B------:R-:W-:Y:S01]  /*21570*/  LDGSTS.E.BYPASS.LTC128B.128 [R239+0xc000], desc[UR10][R4.64+0x100] ;  /* 0x0c00010004ef7fae */ /* 0x000fe2000b901d4a */
[----:B------:R-:W-:Y:S01]  /*21580*/  R2UR UR29, R171 ;  /* 0x00000000ab1d72ca */ /* 0x000fe200000e0000 */
[----:B------:R-:W-:Y:S01]  /*21590*/  IMAD.X R9, R247, 0x1, R232, P0 ;  /* 0x00000001f7097824 */ /* 0x000fe200000e06e8 */
[C---:B------:R-:W-:Y:S01]  /*215a0*/  R2UR UR26, R170.reuse ;  /* 0x00000000aa1a72ca */ /* 0x040fe200000e0000 */
[----:B------:R2:W-:Y:S01]  /*215b0*/  LDGSTS.E.BYPASS.LTC128B.128 [R239+0xe000], desc[UR4][R4.64+0x180] ;  /* 0x0e00018004ef7fae */ /* 0x0005e2000b901d44 */
[C---:B------:R-:W-:Y:S02]  /*215c0*/  R2UR UR27, R171.reuse ;  /* 0x00000000ab1b72ca */ /* 0x040fe400000e0000 */
[C---:B------:R-:W-:Y:S01]  /*215d0*/  R2UR UR24, R170.reuse ;  /* 0x00000000aa1872ca */ /* 0x040fe200000e0000 */
[----:B------:R3:W-:Y:S01]  /*215e0*/  LDGSTS.E.BYPASS.LTC128B.128 [R239+0x8800], desc[UR30][R8.64] ;  /* 0x0880000008ef7fae */ /* 0x0007e2000b901d5e */
[C---:B------:R-:W-:Y:S02]  /*215f0*/  R2UR UR25, R171.reuse ;  /* 0x00000000ab1972ca */ /* 0x040fe400000e0000 */
[----:B------:R-:W-:Y:S02]  /*21600*/  R2UR UR22, R170 ;  /* 0x00000000aa1672ca */ /* 0x000fe400000e0000 */
[C---:B------:R-:W-:Y:S01]  /*21610*/  R2UR UR23, R171.reuse ;  /* 0x00000000ab1772ca */ /* 0x040fe200000e0000 */
[----:B------:R3:W-:Y:S01]  /*21620*/  LDGSTS.E.BYPASS.LTC128B.128 [R239+0xa800], desc[UR28][R8.64+0x80] ;  /* 0x0a80008008ef7fae */ /* 0x0007e2000b901d5c */
[----:B------:R-:W-:Y:S02]  /*21630*/  IADD3 R6, P0, R250, R8, RZ ;  /* 0x00000008fa067210 */ /* 0x000fe40007f1e0ff */
[C---:B------:R-:W-:Y:S01]  /*21640*/  R2UR UR20, R170.reuse ;  /* 0x00000000aa1472ca */ /* 0x040fe200000e0000 */
[----:B------:R3:W-:Y:S01]  /*21650*/  LDGSTS.E.BYPASS.LTC128B.128 [R239+0xc800], desc[UR26][R8.64+0x100] ;  /* 0x0c80010008ef7fae */ /* 0x0007e2000b901d5a */
[----:B------:R-:W-:Y:S01]  /*21660*/  R2UR UR21, R171 ;  /* 0x00000000ab1572ca */ /* 0x000fe200000e0000 */
[----:B------:R-:W-:Y:S01]  /*21670*/  IMAD.X R7, R247, 0x1, R9, P0 ;  /* 0x00000001f7077824 */ /* 0x000fe200000e0609 */
[C---:B------:R-:W-:Y:S01]  /*21680*/  R2UR UR18, R170.reuse ;  /* 0x00000000aa1272ca */ /* 0x040fe200000e0000 */
[----:B------:R3:W-:Y:S01]  /*21690*/  LDGSTS.E.BYPASS.LTC128B.128 [R239+0xe800], desc[UR24][R8.64+0x180] ;  /* 0x0e80018008ef7fae */ /* 0x0007e2000b901d58 */
[C---:B------:R-:W-:Y:S02]  /*216a0*/  R2UR UR19, R171.reuse ;  /* 0x00000000ab1372ca */ /* 0x040fe400000e0000 */
[----:B------:R-:W-:Y:S01]  /*216b0*/  R2UR UR16, R170 ;  /* 0x00000000aa1072ca */ /* 0x000fe200000e0000 */
[----:B------:R3:W-:Y:S01]  /*216c0*/  LDGSTS.E.BYPASS.LTC128B.128 [R239+0x9000], desc[UR22][R6.64] ;  /* 0x0900000006ef7fae */ /* 0x0007e2000b901d56 */
[----:B------:R-:W-:Y:S02]  /*216d0*/  R2UR UR17, R171 ;  /* 0x00000000ab1172ca */ /* 0x000fe400000e0000 */
[----:B--2---:R-:W-:Y:S03]  /*216e0*/  IADD3 R4, P0, R250, R6, RZ ;  /* 0x00000006fa047210 */ /* 0x004fe60007f1e0ff */
[----:B------:R3:W-:Y:S04]  /*216f0*/  LDGSTS.E.BYPASS.LTC128B.128 [R239+0xb000], desc[UR20][R6.64+0x80] ;  /* 0x0b00008006ef7fae */ /* 0x0007e8000b901d54 */
[----:B------:R3:W-:Y:S01]  /*21700*/  LDGSTS.E.BYPASS.LTC128B.128 [R239+0xd000], desc[UR18][R6.64+0x100] ;  /* 0x0d00010006ef7fae */ /* 0x0007e2000b901d52 */
[----:B------:R-:W-:Y:S03]  /*21710*/  IMAD.X R5, R247, 0x1, R7, P0 ;  /* 0x00000001f7057824 */ /* 0x000fe600000e0607 */
[----:B------:R3:W-:Y:S04]  /*21720*/  LDGSTS.E.BYPASS.LTC128B.128 [R239+0xf000], desc[UR16][R6.64+0x180] ;  /* 0x0f00018006ef7fae */ /* 0x0007e8000b901d50 */
[----:B------:R3:W-:Y:S04]  /*21730*/  LDGSTS.E.BYPASS.LTC128B.128 [R239+0x9800], desc[UR14][R4.64] ;  /* 0x0980000004ef7fae */ /* 0x0007e8000b901d4e */
[----:B------:R3:W-:Y:S04]  /*21740*/  LDGSTS.E.BYPASS.LTC128B.128 [R239+0xb800], desc[UR12][R4.64+0x80] ;  /* 0x0b80008004ef7fae */ /* 0x0007e8000b901d4c */
[----:B------:R3:W-:Y:S04]  /*21750*/  LDGSTS.E.BYPASS.LTC128B.128 [R239+0xd800], desc[UR10][R4.64+0x100] ;  /* 0x0d80010004ef7fae */ /* 0x0007e8000b901d4a */
[----:B------:R3:W-:Y:S04]  /*21760*/  LDGSTS.E.BYPASS.LTC128B.128 [R239+0xf800], desc[UR4][R4.64+0x180] ;  /* 0x0f80018004ef7fae */ /* 0x0007e8000b901d44 */
[----:B------:R-:W0:Y:S02]  /*21770*/  LDGDEPBAR ;  /* 0x00000000000079af */ /* 0x000e240000000000 */
.L_x_4152:
[----:B------:R-:W-:Y:S05]  /*21780*/  BSYNC B1 ;  /* 0x0000000000017941 */ /* 0x000fea0003800000 */
.L_x_4151:
[----:B------:R-:W-:Y:S01]  /*21790*/  R2UR UR4, R170 ;  /* 0x00000000aa0472ca */ /* 0x000fe200000e0000 */
[----:B-1--4-:R-:W-:Y:S01]  /*217a0*/  LDSM.16.MT88.4 R12, [R230+0x10000] ;  /* 0x01000000e60c783b */ /* 0x012fe20000004200 */
[----:B------:R-:W-:Y:S02]  /*217b0*/  R2UR UR5, R171 ;  /* 0x00000000ab0572ca */ /* 0x000fe400000e0000 */
[----:B---3--:R-:W-:Y:S02]  /*217c0*/  FMNMX.FTZ R5, R174, R2, !PT ;  /* 0x00000002ae057209 */ /* 0x008fe40007810000 */
        /* <DEDUP_REMOVED lines=21> */
[----:B------:R-:W-:Y:S01]  /*21920*/  FMNMX.FTZ R3, R201, R3, !PT ;  /* 0x00000003c9037209 */ /* 0x000fe20007810000 */
[----:B-1----:R-:W-:Y:S01]  /*21930*/  LDSM.16.MT88.4 R168, [R229+0x12800] ;  /* 0x01280000e5a8783b */ /* 0x002fe20000004200 */
        /* <DEDUP_REMOVED lines=12> */
[----:B------:R-:W1:Y:S01]  /*21a00*/  SHFL.BFLY PT, R6, R5, 0x2, 0x1f ;  /* 0x0c401f0005067f89 */ /* 0x000e6200000e0000 */
[----:B------:R-:W-:Y:S07]  /*21a10*/  FMNMX.FTZ R3, R165, R3, !PT ;  /* 0x00000003a5037209 */ /* 0x000fee0007810000 */
        /* <DEDUP_REMOVED lines=8> */
[----:B---3--:R-:W-:Y:S05]  /*21aa0*/  FMNMX.FTZ R3, R4, R3, !PT ;  /* 0x0000000304037209 */ /* 0x008fea0007810000 */
[C---:B------:R-:W-:Y:S01]  /*21ab0*/  FADD.FTZ R0, -R3.reuse, R0 ;  /* 0x0000000003007221 */ /* 0x040fe20000010100 */
        /* <DEDUP_REMOVED lines=19> */
[-CC-:B------:R-:W-:Y:S01]  /*21bf0*/  FFMA.FTZ R177, R177, R166.reuse, -R174.reuse ;  /* 0x000000a6b1b17223 */ /* 0x180fe200000108ae */
        /* <DEDUP_REMOVED lines=50> */
[--C-:B------:R-:W-:Y:S01]  /*21f20*/  FFMA.FTZ R178, R178, R166, -R176.reuse ;  /* 0x000000a6b2b27223 */ /* 0x100fe200000108b0 */
        /* <DEDUP_REMOVED lines=34> */
[C---:B------:R-:W-:Y:S05]  /*22150*/  HMMA.16816.F32 R4, R160.reuse, R12, R4 ;  /* 0x0000000ca004723c */ /* 0x040fea0000001804 */
[----:B------:R-:W-:Y:S01]  /*22160*/  FMUL.FTZ R82, R0, R82 ;  /* 0x0000005200527220 */ /* 0x000fe20000410000 */
[C---:B------:R-:W-:Y:S03]  /*22170*/  HMMA.16816.F32 R8, R160.reuse, R14, R8 ;  /* 0x0000000ea008723c */ /* 0x040fe60000001808 */
[----:B------:R-:W-:Y:S02]  /*22180*/  ISETP.GT.AND P0, PT, R244, R231, PT ;  /* 0x000000e7f400720c */ /* 0x000fe40003f04270 */
[C---:B------:R-:W-:Y:S01]  /*22190*/  FMUL.FTZ R12, R2.reuse, R152 ;  /* 0x00000098020c7220 */ /* 0x040fe20000410000 */
[----:B------:R-:W-:Y:S01]  /*221a0*/  FMUL.FTZ R13, R2, R153 ;  /* 0x00000099020d7220 */ /* 0x000fe20000410000 */
        /* <DEDUP_REMOVED lines=78> */
[C---:B---3--:R-:W-:Y:S01]  /*22690*/  HMMA.16816.F32 R76, R160.reuse, R132, R76 ;  /* 0x00000084a04c723c */ /* 0x048fe2000000184c */
[----:B------:R-:W-:Y:S04]  /*226a0*/  MUFU.EX2 R192, R192 ;  /* 0x000000c000c07308 */ /* 0x000fe80000000800 */
[-CC-:B------:R-:W-:Y:S01]  /*226b0*/  FFMA.FTZ R194, R194, R166.reuse, -R174.reuse ;  /* 0x000000a6c2c27223 */ /* 0x180fe200000108ae */
[C---:B------:R-:W-:Y:S01]  /*226c0*/  HMMA.16816.F32 R80, R160.reuse, R134, R80 ;  /* 0x00000086a050723c */ /* 0x040fe20000001850 */
[----:B------:R-:W3:Y:S04]  /*226d0*/  LDSM.16.MT88.4 R132, [R230+0x16000] ;  /* 0x01600000e684783b */ /* 0x000ee80000004200 */
[----:B------:R-:W-:Y:S01]  /*226e0*/  MUFU.EX2 R193, R193 ;  /* 0x000000c100c17308 */ /* 0x000fe20000000800 */
[-CC-:B------:R-:W-:Y:S01]  /*226f0*/  FFMA.FTZ R195, R195, R166.reuse, -R174.reuse ;  /* 0x000000a6c3c37223 */ /* 0x180fe200000108ae */
[C---:B--2---:R-:W-:Y:S04]  /*22700*/  HMMA.16816.F32 R84, R160.reuse, R136, R84 ;  /* 0x00000088a054723c */ /* 0x044fe80000001854 */
[-CC-:B------:R-:W-:Y:S02]  /*22710*/  FFMA.FTZ R198, R198, R166.reuse, -R174.reuse ;  /* 0x000000a6c6c67223 */ /* 0x180fe400000108ae */
[C---:B------:R-:W-:Y:S01]  /*22720*/  HMMA.16816.F32 R88, R160.reuse, R138, R88 ;  /* 0x0000008aa058723c */ /* 0x040fe20000001858 */
[----:B------:R-:W2:Y:S01]  /*22730*/  LDSM.16.MT88.4 R136, [R229+0x16000] ;  /* 0x01600000e588783b */ /* 0x000ea20000004200 */
[----:B------:R-:W-:Y:S03]  /*22740*/  MUFU.EX2 R194, R194 ;  /* 0x000000c200c27308 */ /* 0x000fe60000000800 */
[----:B------:R-:W-:Y:S01]  /*22750*/  FFMA.FTZ R199, R199, R166, -R174 ;  /* 0x000000a6c7c77223 */ /* 0x000fe200000108ae */
[C---:B------:R-:W-:Y:S01]  /*22760*/  FMUL.FTZ R124, R2.reuse, R124 ;  /* 0x0000007c027c7220 */ /* 0x040fe20000410000 */
[----:B------:R-:W-:Y:S01]  /*22770*/  FMUL.FTZ R125, R2, R125 ;  /* 0x0000007d027d7220 */ /* 0x000fe20000410000 */
[C---:B------:R-:W-:Y:S04]  /*22780*/  FMUL.FTZ R126, R0.reuse, R126 ;  /* 0x0000007e007e7220 */ /* 0x040fe80000410000 */
[----:B------:R-:W4:Y:S01]  /*22790*/  MUFU.EX2 R195, R195 ;  /* 0x000000c300c37308 */ /* 0x000f220000000800 */
[----:B------:R-:W-:Y:S01]  /*227a0*/  FMUL.FTZ R127, R0, R127 ;  /* 0x0000007f007f7220 */ /* 0x000fe20000410000 */
[C---:B------:R-:W-:Y:S01]  /*227b0*/  FMUL.FTZ R128, R2.reuse, R128 ;  /* 0x0000008002807220 */ /* 0x040fe20000410000 */
[----:B------:R-:W-:Y:S01]  /*227c0*/  FMUL.FTZ R129, R2, R129 ;  /* 0x0000008102817220 */ /* 0x000fe20000410000 */
[C---:B------:R-:W-:Y:S01]  /*227d0*/  FMUL.FTZ R130, R0.reuse, R130 ;  /* 0x0000008200827220 */ /* 0x040fe20000410000 */
[----:B------:R-:W-:Y:S01]  /*227e0*/  FMUL.FTZ R131, R0, R131 ;  /* 0x0000008300837220 */ /* 0x000fe20000410000 */
[-CC-:B------:R-:W-:Y:S01]  /*227f0*/  FFMA.FTZ R203, R203, R166.reuse, -R176.reuse ;  /* 0x000000a6cbcb7223 */ /* 0x180fe200000108b0 */
[C---:B-1----:R-:W-:Y:S03]  /*22800*/  HMMA.16816.F32 R92, R160.reuse, R140, R92 ;  /* 0x0000008ca05c723c */ /* 0x042fe6000000185c */
[----:B------:R-:W-:Y:S01]  /*22810*/  MUFU.EX2 R198, R198 ;  /* 0x000000c600c67308 */ /* 0x000fe20000000800 */
[-C--:B------:R-:W-:Y:S01]  /*22820*/  FFMA.FTZ R202, R202, R166.reuse, -R176 ;  /* 0x000000a6caca7223 */ /* 0x080fe200000108b0 */
[-CC-:B------:R-:W-:Y:S01]  /*22830*/  FFMA.FTZ R201, R201, R166.reuse, -R174.reuse ;  /* 0x000000a6c9c97223 */ /* 0x180fe200000108ae */
[-C--:B------:R-:W-:Y:S01]  /*22840*/  FFMA.FTZ R200, R200, R166.reuse, -R174 ;  /* 0x000000a6c8c87223 */ /* 0x080fe200000108ae */
[C---:B------:R-:W-:Y:S01]  /*22850*/  HMMA.16816.F32 R96, R160.reuse, R142, R96 ;  /* 0x0000008ea060723c */ /* 0x040fe20000001860 */
[----:B------:R-:W1:Y:S05]  /*22860*/  LDSM.16.MT88.4 R140, [R228+0x16000] ;  /* 0x01600000e48c783b */ /* 0x000e6a0000004200 */
[----:B------:R-:W5:Y:S01]  /*22870*/  MUFU.EX2 R199, R199 ;  /* 0x000000c700c77308 */ /* 0x000f620000000800 */
[-CC-:B------:R-:W-:Y:S01]  /*22880*/  FFMA.FTZ R251, R183, R166.reuse, -R176.reuse ;  /* 0x000000a6b7fb7223 */ /* 0x180fe200000108b0 */
[C---:B---3--:R-:W-:Y:S08]  /*22890*/  HMMA.16816.F32 R100, R160.reuse, R132, R100 ;  /* 0x00000084a064723c */ /* 0x048ff00000001864 */
[----:B------:R-:W-:Y:S01]  /*228a0*/  MUFU.EX2 R183, R180 ;  /* 0x000000b400b77308 */ /* 0x000fe20000000800 */
[C---:B------:R-:W-:Y:S01]  /*228b0*/  HMMA.16816.F32 R104, R160.reuse, R134, R104 ;  /* 0x00000086a068723c */ /* 0x040fe20000001868 */
[----:B------:R-:W3:Y:S02]  /*228c0*/  LDSM.16.MT88.4 R132, [R227+0x16000] ;  /* 0x01600000e384783b */ /* 0x000ee40000004200 */
[-C--:B------:R-:W-:Y:S03]  /*228d0*/  FFMA.FTZ R252, R182, R166.reuse, -R176 ;  /* 0x000000a6b6fc7223 */ /* 0x080fe600000108b0 */
[C---:B--2---:R-:W-:Y:S03]  /*228e0*/  HMMA.16816.F32 R108, R160.reuse, R136, R108 ;  /* 0x00000088a06c723c */ /* 0x044fe6000000186c */
[----:B------:R-:W-:Y:S02]  /*228f0*/  MUFU.EX2 R203, R203 ;  /* 0x000000cb00cb7308 */ /* 0x000fe40000000800 */
[----:B------:R-:W-:Y:S01]  /*22900*/  FFMA.FTZ R181, R181, R166, -R174 ;  /* 0x000000a6b5b57223 */ /* 0x000fe200000108ae */
[C---:B------:R-:W-:Y:S07]  /*22910*/  HMMA.16816.F32 R112, R160.reuse, R138, R112 ;  /* 0x0000008aa070723c */ /* 0x040fee0000001870 */
[----:B------:R-:W-:Y:S01]  /*22920*/  MUFU.EX2 R182, R181 ;  /* 0x000000b500b67308 */ /* 0x000fe20000000800 */
[----:B----4-:R-:W-:Y:S03]  /*22930*/  F2FP.F16.F32.PACK_AB R137, R195, R194 ;  /* 0x000000c2c389723e */ /* 0x010fe600000000ff */
[--C-:B------:R-:W-:Y:S01]  /*22940*/  FFMA.FTZ R136, R197, R166, -R176.reuse ;  /* 0x000000a6c5887223 */ /* 0x100fe200000108b0 */
[----:B-----5:R-:W-:Y:S01]  /*22950*/  F2FP.F16.F32.PACK_AB R139, R199, R198 ;  /* 0x000000c6c78b723e */ /* 0x020fe200000000ff */
[-CC-:B------:R-:W-:Y:S01]  /*22960*/  FFMA.FTZ R197, R196, R166.reuse, -R176.reuse ;  /* 0x000000a6c4c57223 */ /* 0x180fe200000108b0 */
[-C--:B------:R-:W-:Y:S03]  /*22970*/  FFMA.FTZ R176, R172, R166.reuse, -R176 ;  /* 0x000000a6acb07223 */ /* 0x080fe600000108b0 */
[----:B------:R-:W-:Y:S01]  /*22980*/  MUFU.EX2 R181, R178 ;  /* 0x000000b200b57308 */ /* 0x000fe20000000800 */
[-CC-:B------:R-:W-:Y:S01]  /*22990*/  FFMA.FTZ R167, R167, R166.reuse, -R174.reuse ;  /* 0x000000a6a7a77223 */ /* 0x180fe200000108ae */
[----:B------:R-:W-:Y:S01]  /*229a0*/  FFMA.FTZ R174, R165, R166, -R174 ;  /* 0x000000a6a5ae7223 */ /* 0x000fe200000108ae */
[----:B------:R-:W-:Y:S01]  /*229b0*/  FFMA.FTZ R191, R2, R249, R191 ;  /* 0x000000f902bf7223 */ /* 0x000fe200000100bf */
[----:B------:R-:W-:Y:S01]  /*229c0*/  MOV R2, R164 ;  /* 0x000000a400027202 */ /* 0x000fe20000000f00 */
[C---:B-1----:R-:W-:Y:S05]  /*229d0*/  HMMA.16816.F32 R116, R160.reuse, R140, R116 ;  /* 0x0000008ca074723c */ /* 0x042fea0000001874 */
[----:B------:R-:W-:Y:S01]  /*229e0*/  MUFU.EX2 R165, R174 ;  /* 0x000000ae00a57308 */ /* 0x000fe20000000800 */
[----:B------:R-:W-:Y:S01]  /*229f0*/  FFMA.FTZ R190, R0, R248, R190 ;  /* 0x000000f800be7223 */ /* 0x000fe200000100be */
[----:B------:R-:W-:Y:S01]  /*22a00*/  FADD.FTZ R191, R189, R191 ;  /* 0x000000bfbdbf7221 */ /* 0x000fe20000010000 */
[C---:B------:R-:W-:Y:S01]  /*22a10*/  HMMA.16816.F32 R120, R160.reuse, R142, R120 ;  /* 0x0000008ea078723c */ /* 0x040fe20000001878 */
[----:B------:R-:W1:Y:S06]  /*22a20*/  LDSM.16.MT88.4 R140, [R229+0x10800] ;  /* 0x01080000e58c783b */ /* 0x000e6c0000004200 */
[----:B------:R2:W-:Y:S01]  /*22a30*/  MUFU.EX2 R196, R136 ;  /* 0x0000008800c47308 */ /* 0x0005e20000000800 */
[C---:B---3--:R-:W-:Y:S03]  /*22a40*/  HMMA.16816.F32 R124, R160.reuse, R132, R124 ;  /* 0x00000084a07c723c */ /* 0x048fe6000000187c */
[----:B------:R-:W-:Y:S03]  /*22a50*/  FADD.FTZ R190, R186, R190 ;  /* 0x000000bebabe7221 */ /* 0x000fe60000010000 */
[----:B------:R-:W-:Y:S03]  /*22a60*/  HMMA.16816.F32 R128, R160, R134, R128 ;  /* 0x00000086a080723c */ /* 0x000fe60000001880 */
[----:B------:R-:W3:Y:S01]  /*22a70*/  MUFU.EX2 R197, R197 ;  /* 0x000000c500c57308 */ /* 0x000ee20000000800 */
[----:B------:R-:W4:Y:S01]  /*22a80*/  LDSM.16.MT88.4 R132, [R228+0x12800] ;  /* 0x01280000e484783b */ /* 0x000f220000004200 */
[----:B------:R-:W-:Y:S01]  /*22a90*/  FADD.FTZ R191, R188, R191 ;  /* 0x000000bfbcbf7221 */ /* 0x000fe20000010000 */
[----:B------:R-:W-:Y:S01]  /*22aa0*/  FADD.FTZ R190, R185, R190 ;  /* 0x000000beb9be7221 */ /* 0x000fe20000010000 */
[----:B------:R-:W-:Y:S06]  /*22ab0*/  MOV R0, R3 ;  /* 0x0000000300007202 */ /* 0x000fec0000000f00 */
[----:B------:R-:W-:Y:S01]  /*22ac0*/  MUFU.EX2 R202, R202 ;  /* 0x000000ca00ca7308 */ /* 0x000fe20000000800 */
[----:B------:R-:W5:Y:S01]  /*22ad0*/  LDSM.16.MT88.4 R160, [R227+0x12800] ;  /* 0x01280000e3a0783b */ /* 0x000f620000004200 */
[----:B--2---:R-:W-:Y:S01]  /*22ae0*/  F2FP.F16.F32.PACK_AB R136, R193, R192 ;  /* 0x000000c0c188723e */ /* 0x004fe200000000ff */
[----:B------:R-:W-:Y:S01]  /*22af0*/  FADD.FTZ R191, R187, R191 ;  /* 0x000000bfbbbf7221 */ /* 0x000fe20000010000 */
[----:B------:R-:W-:Y:S03]  /*22b00*/  FADD.FTZ R190, R184, R190 ;  /* 0x000000beb8be7221 */ /* 0x000fe60000010000 */
[----:B------:R-:W-:Y:S03]  /*22b10*/  FADD.FTZ R191, R192, R191 ;  /* 0x000000bfc0bf7221 */ /* 0x000fe60000010000 */
[----:B------:R-:W2:Y:S01]  /*22b20*/  MUFU.EX2 R201, R201 ;  /* 0x000000c900c97308 */ /* 0x000ea20000000800 */
[----:B---3--:R-:W-:Y:S01]  /*22b30*/  F2FP.F16.F32.PACK_AB R138, R197, R196 ;  /* 0x000000c4c58a723e */ /* 0x008fe200000000ff */
[----:B------:R-:W-:Y:S01]  /*22b40*/  FADD.FTZ R190, R194, R190 ;  /* 0x000000bec2be7221 */ /* 0x000fe20000010000 */
[----:B------:R-:W-:Y:S03]  /*22b50*/  FADD.FTZ R191, R193, R191 ;  /* 0x000000bfc1bf7221 */ /* 0x000fe60000010000 */
[----:B------:R-:W-:Y:S01]  /*22b60*/  FADD.FTZ R190, R195, R190 ;  /* 0x000000bec3be7221 */ /* 0x000fe20000010000 */
[----:B------:R-:W-:Y:S01]  /*22b70*/  FADD.FTZ R191, R196, R191 ;  /* 0x000000bfc4bf7221 */ /* 0x000fe20000010000 */
[C---:B------:R-:W-:Y:S02]  /*22b80*/  HMMA.16816.F32 R4, R136.reuse, R144, R4 ;  /* 0x000000908804723c */ /* 0x040fe40000001804 */
[----:B------:R-:W3:Y:S03]  /*22b90*/  MUFU.EX2 R200, R200 ;  /* 0x000000c800c87308 */ /* 0x000ee60000000800 */
[----:B------:R-:W-:Y:S01]  /*22ba0*/  FADD.FTZ R190, R198, R190 ;  /* 0x000000bec6be7221 */ /* 0x000fe20000010000 */
[C---:B------:R-:W-:Y:S01]  /*22bb0*/  HMMA.16816.F32 R8, R136.reuse, R146, R8 ;  /* 0x000000928808723c */ /* 0x040fe20000001808 */
[----:B------:R-:W5:Y:S05]  /*22bc0*/  LDSM.16.MT88.4 R144, [R230+0x14800] ;  /* 0x01480000e690783b */ /* 0x000f6a0000004200 */
[----:B------:R-:W4:Y:S01]  /*22bd0*/  MUFU.EX2 R251, R251 ;  /* 0x000000fb00fb7308 */ /* 0x000f220000000800 */
[----:B------:R-:W-:Y:S01]  /*22be0*/  FADD.FTZ R191, R197, R191 ;  /* 0x000000bfc5bf7221 */ /* 0x000fe20000010000 */
[C---:B-1----:R-:W-:Y:S08]  /*22bf0*/  HMMA.16816.F32 R12, R136.reuse, R140, R12 ;  /* 0x0000008c880c723c */ /* 0x042ff0000000180c */
[----:B------:R-:W1:Y:S01]  /*22c00*/  MUFU.EX2 R252, R252 ;  /* 0x000000fc00fc7308 */ /* 0x000e620000000800 */
[C---:B------:R-:W-:Y:S01]  /*22c10*/  HMMA.16816.F32 R16, R136.reuse, R142, R16 ;  /* 0x0000008e8810723c */ /* 0x040fe20000001810 */
[----:B------:R-:W5:Y:S02]  /*22c20*/  LDSM.16.MT88.4 R140, [R229+0x14800] ;  /* 0x01480000e58c783b */ /* 0x000f640000004200 */
[----:B------:R-:W-:Y:S03]  /*22c30*/  FADD.FTZ R190, R199, R190 ;  /* 0x000000bec7be7221 */ /* 0x000fe60000010000 */
[C---:B------:R-:W-:Y:S03]  /*22c40*/  HMMA.16816.F32 R20, R136.reuse, R148, R20 ;  /* 0x000000948814723c */ /* 0x040fe60000001814 */
[----:B------:R-:W5:Y:S02]  /*22c50*/  MUFU.EX2 R167, R167 ;  /* 0x000000a700a77308 */ /* 0x000f640000000800 */
[----:B------:R-:W-:Y:S01]  /*22c60*/  FADD.FTZ R191, R203, R191 ;  /* 0x000000bfcbbf7221 */ /* 0x000fe20000010000 */
[C---:B------:R-:W-:Y:S01]  /*22c70*/  HMMA.16816.F32 R24, R136.reuse, R150, R24 ;  /* 0x000000968818723c */ /* 0x040fe20000001818 */
[----:B------:R-:W5:Y:S04]  /*22c80*/  LDSM.16.MT88.4 R148, [R228+0x14800] ;  /* 0x01480000e494783b */ /* 0x000f680000004200 */
[----:B--2---:R-:W-:Y:S01]  /*22c90*/  FADD.FTZ R190, R201, R190 ;  /* 0x000000bec9be7221 */ /* 0x004fe20000010000 */
[C---:B------:R-:W-:Y:S05]  /*22ca0*/  HMMA.16816.F32 R28, R136.reuse, R152, R28 ;  /* 0x00000098881c723c */ /* 0x040fea000000181c */
[----:B------:R-:W-:Y:S01]  /*22cb0*/  FADD.FTZ R191, R202, R191 ;  /* 0x000000bfcabf7221 */ /* 0x000fe20000010000 */
[C---:B------:R-:W-:Y:S01]  /*22cc0*/  HMMA.16816.F32 R32, R136.reuse, R154, R32 ;  /* 0x0000009a8820723c */ /* 0x040fe20000001820 */
[----:B------:R-:W2:Y:S04]  /*22cd0*/  LDSM.16.MT88.4 R152, [R227+0x14800] ;  /* 0x01480000e398783b */ /* 0x000ea80000004200 */
[----:B---3--:R-:W-:Y:S01]  /*22ce0*/  FADD.FTZ R190, R200, R190 ;  /* 0x000000bec8be7221 */ /* 0x008fe20000010000 */
[C---:B------:R-:W-:Y:S05]  /*22cf0*/  HMMA.16816.F32 R36, R136.reuse, R156, R36 ;  /* 0x0000009c8824723c */ /* 0x040fea0000001824 */
[----:B----4-:R-:W-:Y:S01]  /*22d00*/  FADD.FTZ R191, R251, R191 ;  /* 0x000000bffbbf7221 */ /* 0x010fe20000010000 */
[C---:B------:R-:W-:Y:S01]  /*22d10*/  HMMA.16816.F32 R40, R136.reuse, R158, R40 ;  /* 0x0000009e8828723c */ /* 0x040fe20000001828 */
[----:B------:R-:W-:Y:S04]  /*22d20*/  LDSM.16.MT88.4 R156, [R229+0x11000] ;  /* 0x01100000e59c783b */ /* 0x000fe80000004200 */
[----:B-1----:R-:W-:Y:S01]  /*22d30*/  FADD.FTZ R191, R252, R191 ;  /* 0x000000bffcbf7221 */ /* 0x002fe20000010000 */
[C---:B------:R-:W-:Y:S06]  /*22d40*/  HMMA.16816.F32 R44, R136.reuse, R168, R44 ;  /* 0x000000a8882c723c */ /* 0x040fec000000182c */
[C---:B------:R-:W-:Y:S01]  /*22d50*/  HMMA.16816.F32 R48, R136.reuse, R170, R48 ;  /* 0x000000aa8830723c */ /* 0x040fe20000001830 */
[----:B------:R-:W-:Y:S05]  /*22d60*/  LDSM.16.MT88.4 R168, [R227+0x13000] ;  /* 0x01300000e3a8783b */ /* 0x000fea0000004200 */
[C---:B------:R-:W-:Y:S06]  /*22d70*/  HMMA.16816.F32 R52, R136.reuse, R132, R52 ;  /* 0x000000848834723c */ /* 0x040fec0000001834 */
        /* <DEDUP_REMOVED lines=18> */
[C---:B------:R-:W-:Y:S05]  /*22ea0*/  HMMA.16816.F32 R104, R136.reuse, R134, R104 ;  /* 0x000000868868723c */ /* 0x040fea0000001868 */
[----:B------:R-:W-:Y:S01]  /*22eb0*/  F2FP.F16.F32.PACK_AB R132, R202, R203 ;  /* 0x000000cbca84723e */ /* 0x000fe200000000ff */
[C---:B---3--:R-:W-:Y:S05]  /*22ec0*/  HMMA.16816.F32 R108, R136.reuse, R140, R108 ;  /* 0x0000008c886c723c */ /* 0x048fea000000186c */
[-C--:B------:R-:W-:Y:S01]  /*22ed0*/  F2FP.F16.F32.PACK_AB R135, R183, R182.reuse ;  /* 0x000000b6b787723e */ /* 0x080fe200000000ff */
[C---:B------:R-:W-:Y:S01]  /*22ee0*/  HMMA.16816.F32 R112, R136.reuse, R142, R112 ;  /* 0x0000008e8870723c */ /* 0x040fe20000001870 */
[----:B------:R-:W1:Y:S04]  /*22ef0*/  LDSM.16.MT88.4 R140, [R228+0x11000] ;  /* 0x01100000e48c783b */ /* 0x000e680000004200 */
[----:B------:R-:W-:Y:S01]  /*22f00*/  F2FP.F16.F32.PACK_AB R133, R200, R201 ;  /* 0x000000c9c885723e */ /* 0x000fe200000000ff */
[C---:B------:R-:W-:Y:S05]  /*22f10*/  HMMA.16816.F32 R116, R136.reuse, R144, R116 ;  /* 0x000000908874723c */ /* 0x040fea0000001874 */
[----:B------:R-:W-:Y:S01]  /*22f20*/  F2FP.F16.F32.PACK_AB R134, R252, R251 ;  /* 0x000000fbfc86723e */ /* 0x000fe200000000ff */
        /* <DEDUP_REMOVED lines=17> */
[----:B------:R-:W-:Y:S04]  /*23040*/  MUFU.EX2 R163, R179 ;  /* 0x000000b300a37308 */ /* 0x000fe80000000800 */
[----:B------:R-:W-:Y:S01]  /*23050*/  MOV R161, R182 ;  /* 0x000000b600a17202 */ /* 0x000fe20000000f00 */
[C---:B---3--:R-:W-:Y:S05]  /*23060*/  HMMA.16816.F32 R36, R132.reuse, R144, R36 ;  /* 0x000000908424723c */ /* 0x048fea0000001824 */
[----:B------:R-:W-:Y:S01]  /*23070*/  MUFU.EX2 R162, R177 ;  /* 0x000000b100a27308 */ /* 0x000fe20000000800 */
[----:B------:R-:W-:Y:S01]  /*23080*/  MOV R160, R183 ;  /* 0x000000b700a07202 */ /* 0x000fe20000000f00 */
        /* <DEDUP_REMOVED lines=8> */
[C---:B------:R-:W-:Y:S01]  /*23110*/  HMMA.16816.F32 R60, R132.reuse, R168, R60 ;  /* 0x000000a8843c723c */ /* 0x040fe2000000183c */
[----:B------:R-:W-:Y:S05]  /*23120*/  MUFU.EX2 R168, R173 ;  /* 0x000000ad00a87308 */ /* 0x000fea0000000800 */
[C---:B------:R-:W-:Y:S05]  /*23130*/  HMMA.16816.F32 R64, R132.reuse, R170, R64 ;  /* 0x000000aa8440723c */ /* 0x040fea0000001840 */
[----:B------:R1:W3:Y:S01]  /*23140*/  MUFU.EX2 R169, R176 ;  /* 0x000000b000a97308 */ /* 0x0002e20000000800 */
[C---:B-----5:R-:W-:Y:S05]  /*23150*/  HMMA.16816.F32 R68, R132.reuse, R152, R68 ;  /* 0x000000988444723c */ /* 0x060fea0000001844 */
[----:B------:R-:W-:Y:S01]  /*23160*/  F2FP.F16.F32.PACK_AB R171, R165, R167 ;  /* 0x000000a7a5ab723e */ /* 0x000fe200000000ff */
[C---:B------:R-:W-:Y:S01]  /*23170*/  HMMA.16816.F32 R72, R132.reuse, R154, R72 ;  /* 0x0000009a8448723c */ /* 0x040fe20000001848 */
[----:B------:R-:W-:Y:S05]  /*23180*/  LDSM.16.MT88.4 R152, [R227+0x17000] ;  /* 0x01700000e398783b */ /* 0x000fea0000004200 */
[C---:B------:R-:W-:Y:S03]  /*23190*/  HMMA.16816.F32 R76, R132.reuse, R156, R76 ;  /* 0x0000009c844c723c */ /* 0x040fe6000000184c */
[----:B-1----:R-:W-:Y:S02]  /*231a0*/  LDSM.16.MT88.4 R176, [R227+0x11800] ;  /* 0x01180000e3b0783b */ /* 0x002fe40000004200 */
[----:B---3--:R-:W-:Y:S01]  /*231b0*/  MOV R166, R169 ;  /* 0x000000a900a67202 */ /* 0x008fe20000000f00 */
[C---:B------:R-:W-:Y:S05]  /*231c0*/  HMMA.16816.F32 R80, R132.reuse, R158, R80 ;  /* 0x0000009e8450723c */ /* 0x040fea0000001850 */
[----:B------:R-:W-:Y:S01]  /*231d0*/  LDSM.16.MT88.4 R156, [R230+0x11800] ;  /* 0x01180000e69c783b */ /* 0x000fe20000004200 */
[C---:B------:R-:W-:Y:S06]  /*231e0*/  HMMA.16816.F32 R84, R132.reuse, R140, R84 ;  /* 0x0000008c8454723c */ /* 0x040fec0000001854 */
[C---:B------:R-:W-:Y:S01]  /*231f0*/  HMMA.16816.F32 R88, R132.reuse, R142, R88 ;  /* 0x0000008e8458723c */ /* 0x040fe20000001858 */
[----:B------:R-:W1:Y:S05]  /*23200*/  LDSM.16.MT88.4 R140, [R228+0x17000] ;  /* 0x01700000e48c783b */ /* 0x000e6a0000004200 */
[C---:B------:R-:W-:Y:S01]  /*23210*/  HMMA.16816.F32 R92, R132.reuse, R144, R92 ;  /* 0x00000090845c723c */ /* 0x040fe2000000185c */
[----:B------:R3:W5:Y:S05]  /*23220*/  MUFU.EX2 R144, R175 ;  /* 0x000000af00907308 */ /* 0x00076a0000000800 */
[C---:B------:R-:W-:Y:S05]  /*23230*/  HMMA.16816.F32 R96, R132.reuse, R146, R96 ;  /* 0x000000928460723c */ /* 0x040fea0000001860 */
[----:B------:R-:W-:Y:S01]  /*23240*/  MOV R145, R181 ;  /* 0x000000b500917202 */ /* 0x000fe20000000f00 */
[C---:B----4-:R-:W-:Y:S01]  /*23250*/  HMMA.16816.F32 R100, R132.reuse, R136, R100 ;  /* 0x000000888464723c */ /* 0x050fe20000001864 */
[----:B------:R-:W-:Y:S05]  /*23260*/  LDSM.16.MT88.4 R180, [R230+0x13800] ;  /* 0x01380000e6b4783b */ /* 0x000fea0000004200 */
[C---:B------:R-:W-:Y:S03]  /*23270*/  HMMA.16816.F32 R104, R132.reuse, R138, R104 ;  /* 0x0000008a8468723c */ /* 0x040fe60000001868 */
[----:B------:R-:W4:Y:S03]  /*23280*/  LDSM.16.MT88.4 R136, [R229+0x11800] ;  /* 0x01180000e588783b */ /* 0x000f260000004200 */
[C---:B--2---:R-:W-:Y:S05]  /*23290*/  HMMA.16816.F32 R108, R132.reuse, R148, R108 ;  /* 0x00000094846c723c */ /* 0x044fea000000186c */
[----:B---3--:R-:W2:Y:S01]  /*232a0*/  LDSM.16.MT88.4 R172, [R228+0x11800] ;  /* 0x01180000e4ac783b */ /* 0x008ea20000004200 */
[C---:B------:R-:W-:Y:S06]  /*232b0*/  HMMA.16816.F32 R112, R132.reuse, R150, R112 ;  /* 0x000000968470723c */ /* 0x040fec0000001870 */
[C---:B-1----:R-:W-:Y:S06]  /*232c0*/  HMMA.16816.F32 R116, R132.reuse, R140, R116 ;  /* 0x0000008c8474723c */ /* 0x042fec0000001874 */
[C---:B------:R-:W-:Y:S05]  /*232d0*/  HMMA.16816.F32 R120, R132.reuse, R142, R120 ;  /* 0x0000008e8478723c */ /* 0x040fea0000001878 */
[----:B------:R-:W-:Y:S01]  /*232e0*/  MOV R140, R168 ;  /* 0x000000a8008c7202 */ /* 0x000fe20000000f00 */
[C---:B------:R-:W-:Y:S05]  /*232f0*/  HMMA.16816.F32 R124, R132.reuse, R152, R124 ;  /* 0x00000098847c723c */ /* 0x040fea000000187c */
[----:B-----5:R-:W-:Y:S01]  /*23300*/  MOV R141, R144 ;  /* 0x00000090008d7202 */ /* 0x020fe20000000f00 */
[----:B------:R-:W-:Y:S05]  /*23310*/  HMMA.16816.F32 R128, R132, R154, R128 ;  /* 0x0000009a8480723c */ /* 0x000fea0000001880 */
[-C--:B------:R-:W-:Y:S02]  /*23320*/  F2FP.F16.F32.PACK_AB R168, R145, R163.reuse ;  /* 0x000000a391a8723e */ /* 0x080fe400000000ff */
[----:B------:R-:W-:Y:S04]  /*23330*/  F2FP.F16.F32.PACK_AB R169, R141, R162 ;  /* 0x000000a28da9723e */ /* 0x000fe800000000ff */
[----:B------:R-:W-:Y:S02]  /*23340*/  F2FP.F16.F32.PACK_AB R170, R166, R140 ;  /* 0x0000008ca6aa723e */ /* 0x000fe400000000ff */
[----:B------:R-:W-:Y:S02]  /*23350*/  MOV R132, R162 ;  /* 0x000000a200847202 */ /* 0x000fe40000000f00 */
[----:B------:R-:W-:Y:S02]  /*23360*/  MOV R133, R163 ;  /* 0x000000a300857202 */ /* 0x000fe40000000f00 */
[----:B------:R-:W-:Y:S02]  /*23370*/  MOV R134, R160 ;  /* 0x000000a000867202 */ /* 0x000fe40000000f00 */
[----:B------:R-:W-:Y:S02]  /*23380*/  MOV R135, R161 ;  /* 0x000000a100877202 */ /* 0x000fe40000000f00 */
[C---:B------:R-:W-:Y:S01]  /*23390*/  HMMA.16816.F32 R160, R168.reuse, R156, R4 ;  /* 0x0000009ca8a0723c */ /* 0x040fe20000001804 */
[----:B------:R-:W1:Y:S05]  /*233a0*/  LDSM.16.MT88.4 R4, [R229+0x13800] ;  /* 0x01380000e504783b */ /* 0x000e6a0000004200 */
[C---:B------:R-:W-:Y:S03]  /*233b0*/  HMMA.16816.F32 R156, R168.reuse, R158, R8 ;  /* 0x0000009ea89c723c */ /* 0x040fe60000001808 */
[----:B------:R-:W3:Y:S03]  /*233c0*/  LDSM.16.MT88.4 R8, [R228+0x13800] ;  /* 0x01380000e408783b */ /* 0x000ee60000004200 */
[C---:B----4-:R-:W-:Y:S05]  /*233d0*/  HMMA.16816.F32 R152, R168.reuse, R136, R12 ;  /* 0x00000088a898723c */ /* 0x050fea000000180c */
[----:B------:R-:W4:Y:S01]  /*233e0*/  LDSM.16.MT88.4 R12, [R227+0x13800] ;  /* 0x01380000e30c783b */ /* 0x000f220000004200 */
[C---:B------:R-:W-:Y:S05]  /*233f0*/  HMMA.16816.F32 R148, R168.reuse, R138, R16 ;  /* 0x0000008aa894723c */ /* 0x040fea0000001810 */
[----:B------:R-:W-:Y:S02]  /*23400*/  MOV R137, R145 ;  /* 0x0000009100897202 */ /* 0x000fe40000000f00 */
[C---:B--2---:R-:W-:Y:S01]  /*23410*/  HMMA.16816.F32 R144, R168.reuse, R172, R20 ;  /* 0x000000aca890723c */ /* 0x044fe20000001814 */
[----:B------:R-:W2:Y:S06]  /*23420*/  LDSM.16.MT88.4 R16, [R230+0x15800] ;  /* 0x01580000e610783b */ /* 0x000eac0000004200 */
[----:B------:R-:W-:Y:S02]  /*23430*/  MOV R173, R140 ;  /* 0x0000008c00ad7202 */ /* 0x000fe40000000f00 */
[----:B------:R-:W5:Y:S02]  /*23440*/  LDSM.16.MT88.4 R20, [R229+0x15800] ;  /* 0x01580000e514783b */ /* 0x000f640000004200 */
[----:B------:R-:W-:Y:S02]  /*23450*/  MOV R172, R141 ;  /* 0x0000008d00ac7202 */ /* 0x000fe40000000f00 */
[C---:B------:R-:W-:Y:S04]  /*23460*/  HMMA.16816.F32 R140, R168.reuse, R174, R24 ;  /* 0x000000aea88c723c */ /* 0x040fe80000001818 */
[----:B------:R-:W5:Y:S03]  /*23470*/  LDSM.16.MT88.4 R24, [R228+0x15800] ;  /* 0x01580000e418783b */ /* 0x000f660000004200 */
[----:B------:R-:W-:Y:S02]  /*23480*/  MOV R175, R137 ;  /* 0x0000008900af7202 */ /* 0x000fe40000000f00 */
[C---:B------:R-:W-:Y:S03]  /*23490*/  HMMA.16816.F32 R136, R168.reuse, R176, R28 ;  /* 0x000000b0a888723c */ /* 0x040fe6000000181c */
[----:B------:R-:W-:Y:S04]  /*234a0*/  MOV R174, R132 ;  /* 0x0000008400ae7202 */ /* 0x000fe80000000f00 */
[----:B------:R-:W-:Y:S04]  /*234b0*/  MOV R31, R133 ;  /* 0x00000085001f7202 */ /* 0x000fe80000000f00 */
[----:B------:R-:W-:Y:S01]  /*234c0*/  MOV R30, R134 ;  /* 0x00000086001e7202 */ /* 0x000fe20000000f00 */
[----:B------:R-:W-:Y:S01]  /*234d0*/  FADD.FTZ R191, R31, R191 ;  /* 0x000000bf1fbf7221 */ /* 0x000fe20000010000 */
        /* <DEDUP_REMOVED lines=16> */
[----:B------:R-:W3:Y:S04]  /*235e0*/  LDSM.16.MT88.4 R8, [R230+0x17800] ;  /* 0x01780000e608783b */ /* 0x000ee80000004200 */
[----:B------:R-:W-:Y:S01]  /*235f0*/  FADD.FTZ R249, R166, R191 ;  /* 0x000000bfa6f97221 */ /* 0x000fe20000010000 */
[C---:B----4-:R-:W-:Y:S05]  /*23600*/  HMMA.16816.F32 R60, R168.reuse, R12, R60 ;  /* 0x0000000ca83c723c */ /* 0x050fea000000183c */
[----:B------:R-:W-:Y:S01]  /*23610*/  FADD.FTZ R248, R165, R190 ;  /* 0x000000bea5f87221 */ /* 0x000fe20000010000 */
[C---:B------:R-:W-:Y:S01]  /*23620*/  HMMA.16816.F32 R64, R168.reuse, R14, R64 ;  /* 0x0000000ea840723c */ /* 0x040fe20000001840 */
[----:B------:R-:W4:Y:S05]  /*23630*/  LDSM.16.MT88.4 R12, [R229+0x17800] ;  /* 0x01780000e50c783b */ /* 0x000f2a0000004200 */
        /* <DEDUP_REMOVED lines=8> */
[C---:B-1----:R-:W-:Y:S06]  /*236c0*/  HMMA.16816.F32 R92, R168.reuse, R4, R92 ;  /* 0x00000004a85c723c */ /* 0x042fec000000185c */
[C---:B------:R-:W-:Y:S06]  /*236d0*/  HMMA.16816.F32 R96, R168.reuse, R6, R96 ;  /* 0x00000006a860723c */ /* 0x040fec0000001860 */
[C---:B---3--:R-:W-:Y:S06]  /*236e0*/  HMMA.16816.F32 R100, R168.reuse, R8, R100 ;  /* 0x00000008a864723c */ /* 0x048fec0000001864 */
[C---:B------:R-:W-:Y:S06]  /*236f0*/  HMMA.16816.F32 R104, R168.reuse, R10, R104 ;  /* 0x0000000aa868723c */ /* 0x040fec0000001868 */
[C---:B----4-:R-:W-:Y:S06]  /*23700*/  HMMA.16816.F32 R108, R168.reuse, R12, R108 ;  /* 0x0000000ca86c723c */ /* 0x050fec000000186c */
[C---:B------:R-:W-:Y:S06]  /*23710*/  HMMA.16816.F32 R112, R168.reuse, R14, R112 ;  /* 0x0000000ea870723c */ /* 0x040fec0000001870 */
[C---:B--2---:R-:W-:Y:S06]  /*23720*/  HMMA.16816.F32 R116, R168.reuse, R16, R116 ;  /* 0x00000010a874723c */ /* 0x044fec0000001874 */
[C---:B------:R-:W-:Y:S06]  /*23730*/  HMMA.16816.F32 R120, R168.reuse, R18, R120 ;  /* 0x00000012a878723c */ /* 0x040fec0000001878 */
[C---:B-----5:R-:W-:Y:S06]  /*23740*/  HMMA.16816.F32 R124, R168.reuse, R20, R124 ;  /* 0x00000014a87c723c */ /* 0x060fec000000187c */
[----:B------:R-:W-:Y:S01]  /*23750*/  HMMA.16816.F32 R128, R168, R22, R128 ;  /* 0x00000016a880723c */ /* 0x000fe20000001880 */
[----:B------:R-:W-:Y:S11]  /*23760*/  @!UPT UIADD3 URZ, URZ, URZ, URZ ;  /* 0x0000003f3f3ff290 */ /* 0x000ff6000fffe03f */
[----:B------:R-:W-:Y:S01]  /*23770*/  @!UPT UIADD3 URZ, URZ, URZ, URZ ;  /* 0x0000003f3f3ff290 */ /* 0x000fe2000fffe03f */
[----:B------:R-:W-:Y:S11]  /*23780*/  @P0 BRA `(.L_x_4156) ;  /* 0xffffffbc00300947 */ /* 0x000ff6000383ffff */
.L_x_4147:
        /* <DEDUP_REMOVED lines=9> */
[----:B------:R-:W-:Y:S01]  /*23820*/  SHF.R.S32.HI R4, RZ, 0x1f, R10 ;  /* 0x0000001fff047819 */ /* 0x000fe2000001140a */
[----:B------:R-:W-:Y:S01]  /*23830*/  UMOV UR4, 0xffffffff ;  /* 0xffffffff00047882 */ /* 0x000fe20000000000 */
[----:B------:R-:W-:Y:S02]  /*23840*/  IMAD.IADD R11, R10, 0x1, -R11 ;  /* 0x000000010a0b7824 */ /* 0x000fe400078e0a0b */
[----:B------:R-:W-:-:S03]  /*23850*/  LEA.HI R4, R4, R10, RZ, 0x4 ;  /* 0x0000000a04047211 */ /* 0x000fc600078f20ff */
[----:B------:R-:W-:Y:S02]  /*23860*/  SHF.R.S32.HI R0, RZ, 0x1f, R11 ;  /* 0x0000001fff007819 */ /* 0x000fe4000001140b */
[----:B------:R-:W-:Y:S02]  /*23870*/  LOP3.LUT R2, R4, 0xfffffff0, RZ, 0xc0, !PT ;  /* 0xfffffff004027812 */ /* 0x000fe400078ec0ff */
[----:B------:R-:W-:Y:S02]  /*23880*/  LEA.HI R0, R0, R11, RZ, 0x2 ;  /* 0x0000000b00007211 */ /* 0x000fe400078f10ff */
[----:B------:R-:W-:Y:S01]  /*23890*/  SHF.R.S32.HI R4, RZ, 0x4, R4 ;  /* 0x00000004ff047819 */ /* 0x000fe20000011404 */
[----:B------:R-:W-:Y:S01]  /*238a0*/  IMAD.IADD R2, R10, 0x1, -R2 ;  /* 0x000000010a027824 */ /* 0x000fe200078e0a02 */
        /* <DEDUP_REMOVED lines=9> */
.L_x_4164:
        /* <DEDUP_REMOVED lines=20> */
[-C--:B------:R-:W-:Y:S01]  /*23a80*/  LEA.HI R16, R15, R14.reuse, RZ, 0x2 ;  /* 0x0000000e0f107211 */ /* 0x080fe200078f10ff */
[----:B------:R-:W-:Y:S01]  /*23a90*/  FMUL.FTZ R157, R13, R157 ;  /* 0x0000009d0d9d7220 */ /* 0x000fe20000410000 */
[----:B------:R-:W-:Y:S01]  /*23aa0*/  LEA.HI R15, R15, R14, RZ, 0x5 ;  /* 0x0000000e0f0f7211 */ /* 0x000fe200078f28ff */
        /* <DEDUP_REMOVED lines=17> */
[----:B------:R-:W-:Y:S01]  /*23bc0*/  LOP3.LUT R18, R16, 0x1ffffffc, RZ, 0xc0, !PT ;  /* 0x1ffffffc10127812 */ /* 0x000fe200078ec0ff */
[----:B------:R-:W-:Y:S01]  /*23bd0*/  FMUL.FTZ R36, R13, R36 ;  /* 0x000000240d247220 */ /* 0x000fe20000410000 */
[----:B------:R-:W-:Y:S01]  /*23be0*/  SHF.L.U32 R19, R17, 0x6, RZ ;  /* 0x0000000611137819 */ /* 0x000fe200000006ff */
[C---:B------:R-:W-:Y:S01]  /*23bf0*/  FMUL.FTZ R37, R13.reuse, R37 ;  /* 0x000000250d257220 */ /* 0x040fe20000410000 */
[----:B------:R-:W-:Y:S01]  /*23c00*/  SHF.R.S32.HI R16, RZ, 0x5, R15 ;  /* 0x00000005ff107819 */ /* 0x000fe2000001140f */
[C---:B------:R-:W-:Y:S01]  /*23c10*/  FMUL.FTZ R40, R13.reuse, R40 ;  /* 0x000000280d287220 */ /* 0x040fe20000410000 */
[----:B------:R-:W-:Y:S01]  /*23c20*/  IADD3 R18, -R18, R14, RZ ;  /* 0x0000000e12127210 */ /* 0x000fe20007ffe1ff */
[----:B------:R-:W-:Y:S01]  /*23c30*/  FMUL.FTZ R41, R13, R41 ;  /* 0x000000290d297220 */ /* 0x000fe20000410000 */
[----:B------:R-:W-:Y:S01]  /*23c40*/  LOP3.LUT R19, R19, 0x1c0, RZ, 0xc0, !PT ;  /* 0x000001c013137812 */ /* 0x000fe200078ec0ff */
[----:B------:R-:W-:Y:S01]  /*23c50*/  FMUL.FTZ R44, R13, R44 ;  /* 0x0000002c0d2c7220 */ /* 0x000fe20000410000 */
[----:B------:R-:W-:Y:S01]  /*23c60*/  LOP3.LUT R20, R17, 0x1, RZ, 0xc0, !PT ;  /* 0x0000000111147812 */ /* 0x000fe200078ec0ff */
[C---:B------:R-:W-:Y:S01]  /*23c70*/  FMUL.FTZ R45, R13.reuse, R45 ;  /* 0x0000002d0d2d7220 */ /* 0x040fe20000410000 */
[----:B------:R-:W-:Y:S01]  /*23c80*/  LEA R18, R16, R18, 0x9 ;  /* 0x0000001210127211 */ /* 0x000fe200078e48ff */
[----:B------:R-:W-:Y:S01]  /*23c90*/  FMUL.FTZ R48, R13, R48 ;  /* 0x000000300d307220 */ /* 0x000fe20000410000 */
[----:B------:R-:W-:Y:S01]  /*23ca0*/  LEA.HI R19, R19, R19, RZ, 0x1d ;  /* 0x0000001313137211 */ /* 0x000fe200078fe8ff */
[C---:B------:R-:W-:Y:S01]  /*23cb0*/  FMUL.FTZ R49, R13.reuse, R49 ;  /* 0x000000310d317220 */ /* 0x040fe20000410000 */
[----:B------:R-:W-:Y:S01]  /*23cc0*/  ISETP.NE.U32.AND P0, PT, R20, 0x1, PT ;  /* 0x000000011400780c */ /* 0x000fe20003f05070 */
[C---:B------:R-:W-:Y:S01]  /*23cd0*/  FMUL.FTZ R52, R13.reuse, R52 ;  /* 0x000000340d347220 */ /* 0x040fe20000410000 */
        /* <DEDUP_REMOVED lines=112> */
[----:B------:R-:W-:Y:S02]  /*243e0*/  @P0 IADD3 R17, R18, 0x20, RZ ;  /* 0x0000002012110810 */ /* 0x000fe40007ffe0ff */
[----:B------:R-:W-:Y:S02]  /*243f0*/  SEL R12, R12, 0xffffff80, !P2 ;  /* 0xffffff800c0c7807 */ /* 0x000fe40005000000 */
[C---:B------:R-:W-:Y:S01]  /*24400*/  IADD3 R19, R18.reuse, R13, RZ ;  /* 0x0000000d12137210 */ /* 0x040fe20007ffe0ff */
[----:B------:R-:W-:Y:S01]  /*24410*/  STS.64 [R17], R156 ;  /* 0x0000009c11007388 */ /* 0x000fe20000000a00 */
[-C--:B------:R-:W-:Y:S02]  /*24420*/  IADD3 R13, R13, R17.reuse, RZ ;  /* 0x000000110d0d7210 */ /* 0x080fe40007ffe0ff */
        /* <DEDUP_REMOVED lines=64> */
[----:B------:R3:W-:Y:S04]  /*24830*/  STS.64 [R12+0xc800], R130 ;  /* 0x00c800820c007388 */ /* 0x0007e80000000a00 */
[----:B-1----:R-:W4:Y:S04]  /*24840*/  LD.E R20, desc[UR10][R6.64+0x60] ;  /* 0x0000600a06147980 */ /* 0x002f28000c101900 */
[----:B------:R-:W4:Y:S04]  /*24850*/  LD.E R17, desc[UR12][R6.64+0xcc] ;  /* 0x0000cc0c06117980 */ /* 0x000f28000c101900 */
[----:B------:R-:W4:Y:S01]  /*24860*/  LD.E.64 R18, desc[UR10][R6.64+0x78] ;  /* 0x0000780a06127980 */ /* 0x000f22000c101b00 */
[----:B------:R-:W1:Y:S01]  /*24870*/  @P4 MUFU.LG2 R11, R11 ;  /* 0x0000000b000b4308 */ /* 0x000e620000000c00 */
[----:B--2---:R-:W-:-:S02]  /*24880*/  IADD3 R21, R4, 0x8, RZ ;  /* 0x0000000804157810 */ /* 0x004fc40007ffe0ff */
[----:B------:R-:W5:Y:S04]  /*24890*/  LD.E.64 R140, desc[UR10][R6.64+0xa8] ;  /* 0x0000a80a068c7980 */ /* 0x000f68000c101b00 */
[----:B---3--:R2:W3:Y:S01]  /*248a0*/  LD.E.64 R12, desc[UR12][R6.64+0xb0] ;  /* 0x0000b00c060c7980 */ /* 0x0084e2000c101b00 */
[----:B------:R-:W-:Y:S02]  /*248b0*/  SHF.L.U32 R22, R235, 0x6, RZ ;  /* 0x00000006eb167819 */ /* 0x000fe400000006ff */
[----:B------:R-:W-:-:S04]  /*248c0*/  SHF.L.U32 R24, R2, 0x2, RZ ;  /* 0x0000000202187819 */ /* 0x000fc800000006ff */
[----:B------:R-:W-:Y:S01]  /*248d0*/  SHF.R.S32.HI R25, RZ, 0x1f, R24 ;  /* 0x0000001fff197819 */ /* 0x000fe20000011418 */
[----:B--2---:R-:W-:Y:S01]  /*248e0*/  IMAD R6, R235, -0x40, R236 ;  /* 0xffffffc0eb067824 */ /* 0x004fe200078e02ec */
[----:B------:R-:W-:Y:S01]  /*248f0*/  IADD3 R7, R4, 0x10, RZ ;  /* 0x0000001004077810 */ /* 0x000fe20007ffe0ff */
[----:B------:R-:W-:Y:S03]  /*24900*/  BAR.SYNC.DEFER_BLOCKING 0x0 ;  /* 0x0000000000007b1d */ /* 0x000fe60000010000 */
[-C--:B------:R-:W-:Y:S01]  /*24910*/  ISETP.GE.AND P0, PT, R21, R6.reuse, PT ;  /* 0x000000061500720c */ /* 0x080fe20003f06270 */
[----:B-1----:R-:W-:Y:S01]  /*24920*/  @P4 FMUL.FTZ R21, R11, 0.69314718246459960938 ;  /* 0x3f3172180b154820 */ /* 0x002fe20000410000 */
[----:B------:R-:W-:Y:S02]  /*24930*/  ISETP.GE.AND P5, PT, R7, R6, PT ;  /* 0x000000060700720c */ /* 0x000fe40003fa6270 */
[----:B------:R-:W-:Y:S01]  /*24940*/  MOV R7, 0xff800000 ;  /* 0xff80000000077802 */ /* 0x000fe20000000f00 */
[----:B-----5:R-:W-:Y:S01]  /*24950*/  @P4 FFMA.FTZ R7, R5, R164, R21 ;  /* 0x000000a405074223 */ /* 0x020fe20000010015 */
[----:B------:R-:W-:-:S02]  /*24960*/  LEA.HI R11, R2, R2, RZ, 0x1 ;  /* 0x00000002020b7211 */ /* 0x000fc400078f08ff */
[----:B------:R-:W-:-:S04]  /*24970*/  SHF.L.U32 R21, R4, 0x6, RZ ;  /* 0x0000000604157819 */ /* 0x000fc800000006ff */
[----:B------:R-:W-:Y:S01]  /*24980*/  LOP3.LUT R21, R21, 0x1c0, RZ, 0xc0, !PT ;  /* 0x000001c015157812 */ /* 0x000fe200078ec0ff */
[----:B------:R-:W-:Y:S01]  /*24990*/  IMAD.WIDE R24, R4, 0x100, R24 ;  /* 0x0000010004187825 */ /* 0x000fe200078e0218 */
[----:B------:R-:W-:-:S04]  /*249a0*/  LOP3.LUT R15, R15, 0xffffffe0, RZ, 0xc0, !PT ;  /* 0xffffffe00f0f7812 */ /* 0x000fc800078ec0ff */
[----:B------:R-:W-:-:S04]  /*249b0*/  IADD3 R15, R14, -R15, RZ ;  /* 0x8000000f0e0f7210 */ /* 0x000fc80007ffe0ff */
[----:B------:R-:W-:Y:S01]  /*249c0*/  LOP3.LUT P2, RZ, R15, 0x3, RZ, 0xc0, !PT ;  /* 0x000000030fff7812 */ /* 0x000fe2000784c0ff */
[----:B------:R-:W-:Y:S01]  /*249d0*/  BSSY B0, `(.L_x_4158) ;  /* 0x000004a000007945 */ /* 0x000fe20003800000 */
[----:B---3--:R-:W-:Y:S02]  /*249e0*/  IMAD R238, R12, UR8, R238 ;  /* 0x000000080cee7c24 */ /* 0x008fe4000f8e02ee */
[----:B------:R1:W2:Y:S02]  /*249f0*/  @P3 MUFU.LG2 R12, R10 ;  /* 0x0000000a000c3308 */ /* 0x0002a40000000c00 */
[----:B----4-:R-:W-:Y:S01]  /*24a00*/  IMAD R238, R238, R20, R237 ;  /* 0x00000014eeee7224 */ /* 0x010fe200078e02ed */
[C---:B-1----:R-:W-:Y:S02]  /*24a10*/  LOP3.LUT R10, R11.reuse, 0xffffffe, RZ, 0xc0, !PT ;  /* 0x0ffffffe0b0a7812 */ /* 0x042fe400078ec0ff */
[----:B------:R-:W-:Y:S02]  /*24a20*/  SHF.L.U32 R11, R11, 0x2, RZ ;  /* 0x000000020b0b7819 */ /* 0x000fe400000006ff */
[----:B------:R-:W-:Y:S01]  /*24a30*/  IADD3 R20, R2, -R10, RZ ;  /* 0x8000000a02147210 */ /* 0x000fe20007ffe0ff */
[----:B------:R-:W-:Y:S01]  /*24a40*/  IMAD R2, R13, R238, R22 ;  /* 0x000000ee0d027224 */ /* 0x000fe200078e0216 */
[----:B------:R-:W-:-:S02]  /*24a50*/  LOP3.LUT R11, R21, 0x38, R11, 0xf8, !PT ;  /* 0x00000038150b7812 */ /* 0x000fc400078ef80b */
[----:B------:R-:W-:Y:S02]  /*24a60*/  SHF.R.S32.HI R13, RZ, 0x1f, R16 ;  /* 0x0000001fff0d7819 */ /* 0x000fe40000011410 */
[----:B------:R-:W-:Y:S01]  /*24a70*/  SHF.R.U32.HI R21, RZ, 0x3, R21 ;  /* 0x00000003ff157819 */ /* 0x000fe20000011615 */
[----:B--2---:R-:W-:Y:S01]  /*24a80*/  @P3 FMUL.FTZ R12, R12, 0.69314718246459960938 ;  /* 0x3f3172180c0c3820 */ /* 0x004fe20000410000 */
[----:B------:R-:W-:Y:S01]  /*24a90*/  IMAD R17, R2, R17, RZ ;  /* 0x0000001102117224 */ /* 0x000fe200078e02ff */
[----:B------:R-:W-:Y:S02]  /*24aa0*/  LEA.HI R13, R13, R16, RZ, 0x2 ;  /* 0x000000100d0d7211 */ /* 0x000fe400078f10ff */
[----:B------:R-:W-:Y:S02]  /*24ab0*/  LOP3.LUT R11, R11, R21, RZ, 0x3c, !PT ;  /* 0x000000150b0b7212 */ /* 0x000fe400078e3cff */
[----:B------:R-:W-:Y:S01]  /*24ac0*/  MOV R10, 0xff800000 ;  /* 0xff800000000a7802 */ /* 0x000fe20000000f00 */
[----:B------:R-:W-:Y:S01]  /*24ad0*/  @P3 FFMA.FTZ R10, R5, R3, R12 ;  /* 0x00000003050a3223 */ /* 0x000fe2000001000c */
[----:B------:R-:W-:-:S02]  /*24ae0*/  LOP3.LUT R13, R13, 0xffffffc, RZ, 0xc0, !PT ;  /* 0x0ffffffc0d0d7812 */ /* 0x000fc400078ec0ff */
[----:B------:R-:W-:Y:S02]  /*24af0*/  IADD3 R5, P1, R24, R17, RZ ;  /* 0x0000001118057210 */ /* 0x000fe40007f3e0ff */
[----:B------:R-:W-:Y:S02]  /*24b00*/  LEA R3, R20, R11, 0x2 ;  /* 0x0000000b14037211 */ /* 0x000fe400078e10ff */
[----:B------:R-:W-:Y:S02]  /*24b10*/  IADD3 R13, R16, -R13, RZ ;  /* 0x8000000d100d7210 */ /* 0x000fe40007ffe0ff */
[----:B------:R-:W-:Y:S02]  /*24b20*/  LEA.HI.X.SX32 R17, R17, R25, 0x1, P1 ;  /* 0x0000001911117211 */ /* 0x000fe400008f0eff */
[----:B------:R-:W-:Y:S02]  /*24b30*/  LEA R142, P1, R5, R18, 0x2 ;  /* 0x00000012058e7211 */ /* 0x000fe400078210ff */
[----:B------:R-:W-:-:S02]  /*24b40*/  LEA R3, R3, UR4, 0x2 ;  /* 0x0000000403037c11 */ /* 0x000fc4000f8e10ff */
[----:B------:R-:W-:Y:S02]  /*24b50*/  LEA R0, R13, R0, 0x4 ;  /* 0x000000000d007211 */ /* 0x000fe400078e20ff */
[----:B------:R-:W-:Y:S01]  /*24b60*/  LEA.HI.X R143, R5, R19, R17, 0x2, P1 ;  /* 0x00000013058f7211 */ /* 0x000fe200008f1411 */
[----:B------:R1:W2:Y:S04]  /*24b70*/  LDS.128 R136, [R3] ;  /* 0x0000000003887984 */ /* 0x0002a80000000c00 */
        /* <DEDUP_REMOVED lines=31> */
[----:B--234-:R-:W-:Y:S05]  /*24d70*/  @P2 BRA `(.L_x_4159) ;  /* 0x00000000003c2947 */ /* 0x01cfea0003800000 */
[----:B------:R-:W-:Y:S02]  /*24d80*/  IMAD R235, R235, -0x40, R236 ;  /* 0xffffffc0ebeb7824 */ /* 0x000fe400078e02ec */
[----:B-1----:R-:W-:-:S03]  /*24d90*/  VIADD R3, R0, 0x8 ;  /* 0x0000000800037836 */ /* 0x002fc60000000000 */
[-C--:B------:R-:W-:Y:S02]  /*24da0*/  ISETP.GE.AND P3, PT, R0, R235.reuse, PT ;  /* 0x000000eb0000720c */ /* 0x080fe40003f66270 */
[----:B------:R-:W-:Y:S02]  /*24db0*/  ISETP.GE.AND P2, PT, R3, R235, PT ;  /* 0x000000eb0300720c */ /* 0x000fe40003f46270 */
[----:B------:R-:W-:Y:S02]  /*24dc0*/  SHF.R.S32.HI R3, RZ, 0x1f, R2 ;  /* 0x0000001fff037819 */ /* 0x000fe40000011402 */
[----:B------:R-:W-:-:S04]  /*24dd0*/  IADD3 R2, P1, R2, R0, RZ ;  /* 0x0000000002027210 */ /* 0x000fc80007f3e0ff */
[----:B------:R-:W-:Y:S02]  /*24de0*/  LEA.HI.X.SX32 R3, R0, R3, 0x1, P1 ;  /* 0x0000000300037211 */ /* 0x000fe400008f0eff */
[----:B------:R-:W-:Y:S02]  /*24df0*/  LEA R140, P1, R2, R140, 0x2 ;  /* 0x0000008c028c7211 */ /* 0x000fe400078210ff */
[C---:B------:R-:W-:Y:S02]  /*24e00*/  @!P3 R2UR UR10, R8.reuse ;  /* 0x00000000080ab2ca */ /* 0x040fe400000e0000 */
[C---:B------:R-:W-:Y:S02]  /*24e10*/  @!P3 R2UR UR11, R9.reuse ;  /* 0x00000000090bb2ca */ /* 0x040fe400000e0000 */
[----:B------:R-:W-:Y:S02]  /*24e20*/  @!P2 R2UR UR4, R8 ;  /* 0x000000000804a2ca */ /* 0x000fe400000e0000 */
[----:B------:R-:W-:-:S02]  /*24e30*/  @!P2 R2UR UR5, R9 ;  /* 0x000000000905a2ca */ /* 0x000fc400000e0000 */
[----:B------:R-:W-:-:S07]  /*24e40*/  LEA.HI.X R141, R2, R141, R3, 0x2, P1 ;  /* 0x0000008d028d7211 */ /* 0x000fce00008f1403 */
[----:B------:R2:W-:Y:S04]  /*24e50*/  @!P3 ST.E desc[UR10][R140.64], R7 ;  /* 0x000000078c00b985 */ /* 0x0005e8000c10190a */
[----:B------:R2:W-:Y:S02]  /*24e60*/  @!P2 ST.E desc[UR4][R140.64+0x20], R10 ;  /* 0x0000200a8c00a985 */ /* 0x0005e4000c101904 */
.L_x_4159:
[----:B------:R-:W-:Y:S05]  /*24e70*/  BSYNC B0 ;  /* 0x0000000000007941 */ /* 0x000fea0003800000 */
.L_x_4158:
[----:B------:R-:W-:Y:S01]  /*24e80*/  VIADD R5, R4, 0x18 ;  /* 0x0000001804057836 */ /* 0x000fe20000000000 */
[----:B------:R-:W-:Y:S01]  /*24e90*/  @!P0 R2UR UR14, R8 ;  /* 0x00000000080e82ca */ /* 0x000fe200000e0000 */
[C---:B-1----:R-:W-:Y:S01]  /*24ea0*/  VIADD R3, R4.reuse, 0x20 ;  /* 0x0000002004037836 */ /* 0x042fe20000000000 */
[C---:B------:R-:W-:Y:S01]  /*24eb0*/  @!P0 R2UR UR15, R9.reuse ;  /* 0x00000000090f82ca */ /* 0x040fe200000e0000 */
[----:B------:R-:W-:Y:S01]  /*24ec0*/  VIADD R2, R4, 0x28 ;  /* 0x0000002804027836 */ /* 0x000fe20000000000 */
[----:B------:R-:W-:Y:S01]  /*24ed0*/  @!P0 R2UR UR12, R8 ;  /* 0x00000000080c82ca */ /* 0x000fe200000e0000 */
[----:B------:R-:W-:Y:S01]  /*24ee0*/  VIADD R0, R4, 0x30 ;  /* 0x0000003004007836 */ /* 0x000fe20000000000 */
[C---:B------:R-:W-:Y:S02]  /*24ef0*/  @!P0 R2UR UR13, R9.reuse ;  /* 0x00000000090d82ca */ /* 0x040fe400000e0000 */
[----:B------:R-:W-:Y:S02]  /*24f00*/  @!P0 R2UR UR10, R8 ;  /* 0x00000000080a82ca */ /* 0x000fe400000e0000 */
[----:B------:R-:W-:-:S02]  /*24f10*/  @!P0 R2UR UR11, R9 ;  /* 0x00000000090b82ca */ /* 0x000fc400000e0000 */
[----:B------:R-:W-:Y:S02]  /*24f20*/  @!P0 R2UR UR4, R8 ;  /* 0x00000000080482ca */ /* 0x000fe400000e0000 */
[----:B------:R-:W-:Y:S01]  /*24f30*/  @!P0 R2UR UR5, R9 ;  /* 0x00000000090582ca */ /* 0x000fe200000e0000 */
[----:B------:R-:W-:Y:S01]  /*24f40*/  @!P0 ST.E.128 desc[UR14][R142.64+0x2000], R132 ;  /* 0x002000848e008985 */ /* 0x000fe2000c101d0e */
[CC--:B------:R-:W-:Y:S01]  /*24f50*/  ISETP.GE.AND P6, PT, R4.reuse, R6.reuse, PT ;  /* 0x000000060400720c */ /* 0x0c0fe20003fc6270 */
[----:B------:R-:W-:Y:S01]  /*24f60*/  VIADD R4, R4, 0x38 ;  /* 0x0000003804047836 */ /* 0x000fe20000000000 */
[-C--:B------:R-:W-:Y:S01]  /*24f70*/  ISETP.GE.AND P4, PT, R5, R6.reuse, PT ;  /* 0x000000060500720c */ /* 0x080fe20003f86270 */
[----:B------:R-:W-:Y:S01]  /*24f80*/  @!P0 ST.E.128 desc[UR12][R142.64+0x2100], R100 ;  /* 0x002100648e008985 */ /* 0x000fe2000c101d0c */
[----:B------:R-:W-:Y:S01]  /*24f90*/  ISETP.GE.AND P3, PT, R3, R6, PT ;  /* 0x000000060300720c */ /* 0x000fe20003f66270 */
[----:B------:R-:W-:Y:S01]  /*24fa0*/  IMAD.MOV.U32 R3, RZ, RZ, 0x0 ;  /* 0x00000000ff037424 */ /* 0x000fe200078e00ff */
[----:B------:R-:W-:Y:S01]  /*24fb0*/  @!P5 R2UR UR24, R8 ;  /* 0x000000000818d2ca */ /* 0x000fe200000e0000 */
[----:B------:R-:W-:Y:S01]  /*24fc0*/  @!P0 ST.E.128 desc[UR10][R142.64+0x2200], R68 ;  /* 0x002200448e008985 */ /* 0x000fe2000c101d0a */
[----:B------:R-:W-:-:S02]  /*24fd0*/  @!P5 R2UR UR25, R9 ;  /* 0x000000000919d2ca */ /* 0x000fc400000e0000 */
[C---:B------:R-:W-:Y:S01]  /*24fe0*/  @!P5 R2UR UR22, R8.reuse ;  /* 0x000000000816d2ca */ /* 0x040fe200000e0000 */
[----:B------:R-:W-:Y:S01]  /*24ff0*/  @!P0 ST.E.128 desc[UR4][R142.64+0x2300], R36 ;  /* 0x002300248e008985 */ /* 0x000fe2000c101d04 */
[C---:B------:R-:W-:Y:S02]  /*25000*/  @!P5 R2UR UR23, R9.reuse ;  /* 0x000000000917d2ca */ /* 0x040fe400000e0000 */
[C---:B------:R-:W-:Y:S02]  /*25010*/  @!P6 R2UR UR28, R8.reuse ;  /* 0x00000000081ce2ca */ /* 0x040fe400000e0000 */
[C---:B------:R-:W-:Y:S02]  /*25020*/  @!P6 R2UR UR29, R9.reuse ;  /* 0x00000000091de2ca */ /* 0x040fe400000e0000 */
[C---:B------:R-:W-:Y:S02]  /*25030*/  @!P6 R2UR UR26, R8.reuse ;  /* 0x00000000081ae2ca */ /* 0x040fe400000e0000 */
[----:B------:R-:W-:Y:S01]  /*25040*/  @!P6 R2UR UR27, R9 ;  /* 0x00000000091be2ca */ /* 0x000fe200000e0000 */
[----:B------:R-:W-:Y:S01]  /*25050*/  @!P5 ST.E.128 desc[UR24][R142.64+0x4000], R128 ;  /* 0x004000808e00d985 */ /* 0x000fe2000c101d18 */
[----:B------:R-:W-:-:S02]  /*25060*/  @!P5 R2UR UR20, R8 ;  /* 0x000000000814d2ca */ /* 0x000fc400000e0000 */
[C---:B------:R-:W-:Y:S01]  /*25070*/  @!P5 R2UR UR21, R9.reuse ;  /* 0x000000000915d2ca */ /* 0x040fe200000e0000 */
[----:B------:R-:W-:Y:S01]  /*25080*/  @!P5 ST.E.128 desc[UR22][R142.64+0x4100], R96 ;  /* 0x004100608e00d985 */ /* 0x000fe2000c101d16 */
[C---:B------:R-:W-:Y:S02]  /*25090*/  @!P5 R2UR UR18, R8.reuse ;  /* 0x000000000812d2ca */ /* 0x040fe400000e0000 */
[C---:B------:R-:W-:Y:S01]  /*250a0*/  @!P5 R2UR UR19, R9.reuse ;  /* 0x000000000913d2ca */ /* 0x040fe200000e0000 */
[----:B------:R-:W-:Y:S01]  /*250b0*/  @!P6 ST.E.128 desc[UR28][R142.64+0x200], R72 ;  /* 0x000200488e00e985 */ /* 0x000fe2000c101d1c */
        /* <DEDUP_REMOVED lines=15> */
[-C--:B------:R-:W-:Y:S01]  /*251b0*/  ISETP.GE.AND P2, PT, R2, R6.reuse, PT ;  /* 0x000000060200720c */ /* 0x080fe20003f46270 */
[----:B------:R-:W-:Y:S01]  /*251c0*/  IMAD.MOV.U32 R2, RZ, RZ, R234 ;  /* 0x000000ffff027224 */ /* 0x000fe200078e00ea */
[----:B------:R-:W-:Y:S01]  /*251d0*/  ISETP.GE.AND P1, PT, R0, R6, PT ;  /* 0x000000060000720c */ /* 0x000fe20003f26270 */
        /* <DEDUP_REMOVED lines=36> */
[----:B------:R-:W-:Y:S02]  /*25420*/  @!P6 R2UR UR32, R8 ;  /* 0x000000000820e2ca */ /* 0x000fe400000e0000 */
[----:B------:R-:W-:Y:S01]  /*25430*/  @!P6 R2UR UR33, R9 ;  /* 0x000000000921e2ca */ /* 0x000fe200000e0000 */
[----:B------:R-:W-:Y:S01]  /*25440*/  @!P1 ST.E.128 desc[UR12][R142.64+0xc100], R80 ;  /* 0x00c100508e009985 */ /* 0x000fe2000c101d0c */
[----:B------:R-:W-:-:S03]  /*25450*/  ISETP.GE.AND P0, PT, R4, R6, PT ;  /* 0x000000060400720c */ /* 0x000fc60003f06270 */
[----:B------:R-:W-:Y:S04]  /*25460*/  @!P1 ST.E.128 desc[UR10][R142.64+0xc200], R48 ;  /* 0x00c200308e009985 */ /* 0x000fe8000c101d0a */
[----:B------:R-:W-:Y:S04]  /*25470*/  @!P1 ST.E.128 desc[UR4][R142.64+0xc300], R16 ;  /* 0x00c300108e009985 */ /* 0x000fe8000c101d04 */
[----:B------:R-:W-:Y:S04]  /*25480*/  @!P6 ST.E.64 desc[UR32][R142.64], R136 ;  /* 0x000000888e00e985 */ /* 0x000fe8000c101b20 */
[----:B------:R2:W-:Y:S02]  /*25490*/  @!P6 ST.E.64 desc[UR30][R142.64+0x8], R138 ;  /* 0x0000088a8e00e985 */ /* 0x0005e4000c101b1e */
[----:B--2---:R-:W-:Y:S05]  /*254a0*/  @P0 RET.REL.NODEC R2 `(_ZN5flash24flash_fwd_splitkv_kernelI23Flash_fwd_kernel_traitsILi256ELi64ELi64ELi4ELb0ELb0EN7cutlass6half_tE19Flash_kernel_traitsILi256ELi64ELi64ELi4ES3_EELb1ELb0ELb0ELb0ELb1ELb1ELb1ELb1EEEvNS_16Flash_fwd_paramsE) ;  /* 0xfffffda802d40950 */ /* 0x004fea0003c3ffff */
[C---:B------:R-:W-:Y:S01]  /*254b0*/  R2UR UR14, R8.reuse ;  /* 0x00000000080e72ca */ /* 0x040fe200000e0000 */
[----:B------:R-:W-:Y:S01]  /*254c0*/  IMAD.MOV.U32 R235, RZ, RZ, 0x0 ;  /* 0x00000000ffeb7424 */ /* 0x000fe200078e00ff */
[C---:B------:R-:W-:Y:S02]  /*254d0*/  R2UR UR15, R9.reuse ;  /* 0x00000000090f72ca */ /* 0x040fe400000e0000 */
[C---:B------:R-:W-:Y:S02]  /*254e0*/  R2UR UR12, R8.reuse ;  /* 0x00000000080c72ca */ /* 0x040fe400000e0000 */
[C---:B------:R-:W-:Y:S02]  /*254f0*/  R2UR UR13, R9.reuse ;  /* 0x00000000090d72ca */ /* 0x040fe400000e0000 */
[----:B------:R-:W-:Y:S02]  /*25500*/  R2UR UR10, R8 ;  /* 0x00000000080a72ca */ /* 0x000fe400000e0000 */
[----:B------:R-:W-:-:S02]  /*25510*/  R2UR UR11, R9 ;  /* 0x00000000090b72ca */ /* 0x000fc400000e0000 */
[----:B------:R-:W-:Y:S02]  /*25520*/  R2UR UR4, R8 ;  /* 0x00000000080472ca */ /* 0x000fe400000e0000 */
[----:B------:R-:W-:Y:S01]  /*25530*/  R2UR UR5, R9 ;  /* 0x00000000090572ca */ /* 0x000fe200000e0000 */
[----:B------:R-:W-:Y:S04]  /*25540*/  ST.E.128 desc[UR14][R142.64+0xe000], R108 ;  /* 0x00e0006c8e007985 */ /* 0x000fe8000c101d0e */
[----:B------:R-:W-:Y:S04]  /*25550*/  ST.E.128 desc[UR12][R142.64+0xe100], R76 ;  /* 0x00e1004c8e007985 */ /* 0x000fe8000c101d0c */
[----:B------:R-:W-:Y:S04]  /*25560*/  ST.E.128 desc[UR10][R142.64+0xe200], R44 ;  /* 0x00e2002c8e007985 */ /* 0x000fe8000c101d0a */
[----:B------:R1:W-:Y:S02]  /*25570*/  ST.E.128 desc[UR4][R142.64+0xe300], R12 ;  /* 0x00e3000c8e007985 */ /* 0x0003e4000c101d04 */
[----:B-1----:R-:W-:Y:S05]  /*25580*/  RET.REL.NODEC R234 `(_ZN5flash24flash_fwd_splitkv_kernelI23Flash_fwd_kernel_traitsILi256ELi64ELi64ELi4ELb0ELb0EN7cutlass6half_tE19Flash_kernel_traitsILi256ELi64ELi64ELi4ES3_EELb1ELb0ELb0ELb0ELb1ELb1ELb1ELb1EEEvNS_16Flash_fwd_paramsE) ;  /* 0xfffffda8ea9c7950 */ /* 0x002fea0003c3ffff */
.L_x_4157:
[----:B------:R-:W-:Y:S01]  /*25590*/  MOV R10, 0x1f ;  /* 0x0000001f000a7802 */ /* 0x000fe20000000f00 */
[----:B------:R-:W-:Y:S01]  /*255a0*/  IMAD.MOV.U32 R11, RZ, RZ, 0x2 ;  /* 0x00000002ff0b7424 */ /* 0x000fe200078e00ff */
[----:B------:R-:W-:Y:S01]  /*255b0*/  MOV R13, R249 ;  /* 0x000000f9000d7202 */ /* 0x000fe20000000f00 */
[----:B------:R-:W-:-:S07]  /*255c0*/  IMAD.MOV.U32 R12, RZ, RZ, -0x1 ;  /* 0xffffffffff0c7424 */ /* 0x000fce00078e00ff */
[----:B-1---5:R-:W-:Y:S05]  /*255d0*/  WARPSYNC.COLLECTIVE R12, `(.L_x_4160) ;  /* 0x000000000c087348 */ /* 0x022fea0003c00000 */
[----:B------:R2:W3:Y:S02]  /*255e0*/  SHFL.BFLY P0, R10, R13, R11, R10 ;  /* 0x0c00000b0d0a7389 */ /* 0x0004e4000000000a */
[----:B-123-5:R-:W-:Y:S01]  /*255f0*/  ENDCOLLECTIVE ;  /* 0x000000000000791b */ /* 0x02efe20003800000 */
.L_x_4160:
        /* <DEDUP_REMOVED lines=8> */
.L_x_4161:
[----:B------:R-:W-:Y:S01]  /*25680*/  MOV R14, R10 ;  /* 0x0000000a000e7202 */ /* 0x000fe20000000f00 */
[----:B------:R-:W-:Y:S01]  /*25690*/  IMAD.MOV.U32 R13, RZ, RZ, R248 ;  /* 0x000000ffff0d7224 */ /* 0x000fe200078e00f8 */
[----:B------:R-:W-:Y:S02]  /*256a0*/  MOV R10, 0x1f ;  /* 0x0000001f000a7802 */ /* 0x000fe40000000f00 */
[----:B------:R-:W-:-:S07]  /*256b0*/  MOV R11, 0x2 ;  /* 0x00000002000b7802 */ /* 0x000fce0000000f00 */
[----:B------:R-:W-:Y:S05]  /*256c0*/  WARPSYNC.COLLECTIVE R12, `(.L_x_4162) ;  /* 0x000000000c087348 */ /* 0x000fea0003c00000 */
[----:B------:R1:W2:Y:S02]  /*256d0*/  SHFL.BFLY P0, R10, R13, R11, R10 ;  /* 0x0c00000b0d0a7389 */ /* 0x0002a4000000000a */
[----:B-12---:R-:W-:Y:S01]  /*256e0*/  ENDCOLLECTIVE ;  /* 0x000000000000791b */ /* 0x006fe20003800000 */
.L_x_4162:
[----:B------:R-:W-:Y:S01]  /*256f0*/  FADD.FTZ R248, R10, R248 ;  /* 0x000000f80af87221 */ /* 0x000fe20000010000 */
[----:B------:R-:W-:Y:S02]  /*25700*/  MOV R10, 0x1f ;  /* 0x0000001f000a7802 */ /* 0x000fe40000000f00 */
[----:B------:R-:W-:Y:S01]  /*25710*/  MOV R11, 0x1 ;  /* 0x00000001000b7802 */ /* 0x000fe20000000f00 */
[----:B------:R-:W-:-:S07]  /*25720*/  IMAD.MOV.U32 R13, RZ, RZ, R248 ;  /* 0x000000ffff0d7224 */ /* 0x000fce00078e00f8 */
[----:B------:R-:W-:Y:S05]  /*25730*/  WARPSYNC.COLLECTIVE R12, `(.L_x_4163) ;  /* 0x000000000c087348 */ /* 0x000fea0003c00000 */
[----:B------:R1:W2:Y:S02]  /*25740*/  SHFL.BFLY P0, R10, R13, R11, R10 ;  /* 0x0c00000b0d0a7389 */ /* 0x0002a4000000000a */
[----:B-12---:R-:W-:Y:S01]  /*25750*/  ENDCOLLECTIVE ;  /* 0x000000000000791b */ /* 0x006fe20003800000 */
.L_x_4163:
[----:B------:R-:W-:Y:S01]  /*25760*/  FADD.FTZ R11, R249, R14 ;  /* 0x0000000ef90b7221 */ /* 0x000fe20000010000 */
[----:B------:R-:W-:Y:S06]  /*25770*/  BRA `(.L_x_4164) ;  /* 0xffffffe000707947 */ /* 0x000fec000383ffff */
.L_x_4165:
        /* <DEDUP_REMOVED lines=16> */
.L_x_4880:


//--------------------- .text._ZN5flash24flash_fwd_splitkv_kernelI23Flash_fwd_kernel_traitsILi256ELi64ELi64ELi4ELb0ELb0EN7cutlass6half_tE19Flash_kernel_traitsILi256ELi64ELi64ELi4ES3_EELb1ELb0ELb1ELb0ELb0ELb0ELb1ELb1EEEvNS_16Flash_fwd_paramsE --------------------------
	.section	.text._ZN5flash24flash_fwd_splitkv_kernelI23Flash_fwd_kernel_traitsILi256ELi64ELi64ELi4ELb0ELb0EN7cutlass6half_tE19Flash_kernel_traitsILi256ELi64ELi64ELi4ES3_EELb1ELb0ELb1ELb0ELb0ELb0ELb1ELb1EEEvNS_16Flash_fwd_paramsE,"ax",@progbits
	.align	128
        .global         _ZN5flash24flash_fwd_splitkv_kernelI23Flash_fwd_kernel_traitsILi256ELi64ELi64ELi4ELb0ELb0EN7cutlass6half_tE19Flash_kernel_traitsILi256ELi64ELi64ELi4ES3_EELb1ELb0ELb1ELb0ELb0ELb0ELb1ELb1EEEvNS_16Flash_fwd_paramsE
        .type           _ZN5flash24flash_fwd_splitkv_kernelI23Flash_fwd_kernel_traitsILi256ELi64ELi64ELi4ELb0ELb0EN7cutlass6half_tE19Flash_kernel_traitsILi256ELi64ELi64ELi4ES3_EELb1ELb0ELb1ELb0ELb0ELb0ELb1ELb1EEEvNS_16Flash_fwd_paramsE,@function
        .size           _ZN5flash24flash_fwd_splitkv_kernelI23Flash_fwd_kernel_traitsILi256ELi64ELi64ELi4ELb0ELb0EN7cutlass6half_tE19Flash_kernel_traitsILi256ELi64ELi64ELi4ES3_EELb1ELb0ELb1ELb0ELb0ELb0ELb1ELb1EEEvNS_16Flash_fwd_paramsE,(.L_x_4881 - _ZN5flash24flash_fwd_splitkv_kernelI23Flash_fwd_kernel_traitsILi256ELi64ELi64ELi4ELb0ELb0EN7cutlass6half_tE19Flash_kernel_traitsILi256ELi64ELi64ELi4ES3_EELb1ELb0ELb1ELb0ELb0ELb0ELb1ELb1EEEvNS_16Flash_fwd_paramsE)
        .other          _ZN5flash24flash_fwd_splitkv_kernelI23Flash_fwd_kernel_traitsILi256ELi64ELi64ELi4ELb0ELb0EN7cutlass6half_tE19Flash_kernel_traitsILi256ELi64ELi64ELi4ES3_EELb1ELb0ELb1ELb0ELb0ELb0ELb1ELb1EEEvNS_16Flash_fwd_paramsE,@"STO_CUDA_ENTRY STV_DEFAULT"
_ZN5flash24flash_fwd_splitkv_kernelI23Flash_fwd_kernel_traitsILi256ELi64ELi64ELi4ELb0ELb0EN7cutlass6half_tE19Flash_kernel_traitsILi256ELi64ELi64ELi4ES3_EELb1ELb0ELb1ELb0ELb0ELb0ELb1ELb1EEEvNS_16Flash_fwd_paramsE:
.text._ZN5flash24flash_fwd_splitkv_kernelI23Flash_fwd_kernel_traitsILi256ELi64ELi64ELi4ELb0ELb0EN7cutlass6half_tE19Flash_kernel_traitsILi256ELi64ELi64ELi4ES3_EELb1ELb0ELb1ELb0ELb0ELb0ELb1ELb1EEEvNS_16Flash_fwd_paramsE:
        /* <DEDUP_REMOVED lines=29> */
[----:B------:R-:W-:Y:S05]  /*01d0*/  CALL.REL.NOINC `($_ZN5flash24flash_fwd_splitkv_kernelI23Flash_fwd_kernel_traitsILi256ELi64ELi64ELi4ELb0ELb0EN7cutlass6half_tE19Flash_kernel_traitsILi256ELi64ELi64ELi4ES3_EELb1ELb0ELb1ELb0ELb0ELb0ELb1ELb1EEEvNS_16Flash_fwd_paramsE$_ZN5flash30compute_attn_1rowblock_splitkvI23Flash_fwd_kernel_traitsILi256ELi64ELi64ELi4ELb0ELb0EN7cutlass6half_tE19Flash_kernel_traitsILi256ELi64ELi64ELi4ES3_EELb1ELb0ELb1ELb0ELb0ELb0ELb1ELb1ENS_16Flash_fwd_paramsEEEvRKT8_iiiii) ;  /* 0x0000000000087944 */ /* 0x000fea0003c00000 */
[----:B------:R-:W-:Y:S05]  /*01e0*/  BSYNC B4 ;  /* 0x0000000000047941 */ /* 0x000fea0003800000 */
.L_x_4166:
[----:B------:R-:W-:Y:S05]  /*01f0*/  EXIT ;  /* 0x000000000000794d */ /* 0x000fea0003800000 */
        .type           $_ZN5flash24flash_fwd_splitkv_kernelI23Flash_fwd_kernel_traitsILi256ELi64ELi64ELi4ELb0ELb0EN7cutlass6half_tE19Flash_kernel_traitsILi256ELi64ELi64ELi4ES3_EELb1ELb0ELb1ELb0ELb0ELb0ELb1ELb1EEEvNS_16Flash_fwd_paramsE$_ZN5flash30compute_attn_1rowblock_splitkvI23Flash_fwd_kernel_traitsILi256ELi64ELi64ELi4ELb0ELb0EN7cutlass6half_tE19Flash_kernel_traitsILi256ELi64ELi64ELi4ES3_EELb1ELb0ELb1ELb0ELb0ELb0ELb1ELb1ENS_16Flash_fwd_paramsEEEvRKT8_iiiii,@function
        .size           $_ZN5flash24flash_fwd_splitkv_kernelI23Flash_fwd_kernel_traitsILi256ELi64ELi64ELi4ELb0ELb0EN7cutlass6half_tE19Flash_kernel_traitsILi256ELi64ELi64ELi4ES3_EELb1ELb0ELb1ELb0ELb0ELb0ELb1ELb1EEEvNS_16Flash_fwd_paramsE$_ZN5flash30compute_attn_1rowblock_splitkvI23Flash_fwd_kernel_traitsILi256ELi64ELi64ELi4ELb0ELb0EN7cutlass6half_tE19Flash_kernel_traitsILi256ELi64ELi64ELi4ES3_EELb1ELb0ELb1ELb0ELb0ELb0ELb1ELb1ENS_16Flash_fwd_paramsEEEvRKT8_iiiii,(.L_x_4881 - $_ZN5flash24flash_fwd_splitkv_kernelI23Flash_fwd_kernel_traitsILi256ELi64ELi64ELi4ELb0ELb0EN7cutlass6half_tE19Flash_kernel_traitsILi256ELi64ELi64ELi4ES3_EELb1ELb0ELb1ELb0ELb0ELb0ELb1ELb1EEEvNS_16Flash_fwd_paramsE$_ZN5flash30compute_attn_1rowblock_splitkvI23Flash_fwd_kernel_traitsILi256ELi64ELi64ELi4ELb0ELb0EN7cutlass6half_tE19Flash_kernel_traitsILi256ELi64ELi64ELi4ES3_EELb1ELb0ELb1ELb0ELb0ELb0ELb1ELb1ENS_16Flash_fwd_paramsEEEvRKT8_iiiii)
$_ZN5flash24flash_fwd_splitkv_kernelI23Flash_fwd_kernel_traitsILi256ELi64ELi64ELi4ELb0ELb0EN7cutlass6half_tE19Flash_kernel_traitsILi256ELi64ELi64ELi4ES3_EELb1ELb0ELb1ELb0ELb0ELb0ELb1ELb1EEEvNS_16Flash_fwd_paramsE$_ZN5flash30compute_attn_1rowblock_splitkvI23Flash_fwd_kernel_traitsILi256ELi64ELi64ELi4ELb0ELb0EN7cutlass6half_tE19Flash_kernel_traitsILi256ELi64ELi64ELi4ES3_EELb1ELb0ELb1ELb0ELb0ELb0ELb1ELb1ENS_16Flash_fwd_paramsEEEvRKT8_iiiii:
        /* <DEDUP_REMOVED lines=27> */
.L_x_4168:
[----:B------:R-:W-:Y:S05]  /*03b0*/  BSYNC B0 ;  /* 0x0000000000007941 */ /* 0x000fea0003800000 */
.L_x_4167:
        /* <DEDUP_REMOVED lines=8> */
.L_x_4170:
[----:B------:R2:W5:Y:S02]  /*0440*/  LD.E R81, desc[UR6][R10.64+0xb8] ;  /* 0x0000b8060a517980 */ /* 0x000564000c101900 */
.L_x_4171:
[----:B------:R-:W-:Y:S05]  /*0450*/  BSYNC B0 ;  /* 0x0000000000007941 */ /* 0x000fea0003800000 */
.L_x_4169:
        /* <DEDUP_REMOVED lines=10> */
.L_x_4173:
[----:B------:R-:W3:Y:S01]  /*0500*/  LD.E.64 R2, desc[UR6][R10.64+0x108] ;  /* 0x000108060a027980 */ /* 0x000ee2000c101b00 */
[----:B------:R-:W-:Y:S01]  /*0510*/  BSSY B0, `(.L_x_4175) ;  /* 0x0000006000007945 */ /* 0x000fe20003800000 */
[----:B------:R-:W-:Y:S01]  /*0520*/  IMAD.MOV.U32 R45, RZ, RZ, RZ ;  /* 0x000000ffff2d7224 */ /* 0x000fe200078e00ff */
[----:B---3--:R-:W-:-:S04]  /*0530*/  ISETP.NE.U32.AND P0, PT, R2, RZ, PT ;  /* 0x000000ff0200720c */ /* 0x008fc80003f05070 */
[----:B------:R-:W-:-:S13]  /*0540*/  ISETP.NE.AND.EX P0, PT, R3, RZ, PT, P0 ;  /* 0x000000ff0300720c */ /* 0x000fda0003f05300 */
[----:B------:R-:W-:Y:S05]  /*0550*/  @!P0 BRA `(.L_x_4176) ;  /* 0x0000000000048947 */ /* 0x000fea0003800000 */
[----:B------:R1:W5:Y:S02]  /*0560*/  LD.E R45, desc[UR6][R10.64+0xbc] ;  /* 0x0000bc060a2d7980 */ /* 0x000364000c101900 */
.L_x_4176:
[----:B------:R-:W-:Y:S05]  /*0570*/  BSYNC B0 ;  /* 0x0000000000007941 */ /* 0x000fea0003800000 */
.L_x_4175:
[----:B-----5:R-:W-:Y:S02]  /*0580*/  IADD3 R45, R81, R45, RZ ;  /* 0x0000002d512d7210 */ /* 0x020fe40007ffe0ff */
.L_x_4174:
[----:B------:R-:W-:Y:S05]  /*0590*/  BSYNC B1 ;  /* 0x0000000000017941 */ /* 0x000fea0003800000 */
.L_x_4172:
[----:B------:R-:W-:Y:S01]  /*05a0*/  IMAD.SHL.U32 R53, R239, 0x40, RZ ;  /* 0x00000040ef357824 */ /* 0x000fe200078e00ff */
[----:B------:R-:W-:Y:S01]  /*05b0*/  MOV R2, R238 ;  /* 0x000000ee00027202 */ /* 0x000fe20000000f00 */
[----:B------:R-:W-:-:S03]  /*05c0*/  IMAD.MOV.U32 R3, RZ, RZ, 0x0 ;  /* 0x00000000ff037424 */ /* 0x000fc600078e00ff */
[----:B------:R-:W-:-:S13]  /*05d0*/  ISETP.GT.AND P0, PT, R240, R53, PT ;  /* 0x00000035f000720c */ /* 0x000fda0003f04270 */
[----:B-12---:R-:W-:Y:S05]  /*05e0*/  @!P0 RET.REL.NODEC R2 `(_ZN5flash24flash_fwd_splitkv_kernelI23Flash_fwd_kernel_traitsILi256ELi64ELi64ELi4ELb0ELb0EN7cutlass6half_tE19Flash_kernel_traitsILi256ELi64ELi64ELi4ES3_EELb1ELb0ELb1ELb0ELb0ELb0ELb1ELb1EEEvNS_16Flash_fwd_paramsE) ;  /* 0xfffffff802848950 */ /* 0x006fea0003c3ffff */
        /* <DEDUP_REMOVED lines=83> */
[----:B------:R-:W-:Y:S01]  /*0b20*/  ISETP.GE.OR P3, PT, R2, R53, P6 ;  /* 0x000000350200720c */ /* 0x000fe20003766670 */
        /* <DEDUP_REMOVED lines=13> */
.L_x_4179:
[----:B------:R-:W-:Y:S05]  /*0c00*/  BSYNC B0 ;  /* 0x0000000000007941 */ /* 0x000fea0003800000 */
.L_x_4178:
        /* <DEDUP_REMOVED lines=12> */
.L_x_4181:
[----:B------:R-:W-:Y:S05]  /*0cd0*/  BSYNC B0 ;  /* 0x0000000000007941 */ /* 0x000fea0003800000 */
.L_x_4180:
        /* <DEDUP_REMOVED lines=12> */
.L_x_4183:
[----:B------:R-:W-:Y:S05]  /*0da0*/  BSYNC B0 ;  /* 0x0000000000007941 */ /* 0x000fea0003800000 */
.L_x_4182:
        /* <DEDUP_REMOVED lines=12> */
.L_x_4185:
[----:B------:R-:W-:Y:S05]  /*0e70*/  BSYNC B0 ;  /* 0x0000000000007941 */ /* 0x000fea0003800000 */
.L_x_4184:
        /* <DEDUP_REMOVED lines=11> */
.L_x_4187:
[----:B------:R-:W-:Y:S05]  /*0f30*/  BSYNC B0 ;  /* 0x0000000000007941 */ /* 0x000fea0003800000 */
.L_x_4186:
        /* <DEDUP_REMOVED lines=12> */
.L_x_4189:
[----:B------:R-:W-:Y:S05]  /*1000*/  BSYNC B0 ;  /* 0x0000000000007941 */ /* 0x000fea0003800000 */
.L_x_4188:
        /* <DEDUP_REMOVED lines=11> */
.L_x_4191:
[----:B------:R-:W-:Y:S05]  /*10c0*/  BSYNC B0 ;  /* 0x0000000000007941 */ /* 0x000fea0003800000 */
.L_x_4190:
        /* <DEDUP_REMOVED lines=12> */
.L_x_4193:
[----:B------:R-:W-:Y:S05]  /*1190*/  BSYNC B0 ;  /* 0x0000000000007941 */ /* 0x000fea0003800000 */
.L_x_4192:
        /* <DEDUP_REMOVED lines=18> */
[----:B-1---5:R-:W-:Y:S05]  /*12c0*/  @P6 RET.REL.NODEC R2 `(_ZN5flash24flash_fwd_splitkv_kernelI23Flash_fwd_kernel_traitsILi256ELi64ELi64ELi4ELb0ELb0EN7cutlass6half_tE19Flash_kernel_traitsILi256ELi64ELi64ELi4ES3_EELb1ELb0ELb1ELb0ELb0ELb0ELb1ELb1EEEvNS_16Flash_fwd_paramsE) ;  /* 0xffffffec024c6950 */ /* 0x022fea0003c3ffff */
[----:B------:R-:W-:Y:S02]  /*12d0*/  MOV R0, 0xff800000 ;  /* 0xff80000000007802 */ /* 0x000fe40000000f00 */
[----:B------:R-:W-:-:S03]  /*12e0*/  MOV R239, 0x0 ;  /* 0x0000000000ef7802 */ /* 0x000fc60000000f00 */
[----:B------:R1:W-:Y:S02]  /*12f0*/  ST.E desc[UR6][R12.64+0xe0], R0 ;  /* 0x0000e0000c007985 */ /* 0x0003e4000c101906 */
[----:B-1----:R-:W-:Y:S05]  /*1300*/  RET.REL.NODEC R238 `(_ZN5flash24flash_fwd_splitkv_kernelI23Flash_fwd_kernel_traitsILi256ELi64ELi64ELi4ELb0ELb0EN7cutlass6half_tE19Flash_kernel_traitsILi256ELi64ELi64ELi4ES3_EELb1ELb0ELb1ELb0ELb0ELb0ELb1ELb1EEEvNS_16Flash_fwd_paramsE) ;  /* 0xffffffecee3c7950 */ /* 0x002fea0003c3ffff */
.L_x_4177:
        /* <DEDUP_REMOVED lines=32> */
[----:B------:R-:W5:Y:S04]  /*1510*/  LD.E.64 R28, desc[UR6][R10.64+0x58] ;  /* 0x000058060a1c7980 */ /* 0x000f68000c101b00 */
[----:B------:R-:W5:Y:S01]  /*1520*/  LD.E.64 R46, desc[UR6][R10.64+0x40] ;  /* 0x000040060a2e7980 */ /* 0x000f62000c101b00 */
[----:B--2---:R-:W-:-:S04]  /*1530*/  IABS R6, R13 ;  /* 0x0000000d00067213 */ /* 0x004fc80000000000 */
[----:B------:R-:W1:Y:S08]  /*1540*/  I2F.RP R8, R6 ;  /* 0x0000000600087306 */ /* 0x000e700000209400 */
[----:B-1----:R-:W1:Y:S02]  /*1550*/  MUFU.RCP R8, R8 ;  /* 0x0000000800087308 */ /* 0x002e640000001000 */
[----:B-1----:R-:W-:-:S06]  /*1560*/  IADD3 R8, R8, 0xffffffe, RZ ;  /* 0x0ffffffe08087810 */ /* 0x002fcc0007ffe0ff */
[----:B------:R-:W1:Y:S01]  /*1570*/  F2I.FTZ.U32.TRUNC.NTZ R9, R8 ;  /* 0x0000000800097305 */ /* 0x000e62000021f000 */
[----:B------:R-:W-:Y:S02]  /*1580*/  IABS R0, R13 ;  /* 0x0000000d00007213 */ /* 0x000fe40000000000 */
[----:B-1----:R-:W-:Y:S01]  /*1590*/  IADD3 R7, RZ, -R9, RZ ;  /* 0x80000009ff077210 */ /* 0x002fe20007ffe0ff */
[----:B------:R-:W-:-:S04]  /*15a0*/  IMAD.MOV.U32 R8, RZ, RZ, RZ ;  /* 0x000000ffff087224 */ /* 0x000fc800078e00ff */
[----:B------:R-:W-:-:S04]  /*15b0*/  IMAD R7, R7, R6, RZ ;  /* 0x0000000607077224 */ /* 0x000fc800078e02ff */
[----:B------:R-:W-:Y:S01]  /*15c0*/  IMAD.HI.U32 R7, R9, R7, R8 ;  /* 0x0000000709077227 */ /* 0x000fe200078e0008 */
[----:B------:R-:W-:Y:S01]  /*15d0*/  IADD3 R0, RZ, -R0, RZ ;  /* 0x80000000ff007210 */ /* 0x000fe20007ffe0ff */
[----:B------:R-:W2:Y:S04]  /*15e0*/  LD.E.64 R8, desc[UR6][R10.64+0x28] ;  /* 0x000028060a087980 */ /* 0x000ea8000c101b00 */
        /* <DEDUP_REMOVED lines=14> */
[----:B------:R3:W4:Y:S02]  /*16d0*/  LD.E R3, desc[UR6][R6.64] ;  /* 0x0000000606037980 */ /* 0x000724000c101900 */
[----:B---3--:R-:W-:-:S04]  /*16e0*/  IABS R7, R4 ;  /* 0x0000000400077213 */ /* 0x008fc80000000000 */
[----:B------:R-:W1:Y:S08]  /*16f0*/  I2F.RP R0, R7 ;  /* 0x0000000700007306 */ /* 0x000e700000209400 */
[----:B-1----:R-:W1:Y:S02]  /*1700*/  MUFU.RCP R0, R0 ;  /* 0x0000000000007308 */ /* 0x002e640000001000 */
[----:B-1----:R-:W-:-:S06]  /*1710*/  IADD3 R0, R0, 0xffffffe, RZ ;  /* 0x0ffffffe00007810 */ /* 0x002fcc0007ffe0ff */
[----:B------:R-:W1:Y:S01]  /*1720*/  F2I.FTZ.U32.TRUNC.NTZ R23, R0 ;  /* 0x0000000000177305 */ /* 0x000e62000021f000 */
[----:B------:R-:W-:Y:S02]  /*1730*/  MOV R22, RZ ;  /* 0x000000ff00167202 */ /* 0x000fe40000000f00 */
[----:B------:R-:W-:Y:S01]  /*1740*/  IABS R6, R241 ;  /* 0x000000f100067213 */ /* 0x000fe20000000000 */
[----:B-1----:R-:W-:-:S04]  /*1750*/  IMAD.MOV R0, RZ, RZ, -R23 ;  /* 0x000000ffff007224 */ /* 0x002fc800078e0a17 */
        /* <DEDUP_REMOVED lines=12> */
[----:B------:R-:W-:Y:S02]  /*1820*/  ISETP.GE.AND P0, PT, R7, RZ, PT ;  /* 0x000000ff0700720c */ /* 0x000fe40003f06270 */
[----:B------:R-:W-:Y:S01]  /*1830*/  ISETP.NE.AND P1, PT, R4, RZ, PT ;  /* 0x000000ff0400720c */ /* 0x000fe20003f25270 */
[----:B------:R-:W-:-:S04]  /*1840*/  IMAD R13, R13, R12, R2 ;  /* 0x0000000c0d0d7224 */ /* 0x000fc800078e0202 */
[----:B------:R-:W-:Y:S01]  /*1850*/  @P3 VIADD R16, R16, 0x1 ;  /* 0x0000000110103836 */ /* 0x000fe20000000000 */
[----:B------:R-:W-:-:S05]  /*1860*/  SHF.R.S32.HI R7, RZ, 0x1f, R13 ;  /* 0x0000001fff077819 */ /* 0x000fca000001140d */
[----:B------:R-:W-:Y:S02]  /*1870*/  @!P0 IMAD.MOV R16, RZ, RZ, -R16 ;  /* 0x000000ffff108224 */ /* 0x000fe400078e0a10 */
[----:B------:R-:W-:Y:S02]  /*1880*/  @!P1 LOP3.LUT R16, RZ, R4, RZ, 0x33, !PT ;  /* 0x00000004ff109212 */ /* 0x000fe400078e33ff */
[----:B----4-:R-:W-:Y:S01]  /*1890*/  SHF.R.S32.HI R0, RZ, 0x1f, R3 ;  /* 0x0000001fff007819 */ /* 0x010fe20000011403 */
[----:B------:R-:W-:-:S04]  /*18a0*/  IMAD R6, R15, R3, RZ ;  /* 0x000000030f067224 */ /* 0x000fc800078e02ff */
[C---:B------:R-:W-:Y:S02]  /*18b0*/  IMAD R6, R14.reuse, R0, R6 ;  /* 0x000000000e067224 */ /* 0x040fe400078e0206 */
[----:B------:R-:W-:-:S05]  /*18c0*/  IMAD.WIDE.U32 R14, R14, R3, RZ ;  /* 0x000000030e0e7225 */ /* 0x000fca00078e00ff */
[----:B------:R-:W-:Y:S01]  /*18d0*/  IADD3 R15, R15, R6, RZ ;  /* 0x000000060f0f7210 */ /* 0x000fe20007ffe0ff */
[----:B------:R-:W-:Y:S02]  /*18e0*/  IMAD R6, R49, R13, RZ ;  /* 0x0000000d31067224 */ /* 0x000fe400078e02ff */
[----:B--2---:R-:W-:Y:S02]  /*18f0*/  IMAD R4, R9, R3, RZ ;  /* 0x0000000309047224 */ /* 0x004fe400078e02ff */
[----:B------:R-:W-:Y:S02]  /*1900*/  IMAD R6, R48, R7, R6 ;  /* 0x0000000730067224 */ /* 0x000fe400078e0206 */
[----:B------:R-:W-:-:S04]  /*1910*/  IMAD.WIDE.U32 R14, R13, R48, R14 ;  /* 0x000000300d0e7225 */ /* 0x000fc800078e000e */
[C---:B------:R-:W-:Y:S01]  /*1920*/  IMAD.WIDE.U32 R22, R8.reuse, R3, RZ ;  /* 0x0000000308167225 */ /* 0x040fe200078e00ff */
[----:B------:R-:W-:Y:S02]  /*1930*/  IADD3 R9, R15, R6, RZ ;  /* 0x000000060f097210 */ /* 0x000fe40007ffe0ff */
[----:B------:R-:W-:Y:S01]  /*1940*/  SHF.R.S32.HI R15, RZ, 0x1f, R16 ;  /* 0x0000001fff0f7819 */ /* 0x000fe20000011410 */
[----:B------:R-:W-:Y:S02]  /*1950*/  IMAD R4, R8, R0, R4 ;  /* 0x0000000008047224 */ /* 0x000fe400078e0204 */
[----:B------:R-:W-:Y:S02]  /*1960*/  IMAD R6, R19, R16, RZ ;  /* 0x0000001013067224 */ /* 0x000fe400078e02ff */
[----:B------:R-:W-:Y:S02]  /*1970*/  IMAD.MOV.U32 R8, RZ, RZ, R14 ;  /* 0x000000ffff087224 */ /* 0x000fe400078e000e */
[----:B------:R-:W-:-:S02]  /*1980*/  IMAD R6, R18, R15, R6 ;  /* 0x0000000f12067224 */ /* 0x000fc400078e0206 */
[----:B------:R-:W-:Y:S01]  /*1990*/  IMAD.WIDE.U32 R8, R16, R18, R8 ;  /* 0x0000001210087225 */ /* 0x000fe200078e0008 */
[----:B------:R-:W-:-:S03]  /*19a0*/  MOV R19, R22 ;  /* 0x0000001600137202 */ /* 0x000fc60000000f00 */
[----:B------:R-:W-:Y:S01]  /*19b0*/  IMAD.IADD R14, R23, 0x1, R4 ;  /* 0x00000001170e7824 */ /* 0x000fe200078e0204 */
[----:B------:R-:W-:Y:S01]  /*19c0*/  IADD3 R0, R9, R6, RZ ;  /* 0x0000000609007210 */ /* 0x000fe20007ffe0ff */
[----:B------:R-:W-:Y:S01]  /*19d0*/  IMAD.MOV.U32 R3, RZ, RZ, R8 ;  /* 0x000000ffff037224 */ /* 0x000fe200078e0008 */
[----:B------:R-:W-:Y:S05]  /*19e0*/  BRA `(.L_x_4196) ;  /* 0x0000000400507947 */ /* 0x000fea0003800000 */
.L_x_4195:
        /* <DEDUP_REMOVED lines=24> */
[----:B------:R-:W-:Y:S01]  /*1b70*/  @P4 IADD3 R8, R15, R16, RZ ;  /* 0x000000100f084210 */ /* 0x000fe20007ffe0ff */
[----:B------:R-:W-:Y:S01]  /*1b80*/  @!P4 IMAD.WIDE.U32 R30, R48, R15, RZ ;  /* 0x0000000f301ec225 */ /* 0x000fe200078e00ff */
[----:B------:R-:W-:-:S03]  /*1b90*/  ISETP.GT.U32.AND P0, PT, R3, R0, PT ;  /* 0x000000000300720c */ /* 0x000fc60003f04070 */
[----:B------:R-:W-:Y:S01]  /*1ba0*/  @!P4 IMAD R2, R7, R48, R2 ;  /* 0x000000300702c224 */ /* 0x000fe200078e0202 */
[----:B-----5:R-:W-:Y:S01]  /*1bb0*/  @!P4 SHF.R.S32.HI R7, RZ, 0x1f, R14 ;  /* 0x0000001fff07c819 */ /* 0x020fe2000001140e */
[-C--:B------:R-:W-:Y:S02]  /*1bc0*/  @P4 IMAD R12, R49, R8.reuse, RZ ;  /* 0x00000008310c4224 */ /* 0x080fe400078e02ff */
[----:B------:R-:W-:Y:S01]  /*1bd0*/  @P4 IMAD.WIDE.U32 R26, R48, R8, RZ ;  /* 0x00000008301a4225 */ /* 0x000fe200078e00ff */
[----:B------:R-:W-:-:S03]  /*1be0*/  @!P4 MOV R8, R30 ;  /* 0x0000001e0008c202 */ /* 0x000fc60000000f00 */
[----:B------:R-:W-:Y:S02]  /*1bf0*/  @!P4 IMAD.IADD R9, R31, 0x1, R2 ;  /* 0x000000011f09c824 */ /* 0x000fe400078e0202 */
[-C--:B----4-:R-:W-:Y:S02]  /*1c00*/  @!P4 IMAD R2, R25, R14.reuse, RZ ;  /* 0x0000000e1902c224 */ /* 0x090fe400078e02ff */
[----:B------:R-:W-:Y:S01]  /*1c10*/  @!P4 IMAD.WIDE.U32 R8, R24, R14, R8 ;  /* 0x0000000e1808c225 */ /* 0x000fe200078e0008 */
[----:B------:R-:W-:-:S03]  /*1c20*/  @P4 MOV R13, R26 ;  /* 0x0000001a000d4202 */ /* 0x000fc60000000f00 */
[----:B------:R-:W-:Y:S02]  /*1c30*/  @!P4 IMAD R2, R24, R7, R2 ;  /* 0x000000071802c224 */ /* 0x000fe400078e0202 */
[----:B------:R-:W-:Y:S02]  /*1c40*/  @!P0 IMAD.IADD R0, R0, 0x1, -R3 ;  /* 0x0000000100008824 */ /* 0x000fe400078e0a03 */
[----:B------:R-:W-:Y:S01]  /*1c50*/  @P4 IMAD.IADD R12, R27, 0x1, R12 ;  /* 0x000000011b0c4824 */ /* 0x000fe200078e020c */
[----:B------:R-:W-:Y:S01]  /*1c60*/  @!P4 IADD3 R12, R9, R2, RZ ;  /* 0x00000002090cc210 */ /* 0x000fe20007ffe0ff */
[----:B------:R-:W-:Y:S01]  /*1c70*/  @!P4 IMAD.MOV.U32 R13, RZ, RZ, R8 ;  /* 0x000000ffff0dc224 */ /* 0x000fe200078e0008 */
[----:B------:R-:W-:Y:S02]  /*1c80*/  ISETP.GE.U32.AND P3, PT, R0, R3, PT ;  /* 0x000000030000720c */ /* 0x000fe40003f66070 */
[----:B------:R-:W-:Y:S02]  /*1c90*/  LOP3.LUT R3, R241, R6, RZ, 0x3c, !PT ;  /* 0x00000006f1037212 */ /* 0x000fe400078e3cff */
[----:B------:R-:W-:-:S02]  /*1ca0*/  LOP3.LUT R13, R13, R12, RZ, 0x3c, !PT ;  /* 0x0000000c0d0d7212 */ /* 0x000fc400078e3cff */
[----:B------:R-:W-:Y:S02]  /*1cb0*/  ISETP.GE.AND P1, PT, R3, RZ, PT ;  /* 0x000000ff0300720c */ /* 0x000fe40003f26270 */
[----:B------:R-:W-:Y:S02]  /*1cc0*/  @!P0 IADD3 R4, R4, 0x1, RZ ;  /* 0x0000000104048810 */ /* 0x000fe40007ffe0ff */
[C---:B------:R-:W-:Y:S02]  /*1cd0*/  LOP3.LUT R12, R13.reuse, R12, RZ, 0x3c, !PT ;  /* 0x0000000c0d0c7212 */ /* 0x040fe400078e3cff */
[----:B------:R-:W-:Y:S02]  /*1ce0*/  ISETP.NE.AND P0, PT, R6, RZ, PT ;  /* 0x000000ff0600720c */ /* 0x000fe40003f05270 */
[----:B------:R-:W-:Y:S02]  /*1cf0*/  LEA R2, R166, 0xffffffc0, 0x6 ;  /* 0xffffffc0a6027811 */ /* 0x000fe400078e30ff */
[----:B------:R-:W-:Y:S01]  /*1d00*/  LOP3.LUT R13, R13, R12, RZ, 0x3c, !PT ;  /* 0x0000000c0d0d7212 */ /* 0x000fe200078e3cff */
[----:B------:R-:W-:Y:S01]  /*1d10*/  @!P4 IMAD R8, R47, R15, RZ ;  /* 0x0000000f2f08c224 */ /* 0x000fe200078e02ff */
[----:B------:R-:W-:Y:S01]  /*1d20*/  @!P4 SHF.R.S32.HI R0, RZ, 0x1f, R15 ;  /* 0x0000001fff00c819 */ /* 0x000fe2000001140f */
[----:B------:R-:W-:Y:S01]  /*1d30*/  IMAD R9, R49, R2, RZ ;  /* 0x0000000231097224 */ /* 0x000fe200078e02ff */
[----:B------:R-:W-:Y:S01]  /*1d40*/  SHF.R.S32.HI R7, RZ, 0x1f, R2 ;  /* 0x0000001fff077819 */ /* 0x000fe20000011402 */
[----:B------:R-:W-:-:S02]  /*1d50*/  @P3 VIADD R4, R4, 0x1 ;  /* 0x0000000104043836 */ /* 0x000fc40000000000 */
[----:B------:R-:W-:-:S04]  /*1d60*/  IMAD.WIDE.U32 R24, R48, R2, R12 ;  /* 0x0000000230187225 */ /* 0x000fc800078e000c */
[----:B------:R-:W-:Y:S02]  /*1d70*/  @!P4 IMAD R0, R0, R46, R8 ;  /* 0x0000002e0000c224 */ /* 0x000fe400078e0208 */
[----:B------:R-:W-:Y:S02]  /*1d80*/  IMAD R9, R7, R48, R9 ;  /* 0x0000003007097224 */ /* 0x000fe400078e0209 */
[----:B------:R-:W-:Y:S01]  /*1d90*/  @!P4 IMAD.WIDE.U32 R12, R46, R15, RZ ;  /* 0x0000000f2e0cc225 */ /* 0x000fe200078e00ff */
[----:B------:R-:W-:Y:S02]  /*1da0*/  @!P1 IADD3 R4, -R4, RZ, RZ ;  /* 0x000000ff04049210 */ /* 0x000fe40007ffe1ff */
[----:B------:R-:W-:Y:S01]  /*1db0*/  @!P0 LOP3.LUT R4, RZ, R6, RZ, 0x33, !PT ;  /* 0x00000006ff048212 */ /* 0x000fe200078e33ff */
[----:B------:R-:W-:Y:S01]  /*1dc0*/  @P4 IMAD.IADD R15, R15, 0x1, R16 ;  /* 0x000000010f0f4824 */ /* 0x000fe200078e0210 */
[----:B------:R-:W-:Y:S01]  /*1dd0*/  IADD3 R9, R25, R9, RZ ;  /* 0x0000000919097210 */ /* 0x000fe20007ffe0ff */
[----:B------:R-:W-:Y:S01]  /*1de0*/  @!P4 IMAD.MOV.U32 R16, RZ, RZ, R12 ;  /* 0x000000ffff10c224 */ /* 0x000fe200078e000c */
[----:B------:R-:W-:Y:S01]  /*1df0*/  @!P4 IADD3 R17, R13, R0, RZ ;  /* 0x000000000d11c210 */ /* 0x000fe20007ffe0ff */
[-C--:B------:R-:W-:Y:S01]  /*1e00*/  @P4 IMAD R3, R47, R15.reuse, RZ ;  /* 0x0000000f2f034224 */ /* 0x080fe200078e02ff */
[----:B------:R-:W-:Y:S01]  /*1e10*/  MOV R8, R24 ;  /* 0x0000001800087202 */ /* 0x000fe20000000f00 */
[----:B------:R-:W-:Y:S01]  /*1e20*/  @P4 IMAD.WIDE.U32 R24, R46, R15, RZ ;  /* 0x0000000f2e184225 */ /* 0x000fe200078e00ff */
[----:B------:R-:W-:-:S02]  /*1e30*/  @!P4 SHF.R.S32.HI R0, RZ, 0x1f, R14 ;  /* 0x0000001fff00c819 */ /* 0x000fc4000001140e */
[----:B------:R-:W-:Y:S01]  /*1e40*/  SHF.R.S32.HI R15, RZ, 0x1f, R4 ;  /* 0x0000001fff0f7819 */ /* 0x000fe20000011404 */
[----:B------:R-:W-:Y:S02]  /*1e50*/  @!P4 IMAD R12, R23, R14, RZ ;  /* 0x0000000e170cc224 */ /* 0x000fe400078e02ff */
[----:B------:R-:W-:Y:S02]  /*1e60*/  IMAD R6, R19, R4, RZ ;  /* 0x0000000413067224 */ /* 0x000fe400078e02ff */
[----:B------:R-:W-:Y:S01]  /*1e70*/  @!P4 IMAD.WIDE.U32 R16, R22, R14, R16 ;  /* 0x0000000e1610c225 */ /* 0x000fe200078e0010 */
[----:B------:R-:W-:-:S03]  /*1e80*/  @P4 IADD3 R14, R25, R3, RZ ;  /* 0x00000003190e4210 */ /* 0x000fc60007ffe0ff */
[----:B------:R-:W-:Y:S02]  /*1e90*/  @!P4 IMAD R0, R22, R0, R12 ;  /* 0x000000001600c224 */ /* 0x000fe400078e020c */
        /* <DEDUP_REMOVED lines=9> */
.L_x_4196:
[----:B------:R-:W-:Y:S05]  /*1f30*/  BSYNC B0 ;  /* 0x0000000000007941 */ /* 0x000fea0003800000 */
.L_x_4194:
        /* <DEDUP_REMOVED lines=12> */
[----:B------:R-:W-:Y:S02]  /*2000*/  LOP3.LUT R6, R12, 0xfffffff0, RZ, 0xc0, !PT ;  /* 0xfffffff00c067812 */ /* 0x000fe400078ec0ff */
[----:B------:R-:W-:-:S03]  /*2010*/  LOP3.LUT R54, R162, 0xfffffff8, RZ, 0xc0, !PT ;  /* 0xfffffff8a2367812 */ /* 0x000fc600078ec0ff */
[C---:B------:R-:W-:Y:S02]  /*2020*/  IMAD.IADD R6, R50.reuse, 0x1, -R6 ;  /* 0x0000000132067824 */ /* 0x040fe400078e0a06 */
[----:B------:R-:W-:-:S03]  /*2030*/  IMAD.IADD R54, R50, 0x1, -R54 ;  /* 0x0000000132367824 */ /* 0x000fc600078e0a36 */
[----:B------:R-:W-:Y:S01]  /*2040*/  SHF.R.S32.HI R4, RZ, 0x1f, R6 ;  /* 0x0000001fff047819 */ /* 0x000fe20000011406 */
[----:B------:R-:W-:Y:S01]  /*2050*/  IMAD.SHL.U32 R18, R54, 0x8, RZ ;  /* 0x0000000836127824 */ /* 0x000fe200078e00ff */
[----:B------:R-:W-:Y:S02]  /*2060*/  SHF.R.S32.HI R55, RZ, 0x4, R12 ;  /* 0x00000004ff377819 */ /* 0x000fe4000001140c */
[----:B------:R-:W-:Y:S02]  /*2070*/  LEA.HI R4, R4, R6, RZ, 0x3 ;  /* 0x0000000604047211 */ /* 0x000fe400078f18ff */
[----:B------:R-:W-:Y:S02]  /*2080*/  IADD3 R30, P0, R18, R19, RZ ;  /* 0x00000013121e7210 */ /* 0x000fe40007f1e0ff */
[----:B------:R-:W-:Y:S02]  /*2090*/  LEA.HI R12, R12, R55, RZ, 0x1 ;  /* 0x000000370c0c7211 */ /* 0x000fe400078f08ff */
[----:B------:R-:W-:-:S02]  /*20a0*/  LOP3.LUT R17, R4, 0xfffffff8, RZ, 0xc0, !PT ;  /* 0xfffffff804117812 */ /* 0x000fc400078ec0ff */
[----:B------:R-:W-:Y:S02]  /*20b0*/  SHF.R.S32.HI R19, RZ, 0x1f, R18 ;  /* 0x0000001fff137819 */ /* 0x000fe40000011412 */
[----:B------:R-:W-:Y:S01]  /*20c0*/  LOP3.LUT R12, R12, 0xfffffffe, RZ, 0xc0, !PT ;  /* 0xfffffffe0c0c7812 */ /* 0x000fe200078ec0ff */
[----:B------:R-:W-:Y:S02]  /*20d0*/  IMAD.IADD R6, R6, 0x1, -R17 ;  /* 0x0000000106067824 */ /* 0x000fe400078e0a11 */
[----:B-----5:R-:W-:Y:S02]  /*20e0*/  IMAD R7, R7, R46, RZ ;  /* 0x0000002e07077224 */ /* 0x020fe400078e02ff */
[----:B------:R-:W-:Y:S01]  /*20f0*/  IMAD.X R31, R19, 0x1, R14, P0 ;  /* 0x00000001131f7824 */ /* 0x000fe200000e060e */
[----:B------:R-:W-:Y:S01]  /*2100*/  SHF.R.S32.HI R162, RZ, 0x3, R162 ;  /* 0x00000003ffa27819 */ /* 0x000fe200000114a2 */
[----:B------:R-:W-:Y:S02]  /*2110*/  IMAD.IADD R55, R55, 0x1, -R12 ;  /* 0x0000000137377824 */ /* 0x000fe400078e0a0c */
[----:B------:R-:W-:-:S02]  /*2120*/  IMAD R7, R13, R47, R7 ;  /* 0x0000002f0d077224 */ /* 0x000fc400078e0207 */
[----:B------:R-:W-:-:S04]  /*2130*/  IMAD.WIDE.U32 R30, R13, R46, R30 ;  /* 0x0000002e0d1e7225 */ /* 0x000fc800078e001e */
[----:B------:R-:W-:Y:S02]  /*2140*/  IMAD.SHL.U32 R12, R6, 0x40, RZ ;  /* 0x00000040060c7824 */ /* 0x000fe400078e00ff */
[----:B------:R-:W-:Y:S02]  /*2150*/  IMAD.SHL.U32 R17, R162, 0x40, RZ ;  /* 0x00000040a2117824 */ /* 0x000fe400078e00ff */
[----:B------:R-:W-:Y:S01]  /*2160*/  IMAD.IADD R31, R31, 0x1, R7 ;  /* 0x000000011f1f7824 */ /* 0x000fe200078e0207 */
[----:B------:R-:W-:Y:S01]  /*2170*/  LOP3.LUT R12, R12, 0x1c0, RZ, 0xc0, !PT ;  /* 0x000001c00c0c7812 */ /* 0x000fe200078ec0ff */
[----:B------:R-:W-:Y:S02]  /*2180*/  IMAD.SHL.U32 R13, R55, 0x8, RZ ;  /* 0x00000008370d7824 */ /* 0x000fe400078e00ff */
[----:B------:R-:W-:Y:S01]  /*2190*/  IMAD R7, R29, R16, RZ ;  /* 0x000000101d077224 */ /* 0x000fe200078e02ff */
[----:B------:R-:W-:Y:S02]  /*21a0*/  LOP3.LUT R17, R17, 0x1c0, RZ, 0xc0, !PT ;  /* 0x000001c011117812 */ /* 0x000fe400078ec0ff */
[----:B------:R-:W-:Y:S01]  /*21b0*/  LOP3.LUT R13, R12, 0x8, R13, 0xf8, !PT ;  /* 0x000000080c0d7812 */ /* 0x000fe200078ef80d */
[-C--:B------:R-:W-:Y:S01]  /*21c0*/  IMAD R7, R15, R28.reuse, R7 ;  /* 0x0000001c0f077224 */ /* 0x080fe200078e0207 */
[----:B------:R-:W-:Y:S01]  /*21d0*/  SHF.R.U32.HI R35, RZ, 0x3, R12 ;  /* 0x00000003ff237819 */ /* 0x000fe2000001160c */
[----:B------:R-:W-:Y:S01]  /*21e0*/  IMAD.WIDE.U32 R28, R16, R28, R30 ;  /* 0x0000001c101c7225 */ /* 0x000fe200078e001e */
[----:B------:R-:W-:-:S02]  /*21f0*/  LOP3.LUT P4, RZ, R6, 0x4, RZ, 0xc0, !PT ;  /* 0x0000000406ff7812 */ /* 0x000fc4000788c0ff */
[----:B------:R-:W-:Y:S02]  /*2200*/  LOP3.LUT P3, RZ, R6, 0x2, RZ, 0xc0, !PT ;  /* 0x0000000206ff7812 */ /* 0x000fe4000786c0ff */
[----:B------:R-:W-:Y:S02]  /*2210*/  SHF.R.S32.HI R56, RZ, 0x1f, R242 ;  /* 0x0000001fff387819 */ /* 0x000fe400000114f2 */
[----:B------:R-:W-:Y:S01]  /*2220*/  LEA.HI R14, R52, R50, RZ, 0x6 ;  /* 0x00000032340e7211 */ /* 0x000fe200078f30ff */
[----:B------:R-:W-:Y:S01]  /*2230*/  IMAD.IADD R29, R29, 0x1, R7 ;  /* 0x000000011d1d7824 */ /* 0x000fe200078e0207 */
[----:B-1----:R-:W-:Y:S01]  /*2240*/  LOP3.LUT R21, R17, 0x38, R18, 0xf8, !PT ;  /* 0x0000003811157812 */ /* 0x002fe200078ef812 */
[----:B------:R-:W-:Y:S01]  /*2250*/  IMAD R188, R47, R162, RZ ;  /* 0x000000a22fbc7224 */ /* 0x000fe200078e02ff */
[----:B------:R-:W-:Y:S02]  /*2260*/  LOP3.LUT R35, R13, R35, RZ, 0x3c, !PT ;  /* 0x000000230d237212 */ /* 0x000fe400078e3cff */
[----:B------:R-:W-:-:S02]  /*2270*/  SHF.R.S32.HI R163, RZ, 0x1f, R162 ;  /* 0x0000001fffa37819 */ /* 0x000fc400000114a2 */
[----:B------:R-:W-:Y:S01]  /*2280*/  SHF.R.U32.HI R17, RZ, 0x3, R17 ;  /* 0x00000003ff117819 */ /* 0x000fe20000011611 */
[----:B------:R-:W-:Y:S02]  /*2290*/  IMAD.SHL.U32 R14, R14, 0x8, RZ ;  /* 0x000000080e0e7824 */ /* 0x000fe400078e00ff */
[-C--:B------:R-:W-:Y:S01]  /*22a0*/  IMAD R188, R163, R46.reuse, R188 ;  /* 0x0000002ea3bc7224 */ /* 0x080fe200078e02bc */
[----:B------:R-:W-:Y:S01]  /*22b0*/  LOP3.LUT R17, R21, R17, RZ, 0x3c, !PT ;  /* 0x0000001115117212 */ /* 0x000fe200078e3cff */
[----:B------:R-:W-:-:S03]  /*22c0*/  IMAD.WIDE.U32 R28, R162, R46, R28 ;  /* 0x0000002ea21c7225 */ /* 0x000fc600078e001c */
[----:B------:R-:W-:Y:S01]  /*22d0*/  LOP3.LUT R156, R17, 0xfffffe00, R14, 0xf8, !PT ;  /* 0xfffffe00119c7812 */ /* 0x000fe200078ef80e */
[----:B------:R-:W-:Y:S02]  /*22e0*/  IMAD.IADD R188, R29, 0x1, R188 ;  /* 0x000000011dbc7824 */ /* 0x000fe400078e02bc */
[----:B------:R-:W-:Y:S02]  /*22f0*/  IMAD.SHL.U32 R4, R4, 0x40, RZ ;  /* 0x0000004004047824 */ /* 0x000fe400078e00ff */
[----:B------:R-:W-:Y:S01]  /*2300*/  VIADD R14, R18, 0x40 ;  /* 0x00000040120e7836 */ /* 0x000fe20000000000 */
[----:B------:R-:W-:Y:S02]  /*2310*/  SHF.R.S32.HI R80, RZ, 0x1f, R81 ;  /* 0x0000001fff507819 */ /* 0x000fe40000011451 */
[----:B------:R-:W-:Y:S02]  /*2320*/  LOP3.LUT R35, R35, 0xfffffe00, R4, 0xf8, !PT ;  /* 0xfffffe0023237812 */ /* 0x000fe400078ef804 */
[----:B------:R-:W-:-:S02]  /*2330*/  SHF.R.S32.HI R157, RZ, 0x1f, R241 ;  /* 0x0000001fff9d7819 */ /* 0x000fc400000114f1 */
[----:B------:R-:W-:-:S04]  /*2340*/  LEA.HI R80, R80, R81, RZ, 0x6 ;  /* 0x0000005150507211 */ /* 0x000fc800078f30ff */
[----:B------:R-:W-:-:S04]  /*2350*/  SHF.R.S32.HI R80, RZ, 0x6, R80 ;  /* 0x00000006ff507819 */ /* 0x000fc80000011450 */
[----:B------:R-:W-:Y:S01]  /*2360*/  VIMNMX R80, R235, R80, !PT ;  /* 0x00000050eb507248 */ /* 0x000fe20007fe0100 */
        /* <DEDUP_REMOVED lines=17> */
[----:B------:R-:W-:Y:S02]  /*2480*/  @P5 IMAD R5, R25, R5, RZ ;  /* 0x0000000519055224 */ /* 0x000fe400078e02ff */
[----:B---3--:R-:W-:-:S04]  /*2490*/  @!P5 IMAD R6, R27, R242, RZ ;  /* 0x000000f21b06d224 */ /* 0x008fc800078e02ff */
[C---:B------:R-:W-:Y:S02]  /*24a0*/  @!P5 IMAD R6, R26.reuse, R56, R6 ;  /* 0x000000381a06d224 */ /* 0x040fe400078e0206 */
[----:B------:R-:W-:Y:S01]  /*24b0*/  @!P5 IMAD.WIDE.U32 R26, R26, R242, RZ ;  /* 0x000000f21a1ad225 */ /* 0x000fe200078e00ff */
[----:B------:R-:W-:-:S03]  /*24c0*/  @P5 MOV R7, R12 ;  /* 0x0000000c00075202 */ /* 0x000fc60000000f00 */
[----:B------:R-:W-:Y:S01]  /*24d0*/  @!P5 IMAD.MOV.U32 R7, RZ, RZ, R26 ;  /* 0x000000ffff07d224 */ /* 0x000fe200078e001a */
[----:B------:R-:W-:Y:S01]  /*24e0*/  LEA R189, P0, R28, R22, 0x1 ;  /* 0x000000161cbd7211 */ /* 0x000fe200078008ff */
[----:B------:R-:W-:Y:S02]  /*24f0*/  @P5 IMAD.IADD R5, R13, 0x1, R5 ;  /* 0x000000010d055824 */ /* 0x000fe400078e0205 */
[----:B------:R-:W-:Y:S01]  /*2500*/  @!P5 IMAD.IADD R5, R27, 0x1, R6 ;  /* 0x000000011b05d824 */ /* 0x000fe200078e0206 */
[C---:B------:R-:W-:Y:S01]  /*2510*/  IADD3 R6, P1, R18.reuse, R7, RZ ;  /* 0x0000000712067210 */ /* 0x040fe20007f3e0ff */
[----:B------:R-:W-:Y:S01]  /*2520*/  VIADD R12, R18, 0xc0 ;  /* 0x000000c0120c7836 */ /* 0x000fe20000000000 */
[----:B------:R-:W-:Y:S01]  /*2530*/  LEA.HI.X R188, R28, R23, R188, 0x1, P0 ;  /* 0x000000171cbc7211 */ /* 0x000fe200000f0cbc */
[----:B----4-:R-:W-:Y:S01]  /*2540*/  IMAD R4, R9, R241, RZ ;  /* 0x000000f109047224 */ /* 0x010fe200078e02ff */
[-C--:B------:R-:W-:Y:S01]  /*2550*/  ISETP.GE.AND P0, PT, R14, R155.reuse, PT ;  /* 0x0000009b0e00720c */ /* 0x080fe20003f06270 */
[----:B------:R-:W-:Y:S01]  /*2560*/  IMAD.X R7, R19, 0x1, R5, P1 ;  /* 0x0000000113077824 */ /* 0x000fe200008e0605 */
[C---:B------:R-:W-:Y:S01]  /*2570*/  ISETP.GE.AND P1, PT, R18.reuse, R155, PT ;  /* 0x0000009b1200720c */ /* 0x040fe20003f26270 */
[----:B------:R-:W-:Y:S01]  /*2580*/  VIADD R13, R18, 0x80 ;  /* 0x00000080120d7836 */ /* 0x000fe20000000000 */
[----:B------:R-:W-:Y:S01]  /*2590*/  SEL R5, RZ, 0xffffffff, P0 ;  /* 0xffffffffff057807 */ /* 0x000fe20000000000 */
[----:B------:R-:W-:Y:S01]  /*25a0*/  IMAD R4, R8, R157, R4 ;  /* 0x0000009d08047224 */ /* 0x000fe200078e0204 */
[----:B------:R-:W-:Y:S01]  /*25b0*/  ISETP.GE.AND P0, PT, R12, R155, PT ;  /* 0x0000009b0c00720c */ /* 0x000fe20003f06270 */
[----:B------:R-:W-:Y:S01]  /*25c0*/  IMAD.WIDE.U32 R8, R241, R8, R6 ;  /* 0x00000008f1087225 */ /* 0x000fe200078e0006 */
[----:B------:R-:W-:-:S02]  /*25d0*/  SEL R6, RZ, 0x1, P1 ;  /* 0x00000001ff067807 */ /* 0x000fc40000800000 */
[----:B------:R-:W-:Y:S02]  /*25e0*/  ISETP.GE.AND P1, PT, R13, R155, PT ;  /* 0x0000009b0d00720c */ /* 0x000fe40003f26270 */
[----:B------:R-:W-:Y:S01]  /*25f0*/  SEL R154, RZ, 0x8, P0 ;  /* 0x00000008ff9a7807 */ /* 0x000fe20000000000 */
[----:B------:R-:W-:Y:S01]  /*2600*/  IMAD.IADD R9, R9, 0x1, R4 ;  /* 0x0000000109097824 */ /* 0x000fe200078e0204 */
[----:B------:R-:W-:Y:S01]  /*2610*/  IADD3 R158, P0, R18, R3, RZ ;  /* 0x00000003129e7210 */ /* 0x000fe20007f1e0ff */
[----:B------:R-:W-:Y:S01]  /*2620*/  @P5 IMAD.MOV.U32 R172, RZ, RZ, R24 ;  /* 0x000000ffffac5224 */ /* 0x000fe200078e0018 */
[----:B------:R-:W-:Y:S02]  /*2630*/  SEL R4, RZ, 0x4, P1 ;  /* 0x00000004ff047807 */ /* 0x000fe40000800000 */
[----:B------:R-:W-:Y:S01]  /*2640*/  ISETP.GT.AND P1, PT, R166, R80, PT ;  /* 0x00000050a600720c */ /* 0x000fe20003f24270 */
[----:B------:R-:W-:Y:S01]  /*2650*/  IMAD.X R159, R19, 0x1, R0, P0 ;  /* 0x00000001139f7824 */ /* 0x000fe200000e0600 */
[----:B------:R-:W-:Y:S01]  /*2660*/  @!P5 MOV R172, R24 ;  /* 0x0000001800acd202 */ /* 0x000fe20000000f00 */
[----:B------:R-:W-:-:S02]  /*2670*/  @P5 IMAD.MOV.U32 R173, RZ, RZ, R25 ;  /* 0x000000ffffad5224 */ /* 0x000fc400078e0019 */
[----:B------:R-:W-:Y:S02]  /*2680*/  @!P5 IMAD.MOV.U32 R173, RZ, RZ, R25 ;  /* 0x000000ffffadd224 */ /* 0x000fe400078e0019 */
        /* <DEDUP_REMOVED lines=185> */
.L_x_4315:
[----:B------:R-:W-:Y:S01]  /*3220*/  IMAD.SHL.U32 R16, R9, 0x40, RZ ;  /* 0x0000004009107824 */ /* 0x000fe200078e00ff */
[----:B------:R-:W-:Y:S01]  /*3230*/  BSSY B0, `(.L_x_4198) ;  /* 0x000001f000007945 */ /* 0x000fe20003800000 */
[----:B-----5:R-:W-:Y:S02]  /*3240*/  IMAD.MOV.U32 R111, RZ, RZ, R109 ;  /* 0x000000ffff6f7224 */ /* 0x020fe400078e006d */
[----:B------:R-:W-:Y:S04]  /*3250*/  VIADD R15, R16, 0xffffffc0 ;  /* 0xffffffc0100f7836 */ /* 0x000fe80000000000 */
[--C-:B------:R-:W-:Y:S02]  /*3260*/  IMAD.IADD R182, R45, 0x1, -R15.reuse ;  /* 0x000000012db67824 */ /* 0x100fe400078e0a0f */
[----:B------:R-:W-:Y:S03]  /*3270*/  IMAD.IADD R167, R81, 0x1, -R15 ;  /* 0x0000000151a77824 */ /* 0x000fe600078e0a0f */
[-C--:B------:R-:W-:Y:S02]  /*3280*/  ISETP.GE.AND P3, PT, R162, R182.reuse, PT ;  /* 0x000000b6a200720c */ /* 0x080fe40003f66270 */
[-C--:B------:R-:W-:Y:S02]  /*3290*/  ISETP.GE.AND P0, PT, R150, R182.reuse, PT ;  /* 0x000000b69600720c */ /* 0x080fe40003f06270 */
[-C--:B------:R-:W-:Y:S02]  /*32a0*/  ISETP.GE.AND P3, PT, R162, R167.reuse, !P3 ;  /* 0x000000a7a200720c */ /* 0x080fe40005f66270 */
        /* <DEDUP_REMOVED lines=23> */
.L_x_4199:
[----:B------:R-:W-:Y:S05]  /*3420*/  BSYNC B0 ;  /* 0x0000000000007941 */ /* 0x000fea0003800000 */
.L_x_4198:
        /* <DEDUP_REMOVED lines=18> */
.L_x_4201:
[----:B------:R-:W-:Y:S05]  /*3550*/  BSYNC B0 ;  /* 0x0000000000007941 */ /* 0x000fea0003800000 */
.L_x_4200:
        /* <DEDUP_REMOVED lines=21> */
.L_x_4203:
[----:B------:R-:W-:Y:S05]  /*36b0*/  BSYNC B0 ;  /* 0x0000000000007941 */ /* 0x000fea0003800000 */
.L_x_4202:
        /* <DEDUP_REMOVED lines=18> */
.L_x_4205:
[----:B------:R-:W-:Y:S05]  /*37e0*/  BSYNC B0 ;  /* 0x0000000000007941 */ /* 0x000fea0003800000 */
.L_x_4204:
        /* <DEDUP_REMOVED lines=72> */
.L_x_4212:
[----:B------:R-:W-:Y:S05]  /*3c70*/  BSYNC B0 ;  /* 0x0000000000007941 */ /* 0x000fea0003800000 */
.L_x_4211:
        /* <DEDUP_REMOVED lines=53> */
.L_x_4214:
[----:B------:R-:W-:Y:S05]  /*3fd0*/  BSYNC B0 ;  /* 0x0000000000007941 */ /* 0x000fea0003800000 */
.L_x_4213:
        /* <DEDUP_REMOVED lines=53> */
.L_x_4216:
[----:B------:R-:W-:Y:S05]  /*4330*/  BSYNC B0 ;  /* 0x0000000000007941 */ /* 0x000fea0003800000 */
.L_x_4215:
        /* <DEDUP_REMOVED lines=52> */
.L_x_4210:
[----:B------:R-:W-:Y:S05]  /*4680*/  BSYNC B1 ;  /* 0x0000000000017941 */ /* 0x000fea0003800000 */
.L_x_4209:
        /* <DEDUP_REMOVED lines=70> */
.L_x_4220:
[----:B------:R-:W-:Y:S05]  /*4af0*/  BSYNC B0 ;  /* 0x0000000000007941 */ /* 0x000fea0003800000 */
.L_x_4219:
        /* <DEDUP_REMOVED lines=55> */
.L_x_4222:
[----:B------:R-:W-:Y:S05]  /*4e70*/  BSYNC B0 ;  /* 0x0000000000007941 */ /* 0x000fea0003800000 */
.L_x_4221:
        /* <DEDUP_REMOVED lines=55> */
.L_x_4224:
[----:B------:R-:W-:Y:S05]  /*51f0*/  BSYNC B0 ;  /* 0x0000000000007941 */ /* 0x000fea0003800000 */
.L_x_4223:
        /* <DEDUP_REMOVED lines=54> */
.L_x_4218:
[----:B------:R-:W-:Y:S05]  /*5560*/  BSYNC B1 ;  /* 0x0000000000017941 */ /* 0x000fea0003800000 */
.L_x_4217:
        /* <DEDUP_REMOVED lines=70> */
.L_x_4228:
[----:B------:R-:W-:Y:S05]  /*59d0*/  BSYNC B0 ;  /* 0x0000000000007941 */ /* 0x000fea0003800000 */
.L_x_4227:
        /* <DEDUP_REMOVED lines=55> */
.L_x_4230:
[----:B------:R-:W-:Y:S05]  /*5d50*/  BSYNC B0 ;  /* 0x0000000000007941 */ /* 0x000fea0003800000 */
.L_x_4229:
        /* <DEDUP_REMOVED lines=55> */
.L_x_4232:
[----:B------:R-:W-:Y:S05]  /*60d0*/  BSYNC B0 ;  /* 0x0000000000007941 */ /* 0x000fea0003800000 */
.L_x_4231:
        /* <DEDUP_REMOVED lines=54> */
.L_x_4226:
[----:B------:R-:W-:Y:S05]  /*6440*/  BSYNC B1 ;  /* 0x0000000000017941 */ /* 0x000fea0003800000 */
.L_x_4225:
        /* <DEDUP_REMOVED lines=74> */
.L_x_4236:
[----:B------:R-:W-:Y:S05]  /*68f0*/  BSYNC B0 ;  /* 0x0000000000007941 */ /* 0x000fea0003800000 */
.L_x_4235:
        /* <DEDUP_REMOVED lines=55> */
.L_x_4238:
[----:B------:R-:W-:Y:S05]  /*6c70*/  BSYNC B0 ;  /* 0x0000000000007941 */ /* 0x000fea0003800000 */
.L_x_4237:
        /* <DEDUP_REMOVED lines=55> */
.L_x_4240:
[----:B------:R-:W-:Y:S05]  /*6ff0*/  BSYNC B0 ;  /* 0x0000000000007941 */ /* 0x000fea0003800000 */
.L_x_4239:
        /* <DEDUP_REMOVED lines=54> */
.L_x_4234:
[----:B------:R-:W-:Y:S05]  /*7360*/  BSYNC B1 ;  /* 0x0000000000017941 */ /* 0x000fea0003800000 */
.L_x_4233:
[----:B------:R-:W2:Y:S02]  /*7370*/  LD.E R0, desc[UR6][R10.64+0xd0] ;  /* 0x0000d0060a007980 */ /* 0x000ea4000c101900 */
[----:B--2---:R-:W-:Y:S05]  /*7380*/  IMAD.U32 R0, R0, -0x20, RZ ;  /* 0xffffffe000007824 */ /* 0x004fea00078e00ff */
[C---:B------:R-:W-:Y:S02]  /*7390*/  LEA R20, P1, R0.reuse, R20, 0x1 ;  /* 0x0000001400147211 */ /* 0x040fe400078208ff */
[C---:B------:R-:W-:Y:S02]  /*73a0*/  LEA R36, P0, R0.reuse, R36, 0x1 ;  /* 0x0000002400247211 */ /* 0x040fe400078008ff */
[C---:B------:R-:W-:Y:S02]  /*73b0*/  LEA.HI.X.SX32 R21, R0.reuse, R21, 0x1, P1 ;  /* 0x0000001500157211 */ /* 0x040fe400008f0eff */
[----:B------:R-:W-:Y:S01]  /*73c0*/  LEA.HI.X.SX32 R37, R0, R37, 0x1, P0 ;  /* 0x0000002500257211 */ /* 0x000fe200000f0eff */
[----:B------:R-:W-:Y:S05]  /*73d0*/  BRA `(.L_x_4241) ;  /* 0x0000007000487947 */ /* 0x000fea0003800000 */
.L_x_4208:
        /* <DEDUP_REMOVED lines=101> */
.L_x_4247:
[----:B------:R-:W-:Y:S05]  /*7a30*/  BSYNC B0 ;  /* 0x0000000000007941 */ /* 0x000fea0003800000 */
.L_x_4246:
[----:B-----5:R2:W-:Y:S02]  /*7a40*/  ST.E.128 desc[UR6][R118.64], R28 ;  /* 0x0000001c76007985 */ /* 0x0205e4000c101d06 */
.L_x_4245:
[----:B------:R-:W-:Y:S05]  /*7a50*/  BSYNC B1 ;  /* 0x0000000000017941 */ /* 0x000fea0003800000 */
.L_x_4244:
        /* <DEDUP_REMOVED lines=99> */
.L_x_4251:
[----:B------:R-:W-:Y:S05]  /*8090*/  BSYNC B0 ;  /* 0x0000000000007941 */ /* 0x000fea0003800000 */
.L_x_4250:
[----:B-----5:R1:W-:Y:S02]  /*80a0*/  ST.E.128 desc[UR6][R118.64+0x80], R28 ;  /* 0x0000801c76007985 */ /* 0x0203e4000c101d06 */
.L_x_4249:
[----:B------:R-:W-:Y:S05]  /*80b0*/  BSYNC B1 ;  /* 0x0000000000017941 */ /* 0x000fea0003800000 */
.L_x_4248:
        /* <DEDUP_REMOVED lines=99> */
.L_x_4255:
[----:B------:R-:W-:Y:S05]  /*86f0*/  BSYNC B0 ;  /* 0x0000000000007941 */ /* 0x000fea0003800000 */
.L_x_4254:
[----:B-----5:R2:W-:Y:S02]  /*8700*/  ST.E.128 desc[UR6][R118.64+0x100], R28 ;  /* 0x0001001c76007985 */ /* 0x0205e4000c101d06 */
.L_x_4253:
[----:B------:R-:W-:Y:S05]  /*8710*/  BSYNC B1 ;  /* 0x0000000000017941 */ /* 0x000fea0003800000 */
.L_x_4252:
        /* <DEDUP_REMOVED lines=98> */
.L_x_4257:
[----:B------:R-:W-:Y:S05]  /*8d40*/  BSYNC B0 ;  /* 0x0000000000007941 */ /* 0x000fea0003800000 */
.L_x_4256:
[----:B-----5:R2:W-:Y:S02]  /*8d50*/  ST.E.128 desc[UR6][R118.64+0x180], R28 ;  /* 0x0001801c76007985 */ /* 0x0205e4000c101d06 */
.L_x_4243:
[----:B------:R-:W-:Y:S05]  /*8d60*/  BSYNC B2 ;  /* 0x0000000000027941 */ /* 0x000fea0003800000 */
.L_x_4242:
        /* <DEDUP_REMOVED lines=106> */
.L_x_4263:
[----:B------:R-:W-:Y:S05]  /*9410*/  BSYNC B0 ;  /* 0x0000000000007941 */ /* 0x000fea0003800000 */
.L_x_4262:
[----:B-----5:R2:W-:Y:S02]  /*9420*/  ST.E.128 desc[UR6][R190.64], R28 ;  /* 0x0000001cbe007985 */ /* 0x0205e4000c101d06 */
.L_x_4261:
[----:B------:R-:W-:Y:S05]  /*9430*/  BSYNC B1 ;  /* 0x0000000000017941 */ /* 0x000fea0003800000 */
.L_x_4260:
        /* <DEDUP_REMOVED lines=101> */
.L_x_4267:
[----:B------:R-:W-:Y:S05]  /*9a90*/  BSYNC B0 ;  /* 0x0000000000007941 */ /* 0x000fea0003800000 */
.L_x_4266:
[----:B-----5:R2:W-:Y:S02]  /*9aa0*/  ST.E.128 desc[UR6][R190.64], R28 ;  /* 0x0000001cbe007985 */ /* 0x0205e4000c101d06 */
.L_x_4265:
[----:B------:R-:W-:Y:S05]  /*9ab0*/  BSYNC B1 ;  /* 0x0000000000017941 */ /* 0x000fea0003800000 */
.L_x_4264:
        /* <DEDUP_REMOVED lines=101> */
.L_x_4271:
[----:B------:R-:W-:Y:S05]  /*a110*/  BSYNC B0 ;  /* 0x0000000000007941 */ /* 0x000fea0003800000 */
.L_x_4270:
[----:B-----5:R2:W-:Y:S02]  /*a120*/  ST.E.128 desc[UR6][R190.64], R28 ;  /* 0x0000001cbe007985 */ /* 0x0205e4000c101d06 */
.L_x_4269:
[----:B------:R-:W-:Y:S05]  /*a130*/  BSYNC B1 ;  /* 0x0000000000017941 */ /* 0x000fea0003800000 */
.L_x_4268:
        /* <DEDUP_REMOVED lines=100> */
.L_x_4273:
[----:B------:R-:W-:Y:S05]  /*a780*/  BSYNC B0 ;  /* 0x0000000000007941 */ /* 0x000fea0003800000 */
.L_x_4272:
[----:B-----5:R2:W-:Y:S02]  /*a790*/  ST.E.128 desc[UR6][R190.64], R28 ;  /* 0x0000001cbe007985 */ /* 0x0205e4000c101d06 */
.L_x_4259:
[----:B------:R-:W-:Y:S05]  /*a7a0*/  BSYNC B2 ;  /* 0x0000000000027941 */ /* 0x000fea0003800000 */
.L_x_4258:
        /* <DEDUP_REMOVED lines=106> */
.L_x_4279:
[----:B------:R-:W-:Y:S05]  /*ae50*/  BSYNC B0 ;  /* 0x0000000000007941 */ /* 0x000fea0003800000 */
.L_x_4278:
[----:B-----5:R2:W-:Y:S02]  /*ae60*/  ST.E.128 desc[UR6][R190.64], R28 ;  /* 0x0000001cbe007985 */ /* 0x0205e4000c101d06 */
.L_x_4277:
[----:B------:R-:W-:Y:S05]  /*ae70*/  BSYNC B1 ;  /* 0x0000000000017941 */ /* 0x000fea0003800000 */
.L_x_4276:
        /* <DEDUP_REMOVED lines=101> */
.L_x_4283:
[----:B------:R-:W-:Y:S05]  /*b4d0*/  BSYNC B0 ;  /* 0x0000000000007941 */ /* 0x000fea0003800000 */
.L_x_4282:
[----:B-----5:R2:W-:Y:S02]  /*b4e0*/  ST.E.128 desc[UR6][R190.64], R28 ;  /* 0x0000001cbe007985 */ /* 0x0205e4000c101d06 */
.L_x_4281:
[----:B------:R-:W-:Y:S05]  /*b4f0*/  BSYNC B1 ;  /* 0x0000000000017941 */ /* 0x000fea0003800000 */
.L_x_4280:
        /* <DEDUP_REMOVED lines=101> */
.L_x_4287:
[----:B------:R-:W-:Y:S05]  /*bb50*/  BSYNC B0 ;  /* 0x0000000000007941 */ /* 0x000fea0003800000 */
.L_x_4286:
[----:B-----5:R2:W-:Y:S02]  /*bb60*/  ST.E.128 desc[UR6][R190.64], R28 ;  /* 0x0000001cbe007985 */ /* 0x0205e4000c101d06 */
.L_x_4285:
[----:B------:R-:W-:Y:S05]  /*bb70*/  BSYNC B1 ;  /* 0x0000000000017941 */ /* 0x000fea0003800000 */
.L_x_4284:
        /* <DEDUP_REMOVED lines=100> */
.L_x_4289:
[----:B------:R-:W-:Y:S05]  /*c1c0*/  BSYNC B0 ;  /* 0x0000000000007941 */ /* 0x000fea0003800000 */
.L_x_4288:
[----:B-----5:R2:W-:Y:S02]  /*c1d0*/  ST.E.128 desc[UR6][R190.64], R28 ;  /* 0x0000001cbe007985 */ /* 0x0205e4000c101d06 */
.L_x_4275:
[----:B------:R-:W-:Y:S05]  /*c1e0*/  BSYNC B2 ;  /* 0x0000000000027941 */ /* 0x000fea0003800000 */
.L_x_4274:
        /* <DEDUP_REMOVED lines=110> */
.L_x_4295:
[----:B------:R-:W-:Y:S05]  /*c8d0*/  BSYNC B0 ;  /* 0x0000000000007941 */ /* 0x000fea0003800000 */
.L_x_4294:
[----:B-----5:R2:W-:Y:S02]  /*c8e0*/  ST.E.128 desc[UR6][R182.64], R28 ;  /* 0x0000001cb6007985 */ /* 0x0205e4000c101d06 */
.L_x_4293:
[----:B------:R-:W-:Y:S05]  /*c8f0*/  BSYNC B1 ;  /* 0x0000000000017941 */ /* 0x000fea0003800000 */
.L_x_4292:
        /* <DEDUP_REMOVED lines=101> */
.L_x_4299:
[----:B------:R-:W-:Y:S05]  /*cf50*/  BSYNC B0 ;  /* 0x0000000000007941 */ /* 0x000fea0003800000 */
.L_x_4298:
[----:B-----5:R2:W-:Y:S02]  /*cf60*/  ST.E.128 desc[UR6][R182.64], R28 ;  /* 0x0000001cb6007985 */ /* 0x0205e4000c101d06 */
.L_x_4297:
[----:B------:R-:W-:Y:S05]  /*cf70*/  BSYNC B1 ;  /* 0x0000000000017941 */ /* 0x000fea0003800000 */
.L_x_4296:
        /* <DEDUP_REMOVED lines=101> */
.L_x_4303:
[----:B------:R-:W-:Y:S05]  /*d5d0*/  BSYNC B0 ;  /* 0x0000000000007941 */ /* 0x000fea0003800000 */
.L_x_4302:
[----:B-----5:R2:W-:Y:S02]  /*d5e0*/  ST.E.128 desc[UR6][R182.64], R28 ;  /* 0x0000001cb6007985 */ /* 0x0205e4000c101d06 */
.L_x_4301:
[----:B------:R-:W-:Y:S05]  /*d5f0*/  BSYNC B1 ;  /* 0x0000000000017941 */ /* 0x000fea0003800000 */
.L_x_4300:
        /* <DEDUP_REMOVED lines=101> */
.L_x_4305:
[----:B------:R-:W-:Y:S05]  /*dc50*/  BSYNC B0 ;  /* 0x0000000000007941 */ /* 0x000fea0003800000 */
.L_x_4304:
[----:B-----5:R2:W-:Y:S02]  /*dc60*/  ST.E.128 desc[UR6][R182.64], R40 ;  /* 0x00000028b6007985 */ /* 0x0205e4000c101d06 */
.L_x_4291:
[----:B------:R-:W-:Y:S05]  /*dc70*/  BSYNC B2 ;  /* 0x0000000000027941 */ /* 0x000fea0003800000 */
.L_x_4290:
        /* <DEDUP_REMOVED lines=11> */
.L_x_4207:
        /* <DEDUP_REMOVED lines=29> */
.L_x_4307:
[----:B------:R-:W-:Y:S05]  /*df00*/  BSYNC B0 ;  /* 0x0000000000007941 */ /* 0x000fea0003800000 */
.L_x_4306:
        /* <DEDUP_REMOVED lines=30> */
.L_x_4309:
[----:B------:R-:W-:Y:S05]  /*e0f0*/  BSYNC B0 ;  /* 0x0000000000007941 */ /* 0x000fea0003800000 */
.L_x_4308:
        /* <DEDUP_REMOVED lines=30> */
.L_x_4311:
[----:B------:R-:W-:Y:S05]  /*e2e0*/  BSYNC B0 ;  /* 0x0000000000007941 */ /* 0x000fea0003800000 */
.L_x_4310:
        /* <DEDUP_REMOVED lines=33> */
.L_x_4241:
[----:B------:R-:W-:Y:S05]  /*e500*/  BSYNC B3 ;  /* 0x0000000000037941 */ /* 0x000fea0003800000 */
.L_x_4206:
        /* <DEDUP_REMOVED lines=91> */
.L_x_4313:
        /* <DEDUP_REMOVED lines=10> */
.L_x_4314:
[----:B------:R-:W-:Y:S05]  /*eb60*/  BSYNC B0 ;  /* 0x0000000000007941 */ /* 0x000fea0003800000 */
.L_x_4312:
[----:B------:R-:W-:Y:S04]  /*eb70*/  IADD3 R9, R9, -0x1, RZ ;  /* 0xffffffff09097810 */ /* 0x000fe80007ffe0ff */
[----:B------:R-:W-:Y:S11]  /*eb80*/  ISETP.GT.AND P0, PT, R9, R80, PT ;  /* 0x000000500900720c */ /* 0x000ff60003f04270 */
[----:B------:R-:W-:Y:S02]  /*eb90*/  @!UPT UIADD3 URZ, URZ, URZ, URZ ;  /* 0x0000003f3f3ff290 */ /* 0x000fe4000fffe03f */
[----:B------:R-:W-:Y:S05]  /*eba0*/  @P0 BRA `(.L_x_4315) ;  /* 0xffffff44009c0947 */ /* 0x000fea000383ffff */
.L_x_4197:
        /* <DEDUP_REMOVED lines=117> */
.L_x_4324:
[----:B------:R-:W-:Y:S05]  /*f300*/  BSYNC B0 ;  /* 0x0000000000007941 */ /* 0x000fea0003800000 */
.L_x_4323:
[----:B-----5:R3:W-:Y:S02]  /*f310*/  STS.128 [R243], R40 ;  /* 0x00000028f3007388 */ /* 0x0207e40000000c00 */
.L_x_4322:
[----:B------:R-:W-:Y:S05]  /*f320*/  BSYNC B1 ;  /* 0x0000000000017941 */ /* 0x000fea0003800000 */
.L_x_4321:
        /* <DEDUP_REMOVED lines=53> */
.L_x_4328:
[----:B------:R-:W-:Y:S05]  /*f680*/  BSYNC B0 ;  /* 0x0000000000007941 */ /* 0x000fea0003800000 */
.L_x_4327:
[----:B-----5:R1:W-:Y:S02]  /*f690*/  STS.128 [R243+0x2000], R40 ;  /* 0x00200028f3007388 */ /* 0x0203e40000000c00 */
.L_x_4326:
[----:B------:R-:W-:Y:S05]  /*f6a0*/  BSYNC B1 ;  /* 0x0000000000017941 */ /* 0x000fea0003800000 */
.L_x_4325:
        /* <DEDUP_REMOVED lines=53> */
.L_x_4332:
[----:B------:R-:W-:Y:S05]  /*fa00*/  BSYNC B0 ;  /* 0x0000000000007941 */ /* 0x000fea0003800000 */
.L_x_4331:
[----:B-----5:R3:W-:Y:S02]  /*fa10*/  STS.128 [R243+0x4000], R40 ;  /* 0x00400028f3007388 */ /* 0x0207e40000000c00 */
.L_x_4330:
[----:B------:R-:W-:Y:S05]  /*fa20*/  BSYNC B1 ;  /* 0x0000000000017941 */ /* 0x000fea0003800000 */
.L_x_4329:
        /* <DEDUP_REMOVED lines=8> */
[----:B------:R3:W4:Y:S01]  /*fab0*/  LD.E.64 R6, desc[UR6][R22.64+0xc0] ;  /* 0x0000c00616067980 */ /* 0x000722000c101b00 */
[----:B-----5:R-:W-:Y:S02]  /*fac0*/  MOV R8, R43 ;  /* 0x0000002b00087202 */ /* 0x020fe40000000f00 */
[----:B------:R-:W-:Y:S01]  /*fad0*/  MOV R9, R40 ;  /* 0x0000002800097202 */ /* 0x000fe20000000f00 */
[----:B------:R-:W-:Y:S01]  /*fae0*/  HADD2.F32 R40, -RZ, R41.H0_H0 ;  /* 0x20000029ff287230 */ /* 0x000fe20000004100 */
[----:B-12---:R-:W-:Y:S01]  /*faf0*/  MOV R39, R42 ;  /* 0x0000002a00277202 */ /* 0x006fe20000000f00 */
        /* <DEDUP_REMOVED lines=38> */
.L_x_4334:
[----:B------:R-:W-:Y:S05]  /*fd60*/  BSYNC B0 ;  /* 0x0000000000007941 */ /* 0x000fea0003800000 */
.L_x_4333:
[----:B-----5:R3:W-:Y:S02]  /*fd70*/  STS.128 [R243+0x6000], R40 ;  /* 0x00600028f3007388 */ /* 0x0207e40000000c00 */
.L_x_4320:
[----:B------:R-:W-:Y:S05]  /*fd80*/  BSYNC B2 ;  /* 0x0000000000027941 */ /* 0x000fea0003800000 */
.L_x_4319:
        /* <DEDUP_REMOVED lines=67> */
.L_x_4340:
[----:B------:R-:W-:Y:S05]  /*101c0*/  BSYNC B0 ;  /* 0x0000000000007941 */ /* 0x000fea0003800000 */
.L_x_4339:
[----:B-----5:R3:W-:Y:S02]  /*101d0*/  STS.128 [R243+0x800], R40 ;  /* 0x00080028f3007388 */ /* 0x0207e40000000c00 */
.L_x_4338:
[----:B------:R-:W-:Y:S05]  /*101e0*/  BSYNC B1 ;  /* 0x0000000000017941 */ /* 0x000fea0003800000 */
.L_x_4337:
        /* <DEDUP_REMOVED lines=54> */
.L_x_4344:
[----:B------:R-:W-:Y:S05]  /*10550*/  BSYNC B0 ;  /* 0x0000000000007941 */ /* 0x000fea0003800000 */
.L_x_4343:
[----:B-----5:R3:W-:Y:S02]  /*10560*/  STS.128 [R243+0x2800], R40 ;  /* 0x00280028f3007388 */ /* 0x0207e40000000c00 */
.L_x_4342:
[----:B------:R-:W-:Y:S05]  /*10570*/  BSYNC B1 ;  /* 0x0000000000017941 */ /* 0x000fea0003800000 */
.L_x_4341:
        /* <DEDUP_REMOVED lines=54> */
.L_x_4348:
[----:B------:R-:W-:Y:S05]  /*108e0*/  BSYNC B0 ;  /* 0x0000000000007941 */ /* 0x000fea0003800000 */
.L_x_4347:
[----:B-----5:R3:W-:Y:S02]  /*108f0*/  STS.128 [R243+0x4800], R40 ;  /* 0x00480028f3007388 */ /* 0x0207e40000000c00 */
.L_x_4346:
[----:B------:R-:W-:Y:S05]  /*10900*/  BSYNC B1 ;  /* 0x0000000000017941 */ /* 0x000fea0003800000 */
.L_x_4345:
        /* <DEDUP_REMOVED lines=53> */
.L_x_4350:
[----:B------:R-:W-:Y:S05]  /*10c60*/  BSYNC B0 ;  /* 0x0000000000007941 */ /* 0x000fea0003800000 */
.L_x_4349:
[----:B-----5:R1:W-:Y:S02]  /*10c70*/  STS.128 [R243+0x6800], R36 ;  /* 0x00680024f3007388 */ /* 0x0203e40000000c00 */
.L_x_4336:
[----:B------:R-:W-:Y:S05]  /*10c80*/  BSYNC B2 ;  /* 0x0000000000027941 */ /* 0x000fea0003800000 */
.L_x_4335:
        /* <DEDUP_REMOVED lines=67> */
.L_x_4356:
[----:B------:R-:W-:Y:S05]  /*110c0*/  BSYNC B0 ;  /* 0x0000000000007941 */ /* 0x000fea0003800000 */
.L_x_4355:
[----:B-----5:R3:W-:Y:S02]  /*110d0*/  STS.128 [R243+0x1000], R36 ;  /* 0x00100024f3007388 */ /* 0x0207e40000000c00 */
.L_x_4354:
[----:B------:R-:W-:Y:S05]  /*110e0*/  BSYNC B1 ;  /* 0x0000000000017941 */ /* 0x000fea0003800000 */
.L_x_4353:
        /* <DEDUP_REMOVED lines=53> */
.L_x_4360:
[----:B------:R-:W-:Y:S05]  /*11440*/  BSYNC B0 ;  /* 0x0000000000007941 */ /* 0x000fea0003800000 */
.L_x_4359:
[----:B-----5:R3:W-:Y:S02]  /*11450*/  STS.128 [R243+0x3000], R36 ;  /* 0x00300024f3007388 */ /* 0x0207e40000000c00 */
.L_x_4358:
[----:B------:R-:W-:Y:S05]  /*11460*/  BSYNC B1 ;  /* 0x0000000000017941 */ /* 0x000fea0003800000 */
.L_x_4357:
        /* <DEDUP_REMOVED lines=53> */
.L_x_4364:
[----:B------:R-:W-:Y:S05]  /*117c0*/  BSYNC B0 ;  /* 0x0000000000007941 */ /* 0x000fea0003800000 */
.L_x_4363:
[----:B-----5:R3:W-:Y:S02]  /*117d0*/  STS.128 [R243+0x5000], R36 ;  /* 0x00500024f3007388 */ /* 0x0207e40000000c00 */
.L_x_4362:
[----:B------:R-:W-:Y:S05]  /*117e0*/  BSYNC B1 ;  /* 0x0000000000017941 */ /* 0x000fea0003800000 */
.L_x_4361:
        /* <DEDUP_REMOVED lines=53> */
.L_x_4366:
[----:B------:R-:W-:Y:S05]  /*11b40*/  BSYNC B0 ;  /* 0x0000000000007941 */ /* 0x000fea0003800000 */
.L_x_4365:
[----:B-----5:R3:W-:Y:S02]  /*11b50*/  STS.128 [R243+0x7000], R36 ;  /* 0x00700024f3007388 */ /* 0x0207e40000000c00 */
.L_x_4352:
[----:B------:R-:W-:Y:S05]  /*11b60*/  BSYNC B2 ;  /* 0x0000000000027941 */ /* 0x000fea0003800000 */
.L_x_4351:
        /* <DEDUP_REMOVED lines=67> */
.L_x_4371:
[----:B------:R-:W-:Y:S05]  /*11fa0*/  BSYNC B0 ;  /* 0x0000000000007941 */ /* 0x000fea0003800000 */
.L_x_4370:
[----:B-----5:R1:W-:Y:S02]  /*11fb0*/  STS.128 [R243+0x1800], R20 ;  /* 0x00180014f3007388 */ /* 0x0203e40000000c00 */
.L_x_4369:
[----:B------:R-:W-:Y:S05]  /*11fc0*/  BSYNC B1 ;  /* 0x0000000000017941 */ /* 0x000fea0003800000 */
.L_x_4368:
        /* <DEDUP_REMOVED lines=53> */
.L_x_4375:
[----:B------:R-:W-:Y:S05]  /*12320*/  BSYNC B0 ;  /* 0x0000000000007941 */ /* 0x000fea0003800000 */
.L_x_4374:
[----:B-----5:R1:W-:Y:S02]  /*12330*/  STS.128 [R243+0x3800], R16 ;  /* 0x00380010f3007388 */ /* 0x0203e40000000c00 */
.L_x_4373:
[----:B------:R-:W-:Y:S05]  /*12340*/  BSYNC B1 ;  /* 0x0000000000017941 */ /* 0x000fea0003800000 */
.L_x_4372:
        /* <DEDUP_REMOVED lines=53> */
.L_x_4379:
[----:B------:R-:W-:Y:S05]  /*126a0*/  BSYNC B0 ;  /* 0x0000000000007941 */ /* 0x000fea0003800000 */
.L_x_4378:
[----:B-----5:R2:W-:Y:S02]  /*126b0*/  STS.128 [R243+0x5800], R16 ;  /* 0x00580010f3007388 */ /* 0x0205e40000000c00 */
.L_x_4377:
[----:B------:R-:W-:Y:S05]  /*126c0*/  BSYNC B1 ;  /* 0x0000000000017941 */ /* 0x000fea0003800000 */
.L_x_4376:
        /* <DEDUP_REMOVED lines=53> */
.L_x_4381:
[----:B------:R-:W-:Y:S05]  /*12a20*/  BSYNC B0 ;  /* 0x0000000000007941 */ /* 0x000fea0003800000 */
.L_x_4380:
[----:B-----5:R2:W-:Y:S01]  /*12a30*/  STS.128 [R243+0x7800], R16 ;  /* 0x00780010f3007388 */ /* 0x0205e20000000c00 */
[----:B------:R-:W-:Y:S05]  /*12a40*/  BRA `(.L_x_4367) ;  /* 0x0000007000187947 */ /* 0x000fea0003800000 */
.L_x_4318:
        /* <DEDUP_REMOVED lines=99> */
.L_x_4387:
[----:B------:R-:W-:Y:S05]  /*13080*/  BSYNC B0 ;  /* 0x0000000000007941 */ /* 0x000fea0003800000 */
.L_x_4386:
[----:B-----5:R3:W-:Y:S02]  /*13090*/  STS.128 [R243], R60 ;  /* 0x0000003cf3007388 */ /* 0x0207e40000000c00 */
.L_x_4385:
[----:B------:R-:W-:Y:S05]  /*130a0*/  BSYNC B1 ;  /* 0x0000000000017941 */ /* 0x000fea0003800000 */
.L_x_4384:
        /* <DEDUP_REMOVED lines=97> */
.L_x_4391:
[----:B------:R-:W-:Y:S05]  /*136c0*/  BSYNC B0 ;  /* 0x0000000000007941 */ /* 0x000fea0003800000 */
.L_x_4390:
[----:B-----5:R1:W-:Y:S02]  /*136d0*/  STS.128 [R243+0x2000], R60 ;  /* 0x0020003cf3007388 */ /* 0x0203e40000000c00 */
.L_x_4389:
[----:B------:R-:W-:Y:S05]  /*136e0*/  BSYNC B1 ;  /* 0x0000000000017941 */ /* 0x000fea0003800000 */
.L_x_4388:
        /* <DEDUP_REMOVED lines=97> */
.L_x_4395:
[----:B------:R-:W-:Y:S05]  /*13d00*/  BSYNC B0 ;  /* 0x0000000000007941 */ /* 0x000fea0003800000 */
.L_x_4394:
[----:B-----5:R3:W-:Y:S02]  /*13d10*/  STS.128 [R243+0x4000], R60 ;  /* 0x0040003cf3007388 */ /* 0x0207e40000000c00 */
.L_x_4393:
[----:B------:R-:W-:Y:S05]  /*13d20*/  BSYNC B1 ;  /* 0x0000000000017941 */ /* 0x000fea0003800000 */
.L_x_4392:
        /* <DEDUP_REMOVED lines=96> */
.L_x_4397:
[----:B------:R-:W-:Y:S05]  /*14330*/  BSYNC B0 ;  /* 0x0000000000007941 */ /* 0x000fea0003800000 */
.L_x_4396:
[----:B-----5:R3:W-:Y:S02]  /*14340*/  STS.128 [R243+0x6000], R60 ;  /* 0x0060003cf3007388 */ /* 0x0207e40000000c00 */
.L_x_4383:
[----:B------:R-:W-:Y:S05]  /*14350*/  BSYNC B2 ;  /* 0x0000000000027941 */ /* 0x000fea0003800000 */
.L_x_4382:
        /* <DEDUP_REMOVED lines=104> */
.L_x_4403:
[----:B------:R-:W-:Y:S05]  /*149e0*/  BSYNC B0 ;  /* 0x0000000000007941 */ /* 0x000fea0003800000 */
.L_x_4402:
[----:B-----5:R3:W-:Y:S02]  /*149f0*/  STS.128 [R243+0x800], R60 ;  /* 0x0008003cf3007388 */ /* 0x0207e40000000c00 */
.L_x_4401:
[----:B------:R-:W-:Y:S05]  /*14a00*/  BSYNC B1 ;  /* 0x0000000000017941 */ /* 0x000fea0003800000 */
.L_x_4400:
        /* <DEDUP_REMOVED lines=100> */
.L_x_4407:
[----:B------:R-:W-:Y:S05]  /*15050*/  BSYNC B0 ;  /* 0x0000000000007941 */ /* 0x000fea0003800000 */
.L_x_4406:
[----:B-----5:R3:W-:Y:S02]  /*15060*/  STS.128 [R243+0x2800], R60 ;  /* 0x0028003cf3007388 */ /* 0x0207e40000000c00 */
.L_x_4405:
[----:B------:R-:W-:Y:S05]  /*15070*/  BSYNC B1 ;  /* 0x0000000000017941 */ /* 0x000fea0003800000 */
.L_x_4404:
        /* <DEDUP_REMOVED lines=100> */
.L_x_4411:
[----:B------:R-:W-:Y:S05]  /*156c0*/  BSYNC B0 ;  /* 0x0000000000007941 */ /* 0x000fea0003800000 */
.L_x_4410:
[----:B-----5:R3:W-:Y:S02]  /*156d0*/  STS.128 [R243+0x4800], R60 ;  /* 0x0048003cf3007388 */ /* 0x0207e40000000c00 */
.L_x_4409:
[----:B------:R-:W-:Y:S05]  /*156e0*/  BSYNC B1 ;  /* 0x0000000000017941 */ /* 0x000fea0003800000 */
.L_x_4408:
        /* <DEDUP_REMOVED lines=98> */
.L_x_4413:
[----:B------:R-:W-:Y:S05]  /*15d10*/  BSYNC B0 ;  /* 0x0000000000007941 */ /* 0x000fea0003800000 */
.L_x_4412:
[----:B-----5:R1:W-:Y:S02]  /*15d20*/  STS.128 [R243+0x6800], R40 ;  /* 0x00680028f3007388 */ /* 0x0203e40000000c00 */
.L_x_4399:
[----:B------:R-:W-:Y:S05]  /*15d30*/  BSYNC B2 ;  /* 0x0000000000027941 */ /* 0x000fea0003800000 */
.L_x_4398:
        /* <DEDUP_REMOVED lines=103> */
.L_x_4419:
[----:B------:R-:W-:Y:S05]  /*163b0*/  BSYNC B0 ;  /* 0x0000000000007941 */ /* 0x000fea0003800000 */
.L_x_4418:
[----:B-----5:R1:W-:Y:S02]  /*163c0*/  STS.128 [R243+0x1000], R40 ;  /* 0x00100028f3007388 */ /* 0x0203e40000000c00 */
.L_x_4417:
[----:B------:R-:W-:Y:S05]  /*163d0*/  BSYNC B1 ;  /* 0x0000000000017941 */ /* 0x000fea0003800000 */
.L_x_4416:
        /* <DEDUP_REMOVED lines=98> */
.L_x_4423:
[----:B------:R-:W-:Y:S05]  /*16a00*/  BSYNC B0 ;  /* 0x0000000000007941 */ /* 0x000fea0003800000 */
.L_x_4422:
[----:B-----5:R1:W-:Y:S02]  /*16a10*/  STS.128 [R243+0x3000], R40 ;  /* 0x00300028f3007388 */ /* 0x0203e40000000c00 */
.L_x_4421:
[----:B------:R-:W-:Y:S05]  /*16a20*/  BSYNC B1 ;  /* 0x0000000000017941 */ /* 0x000fea0003800000 */
.L_x_4420:
        /* <DEDUP_REMOVED lines=98> */
.L_x_4427:
[----:B------:R-:W-:Y:S05]  /*17050*/  BSYNC B0 ;  /* 0x0000000000007941 */ /* 0x000fea0003800000 */
.L_x_4426:
[----:B-----5:R1:W-:Y:S02]  /*17060*/  STS.128 [R243+0x5000], R40 ;  /* 0x00500028f3007388 */ /* 0x0203e40000000c00 */
.L_x_4425:
[----:B------:R-:W-:Y:S05]  /*17070*/  BSYNC B1 ;  /* 0x0000000000017941 */ /* 0x000fea0003800000 */
.L_x_4424:
        /* <DEDUP_REMOVED lines=101> */
.L_x_4429:
[----:B------:R-:W-:Y:S05]  /*176d0*/  BSYNC B0 ;  /* 0x0000000000007941 */ /* 0x000fea0003800000 */
.L_x_4428:
[----:B-----5:R2:W-:Y:S02]  /*176e0*/  STS.128 [R243+0x7000], R36 ;  /* 0x00700024f3007388 */ /* 0x0205e40000000c00 */
.L_x_4415:
[----:B------:R-:W-:Y:S05]  /*176f0*/  BSYNC B2 ;  /* 0x0000000000027941 */ /* 0x000fea0003800000 */
.L_x_4414:
        /* <DEDUP_REMOVED lines=16> */
[----:B-1----:R-:W-:-:S04]  /*17800*/  IADD3 R16, P1, R15, R8, RZ ;  /* 0x000000080f107210 */ /* 0x002fc80007f3e0ff */
[----:B------:R-:W-:-:S03]  /*17810*/  LEA.HI.X.SX32 R15, R15, R9, 0x1, P1 ;  /* 0x000000090f0f7211 */ /* 0x000fc600008f0eff */
[C---:B------:R-:W-:Y:S02]  /*17820*/  @P0 IADD3 R4, -R3.reuse, RZ, RZ ;  /* 0x000000ff03040210 */ /* 0x040fe40007ffe1ff */
[----:B------:R-:W-:Y:S02]  /*17830*/  @P0 IADD3 R6, -R3, RZ, RZ ;  /* 0x000000ff03060210 */ /* 0x000fe40007ffe1ff */
[----:B------:R-:W-:-:S03]  /*17840*/  IADD3 R5, P1, R4, R16, RZ ;  /* 0x0000001004057210 */ /* 0x000fc60007f3e0ff */
[----:B--2---:R-:W-:Y:S01]  /*17850*/  IMAD.WIDE R36, R6, 0x2, R28 ;  /* 0x0000000206247825 */ /* 0x004fe200078e021c */
[----:B------:R-:W-:Y:S02]  /*17860*/  LEA.HI.X.SX32 R4, R4, R15, 0x1, P1 ;  /* 0x0000000f04047211 */ /* 0x000fe400008f0eff */
[C---:B------:R-:W-:Y:S02]  /*17870*/  LEA R18, P1, R5.reuse, R26, 0x1 ;  /* 0x0000001a05127211 */ /* 0x040fe400078208ff */
[----:B------:R-:W-:Y:S01]  /*17880*/  MOV R17, RZ ;  /* 0x000000ff00117202 */ /* 0x000fe20000000f00 */
[----:B---3--:R-:W2:Y:S01]  /*17890*/  LD.E.128 R36, desc[UR6][R36.64] ;  /* 0x0000000624247980 */ /* 0x008ea2000c101d00 */
        /* <DEDUP_REMOVED lines=43> */
[--C-:B----4-:R-:W-:Y:S02]  /*17b50*/  HADD2.F32 R21, -RZ, R16.reuse.H0_H0 ;  /* 0x20000010ff157230 */ /* 0x110fe40000004100 */
[----:B------:R-:W-:Y:S01]  /*17b60*/  FMUL.FTZ R42, R36, R42 ;  /* 0x0000002a242a7220 */ /* 0x000fe20000410000 */
[----:B------:R-:W-:Y:S02]  /*17b70*/  HADD2.F32 R37, -RZ, R37.H1_H1 ;  /* 0x30000025ff257230 */ /* 0x000fe40000004100 */
[----:B------:R-:W-:Y:S01]  /*17b80*/  @!P0 FADD.FTZ R41, -R41, -RZ ;  /* 0x800000ff29298221 */ /* 0x000fe20000010100 */
[----:B------:R-:W-:-:S02]  /*17b90*/  HADD2.F32 R39, -RZ, R16.H1_H1 ;  /* 0x30000010ff277230 */ /* 0x000fc40000004100 */
[----:B------:R-:W-:Y:S02]  /*17ba0*/  HADD2.F32 R36, -RZ, R15.H0_H0 ;  /* 0x2000000fff247230 */ /* 0x000fe40000004100 */
[--C-:B------:R-:W-:Y:S02]  /*17bb0*/  HADD2.F32 R16, -RZ, R17.reuse.H0_H0 ;  /* 0x20000011ff107230 */ /* 0x100fe40000004100 */
[----:B------:R-:W-:Y:S01]  /*17bc0*/  FMUL.FTZ R44, R44, R40 ;  /* 0x000000282c2c7220 */ /* 0x000fe20000410000 */
[----:B------:R-:W-:Y:S01]  /*17bd0*/  FFMA.FTZ R4, R4, R21, R43 ;  /* 0x0000001504047223 */ /* 0x000fe2000001002b */
[----:B------:R-:W-:Y:S01]  /*17be0*/  FMUL.FTZ R37, R37, R41 ;  /* 0x0000002925257220 */ /* 0x000fe20000410000 */
[----:B------:R-:W-:Y:S02]  /*17bf0*/  HADD2.F32 R40, -RZ, R17.H1_H1 ;  /* 0x30000011ff287230 */ /* 0x000fe40000004100 */
[----:B------:R-:W-:Y:S01]  /*17c00*/  FFMA.FTZ R16, R36, R16, R22 ;  /* 0x0000001024107223 */ /* 0x000fe20000010016 */
[----:B------:R-:W-:-:S02]  /*17c10*/  HADD2.F32 R21, -RZ, R15.H1_H1 ;  /* 0x3000000fff157230 */ /* 0x000fc40000004100 */
[--C-:B------:R-:W-:Y:S02]  /*17c20*/  HADD2.F32 R17, -RZ, R18.reuse.H0_H0 ;  /* 0x20000012ff117230 */ /* 0x100fe40000004100 */
[----:B------:R-:W-:Y:S02]  /*17c30*/  HADD2.F32 R41, -RZ, R18.H1_H1 ;  /* 0x30000012ff297230 */ /* 0x000fe40000004100 */
[----:B------:R-:W-:Y:S02]  /*17c40*/  HADD2.F32 R15, -RZ, R23.H0_H0 ;  /* 0x20000017ff0f7230 */ /* 0x000fe40000004100 */
[----:B------:R-:W-:Y:S02]  /*17c50*/  HADD2.F32 R18, -RZ, R19.H0_H0 ;  /* 0x20000013ff127230 */ /* 0x000fe40000004100 */
        /* <DEDUP_REMOVED lines=13> */
[----:B------:R-:W-:Y:S02]  /*17d30*/  MOV R22, R23 ;  /* 0x0000001700167202 */ /* 0x000fe40000000f00 */
[----:B------:R-:W-:Y:S02]  /*17d40*/  F2FP.F16.F32.PACK_AB R21, R21, R16 ;  /* 0x000000101515723e */ /* 0x000fe400000000ff */
[----:B------:R-:W-:Y:S02]  /*17d50*/  MOV R20, R4 ;  /* 0x0000000400147202 */ /* 0x000fe40000000f00 */
[----:B------:R-:W-:-:S02]  /*17d60*/  MOV R23, R6 ;  /* 0x0000000600177202 */ /* 0x000fc40000000f00 */
.L_x_4433:
[----:B------:R-:W-:Y:S05]  /*17d70*/  BSYNC B0 ;  /* 0x0000000000007941 */ /* 0x000fea0003800000 */
.L_x_4432:
[----:B-----5:R1:W-:Y:S02]  /*17d80*/  STS.128 [R243+0x1800], R20 ;  /* 0x00180014f3007388 */ /* 0x0203e40000000c00 */
.L_x_4431:
[----:B------:R-:W-:Y:S05]  /*17d90*/  BSYNC B1 ;  /* 0x0000000000017941 */ /* 0x000fea0003800000 */
.L_x_4430:
        /* <DEDUP_REMOVED lines=100> */
.L_x_4437:
[----:B------:R-:W-:Y:S05]  /*183e0*/  BSYNC B0 ;  /* 0x0000000000007941 */ /* 0x000fea0003800000 */
.L_x_4436:
[----:B-----5:R1:W-:Y:S02]  /*183f0*/  STS.128 [R243+0x3800], R20 ;  /* 0x00380014f3007388 */ /* 0x0203e40000000c00 */
.L_x_4435:
[----:B------:R-:W-:Y:S05]  /*18400*/  BSYNC B1 ;  /* 0x0000000000017941 */ /* 0x000fea0003800000 */
.L_x_4434:
        /* <DEDUP_REMOVED lines=103> */
.L_x_4441:
[----:B------:R-:W-:Y:S05]  /*18a80*/  BSYNC B0 ;  /* 0x0000000000007941 */ /* 0x000fea0003800000 */
.L_x_4440:
[----:B-----5:R1:W-:Y:S02]  /*18a90*/  STS.128 [R243+0x5800], R20 ;  /* 0x00580014f3007388 */ /* 0x0203e40000000c00 */
.L_x_4439:
[----:B------:R-:W-:Y:S05]  /*18aa0*/  BSYNC B1 ;  /* 0x0000000000017941 */ /* 0x000fea0003800000 */
.L_x_4438:
        /* <DEDUP_REMOVED lines=104> */
.L_x_4443:
[----:B------:R-:W-:Y:S05]  /*19130*/  BSYNC B0 ;  /* 0x0000000000007941 */ /* 0x000fea0003800000 */
.L_x_4442:
[----:B-----5:R1:W-:Y:S01]  /*19140*/  STS.128 [R243+0x7800], R16 ;  /* 0x00780010f3007388 */ /* 0x0203e20000000c00 */
[----:B------:R-:W-:Y:S05]  /*19150*/  BRA `(.L_x_4367) ;  /* 0x0000000800547947 */ /* 0x000fea0003800000 */
.L_x_4317:
        /* <DEDUP_REMOVED lines=42> */
.L_x_4445:
[----:B------:R-:W-:Y:S05]  /*19400*/  BSYNC B0 ;  /* 0x0000000000007941 */ /* 0x000fea0003800000 */
.L_x_4444:
        /* <DEDUP_REMOVED lines=35> */
.L_x_4447:
[----:B------:R-:W-:Y:S05]  /*19640*/  BSYNC B0 ;  /* 0x0000000000007941 */ /* 0x000fea0003800000 */
.L_x_4446:
        /* <DEDUP_REMOVED lines=34> */
.L_x_4449:
[----:B------:R-:W-:Y:S05]  /*19870*/  BSYNC B0 ;  /* 0x0000000000007941 */ /* 0x000fea0003800000 */
.L_x_4448:
        /* <DEDUP_REMOVED lines=35> */
.L_x_4367:
[----:B------:R-:W-:Y:S05]  /*19ab0*/  BSYNC B3 ;  /* 0x0000000000037941 */ /* 0x000fea0003800000 */
.L_x_4316:
        /* <DEDUP_REMOVED lines=41> */
.L_x_4451:
[----:B------:R-:W-:Y:S05]  /*19d50*/  BSYNC B0 ;  /* 0x0000000000007941 */ /* 0x000fea0003800000 */
.L_x_4450:
        /* <DEDUP_REMOVED lines=37> */
.L_x_4453:
[----:B------:R-:W-:Y:S05]  /*19fb0*/  BSYNC B0 ;  /* 0x0000000000007941 */ /* 0x000fea0003800000 */
.L_x_4452:
        /* <DEDUP_REMOVED lines=39> */
.L_x_4455:
[----:B------:R-:W-:Y:S05]  /*1a230*/  BSYNC B0 ;  /* 0x0000000000007941 */ /* 0x000fea0003800000 */
.L_x_4454:
        /* <DEDUP_REMOVED lines=42> */
.L_x_4457:
[----:B------:R-:W-:Y:S05]  /*1a4e0*/  BSYNC B0 ;  /* 0x0000000000007941 */ /* 0x000fea0003800000 */
.L_x_4456:
        /* <DEDUP_REMOVED lines=66> */
.L_x_4459:
[----:B------:R-:W-:Y:S05]  /*1a910*/  BSYNC B0 ;  /* 0x0000000000007941 */ /* 0x000fea0003800000 */
.L_x_4458:
        /* <DEDUP_REMOVED lines=39> */
.L_x_4461:
[----:B------:R-:W-:Y:S05]  /*1ab90*/  BSYNC B0 ;  /* 0x0000000000007941 */ /* 0x000fea0003800000 */
.L_x_4460:
        /* <DEDUP_REMOVED lines=41> */
.L_x_4463:
[----:B------:R-:W-:Y:S05]  /*1ae30*/  BSYNC B0 ;  /* 0x0000000000007941 */ /* 0x000fea0003800000 */
.L_x_4462:
        /* <DEDUP_REMOVED lines=53> */
.L_x_4465:
[----:B------:R-:W-:Y:S05]  /*1b190*/  BSYNC B0 ;  /* 0x0000000000007941 */ /* 0x000fea0003800000 */
.L_x_4464:
        /* <DEDUP_REMOVED lines=249> */
[C---:B------:R-:W-:Y:S01]  /*1c130*/  HMMA.16816.F32 R68, R4.reuse, R72, R68 ;  /* 0x000000480444723c */ /* 0x040fe20000001844 */
[C---:B------:R-:W-:Y:S01]  /*1c140*/  VIADD R17, R18.reuse, 0x11 ;  /* 0x0000001112117836 */ /* 0x040fe20000000000 */
[C---:B------:R-:W-:Y:S01]  /*1c150*/  ISETP.GE.AND P6, PT, R9.reuse, R0, PT ;  /* 0x000000000900720c */ /* 0x040fe20003fc6270 */
[----:B------:R-:W-:Y:S01]  /*1c160*/  VIADD R16, R18, 0x18 ;  /* 0x0000001812107836 */ /* 0x000fe20000000000 */
[----:B------:R-:W-:Y:S01]  /*1c170*/  BAR.SYNC.DEFER_BLOCKING 0x0 ;  /* 0x0000000000007b1d */ /* 0x000fe20000010000 */
[----:B------:R-:W-:Y:S01]  /*1c180*/  ISETP.GE.AND P3, PT, R9, R2, PT ;  /* 0x000000020900720c */ /* 0x000fe20003f66270 */
[----:B------:R-:W-:Y:S01]  /*1c190*/  HMMA.16816.F32 R20, R4, R74, R20 ;  /* 0x0000004a0414723c */ /* 0x000fe20000001814 */
[----:B------:R-:W-:-:S02]  /*1c1a0*/  I2FP.F32.S32 R12, R9 ;  /* 0x00000009000c7245 */ /* 0x000fc40000201400 */
[----:B------:R-:W-:Y:S02]  /*1c1b0*/  I2FP.F32.S32 R9, R13 ;  /* 0x0000000d00097245 */ /* 0x000fe40000201400 */
[----:B------:R-:W-:Y:S01]  /*1c1c0*/  ISETP.GE.AND P4, PT, R13, R0, PT ;  /* 0x000000000d00720c */ /* 0x000fe20003f86270 */
[C---:B---3--:R-:W-:Y:S01]  /*1c1d0*/  HMMA.16816.F32 R84, R4.reuse, R24, R84 ;  /* 0x000000180454723c */ /* 0x048fe20000001854 */
[CC--:B------:R-:W-:Y:S01]  /*1c1e0*/  FFMA.FTZ R32, R3.reuse, R12.reuse, R57 ;  /* 0x0000000c03207223 */ /* 0x0c0fe20000010039 */
[C---:B------:R-:W-:Y:S01]  /*1c1f0*/  FFMA.FTZ R15, R3.reuse, R12, R59 ;  /* 0x0000000c030f7223 */ /* 0x040fe2000001003b */
[CC--:B------:R-:W-:Y:S01]  /*1c200*/  FFMA.FTZ R19, R3.reuse, R9.reuse, R40 ;  /* 0x0000000903137223 */ /* 0x0c0fe20000010028 */
[----:B------:R-:W-:Y:S02]  /*1c210*/  VIADD R12, R18, 0x10 ;  /* 0x00000010120c7836 */ /* 0x000fe40000000000 */
[----:B------:R-:W-:Y:S01]  /*1c220*/  FFMA.FTZ R14, R3, R9, R42 ;  /* 0x00000009030e7223 */ /* 0x000fe2000001002a */
[----:B------:R-:W-:Y:S01]  /*1c230*/  HMMA.16816.F32 R80, R4, R26, R80 ;  /* 0x0000001a0450723c */ /* 0x000fe20000001850 */
[----:B------:R-:W-:Y:S01]  /*1c240*/  FSEL R32, R32, -INF , !P6 ;  /* 0xff80000020207808 */ /* 0x000fe20007000000 */
[----:B------:R-:W-:Y:S01]  /*1c250*/  VIADD R9, R18, 0x19 ;  /* 0x0000001912097836 */ /* 0x000fe20000000000 */
[----:B------:R-:W-:Y:S01]  /*1c260*/  ISETP.GE.AND P2, PT, R12, R0, PT ;  /* 0x000000000c00720c */ /* 0x000fe20003f46270 */
[----:B------:R-:W-:Y:S01]  /*1c270*/  VIADD R24, R18, 0x20 ;  /* 0x0000002012187836 */ /* 0x000fe20000000000 */
[----:B------:R-:W-:Y:S01]  /*1c280*/  ISETP.GE.AND P6, PT, R12, R2, PT ;  /* 0x000000020c00720c */ /* 0x000fe20003fc6270 */
[C---:B------:R-:W-:Y:S01]  /*1c290*/  VIADD R25, R18.reuse, 0x28 ;  /* 0x0000002812197836 */ /* 0x040fe20000000000 */
[----:B------:R-:W-:Y:S01]  /*1c2a0*/  FSEL R15, R15, -INF , !P3 ;  /* 0xff8000000f0f7808 */ /* 0x000fe20005800000 */
[C---:B------:R-:W-:Y:S01]  /*1c2b0*/  VIADD R7, R18.reuse, 0x9 ;  /* 0x0000000912077836 */ /* 0x040fe20000000000 */
[----:B------:R-:W-:Y:S01]  /*1c2c0*/  FSEL R19, R19, -INF , !P4 ;  /* 0xff80000013137808 */ /* 0x000fe20006000000 */
[----:B------:R-:W-:Y:S01]  /*1c2d0*/  VIADD R26, R18, 0x21 ;  /* 0x00000021121a7836 */ /* 0x000fe20000000000 */
[----:B------:R-:W-:-:S02]  /*1c2e0*/  I2FP.F32.S32 R12, R12 ;  /* 0x0000000c000c7245 */ /* 0x000fc40000201400 */
[C---:B------:R-:W-:Y:S02]  /*1c2f0*/  ISETP.GE.AND P0, PT, R7.reuse, R0, PT ;  /* 0x000000000700720c */ /* 0x040fe40003f06270 */
[----:B------:R-:W-:Y:S01]  /*1c300*/  ISETP.GE.AND P5, PT, R7, R2, PT ;  /* 0x000000020700720c */ /* 0x000fe20003fa6270 */
[CC--:B------:R-:W-:Y:S01]  /*1c310*/  FFMA.FTZ R6, R3.reuse, R12.reuse, R36 ;  /* 0x0000000c03067223 */ /* 0x0c0fe20000010024 */
[----:B------:R-:W-:Y:S01]  /*1c320*/  I2FP.F32.S32 R7, R7 ;  /* 0x0000000700077245 */ /* 0x000fe20000201400 */
[----:B------:R-:W-:Y:S01]  /*1c330*/  FFMA.FTZ R12, R3, R12, R38 ;  /* 0x0000000c030c7223 */ /* 0x000fe20000010026 */
[C---:B------:R-:W-:Y:S02]  /*1c340*/  ISETP.GE.AND P3, PT, R17.reuse, R0, PT ;  /* 0x000000001100720c */ /* 0x040fe40003f66270 */
[-C--:B------:R-:W-:Y:S01]  /*1c350*/  ISETP.GE.AND P4, PT, R17, R2.reuse, PT ;  /* 0x000000021100720c */ /* 0x080fe20003f86270 */
[C---:B------:R-:W-:Y:S01]  /*1c360*/  FFMA.FTZ R41, R3.reuse, R7, R41 ;  /* 0x0000000703297223 */ /* 0x040fe20000010029 */
[----:B------:R-:W-:Y:S01]  /*1c370*/  I2FP.F32.S32 R17, R17 ;  /* 0x0000001100117245 */ /* 0x000fe20000201400 */
[----:B------:R-:W-:Y:S01]  /*1c380*/  FFMA.FTZ R7, R3, R7, R43 ;  /* 0x0000000703077223 */ /* 0x000fe2000001002b */
[----:B------:R-:W-:-:S02]  /*1c390*/  ISETP.GE.AND P1, PT, R13, R2, PT ;  /* 0x000000020d00720c */ /* 0x000fc40003f26270 */
[----:B------:R-:W-:Y:S01]  /*1c3a0*/  FSEL R36, R41, -INF , !P0 ;  /* 0xff80000029247808 */ /* 0x000fe20004000000 */
[CC--:B------:R-:W-:Y:S01]  /*1c3b0*/  FFMA.FTZ R5, R3.reuse, R17.reuse, R37 ;  /* 0x0000001103057223 */ /* 0x0c0fe20000010025 */
[----:B------:R-:W-:Y:S01]  /*1c3c0*/  FSEL R14, R14, -INF , !P1 ;  /* 0xff8000000e0e7808 */ /* 0x000fe20004800000 */
[----:B------:R-:W-:Y:S01]  /*1c3d0*/  FFMA.FTZ R17, R3, R17, R39 ;  /* 0x0000001103117223 */ /* 0x000fe20000010027 */
        /* <DEDUP_REMOVED lines=11> */
[C---:B------:R-:W-:Y:S01]  /*1c490*/  FFMA.FTZ R4, R3.reuse, R16, R28 ;  /* 0x0000001003047223 */ /* 0x040fe2000001001c */
[----:B------:R-:W-:Y:S01]  /*1c4a0*/  ISETP.GE.AND P3, PT, R24, R2, PT ;  /* 0x000000021800720c */ /* 0x000fe20003f66270 */
[CC--:B------:R-:W-:Y:S01]  /*1c4b0*/  FFMA.FTZ R13, R3.reuse, R9.reuse, R29 ;  /* 0x00000009030d7223 */ /* 0x0c0fe2000001001d */
[----:B------:R-:W-:Y:S01]  /*1c4c0*/  I2FP.F32.S32 R24, R24 ;  /* 0x0000001800187245 */ /* 0x000fe20000201400 */
[C---:B------:R-:W-:Y:S01]  /*1c4d0*/  FFMA.FTZ R16, R3.reuse, R16, R30 ;  /* 0x0000001003107223 */ /* 0x040fe2000001001e */
[----:B------:R-:W-:Y:S01]  /*1c4e0*/  FFMA.FTZ R9, R3, R9, R31 ;  /* 0x0000000903097223 */ /* 0x000fe2000001001f */
[----:B------:R-:W-:Y:S02]  /*1c4f0*/  FSEL R17, R17, -INF , !P4 ;  /* 0xff80000011117808 */ /* 0x000fe40006000000 */
[CC--:B------:R-:W-:Y:S01]  /*1c500*/  FFMA.FTZ R68, R3.reuse, R24.reuse, R68 ;  /* 0x0000001803447223 */ /* 0x0c0fe20000010044 */
[----:B------:R-:W-:Y:S01]  /*1c510*/  FFMA.FTZ R70, R3, R24, R70 ;  /* 0x0000001803467223 */ /* 0x000fe20000010046 */
[----:B------:R-:W-:Y:S01]  /*1c520*/  VIADD R24, R18, 0x29 ;  /* 0x0000002912187836 */ /* 0x000fe20000000000 */
[----:B------:R-:W-:-:S02]  /*1c530*/  FSEL R16, R16, -INF , !P0 ;  /* 0xff80000010107808 */ /* 0x000fc40004000000 */
[----:B------:R-:W-:Y:S02]  /*1c540*/  FSEL R13, R13, -INF , !P5 ;  /* 0xff8000000d0d7808 */ /* 0x000fe40006800000 */
[----:B------:R-:W-:Y:S02]  /*1c550*/  FSEL R9, R9, -INF , !P2 ;  /* 0xff80000009097808 */ /* 0x000fe40005000000 */
[----:B------:R-:W-:Y:S02]  /*1c560*/  FSEL R179, R68, -INF , !P6 ;  /* 0xff80000044b37808 */ /* 0x000fe40007000000 */
[C---:B------:R-:W-:Y:S02]  /*1c570*/  ISETP.GE.AND P0, PT, R25.reuse, R0, PT ;  /* 0x000000001900720c */ /* 0x040fe40003f06270 */
[----:B------:R-:W-:Y:S02]  /*1c580*/  ISETP.GE.AND P5, PT, R25, R2, PT ;  /* 0x000000021900720c */ /* 0x000fe40003fa6270 */
[----:B------:R-:W-:-:S02]  /*1c590*/  ISETP.GE.AND P2, PT, R24, R0, PT ;  /* 0x000000001800720c */ /* 0x000fc40003f46270 */
[----:B------:R-:W-:Y:S02]  /*1c5a0*/  ISETP.GE.AND P6, PT, R24, R2, PT ;  /* 0x000000021800720c */ /* 0x000fe40003fc6270 */
[----:B------:R-:W-:Y:S02]  /*1c5b0*/  I2FP.F32.S32 R25, R25 ;  /* 0x0000001900197245 */ /* 0x000fe40000201400 */
[----:B------:R-:W-:Y:S02]  /*1c5c0*/  I2FP.F32.S32 R24, R24 ;  /* 0x0000001800187245 */ /* 0x000fe40000201400 */
[----:B------:R-:W-:Y:S01]  /*1c5d0*/  FSEL R4, R4, -INF , !P1 ;  /* 0xff80000004047808 */ /* 0x000fe20004800000 */
[CC--:B------:R-:W-:Y:S01]  /*1c5e0*/  FFMA.FTZ R181, R3.reuse, R25.reuse, R20 ;  /* 0x0000001903b57223 */ /* 0x0c0fe20000010014 */
[C---:B------:R-:W-:Y:S01]  /*1c5f0*/  ISETP.GE.AND P4, PT, R26.reuse, R0, PT ;  /* 0x000000001a00720c */ /* 0x040fe20003f86270 */
[C---:B------:R-:W-:Y:S01]  /*1c600*/  FFMA.FTZ R22, R3.reuse, R25, R22 ;  /* 0x0000001903167223 */ /* 0x040fe20000010016 */
[----:B------:R-:W-:Y:S01]  /*1c610*/  ISETP.GE.AND P1, PT, R26, R2, PT ;  /* 0x000000021a00720c */ /* 0x000fe20003f26270 */
[----:B------:R-:W-:Y:S01]  /*1c620*/  FFMA.FTZ R182, R3, R24, R21 ;  /* 0x0000001803b67223 */ /* 0x000fe20000010015 */
[----:B------:R-:W-:Y:S01]  /*1c630*/  I2FP.F32.S32 R26, R26 ;  /* 0x0000001a001a7245 */ /* 0x000fe20000201400 */
[----:B------:R-:W-:-:S02]  /*1c640*/  VIADD R20, R18, 0x38 ;  /* 0x0000003812147836 */ /* 0x000fc40000000000 */
[C---:B------:R-:W-:Y:S01]  /*1c650*/  FFMA.FTZ R23, R3.reuse, R24, R23 ;  /* 0x0000001803177223 */ /* 0x040fe20000010017 */
[----:B------:R-:W-:Y:S01]  /*1c660*/  VIADD R24, R18, 0x30 ;  /* 0x0000003012187836 */ /* 0x000fe20000000000 */
[----:B------:R-:W-:Y:S01]  /*1c670*/  FSEL R31, R22, -INF , !P5 ;  /* 0xff800000161f7808 */ /* 0x000fe20006800000 */
[CC--:B------:R-:W-:Y:S01]  /*1c680*/  FFMA.FTZ R69, R3.reuse, R26.reuse, R69 ;  /* 0x0000001a03457223 */ /* 0x0c0fe20000010045 */
[----:B------:R-:W-:Y:S01]  /*1c690*/  FSEL R182, R182, -INF , !P2 ;  /* 0xff800000b6b67808 */ /* 0x000fe20005000000 */
[----:B------:R-:W-:Y:S01]  /*1c6a0*/  FFMA.FTZ R71, R3, R26, R71 ;  /* 0x0000001a03477223 */ /* 0x000fe20000010047 */
[----:B------:R-:W-:Y:S01]  /*1c6b0*/  ISETP.GE.AND P5, PT, R20, R0, PT ;  /* 0x000000001400720c */ /* 0x000fe20003fa6270 */
[----:B------:R-:W-:Y:S01]  /*1c6c0*/  VIADD R21, R18, 0x31 ;  /* 0x0000003112157836 */ /* 0x000fe20000000000 */
[----:B------:R-:W-:Y:S02]  /*1c6d0*/  ISETP.GE.AND P2, PT, R20, R2, PT ;  /* 0x000000021400720c */ /* 0x000fe40003f46270 */
[----:B------:R-:W-:-:S02]  /*1c6e0*/  I2FP.F32.S32 R20, R20 ;  /* 0x0000001400147245 */ /* 0x000fc40000201400 */
[----:B------:R-:W-:Y:S02]  /*1c6f0*/  FSEL R183, R70, -INF , !P3 ;  /* 0xff80000046b77808 */ /* 0x000fe40005800000 */
[----:B------:R-:W-:Y:S01]  /*1c700*/  FSEL R180, R69, -INF , !P4 ;  /* 0xff80000045b47808 */ /* 0x000fe20006000000 */
[C---:B------:R-:W-:Y:S01]  /*1c710*/  FFMA.FTZ R27, R3.reuse, R20, R80 ;  /* 0x00000014031b7223 */ /* 0x040fe20000010050 */
[C---:B------:R-:W-:Y:S01]  /*1c720*/  ISETP.GE.AND P3, PT, R24.reuse, R0, PT ;  /* 0x000000001800720c */ /* 0x040fe20003f66270 */
[----:B------:R-:W-:Y:S01]  /*1c730*/  FFMA.FTZ R82, R3, R20, R82 ;  /* 0x0000001403527223 */ /* 0x000fe20000010052 */
[----:B------:R-:W-:Y:S01]  /*1c740*/  ISETP.GE.AND P4, PT, R24, R2, PT ;  /* 0x000000021800720c */ /* 0x000fe20003f86270 */
[----:B------:R-:W-:Y:S01]  /*1c750*/  VIADD R20, R18, 0x39 ;  /* 0x0000003912147836 */ /* 0x000fe20000000000 */
[----:B------:R-:W-:Y:S02]  /*1c760*/  I2FP.F32.S32 R24, R24 ;  /* 0x0000001800187245 */ /* 0x000fe40000201400 */
[----:B------:R-:W-:-:S02]  /*1c770*/  FSEL R184, R71, -INF , !P1 ;  /* 0xff80000047b87808 */ /* 0x000fc40004800000 */
[----:B------:R-:W-:Y:S01]  /*1c780*/  FSEL R181, R181, -INF , !P0 ;  /* 0xff800000b5b57808 */ /* 0x000fe20004000000 */
[----:B------:R-:W-:Y:S01]  /*1c790*/  FFMA.FTZ R29, R3, R24, R84 ;  /* 0x00000018031d7223 */ /* 0x000fe20000010054 */
[----:B------:R-:W-:Y:S01]  /*1c7a0*/  ISETP.GE.AND P1, PT, R21, R0, PT ;  /* 0x000000001500720c */ /* 0x000fe20003f26270 */
[----:B------:R-:W-:Y:S01]  /*1c7b0*/  FFMA.FTZ R24, R3, R24, R86 ;  /* 0x0000001803187223 */ /* 0x000fe20000010056 */
[----:B------:R-:W-:Y:S02]  /*1c7c0*/  ISETP.GE.AND P0, PT, R21, R2, PT ;  /* 0x000000021500720c */ /* 0x000fe40003f06270 */
[----:B------:R-:W-:Y:S02]  /*1c7d0*/  I2FP.F32.S32 R21, R21 ;  /* 0x0000001500157245 */ /* 0x000fe40000201400 */
[----:B------:R-:W-:Y:S02]  /*1c7e0*/  FSEL R27, R27, -INF , !P5 ;  /* 0xff8000001b1b7808 */ /* 0x000fe40006800000 */
[----:B------:R-:W-:Y:S01]  /*1c7f0*/  ISETP.GT.AND P5, PT, R246, R235, PT ;  /* 0x000000ebf600720c */ /* 0x000fe20003fa4270 */
[-C--:B------:R-:W-:Y:S01]  /*1c800*/  FFMA.FTZ R28, R3, R21.reuse, R85 ;  /* 0x00000015031c7223 */ /* 0x080fe20000010055 */
[----:B------:R-:W-:Y:S01]  /*1c810*/  FSEL R30, R23, -INF , !P6 ;  /* 0xff800000171e7808 */ /* 0x000fe20007000000 */
[----:B------:R-:W-:Y:S01]  /*1c820*/  FFMA.FTZ R87, R3, R21, R87 ;  /* 0x0000001503577223 */ /* 0x000fe20000010057 */
[----:B------:R-:W-:-:S02]  /*1c830*/  FSEL R29, R29, -INF , !P3 ;  /* 0xff8000001d1d7808 */ /* 0x000fc40005800000 */
[C---:B------:R-:W-:Y:S02]  /*1c840*/  ISETP.GE.AND P6, PT, R18.reuse, R0, PT ;  /* 0x000000001200720c */ /* 0x040fe40003fc6270 */
[----:B------:R-:W-:Y:S02]  /*1c850*/  ISETP.GE.AND P3, PT, R18, R2, PT ;  /* 0x000000021200720c */ /* 0x000fe40003f66270 */
[----:B------:R-:W-:Y:S02]  /*1c860*/  I2FP.F32.S32 R18, R18 ;  /* 0x0000001200127245 */ /* 0x000fe40000201400 */
[----:B------:R-:W-:Y:S02]  /*1c870*/  I2FP.F32.S32 R21, R20 ;  /* 0x0000001400157245 */ /* 0x000fe40000201400 */
[----:B------:R-:W-:Y:S02]  /*1c880*/  FSEL R24, R24, -INF , !P4 ;  /* 0xff80000018187808 */ /* 0x000fe40006000000 */
[----:B------:R-:W-:Y:S01]  /*1c890*/  FSEL R28, R28, -INF , !P1 ;  /* 0xff8000001c1c7808 */ /* 0x000fe20004800000 */
[CC--:B------:R-:W-:Y:S01]  /*1c8a0*/  FFMA.FTZ R25, R3.reuse, R21.reuse, R81 ;  /* 0x0000001503197223 */ /* 0x0c0fe20000010051 */
[C---:B------:R-:W-:Y:S01]  /*1c8b0*/  ISETP.GE.AND P4, PT, R20.reuse, R0, PT ;  /* 0x000000001400720c */ /* 0x040fe20003f86270 */
[C---:B------:R-:W-:Y:S01]  /*1c8c0*/  FFMA.FTZ R83, R3.reuse, R21, R83 ;  /* 0x0000001503537223 */ /* 0x040fe20000010053 */
[----:B------:R-:W-:Y:S01]  /*1c8d0*/  ISETP.GE.AND P1, PT, R20, R2, PT ;  /* 0x000000021400720c */ /* 0x000fe20003f26270 */
[-C--:B------:R-:W-:Y:S01]  /*1c8e0*/  FFMA.FTZ R20, R3, R18.reuse, R56 ;  /* 0x0000001203147223 */ /* 0x080fe20000010038 */
[----:B------:R-:W-:Y:S01]  /*1c8f0*/  FSEL R193, R87, -INF , !P0 ;  /* 0xff80000057c17808 */ /* 0x000fe20004000000 */
[----:B------:R-:W-:Y:S01]  /*1c900*/  FFMA.FTZ R18, R3, R18, R58 ;  /* 0x0000001203127223 */ /* 0x000fe2000001003a */
[----:B------:R-:W-:-:S02]  /*1c910*/  ISETP.NE.U32.AND P0, PT, R244, RZ, PT ;  /* 0x000000fff400720c */ /* 0x000fc40003f05070 */
[----:B------:R-:W-:Y:S02]  /*1c920*/  FSEL R190, R82, -INF , !P2 ;  /* 0xff80000052be7808 */ /* 0x000fe40005000000 */
[----:B------:R-:W-:Y:S02]  /*1c930*/  ISETP.NE.AND.EX P0, PT, R245, RZ, PT, P0 ;  /* 0x000000fff500720c */ /* 0x000fe40003f05300 */
[----:B------:R-:W-:Y:S02]  /*1c940*/  FSEL R20, R20, -INF , !P6 ;  /* 0xff80000014147808 */ /* 0x000fe40007000000 */
[----:B------:R-:W-:Y:S02]  /*1c950*/  FSEL R18, R18, -INF , !P3 ;  /* 0xff80000012127808 */ /* 0x000fe40005800000 */
[----:B------:R-:W-:Y:S02]  /*1c960*/  FSEL R25, R25, -INF , !P4 ;  /* 0xff80000019197808 */ /* 0x000fe40006000000 */
        /* <DEDUP_REMOVED lines=40> */
[----:B------:R-:W-:Y:S01]  /*1cbf0*/  MOV R23, R37 ;  /* 0x0000002500177202 */ /* 0x000fe20000000f00 */
[----:B------:R-:W2:Y:S01]  /*1cc00*/  LD.E.64 R38, desc[UR6][R10.64+0x38] ;  /* 0x000038060a267980 */ /* 0x000ea2000c101b00 */
[----:B------:R-:W-:Y:S02]  /*1cc10*/  @!P3 IMAD.MOV R22, RZ, RZ, -R22 ;  /* 0x000000ffff16b224 */ /* 0x000fe400078e0a16 */
        /* <DEDUP_REMOVED lines=22> */
.L_x_4469:
[----:B------:R-:W2:Y:S02]  /*1cd80*/  LD.E R22, desc[UR6][R10.64+0x38] ;  /* 0x000038060a167980 */ /* 0x000ea4000c101900 */
[----:B--2---:R-:W-:-:S04]  /*1cd90*/  LEA R22, -R22, RZ, 0x6 ;  /* 0x000000ff16167211 */ /* 0x004fc800078e31ff */
[----:B------:R-:W-:Y:S02]  /*1cda0*/  SHF.R.S32.HI R8, RZ, 0x1f, R22 ;  /* 0x0000001fff087819 */ /* 0x000fe40000011416 */
.L_x_4470:
[----:B------:R-:W-:Y:S05]  /*1cdb0*/  BSYNC B0 ;  /* 0x0000000000007941 */ /* 0x000fea0003800000 */
.L_x_4468:
        /* <DEDUP_REMOVED lines=30> */
[CC--:B------:R-:W-:Y:S02]  /*1cfa0*/  @P2 LEA.HI.X R43, R21.reuse, R236.reuse, R8, 0x1, P1 ;  /* 0x000000ec152b2211 */ /* 0x0c0fe400008f0c08 */
        /* <DEDUP_REMOVED lines=28> */
[CC--:B------:R-:W-:Y:S02]  /*1d170*/  @P2 LEA.HI.X R23, R21.reuse, R236.reuse, R8, 0x1, P1 ;  /* 0x000000ec15172211 */ /* 0x0c0fe400008f0c08 */
        /* <DEDUP_REMOVED lines=59> */
.L_x_4467:
[----:B------:R-:W-:Y:S05]  /*1d530*/  BSYNC B1 ;  /* 0x0000000000017941 */ /* 0x000fea0003800000 */
.L_x_4466:
[----:B------:R2:W3:Y:S01]  /*1d540*/  LD.E R192, desc[UR6][R10.64+0xdc] ;  /* 0x0000dc060ac07980 */ /* 0x0004e2000c101900 */
[----:B------:R-:W-:Y:S02]  /*1d550*/  FMNMX.FTZ R21, R20, R32, !PT ;  /* 0x0000002014157209 */ /* 0x000fe40007810000 */
[----:B------:R-:W-:Y:S02]  /*1d560*/  LEA R230, R35, UR4, 0x1 ;  /* 0x0000000423e67c11 */ /* 0x000fe4000f8e08ff */
[----:B------:R-:W-:Y:S02]  /*1d570*/  FMNMX.FTZ R21, R19, R21, !PT ;  /* 0x0000001513157209 */ /* 0x000fe40007810000 */
[-C--:B------:R-:W-:Y:S01]  /*1d580*/  LEA R229, R34, R230.reuse, 0x1 ;  /* 0x000000e622e57211 */ /* 0x080fe200078e08ff */
[----:B------:R-:W-:Y:S01]  /*1d590*/  LDSM.16.MT88.4 R156, [R230+0x10000] ;  /* 0x01000000e69c783b */ /* 0x000fe20000004200 */
[----:B------:R-:W-:Y:S02]  /*1d5a0*/  FMNMX.FTZ R21, R36, R21, !PT ;  /* 0x0000001524157209 */ /* 0x000fe40007810000 */
[----:B------:R-:W-:Y:S01]  /*1d5b0*/  LEA R228, R33, R230, 0x1 ;  /* 0x000000e621e47211 */ /* 0x000fe200078e08ff */
[----:B-1----:R-:W-:Y:S01]  /*1d5c0*/  LDSM.16.MT88.4 R40, [R229+0x10000] ;  /* 0x01000000e528783b */ /* 0x002fe20000004200 */
        /* <DEDUP_REMOVED lines=35> */
[----:B------:R-:W1:Y:S01]  /*1d800*/  SHFL.BFLY PT, R10, R21, 0x2, 0x1f ;  /* 0x0c401f00150a7f89 */ /* 0x000e6200000e0000 */
[----:B------:R-:W-:-:S03]  /*1d810*/  FMNMX.FTZ R11, R30, R11, !PT ;  /* 0x0000000b1e0b7209 */ /* 0x000fc60007810000 */
[----:B------:R-:W-:Y:S01]  /*1d820*/  LDSM.16.MT88.4 R152, [R228+0x16000] ;  /* 0x01600000e498783b */ /* 0x000fe20000004200 */
[----:B------:R-:W-:-:S04]  /*1d830*/  FMNMX.FTZ R11, R24, R11, !PT ;  /* 0x0000000b180b7209 */ /* 0x000fc80007810000 */
[----:B------:R-:W-:-:S04]  /*1d840*/  FMNMX.FTZ R11, R193, R11, !PT ;  /* 0x0000000bc10b7209 */ /* 0x000fc80007810000 */
[----:B------:R-:W-:-:S04]  /*1d850*/  FMNMX.FTZ R11, R190, R11, !PT ;  /* 0x0000000bbe0b7209 */ /* 0x000fc80007810000 */
        /* <DEDUP_REMOVED lines=26> */
[----:B------:R-:W1:Y:S01]  /*1da00*/  LDSM.16.MT88.4 R4, [R227+0x16000] ;  /* 0x01600000e304783b */ /* 0x000e620000004200 */
[-CC-:B------:R-:W-:Y:S01]  /*1da10*/  FFMA.FTZ R32, R9, R192.reuse, -R191.reuse ;  /* 0x000000c009207223 */ /* 0x180fe200000108bf */
[-CC-:B------:R-:W-:Y:S01]  /*1da20*/  FFMA.FTZ R33, R13, R192.reuse, -R26.reuse ;  /* 0x000000c00d217223 */ /* 0x180fe2000001081a */
[-CC-:B------:R-:W-:Y:S01]  /*1da30*/  FFMA.FTZ R169, R12, R192.reuse, -R191.reuse ;  /* 0x000000c00ca97223 */ /* 0x180fe200000108bf */
[----:B------:R-:W2:Y:S01]  /*1da40*/  LDSM.16.MT88.4 R8, [R229+0x10800] ;  /* 0x01080000e508783b */ /* 0x000ea20000004200 */
[-CC-:B------:R-:W-:Y:S01]  /*1da50*/  FFMA.FTZ R35, R17, R192.reuse, -R191.reuse ;  /* 0x000000c011237223 */ /* 0x180fe200000108bf */
[-CC-:B------:R-:W-:Y:S01]  /*1da60*/  FFMA.FTZ R34, R16, R192.reuse, -R191.reuse ;  /* 0x000000c010227223 */ /* 0x180fe200000108bf */
[----:B------:R-:W3:Y:S01]  /*1da70*/  MUFU.EX2 R175, R175 ;  /* 0x000000af00af7308 */ /* 0x000ee20000000800 */
[----:B------:R-:W4:Y:S01]  /*1da80*/  LDSM.16.MT88.4 R12, [R230+0x10800] ;  /* 0x01080000e60c783b */ /* 0x000f220000004200 */
[-CC-:B------:R-:W-:Y:S01]  /*1da90*/  FFMA.FTZ R179, R179, R192.reuse, -R26.reuse ;  /* 0x000000c0b3b37223 */ /* 0x180fe2000001081a */
[-CC-:B------:R-:W-:Y:S01]  /*1daa0*/  FFMA.FTZ R180, R180, R192.reuse, -R26.reuse ;  /* 0x000000c0b4b47223 */ /* 0x180fe2000001081a */
[-CC-:B------:R-:W-:Y:S01]  /*1dab0*/  FFMA.FTZ R181, R181, R192.reuse, -R26.reuse ;  /* 0x000000c0b5b57223 */ /* 0x180fe2000001081a */
[----:B------:R-:W5:Y:S01]  /*1dac0*/  LDSM.16.MT88.4 R20, [R228+0x10800] ;  /* 0x01080000e414783b */ /* 0x000f620000004200 */
[-CC-:B------:R-:W-:Y:S01]  /*1dad0*/  FFMA.FTZ R182, R182, R192.reuse, -R26.reuse ;  /* 0x000000c0b6b67223 */ /* 0x180fe2000001081a */
[-CC-:B------:R-:W-:Y:S01]  /*1dae0*/  FFMA.FTZ R183, R183, R192.reuse, -R191.reuse ;  /* 0x000000c0b7b77223 */ /* 0x180fe200000108bf */
[----:B------:R-:W1:Y:S01]  /*1daf0*/  MUFU.EX2 R173, R173 ;  /* 0x000000ad00ad7308 */ /* 0x000e620000000800 */
[----:B------:R-:W5:Y:S01]  /*1db00*/  LDSM.16.MT88.4 R16, [R227+0x10800] ;  /* 0x01080000e310783b */ /* 0x000f620000004200 */
[-CC-:B------:R-:W-:Y:S01]  /*1db10*/  FFMA.FTZ R184, R184, R192.reuse, -R191.reuse ;  /* 0x000000c0b8b87223 */ /* 0x180fe200000108bf */
[-CC-:B------:R-:W-:Y:S01]  /*1db20*/  FFMA.FTZ R185, R31, R192.reuse, -R191.reuse ;  /* 0x000000c01fb97223 */ /* 0x180fe200000108bf */
[-CC-:B------:R-:W-:Y:S01]  /*1db30*/  FFMA.FTZ R186, R30, R192.reuse, -R191.reuse ;  /* 0x000000c01eba7223 */ /* 0x180fe200000108bf */
[-CC-:B------:R-:W-:Y:S01]  /*1db40*/  FFMA.FTZ R194, R29, R192.reuse, -R26.reuse ;  /* 0x000000c01dc27223 */ /* 0x180fe2000001081a */
[-CC-:B------:R-:W-:Y:S01]  /*1db50*/  FFMA.FTZ R195, R28, R192.reuse, -R26.reuse ;  /* 0x000000c01cc37223 */ /* 0x180fe2000001081a */
[--C-:B------:R-:W-:Y:S01]  /*1db60*/  FFMA.FTZ R196, R27, R192, -R26.reuse ;  /* 0x000000c01bc47223 */ /* 0x100fe2000001081a */
[----:B------:R-:W1:Y:S01]  /*1db70*/  MUFU.EX2 R171, R171 ;  /* 0x000000ab00ab7308 */ /* 0x000e620000000800 */
[----:B---3--:R-:W-:Y:S01]  /*1db80*/  F2FP.F16.F32.PACK_AB R144, R175, R176 ;  /* 0x000000b0af90723e */ /* 0x008fe200000000ff */
[-C--:B------:R-:W-:Y:S01]  /*1db90*/  FFMA.FTZ R249, R25, R192.reuse, -R26 ;  /* 0x000000c019f97223 */ /* 0x080fe2000001081a */
[-CC-:B------:R-:W-:Y:S01]  /*1dba0*/  FFMA.FTZ R197, R24, R192.reuse, -R191.reuse ;  /* 0x000000c018c57223 */ /* 0x180fe200000108bf */
[----:B------:R-:W-:Y:S01]  /*1dbb0*/  LDSM.16.MT88.4 R28, [R228+0x17000] ;  /* 0x01700000e41c783b */ /* 0x000fe20000004200 */
[-CC-:B------:R-:W-:Y:S01]  /*1dbc0*/  FFMA.FTZ R193, R193, R192.reuse, -R191.reuse ;  /* 0x000000c0c1c17223 */ /* 0x180fe200000108bf */
[-CC-:B------:R-:W-:Y:S01]  /*1dbd0*/  FFMA.FTZ R248, R187, R192.reuse, -R191.reuse ;  /* 0x000000c0bbf87223 */ /* 0x180fe200000108bf */
[----:B------:R-:W-:Y:S01]  /*1dbe0*/  FFMA.FTZ R190, R190, R192, -R191 ;  /* 0x000000c0bebe7223 */ /* 0x000fe200000108bf */
[----:B------:R-:W-:Y:S01]  /*1dbf0*/  MUFU.EX2 R177, R177 ;  /* 0x000000b100b17308 */ /* 0x000fe20000000800 */
[----:B------:R-:W-:Y:S01]  /*1dc00*/  LDSM.16.MT88.4 R24, [R227+0x17000] ;  /* 0x01700000e318783b */ /* 0x000fe20000004200 */
[----:B------:R-:W-:-:S04]  /*1dc10*/  FADD.FTZ R175, R176, R175 ;  /* 0x000000afb0af7221 */ /* 0x000fc80000010000 */
[----:B-1----:R-:W-:Y:S02]  /*1dc20*/  FADD.FTZ R175, R173, R175 ;  /* 0x000000afadaf7221 */ /* 0x002fe40000010000 */
[----:B------:R-:W1:Y:S01]  /*1dc30*/  MUFU.EX2 R178, R178 ;  /* 0x000000b200b27308 */ /* 0x000e620000000800 */
[C---:B------:R-:W-:Y:S01]  /*1dc40*/  F2FP.F16.F32.PACK_AB R146, R171.reuse, R173 ;  /* 0x000000adab92723e */ /* 0x040fe200000000ff */
[----:B------:R-:W-:-:S06]  /*1dc50*/  FADD.FTZ R175, R171, R175 ;  /* 0x000000afabaf7221 */ /* 0x000fcc0000010000 */
[----:B------:R-:W3:Y:S08]  /*1dc60*/  MUFU.EX2 R174, R174 ;  /* 0x000000ae00ae7308 */ /* 0x000ef00000000800 */
[----:B------:R-:W2:Y:S01]  /*1dc70*/  MUFU.EX2 R172, R172 ;  /* 0x000000ac00ac7308 */ /* 0x000ea20000000800 */
[----:B-1----:R-:W-:Y:S01]  /*1dc80*/  F2FP.F16.F32.PACK_AB R145, R178, R177 ;  /* 0x000000b1b291723e */ /* 0x002fe200000000ff */
[----:B------:R-:W-:-:S06]  /*1dc90*/  FADD.FTZ R177, R177, R178 ;  /* 0x000000b2b1b17221 */ /* 0x000fcc0000010000 */
[----:B------:R-:W1:Y:S01]  /*1dca0*/  MUFU.EX2 R170, R170 ;  /* 0x000000aa00aa7308 */ /* 0x000e620000000800 */
[----:B---3--:R-:W-:-:S07]  /*1dcb0*/  FADD.FTZ R177, R174, R177 ;  /* 0x000000b1aeb17221 */ /* 0x008fce0000010000 */
[----:B------:R-:W3:Y:S01]  /*1dcc0*/  MUFU.EX2 R168, R168 ;  /* 0x000000a800a87308 */ /* 0x000ee20000000800 */
[C---:B--2---:R-:W-:Y:S01]  /*1dcd0*/  F2FP.F16.F32.PACK_AB R147, R172.reuse, R174 ;  /* 0x000000aeac93723e */ /* 0x044fe200000000ff */
[----:B------:R-:W-:-:S06]  /*1dce0*/  FADD.FTZ R177, R172, R177 ;  /* 0x000000b1acb17221 */ /* 0x000fcc0000010000 */
[----:B------:R-:W-:Y:S01]  /*1dcf0*/  HMMA.16816.F32 R36, R144, R40, RZ ;  /* 0x000000289024723c */ /* 0x000fe200000018ff */
[----:B------:R-:W-:Y:S01]  /*1dd00*/  MUFU.EX2 R167, R167 ;  /* 0x000000a700a77308 */ /* 0x000fe20000000800 */
[----:B-1----:R-:W-:-:S04]  /*1dd10*/  FADD.FTZ R175, R170, R175 ;  /* 0x000000afaaaf7221 */ /* 0x002fc80000010000 */
[C---:B------:R-:W-:Y:S03]  /*1dd20*/  HMMA.16816.F32 R40, R144.reuse, R42, RZ ;  /* 0x0000002a9028723c */ /* 0x040fe600000018ff */
[----:B------:R-:W-:Y:S01]  /*1dd30*/  MUFU.EX2 R33, R33 ;  /* 0x0000002100217308 */ /* 0x000fe20000000800 */
[----:B---3--:R-:W-:Y:S02]  /*1dd40*/  FADD.FTZ R175, R168, R175 ;  /* 0x000000afa8af7221 */ /* 0x008fe40000010000 */
        /* <DEDUP_REMOVED lines=54> */
[----:B------:R-:W-:Y:S01]  /*1e0b0*/  F2FP.F16.F32.PACK_AB R6, R33, R167 ;  /* 0x000000a72106723e */ /* 0x000fe200000000ff */
        /* <DEDUP_REMOVED lines=51> */
[----:B------:R-:W-:Y:S01]  /*1e3f0*/  HMMA.16816.F32 R144, R4, R18, R144 ;  /* 0x000000120490723c */ /* 0x000fe20000001890 */
[----:B------:R-:W2:Y:S06]  /*1e400*/  LDSM.16.MT88.4 R16, [R227+0x11000] ;  /* 0x01100000e310783b */ /* 0x000eac0000004200 */
[----:B------:R-:W-:Y:S01]  /*1e410*/  F2FP.F16.F32.PACK_AB R4, R180, R179 ;  /* 0x000000b3b404723e */ /* 0x000fe200000000ff */
[----:B------:R-:W-:Y:S01]  /*1e420*/  FADD.FTZ R179, R179, R167 ;  /* 0x000000a7b3b37221 */ /* 0x000fe20000010000 */
[----:B---3--:R-:W-:Y:S01]  /*1e430*/  F2FP.F16.F32.PACK_AB R5, R184, R183 ;  /* 0x000000b7b805723e */ /* 0x008fe200000000ff */
        /* <DEDUP_REMOVED lines=20> */
[----:B------:R-:W3:Y:S05]  /*1e580*/  LDSM.16.MT88.4 R12, [R230+0x13000] ;  /* 0x01300000e60c783b */ /* 0x000eea0000004200 */
[C---:B-----5:R-:W-:Y:S06]  /*1e590*/  HMMA.16816.F32 R44, R4.reuse, R20, R44 ;  /* 0x00000014042c723c */ /* 0x060fec000000182c */
        /* <DEDUP_REMOVED lines=168> */
.L_x_4473:
[----:B--2---:R-:W-:Y:S02]  /*1f020*/  R2UR UR4, R196 ;  /* 0x00000000c40472ca */ /* 0x004fe400000e0000 */
[----:B------:R-:W-:-:S13]  /*1f030*/  R2UR UR5, R197 ;  /* 0x00000000c50572ca */ /* 0x000fda00000e0000 */
[----:B-1----:R-:W2:Y:S02]  /*1f040*/  LD.E R6, desc[UR4][R198.64+0x40] ;  /* 0x00004004c6067980 */ /* 0x002ea4000c101900 */
[----:B--2---:R-:W-:-:S05]  /*1f050*/  IMAD.U32 R6, R6, -0x40, RZ ;  /* 0xffffffc006067824 */ /* 0x004fca00078e00ff */
[----:B------:R-:W-:Y:S02]  /*1f060*/  SHF.R.S32.HI R5, RZ, 0x1f, R6 ;  /* 0x0000001fff057819 */ /* 0x000fe40000011406 */
.L_x_4474:
[----:B------:R-:W-:Y:S05]  /*1f070*/  BSYNC B0 ;  /* 0x0000000000007941 */ /* 0x000fea0003800000 */
.L_x_4472:
        /* <DEDUP_REMOVED lines=153> */
[----:B------:R-:W-:Y:S01]  /*1fa10*/  LDSM.16.M88.4 R188, [R222] ;  /* 0x00000000debc783b */ /* 0x000fe20000000200 */
        /* <DEDUP_REMOVED lines=12> */
[----:B------:R-:W2:Y:S05]  /*1fae0*/  LDSM.16.M88.4 R16, [R220+0x8800] ;  /* 0x00880000dc10783b */ /* 0x000eaa0000000200 */
[C---:B-----5:R-:W-:Y:S06]  /*1faf0*/  HMMA.16816.F32 R176, R180.reuse, R12, R176 ;  /* 0x0000000cb4b0723c */ /* 0x060fec00000018b0 */
[C---:B------:R-:W-:Y:S01]  /*1fb00*/  HMMA.16816.F32 R172, R180.reuse, R14, R172 ;  /* 0x0000000eb4ac723c */ /* 0x040fe200000018ac */
[----:B------:R-:W3:Y:S05]  /*1fb10*/  LDSM.16.M88.4 R12, [R220+0x9000] ;  /* 0x00900000dc0c783b */ /* 0x000eea0000000200 */
[C---:B------:R-:W-:Y:S06]  /*1fb20*/  HMMA.16816.F32 R168, R180.reuse, R192, R168 ;  /* 0x000000c0b4a8723c */ /* 0x040fec00000018a8 */
[C---:B------:R-:W-:Y:S01]  /*1fb30*/  HMMA.16816.F32 R32, R180.reuse, R194, R32 ;  /* 0x000000c2b420723c */ /* 0x040fe20000001820 */
[----:B------:R-:W4:Y:S05]  /*1fb40*/  LDSM.16.M88.4 R192, [R220+0x9800] ;  /* 0x00980000dcc0783b */ /* 0x000f2a0000000200 */
[C---:B------:R-:W-:Y:S06]  /*1fb50*/  HMMA.16816.F32 R28, R180.reuse, R184, R28 ;  /* 0x000000b8b41c723c */ /* 0x040fec000000181c */
[----:B------:R-:W-:Y:S01]  /*1fb60*/  HMMA.16816.F32 R24, R180, R186, R24 ;  /* 0x000000bab418723c */ /* 0x000fe20000001818 */
[----:B------:R-:W-:Y:S04]  /*1fb70*/  LDSM.16.M88.4 R184, [R216] ;  /* 0x00000000d8b8783b */ /* 0x000fe80000000200 */
[----:B------:R-:W-:Y:S01]  /*1fb80*/  LDSM.16.M88.4 R180, [R216+0x800] ;  /* 0x00080000d8b4783b */ /* 0x000fe20000000200 */
[C---:B-1----:R-:W-:Y:S06]  /*1fb90*/  HMMA.16816.F32 R8, R188.reuse, R20, R8 ;  /* 0x00000014bc08723c */ /* 0x042fec0000001808 */
[C---:B------:R-:W-:Y:S01]  /*1fba0*/  HMMA.16816.F32 R4, R188.reuse, R22, R4 ;  /* 0x00000016bc04723c */ /* 0x040fe20000001804 */
[----:B------:R-:W-:Y:S05]  /*1fbb0*/  LDSM.16.M88.4 R20, [R216+0x1800] ;  /* 0x00180000d814783b */ /* 0x000fea0000000200 */
[C---:B--2---:R-:W-:Y:S06]  /*1fbc0*/  HMMA.16816.F32 R176, R188.reuse, R16, R176 ;  /* 0x00000010bcb0723c */ /* 0x044fec00000018b0 */
[C---:B------:R-:W-:Y:S01]  /*1fbd0*/  HMMA.16816.F32 R172, R188.reuse, R18, R172 ;  /* 0x00000012bcac723c */ /* 0x040fe200000018ac */
[----:B------:R-:W1:Y:S05]  /*1fbe0*/  LDSM.16.M88.4 R16, [R221] ;  /* 0x00000000dd10783b */ /* 0x000e6a0000000200 */
[C---:B---3--:R-:W-:Y:S06]  /*1fbf0*/  HMMA.16816.F32 R168, R188.reuse, R12, R168 ;  /* 0x0000000cbca8723c */ /* 0x048fec00000018a8 */
[C---:B------:R-:W-:Y:S01]  /*1fc00*/  HMMA.16816.F32 R32, R188.reuse, R14, R32 ;  /* 0x0000000ebc20723c */ /* 0x040fe20000001820 */
[----:B------:R-:W2:Y:S05]  /*1fc10*/  LDSM.16.M88.4 R12, [R216+0x1000] ;  /* 0x00100000d80c783b */ /* 0x000eaa0000000200 */
[C---:B----4-:R-:W-:Y:S06]  /*1fc20*/  HMMA.16816.F32 R28, R188.reuse, R192, R28 ;  /* 0x000000c0bc1c723c */ /* 0x050fec000000181c */
[----:B------:R-:W-:Y:S01]  /*1fc30*/  HMMA.16816.F32 R24, R188, R194, R24 ;  /* 0x000000c2bc18723c */ /* 0x000fe20000001818 */
[----:B------:R-:W-:Y:S04]  /*1fc40*/  LDSM.16.M88.4 R192, [R215] ;  /* 0x00000000d7c0783b */ /* 0x000fe80000000200 */
[----:B------:R-:W-:Y:S01]  /*1fc50*/  LDSM.16.M88.4 R188, [R214] ;  /* 0x00000000d6bc783b */ /* 0x000fe20000000200 */
[----:B-1----:R-:W-:-:S12]  /*1fc60*/  HMMA.16816.F32 R8, R16, R184, R8 ;  /* 0x000000b81008723c */ /* 0x002fd80000001808 */
[C---:B------:R-:W-:Y:S06]  /*1fc70*/  HMMA.16816.F32 R28, R16.reuse, R20, R28 ;  /* 0x00000014101c723c */ /* 0x040fec000000181c */
[C---:B--2---:R-:W-:Y:S06]  /*1fc80*/  HMMA.16816.F32 R168, R16.reuse, R12, R168 ;  /* 0x0000000c10a8723c */ /* 0x044fec00000018a8 */
[C---:B------:R-:W-:Y:S01]  /*1fc90*/  HMMA.16816.F32 R32, R16.reuse, R14, R32 ;  /* 0x0000000e1020723c */ /* 0x040fe20000001820 */
[----:B------:R-:W-:Y:S05]  /*1fca0*/  LDSM.16.M88.4 R12, [R226+0x2000] ;  /* 0x00200000e20c783b */ /* 0x000fea0000000200 */
[C---:B------:R-:W-:Y:S01]  /*1fcb0*/  HMMA.16816.F32 R24, R16.reuse, R22, R24 ;  /* 0x000000161018723c */ /* 0x040fe20000001818 */
[----:B------:R-:W1:Y:S05]  /*1fcc0*/  LDSM.16.M88.4 R20, [R225+0xb000] ;  /* 0x00b00000e114783b */ /* 0x000e6a0000000200 */
[C---:B------:R-:W-:Y:S01]  /*1fcd0*/  HMMA.16816.F32 R4, R16.reuse, R186, R4 ;  /* 0x000000ba1004723c */ /* 0x040fe20000001804 */
[----:B------:R-:W2:Y:S05]  /*1fce0*/  LDSM.16.M88.4 R184, [R225+0xa000] ;  /* 0x00a00000e1b8783b */ /* 0x000eaa0000000200 */
[C---:B------:R-:W-:Y:S06]  /*1fcf0*/  HMMA.16816.F32 R176, R16.reuse, R180, R176 ;  /* 0x000000b410b0723c */ /* 0x040fec00000018b0 */
[----:B------:R-:W-:Y:S01]  /*1fd00*/  HMMA.16816.F32 R172, R16, R182, R172 ;  /* 0x000000b610ac723c */ /* 0x000fe200000018ac */
[----:B------:R-:W3:Y:S04]  /*1fd10*/  LDSM.16.M88.4 R180, [R225+0xa800] ;  /* 0x00a80000e1b4783b */ /* 0x000ee80000000200 */
[----:B------:R-:W4:Y:S01]  /*1fd20*/  LDSM.16.M88.4 R16, [R225+0xb800] ;  /* 0x00b80000e110783b */ /* 0x000f220000000200 */
[C---:B-1----:R-:W-:Y:S06]  /*1fd30*/  HMMA.16816.F32 R168, R12.reuse, R20, R168 ;  /* 0x000000140ca8723c */ /* 0x042fec00000018a8 */
[C---:B------:R-:W-:Y:S01]  /*1fd40*/  HMMA.16816.F32 R32, R12.reuse, R22, R32 ;  /* 0x000000160c20723c */ /* 0x040fe20000001820 */
[----:B------:R-:W1:Y:S05]  /*1fd50*/  LDSM.16.M88.4 R20, [R224+0x2000] ;  /* 0x00200000e014783b */ /* 0x000e6a0000000200 */
[C---:B--2---:R-:W-:Y:S06]  /*1fd60*/  HMMA.16816.F32 R8, R12.reuse, R184, R8 ;  /* 0x000000b80c08723c */ /* 0x044fec0000001808 */
[C---:B------:R-:W-:Y:S01]  /*1fd70*/  HMMA.16816.F32 R4, R12.reuse, R186, R4 ;  /* 0x000000ba0c04723c */ /* 0x040fe20000001804 */
[----:B------:R-:W2:Y:S05]  /*1fd80*/  LDSM.16.M88.4 R184, [R213] ;  /* 0x00000000d5b8783b */ /* 0x000eaa0000000200 */
[C---:B---3--:R-:W-:Y:S06]  /*1fd90*/  HMMA.16816.F32 R176, R12.reuse, R180, R176 ;  /* 0x000000b40cb0723c */ /* 0x048fec00000018b0 */
[C---:B------:R-:W-:Y:S01]  /*1fda0*/  HMMA.16816.F32 R172, R12.reuse, R182, R172 ;  /* 0x000000b60cac723c */ /* 0x040fe200000018ac */
[----:B------:R-:W3:Y:S05]  /*1fdb0*/  LDSM.16.M88.4 R180, [R212] ;  /* 0x00000000d4b4783b */ /* 0x000eea0000000200 */
[C---:B----4-:R-:W-:Y:S06]  /*1fdc0*/  HMMA.16816.F32 R28, R12.reuse, R16, R28 ;  /* 0x000000100c1c723c */ /* 0x050fec000000181c */
[----:B------:R-:W-:Y:S01]  /*1fdd0*/  HMMA.16816.F32 R24, R12, R18, R24 ;  /* 0x000000120c18723c */ /* 0x000fe20000001818 */
[----:B------:R-:W-:Y:S04]  /*1fde0*/  LDSM.16.M88.4 R16, [R222+0x2000] ;  /* 0x00200000de10783b */ /* 0x000fe80000000200 */
[----:B------:R-:W4:Y:S01]  /*1fdf0*/  LDSM.16.M88.4 R12, [R220+0xa000] ;  /* 0x00a00000dc0c783b */ /* 0x000f220000000200 */
        /* <DEDUP_REMOVED lines=9> */
[C---:B---3--:R-:W-:Y:S06]  /*1fe90*/  HMMA.16816.F32 R28, R20.reuse, R180, R28 ;  /* 0x000000b4141c723c */ /* 0x048fec000000181c */
[----:B------:R-:W-:Y:S01]  /*1fea0*/  HMMA.16816.F32 R24, R20, R182, R24 ;  /* 0x000000b61418723c */ /* 0x000fe20000001818 */
[----:B------:R-:W3:Y:S04]  /*1feb0*/  LDSM.16.M88.4 R20, [R220+0xb800] ;  /* 0x00b80000dc14783b */ /* 0x000ee80000000200 */
[----:B------:R-:W-:Y:S01]  /*1fec0*/  LDSM.16.M88.4 R180, [R221+0x2000] ;  /* 0x00200000ddb4783b */ /* 0x000fe20000000200 */
        /* <DEDUP_REMOVED lines=13> */
[C---:B----4-:R-:W-:Y:S06]  /*1ffa0*/  HMMA.16816.F32 R8, R180.reuse, R12, R8 ;  /* 0x0000000cb408723c */ /* 0x050fec0000001808 */
[C---:B------:R-:W-:Y:S01]  /*1ffb0*/  HMMA.16816.F32 R4, R180.reuse, R14, R4 ;  /* 0x0000000eb404723c */ /* 0x040fe20000001804 */
[----:B------:R-:W4:Y:S05]  /*1ffc0*/  LDSM.16.M88.4 R12, [R225+0xc800] ;  /* 0x00c80000e10c783b */ /* 0x000f2a0000000200 */
[C---:B------:R-:W-:Y:S06]  /*1ffd0*/  HMMA.16816.F32 R176, R180.reuse, R192, R176 ;  /* 0x000000c0b4b0723c */ /* 0x040fec00000018b0 */
[C---:B------:R-:W-:Y:S01]  /*1ffe0*/  HMMA.16816.F32 R172, R180.reuse, R194, R172 ;  /* 0x000000c2b4ac723c */ /* 0x040fe200000018ac */
[----:B------:R-:W-:Y:S05]  /*1fff0*/  LDSM.16.M88.4 R192, [R209] ;  /* 0x00000000d1c0783b */ /* 0x000fea0000000200 */
        /* <DEDUP_REMOVED lines=9> */
[----:B------:R-:W3:Y:S05]  /*20090*/  LDSM.16.M88.4 R16, [R211] ;  /* 0x00000000d310783b */ /* 0x000eea0000000200 */
[C---:B----4-:R-:W-:Y:S06]  /*200a0*/  HMMA.16816.F32 R176, R20.reuse, R12, R176 ;  /* 0x0000000c14b0723c */ /* 0x050fec00000018b0 */
[C---:B------:R-:W-:Y:S01]  /*200b0*/  HMMA.16816.F32 R172, R20.reuse, R14, R172 ;  /* 0x0000000e14ac723c */ /* 0x040fe200000018ac */
[----:B------:R-:W4:Y:S05]  /*200c0*/  LDSM.16.M88.4 R12, [R210] ;  /* 0x00000000d20c783b */ /* 0x000f2a0000000200 */
[C---:B-1----:R-:W-:Y:S06]  /*200d0*/  HMMA.16816.F32 R168, R20.reuse, R188, R168 ;  /* 0x000000bc14a8723c */ /* 0x042fec00000018a8 */
[C---:B------:R-:W-:Y:S01]  /*200e0*/  HMMA.16816.F32 R32, R20.reuse, R190, R32 ;  /* 0x000000be1420723c */ /* 0x040fe20000001820 */
[----:B------:R-:W-:Y:S05]  /*200f0*/  LDSM.16.M88.4 R188, [R222+0x4000] ;  /* 0x00400000debc783b */ /* 0x000fea0000000200 */
[C---:B--2---:R-:W-:Y:S06]  /*20100*/  HMMA.16816.F32 R28, R20.reuse, R184, R28 ;  /* 0x000000b8141c723c */ /* 0x044fec000000181c */
[----:B------:R-:W-:Y:S01]  /*20110*/  HMMA.16816.F32 R24, R20, R186, R24 ;  /* 0x000000ba1418723c */ /* 0x000fe20000001818 */
[----:B------:R-:W1:Y:S04]  /*20120*/  LDSM.16.M88.4 R184, [R208] ;  /* 0x00000000d0b8783b */ /* 0x000e680000000200 */
[----:B------:R-:W2:Y:S01]  /*20130*/  LDSM.16.M88.4 R20, [R220+0xc000] ;  /* 0x00c00000dc14783b */ /* 0x000ea20000000200 */
        /* <DEDUP_REMOVED lines=8> */
[----:B------:R-:W5:Y:S05]  /*201c0*/  LDSM.16.M88.4 R192, [R220+0xd800] ;  /* 0x00d80000dcc0783b */ /* 0x000f6a0000000200 */
        /* <DEDUP_REMOVED lines=10> */
[C---:B----4-:R-:W-:Y:S06]  /*20270*/  HMMA.16816.F32 R168, R188.reuse, R12, R168 ;  /* 0x0000000cbca8723c */ /* 0x050fec00000018a8 */
[C---:B------:R-:W-:Y:S01]  /*20280*/  HMMA.16816.F32 R32, R188.reuse, R14, R32 ;  /* 0x0000000ebc20723c */ /* 0x040fe20000001820 */
[----:B------:R-:W2:Y:S05]  /*20290*/  LDSM.16.M88.4 R12, [R216+0x5000] ;  /* 0x00500000d80c783b */ /* 0x000eaa0000000200 */
[C---:B-----5:R-:W-:Y:S06]  /*202a0*/  HMMA.16816.F32 R28, R188.reuse, R192, R28 ;  /* 0x000000c0bc1c723c */ /* 0x060fec000000181c */
[----:B------:R-:W-:Y:S01]  /*202b0*/  HMMA.16816.F32 R24, R188, R194, R24 ;  /* 0x000000c2bc18723c */ /* 0x000fe20000001818 */
[----:B------:R-:W-:Y:S04]  /*202c0*/  LDSM.16.M88.4 R192, [R225+0xe000] ;  /* 0x00e00000e1c0783b */ /* 0x000fe80000000200 */
[----:B------:R-:W-:Y:S01]  /*202d0*/  LDSM.16.M88.4 R188, [R207] ;  /* 0x00000000cfbc783b */ /* 0x000fe20000000200 */
        /* <DEDUP_REMOVED lines=13> */
[C---:B-1----:R-:W-:Y:S06]  /*203b0*/  HMMA.16816.F32 R176, R12.reuse, R184, R176 ;  /* 0x000000b80cb0723c */ /* 0x042fec00000018b0 */
[C---:B------:R-:W-:Y:S01]  /*203c0*/  HMMA.16816.F32 R172, R12.reuse, R186, R172 ;  /* 0x000000ba0cac723c */ /* 0x040fe200000018ac */
[----:B------:R-:W1:Y:S05]  /*203d0*/  LDSM.16.M88.4 R184, [R206] ;  /* 0x00000000ceb8783b */ /* 0x000e6a0000000200 */
[C---:B------:R-:W-:Y:S06]  /*203e0*/  HMMA.16816.F32 R168, R12.reuse, R180, R168 ;  /* 0x000000b40ca8723c */ /* 0x040fec00000018a8 */
[C---:B------:R-:W-:Y:S01]  /*203f0*/  HMMA.16816.F32 R32, R12.reuse, R182, R32 ;  /* 0x000000b60c20723c */ /* 0x040fe20000001820 */
[----:B------:R-:W3:Y:S05]  /*20400*/  LDSM.16.M88.4 R180, [R205] ;  /* 0x00000000cdb4783b */ /* 0x000eea0000000200 */
[C---:B--2---:R-:W-:Y:S06]  /*20410*/  HMMA.16816.F32 R28, R12.reuse, R20, R28 ;  /* 0x000000140c1c723c */ /* 0x044fec000000181c */
[C---:B------:R-:W-:Y:S01]  /*20420*/  HMMA.16816.F32 R24, R12.reuse, R22, R24 ;  /* 0x000000160c18723c */ /* 0x040fe20000001818 */
[----:B------:R-:W2:Y:S05]  /*20430*/  LDSM.16.M88.4 R20, [R204] ;  /* 0x00000000cc14783b */ /* 0x000eaa0000000200 */
[C---:B------:R-:W-:Y:S06]  /*20440*/  HMMA.16816.F32 R8, R12.reuse, R192, R8 ;  /* 0x000000c00c08723c */ /* 0x040fec0000001808 */
        /* <DEDUP_REMOVED lines=12> */
[C---:B--2---:R-:W-:Y:S06]  /*20510*/  HMMA.16816.F32 R28, R16.reuse, R20, R28 ;  /* 0x00000014101c723c */ /* 0x044fec000000181c */
[----:B------:R-:W-:Y:S01]  /*20520*/  HMMA.16816.F32 R24, R16, R22, R24 ;  /* 0x000000161018723c */ /* 0x000fe20000001818 */
[----:B------:R-:W-:Y:S04]  /*20530*/  LDSM.16.M88.4 R20, [R221+0x6000] ;  /* 0x00600000dd14783b */ /* 0x000fe80000000200 */
[----:B------:R-:W2:Y:S01]  /*20540*/  LDSM.16.M88.4 R16, [R216+0x6000] ;  /* 0x00600000d810783b */ /* 0x000ea20000000200 */
[C---:B----4-:R-:W-:Y:S06]  /*20550*/  HMMA.16816.F32 R8, R192.reuse, R12, R8 ;  /* 0x0000000cc008723c */ /* 0x050fec0000001808 */
[C---:B------:R-:W-:Y:S01]  /*20560*/  HMMA.16816.F32 R4, R192.reuse, R14, R4 ;  /* 0x0000000ec004723c */ /* 0x040fe20000001804 */
[----:B------:R-:W4:Y:S05]  /*20570*/  LDSM.16.M88.4 R12, [R216+0x6800] ;  /* 0x00680000d80c783b */ /* 0x000f2a0000000200 */
[C---:B-1----:R-:W-:Y:S06]  /*20580*/  HMMA.16816.F32 R176, R192.reuse, R188, R176 ;  /* 0x000000bcc0b0723c */ /* 0x042fec00000018b0 */
[----:B------:R-:W-:Y:S01]  /*20590*/  HMMA.16816.F32 R172, R192, R190, R172 ;  /* 0x000000bec0ac723c */ /* 0x000fe200000018ac */
[----:B------:R-:W-:-:S02]  /*205a0*/  IMAD.MOV.U32 R189, RZ, RZ, R166 ;  /* 0x000000ffffbd7224 */ /* 0x000fc400078e00a6 */
[----:B------:R-:W-:-:S03]  /*205b0*/  IMAD.MOV.U32 R188, RZ, RZ, R167 ;  /* 0x000000ffffbc7224 */ /* 0x000fc600078e00a7 */
[C---:B---3--:R-:W-:Y:S06]  /*205c0*/  HMMA.16816.F32 R28, R192.reuse, R180, R28 ;  /* 0x000000b4c01c723c */ /* 0x048fec000000181c */
[C---:B------:R-:W-:Y:S06]  /*205d0*/  HMMA.16816.F32 R168, R192.reuse, R184, R168 ;  /* 0x000000b8c0a8723c */ /* 0x040fec00000018a8 */
[----:B------:R-:W-:Y:S06]  /*205e0*/  HMMA.16816.F32 R32, R192, R186, R32 ;  /* 0x000000bac020723c */ /* 0x000fec0000001820 */
[C---:B--2---:R-:W-:Y:S06]  /*205f0*/  HMMA.16816.F32 R8, R20.reuse, R16, R8 ;  /* 0x000000101408723c */ /* 0x044fec0000001808 */
[C---:B------:R-:W-:Y:S06]  /*20600*/  HMMA.16816.F32 R4, R20.reuse, R18, R4 ;  /* 0x000000121404723c */ /* 0x040fec0000001804 */
[----:B----4-:R-:W-:Y:S01]  /*20610*/  HMMA.16816.F32 R176, R20, R12, R176 ;  /* 0x0000000c14b0723c */ /* 0x010fe200000018b0 */
[----:B------:R-:W-:-:S05]  /*20620*/  LOP3.LUT R19, R200, 0x6, RZ, 0xc0, !PT ;  /* 0x00000006c8137812 */ /* 0x000fca00078ec0ff */
[----:B------:R-:W-:Y:S01]  /*20630*/  IMAD R19, R246, 0x40, R19 ;  /* 0x00000040f6137824 */ /* 0x000fe200078e0213 */
[----:B------:R-:W-:Y:S01]  /*20640*/  HMMA.16816.F32 R172, R20, R14, R172 ;  /* 0x0000000e14ac723c */ /* 0x000fe200000018ac */
[----:B------:R-:W1:Y:S02]  /*20650*/  LDSM.16.M88.4 R12, [R216+0x7000] ;  /* 0x00700000d80c783b */ /* 0x000e640000000200 */
[C---:B------:R-:W-:Y:S02]  /*20660*/  VIADD R16, R19.reuse, 0x1 ;  /* 0x0000000113107836 */ /* 0x040fe40000000000 */
[----:B------:R-:W-:Y:S01]  /*20670*/  VIADD R18, R19, 0x8 ;  /* 0x0000000813127836 */ /* 0x000fe20000000000 */
[----:B------:R-:W-:Y:S02]  /*20680*/  HMMA.16816.F32 R24, R192, R182, R24 ;  /* 0x000000b6c018723c */ /* 0x000fe40000001818 */
[----:B------:R-:W-:Y:S02]  /*20690*/  I2FP.F32.S32 R180, R16 ;  /* 0x0000001000b47245 */ /* 0x000fe40000201400 */
[----:B------:R-:W-:-:S02]  /*206a0*/  ISETP.GE.AND P6, PT, R16, R0, PT ;  /* 0x000000001000720c */ /* 0x000fc40003fc6270 */
[----:B------:R-:W-:Y:S01]  /*206b0*/  ISETP.GE.AND P4, PT, R16, R2, PT ;  /* 0x000000021000720c */ /* 0x000fe20003f86270 */
[----:B------:R-:W-:Y:S01]  /*206c0*/  FFMA.FTZ R17, R3, R180, R9 ;  /* 0x000000b403117223 */ /* 0x000fe20000010009 */
[----:B------:R-:W-:Y:S01]  /*206d0*/  VIADD R9, R19, 0x9 ;  /* 0x0000000913097836 */ /* 0x000fe20000000000 */
[----:B------:R-:W-:Y:S01]  /*206e0*/  I2FP.F32.S32 R16, R18 ;  /* 0x0000001200107245 */ /* 0x000fe20000201400 */
[----:B------:R-:W-:Y:S01]  /*206f0*/  FFMA.FTZ R11, R3, R180, R11 ;  /* 0x000000b4030b7223 */ /* 0x000fe2000001000b */
[C---:B------:R-:W-:Y:S01]  /*20700*/  ISETP.GE.AND P5, PT, R18.reuse, R0, PT ;  /* 0x000000001200720c */ /* 0x040fe20003fa6270 */
[----:B------:R-:W-:Y:S01]  /*20710*/  VIADD R180, R19, 0x10 ;  /* 0x0000001013b47836 */ /* 0x000fe20000000000 */
[----:B------:R-:W-:Y:S01]  /*20720*/  I2FP.F32.S32 R200, R9 ;  /* 0x0000000900c87245 */ /* 0x000fe20000201400 */
[-C--:B------:R-:W-:Y:S01]  /*20730*/  FFMA.FTZ R4, R3, R16.reuse, R4 ;  /* 0x0000001003047223 */ /* 0x080fe20000010004 */
[----:B------:R-:W-:Y:S01]  /*20740*/  FSEL R17, R17, -INF , !P6 ;  /* 0xff80000011117808 */ /* 0x000fe20007000000 */
[----:B------:R-:W-:Y:S01]  /*20750*/  FFMA.FTZ R6, R3, R16, R6 ;  /* 0x0000001003067223 */ /* 0x000fe20000010006 */
[----:B------:R-:W-:Y:S01]  /*20760*/  FSEL R11, R11, -INF , !P4 ;  /* 0xff8000000b0b7808 */ /* 0x000fe20006000000 */
[C---:B------:R-:W-:Y:S01]  /*20770*/  FFMA.FTZ R5, R3.reuse, R200, R5 ;  /* 0x000000c803057223 */ /* 0x040fe20000010005 */
[----:B------:R-:W-:Y:S01]  /*20780*/  ISETP.GE.AND P6, PT, R18, R2, PT ;  /* 0x000000021200720c */ /* 0x000fe20003fc6270 */
[----:B------:R-:W-:Y:S01]  /*20790*/  FFMA.FTZ R200, R3, R200, R7 ;  /* 0x000000c803c87223 */ /* 0x000fe20000010007 */
[----:B------:R-:W-:Y:S01]  /*207a0*/  ISETP.GE.AND P4, PT, R9, R0, PT ;  /* 0x000000000900720c */ /* 0x000fe20003f86270 */
[----:B------:R-:W-:Y:S01]  /*207b0*/  VIADD R182, R19, 0x11 ;  /* 0x0000001113b67836 */ /* 0x000fe20000000000 */
[----:B------:R-:W-:-:S02]  /*207c0*/  FSEL R18, R4, -INF , !P5 ;  /* 0xff80000004127808 */ /* 0x000fc40006800000 */
[----:B------:R-:W-:Y:S02]  /*207d0*/  ISETP.GE.AND P5, PT, R9, R2, PT ;  /* 0x000000020900720c */ /* 0x000fe40003fa6270 */
[----:B------:R-:W-:Y:S02]  /*207e0*/  FSEL R9, R6, -INF , !P6 ;  /* 0xff80000006097808 */ /* 0x000fe40007000000 */
[----:B------:R-:W-:Y:S02]  /*207f0*/  FSEL R16, R5, -INF , !P4 ;  /* 0xff80000005107808 */ /* 0x000fe40006000000 */
[----:B------:R-:W2:Y:S01]  /*20800*/  LDSM.16.M88.4 R4, [R216+0x7800] ;  /* 0x00780000d804783b */ /* 0x000ea20000000200 */
[----:B------:R-:W-:Y:S01]  /*20810*/  ISETP.GE.AND P6, PT, R180, R0, PT ;  /* 0x00000000b400720c */ /* 0x000fe20003fc6270 */
[----:B------:R-:W-:-:S04]  /*20820*/  DEPBAR.LE SB0, 0x0 ;  /* 0x000080000000791a */ /* 0x000fc80000000000 */
[----:B------:R-:W-:Y:S01]  /*20830*/  BAR.SYNC.DEFER_BLOCKING 0x0 ;  /* 0x0000000000007b1d */ /* 0x000fe20000010000 */
[----:B------:R-:W-:Y:S01]  /*20840*/  ISETP.GE.AND P4, PT, R180, R2, PT ;  /* 0x00000002b400720c */ /* 0x000fe20003f86270 */
[C---:B-1----:R-:W-:Y:S01]  /*20850*/  HMMA.16816.F32 R168, R20.reuse, R12, R168 ;  /* 0x0000000c14a8723c */ /* 0x042fe200000018a8 */
[----:B------:R-:W-:Y:S02]  /*20860*/  I2FP.F32.S32 R180, R180 ;  /* 0x000000b400b47245 */ /* 0x000fe40000201400 */
[----:B------:R-:W-:Y:S02]  /*20870*/  I2FP.F32.S32 R181, R182 ;  /* 0x000000b600b57245 */ /* 0x000fe40000201400 */
[----:B------:R-:W-:Y:S01]  /*20880*/  FSEL R200, R200, -INF , !P5 ;  /* 0xff800000c8c87808 */ /* 0x000fe20006800000 */
[CC--:B------:R-:W-:Y:S01]  /*20890*/  FFMA.FTZ R176, R3.reuse, R180.reuse, R176 ;  /* 0x000000b403b07223 */ /* 0x0c0fe200000100b0 */
[C---:B------:R-:W-:Y:S01]  /*208a0*/  FFMA.FTZ R178, R3.reuse, R180, R178 ;  /* 0x000000b403b27223 */ /* 0x040fe200000100b2 */
[CC--:B------:R-:W-:Y:S01]  /*208b0*/  FFMA.FTZ R177, R3.reuse, R181.reuse, R177 ;  /* 0x000000b503b17223 */ /* 0x0c0fe200000100b1 */
[----:B------:R-:W-:Y:S01]  /*208c0*/  ISETP.GE.AND P5, PT, R182, R0, PT ;  /* 0x00000000b600720c */ /* 0x000fe20003fa6270 */
[----:B------:R-:W-:Y:S01]  /*208d0*/  FFMA.FTZ R179, R3, R181, R179 ;  /* 0x000000b503b37223 */ /* 0x000fe200000100b3 */
[----:B------:R-:W-:Y:S01]  /*208e0*/  FSEL R195, R176, -INF , !P6 ;  /* 0xff800000b0c37808 */ /* 0x000fe20007000000 */
[----:B------:R-:W-:Y:S01]  /*208f0*/  VIADD R176, R19, 0x18 ;  /* 0x0000001813b07836 */ /* 0x000fe20000000000 */
[----:B------:R-:W-:Y:S01]  /*20900*/  FSEL R181, R178, -INF , !P4 ;  /* 0xff800000b2b57808 */ /* 0x000fe20006000000 */
[----:B------:R-:W-:Y:S01]  /*20910*/  HMMA.16816.F32 R32, R20, R14, R32 ;  /* 0x0000000e1420723c */ /* 0x000fe20000001820 */
[----:B------:R-:W-:Y:S01]  /*20920*/  FSEL R178, R177, -INF , !P5 ;  /* 0xff800000b1b27808 */ /* 0x000fe20006800000 */
[----:B------:R-:W-:Y:S01]  /*20930*/  VIADD R13, R19, 0x20 ;  /* 0x00000020130d7836 */ /* 0x000fe20000000000 */
[----:B------:R-:W-:-:S02]  /*20940*/  I2FP.F32.S32 R12, R176 ;  /* 0x000000b0000c7245 */ /* 0x000fc40000201400 */
[C---:B------:R-:W-:Y:S02]  /*20950*/  ISETP.GE.AND P4, PT, R176.reuse, R0, PT ;  /* 0x00000000b000720c */ /* 0x040fe40003f86270 */
[----:B------:R-:W-:Y:S01]  /*20960*/  ISETP.GE.AND P5, PT, R176, R2, PT ;  /* 0x00000002b000720c */ /* 0x000fe20003fa6270 */
[----:B------:R-:W-:Y:S02]  /*20970*/  VIADD R176, R19, 0x19 ;  /* 0x0000001913b07836 */ /* 0x000fe40000000000 */
[C---:B------:R-:W-:Y:S01]  /*20980*/  FFMA.FTZ R177, R3.reuse, R12, R172 ;  /* 0x0000000c03b17223 */ /* 0x040fe200000100ac */
[----:B------:R-:W-:Y:S01]  /*20990*/  ISETP.GE.AND P6, PT, R182, R2, PT ;  /* 0x00000002b600720c */ /* 0x000fe20003fc6270 */
[----:B------:R-:W-:Y:S01]  /*209a0*/  FFMA.FTZ R174, R3, R12, R174 ;  /* 0x0000000c03ae7223 */ /* 0x000fe200000100ae */
[----:B------:R-:W-:Y:S01]  /*209b0*/  I2FP.F32.S32 R14, R13 ;  /* 0x0000000d000e7245 */ /* 0x000fe20000201400 */
[----:B------:R-:W-:Y:S01]  /*209c0*/  VIADD R15, R19, 0x21 ;  /* 0x00000021130f7836 */ /* 0x000fe20000000000 */
[----:B------:R-:W-:-:S02]  /*209d0*/  I2FP.F32.S32 R172, R176 ;  /* 0x000000b000ac7245 */ /* 0x000fc40000201400 */
[----:B------:R-:W-:Y:S01]  /*209e0*/  FSEL R183, R179, -INF , !P6 ;  /* 0xff800000b3b77808 */ /* 0x000fe20007000000 */
[C---:B------:R-:W-:Y:S01]  /*209f0*/  FFMA.FTZ R168, R3.reuse, R14, R168 ;  /* 0x0000000e03a87223 */ /* 0x040fe200000100a8 */
[----:B------:R-:W-:Y:S01]  /*20a00*/  ISETP.GE.AND P6, PT, R176, R0, PT ;  /* 0x00000000b000720c */ /* 0x000fe20003fc6270 */
[----:B------:R-:W-:Y:S01]  /*20a10*/  FFMA.FTZ R173, R3, R172, R173 ;  /* 0x000000ac03ad7223 */ /* 0x000fe200000100ad */
[----:B------:R-:W-:Y:S01]  /*20a20*/  FSEL R182, R174, -INF , !P5 ;  /* 0xff800000aeb67808 */ /* 0x000fe20006800000 */
[C---:B--2---:R-:W-:Y:S01]  /*20a30*/  HMMA.16816.F32 R28, R20.reuse, R4, R28 ;  /* 0x00000004141c723c */ /* 0x044fe2000000181c */
[----:B------:R-:W-:Y:S01]  /*20a40*/  ISETP.GE.AND P5, PT, R13, R0, PT ;  /* 0x000000000d00720c */ /* 0x000fe20003fa6270 */
[----:B------:R-:W-:Y:S01]  /*20a50*/  FFMA.FTZ R175, R3, R172, R175 ;  /* 0x000000ac03af7223 */ /* 0x000fe200000100af */
[----:B------:R-:W-:Y:S01]  /*20a60*/  FSEL R180, R173, -INF , !P6 ;  /* 0xff800000adb47808 */ /* 0x000fe20007000000 */
[----:B------:R-:W-:Y:S01]  /*20a70*/  FFMA.FTZ R170, R3, R14, R170 ;  /* 0x0000000e03aa7223 */ /* 0x000fe200000100aa */
[-C--:B------:R-:W-:Y:S01]  /*20a80*/  ISETP.GE.AND P6, PT, R13, R2.reuse, PT ;  /* 0x000000020d00720c */ /* 0x080fe20003fc6270 */
[----:B------:R-:W-:Y:S01]  /*20a90*/  VIADD R13, R19, 0x28 ;  /* 0x00000028130d7836 */ /* 0x000fe20000000000 */
[----:B------:R-:W-:Y:S01]  /*20aa0*/  FSEL R179, R177, -INF , !P4 ;  /* 0xff800000b1b37808 */ /* 0x000fe20006000000 */
[----:B------:R-:W-:Y:S01]  /*20ab0*/  VIADD R4, R19, 0x29 ;  /* 0x0000002913047836 */ /* 0x000fe20000000000 */
[----:B------:R-:W-:Y:S01]  /*20ac0*/  I2FP.F32.S32 R12, R15 ;  /* 0x0000000f000c7245 */ /* 0x000fe20000201400 */
[----:B------:R-:W-:Y:S01]  /*20ad0*/  HMMA.16816.F32 R24, R20, R6, R24 ;  /* 0x000000061418723c */ /* 0x000fe20000001818 */
[----:B------:R-:W-:-:S02]  /*20ae0*/  ISETP.GE.AND P4, PT, R176, R2, PT ;  /* 0x00000002b000720c */ /* 0x000fc40003f86270 */
[----:B------:R-:W-:Y:S01]  /*20af0*/  I2FP.F32.S32 R5, R13 ;  /* 0x0000000d00057245 */ /* 0x000fe20000201400 */
[-C--:B------:R-:W-:Y:S01]  /*20b00*/  FFMA.FTZ R169, R3, R12.reuse, R169 ;  /* 0x0000000c03a97223 */ /* 0x080fe200000100a9 */
[----:B------:R-:W-:Y:S01]  /*20b10*/  FSEL R184, R175, -INF , !P4 ;  /* 0xff800000afb87808 */ /* 0x000fe20006000000 */
[C---:B------:R-:W-:Y:S01]  /*20b20*/  FFMA.FTZ R171, R3.reuse, R12, R171 ;  /* 0x0000000c03ab7223 */ /* 0x040fe200000100ab */
[----:B------:R-:W-:Y:S01]  /*20b30*/  FSEL R191, R168, -INF , !P5 ;  /* 0xff800000a8bf7808 */ /* 0x000fe20006800000 */
[CC--:B------:R-:W-:Y:S01]  /*20b40*/  FFMA.FTZ R32, R3.reuse, R5.reuse, R32 ;  /* 0x0000000503207223 */ /* 0x0c0fe20000010020 */
[----:B------:R-:W-:Y:S01]  /*20b50*/  I2FP.F32.S32 R6, R4 ;  /* 0x0000000400067245 */ /* 0x000fe20000201400 */
[----:B------:R-:W-:Y:S01]  /*20b60*/  FFMA.FTZ R34, R3, R5, R34 ;  /* 0x0000000503227223 */ /* 0x000fe20000010022 */
[----:B------:R-:W-:Y:S01]  /*20b70*/  ISETP.GE.AND P4, PT, R15, R0, PT ;  /* 0x000000000f00720c */ /* 0x000fe20003f86270 */
[----:B------:R-:W-:Y:S01]  /*20b80*/  VIADD R5, R19, 0x30 ;  /* 0x0000003013057836 */ /* 0x000fe20000000000 */
[----:B------:R-:W-:Y:S01]  /*20b90*/  ISETP.GE.AND P5, PT, R15, R2, PT ;  /* 0x000000020f00720c */ /* 0x000fe20003fa6270 */
[CC--:B------:R-:W-:Y:S01]  /*20ba0*/  FFMA.FTZ R33, R3.reuse, R6.reuse, R33 ;  /* 0x0000000603217223 */ /* 0x0c0fe20000010021 */
[----:B------:R-:W-:Y:S01]  /*20bb0*/  FSEL R185, R170, -INF , !P6 ;  /* 0xff800000aab97808 */ /* 0x000fe20007000000 */
[----:B------:R-:W-:Y:S01]  /*20bc0*/  FFMA.FTZ R35, R3, R6, R35 ;  /* 0x0000000603237223 */ /* 0x000fe20000010023 */
[----:B------:R-:W-:-:S02]  /*20bd0*/  ISETP.GE.AND P6, PT, R13, R0, PT ;  /* 0x000000000d00720c */ /* 0x000fc40003fc6270 */
[----:B------:R-:W-:Y:S02]  /*20be0*/  FSEL R193, R169, -INF , !P4 ;  /* 0xff800000a9c17808 */ /* 0x000fe40006000000 */
[----:B------:R-:W-:Y:S02]  /*20bf0*/  FSEL R190, R171, -INF , !P5 ;  /* 0xff800000abbe7808 */ /* 0x000fe40006800000 */
[----:B------:R-:W-:Y:S02]  /*20c00*/  ISETP.GE.AND P4, PT, R13, R2, PT ;  /* 0x000000020d00720c */ /* 0x000fe40003f86270 */
[----:B------:R-:W-:Y:S02]  /*20c10*/  ISETP.GE.AND P5, PT, R4, R0, PT ;  /* 0x000000000400720c */ /* 0x000fe40003fa6270 */
[----:B------:R-:W-:Y:S02]  /*20c20*/  FSEL R194, R32, -INF , !P6 ;  /* 0xff80000020c27808 */ /* 0x000fe40007000000 */
[----:B------:R-:W-:-:S02]  /*20c30*/  ISETP.GE.AND P6, PT, R4, R2, PT ;  /* 0x000000020400720c */ /* 0x000fc40003fc6270 */
        /* <DEDUP_REMOVED lines=8> */
[----:B------:R-:W-:Y:S01]  /*20cc0*/  FSEL R186, R35, -INF , !P6 ;  /* 0xff80000023ba7808 */ /* 0x000fe20007000000 */
[----:B------:R-:W-:Y:S01]  /*20cd0*/  VIADD R4, R19, 0x38 ;  /* 0x0000003813047836 */ /* 0x000fe20000000000 */
[----:B------:R-:W-:-:S02]  /*20ce0*/  FSEL R176, R28, -INF , !P4 ;  /* 0xff8000001cb07808 */ /* 0x000fc40006000000 */
[----:B------:R-:W-:Y:S02]  /*20cf0*/  I2FP.F32.S32 R6, R5 ;  /* 0x0000000500067245 */ /* 0x000fe40000201400 */
[C---:B------:R-:W-:Y:S02]  /*20d00*/  ISETP.GE.AND P6, PT, R5.reuse, R0, PT ;  /* 0x000000000500720c */ /* 0x040fe40003fc6270 */
[----:B------:R-:W-:Y:S01]  /*20d10*/  ISETP.GE.AND P4, PT, R5, R2, PT ;  /* 0x000000020500720c */ /* 0x000fe20003f86270 */
[C---:B------:R-:W-:Y:S01]  /*20d20*/  FFMA.FTZ R29, R3.reuse, R6, R29 ;  /* 0x00000006031d7223 */ /* 0x040fe2000001001d */
[----:B------:R-:W-:Y:S01]  /*20d30*/  I2FP.F32.S32 R5, R4 ;  /* 0x0000000400057245 */ /* 0x000fe20000201400 */
[C---:B------:R-:W-:Y:S01]  /*20d40*/  FFMA.FTZ R31, R3.reuse, R6, R31 ;  /* 0x00000006031f7223 */ /* 0x040fe2000001001f */
[----:B------:R-:W-:Y:S02]  /*20d50*/  FSEL R171, R30, -INF , !P5 ;  /* 0xff8000001eab7808 */ /* 0x000fe40006800000 */
[C---:B------:R-:W-:Y:S01]  /*20d60*/  ISETP.GE.AND P5, PT, R4.reuse, R0, PT ;  /* 0x000000000400720c */ /* 0x040fe20003fa6270 */
[-C--:B------:R-:W-:Y:S01]  /*20d70*/  FFMA.FTZ R24, R3, R5.reuse, R24 ;  /* 0x0000000503187223 */ /* 0x080fe20000010018 */
[----:B------:R-:W-:Y:S01]  /*20d80*/  FSEL R175, R29, -INF , !P6 ;  /* 0xff8000001daf7808 */ /* 0x000fe20007000000 */
[----:B------:R-:W-:Y:S01]  /*20d90*/  FFMA.FTZ R26, R3, R5, R26 ;  /* 0x00000005031a7223 */ /* 0x000fe2000001001a */
[----:B------:R-:W-:-:S02]  /*20da0*/  ISETP.GE.AND P6, PT, R4, R2, PT ;  /* 0x000000020400720c */ /* 0x000fc40003fc6270 */
[----:B------:R-:W-:Y:S02]  /*20db0*/  I2FP.F32.S32 R4, R19 ;  /* 0x0000001300047245 */ /* 0x000fe40000201400 */
[----:B------:R-:W-:Y:S02]  /*20dc0*/  FSEL R170, R31, -INF , !P4 ;  /* 0xff8000001faa7808 */ /* 0x000fe40006000000 */
[----:B------:R-:W-:Y:S01]  /*20dd0*/  FSEL R173, R24, -INF , !P5 ;  /* 0xff80000018ad7808 */ /* 0x000fe20006800000 */
[----:B------:R-:W-:Y:S01]  /*20de0*/  FFMA.FTZ R10, R3, R4, R10 ;  /* 0x00000004030a7223 */ /* 0x000fe2000001000a */
[----:B------:R-:W-:Y:S01]  /*20df0*/  ISETP.GE.AND P4, PT, R19, R0, PT ;  /* 0x000000001300720c */ /* 0x000fe20003f86270 */
[----:B------:R-:W-:Y:S01]  /*20e00*/  FFMA.FTZ R8, R3, R4, R8 ;  /* 0x0000000403087223 */ /* 0x000fe20000010008 */
[C---:B------:R-:W-:Y:S01]  /*20e10*/  ISETP.GE.AND P5, PT, R19.reuse, R2, PT ;  /* 0x000000021300720c */ /* 0x040fe20003fa6270 */
[----:B------:R-:W-:Y:S01]  /*20e20*/  VIADD R19, R19, 0x39 ;  /* 0x0000003913137836 */ /* 0x000fe20000000000 */
[----:B------:R-:W-:-:S02]  /*20e30*/  FSEL R28, R26, -INF , !P6 ;  /* 0xff8000001a1c7808 */ /* 0x000fc40007000000 */
[----:B------:R-:W-:Y:S02]  /*20e40*/  FSEL R4, R8, -INF , !P4 ;  /* 0xff80000008047808 */ /* 0x000fe40006000000 */
[C---:B------:R-:W-:Y:S02]  /*20e50*/  ISETP.GE.AND P6, PT, R19.reuse, R0, PT ;  /* 0x000000001300720c */ /* 0x040fe40003fc6270 */
[----:B------:R-:W-:Y:S02]  /*20e60*/  FSEL R0, R10, -INF , !P5 ;  /* 0xff8000000a007808 */ /* 0x000fe40006800000 */
[----:B------:R-:W-:Y:S02]  /*20e70*/  ISETP.GT.AND P5, PT, R246, R235, PT ;  /* 0x000000ebf600720c */ /* 0x000fe40003fa4270 */
[----:B------:R-:W-:Y:S02]  /*20e80*/  I2FP.F32.S32 R5, R19 ;  /* 0x0000001300057245 */ /* 0x000fe40000201400 */
[----:B------:R-:W-:-:S03]  /*20e90*/  ISETP.GE.AND P4, PT, R19, R2, PT ;  /* 0x000000021300720c */ /* 0x000fc60003f86270 */
[CC--:B------:R-:W-:Y:S01]  /*20ea0*/  FFMA.FTZ R25, R3.reuse, R5.reuse, R25 ;  /* 0x0000000503197223 */ /* 0x0c0fe20000010019 */
[----:B------:R-:W-:-:S04]  /*20eb0*/  FFMA.FTZ R27, R3, R5, R27 ;  /* 0x00000005031b7223 */ /* 0x000fc8000001001b */
        /* <DEDUP_REMOVED lines=44> */
[----:B------:R-:W-:-:S03]  /*21180*/  LOP3.LUT R2, RZ, R14, RZ, 0x33, !PT ;  /* 0x0000000eff027212 */ /* 0x000fc600078e33ff */
[----:B------:R-:W-:Y:S01]  /*21190*/  @P4 VIADD R12, R12, 0x1 ;  /* 0x000000010c0c4836 */ /* 0x000fe20000000000 */
[----:B------:R-:W-:-:S03]  /*211a0*/  ISETP.GE.AND P4, PT, R5, RZ, PT ;  /* 0x000000ff0500720c */ /* 0x000fc60003f86270 */
[----:B------:R-:W-:Y:S02]  /*211b0*/  IMAD.MOV.U32 R6, RZ, RZ, R12 ;  /* 0x000000ffff067224 */ /* 0x000fe400078e000c */
[----:B------:R-:W-:Y:S01]  /*211c0*/  @P6 VIADD R13, R13, 0x1 ;  /* 0x000000010d0d6836 */ /* 0x000fe20000000000 */
[----:B------:R-:W-:-:S04]  /*211d0*/  ISETP.NE.AND P6, PT, R14, RZ, PT ;  /* 0x000000ff0e00720c */ /* 0x000fc80003fc5270 */
[----:B------:R-:W-:Y:S02]  /*211e0*/  MOV R7, R13 ;  /* 0x0000000d00077202 */ /* 0x000fe40000000f00 */
[----:B------:R-:W2:Y:S01]  /*211f0*/  LD.E.64 R12, desc[UR4][R198.64+0x38] ;  /* 0x00003804c60c7980 */ /* 0x000ea2000c101b00 */
        /* <DEDUP_REMOVED lines=24> */
.L_x_4478:
[----:B------:R-:W-:Y:S02]  /*21380*/  R2UR UR4, R196 ;  /* 0x00000000c40472ca */ /* 0x000fe400000e0000 */
[----:B------:R-:W-:-:S13]  /*21390*/  R2UR UR5, R197 ;  /* 0x00000000c50572ca */ /* 0x000fda00000e0000 */
[----:B------:R-:W2:Y:S02]  /*213a0*/  LD.E R10, desc[UR4][R198.64+0x38] ;  /* 0x00003804c60a7980 */ /* 0x000ea4000c101900 */
[----:B--2---:R-:W-:-:S05]  /*213b0*/  IMAD.U32 R10, R10, -0x40, RZ ;  /* 0xffffffc00a0a7824 */ /* 0x004fca00078e00ff */
[----:B------:R-:W-:Y:S02]  /*213c0*/  SHF.R.S32.HI R8, RZ, 0x1f, R10 ;  /* 0x0000001fff087819 */ /* 0x000fe4000001140a */
.L_x_4479:
[----:B------:R-:W-:Y:S05]  /*213d0*/  BSYNC B0 ;  /* 0x0000000000007941 */ /* 0x000fea0003800000 */
.L_x_4477:
        /* <DEDUP_REMOVED lines=17> */
[-C--:B------:R-:W-:Y:S02]  /*214f0*/  @P1 LEA R12, P0, R5, R237.reuse, 0x1 ;  /* 0x000000ed050c1211 */ /* 0x080fe400078008ff */
        /* <DEDUP_REMOVED lines=15> */
[----:B------:R-:W-:Y:S01]  /*215f0*/  @!P6 R2UR UR11, R197 ;  /* 0x00000000c50be2ca */ /* 0x000fe200000e0000 */
[----:B------:R-:W-:Y:S01]  /*21600*/  @!P6 IMAD.X R8, R8, 0x1, R234, P0 ;  /* 0x000000010808e824 */ /* 0x000fe200000e06ea */
[----:B------:R-:W-:-:S02]  /*21610*/  @!P6 LEA R202, P4, R2, R237, 0x1 ;  /* 0x000000ed02cae211 */ /* 0x000fc400078808ff */
[CC--:B------:R-:W-:Y:S02]  /*21620*/  @P3 LEA R168, P0, R2.reuse, R237.reuse, 0x1 ;  /* 0x000000ed02a83211 */ /* 0x0c0fe400078008ff */
[CCC-:B------:R-:W-:Y:S02]  /*21630*/  @!P6 LEA.HI.X R203, R2.reuse, R236.reuse, R6.reuse, 0x1, P4 ;  /* 0x000000ec02cbe211 */ /* 0x1c0fe400020f0c06 */
[C---:B------:R-:W-:Y:S02]  /*21640*/  @P3 LEA.HI.X R169, R2.reuse, R236, R6, 0x1, P0 ;  /* 0x000000ec02a93211 */ /* 0x040fe400000f0c06 */
[CC--:B------:R-:W-:Y:S02]  /*21650*/  @P2 LEA R166, P4, R2.reuse, R237.reuse, 0x1 ;  /* 0x000000ed02a62211 */ /* 0x0c0fe400078808ff */
[----:B------:R-:W-:Y:S01]  /*21660*/  @P1 LEA R34, P0, R2, R237, 0x1 ;  /* 0x000000ed02221211 */ /* 0x000fe200078008ff */
[----:B------:R-:W-:Y:S01]  /*21670*/  @!PT LDS RZ, [RZ] ;  /* 0x00000000fffff984 */ /* 0x000fe20000000800 */
[----:B------:R-:W-:Y:S01]  /*21680*/  @!PT LDS RZ, [RZ] ;  /* 0x00000000fffff984 */ /* 0x000fe20000000800 */
[----:B------:R-:W-:Y:S01]  /*21690*/  @!PT LDS RZ, [RZ] ;  /* 0x00000000fffff984 */ /* 0x000fe20000000800 */
[----:B------:R-:W-:Y:S01]  /*216a0*/  @!P6 LDGSTS.E.BYPASS.LTC128B.128 [R243+0x8000], desc[UR10][R24.64] ;  /* 0x0800000018f3efae */ /* 0x000fe2000b901d4a */
[----:B------:R-:W-:-:S02]  /*216b0*/  @P2 R2UR UR10, R196 ;  /* 0x00000000c40a22ca */ /* 0x000fc400000e0000 */
[C---:B------:R-:W-:Y:S01]  /*216c0*/  @P2 R2UR UR11, R197.reuse ;  /* 0x00000000c50b22ca */ /* 0x040fe200000e0000 */
[----:B------:R1:W-:Y:S01]  /*216d0*/  @P6 STS.128 [R243+0x8000], RZ ;  /* 0x008000fff3006388 */ /* 0x0003e20000000c00 */
[CCC-:B------:R-:W-:Y:S02]  /*216e0*/  @P2 LEA.HI.X R167, R2.reuse, R236.reuse, R6.reuse, 0x1, P4 ;  /* 0x000000ec02a72211 */ /* 0x1c0fe400020f0c06 */
[----:B------:R-:W-:Y:S01]  /*216f0*/  @P1 LEA.HI.X R35, R2, R236, R6, 0x1, P0 ;  /* 0x000000ec02231211 */ /* 0x000fe200000f0c06 */
[----:B------:R-:W-:Y:S01]  /*21700*/  @P3 IMAD.MOV.U32 R6, RZ, RZ, R24 ;  /* 0x000000ffff063224 */ /* 0x000fe200078e0018 */
[C---:B------:R-:W-:Y:S02]  /*21710*/  @P1 R2UR UR12, R196.reuse ;  /* 0x00000000c40c12ca */ /* 0x040fe400000e0000 */
[----:B------:R-:W-:Y:S02]  /*21720*/  @P1 R2UR UR13, R197 ;  /* 0x00000000c50d12ca */ /* 0x000fe400000e0000 */
[----:B------:R-:W-:Y:S01]  /*21730*/  @!PT LDS RZ, [RZ] ;  /* 0x00000000fffff984 */ /* 0x000fe20000000800 */
[----:B------:R-:W-:Y:S01]  /*21740*/  @!PT LDS RZ, [RZ] ;  /* 0x00000000fffff984 */ /* 0x000fe20000000800 */
[----:B------:R-:W-:Y:S01]  /*21750*/  @!PT LDS RZ, [RZ] ;  /* 0x00000000fffff984 */ /* 0x000fe20000000800 */
[----:B------:R2:W-:Y:S01]  /*21760*/  @P3 LDGSTS.E.BYPASS.LTC128B.128 [R243+0xa000], desc[UR4][R6.64+0x80] ;  /* 0x0a00008006f33fae */ /* 0x0005e2000b901d44 */
[----:B------:R-:W-:-:S02]  /*21770*/  @!P6 R2UR UR4, R196 ;  /* 0x00000000c404e2ca */ /* 0x000fc400000e0000 */
[C---:B------:R-:W-:Y:S01]  /*21780*/  @!P6 R2UR UR5, R197.reuse ;  /* 0x00000000c505e2ca */ /* 0x040fe200000e0000 */
[----:B------:R1:W-:Y:S01]  /*21790*/  @!P3 STS.128 [R243+0xa000], RZ ;  /* 0x00a000fff300b388 */ /* 0x0003e20000000c00 */
[----:B------:R-:W-:Y:S01]  /*217a0*/  @!P6 LEA R250, P4, R10, R237, 0x1 ;  /* 0x000000ed0afae211 */ /* 0x000fe200078808ff */
[----:B------:R-:W-:Y:S01]  /*217b0*/  IMAD.MOV.U32 R237, RZ, RZ, R24 ;  /* 0x000000ffffed7224 */ /* 0x000fe200078e0018 */
[----:B------:R-:W-:Y:S02]  /*217c0*/  @P1 R2UR UR14, R196 ;  /* 0x00000000c40e12ca */ /* 0x000fe400000e0000 */
[----:B------:R-:W-:Y:S01]  /*217d0*/  @!P6 LEA.HI.X R251, R10, R236, R8, 0x1, P4 ;  /* 0x000000ec0afbe211 */ /* 0x000fe200020f0c08 */
[----:B------:R-:W-:Y:S01]  /*217e0*/  IMAD.MOV.U32 R236, RZ, RZ, R25 ;  /* 0x000000ffffec7224 */ /* 0x000fe200078e0019 */
[----:B------:R-:W-:Y:S02]  /*217f0*/  @P1 R2UR UR15, R197 ;  /* 0x00000000c50f12ca */ /* 0x000fe400000e0000 */
[----:B------:R-:W-:-:S02]  /*21800*/  @P1 R2UR UR16, R196 ;  /* 0x00000000c41012ca */ /* 0x000fc400000e0000 */
[----:B------:R-:W-:Y:S01]  /*21810*/  @P1 R2UR UR17, R197 ;  /* 0x00000000c51112ca */ /* 0x000fe200000e0000 */
        /* <DEDUP_REMOVED lines=39> */
[----:B------:R-:W-:-:S02]  /*21a90*/  @!P6 R2UR UR14, R196 ;  /* 0x00000000c40ee2ca */ /* 0x000fc400000e0000 */
        /* <DEDUP_REMOVED lines=14> */
[C---:B------:R-:W-:Y:S01]  /*21b80*/  @P2 R2UR UR11, R197.reuse ;  /* 0x00000000c50b22ca */ /* 0x040fe200000e0000 */
[----:B------:R1:W-:Y:S04]  /*21b90*/  @!P3 STS.128 [R243+0xb000], RZ ;  /* 0x00b000fff300b388 */ /* 0x0003e80000000c00 */
[----:B------:R-:W-:Y:S01]  /*21ba0*/  @!PT LDS RZ, [RZ] ;  /* 0x00000000fffff984 */ /* 0x000fe20000000800 */
[----:B------:R-:W-:Y:S01]  /*21bb0*/  @!PT LDS RZ, [RZ] ;  /* 0x00000000fffff984 */ /* 0x000fe20000000800 */
[----:B------:R-:W-:Y:S01]  /*21bc0*/  @!PT LDS RZ, [RZ] ;  /* 0x00000000fffff984 */ /* 0x000fe20000000800 */
[----:B------:R1:W-:Y:S01]  /*21bd0*/  @P2 LDGSTS.E.BYPASS.LTC128B.128 [R243+0xd000], desc[UR4][R30.64+0x100] ;  /* 0x0d0001001ef32fae */ /* 0x0003e2000b901d44 */
[----:B------:R-:W-:Y:S02]  /*21be0*/  @P1 R2UR UR4, R196 ;  /* 0x00000000c40412ca */ /* 0x000fe400000e0000 */
        /* <DEDUP_REMOVED lines=28> */
.L_x_4476:
[----:B------:R-:W-:Y:S05]  /*21db0*/  BSYNC B1 ;  /* 0x0000000000017941 */ /* 0x000fea0003800000 */
.L_x_4475:
[----:B------:R-:W-:Y:S01]  /*21dc0*/  R2UR UR4, R196 ;  /* 0x00000000c40472ca */ /* 0x000fe200000e0000 */
[----:B-1----:R-:W-:Y:S01]  /*21dd0*/  LDSM.16.MT88.4 R12, [R230+0x10000] ;  /* 0x01000000e60c783b */ /* 0x002fe20000004200 */
[----:B------:R-:W-:Y:S02]  /*21de0*/  R2UR UR5, R197 ;  /* 0x00000000c50572ca */ /* 0x000fe400000e0000 */
[----:B------:R-:W-:Y:S01]  /*21df0*/  FMNMX.FTZ R7, R165, R4, !PT ;  /* 0x00000004a5077209 */ /* 0x000fe20007810000 */
[----:B------:R-:W-:Y:S01]  /*21e00*/  LDSM.16.MT88.4 R20, [R228+0x16000] ;  /* 0x01600000e414783b */ /* 0x000fe20000004200 */
[----:B------:R-:W-:-:S03]  /*21e10*/  FMNMX.FTZ R6, R164, R0, !PT ;  /* 0x00000000a4067209 */ /* 0x000fc60007810000 */
[----:B------:R-:W-:Y:S06]  /*21e20*/  LDSM.16.MT88.4 R24, [R228+0x12800] ;  /* 0x01280000e418783b */ /* 0x000fec0000004200 */
[----:B------:R-:W2:Y:S01]  /*21e30*/  LD.E R31, desc[UR4][R198.64+0xdc] ;  /* 0x0000dc04c61f7980 */ /* 0x000ea2000c101900 */
        /* <DEDUP_REMOVED lines=48> */
[----:B------:R-:W-:Y:S01]  /*22140*/  FFMA.FTZ R166, R4, R31, -R174 ;  /* 0x0000001f04a67223 */ /* 0x000fe200000108ae */
[----:B------:R-:W-:-:S02]  /*22150*/  FSEL R4, R168, RZ, P1 ;  /* 0x000000ffa8047208 */ /* 0x000fc40000800000 */
[-C--:B------:R-:W-:Y:S01]  /*22160*/  FFMA.FTZ R32, R0, R31.reuse, -R30 ;  /* 0x0000001f00207223 */ /* 0x080fe2000001081e */
[-CC-:B------:R-:W-:Y:S01]  /*22170*/  FFMA.FTZ R35, R17, R31.reuse, -R174.reuse ;  /* 0x0000001f11237223 */ /* 0x180fe200000108ae */
[-CC-:B------:R-:W-:Y:S01]  /*22180*/  FFMA.FTZ R34, R18, R31.reuse, -R174.reuse ;  /* 0x0000001f12227223 */ /* 0x180fe200000108ae */
[-C--:B------:R-:W-:Y:S01]  /*22190*/  FFMA.FTZ R33, R16, R31.reuse, -R174 ;  /* 0x0000001f10217223 */ /* 0x080fe200000108ae */
[----:B------:R-:W-:Y:S01]  /*221a0*/  FADD.FTZ R4, R165, -R4 ;  /* 0x80000004a5047221 */ /* 0x000fe20000010000 */
[-CC-:B------:R-:W-:Y:S01]  /*221b0*/  FFMA.FTZ R2, R11, R31.reuse, -R30.reuse ;  /* 0x0000001f0b027223 */ /* 0x180fe2000001081e */
[-CC-:B------:R-:W-:Y:S01]  /*221c0*/  FFMA.FTZ R0, R9, R31.reuse, -R30.reuse ;  /* 0x0000001f09007223 */ /* 0x180fe2000001081e */
[-C--:B------:R-:W-:Y:S01]  /*221d0*/  FFMA.FTZ R165, R200, R31.reuse, -R30 ;  /* 0x0000001fc8a57223 */ /* 0x080fe2000001081e */
[----:B------:R-:W-:Y:S01]  /*221e0*/  FMUL.FTZ R4, R31, R4 ;  /* 0x000000041f047220 */ /* 0x000fe20000410000 */
[----:B------:R-:W-:Y:S01]  /*221f0*/  MUFU.EX2 R166, R166 ;  /* 0x000000a600a67308 */ /* 0x000fe20000000800 */
[----:B------:R-:W2:Y:S01]  /*22200*/  LDSM.16.MT88.4 R8, [R229+0x10000] ;  /* 0x01000000e508783b */ /* 0x000ea20000004200 */
[-C--:B-1----:R-:W-:Y:S01]  /*22210*/  FMUL.FTZ R162, R162, R164.reuse ;  /* 0x000000a4a2a27220 */ /* 0x082fe20000410000 */
[-C--:B------:R-:W-:Y:S01]  /*22220*/  FMUL.FTZ R163, R163, R164.reuse ;  /* 0x000000a4a3a37220 */ /* 0x080fe20000410000 */
[-C--:B------:R-:W-:Y:S01]  /*22230*/  FMUL.FTZ R158, R158, R164.reuse ;  /* 0x000000a49e9e7220 */ /* 0x080fe20000410000 */
[----:B------:R-:W1:Y:S01]  /*22240*/  LDSM.16.MT88.4 R16, [R228+0x10000] ;  /* 0x01000000e410783b */ /* 0x000e620000004200 */
        /* <DEDUP_REMOVED lines=57> */
[----:B------:R-:W-:Y:S01]  /*225e0*/  FMUL.FTZ R131, R131, R164 ;  /* 0x000000a483837220 */ /* 0x000fe20000410000 */
[----:B------:R4:W5:Y:S01]  /*225f0*/  MUFU.EX2 R169, R4 ;  /* 0x0000000400a97308 */ /* 0x0009620000000800 */
[-CC-:B------:R-:W-:Y:S01]  /*22600*/  FFMA.FTZ R177, R195, R31.reuse, -R174.reuse ;  /* 0x0000001fc3b17223 */ /* 0x180fe200000108ae */
[-CC-:B------:R-:W-:Y:S01]  /*22610*/  FFMA.FTZ R178, R178, R31.reuse, -R174.reuse ;  /* 0x0000001fb2b27223 */ /* 0x180fe200000108ae */
[-CC-:B------:R-:W-:Y:S01]  /*22620*/  FFMA.FTZ R179, R179, R31.reuse, -R174.reuse ;  /* 0x0000001fb3b37223 */ /* 0x180fe200000108ae */
[-C--:B------:R-:W-:Y:S01]  /*22630*/  FFMA.FTZ R180, R180, R31.reuse, -R174 ;  /* 0x0000001fb4b47223 */ /* 0x080fe200000108ae */
[-CC-:B------:R-:W-:Y:S01]  /*22640*/  FFMA.FTZ R181, R181, R31.reuse, -R30.reuse ;  /* 0x0000001fb5b57223 */ /* 0x180fe2000001081e */
[-CC-:B------:R-:W-:Y:S01]  /*22650*/  FFMA.FTZ R183, R183, R31.reuse, -R30.reuse ;  /* 0x0000001fb7b77223 */ /* 0x180fe2000001081e */
[-CC-:B------:R-:W-:Y:S01]  /*22660*/  FFMA.FTZ R182, R182, R31.reuse, -R30.reuse ;  /* 0x0000001fb6b67223 */ /* 0x180fe2000001081e */
[----:B------:R-:W-:Y:S01]  /*22670*/  FFMA.FTZ R184, R184, R31, -R30 ;  /* 0x0000001fb8b87223 */ /* 0x000fe2000001081e */
[----:B---3--:R-:W-:Y:S01]  /*22680*/  F2FP.F16.F32.PACK_AB R7, R165, R0 ;  /* 0x00000000a507723e */ /* 0x008fe200000000ff */
[----:B------:R-:W3:Y:S01]  /*22690*/  MUFU.EX2 R177, R177 ;  /* 0x000000b100b17308 */ /* 0x000ee20000000800 */
[-C--:B------:R-:W-:Y:S01]  /*226a0*/  FMUL.FTZ R134, R134, R164.reuse ;  /* 0x000000a486867220 */ /* 0x080fe20000410000 */
[-C--:B------:R-:W-:Y:S01]  /*226b0*/  FMUL.FTZ R135, R135, R164.reuse ;  /* 0x000000a487877220 */ /* 0x080fe20000410000 */
[-C--:B------:R-:W-:Y:S01]  /*226c0*/  FMUL.FTZ R138, R138, R164.reuse ;  /* 0x000000a48a8a7220 */ /* 0x080fe20000410000 */
        /* <DEDUP_REMOVED lines=93> */
[----:B------:R-:W-:Y:S01]  /*22ca0*/  FMUL.FTZ R145, R145, R169 ;  /* 0x000000a991917220 */ /* 0x000fe20000410000 */
[-C--:B------:R-:W-:Y:S01]  /*22cb0*/  FMUL.FTZ R146, R146, R164.reuse ;  /* 0x000000a492927220 */ /* 0x080fe20000410000 */
[-C--:B------:R-:W-:Y:S01]  /*22cc0*/  FMUL.FTZ R147, R147, R164.reuse ;  /* 0x000000a493937220 */ /* 0x080fe20000410000 */
[C---:B------:R-:W-:Y:S01]  /*22cd0*/  HMMA.16816.F32 R140, R4.reuse, R20, R140 ;  /* 0x00000014048c723c */ /* 0x040fe2000000188c */
[-CC-:B------:R-:W-:Y:S01]  /*22ce0*/  FFMA.FTZ R191, R191, R31.reuse, -R174.reuse ;  /* 0x0000001fbfbf7223 */ /* 0x180fe200000108ae */
[-CC-:B------:R-:W-:Y:S01]  /*22cf0*/  FFMA.FTZ R193, R193, R31.reuse, -R174.reuse ;  /* 0x0000001fc1c17223 */ /* 0x180fe200000108ae */
[-CC-:B------:R-:W-:Y:S01]  /*22d00*/  FFMA.FTZ R194, R194, R31.reuse, -R174.reuse ;  /* 0x0000001fc2c27223 */ /* 0x180fe200000108ae */
[----:B------:R-:W5:Y:S01]  /*22d10*/  MUFU.EX2 R183, R183 ;  /* 0x000000b700b77308 */ /* 0x000f620000000800 */
[-C--:B------:R-:W-:Y:S01]  /*22d20*/  FFMA.FTZ R192, R192, R31.reuse, -R174 ;  /* 0x0000001fc0c07223 */ /* 0x080fe200000108ae */
[C---:B------:R-:W-:Y:S01]  /*22d30*/  HMMA.16816.F32 R152, R4.reuse, R22, R152 ;  /* 0x000000160498723c */ /* 0x040fe20000001898 */
[----:B------:R-:W-:Y:S01]  /*22d40*/  LDSM.16.MT88.4 R20, [R228+0x10800] ;  /* 0x01080000e414783b */ /* 0x000fe20000004200 */
[-CC-:B------:R-:W-:Y:S01]  /*22d50*/  FFMA.FTZ R185, R185, R31.reuse, -R30.reuse ;  /* 0x0000001fb9b97223 */ /* 0x180fe2000001081e */
[-CC-:B------:R-:W-:Y:S01]  /*22d60*/  FFMA.FTZ R190, R190, R31.reuse, -R30.reuse ;  /* 0x0000001fbebe7223 */ /* 0x180fe2000001081e */
[-CC-:B------:R-:W-:Y:S01]  /*22d70*/  FFMA.FTZ R187, R187, R31.reuse, -R30.reuse ;  /* 0x0000001fbbbb7223 */ /* 0x180fe2000001081e */
[-C--:B------:R-:W-:Y:S01]  /*22d80*/  FFMA.FTZ R186, R186, R31.reuse, -R30 ;  /* 0x0000001fbaba7223 */ /* 0x080fe2000001081e */
[C---:B----4-:R-:W-:Y:S01]  /*22d90*/  HMMA.16816.F32 R76, R4.reuse, R12, R76 ;  /* 0x0000000c044c723c */ /* 0x050fe2000000184c */
[----:B------:R-:W-:Y:S01]  /*22da0*/  MUFU.EX2 R182, R182 ;  /* 0x000000b600b67308 */ /* 0x000fe20000000800 */
[-CC-:B------:R-:W-:Y:S01]  /*22db0*/  FFMA.FTZ R176, R176, R31.reuse, -R174.reuse ;  /* 0x0000001fb0b07223 */ /* 0x180fe200000108ae */
[-CC-:B------:R-:W-:Y:S01]  /*22dc0*/  FFMA.FTZ R175, R175, R31.reuse, -R174.reuse ;  /* 0x0000001fafaf7223 */ /* 0x180fe200000108ae */
[-CC-:B------:R-:W-:Y:S01]  /*22dd0*/  FFMA.FTZ R173, R173, R31.reuse, -R174.reuse ;  /* 0x0000001fadad7223 */ /* 0x180fe200000108ae */
[-C--:B------:R-:W-:Y:S01]  /*22de0*/  FFMA.FTZ R172, R172, R31.reuse, -R174 ;  /* 0x0000001facac7223 */ /* 0x080fe200000108ae */
[C---:B------:R-:W-:Y:S01]  /*22df0*/  HMMA.16816.F32 R80, R4.reuse, R14, R80 ;  /* 0x0000000e0450723c */ /* 0x040fe20000001850 */
[----:B------:R-:W4:Y:S01]  /*22e00*/  LDSM.16.MT88.4 R12, [R229+0x14000] ;  /* 0x01400000e50c783b */ /* 0x000f220000004200 */
[-CC-:B------:R-:W-:Y:S01]  /*22e10*/  FFMA.FTZ R171, R171, R31.reuse, -R30.reuse ;  /* 0x0000001fabab7223 */ /* 0x180fe2000001081e */
[----:B------:R-:W4:Y:S01]  /*22e20*/  MUFU.EX2 R184, R184 ;  /* 0x000000b800b87308 */ /* 0x000f220000000800 */
[-CC-:B------:R-:W-:Y:S01]  /*22e30*/  FFMA.FTZ R170, R170, R31.reuse, -R30.reuse ;  /* 0x0000001faaaa7223 */ /* 0x180fe2000001081e */
[-CC-:B------:R-:W-:Y:S01]  /*22e40*/  FFMA.FTZ R174, R28, R31.reuse, -R30.reuse ;  /* 0x0000001f1cae7223 */ /* 0x180fe2000001081e */
[C---:B--2---:R-:W-:Y:S01]  /*22e50*/  HMMA.16816.F32 R84, R4.reuse, R8, R84 ;  /* 0x000000080454723c */ /* 0x044fe20000001854 */
[----:B------:R-:W-:Y:S01]  /*22e60*/  FFMA.FTZ R195, R29, R31, -R30 ;  /* 0x0000001f1dc37223 */ /* 0x000fe2000001081e */
[----:B------:R-:W-:Y:S01]  /*22e70*/  FFMA.FTZ R166, R249, R169, R166 ;  /* 0x000000a9f9a67223 */ /* 0x000fe200000100a6 */
[----:B------:R-:W-:Y:S01]  /*22e80*/  LDSM.16.MT88.4 R28, [R228+0x13800] ;  /* 0x01380000e41c783b */ /* 0x000fe20000004200 */
[----:B------:R-:W-:Y:S01]  /*22e90*/  FFMA.FTZ R32, R248, R164, R32 ;  /* 0x000000a4f8207223 */ /* 0x000fe20000010020 */
[----:B------:R-:W2:Y:S01]  /*22ea0*/  MUFU.EX2 R191, R191 ;  /* 0x000000bf00bf7308 */ /* 0x000ea20000000800 */
[----:B------:R-:W-:Y:S01]  /*22eb0*/  HMMA.16816.F32 R88, R4, R10, R88 ;  /* 0x0000000a0458723c */ /* 0x000fe20000001858 */
[----:B------:R-:W2:Y:S01]  /*22ec0*/  LDSM.16.MT88.4 R8, [R228+0x14000] ;  /* 0x01400000e408783b */ /* 0x000ea20000004200 */
[----:B------:R-:W-:Y:S01]  /*22ed0*/  FADD.FTZ R166, R35, R166 ;  /* 0x000000a623a67221 */ /* 0x000fe20000010000 */
[----:B------:R-:W-:Y:S01]  /*22ee0*/  FADD.FTZ R32, R2, R32 ;  /* 0x0000002002207221 */ /* 0x000fe20000010000 */
[----:B------:R-:W-:-:S02]  /*22ef0*/  MOV R164, R167 ;  /* 0x000000a700a47202 */ /* 0x000fc40000000f00 */
[----:B-1----:R-:W-:Y:S01]  /*22f00*/  HMMA.16816.F32 R92, R4, R16, R92 ;  /* 0x00000010045c723c */ /* 0x002fe2000000185c */
[----:B------:R-:W-:Y:S01]  /*22f10*/  MUFU.EX2 R193, R193 ;  /* 0x000000c100c17308 */ /* 0x000fe20000000800 */
[----:B------:R-:W-:Y:S01]  /*22f20*/  FADD.FTZ R166, R34, R166 ;  /* 0x000000a622a67221 */ /* 0x000fe20000010000 */
[----:B------:R-:W-:-:S03]  /*22f30*/  FADD.FTZ R32, R0, R32 ;  /* 0x0000002000207221 */ /* 0x000fc60000010000 */
[----:B------:R-:W-:Y:S01]  /*22f40*/  HMMA.16816.F32 R96, R4, R18, R96 ;  /* 0x000000120460723c */ /* 0x000fe20000001860 */
[----:B------:R-:W1:Y:S01]  /*22f50*/  LDSM.16.MT88.4 R16, [R227+0x14000] ;  /* 0x01400000e310783b */ /* 0x000e620000004200 */
[----:B------:R-:W-:Y:S01]  /*22f60*/  FADD.FTZ R166, R33, R166 ;  /* 0x000000a621a67221 */ /* 0x000fe20000010000 */
[----:B------:R-:W-:Y:S01]  /*22f70*/  MUFU.EX2 R194, R194 ;  /* 0x000000c200c27308 */ /* 0x000fe20000000800 */
[----:B------:R-:W-:Y:S01]  /*22f80*/  FADD.FTZ R32, R165, R32 ;  /* 0x00000020a5207221 */ /* 0x000fe20000010000 */
[----:B------:R-:W-:Y:S01]  /*22f90*/  MOV R165, R168 ;  /* 0x000000a800a57202 */ /* 0x000fe20000000f00 */
[----:B---3--:R-:W-:Y:S02]  /*22fa0*/  FADD.FTZ R166, R177, R166 ;  /* 0x000000a6b1a67221 */ /* 0x008fe40000010000 */
[----:B-----5:R-:W-:-:S03]  /*22fb0*/  FADD.FTZ R32, R181, R32 ;  /* 0x00000020b5207221 */ /* 0x020fc60000010000 */
[----:B------:R-:W-:Y:S01]  /*22fc0*/  MUFU.EX2 R192, R192 ;  /* 0x000000c000c07308 */ /* 0x000fe20000000800 */
[C---:B----4-:R-:W-:Y:S07]  /*22fd0*/  HMMA.16816.F32 R100, R4.reuse, R12, R100 ;  /* 0x0000000c0464723c */ /* 0x050fee0000001864 */
[----:B------:R-:W3:Y:S01]  /*22fe0*/  MUFU.EX2 R185, R185 ;  /* 0x000000b900b97308 */ /* 0x000ee20000000800 */
[C---:B------:R-:W-:Y:S01]  /*22ff0*/  HMMA.16816.F32 R104, R4.reuse, R14, R104 ;  /* 0x0000000e0468723c */ /* 0x040fe20000001868 */
[----:B------:R-:W4:Y:S06]  /*23000*/  LDSM.16.MT88.4 R12, [R230+0x16000] ;  /* 0x01600000e60c783b */ /* 0x000f2c0000004200 */
[----:B------:R-:W5:Y:S01]  /*23010*/  MUFU.EX2 R190, R190 ;  /* 0x000000be00be7308 */ /* 0x000f620000000800 */
[C---:B--2---:R-:W-:Y:S06]  /*23020*/  HMMA.16816.F32 R108, R4.reuse, R8, R108 ;  /* 0x00000008046c723c */ /* 0x044fec000000186c */
[C---:B------:R-:W-:Y:S01]  /*23030*/  HMMA.16816.F32 R112, R4.reuse, R10, R112 ;  /* 0x0000000a0470723c */ /* 0x040fe20000001870 */
[----:B------:R-:W2:Y:S01]  /*23040*/  LDSM.16.MT88.4 R8, [R229+0x16000] ;  /* 0x01600000e508783b */ /* 0x000ea20000004200 */
[----:B------:R-:W-:Y:S04]  /*23050*/  MUFU.EX2 R187, R187 ;  /* 0x000000bb00bb7308 */ /* 0x000fe80000000800 */
[C---:B-1----:R-:W-:Y:S04]  /*23060*/  HMMA.16816.F32 R116, R4.reuse, R16, R116 ;  /* 0x000000100474723c */ /* 0x042fe80000001874 */
[----:B------:R-:W1:Y:S02]  /*23070*/  MUFU.EX2 R186, R186 ;  /* 0x000000ba00ba7308 */ /* 0x000e640000000800 */
[C---:B------:R-:W-:Y:S01]  /*23080*/  HMMA.16816.F32 R120, R4.reuse, R18, R120 ;  /* 0x000000120478723c */ /* 0x040fe20000001878 */
[----:B------:R-:W3:Y:S05]  /*23090*/  LDSM.16.MT88.4 R16, [R227+0x16000] ;  /* 0x01600000e310783b */ /* 0x000eea0000004200 */
[----:B------:R-:W1:Y:S08]  /*230a0*/  MUFU.EX2 R176, R176 ;  /* 0x000000b000b07308 */ /* 0x000e700000000800 */
[----:B------:R-:W-:Y:S01]  /*230b0*/  MUFU.EX2 R175, R175 ;  /* 0x000000af00af7308 */ /* 0x000fe20000000800 */
[C---:B----4-:R-:W-:Y:S07]  /*230c0*/  HMMA.16816.F32 R124, R4.reuse, R12, R124 ;  /* 0x0000000c047c723c */ /* 0x050fee000000187c */
[----:B------:R-:W-:Y:S01]  /*230d0*/  MUFU.EX2 R173, R173 ;  /* 0x000000ad00ad7308 */ /* 0x000fe20000000800 */
[C---:B------:R-:W-:Y:S01]  /*230e0*/  HMMA.16816.F32 R128, R4.reuse, R14, R128 ;  /* 0x0000000e0480723c */ /* 0x040fe20000001880 */
[----:B------:R-:W4:Y:S05]  /*230f0*/  LDSM.16.MT88.4 R12, [R230+0x10800] ;  /* 0x01080000e60c783b */ /* 0x000f2a0000004200 */
[C---:B--2---:R-:W-:Y:S01]  /*23100*/  HMMA.16816.F32 R132, R4.reuse, R8, R132 ;  /* 0x000000080484723c */ /* 0x044fe20000001884 */
[----:B------:R-:W-:Y:S05]  /*23110*/  MUFU.EX2 R172, R172 ;  /* 0x000000ac00ac7308 */ /* 0x000fea0000000800 */
[C---:B------:R-:W-:Y:S01]  /*23120*/  HMMA.16816.F32 R136, R4.reuse, R10, R136 ;  /* 0x0000000a0488723c */ /* 0x040fe20000001888 */
[----:B------:R-:W2:Y:S02]  /*23130*/  LDSM.16.MT88.4 R8, [R229+0x10800] ;  /* 0x01080000e508783b */ /* 0x000ea40000004200 */
[----:B------:R-:W1:Y:S03]  /*23140*/  MUFU.EX2 R171, R171 ;  /* 0x000000ab00ab7308 */ /* 0x000e660000000800 */
[C---:B---3--:R-:W-:Y:S05]  /*23150*/  HMMA.16816.F32 R148, R4.reuse, R16, R148 ;  /* 0x000000100494723c */ /* 0x048fea0000001894 */
[----:B------:R-:W3:Y:S01]  /*23160*/  MUFU.EX2 R170, R170 ;  /* 0x000000aa00aa7308 */ /* 0x000ee20000000800 */
[----:B------:R-:W-:Y:S01]  /*23170*/  HMMA.16816.F32 R144, R4, R18, R144 ;  /* 0x000000120490723c */ /* 0x000fe20000001890 */
[----:B------:R-:W5:Y:S06]  /*23180*/  LDSM.16.MT88.4 R16, [R227+0x10800] ;  /* 0x01080000e310783b */ /* 0x000f6c0000004200 */
[C---:B------:R-:W-:Y:S01]  /*23190*/  F2FP.F16.F32.PACK_AB R4, R178.reuse, R177 ;  /* 0x000000b1b204723e */ /* 0x040fe200000000ff */
[----:B------:R-:W3:Y:S01]  /*231a0*/  MUFU.EX2 R174, R174 ;  /* 0x000000ae00ae7308 */ /* 0x000ee20000000800 */
[C---:B------:R-:W-:Y:S01]  /*231b0*/  F2FP.F16.F32.PACK_AB R5, R183.reuse, R181 ;  /* 0x000000b5b705723e */ /* 0x040fe200000000ff */
[----:B------:R-:W-:Y:S01]  /*231c0*/  FADD.FTZ R178, R178, R166 ;  /* 0x000000a6b2b27221 */ /* 0x000fe20000010000 */
[----:B------:R-:W-:Y:S01]  /*231d0*/  F2FP.F16.F32.PACK_AB R6, R180, R179 ;  /* 0x000000b3b406723e */ /* 0x000fe200000000ff */
[----:B------:R-:W-:Y:S01]  /*231e0*/  FADD.FTZ R183, R183, R32 ;  /* 0x00000020b7b77221 */ /* 0x000fe20000010000 */
[----:B------:R-:W-:Y:S01]  /*231f0*/  F2FP.F16.F32.PACK_AB R7, R184, R182 ;  /* 0x000000b6b807723e */ /* 0x000fe200000000ff */
[----:B------:R-:W-:-:S02]  /*23200*/  FADD.FTZ R178, R179, R178 ;  /* 0x000000b2b3b27221 */ /* 0x000fc40000010000 */
[----:B------:R-:W3:Y:S01]  /*23210*/  MUFU.EX2 R195, R195 ;  /* 0x000000c300c37308 */ /* 0x000ee20000000800 */
[----:B------:R-:W-:Y:S01]  /*23220*/  FADD.FTZ R183, R182, R183 ;  /* 0x000000b7b6b77221 */ /* 0x000fe20000010000 */
[----:B------:R-:W-:Y:S02]  /*23230*/  FADD.FTZ R180, R180, R178 ;  /* 0x000000b2b4b47221 */ /* 0x000fe40000010000 */
[----:B----4-:R-:W-:Y:S01]  /*23240*/  HMMA.16816.F32 R160, R4, R12, R160 ;  /* 0x0000000c04a0723c */ /* 0x010fe200000018a0 */
[----:B------:R-:W-:Y:S01]  /*23250*/  FADD.FTZ R184, R184, R183 ;  /* 0x000000b7b8b87221 */ /* 0x000fe20000010000 */
[----:B------:R-:W-:-:S03]  /*23260*/  FADD.FTZ R180, R191, R180 ;  /* 0x000000b4bfb47221 */ /* 0x000fc60000010000 */
        /* <DEDUP_REMOVED lines=12> */
[C---:B----4-:R-:W-:Y:S06]  /*23330*/  HMMA.16816.F32 R60, R4.reuse, R12, R60 ;  /* 0x0000000c043c723c */ /* 0x050fec000000183c */
        /* <DEDUP_REMOVED lines=33> */
[----:B------:R-:W-:Y:S01]  /*23550*/  HMMA.16816.F32 R144, R4, R18, R144 ;  /* 0x000000120490723c */ /* 0x000fe20000001890 */
[----:B------:R-:W5:Y:S06]  /*23560*/  LDSM.16.MT88.4 R16, [R227+0x11000] ;  /* 0x01100000e310783b */ /* 0x000f6c0000004200 */
[C---:B------:R-:W-:Y:S01]  /*23570*/  F2FP.F16.F32.PACK_AB R4, R193.reuse, R191 ;  /* 0x000000bfc104723e */ /* 0x040fe200000000ff */
[----:B------:R-:W-:Y:S01]  /*23580*/  FADD.FTZ R193, R193, R180 ;  /* 0x000000b4c1c17221 */ /* 0x000fe20000010000 */
[C---:B------:R-:W-:Y:S01]  /*23590*/  F2FP.F16.F32.PACK_AB R5, R190.reuse, R185 ;  /* 0x000000b9be05723e */ /* 0x040fe200000000ff */
[----:B------:R-:W-:Y:S01]  /*235a0*/  FADD.FTZ R190, R190, R184 ;  /* 0x000000b8bebe7221 */ /* 0x000fe20000010000 */
[----:B------:R-:W-:Y:S01]  /*235b0*/  F2FP.F16.F32.PACK_AB R6, R192, R194 ;  /* 0x000000c2c006723e */ /* 0x000fe200000000ff */
[----:B------:R-:W-:Y:S01]  /*235c0*/  FADD.FTZ R193, R194, R193 ;  /* 0x000000c1c2c17221 */ /* 0x000fe20000010000 */
[----:B-1----:R-:W-:Y:S01]  /*235d0*/  F2FP.F16.F32.PACK_AB R7, R186, R187 ;  /* 0x000000bbba07723e */ /* 0x002fe200000000ff */
        /* <DEDUP_REMOVED lines=106> */
.L_x_4471:
[----:B------:R-:W-:Y:S05]  /*23c80*/  @!P5 BRA `(.L_x_4480) ;  /* 0x0000004c001cd947 */ /* 0x000fea0003800000 */
[----:B------:R-:W-:Y:S02]  /*23c90*/  MOV R2, R164 ;  /* 0x000000a400027202 */ /* 0x000fe40000000f00 */
[----:B------:R-:W-:-:S07]  /*23ca0*/  MOV R0, R165 ;  /* 0x000000a500007202 */ /* 0x000fce0000000f00 */
.L_x_4489:
        /* <DEDUP_REMOVED lines=81> */
.L_x_4482:
[----:B-1----:R-:W-:Y:S02]  /*241c0*/  R2UR UR4, R164 ;  /* 0x00000000a40472ca */ /* 0x002fe400000e0000 */
[----:B------:R-:W-:Y:S11]  /*241d0*/  R2UR UR5, R165 ;  /* 0x00000000a50572ca */ /* 0x000ff600000e0000 */
[----:B------:R-:W-:Y:S02]  /*241e0*/  @!UPT UIADD3 URZ, URZ, URZ, URZ ;  /* 0x0000003f3f3ff290 */ /* 0x000fe4000fffe03f */
[----:B--2---:R-:W2:Y:S02]  /*241f0*/  LD.E R8, desc[UR4][R166.64+0x40] ;  /* 0x00004004a6087980 */ /* 0x004ea4000c101900 */
[----:B--2---:R-:W-:Y:S05]  /*24200*/  IMAD.U32 R8, R8, -0x40, RZ ;  /* 0xffffffc008087824 */ /* 0x004fea00078e00ff */
[----:B------:R-:W-:Y:S02]  /*24210*/  SHF.R.S32.HI R5, RZ, 0x1f, R8 ;  /* 0x0000001fff057819 */ /* 0x000fe40000011408 */
.L_x_4483:
[----:B------:R-:W-:Y:S05]  /*24220*/  BSYNC B0 ;  /* 0x0000000000007941 */ /* 0x000fea0003800000 */
.L_x_4481:
        /* <DEDUP_REMOVED lines=105> */
[----:B------:R-:W-:Y:S01]  /*248c0*/  ISETP.GT.AND P0, PT, R246, R235, PT ;  /* 0x000000ebf600720c */ /* 0x000fe20003f04270 */
        /* <DEDUP_REMOVED lines=235> */
[C---:B--2---:R-:W-:Y:S06]  /*25780*/  HMMA.16816.F32 R4, R172.reuse, R176, R4 ;  /* 0x000000b0ac04723c */ /* 0x044fec0000001804 */
[C---:B------:R-:W-:Y:S06]  /*25790*/  HMMA.16816.F32 R8, R172.reuse, R178, R8 ;  /* 0x000000b2ac08723c */ /* 0x040fec0000001808 */
[C---:B-----5:R-:W-:Y:S06]  /*257a0*/  HMMA.16816.F32 R12, R172.reuse, R180, R12 ;  /* 0x000000b4ac0c723c */ /* 0x060fec000000180c */
[C---:B------:R-:W-:Y:S06]  /*257b0*/  HMMA.16816.F32 R16, R172.reuse, R182, R16 ;  /* 0x000000b6ac10723c */ /* 0x040fec0000001810 */
[C---:B------:R-:W-:Y:S06]  /*257c0*/  HMMA.16816.F32 R20, R172.reuse, R188, R20 ;  /* 0x000000bcac14723c */ /* 0x040fec0000001814 */
[C---:B------:R-:W-:Y:S05]  /*257d0*/  HMMA.16816.F32 R24, R172.reuse, R190, R24 ;  /* 0x000000beac18723c */ /* 0x040fea0000001818 */
[----:B------:R-:W-:Y:S01]  /*257e0*/  IMAD.MOV.U32 R189, RZ, RZ, R250 ;  /* 0x000000ffffbd7224 */ /* 0x000fe200078e00fa */
[C---:B---3--:R-:W-:Y:S05]  /*257f0*/  HMMA.16816.F32 R28, R172.reuse, R200, R28 ;  /* 0x000000c8ac1c723c */ /* 0x048fea000000181c */
        /* <DEDUP_REMOVED lines=81> */
.L_x_4487:
[----:B------:R-:W-:Y:S02]  /*25d10*/  R2UR UR4, R164 ;  /* 0x00000000a40472ca */ /* 0x000fe400000e0000 */
[----:B------:R-:W-:Y:S11]  /*25d20*/  R2UR UR5, R165 ;  /* 0x00000000a50572ca */ /* 0x000ff600000e0000 */
[----:B------:R-:W-:Y:S02]  /*25d30*/  @!UPT UIADD3 URZ, URZ, URZ, URZ ;  /* 0x0000003f3f3ff290 */ /* 0x000fe4000fffe03f */
[----:B------:R-:W2:Y:S02]  /*25d40*/  LD.E R176, desc[UR4][R166.64+0x38] ;  /* 0x00003804a6b07980 */ /* 0x000ea4000c101900 */
[----:B--2---:R-:W-:Y:S05]  /*25d50*/  IMAD.U32 R176, R176, -0x40, RZ ;  /* 0xffffffc0b0b07824 */ /* 0x004fea00078e00ff */
[----:B------:R-:W-:Y:S02]  /*25d60*/  SHF.R.S32.HI R169, RZ, 0x1f, R176 ;  /* 0x0000001fffa97819 */ /* 0x000fe400000114b0 */
.L_x_4488:
[----:B------:R-:W-:Y:S05]  /*25d70*/  BSYNC B0 ;  /* 0x0000000000007941 */ /* 0x000fea0003800000 */
.L_x_4486:
        /* <DEDUP_REMOVED lines=135> */
.L_x_4485:
[----:B------:R-:W-:Y:S05]  /*265f0*/  BSYNC B1 ;  /* 0x0000000000017941 */ /* 0x000fea0003800000 */
.L_x_4484:
[----:B------:R-:W-:Y:S01]  /*26600*/  R2UR UR4, R164 ;  /* 0x00000000a40472ca */ /* 0x000fe200000e0000 */
[----:B-1----:R-:W-:Y:S01]  /*26610*/  LDSM.16.MT88.4 R172, [R229+0x10000] ;  /* 0x01000000e5ac783b */ /* 0x002fe20000004200 */
[----:B------:R-:W-:Y:S01]  /*26620*/  R2UR UR5, R165 ;  /* 0x00000000a50572ca */ /* 0x000fe200000e0000 */
[----:B------:R-:W1:Y:S06]  /*26630*/  S2R R164, SR_TID.X ;  /* 0x0000000000a47919 */ /* 0x000e6c0000002100 */
[----:B------:R-:W-:Y:S08]  /*26640*/  LDSM.16.MT88.4 R176, [R228+0x10000] ;  /* 0x01000000e4b0783b */ /* 0x000ff00000004200 */
[----:B------:R2:W3:Y:S04]  /*26650*/  LD.E R166, desc[UR4][R166.64+0xdc] ;  /* 0x0000dc04a6a67980 */ /* 0x0004e8000c101900 */
[----:B------:R-:W-:Y:S08]  /*26660*/  LDSM.16.MT88.4 R180, [R228+0x10800] ;  /* 0x01080000e4b4783b */ /* 0x000ff00000004200 */
[----:B------:R-:W-:Y:S01]  /*26670*/  LDSM.16.MT88.4 R184, [R229+0x14800] ;  /* 0x01480000e5b8783b */ /* 0x000fe20000004200 */
[----:B-1----:R-:W-:Y:S04]  /*26680*/  SHF.L.U32 R164, R164, 0x1, RZ ;  /* 0x00000001a4a47819 */ /* 0x002fe800000006ff */
[----:B------:R-:W-:Y:S04]  /*26690*/  LOP3.LUT R164, R164, 0x6, RZ, 0xc0, !PT ;  /* 0x00000006a4a47812 */ /* 0x000fe800078ec0ff */
[----:B------:R-:W-:Y:S04]  /*266a0*/  LEA R164, R246, R164, 0x6 ;  /* 0x000000a4f6a47211 */ /* 0x000fe800078e30ff */
[C---:B--2---:R-:W-:Y:S02]  /*266b0*/  IADD3 R167, R164.reuse, 0x1, RZ ;  /* 0x00000001a4a77810 */ /* 0x044fe40007ffe0ff */
[----:B------:R-:W-:Y:S02]  /*266c0*/  I2FP.F32.S32 R168, R164 ;  /* 0x000000a400a87245 */ /* 0x000fe40000201400 */
[----:B------:R-:W-:Y:S02]  /*266d0*/  I2FP.F32.S32 R167, R167 ;  /* 0x000000a700a77245 */ /* 0x000fe40000201400 */
[C---:B------:R-:W-:Y:S01]  /*266e0*/  IADD3 R165, R164.reuse, 0x8, RZ ;  /* 0x00000008a4a57810 */ /* 0x040fe20007ffe0ff */
        /* <DEDUP_REMOVED lines=11> */
[C---:B------:R-:W-:Y:S01]  /*267a0*/  IADD3 R167, R164.reuse, 0x19, RZ ;  /* 0x00000019a4a77810 */ /* 0x040fe20007ffe0ff */
[CC--:B------:R-:W-:Y:S01]  /*267b0*/  FFMA.FTZ R11, R3.reuse, R168.reuse, R11 ;  /* 0x000000a8030b7223 */ /* 0x0c0fe2000001000b */
[C---:B------:R-:W-:Y:S01]  /*267c0*/  FFMA.FTZ R9, R3.reuse, R168, R9 ;  /* 0x000000a803097223 */ /* 0x040fe20000010009 */
[C---:B------:R-:W-:Y:S01]  /*267d0*/  IADD3 R168, R164.reuse, 0x18, RZ ;  /* 0x00000018a4a87810 */ /* 0x040fe20007ffe0ff */
[C---:B------:R-:W-:Y:S01]  /*267e0*/  FFMA.FTZ R10, R3.reuse, R165, R10 ;  /* 0x000000a5030a7223 */ /* 0x040fe2000001000a */
[----:B------:R-:W-:Y:S01]  /*267f0*/  I2FP.F32.S32 R167, R167 ;  /* 0x000000a700a77245 */ /* 0x000fe20000201400 */
[C---:B------:R-:W-:Y:S01]  /*26800*/  FFMA.FTZ R8, R3.reuse, R165, R8 ;  /* 0x000000a503087223 */ /* 0x040fe20000010008 */
[----:B------:R-:W-:Y:S02]  /*26810*/  I2FP.F32.S32 R168, R168 ;  /* 0x000000a800a87245 */ /* 0x000fe40000201400 */
[----:B------:R-:W-:Y:S01]  /*26820*/  IADD3 R165, R164, 0x11, RZ ;  /* 0x00000011a4a57810 */ /* 0x000fe20007ffe0ff */
[CC--:B------:R-:W-:Y:S01]  /*26830*/  FFMA.FTZ R19, R3.reuse, R167.reuse, R19 ;  /* 0x000000a703137223 */ /* 0x0c0fe20000010013 */
[C---:B------:R-:W-:Y:S01]  /*26840*/  FFMA.FTZ R17, R3.reuse, R167, R17 ;  /* 0x000000a703117223 */ /* 0x040fe20000010011 */
[----:B------:R-:W-:Y:S01]  /*26850*/  FMNMX.FTZ R167, R6, R2, !PT ;  /* 0x0000000206a77209 */ /* 0x000fe20007810000 */
[CC--:B------:R-:W-:Y:S01]  /*26860*/  FFMA.FTZ R18, R3.reuse, R168.reuse, R18 ;  /* 0x000000a803127223 */ /* 0x0c0fe20000010012 */
[----:B------:R-:W-:Y:S01]  /*26870*/  FFMA.FTZ R16, R3, R168, R16 ;  /* 0x000000a803107223 */ /* 0x000fe20000010010 */
[----:B------:R-:W-:Y:S02]  /*26880*/  IADD3 R168, R164, 0x21, RZ ;  /* 0x00000021a4a87810 */ /* 0x000fe40007ffe0ff */
[----:B------:R-:W-:Y:S02]  /*26890*/  FMNMX.FTZ R167, R7, R167, !PT ;  /* 0x000000a707a77209 */ /* 0x000fe40007810000 */
[----:B------:R-:W-:Y:S02]  /*268a0*/  FMNMX.FTZ R169, R4, R0, !PT ;  /* 0x0000000004a97209 */ /* 0x000fe40007810000 */
[----:B------:R-:W-:Y:S02]  /*268b0*/  I2FP.F32.S32 R165, R165 ;  /* 0x000000a500a57245 */ /* 0x000fe40000201400 */
[----:B------:R-:W-:Y:S02]  /*268c0*/  I2FP.F32.S32 R168, R168 ;  /* 0x000000a800a87245 */ /* 0x000fe40000201400 */
[----:B------:R-:W-:Y:S01]  /*268d0*/  FMNMX.FTZ R167, R10, R167, !PT ;  /* 0x000000a70aa77209 */ /* 0x000fe20007810000 */
[----:B------:R-:W-:Y:S01]  /*268e0*/  FFMA.FTZ R15, R3, R165, R15 ;  /* 0x000000a5030f7223 */ /* 0x000fe2000001000f */
[----:B------:R-:W-:Y:S01]  /*268f0*/  FMNMX.FTZ R169, R5, R169, !PT ;  /* 0x000000a905a97209 */ /* 0x000fe20007810000 */
[C---:B------:R-:W-:Y:S01]  /*26900*/  FFMA.FTZ R13, R3.reuse, R165, R13 ;  /* 0x000000a5030d7223 */ /* 0x040fe2000001000d */
[CC--:B------:R-:W-:Y:S01]  /*26910*/  FFMA.FTZ R23, R3.reuse, R168.reuse, R23 ;  /* 0x000000a803177223 */ /* 0x0c0fe20000010017 */
[----:B------:R-:W-:Y:S01]  /*26920*/  FFMA.FTZ R21, R3, R168, R21 ;  /* 0x000000a803157223 */ /* 0x000fe20000010015 */
[----:B------:R-:W-:Y:S02]  /*26930*/  FMNMX.FTZ R168, R11, R167, !PT ;  /* 0x000000a70ba87209 */ /* 0x000fe40007810000 */
[----:B------:R-:W-:Y:S02]  /*26940*/  IADD3 R165, R164, 0x20, RZ ;  /* 0x00000020a4a57810 */ /* 0x000fe40007ffe0ff */
[----:B------:R-:W-:Y:S02]  /*26950*/  FMNMX.FTZ R169, R8, R169, !PT ;  /* 0x000000a908a97209 */ /* 0x000fe40007810000 */
[----:B------:R-:W-:Y:S02]  /*26960*/  FMNMX.FTZ R168, R14, R168, !PT ;  /* 0x000000a80ea87209 */ /* 0x000fe40007810000 */
[----:B------:R-:W-:Y:S02]  /*26970*/  I2FP.F32.S32 R165, R165 ;  /* 0x000000a500a57245 */ /* 0x000fe40000201400 */
[----:B------:R-:W-:Y:S02]  /*26980*/  FMNMX.FTZ R169, R9, R169, !PT ;  /* 0x000000a909a97209 */ /* 0x000fe40007810000 */
[----:B------:R-:W-:Y:S01]  /*26990*/  FMNMX.FTZ R168, R15, R168, !PT ;  /* 0x000000a80fa87209 */ /* 0x000fe20007810000 */
[CC--:B------:R-:W-:Y:S01]  /*269a0*/  FFMA.FTZ R22, R3.reuse, R165.reuse, R22 ;  /* 0x000000a503167223 */ /* 0x0c0fe20000010016 */
        /* <DEDUP_REMOVED lines=10> */
[----:B------:R-:W-:Y:S01]  /*26a50*/  I2FP.F32.S32 R170, R170 ;  /* 0x000000aa00aa7245 */ /* 0x000fe20000201400 */
[C---:B------:R-:W-:Y:S01]  /*26a60*/  FFMA.FTZ R25, R3.reuse, R165, R25 ;  /* 0x000000a503197223 */ /* 0x040fe20000010019 */
[----:B------:R-:W-:Y:S02]  /*26a70*/  FMNMX.FTZ R165, R22, R168, !PT ;  /* 0x000000a816a57209 */ /* 0x000fe40007810000 */
[----:B------:R-:W-:Y:S01]  /*26a80*/  IADD3 R167, R164, 0x30, RZ ;  /* 0x00000030a4a77810 */ /* 0x000fe20007ffe0ff */
[-C--:B------:R-:W-:Y:S01]  /*26a90*/  FFMA.FTZ R26, R3, R170.reuse, R26 ;  /* 0x000000aa031a7223 */ /* 0x080fe2000001001a */
[----:B------:R-:W-:Y:S01]  /*26aa0*/  FMNMX.FTZ R169, R17, R169, !PT ;  /* 0x000000a911a97209 */ /* 0x000fe20007810000 */
[----:B------:R-:W-:Y:S01]  /*26ab0*/  FFMA.FTZ R24, R3, R170, R24 ;  /* 0x000000aa03187223 */ /* 0x000fe20000010018 */
[----:B------:R-:W-:Y:S02]  /*26ac0*/  I2FP.F32.S32 R167, R167 ;  /* 0x000000a700a77245 */ /* 0x000fe40000201400 */
        /* <DEDUP_REMOVED lines=8> */
[----:B------:R-:W-:Y:S02]  /*26b50*/  IADD3 R167, R164, 0x38, RZ ;  /* 0x00000038a4a77810 */ /* 0x000fe40007ffe0ff */
[----:B------:R-:W-:Y:S01]  /*26b60*/  FMNMX.FTZ R165, R27, R165, !PT ;  /* 0x000000a51ba57209 */ /* 0x000fe20007810000 */
[CC--:B------:R-:W-:Y:S01]  /*26b70*/  FFMA.FTZ R31, R3.reuse, R168.reuse, R31 ;  /* 0x000000a8031f7223 */ /* 0x0c0fe2000001001f */
[----:B------:R-:W-:Y:S01]  /*26b80*/  FMNMX.FTZ R169, R24, R169, !PT ;  /* 0x000000a918a97209 */ /* 0x000fe20007810000 */
[C---:B------:R-:W-:Y:S01]  /*26b90*/  FFMA.FTZ R29, R3.reuse, R168, R29 ;  /* 0x000000a8031d7223 */ /* 0x040fe2000001001d */
[----:B------:R-:W-:Y:S02]  /*26ba0*/  I2FP.F32.S32 R167, R167 ;  /* 0x000000a700a77245 */ /* 0x000fe40000201400 */
[----:B------:R-:W-:Y:S02]  /*26bb0*/  IADD3 R164, R164, 0x39, RZ ;  /* 0x00000039a4a47810 */ /* 0x000fe40007ffe0ff */
[----:B------:R-:W-:Y:S01]  /*26bc0*/  FMNMX.FTZ R165, R30, R165, !PT ;  /* 0x000000a51ea57209 */ /* 0x000fe20007810000 */
[----:B------:R-:W-:Y:S01]  /*26bd0*/  FFMA.FTZ R34, R3, R167, R34 ;  /* 0x000000a703227223 */ /* 0x000fe20000010022 */
[----:B------:R-:W-:Y:S01]  /*26be0*/  FMNMX.FTZ R168, R25, R169, !PT ;  /* 0x000000a919a87209 */ /* 0x000fe20007810000 */
[----:B------:R-:W-:Y:S01]  /*26bf0*/  FFMA.FTZ R32, R3, R167, R32 ;  /* 0x000000a703207223 */ /* 0x000fe20000010020 */
[----:B------:R-:W-:Y:S02]  /*26c00*/  I2FP.F32.S32 R164, R164 ;  /* 0x000000a400a47245 */ /* 0x000fe40000201400 */
        /* <DEDUP_REMOVED lines=20> */
[----:B------:R-:W-:Y:S01]  /*26d50*/  FADD.FTZ R167, -R165, R0 ;  /* 0x00000000a5a77221 */ /* 0x000fe20000010100 */
        /* <DEDUP_REMOVED lines=20> */
[-C--:B------:R-:W-:Y:S01]  /*26ea0*/  FFMA.FTZ R201, R19, R166.reuse, -R197 ;  /* 0x000000a613c97223 */ /* 0x080fe200000108c5 */
        /* <DEDUP_REMOVED lines=90> */
[----:B------:R-:W-:Y:S01]  /*27450*/  ISETP.GT.AND P0, PT, R246, R235, PT ;  /* 0x000000ebf600720c */ /* 0x000fe20003f04270 */
[C---:B------:R-:W-:Y:S01]  /*27460*/  FMUL.FTZ R98, R0.reuse, R98 ;  /* 0x0000006200627220 */ /* 0x040fe20000410000 */
[C---:B------:R-:W-:Y:S03]  /*27470*/  HMMA.16816.F32 R36, R160.reuse, R172, R36 ;  /* 0x000000aca024723c */ /* 0x040fe60000001824 */
[----:B------:R-:W-:Y:S03]  /*27480*/  FMUL.FTZ R99, R0, R99 ;  /* 0x0000006300637220 */ /* 0x000fe60000410000 */
[C---:B------:R-:W-:Y:S01]  /*27490*/  HMMA.16816.F32 R40, R160.reuse, R174, R40 ;  /* 0x000000aea028723c */ /* 0x040fe20000001828 */
[----:B------:R-:W2:Y:S01]  /*274a0*/  LDSM.16.MT88.4 R172, [R229+0x12000] ;  /* 0x01200000e5ac783b */ /* 0x000ea20000004200 */
[----:B------:R-:W-:Y:S03]  /*274b0*/  MUFU.EX2 R202, R202 ;  /* 0x000000ca00ca7308 */ /* 0x000fe60000000800 */
[C---:B------:R-:W-:Y:S01]  /*274c0*/  FMUL.FTZ R96, R2.reuse, R96 ;  /* 0x0000006002607220 */ /* 0x040fe20000410000 */
[C---:B------:R-:W-:Y:S06]  /*274d0*/  HMMA.16816.F32 R44, R160.reuse, R176, R44 ;  /* 0x000000b0a02c723c */ /* 0x040fec000000182c */
[----:B------:R-:W4:Y:S01]  /*274e0*/  MUFU.EX2 R201, R201 ;  /* 0x000000c900c97308 */ /* 0x000f220000000800 */
[----:B------:R-:W-:Y:S01]  /*274f0*/  FMUL.FTZ R97, R2, R97 ;  /* 0x0000006102617220 */ /* 0x000fe20000410000 */
[C---:B------:R-:W-:Y:S01]  /*27500*/  HMMA.16816.F32 R48, R160.reuse, R178, R48 ;  /* 0x000000b2a030723c */ /* 0x040fe20000001830 */
[----:B------:R-:W-:Y:S02]  /*27510*/  LDSM.16.MT88.4 R176, [R229+0x10800] ;  /* 0x01080000e5b0783b */ /* 0x000fe40000004200 */
[C---:B------:R-:W-:Y:S03]  /*27520*/  FMUL.FTZ R102, R0.reuse, R102 ;  /* 0x0000006600667220 */ /* 0x040fe60000410000 */
[C---:B---3--:R-:W-:Y:S02]  /*27530*/  HMMA.16816.F32 R52, R160.reuse, R156, R52 ;  /* 0x0000009ca034723c */ /* 0x048fe40000001834 */
[----:B------:R-:W-:Y:S03]  /*27540*/  MUFU.EX2 R203, R203 ;  /* 0x000000cb00cb7308 */ /* 0x000fe60000000800 */
        /* <DEDUP_REMOVED lines=68> */
[C---:B------:R-:W-:Y:S03]  /*27990*/  FMUL.FTZ R141, R2.reuse, R141 ;  /* 0x0000008d028d7220 */ /* 0x040fe60000410000 */
[-CC-:B------:R-:W-:Y:S01]  /*279a0*/  FFMA.FTZ R250, R13, R166.reuse, -R198.reuse ;  /* 0x000000a60dfa7223 */ /* 0x180fe200000108c6 */
[----:B------:R-:W-:Y:S01]  /*279b0*/  FMUL.FTZ R13, R2, R153 ;  /* 0x00000099020d7220 */ /* 0x000fe20000410000 */
[-CC-:B------:R-:W-:Y:S01]  /*279c0*/  FFMA.FTZ R251, R16, R166.reuse, -R198.reuse ;  /* 0x000000a610fb7223 */ /* 0x180fe200000108c6 */
[----:B------:R-:W-:Y:S01]  /*279d0*/  LDSM.16.MT88.4 R152, [R227+0x10800] ;  /* 0x01080000e398783b */ /* 0x000fe20000004200 */
[----:B------:R-:W-:Y:S01]  /*279e0*/  FFMA.FTZ R252, R17, R166, -R198 ;  /* 0x000000a611fc7223 */ /* 0x000fe200000108c6 */
[C---:B------:R-:W-:Y:S01]  /*279f0*/  FMUL.FTZ R18, R0.reuse, R150 ;  /* 0x0000009600127220 */ /* 0x040fe20000410000 */
[C---:B---3--:R-:W-:Y:S01]  /*27a00*/  HMMA.16816.F32 R124, R160.reuse, R156, R124 ;  /* 0x0000009ca07c723c */ /* 0x048fe2000000187c */
[----:B------:R-:W3:Y:S02]  /*27a10*/  MUFU.EX2 R250, R250 ;  /* 0x000000fa00fa7308 */ /* 0x000ee40000000800 */
[----:B------:R-:W-:Y:S01]  /*27a20*/  FMUL.FTZ R19, R0, R151 ;  /* 0x0000009700137220 */ /* 0x000fe20000410000 */
[----:B----4-:R-:W-:Y:S01]  /*27a30*/  F2FP.F16.F32.PACK_AB R151, R201, R202 ;  /* 0x000000cac997723e */ /* 0x010fe200000000ff */
[C---:B------:R-:W-:Y:S01]  /*27a40*/  FMUL.FTZ R16, R2.reuse, R148 ;  /* 0x0000009402107220 */ /* 0x040fe20000410000 */
[C---:B------:R-:W-:Y:S01]  /*27a50*/  HMMA.16816.F32 R128, R160.reuse, R158, R128 ;  /* 0x0000009ea080723c */ /* 0x040fe20000001880 */
[----:B------:R-:W4:Y:S04]  /*27a60*/  LDSM.16.MT88.4 R156, [R227+0x16000] ;  /* 0x01600000e39c783b */ /* 0x000f280000004200 */
[----:B------:R-:W-:Y:S01]  /*27a70*/  MUFU.EX2 R251, R251 ;  /* 0x000000fb00fb7308 */ /* 0x000fe20000000800 */
[----:B------:R-:W-:Y:S01]  /*27a80*/  FMUL.FTZ R17, R2, R149 ;  /* 0x0000009502117220 */ /* 0x000fe20000410000 */
[C---:B-1----:R-:W-:Y:S04]  /*27a90*/  HMMA.16816.F32 R132, R160.reuse, R168, R132 ;  /* 0x000000a8a084723c */ /* 0x042fe80000001884 */
[----:B------:R-:W-:Y:S02]  /*27aa0*/  F2FP.F16.F32.PACK_AB R149, R200, R199 ;  /* 0x000000c7c895723e */ /* 0x000fe400000000ff */
[C---:B------:R-:W-:Y:S01]  /*27ab0*/  HMMA.16816.F32 R136, R160.reuse, R170, R136 ;  /* 0x000000aaa088723c */ /* 0x040fe20000001888 */
[----:B------:R-:W1:Y:S01]  /*27ac0*/  LDSM.16.MT88.4 R168, [R230+0x10800] ;  /* 0x01080000e6a8783b */ /* 0x000e620000004200 */
[----:B------:R-:W5:Y:S03]  /*27ad0*/  MUFU.EX2 R252, R252 ;  /* 0x000000fc00fc7308 */ /* 0x000f660000000800 */
[----:B---3--:R-:W-:Y:S01]  /*27ae0*/  F2FP.F16.F32.PACK_AB R148, R250, R203 ;  /* 0x000000cbfa94723e */ /* 0x008fe200000000ff */
[C---:B--2---:R-:W-:Y:S05]  /*27af0*/  HMMA.16816.F32 R140, R160.reuse, R172, R140 ;  /* 0x000000aca08c723c */ /* 0x044fea000000188c */
[C---:B------:R-:W-:Y:S01]  /*27b00*/  FMUL.FTZ R146, R0.reuse, R146 ;  /* 0x0000009200927220 */ /* 0x040fe20000410000 */
[C---:B------:R-:W-:Y:S01]  /*27b10*/  HMMA.16816.F32 R12, R160.reuse, R174, R12 ;  /* 0x000000aea00c723c */ /* 0x040fe2000000180c */
[----:B------:R-:W-:Y:S04]  /*27b20*/  LDSM.16.MT88.4 R172, [R227+0x12800] ;  /* 0x01280000e3ac783b */ /* 0x000fe80000004200 */
[----:B------:R-:W-:Y:S01]  /*27b30*/  FMUL.FTZ R147, R0, R147 ;  /* 0x0000009300937220 */ /* 0x000fe20000410000 */
[C---:B------:R-:W-:Y:S01]  /*27b40*/  FMUL.FTZ R144, R2.reuse, R144 ;  /* 0x0000009002907220 */ /* 0x040fe20000410000 */
[----:B------:R-:W-:Y:S01]  /*27b50*/  FMUL.FTZ R145, R2, R145 ;  /* 0x0000009102917220 */ /* 0x000fe20000410000 */
[----:B-----5:R-:W-:Y:S03]  /*27b60*/  F2FP.F16.F32.PACK_AB R150, R252, R251 ;  /* 0x000000fbfc96723e */ /* 0x020fe600000000ff */
[----:B------:R-:W-:Y:S01]  /*27b70*/  FFMA.FTZ R196, R2, R249, R196 ;  /* 0x000000f902c47223 */ /* 0x000fe200000100c4 */
[----:B------:R-:W-:Y:S01]  /*27b80*/  MOV R2, R164 ;  /* 0x000000a400027202 */ /* 0x000fe20000000f00 */
[----:B------:R-:W-:Y:S01]  /*27b90*/  FFMA.FTZ R195, R0, R248, R195 ;  /* 0x000000f800c37223 */ /* 0x000fe200000100c3 */
[----:B------:R-:W-:Y:S01]  /*27ba0*/  MOV R0, R165 ;  /* 0x000000a500007202 */ /* 0x000fe20000000f00 */
[----:B------:R-:W-:Y:S01]  /*27bb0*/  FADD.FTZ R196, R194, R196 ;  /* 0x000000c4c2c47221 */ /* 0x000fe20000010000 */
[C---:B----4-:R-:W-:Y:S03]  /*27bc0*/  HMMA.16816.F32 R16, R160.reuse, R156, R16 ;  /* 0x0000009ca010723c */ /* 0x050fe60000001810 */
[----:B------:R-:W-:Y:S01]  /*27bd0*/  FADD.FTZ R195, R191, R195 ;  /* 0x000000c3bfc37221 */ /* 0x000fe20000010000 */
[----:B------:R-:W-:Y:S02]  /*27be0*/  FADD.FTZ R196, R193, R196 ;  /* 0x000000c4c1c47221 */ /* 0x000fe40000010000 */
[----:B------:R-:W-:Y:S01]  /*27bf0*/  HMMA.16816.F32 R144, R160, R158, R144 ;  /* 0x0000009ea090723c */ /* 0x000fe20000001890 */
[----:B------:R-:W2:Y:S04]  /*27c00*/  LDSM.16.MT88.4 R156, [R230+0x12800] ;  /* 0x01280000e69c783b */ /* 0x000ea80000004200 */
[----:B------:R-:W-:Y:S01]  /*27c10*/  FADD.FTZ R195, R190, R195 ;  /* 0x000000c3bec37221 */ /* 0x000fe20000010000 */
[C---:B-1----:R-:W-:Y:S03]  /*27c20*/  HMMA.16816.F32 R4, R148.reuse, R168, R4 ;  /* 0x000000a89404723c */ /* 0x042fe60000001804 */
[----:B------:R-:W1:Y:S02]  /*27c30*/  LDSM.16.MT88.4 R160, [R229+0x12800] ;  /* 0x01280000e5a0783b */ /* 0x000e640000004200 */
[----:B------:R-:W-:Y:S01]  /*27c40*/  FADD.FTZ R196, R192, R196 ;  /* 0x000000c4c0c47221 */ /* 0x000fe20000010000 */
[C---:B------:R-:W-:Y:S05]  /*27c50*/  HMMA.16816.F32 R8, R148.reuse, R170, R8 ;  /* 0x000000aa9408723c */ /* 0x040fea0000001808 */
[----:B------:R-:W3:Y:S01]  /*27c60*/  LDSM.16.MT88.4 R168, [R228+0x12800] ;  /* 0x01280000e4a8783b */ /* 0x000ee20000004200 */
        /* <DEDUP_REMOVED lines=39> */
[----:B------:R-:W-:Y:S04]  /*27ee0*/  MUFU.EX2 R184, R184 ;  /* 0x000000b800b87308 */ /* 0x000fe80000000800 */
[-CC-:B------:R-:W-:Y:S01]  /*27ef0*/  FFMA.FTZ R180, R26, R166.reuse, -R197.reuse ;  /* 0x000000a61ab47223 */ /* 0x180fe200000108c5 */
[C---:B------:R-:W-:Y:S05]  /*27f00*/  HMMA.16816.F32 R116, R148.reuse, R152, R116 ;  /* 0x000000989474723c */ /* 0x040fea0000001874 */
[----:B------:R-:W-:Y:S01]  /*27f10*/  MUFU.EX2 R186, R186 ;  /* 0x000000ba00ba7308 */ /* 0x000fe20000000800 */
[-CC-:B------:R-:W-:Y:S01]  /*27f20*/  FFMA.FTZ R181, R27, R166.reuse, -R197.reuse ;  /* 0x000000a61bb57223 */ /* 0x180fe200000108c5 */
[C---:B------:R-:W-:Y:S01]  /*27f30*/  HMMA.16816.F32 R120, R148.reuse, R154, R120 ;  /* 0x0000009a9478723c */ /* 0x040fe20000001878 */
[----:B------:R-:W4:Y:S03]  /*27f40*/  LDSM.16.MT88.4 R152, [R230+0x11000] ;  /* 0x01100000e698783b */ /* 0x000f260000004200 */
[-CC-:B------:R-:W-:Y:S02]  /*27f50*/  FFMA.FTZ R187, R25, R166.reuse, -R198.reuse ;  /* 0x000000a619bb7223 */ /* 0x180fe400000108c6 */
[C---:B--2---:R-:W-:Y:S02]  /*27f60*/  HMMA.16816.F32 R124, R148.reuse, R156, R124 ;  /* 0x0000009c947c723c */ /* 0x044fe4000000187c */
[----:B------:R-:W-:Y:S01]  /*27f70*/  MUFU.EX2 R180, R180 ;  /* 0x000000b400b47308 */ /* 0x000fe20000000800 */
[----:B------:R-:W-:Y:S02]  /*27f80*/  LDSM.16.MT88.4 R24, [R228+0x11000] ;  /* 0x01100000e418783b */ /* 0x000fe40000004200 */
[-C--:B------:R-:W-:Y:S01]  /*27f90*/  FFMA.FTZ R185, R23, R166.reuse, -R197 ;  /* 0x000000a617b97223 */ /* 0x080fe200000108c5 */
[C---:B------:R-:W-:Y:S06]  /*27fa0*/  HMMA.16816.F32 R128, R148.reuse, R158, R128 ;  /* 0x0000009e9480723c */ /* 0x040fec0000001880 */
[----:B------:R-:W2:Y:S01]  /*27fb0*/  MUFU.EX2 R181, R181 ;  /* 0x000000b500b57308 */ /* 0x000ea20000000800 */
[----:B------:R-:W5:Y:S01]  /*27fc0*/  LDSM.16.MT88.4 R156, [R229+0x11000] ;  /* 0x01100000e59c783b */ /* 0x000f620000004200 */
[C---:B-1----:R-:W-:Y:S03]  /*27fd0*/  HMMA.16816.F32 R132, R148.reuse, R160, R132 ;  /* 0x000000a09484723c */ /* 0x042fe60000001884 */
[-CC-:B------:R-:W-:Y:S03]  /*27fe0*/  FFMA.FTZ R182, R20, R166.reuse, -R198.reuse ;  /* 0x000000a614b67223 */ /* 0x180fe600000108c6 */
[C---:B------:R-:W-:Y:S01]  /*27ff0*/  HMMA.16816.F32 R136, R148.reuse, R162, R136 ;  /* 0x000000a29488723c */ /* 0x040fe20000001888 */
[----:B------:R-:W1:Y:S01]  /*28000*/  LDSM.16.MT88.4 R160, [R227+0x11000] ;  /* 0x01100000e3a0783b */ /* 0x000e620000004200 */
[----:B------:R-:W4:Y:S03]  /*28010*/  MUFU.EX2 R185, R185 ;  /* 0x000000b900b97308 */ /* 0x000f260000000800 */
[----:B------:R-:W-:Y:S01]  /*28020*/  FFMA.FTZ R183, R21, R166, -R198 ;  /* 0x000000a615b77223 */ /* 0x000fe200000108c6 */
[C---:B---3--:R-:W-:Y:S06]  /*28030*/  HMMA.16816.F32 R140, R148.reuse, R168, R140 ;  /* 0x000000a8948c723c */ /* 0x048fec000000188c */
[----:B------:R-:W3:Y:S01]  /*28040*/  MUFU.EX2 R182, R182 ;  /* 0x000000b600b67308 */ /* 0x000ee20000000800 */
[----:B--2---:R-:W-:Y:S01]  /*28050*/  F2FP.F16.F32.PACK_AB R23, R181, R180 ;  /* 0x000000b4b517723e */ /* 0x004fe200000000ff */
[C---:B------:R-:W-:Y:S01]  /*28060*/  HMMA.16816.F32 R12, R148.reuse, R170, R12 ;  /* 0x000000aa940c723c */ /* 0x040fe2000000180c */
[----:B------:R-:W2:Y:S02]  /*28070*/  LDSM.16.MT88.4 R168, [R230+0x13000] ;  /* 0x01300000e6a8783b */ /* 0x000ea40000004200 */
[----:B------:R-:W-:Y:S03]  /*28080*/  FADD.FTZ R195, R184, R195 ;  /* 0x000000c3b8c37221 */ /* 0x000fe60000010000 */
[C---:B------:R-:W-:Y:S02]  /*28090*/  HMMA.16816.F32 R16, R148.reuse, R172, R16 ;  /* 0x000000ac9410723c */ /* 0x040fe40000001810 */
[----:B------:R-:W5:Y:S03]  /*280a0*/  MUFU.EX2 R183, R183 ;  /* 0x000000b700b77308 */ /* 0x000f660000000800 */
[C---:B----4-:R-:W-:Y:S01]  /*280b0*/  F2FP.F16.F32.PACK_AB R21, R185.reuse, R184 ;  /* 0x000000b8b915723e */ /* 0x050fe200000000ff */
[----:B------:R-:W-:Y:S01]  /*280c0*/  HMMA.16816.F32 R144, R148, R174, R144 ;  /* 0x000000ae9490723c */ /* 0x000fe20000001890 */
[----:B------:R-:W4:Y:S05]  /*280d0*/  LDSM.16.MT88.4 R148, [R229+0x13000] ;  /* 0x01300000e594783b */ /* 0x000f2a0000004200 */
[----:B------:R-:W1:Y:S01]  /*280e0*/  MUFU.EX2 R187, R187 ;  /* 0x000000bb00bb7308 */ /* 0x000e620000000800 */
[----:B---3--:R-:W-:Y:S01]  /*280f0*/  FADD.FTZ R196, R182, R196 ;  /* 0x000000c4b6c47221 */ /* 0x008fe20000010000 */
[----:B------:R-:W-:Y:S01]  /*28100*/  FADD.FTZ R195, R185, R195 ;  /* 0x000000c3b9c37221 */ /* 0x000fe20000010000 */
[----:B------:R-:W3:Y:S03]  /*28110*/  LDSM.16.MT88.4 R172, [R228+0x13000] ;  /* 0x01300000e4ac783b */ /* 0x000ee60000004200 */
[----:B------:R-:W-:Y:S01]  /*28120*/  FADD.FTZ R195, R180, R195 ;  /* 0x000000c3b4c37221 */ /* 0x000fe20000010000 */
[C---:B-----5:R-:W-:Y:S01]  /*28130*/  F2FP.F16.F32.PACK_AB R20, R183.reuse, R182 ;  /* 0x000000b6b714723e */ /* 0x060fe200000000ff */
[----:B------:R-:W-:Y:S02]  /*28140*/  FADD.FTZ R196, R183, R196 ;  /* 0x000000c4b7c47221 */ /* 0x000fe40000010000 */
[----:B------:R-:W-:Y:S02]  /*28150*/  FADD.FTZ R195, R181, R195 ;  /* 0x000000c3b5c37221 */ /* 0x000fe40000010000 */
[----:B------:R-:W-:Y:S01]  /*28160*/  FADD.FTZ R196, R186, R196 ;  /* 0x000000c4bac47221 */ /* 0x000fe20000010000 */
[C---:B-1----:R-:W-:Y:S03]  /*28170*/  F2FP.F16.F32.PACK_AB R22, R187.reuse, R186 ;  /* 0x000000babb16723e */ /* 0x042fe600000000ff */
[----:B------:R-:W-:Y:S04]  /*28180*/  FADD.FTZ R196, R187, R196 ;  /* 0x000000c4bbc47221 */ /* 0x000fe80000010000 */
[C---:B------:R-:W-:Y:S06]  /*28190*/  HMMA.16816.F32 R4, R20.reuse, R152, R4 ;  /* 0x000000981404723c */ /* 0x040fec0000001804 */
        /* <DEDUP_REMOVED lines=18> */
[C---:B------:R-:W-:Y:S05]  /*282c0*/  HMMA.16816.F32 R80, R20.reuse, R174, R80 ;  /* 0x000000ae1450723c */ /* 0x040fea0000001850 */
[-CC-:B------:R-:W-:Y:S01]  /*282d0*/  FFMA.FTZ R172, R30, R166.reuse, -R197.reuse ;  /* 0x000000a61eac7223 */ /* 0x180fe200000108c5 */
[C---:B-1----:R-:W-:Y:S05]  /*282e0*/  HMMA.16816.F32 R84, R20.reuse, R152, R84 ;  /* 0x000000981454723c */ /* 0x042fea0000001854 */
[-C--:B------:R-:W-:Y:S01]  /*282f0*/  FFMA.FTZ R173, R31, R166.reuse, -R197 ;  /* 0x000000a61fad7223 */ /* 0x080fe200000108c5 */
[C---:B------:R-:W-:Y:S01]  /*28300*/  HMMA.16816.F32 R88, R20.reuse, R154, R88 ;  /* 0x0000009a1458723c */ /* 0x040fe20000001858 */
[----:B------:R-:W1:Y:S01]  /*28310*/  LDSM.16.MT88.4 R152, [R229+0x17000] ;  /* 0x01700000e598783b */ /* 0x000e620000004200 */
[----:B------:R-:W3:Y:S03]  /*28320*/  MUFU.EX2 R172, R172 ;  /* 0x000000ac00ac7308 */ /* 0x000ee60000000800 */
[-CC-:B------:R-:W-:Y:S01]  /*28330*/  FFMA.FTZ R174, R28, R166.reuse, -R198.reuse ;  /* 0x000000a61cae7223 */ /* 0x180fe200000108c6 */
[C---:B-----5:R-:W-:Y:S06]  /*28340*/  HMMA.16816.F32 R92, R20.reuse, R156, R92 ;  /* 0x0000009c145c723c */ /* 0x060fec000000185c */
[----:B------:R-:W-:Y:S01]  /*28350*/  MUFU.EX2 R173, R173 ;  /* 0x000000ad00ad7308 */ /* 0x000fe20000000800 */
[-CC-:B------:R-:W-:Y:S01]  /*28360*/  FFMA.FTZ R175, R29, R166.reuse, -R198.reuse ;  /* 0x000000a61daf7223 */ /* 0x180fe200000108c6 */
[C---:B------:R-:W-:Y:S01]  /*28370*/  HMMA.16816.F32 R96, R20.reuse, R158, R96 ;  /* 0x0000009e1460723c */ /* 0x040fe20000001860 */
[----:B------:R-:W-:Y:S05]  /*28380*/  LDSM.16.MT88.4 R28, [R227+0x17000] ;  /* 0x01700000e31c783b */ /* 0x000fea0000004200 */
[C---:B------:R-:W-:Y:S02]  /*28390*/  HMMA.16816.F32 R100, R20.reuse, R176, R100 ;  /* 0x000000b01464723c */ /* 0x040fe40000001864 */
[----:B------:R-:W4:Y:S01]  /*283a0*/  MUFU.EX2 R174, R174 ;  /* 0x000000ae00ae7308 */ /* 0x000f220000000800 */
[----:B------:R-:W-:Y:S02]  /*283b0*/  LDSM.16.MT88.4 R156, [R230+0x11800] ;  /* 0x01180000e69c783b */ /* 0x000fe40000004200 */
[----:B---3--:R-:W-:Y:S01]  /*283c0*/  FADD.FTZ R195, R172, R195 ;  /* 0x000000c3acc37221 */ /* 0x008fe20000010000 */
[C---:B------:R-:W-:Y:S06]  /*283d0*/  HMMA.16816.F32 R104, R20.reuse, R178, R104 ;  /* 0x000000b21468723c */ /* 0x040fec0000001868 */
[----:B------:R-:W3:Y:S01]  /*283e0*/  MUFU.EX2 R175, R175 ;  /* 0x000000af00af7308 */ /* 0x000ee20000000800 */
[-CC-:B------:R-:W-:Y:S01]  /*283f0*/  FFMA.FTZ R176, R32, R166.reuse, -R198.reuse ;  /* 0x000000a620b07223 */ /* 0x180fe200000108c6 */
[C---:B------:R-:W-:Y:S03]  /*28400*/  HMMA.16816.F32 R108, R20.reuse, R24, R108 ;  /* 0x00000018146c723c */ /* 0x040fe6000000186c */
[-CC-:B------:R-:W-:Y:S03]  /*28410*/  FFMA.FTZ R177, R34, R166.reuse, -R197.reuse ;  /* 0x000000a622b17223 */ /* 0x180fe600000108c5 */
[C---:B------:R-:W-:Y:S01]  /*28420*/  HMMA.16816.F32 R112, R20.reuse, R26, R112 ;  /* 0x0000001a1470723c */ /* 0x040fe20000001870 */
[----:B------:R-:W5:Y:S01]  /*28430*/  LDSM.16.MT88.4 R24, [R228+0x17000] ;  /* 0x01700000e418783b */ /* 0x000f620000004200 */
[----:B------:R-:W1:Y:S03]  /*28440*/  MUFU.EX2 R176, R176 ;  /* 0x000000b000b07308 */ /* 0x000e660000000800 */
[-C--:B------:R-:W-:Y:S01]  /*28450*/  FFMA.FTZ R198, R33, R166.reuse, -R198 ;  /* 0x000000a621c67223 */ /* 0x080fe200000108c6 */
[C---:B------:R-:W-:Y:S06]  /*28460*/  HMMA.16816.F32 R116, R20.reuse, R160, R116 ;  /* 0x000000a01474723c */ /* 0x040fec0000001874 */
[----:B------:R-:W1:Y:S01]  /*28470*/  MUFU.EX2 R177, R177 ;  /* 0x000000b100b17308 */ /* 0x000e620000000800 */
[----:B------:R-:W-:Y:S01]  /*28480*/  FFMA.FTZ R197, R35, R166, -R197 ;  /* 0x000000a623c57223 */ /* 0x000fe200000108c5 */
[C---:B------:R-:W-:Y:S01]  /*28490*/  HMMA.16816.F32 R120, R20.reuse, R162, R120 ;  /* 0x000000a21478723c */ /* 0x040fe20000001878 */
[----:B------:R-:W-:Y:S02]  /*284a0*/  LDSM.16.MT88.4 R32, [R228+0x11800] ;  /* 0x01180000e420783b */ /* 0x000fe40000004200 */
[----:B----4-:R-:W-:Y:S03]  /*284b0*/  FADD.FTZ R196, R174, R196 ;  /* 0x000000c4aec47221 */ /* 0x010fe60000010000 */
[C---:B--2---:R-:W-:Y:S02]  /*284c0*/  HMMA.16816.F32 R124, R20.reuse, R148, R124 ;  /* 0x00000094147c723c */ /* 0x044fe4000000187c */
[----:B------:R-:W2:Y:S03]  /*284d0*/  MUFU.EX2 R198, R198 ;  /* 0x000000c600c67308 */ /* 0x000ea60000000800 */
[----:B---3--:R-:W-:Y:S01]  /*284e0*/  FADD.FTZ R196, R175, R196 ;  /* 0x000000c4afc47221 */ /* 0x008fe20000010000 */
[C---:B------:R-:W-:Y:S01]  /*284f0*/  HMMA.16816.F32 R128, R20.reuse, R150, R128 ;  /* 0x000000961480723c */ /* 0x040fe20000001880 */
[----:B------:R-:W3:Y:S05]  /*28500*/  LDSM.16.MT88.4 R148, [R229+0x11800] ;  /* 0x01180000e594783b */ /* 0x000eea0000004200 */
[----:B------:R-:W4:Y:S01]  /*28510*/  MUFU.EX2 R197, R197 ;  /* 0x000000c500c57308 */ /* 0x000f220000000800 */
[----:B------:R-:W-:Y:S01]  /*28520*/  FADD.FTZ R195, R173, R195 ;  /* 0x000000c3adc37221 */ /* 0x000fe20000010000 */
[C---:B-1----:R-:W-:Y:S03]  /*28530*/  HMMA.16816.F32 R132, R20.reuse, R152, R132 ;  /* 0x000000981484723c */ /* 0x042fe60000001884 */
[----:B------:R-:W-:Y:S03]  /*28540*/  FADD.FTZ R196, R176, R196 ;  /* 0x000000c4b0c47221 */ /* 0x000fe60000010000 */
[C---:B------:R-:W-:Y:S01]  /*28550*/  HMMA.16816.F32 R136, R20.reuse, R154, R136 ;  /* 0x0000009a1488723c */ /* 0x040fe20000001888 */
[----:B------:R-:W1:Y:S04]  /*28560*/  LDSM.16.MT88.4 R152, [R227+0x11800] ;  /* 0x01180000e398783b */ /* 0x000e680000004200 */
[----:B------:R-:W-:Y:S01]  /*28570*/  FADD.FTZ R195, R177, R195 ;  /* 0x000000c3b1c37221 */ /* 0x000fe20000010000 */
[C---:B-----5:R-:W-:Y:S05]  /*28580*/  HMMA.16816.F32 R140, R20.reuse, R24, R140 ;  /* 0x00000018148c723c */ /* 0x060fea000000188c */
[C---:B--2---:R-:W-:Y:S01]  /*28590*/  FADD.FTZ R249, R198.reuse, R196 ;  /* 0x000000c4c6f97221 */ /* 0x044fe20000010000 */
[C---:B------:R-:W-:Y:S05]  /*285a0*/  HMMA.16816.F32 R12, R20.reuse, R26, R12 ;  /* 0x0000001a140c723c */ /* 0x040fea000000180c */
[----:B------:R-:W-:Y:S01]  /*285b0*/  F2FP.F16.F32.PACK_AB R25, R173, R172 ;  /* 0x000000acad19723e */ /* 0x000fe200000000ff */
[C---:B------:R-:W-:Y:S05]  /*285c0*/  HMMA.16816.F32 R16, R20.reuse, R28, R16 ;  /* 0x0000001c1410723c */ /* 0x040fea0000001810 */
[----:B------:R-:W-:Y:S01]  /*285d0*/  F2FP.F16.F32.PACK_AB R24, R175, R174 ;  /* 0x000000aeaf18723e */ /* 0x000fe200000000ff */
[----:B------:R-:W-:Y:S01]  /*285e0*/  HMMA.16816.F32 R144, R20, R30, R144 ;  /* 0x0000001e1490723c */ /* 0x000fe20000001890 */
[----:B------:R-:W-:Y:S04]  /*285f0*/  LDSM.16.MT88.4 R20, [R227+0x13800] ;  /* 0x01380000e314783b */ /* 0x000fe80000004200 */
[----:B------:R-:W-:Y:S01]  /*28600*/  F2FP.F16.F32.PACK_AB R26, R198, R176 ;  /* 0x000000b0c61a723e */ /* 0x000fe200000000ff */
[C---:B----4-:R-:W-:Y:S01]  /*28610*/  FADD.FTZ R248, R197.reuse, R195 ;  /* 0x000000c3c5f87221 */ /* 0x050fe20000010000 */
[----:B------:R-:W-:Y:S02]  /*28620*/  F2FP.F16.F32.PACK_AB R27, R197, R177 ;  /* 0x000000b1c51b723e */ /* 0x000fe400000000ff */
[----:B------:R-:W-:Y:S05]  /*28630*/  LDSM.16.MT88.4 R28, [R230+0x15800] ;  /* 0x01580000e61c783b */ /* 0x000fea0000004200 */
[C---:B------:R-:W-:Y:S03]  /*28640*/  HMMA.16816.F32 R160, R24.reuse, R156, R4 ;  /* 0x0000009c18a0723c */ /* 0x040fe60000001804 */
[----:B------:R-:W2:Y:S03]  /*28650*/  LDSM.16.MT88.4 R4, [R229+0x13800] ;  /* 0x01380000e504783b */ /* 0x000ea60000004200 */
[C---:B------:R-:W-:Y:S05]  /*28660*/  HMMA.16816.F32 R156, R24.reuse, R158, R8 ;  /* 0x0000009e189c723c */ /* 0x040fea0000001808 */
[----:B------:R-:W4:Y:S01]  /*28670*/  LDSM.16.MT88.4 R8, [R228+0x13800] ;  /* 0x01380000e408783b */ /* 0x000f220000004200 */
        /* <DEDUP_REMOVED lines=20> */
[C---:B------:R-:W-:Y:S06]  /*287c0*/  HMMA.16816.F32 R92, R24.reuse, R28, R92 ;  /* 0x0000001c185c723c */ /* 0x040fec000000185c */
[C---:B------:R-:W-:Y:S01]  /*287d0*/  HMMA.16816.F32 R96, R24.reuse, R30, R96 ;  /* 0x0000001e1860723c */ /* 0x040fe20000001860 */
[----:B------:R-:W5:Y:S05]  /*287e0*/  LDSM.16.MT88.4 R28, [R227+0x17800] ;  /* 0x01780000e31c783b */ /* 0x000f6a0000004200 */
[C---:B---3--:R-:W-:Y:S06]  /*287f0*/  HMMA.16816.F32 R100, R24.reuse, R32, R100 ;  /* 0x000000201864723c */ /* 0x048fec0000001864 */
        /* <DEDUP_REMOVED lines=8> */
[C---:B------:R-:W-:Y:S06]  /*28880*/  HMMA.16816.F32 R136, R24.reuse, R22, R136 ;  /* 0x000000161888723c */ /* 0x040fec0000001888 */
[C---:B------:R-:W-:Y:S06]  /*28890*/  HMMA.16816.F32 R140, R24.reuse, R152, R140 ;  /* 0x00000098188c723c */ /* 0x040fec000000188c */
[C---:B------:R-:W-:Y:S06]  /*288a0*/  HMMA.16816.F32 R152, R24.reuse, R154, R12 ;  /* 0x0000009a1898723c */ /* 0x040fec000000180c */
[C---:B-----5:R-:W-:Y:S06]  /*288b0*/  HMMA.16816.F32 R148, R24.reuse, R28, R16 ;  /* 0x0000001c1894723c */ /* 0x060fec0000001810 */
[----:B------:R-:W-:Y:S01]  /*288c0*/  HMMA.16816.F32 R144, R24, R30, R144 ;  /* 0x0000001e1890723c */ /* 0x000fe20000001890 */
[----:B------:R-:W-:Y:S11]  /*288d0*/  @!UPT UIADD3 URZ, URZ, URZ, URZ ;  /* 0x0000003f3f3ff290 */ /* 0x000ff6000fffe03f */
[----:B------:R-:W-:Y:S01]  /*288e0*/  @!UPT UIADD3 URZ, URZ, URZ, URZ ;  /* 0x0000003f3f3ff290 */ /* 0x000fe2000fffe03f */
[----:B------:R-:W-:Y:S11]  /*288f0*/  @P0 BRA `(.L_x_4489) ;  /* 0xffffffb000ec0947 */ /* 0x000ff6000383ffff */
.L_x_4480:
        /* <DEDUP_REMOVED lines=24> */
.L_x_4511:
        /* <DEDUP_REMOVED lines=235> */
[----:B------:R2:W-:Y:S04]  /*29930*/  STS.64 [R20+0xc800], R154 ;  /* 0x00c8009a14007388 */ /* 0x0005e80000000a00 */
[----:B------:R-:W-:Y:S04]  /*29940*/  STS.64 [R21+0xc000], R148 ;  /* 0x00c0009415007388 */ /* 0x000fe80000000a00 */
[----:B------:R3:W-:Y:S04]  /*29950*/  STS.64 [R21+0xc800], R150 ;  /* 0x00c8009615007388 */ /* 0x0007e80000000a00 */
[----:B------:R4:W-:Y:S04]  /*29960*/  STS.64 [R10+0xc000], R144 ;  /* 0x00c000900a007388 */ /* 0x0009e80000000a00 */
[----:B------:R4:W-:Y:S04]  /*29970*/  STS.64 [R10+0xc800], R146 ;  /* 0x00c800920a007388 */ /* 0x0009e80000000a00 */
[----:B-1----:R-:W4:Y:S04]  /*29980*/  LD.E.64 R140, desc[UR12][R4.64+0xb0] ;  /* 0x0000b00c048c7980 */ /* 0x002f28000c101b00 */
[----:B------:R-:W4:Y:S01]  /*29990*/  LD.E R16, desc[UR10][R4.64+0x60] ;  /* 0x0000600a04107980 */ /* 0x000f22000c101900 */
[----:B--2---:R-:W-:Y:S01]  /*299a0*/  @P3 MUFU.LG2 R20, R8 ;  /* 0x0000000800143308 */ /* 0x004fe20000000c00 */
[----:B------:R-:W-:-:S02]  /*299b0*/  SHF.L.U32 R17, R2, 0x6, RZ ;  /* 0x0000000602117819 */ /* 0x000fc400000006ff */
[----:B------:R1:W5:Y:S05]  /*299c0*/  LD.E.64 R142, desc[UR10][R4.64+0x78] ;  /* 0x0000780a048e7980 */ /* 0x00036a000c101b00 */
[----:B---3--:R2:W3:Y:S01]  /*299d0*/  @P4 MUFU.LG2 R21, R9 ;  /* 0x0000000900154308 */ /* 0x0084e20000000c00 */
[----:B------:R-:W-:Y:S01]  /*299e0*/  LOP3.LUT R17, R17, 0x1c0, RZ, 0xc0, !PT ;  /* 0x000001c011117812 */ /* 0x000fe200078ec0ff */
[----:B----4-:R1:W5:Y:S01]  /*299f0*/  LD.E.64 R144, desc[UR10][R4.64+0xa8] ;  /* 0x0000a80a04907980 */ /* 0x010362000c101b00 */
[----:B--2---:R-:W-:-:S04]  /*29a00*/  LEA.HI R9, R13, R12, RZ, 0x4 ;  /* 0x0000000c0d097211 */ /* 0x004fc800078f20ff */
[----:B------:R-:W-:-:S04]  /*29a10*/  LOP3.LUT R9, R9, 0xfffffff0, RZ, 0xc0, !PT ;  /* 0xfffffff009097812 */ /* 0x000fc800078ec0ff */
[----:B------:R-:W-:Y:S02]  /*29a20*/  IADD3 R8, -R9, R12, RZ ;  /* 0x0000000c09087210 */ /* 0x000fe40007ffe1ff */
[----:B------:R1:W5:Y:S01]  /*29a30*/  LD.E R9, desc[UR12][R4.64+0xcc] ;  /* 0x0000cc0c04097980 */ /* 0x000362000c101900 */
[----:B------:R-:W-:Y:S01]  /*29a40*/  SHF.R.S32.HI R13, RZ, 0x1f, R14 ;  /* 0x0000001fff0d7819 */ /* 0x000fe2000001140e */
[----:B---3--:R-:W-:Y:S01]  /*29a50*/  @P4 FMUL.FTZ R21, R21, 0.69314718246459960938 ;  /* 0x3f31721815154820 */ /* 0x008fe20000410000 */
[----:B------:R-:W-:Y:S01]  /*29a60*/  LEA.HI R19, R8, R8, RZ, 0x1 ;  /* 0x0000000808137211 */ /* 0x000fe200078f08ff */
[----:B------:R-:W-:Y:S01]  /*29a70*/  @P3 FMUL.FTZ R20, R20, 0.69314718246459960938 ;  /* 0x3f31721814143820 */ /* 0x000fe20000410000 */
[----:B------:R-:W-:Y:S02]  /*29a80*/  MOV R10, 0xff800000 ;  /* 0xff800000000a7802 */ /* 0x000fe40000000f00 */
[C---:B------:R-:W-:Y:S02]  /*29a90*/  SHF.L.U32 R18, R19.reuse, 0x2, RZ ;  /* 0x0000000213127819 */ /* 0x040fe400000006ff */
[----:B------:R-:W-:-:S02]  /*29aa0*/  LOP3.LUT R19, R19, 0xffffffe, RZ, 0xc0, !PT ;  /* 0x0ffffffe13137812 */ /* 0x000fc400078ec0ff */
[----:B------:R-:W-:Y:S02]  /*29ab0*/  LOP3.LUT R18, R17, 0x38, R18, 0xf8, !PT ;  /* 0x0000003811127812 */ /* 0x000fe400078ef812 */
[----:B------:R-:W-:Y:S02]  /*29ac0*/  SHF.R.U32.HI R17, RZ, 0x3, R17 ;  /* 0x00000003ff117819 */ /* 0x000fe40000011611 */
[----:B------:R-:W-:Y:S02]  /*29ad0*/  LEA.HI R13, R13, R14, RZ, 0x2 ;  /* 0x0000000e0d0d7211 */ /* 0x000fe400078f10ff */
[----:B------:R-:W-:Y:S02]  /*29ae0*/  LOP3.LUT R17, R18, R17, RZ, 0x3c, !PT ;  /* 0x0000001112117212 */ /* 0x000fe400078e3cff */
[----:B------:R-:W-:Y:S01]  /*29af0*/  IADD3 R19, R8, -R19, RZ ;  /* 0x8000001308137210 */ /* 0x000fe20007ffe0ff */
[C---:B-----5:R-:W-:Y:S01]  /*29b00*/  @P4 FFMA.FTZ R10, R3.reuse, R165, R21 ;  /* 0x000000a5030a4223 */ /* 0x060fe20000010015 */
[----:B------:R-:W-:Y:S01]  /*29b10*/  MOV R11, 0xff800000 ;  /* 0xff800000000b7802 */ /* 0x000fe20000000f00 */
[----:B------:R-:W-:Y:S01]  /*29b20*/  @P3 FFMA.FTZ R11, R3, R164, R20 ;  /* 0x000000a4030b3223 */ /* 0x000fe20000010014 */
[----:B------:R-:W-:-:S02]  /*29b30*/  LOP3.LUT R15, R15, 0xffffffe0, RZ, 0xc0, !PT ;  /* 0xffffffe00f0f7812 */ /* 0x000fc400078ec0ff */
[----:B------:R-:W-:Y:S02]  /*29b40*/  LOP3.LUT R13, R13, 0xffffffc, RZ, 0xc0, !PT ;  /* 0x0ffffffc0d0d7812 */ /* 0x000fe400078ec0ff */
[----:B------:R-:W-:Y:S02]  /*29b50*/  LEA R3, R19, R17, 0x2 ;  /* 0x0000001113037211 */ /* 0x000fe400078e10ff */
[----:B------:R-:W-:Y:S02]  /*29b60*/  IADD3 R15, -R15, R12, RZ ;  /* 0x0000000c0f0f7210 */ /* 0x000fe40007ffe1ff */
[----:B------:R-:W-:Y:S02]  /*29b70*/  IADD3 R13, R14, -R13, RZ ;  /* 0x8000000d0e0d7210 */ /* 0x000fe40007ffe0ff */
[----:B------:R-:W-:Y:S02]  /*29b80*/  SHF.L.U32 R12, R239, 0x6, RZ ;  /* 0x00000006ef0c7819 */ /* 0x000fe400000006ff */
[----:B------:R-:W-:Y:S01]  /*29b90*/  LEA R3, R3, UR4, 0x2 ;  /* 0x0000000403037c11 */ /* 0x000fe2000f8e10ff */
[----:B------:R-:W-:Y:S01]  /*29ba0*/  BAR.SYNC.DEFER_BLOCKING 0x0 ;  /* 0x0000000000007b1d */ /* 0x000fe20000010000 */
[----:B------:R-:W-:-:S05]  /*29bb0*/  LOP3.LUT P0, RZ, R15, 0x3, RZ, 0xc0, !PT ;  /* 0x000000030fff7812 */ /* 0x000fca000780c0ff */
        /* <DEDUP_REMOVED lines=31> */
[----:B------:R-:W-:-:S04]  /*29db0*/  IMAD R140, R140, UR8, R242 ;  /* 0x000000088c8c7c24 */ /* 0x000fc8000f8e02f2 */
[----:B------:R-:W-:Y:S01]  /*29dc0*/  IMAD R16, R140, R16, R241 ;  /* 0x000000108c107224 */ /* 0x000fe200078e02f1 */
[----:B------:R-:W-:-:S03]  /*29dd0*/  LEA R140, R13, R0, 0x4 ;  /* 0x000000000d8c7211 */ /* 0x000fc600078e20ff */
[----:B------:R-:W-:Y:S02]  /*29de0*/  IMAD R141, R141, R16, R12 ;  /* 0x000000108d8d7224 */ /* 0x000fe400078e020c */
        /* <DEDUP_REMOVED lines=18> */
.L_x_4492:
[----:B------:R-:W-:Y:S05]  /*29f10*/  BSYNC B0 ;  /* 0x0000000000007941 */ /* 0x000fea0003800000 */
.L_x_4491:
[----:B------:R-:W-:Y:S01]  /*29f20*/  R2UR UR4, R6 ;  /* 0x00000000060472ca */ /* 0x000fe200000e0000 */
[----:B--2---:R-:W-:Y:S01]  /*29f30*/  IMAD.SHL.U32 R10, R8, 0x4, RZ ;  /* 0x00000004080a7824 */ /* 0x004fe200078e00ff */
[----:B------:R-:W-:-:S04]  /*29f40*/  R2UR UR5, R7 ;  /* 0x00000000070572ca */ /* 0x000fc800000e0000 */
[--C-:B------:R-:W-:Y:S01]  /*29f50*/  SHF.R.S32.HI R11, RZ, 0x1f, R10.reuse ;  /* 0x0000001fff0b7819 */ /* 0x100fe2000001140a */
[----:B------:R-:W-:Y:S02]  /*29f60*/  IMAD R9, R141, R9, RZ ;  /* 0x000000098d097224 */ /* 0x000fe400078e02ff */
[----:B------:R-:W-:-:S06]  /*29f70*/  IMAD.WIDE R140, R2, 0x100, R10 ;  /* 0x00000100028c7825 */ /* 0x000fcc00078e020a */
[----:B-1----:R1:W5:Y:S01]  /*29f80*/  LD.E R4, desc[UR4][R4.64+0xc0] ;  /* 0x0000c00404047980 */ /* 0x002362000c101900 */
[----:B------:R-:W-:Y:S01]  /*29f90*/  IMAD R239, R239, -0x40, R240 ;  /* 0xffffffc0efef7824 */ /* 0x000fe200078e02f0 */
[----:B------:R-:W-:Y:S01]  /*29fa0*/  IADD3 R8, P3, R140, R9, RZ ;  /* 0x000000098c087210 */ /* 0x000fe20007f7e0ff */
[C---:B------:R-:W-:Y:S01]  /*29fb0*/  VIADD R0, R2.reuse, 0x18 ;  /* 0x0000001802007836 */ /* 0x040fe20000000000 */
[----:B------:R-:W-:Y:S01]  /*29fc0*/  BSSY B0, `(.L_x_4493) ;  /* 0x0000028000007945 */ /* 0x000fe20003800000 */
[----:B------:R-:W-:Y:S01]  /*29fd0*/  VIADD R3, R2, 0x10 ;  /* 0x0000001002037836 */ /* 0x000fe20000000000 */
[----:B------:R-:W-:Y:S02]  /*29fe0*/  LEA R140, P4, R8, R142, 0x2 ;  /* 0x0000008e088c7211 */ /* 0x000fe400078810ff */
[-C--:B------:R-:W-:Y:S01]  /*29ff0*/  ISETP.GE.AND P2, PT, R0, R239.reuse, PT ;  /* 0x000000ef0000720c */ /* 0x080fe20003f46270 */
[C---:B------:R-:W-:Y:S01]  /*2a000*/  VIADD R0, R2.reuse, 0x20 ;  /* 0x0000002002007836 */ /* 0x040fe20000000000 */
[----:B------:R-:W-:Y:S01]  /*2a010*/  ISETP.GE.AND P1, PT, R3, R239, PT ;  /* 0x000000ef0300720c */ /* 0x000fe20003f26270 */
[----:B------:R-:W-:-:S05]  /*2a020*/  VIADD R3, R2, 0x28 ;  /* 0x0000002802037836 */ /* 0x000fca0000000000 */
[----:B------:R-:W-:Y:S01]  /*2a030*/  ISETP.GE.AND P6, PT, R3, R239, PT ;  /* 0x000000ef0300720c */ /* 0x000fe20003fc6270 */
[----:B-1----:R-:W-:-:S05]  /*2a040*/  VIADD R5, R2, 0x8 ;  /* 0x0000000802057836 */ /* 0x002fca0000000000 */
[----:B------:R-:W-:Y:S02]  /*2a050*/  ISETP.GE.AND P0, PT, R5, R239, PT ;  /* 0x000000ef0500720c */ /* 0x000fe40003f06270 */
[----:B------:R-:W-:Y:S02]  /*2a060*/  LEA.HI.X.SX32 R5, R9, R141, 0x1, P3 ;  /* 0x0000008d09057211 */ /* 0x000fe400018f0eff */
[----:B------:R-:W-:Y:S01]  /*2a070*/  ISETP.GE.AND P3, PT, R0, R239, PT ;  /* 0x000000ef0000720c */ /* 0x000fe20003f66270 */
[----:B------:R-:W-:Y:S01]  /*2a080*/  VIADD R0, R2, 0x30 ;  /* 0x0000003002007836 */ /* 0x000fe20000000000 */
[----:B------:R-:W-:Y:S02]  /*2a090*/  LEA.HI.X R141, R8, R143, R5, 0x2, P4 ;  /* 0x0000008f088d7211 */ /* 0x000fe400020f1405 */
[CC--:B------:R-:W-:Y:S01]  /*2a0a0*/  ISETP.GE.AND P4, PT, R2.reuse, R239.reuse, PT ;  /* 0x000000ef0200720c */ /* 0x0c0fe20003f86270 */
[----:B------:R-:W-:Y:S01]  /*2a0b0*/  VIADD R2, R2, 0x38 ;  /* 0x0000003802027836 */ /* 0x000fe20000000000 */
[----:B------:R-:W-:Y:S01]  /*2a0c0*/  ISETP.GE.AND P5, PT, R0, R239, PT ;  /* 0x000000ef0000720c */ /* 0x000fe20003fa6270 */
[----:B------:R-:W-:-:S10]  /*2a0d0*/  VIADD R0, R10, 0x40 ;  /* 0x000000400a007836 */ /* 0x000fd40000000000 */
[----:B------:R-:W-:Y:S05]  /*2a0e0*/  @P4 BRA `(.L_x_4494) ;  /* 0x0000000000544947 */ /* 0x000fea0003800000 */
        /* <DEDUP_REMOVED lines=21> */
.L_x_4494:
[----:B------:R-:W-:Y:S05]  /*2a240*/  BSYNC B0 ;  /* 0x0000000000007941 */ /* 0x000fea0003800000 */
.L_x_4493:
        /* <DEDUP_REMOVED lines=21> */
.L_x_4496:
[----:B------:R-:W-:Y:S05]  /*2a3a0*/  BSYNC B0 ;  /* 0x0000000000007941 */ /* 0x000fea0003800000 */
.L_x_4495:
        /* <DEDUP_REMOVED lines=20> */
.L_x_4498:
[----:B------:R-:W-:Y:S05]  /*2a4f0*/  BSYNC B0 ;  /* 0x0000000000007941 */ /* 0x000fea0003800000 */
.L_x_4497:
        /* <DEDUP_REMOVED lines=20> */
.L_x_4500:
[----:B------:R-:W-:Y:S05]  /*2a640*/  BSYNC B0 ;  /* 0x0000000000007941 */ /* 0x000fea0003800000 */
.L_x_4499:
        /* <DEDUP_REMOVED lines=20> */
.L_x_4502:
[----:B------:R-:W-:Y:S05]  /*2a790*/  BSYNC B0 ;  /* 0x0000000000007941 */ /* 0x000fea0003800000 */
.L_x_4501:
        /* <DEDUP_REMOVED lines=20> */
.L_x_4504:
[----:B------:R-:W-:Y:S05]  /*2a8e0*/  BSYNC B0 ;  /* 0x0000000000007941 */ /* 0x000fea0003800000 */
.L_x_4503:
        /* <DEDUP_REMOVED lines=20> */
.L_x_4506:
[----:B------:R-:W-:Y:S05]  /*2aa30*/  BSYNC B0 ;  /* 0x0000000000007941 */ /* 0x000fea0003800000 */
.L_x_4505:
[----:B------:R-:W-:Y:S02]  /*2aa40*/  MOV R2, R238 ;  /* 0x000000ee00027202 */ /* 0x000fe40000000f00 */
[----:B------:R-:W-:-:S04]  /*2aa50*/  MOV R3, 0x0 ;  /* 0x0000000000037802 */ /* 0x000fc80000000f00 */
[----:B-12345:R-:W-:Y:S05]  /*2aa60*/  @P4 RET.REL.NODEC R2 `(_ZN5flash24flash_fwd_splitkv_kernelI23Flash_fwd_kernel_traitsILi256ELi64ELi64ELi4ELb0ELb0EN7cutlass6half_tE19Flash_kernel_traitsILi256ELi64ELi64ELi4ES3_EELb1ELb0ELb1ELb0ELb0ELb0ELb1ELb1EEEvNS_16Flash_fwd_paramsE) ;  /* 0xfffffd5402644950 */ /* 0x03efea0003c3ffff */
        /* <DEDUP_REMOVED lines=17> */
[----:B-1----:R-:W-:Y:S05]  /*2ab80*/  @P0 RET.REL.NODEC R2 `(_ZN5flash24flash_fwd_splitkv_kernelI23Flash_fwd_kernel_traitsILi256ELi64ELi64ELi4ELb0ELb0EN7cutlass6half_tE19Flash_kernel_traitsILi256ELi64ELi64ELi4ES3_EELb1ELb0ELb1ELb0ELb0ELb0ELb1ELb1EEEvNS_16Flash_fwd_paramsE) ;  /* 0xfffffd54021c0950 */ /* 0x002fea0003c3ffff */
[----:B------:R-:W-:Y:S01]  /*2ab90*/  R2UR UR4, R6 ;  /* 0x00000000060472ca */ /* 0x000fe200000e0000 */
[----:B------:R-:W-:Y:S01]  /*2aba0*/  IMAD.MOV.U32 R239, RZ, RZ, 0x0 ;  /* 0x00000000ffef7424 */ /* 0x000fe200078e00ff */
[----:B------:R-:W-:-:S13]  /*2abb0*/  R2UR UR5, R7 ;  /* 0x00000000070572ca */ /* 0x000fda00000e0000 */
[----:B------:R1:W-:Y:S02]  /*2abc0*/  ST.E.128 desc[UR4][R140.64+0xe300], R12 ;  /* 0x00e3000c8c007985 */ /* 0x0003e4000c101d04 */
[----:B-1----:R-:W-:Y:S05]  /*2abd0*/  RET.REL.NODEC R238 `(_ZN5flash24flash_fwd_splitkv_kernelI23Flash_fwd_kernel_traitsILi256ELi64ELi64ELi4ELb0ELb0EN7cutlass6half_tE19Flash_kernel_traitsILi256ELi64ELi64ELi4ES3_EELb1ELb0ELb1ELb0ELb0ELb0ELb1ELb1EEEvNS_16Flash_fwd_paramsE) ;  /* 0xfffffd54ee087950 */ /* 0x002fea0003c3ffff */
.L_x_4490:
[----:B------:R-:W-:Y:S01]  /*2abe0*/  MOV R8, 0x1f ;  /* 0x0000001f00087802 */ /* 0x000fe20000000f00 */
[----:B------:R-:W-:Y:S01]  /*2abf0*/  IMAD.MOV.U32 R9, RZ, RZ, 0x2 ;  /* 0x00000002ff097424 */ /* 0x000fe200078e00ff */
[----:B------:R-:W-:Y:S01]  /*2ac00*/  MOV R11, R249 ;  /* 0x000000f9000b7202 */ /* 0x000fe20000000f00 */
[----:B------:R-:W-:-:S07]  /*2ac10*/  IMAD.MOV.U32 R10, RZ, RZ, -0x1 ;  /* 0xffffffffff0a7424 */ /* 0x000fce00078e00ff */
[----:B-1---5:R-:W-:Y:S05]  /*2ac20*/  WARPSYNC.COLLECTIVE R10, `(.L_x_4507) ;  /* 0x000000000a087348 */ /* 0x022fea0003c00000 */
[----:B------:R2:W3:Y:S02]  /*2ac30*/  SHFL.BFLY P0, R8, R11, R9, R8 ;  /* 0x0c0000090b087389 */ /* 0x0004e40000000008 */
[----:B-123-5:R-:W-:Y:S01]  /*2ac40*/  ENDCOLLECTIVE ;  /* 0x000000000000791b */ /* 0x02efe20003800000 */
.L_x_4507:
        /* <DEDUP_REMOVED lines=8> */
.L_x_4508:
[----:B------:R-:W-:Y:S01]  /*2acd0*/  MOV R12, R8 ;  /* 0x00000008000c7202 */ /* 0x000fe20000000f00 */
[----:B------:R-:W-:Y:S01]  /*2ace0*/  IMAD.MOV.U32 R11, RZ, RZ, R248 ;  /* 0x000000ffff0b7224 */ /* 0x000fe200078e00f8 */
[----:B------:R-:W-:Y:S02]  /*2acf0*/  MOV R8, 0x1f ;  /* 0x0000001f00087802 */ /* 0x000fe40000000f00 */
[----:B------:R-:W-:-:S07]  /*2ad00*/  MOV R9, 0x2 ;  /* 0x0000000200097802 */ /* 0x000fce0000000f00 */
[----:B------:R-:W-:Y:S05]  /*2ad10*/  WARPSYNC.COLLECTIVE R10, `(.L_x_4509) ;  /* 0x000000000a087348 */ /* 0x000fea0003c00000 */
[----:B------:R1:W2:Y:S02]  /*2ad20*/  SHFL.BFLY P0, R8, R11, R9, R8 ;  /* 0x0c0000090b087389 */ /* 0x0002a40000000008 */
[----:B-12---:R-:W-:Y:S01]  /*2ad30*/  ENDCOLLECTIVE ;  /* 0x000000000000791b */ /* 0x006fe20003800000 */
.L_x_4509:
[----:B------:R-:W-:Y:S01]  /*2ad40*/  FADD.FTZ R248, R8, R248 ;  /* 0x000000f808f87221 */ /* 0x000fe20000010000 */
[----:B------:R-:W-:Y:S02]  /*2ad50*/  MOV R8, 0x1f ;  /* 0x0000001f00087802 */ /* 0x000fe40000000f00 */
[----:B------:R-:W-:Y:S01]  /*2ad60*/  MOV R9, 0x1 ;  /* 0x0000000100097802 */ /* 0x000fe20000000f00 */
[----:B------:R-:W-:-:S07]  /*2ad70*/  IMAD.MOV.U32 R11, RZ, RZ, R248 ;  /* 0x000000ffff0b7224 */ /* 0x000fce00078e00f8 */
[----:B------:R-:W-:Y:S05]  /*2ad80*/  WARPSYNC.COLLECTIVE R10, `(.L_x_4510) ;  /* 0x000000000a087348 */ /* 0x000fea0003c00000 */
[----:B------:R1:W2:Y:S02]  /*2ad90*/  SHFL.BFLY P0, R8, R11, R9, R8 ;  /* 0x0c0000090b087389 */ /* 0x0002a40000000008 */
[----:B-12---:R-:W-:Y:S01]  /*2ada0*/  ENDCOLLECTIVE ;  /* 0x000000000000791b */ /* 0x006fe20003800000 */
.L_x_4510:
[----:B------:R-:W-:Y:S01]  /*2adb0*/  FADD.FTZ R9, R249, R12 ;  /* 0x0000000cf9097221 */ /* 0x000fe20000010000 */
[----:B------:R-:W-:Y:S06]  /*2adc0*/  BRA `(.L_x_4511) ;  /* 0xffffffdc002c7947 */ /* 0x000fec000383ffff */
.L_x_4512:
        /* <DEDUP_REMOVED lines=11> */
.L_x_4881:


//--------------------- .text._ZN5flash24flash_fwd_splitkv_kernelI23Flash_fwd_kernel_traitsILi256ELi64ELi64ELi4ELb0ELb0EN7cutlass6half_tE19Flash_kernel_traitsILi256ELi64ELi64ELi4ES3_EELb1ELb0ELb1ELb0ELb0ELb1ELb1ELb1EEEvNS_16Flash_fwd_paramsE --------------------------
	.section	.text._ZN5flash24flash_fwd_splitkv_kernelI23Flash_fwd_kernel_traitsILi256ELi64ELi64ELi4ELb0ELb0EN7cutlass6half_tE19Flash_kernel_traitsILi256ELi64ELi64ELi4ES3_EELb1ELb0ELb1ELb0ELb0ELb1ELb1ELb1EEEvNS_16Flash_fwd_paramsE,"ax",@progbits
	.align	128
        .global         _ZN5flash24flash_fwd_splitkv_kernelI23Flash_fwd_kernel_traitsILi256ELi64ELi64ELi4ELb0ELb0EN7cutlass6half_tE19Flash_kernel_traitsILi256ELi64ELi64ELi4ES3_EELb1ELb0ELb1ELb0ELb0ELb1ELb1ELb1EEEvNS_16Flash_fwd_paramsE
        .type           _ZN5flash24flash_fwd_splitkv_kernelI23Flash_fwd_kernel_traitsILi256ELi64ELi64ELi4ELb0ELb0EN7cutlass6half_tE19Flash_kernel_traitsILi256ELi64ELi64ELi4ES3_EELb1ELb0ELb1ELb0ELb0ELb1ELb1ELb1EEEvNS_16Flash_fwd_paramsE,@function
        .size           _ZN5flash24flash_fwd_splitkv_kernelI23Flash_fwd_kernel_traitsILi256ELi64ELi64ELi4ELb0ELb0EN7cutlass6half_tE19Flash_kernel_traitsILi256ELi64ELi64ELi4ES3_EELb1ELb0ELb1ELb0ELb0ELb1ELb1ELb1EEEvNS_16Flash_fwd_paramsE,(.L_x_4882 - _ZN5flash24flash_fwd_splitkv_kernelI23Flash_fwd_kernel_traitsILi256ELi64ELi64ELi4ELb0ELb0EN7cutlass6half_tE19Flash_kernel_traitsILi256ELi64ELi64ELi4ES3_EELb1ELb0ELb1ELb0ELb0ELb1ELb1ELb1EEEvNS_16Flash_fwd_paramsE)
        .other          _ZN5flash24flash_fwd_splitkv_kernelI23Flash_fwd_kernel_traitsILi256ELi64ELi64ELi4ELb0ELb0EN7cutlass6half_tE19Flash_kernel_traitsILi256ELi64ELi64ELi4ES3_EELb1ELb0ELb1ELb0ELb0ELb1ELb1ELb1EEEvNS_16Flash_fwd_paramsE,@"STO_CUDA_ENTRY STV_DEFAULT"
_ZN5flash24flash_fwd_splitkv_kernelI23Flash_fwd_kernel_traitsILi256ELi64ELi64ELi4ELb0ELb0EN7cutlass6half_tE19Flash_kernel_traitsILi256ELi64ELi64ELi4ES3_EELb1ELb0ELb1ELb0ELb0ELb1ELb1ELb1EEEvNS_16Flash_fwd_paramsE:
.text._ZN5flash24flash_fwd_splitkv_kernelI23Flash_fwd_kernel_traitsILi256ELi64ELi64ELi4ELb0ELb0EN7cutlass6half_tE19Flash_kernel_traitsILi256ELi64ELi64ELi4ES3_EELb1ELb0ELb1ELb0ELb0ELb1ELb1ELb1EEEvNS_16Flash_fwd_paramsE:
        /* <DEDUP_REMOVED lines=30> */
[----:B------:R-:W-:Y:S05]  /*01e0*/  CALL.REL.NOINC `($_ZN5flash24flash_fwd_splitkv_kernelI23Flash_fwd_kernel_traitsILi256ELi64ELi64ELi4ELb0ELb0EN7cutlass6half_tE19Flash_kernel_traitsILi256ELi64ELi64ELi4ES3_EELb1ELb0ELb1ELb0ELb0ELb1ELb1ELb1EEEvNS_16Flash_fwd_paramsE$_ZN5flash30compute_attn_1rowblock_splitkvI23Flash_fwd_kernel_traitsILi256ELi64ELi64ELi4ELb0ELb0EN7cutlass6half_tE19Flash_kernel_traitsILi256ELi64ELi64ELi4ES3_EELb1ELb0ELb1ELb0ELb0ELb1ELb1ELb1ENS_16Flash_fwd_paramsEEEvRKT8_iiiii) ;  /* 0x0000000000087944 */ /* 0x000fea0003c00000 */
[----:B------:R-:W-:Y:S05]  /*01f0*/  BSYNC B4 ;  /* 0x0000000000047941 */ /* 0x000fea0003800000 */
.L_x_4513:
[----:B------:R-:W-:Y:S05]  /*0200*/  EXIT ;  /* 0x000000000000794d */ /* 0x000fea0003800000 */
        .type           $_ZN5flash24flash_fwd_splitkv_kernelI23Flash_fwd_kernel_traitsILi256ELi64ELi64ELi4ELb0ELb0EN7cutlass6half_tE19Flash_kernel_traitsILi256ELi64ELi64ELi4ES3_EELb1ELb0ELb1ELb0ELb0ELb1ELb1ELb1EEEvNS_16Flash_fwd_paramsE$_ZN5flash30compute_attn_1rowblock_splitkvI23Flash_fwd_kernel_traitsILi256ELi64ELi64ELi4ELb0ELb0EN7cutlass6half_tE19Flash_kernel_traitsILi256ELi64ELi64ELi4ES3_EELb1ELb0ELb1ELb0ELb0ELb1ELb1ELb1ENS_16Flash_fwd_paramsEEEvRKT8_iiiii,@function
        .size           $_ZN5flash24flash_fwd_splitkv_kernelI23Flash_fwd_kernel_traitsILi256ELi64ELi64ELi4ELb0ELb0EN7cutlass6half_tE19Flash_kernel_traitsILi256ELi64ELi64ELi4ES3_EELb1ELb0ELb1ELb0ELb0ELb1ELb1ELb1EEEvNS_16Flash_fwd_paramsE$_ZN5flash30compute_attn_1rowblock_splitkvI23Flash_fwd_kernel_traitsILi256ELi64ELi64ELi4ELb0ELb0EN7cutlass6half_tE19Flash_kernel_traitsILi256ELi64ELi64ELi4ES3_EELb1ELb0ELb1ELb0ELb0ELb1ELb1ELb1ENS_16Flash_fwd_paramsEEEvRKT8_iiiii,(.L_x_4882 - $_ZN5flash24flash_fwd_splitkv_kernelI23Flash_fwd_kernel_traitsILi256ELi64ELi64ELi4ELb0ELb0EN7cutlass6half_tE19Flash_kernel_traitsILi256ELi64ELi64ELi4ES3_EELb1ELb0ELb1ELb0ELb0ELb1ELb1ELb1EEEvNS_16Flash_fwd_paramsE$_ZN5flash30compute_attn_1rowblock_splitkvI23Flash_fwd_kernel_traitsILi256ELi64ELi64ELi4ELb0ELb0EN7cutlass6half_tE19Flash_kernel_traitsILi256ELi64ELi64ELi4ES3_EELb1ELb0ELb1ELb0ELb0ELb1ELb1ELb1ENS_16Flash_fwd_paramsEEEvRKT8_iiiii)
$_ZN5flash24flash_fwd_splitkv_kernelI23Flash_fwd_kernel_traitsILi256ELi64ELi64ELi4ELb0ELb0EN7cutlass6half_tE19Flash_kernel_traitsILi256ELi64ELi64ELi4ES3_EELb1ELb0ELb1ELb0ELb0ELb1ELb1ELb1EEEvNS_16Flash_fwd_paramsE$_ZN5flash30compute_attn_1rowblock_splitkvI23Flash_fwd_kernel_traitsILi256ELi64ELi64ELi4ELb0ELb0EN7cutlass6half_tE19Flash_kernel_traitsILi256ELi64ELi64ELi4ES3_EELb1ELb0ELb1ELb0ELb0ELb1ELb1ELb1ENS_16Flash_fwd_paramsEEEvRKT8_iiiii:
        /* <DEDUP_REMOVED lines=27> */
.L_x_4515:
[----:B------:R-:W-:Y:S05]  /*03c0*/  BSYNC B0 ;  /* 0x0000000000007941 */ /* 0x000fea0003800000 */
.L_x_4514:
        /* <DEDUP_REMOVED lines=8> */
.L_x_4517:
[----:B------:R2:W5:Y:S02]  /*0450*/  LD.E R81, desc[UR6][R10.64+0xb8] ;  /* 0x0000b8060a517980 */ /* 0x000564000c101900 */
.L_x_4518:
[----:B------:R-:W-:Y:S05]  /*0460*/  BSYNC B0 ;  /* 0x0000000000007941 */ /* 0x000fea0003800000 */
.L_x_4516:
        /* <DEDUP_REMOVED lines=10> */
.L_x_4520:
[----:B------:R-:W3:Y:S01]  /*0510*/  LD.E.64 R2, desc[UR6][R10.64+0x108] ;  /* 0x000108060a027980 */ /* 0x000ee2000c101b00 */
[----:B------:R-:W-:Y:S01]  /*0520*/  BSSY B0, `(.L_x_4522) ;  /* 0x0000006000007945 */ /* 0x000fe20003800000 */
[----:B------:R-:W-:Y:S01]  /*0530*/  IMAD.MOV.U32 R50, RZ, RZ, RZ ;  /* 0x000000ffff327224 */ /* 0x000fe200078e00ff */
[----:B---3--:R-:W-:-:S04]  /*0540*/  ISETP.NE.U32.AND P0, PT, R2, RZ, PT ;  /* 0x000000ff0200720c */ /* 0x008fc80003f05070 */
[----:B------:R-:W-:-:S13]  /*0550*/  ISETP.NE.AND.EX P0, PT, R3, RZ, PT, P0 ;  /* 0x000000ff0300720c */ /* 0x000fda0003f05300 */
[----:B------:R-:W-:Y:S05]  /*0560*/  @!P0 BRA `(.L_x_4523) ;  /* 0x0000000000048947 */ /* 0x000fea0003800000 */
[----:B------:R1:W5:Y:S02]  /*0570*/  LD.E R50, desc[UR6][R10.64+0xbc] ;  /* 0x0000bc060a327980 */ /* 0x000364000c101900 */
.L_x_4523:
[----:B------:R-:W-:Y:S05]  /*0580*/  BSYNC B0 ;  /* 0x0000000000007941 */ /* 0x000fea0003800000 */
.L_x_4522:
[----:B-----5:R-:W-:Y:S02]  /*0590*/  IADD3 R50, R81, R50, RZ ;  /* 0x0000003251327210 */ /* 0x020fe40007ffe0ff */
.L_x_4521:
[----:B------:R-:W-:Y:S05]  /*05a0*/  BSYNC B1 ;  /* 0x0000000000017941 */ /* 0x000fea0003800000 */
.L_x_4519:
[----:B------:R-:W-:Y:S01]  /*05b0*/  IMAD.SHL.U32 R53, R243, 0x40, RZ ;  /* 0x00000040f3357824 */ /* 0x000fe200078e00ff */
[----:B------:R-:W-:Y:S01]  /*05c0*/  MOV R2, R242 ;  /* 0x000000f200027202 */ /* 0x000fe20000000f00 */
[----:B------:R-:W-:-:S03]  /*05d0*/  IMAD.MOV.U32 R3, RZ, RZ, 0x0 ;  /* 0x00000000ff037424 */ /* 0x000fc600078e00ff */
[----:B------:R-:W-:-:S13]  /*05e0*/  ISETP.GT.AND P0, PT, R244, R53, PT ;  /* 0x00000035f400720c */ /* 0x000fda0003f04270 */
[----:B-12---:R-:W-:Y:S05]  /*05f0*/  @!P0 RET.REL.NODEC R2 `(_ZN5flash24flash_fwd_splitkv_kernelI23Flash_fwd_kernel_traitsILi256ELi64ELi64ELi4ELb0ELb0EN7cutlass6half_tE19Flash_kernel_traitsILi256ELi64ELi64ELi4ES3_EELb1ELb0ELb1ELb0ELb0ELb1ELb1ELb1EEEvNS_16Flash_fwd_paramsE) ;  /* 0xfffffff802808950 */ /* 0x006fea0003c3ffff */
        /* <DEDUP_REMOVED lines=97> */
.L_x_4526:
[----:B------:R-:W-:Y:S05]  /*0c10*/  BSYNC B0 ;  /* 0x0000000000007941 */ /* 0x000fea0003800000 */
.L_x_4525:
        /* <DEDUP_REMOVED lines=12> */
.L_x_4528:
[----:B------:R-:W-:Y:S05]  /*0ce0*/  BSYNC B0 ;  /* 0x0000000000007941 */ /* 0x000fea0003800000 */
.L_x_4527:
        /* <DEDUP_REMOVED lines=12> */
.L_x_4530:
[----:B------:R-:W-:Y:S05]  /*0db0*/  BSYNC B0 ;  /* 0x0000000000007941 */ /* 0x000fea0003800000 */
.L_x_4529:
        /* <DEDUP_REMOVED lines=12> */
.L_x_4532:
[----:B------:R-:W-:Y:S05]  /*0e80*/  BSYNC B0 ;  /* 0x0000000000007941 */ /* 0x000fea0003800000 */
.L_x_4531:
        /* <DEDUP_REMOVED lines=11> */
.L_x_4534:
[----:B------:R-:W-:Y:S05]  /*0f40*/  BSYNC B0 ;  /* 0x0000000000007941 */ /* 0x000fea0003800000 */
.L_x_4533:
        /* <DEDUP_REMOVED lines=12> */
.L_x_4536:
[----:B------:R-:W-:Y:S05]  /*1010*/  BSYNC B0 ;  /* 0x0000000000007941 */ /* 0x000fea0003800000 */
.L_x_4535:
        /* <DEDUP_REMOVED lines=11> */
.L_x_4538:
[----:B------:R-:W-:Y:S05]  /*10d0*/  BSYNC B0 ;  /* 0x0000000000007941 */ /* 0x000fea0003800000 */
.L_x_4537:
        /* <DEDUP_REMOVED lines=12> */
.L_x_4540:
[----:B------:R-:W-:Y:S05]  /*11a0*/  BSYNC B0 ;  /* 0x0000000000007941 */ /* 0x000fea0003800000 */
.L_x_4539:
        /* <DEDUP_REMOVED lines=18> */
[----:B-1---5:R-:W-:Y:S05]  /*12d0*/  @P6 RET.REL.NODEC R2 `(_ZN5flash24flash_fwd_splitkv_kernelI23Flash_fwd_kernel_traitsILi256ELi64ELi64ELi4ELb0ELb0EN7cutlass6half_tE19Flash_kernel_traitsILi256ELi64ELi64ELi4ES3_EELb1ELb0ELb1ELb0ELb0ELb1ELb1ELb1EEEvNS_16Flash_fwd_paramsE) ;  /* 0xffffffec02486950 */ /* 0x022fea0003c3ffff */
[----:B------:R-:W-:Y:S02]  /*12e0*/  MOV R0, 0xff800000 ;  /* 0xff80000000007802 */ /* 0x000fe40000000f00 */
[----:B------:R-:W-:-:S03]  /*12f0*/  MOV R243, 0x0 ;  /* 0x0000000000f37802 */ /* 0x000fc60000000f00 */
[----:B------:R1:W-:Y:S02]  /*1300*/  ST.E desc[UR6][R12.64+0xe0], R0 ;  /* 0x0000e0000c007985 */ /* 0x0003e4000c101906 */
[----:B-1----:R-:W-:Y:S05]  /*1310*/  RET.REL.NODEC R242 `(_ZN5flash24flash_fwd_splitkv_kernelI23Flash_fwd_kernel_traitsILi256ELi64ELi64ELi4ELb0ELb0EN7cutlass6half_tE19Flash_kernel_traitsILi256ELi64ELi64ELi4ES3_EELb1ELb0ELb1ELb0ELb0ELb1ELb1ELb1EEEvNS_16Flash_fwd_paramsE) ;  /* 0xffffffecf2387950 */ /* 0x002fea0003c3ffff */
.L_x_4524:
        /* <DEDUP_REMOVED lines=110> */
.L_x_4542:
        /* <DEDUP_REMOVED lines=84> */
.L_x_4543:
[----:B------:R-:W-:Y:S05]  /*1f40*/  BSYNC B0 ;  /* 0x0000000000007941 */ /* 0x000fea0003800000 */
.L_x_4541:
        /* <DEDUP_REMOVED lines=302> */
.L_x_4662:
        /* <DEDUP_REMOVED lines=32> */
.L_x_4546:
[----:B------:R-:W-:Y:S05]  /*3430*/  BSYNC B0 ;  /* 0x0000000000007941 */ /* 0x000fea0003800000 */
.L_x_4545:
        /* <DEDUP_REMOVED lines=18> */
.L_x_4548:
[----:B------:R-:W-:Y:S05]  /*3560*/  BSYNC B0 ;  /* 0x0000000000007941 */ /* 0x000fea0003800000 */
.L_x_4547:
        /* <DEDUP_REMOVED lines=21> */
.L_x_4550:
[----:B------:R-:W-:Y:S05]  /*36c0*/  BSYNC B0 ;  /* 0x0000000000007941 */ /* 0x000fea0003800000 */
.L_x_4549:
        /* <DEDUP_REMOVED lines=18> */
.L_x_4552:
[----:B------:R-:W-:Y:S05]  /*37f0*/  BSYNC B0 ;  /* 0x0000000000007941 */ /* 0x000fea0003800000 */
.L_x_4551:
        /* <DEDUP_REMOVED lines=72> */
.L_x_4559:
[----:B------:R-:W-:Y:S05]  /*3c80*/  BSYNC B0 ;  /* 0x0000000000007941 */ /* 0x000fea0003800000 */
.L_x_4558:
        /* <DEDUP_REMOVED lines=53> */
.L_x_4561:
[----:B------:R-:W-:Y:S05]  /*3fe0*/  BSYNC B0 ;  /* 0x0000000000007941 */ /* 0x000fea0003800000 */
.L_x_4560:
        /* <DEDUP_REMOVED lines=53> */
.L_x_4563:
[----:B------:R-:W-:Y:S05]  /*4340*/  BSYNC B0 ;  /* 0x0000000000007941 */ /* 0x000fea0003800000 */
.L_x_4562:
        /* <DEDUP_REMOVED lines=52> */
.L_x_4557:
[----:B------:R-:W-:Y:S05]  /*4690*/  BSYNC B1 ;  /* 0x0000000000017941 */ /* 0x000fea0003800000 */
.L_x_4556:
        /* <DEDUP_REMOVED lines=70> */
.L_x_4567:
[----:B------:R-:W-:Y:S05]  /*4b00*/  BSYNC B0 ;  /* 0x0000000000007941 */ /* 0x000fea0003800000 */
.L_x_4566:
        /* <DEDUP_REMOVED lines=55> */
.L_x_4569:
[----:B------:R-:W-:Y:S05]  /*4e80*/  BSYNC B0 ;  /* 0x0000000000007941 */ /* 0x000fea0003800000 */
.L_x_4568:
        /* <DEDUP_REMOVED lines=55> */
.L_x_4571:
[----:B------:R-:W-:Y:S05]  /*5200*/  BSYNC B0 ;  /* 0x0000000000007941 */ /* 0x000fea0003800000 */
.L_x_4570:
        /* <DEDUP_REMOVED lines=54> */
.L_x_4565:
[----:B------:R-:W-:Y:S05]  /*5570*/  BSYNC B1 ;  /* 0x0000000000017941 */ /* 0x000fea0003800000 */
.L_x_4564:
        /* <DEDUP_REMOVED lines=70> */
.L_x_4575:
[----:B------:R-:W-:Y:S05]  /*59e0*/  BSYNC B0 ;  /* 0x0000000000007941 */ /* 0x000fea0003800000 */
.L_x_4574:
        /* <DEDUP_REMOVED lines=55> */
.L_x_4577:
[----:B------:R-:W-:Y:S05]  /*5d60*/  BSYNC B0 ;  /* 0x0000000000007941 */ /* 0x000fea0003800000 */
.L_x_4576:
        /* <DEDUP_REMOVED lines=55> */
.L_x_4579:
[----:B------:R-:W-:Y:S05]  /*60e0*/  BSYNC B0 ;  /* 0x0000000000007941 */ /* 0x000fea0003800000 */
.L_x_4578:
        /* <DEDUP_REMOVED lines=54> */
.L_x_4573:
[----:B------:R-:W-:Y:S05]  /*6450*/  BSYNC B1 ;  /* 0x0000000000017941 */ /* 0x000fea0003800000 */
.L_x_4572:
        /* <DEDUP_REMOVED lines=74> */
.L_x_4583:
[----:B------:R-:W-:Y:S05]  /*6900*/  BSYNC B0 ;  /* 0x0000000000007941 */ /* 0x000fea0003800000 */
.L_x_4582:
        /* <DEDUP_REMOVED lines=55> */
.L_x_4585:
[----:B------:R-:W-:Y:S05]  /*6c80*/  BSYNC B0 ;  /* 0x0000000000007941 */ /* 0x000fea0003800000 */
.L_x_4584:
        /* <DEDUP_REMOVED lines=55> */
.L_x_4587:
[----:B------:R-:W-:Y:S05]  /*7000*/  BSYNC B0 ;  /* 0x0000000000007941 */ /* 0x000fea0003800000 */
.L_x_4586:
        /* <DEDUP_REMOVED lines=54> */
.L_x_4581:
[----:B------:R-:W-:Y:S05]  /*7370*/  BSYNC B1 ;  /* 0x0000000000017941 */ /* 0x000fea0003800000 */
.L_x_4580:
[----:B------:R-:W2:Y:S02]  /*7380*/  LD.E R0, desc[UR6][R10.64+0xd0] ;  /* 0x0000d0060a007980 */ /* 0x000ea4000c101900 */
[----:B--2---:R-:W-:Y:S05]  /*7390*/  IMAD.U32 R0, R0, -0x20, RZ ;  /* 0xffffffe000007824 */ /* 0x004fea00078e00ff */
[C---:B------:R-:W-:Y:S02]  /*73a0*/  LEA R20, P1, R0.reuse, R20, 0x1 ;  /* 0x0000001400147211 */ /* 0x040fe400078208ff */
[C---:B------:R-:W-:Y:S02]  /*73b0*/  LEA R36, P0, R0.reuse, R36, 0x1 ;  /* 0x0000002400247211 */ /* 0x040fe400078008ff */
[C---:B------:R-:W-:Y:S02]  /*73c0*/  LEA.HI.X.SX32 R21, R0.reuse, R21, 0x1, P1 ;  /* 0x0000001500157211 */ /* 0x040fe400008f0eff */
[----:B------:R-:W-:Y:S01]  /*73d0*/  LEA.HI.X.SX32 R37, R0, R37, 0x1, P0 ;  /* 0x0000002500257211 */ /* 0x000fe200000f0eff */
[----:B------:R-:W-:Y:S05]  /*73e0*/  BRA `(.L_x_4588) ;  /* 0x0000007000487947 */ /* 0x000fea0003800000 */
.L_x_4555:
        /* <DEDUP_REMOVED lines=101> */
.L_x_4594:
[----:B------:R-:W-:Y:S05]  /*7a40*/  BSYNC B0 ;  /* 0x0000000000007941 */ /* 0x000fea0003800000 */
.L_x_4593:
[----:B-----5:R2:W-:Y:S02]  /*7a50*/  ST.E.128 desc[UR6][R118.64], R28 ;  /* 0x0000001c76007985 */ /* 0x0205e4000c101d06 */
.L_x_4592:
[----:B------:R-:W-:Y:S05]  /*7a60*/  BSYNC B1 ;  /* 0x0000000000017941 */ /* 0x000fea0003800000 */
.L_x_4591:
        /* <DEDUP_REMOVED lines=99> */
.L_x_4598:
[----:B------:R-:W-:Y:S05]  /*80a0*/  BSYNC B0 ;  /* 0x0000000000007941 */ /* 0x000fea0003800000 */
.L_x_4597:
[----:B-----5:R1:W-:Y:S02]  /*80b0*/  ST.E.128 desc[UR6][R118.64+0x80], R28 ;  /* 0x0000801c76007985 */ /* 0x0203e4000c101d06 */
.L_x_4596:
[----:B------:R-:W-:Y:S05]  /*80c0*/  BSYNC B1 ;  /* 0x0000000000017941 */ /* 0x000fea0003800000 */
.L_x_4595:
        /* <DEDUP_REMOVED lines=99> */
.L_x_4602:
[----:B------:R-:W-:Y:S05]  /*8700*/  BSYNC B0 ;  /* 0x0000000000007941 */ /* 0x000fea0003800000 */
.L_x_4601:
[----:B-----5:R2:W-:Y:S02]  /*8710*/  ST.E.128 desc[UR6][R118.64+0x100], R28 ;  /* 0x0001001c76007985 */ /* 0x0205e4000c101d06 */
.L_x_4600:
[----:B------:R-:W-:Y:S05]  /*8720*/  BSYNC B1 ;  /* 0x0000000000017941 */ /* 0x000fea0003800000 */
.L_x_4599:
        /* <DEDUP_REMOVED lines=98> */
.L_x_4604:
[----:B------:R-:W-:Y:S05]  /*8d50*/  BSYNC B0 ;  /* 0x0000000000007941 */ /* 0x000fea0003800000 */
.L_x_4603:
[----:B-----5:R2:W-:Y:S02]  /*8d60*/  ST.E.128 desc[UR6][R118.64+0x180], R28 ;  /* 0x0001801c76007985 */ /* 0x0205e4000c101d06 */
.L_x_4590:
[----:B------:R-:W-:Y:S05]  /*8d70*/  BSYNC B2 ;  /* 0x0000000000027941 */ /* 0x000fea0003800000 */
.L_x_4589:
        /* <DEDUP_REMOVED lines=106> */
.L_x_4610:
[----:B------:R-:W-:Y:S05]  /*9420*/  BSYNC B0 ;  /* 0x0000000000007941 */ /* 0x000fea0003800000 */
.L_x_4609:
[----:B-----5:R2:W-:Y:S02]  /*9430*/  ST.E.128 desc[UR6][R186.64], R28 ;  /* 0x0000001cba007985 */ /* 0x0205e4000c101d06 */
.L_x_4608:
[----:B------:R-:W-:Y:S05]  /*9440*/  BSYNC B1 ;  /* 0x0000000000017941 */ /* 0x000fea0003800000 */
.L_x_4607:
        /* <DEDUP_REMOVED lines=101> */
.L_x_4614:
[----:B------:R-:W-:Y:S05]  /*9aa0*/  BSYNC B0 ;  /* 0x0000000000007941 */ /* 0x000fea0003800000 */
.L_x_4613:
[----:B-----5:R2:W-:Y:S02]  /*9ab0*/  ST.E.128 desc[UR6][R186.64], R28 ;  /* 0x0000001cba007985 */ /* 0x0205e4000c101d06 */
.L_x_4612:
[----:B------:R-:W-:Y:S05]  /*9ac0*/  BSYNC B1 ;  /* 0x0000000000017941 */ /* 0x000fea0003800000 */
.L_x_4611:
        /* <DEDUP_REMOVED lines=101> */
.L_x_4618:
[----:B------:R-:W-:Y:S05]  /*a120*/  BSYNC B0 ;  /* 0x0000000000007941 */ /* 0x000fea0003800000 */
.L_x_4617:
[----:B-----5:R2:W-:Y:S02]  /*a130*/  ST.E.128 desc[UR6][R186.64], R28 ;  /* 0x0000001cba007985 */ /* 0x0205e4000c101d06 */
.L_x_4616:
[----:B------:R-:W-:Y:S05]  /*a140*/  BSYNC B1 ;  /* 0x0000000000017941 */ /* 0x000fea0003800000 */
.L_x_4615:
        /* <DEDUP_REMOVED lines=100> */
.L_x_4620:
[----:B------:R-:W-:Y:S05]  /*a790*/  BSYNC B0 ;  /* 0x0000000000007941 */ /* 0x000fea0003800000 */
.L_x_4619:
[----:B-----5:R2:W-:Y:S02]  /*a7a0*/  ST.E.128 desc[UR6][R186.64], R28 ;  /* 0x0000001cba007985 */ /* 0x0205e4000c101d06 */
.L_x_4606:
[----:B------:R-:W-:Y:S05]  /*a7b0*/  BSYNC B2 ;  /* 0x0000000000027941 */ /* 0x000fea0003800000 */
.L_x_4605:
        /* <DEDUP_REMOVED lines=106> */
.L_x_4626:
[----:B------:R-:W-:Y:S05]  /*ae60*/  BSYNC B0 ;  /* 0x0000000000007941 */ /* 0x000fea0003800000 */
.L_x_4625:
[----:B-----5:R2:W-:Y:S02]  /*ae70*/  ST.E.128 desc[UR6][R186.64], R28 ;  /* 0x0000001cba007985 */ /* 0x0205e4000c101d06 */
.L_x_4624:
[----:B------:R-:W-:Y:S05]  /*ae80*/  BSYNC B1 ;  /* 0x0000000000017941 */ /* 0x000fea0003800000 */
.L_x_4623:
        /* <DEDUP_REMOVED lines=101> */
.L_x_4630:
[----:B------:R-:W-:Y:S05]  /*b4e0*/  BSYNC B0 ;  /* 0x0000000000007941 */ /* 0x000fea0003800000 */
.L_x_4629:
[----:B-----5:R2:W-:Y:S02]  /*b4f0*/  ST.E.128 desc[UR6][R186.64], R28 ;  /* 0x0000001cba007985 */ /* 0x0205e4000c101d06 */
.L_x_4628:
[----:B------:R-:W-:Y:S05]  /*b500*/  BSYNC B1 ;  /* 0x0000000000017941 */ /* 0x000fea0003800000 */
.L_x_4627:
        /* <DEDUP_REMOVED lines=101> */
.L_x_4634:
[----:B------:R-:W-:Y:S05]  /*bb60*/  BSYNC B0 ;  /* 0x0000000000007941 */ /* 0x000fea0003800000 */
.L_x_4633:
[----:B-----5:R2:W-:Y:S02]  /*bb70*/  ST.E.128 desc[UR6][R186.64], R28 ;  /* 0x0000001cba007985 */ /* 0x0205e4000c101d06 */
.L_x_4632:
[----:B------:R-:W-:Y:S05]  /*bb80*/  BSYNC B1 ;  /* 0x0000000000017941 */ /* 0x000fea0003800000 */
.L_x_4631:
        /* <DEDUP_REMOVED lines=100> */
.L_x_4636:
[----:B------:R-:W-:Y:S05]  /*c1d0*/  BSYNC B0 ;  /* 0x0000000000007941 */ /* 0x000fea0003800000 */
.L_x_4635:
[----:B-----5:R2:W-:Y:S02]  /*c1e0*/  ST.E.128 desc[UR6][R186.64], R28 ;  /* 0x0000001cba007985 */ /* 0x0205e4000c101d06 */
.L_x_4622:
[----:B------:R-:W-:Y:S05]  /*c1f0*/  BSYNC B2 ;  /* 0x0000000000027941 */ /* 0x000fea0003800000 */
.L_x_4621:
        /* <DEDUP_REMOVED lines=110> */
.L_x_4642:
[----:B------:R-:W-:Y:S05]  /*c8e0*/  BSYNC B0 ;  /* 0x0000000000007941 */ /* 0x000fea0003800000 */
.L_x_4641:
[----:B-----5:R2:W-:Y:S02]  /*c8f0*/  ST.E.128 desc[UR6][R188.64], R28 ;  /* 0x0000001cbc007985 */ /* 0x0205e4000c101d06 */
.L_x_4640:
[----:B------:R-:W-:Y:S05]  /*c900*/  BSYNC B1 ;  /* 0x0000000000017941 */ /* 0x000fea0003800000 */
.L_x_4639:
        /* <DEDUP_REMOVED lines=101> */
.L_x_4646:
[----:B------:R-:W-:Y:S05]  /*cf60*/  BSYNC B0 ;  /* 0x0000000000007941 */ /* 0x000fea0003800000 */
.L_x_4645:
[----:B-----5:R2:W-:Y:S02]  /*cf70*/  ST.E.128 desc[UR6][R188.64], R28 ;  /* 0x0000001cbc007985 */ /* 0x0205e4000c101d06 */
.L_x_4644:
[----:B------:R-:W-:Y:S05]  /*cf80*/  BSYNC B1 ;  /* 0x0000000000017941 */ /* 0x000fea0003800000 */
.L_x_4643:
        /* <DEDUP_REMOVED lines=101> */
.L_x_4650:
[----:B------:R-:W-:Y:S05]  /*d5e0*/  BSYNC B0 ;  /* 0x0000000000007941 */ /* 0x000fea0003800000 */
.L_x_4649:
[----:B-----5:R2:W-:Y:S02]  /*d5f0*/  ST.E.128 desc[UR6][R188.64], R28 ;  /* 0x0000001cbc007985 */ /* 0x0205e4000c101d06 */
.L_x_4648:
[----:B------:R-:W-:Y:S05]  /*d600*/  BSYNC B1 ;  /* 0x0000000000017941 */ /* 0x000fea0003800000 */
.L_x_4647:
        /* <DEDUP_REMOVED lines=101> */
.L_x_4652:
[----:B------:R-:W-:Y:S05]  /*dc60*/  BSYNC B0 ;  /* 0x0000000000007941 */ /* 0x000fea0003800000 */
.L_x_4651:
[----:B-----5:R2:W-:Y:S02]  /*dc70*/  ST.E.128 desc[UR6][R188.64], R40 ;  /* 0x00000028bc007985 */ /* 0x0205e4000c101d06 */
.L_x_4638:
[----:B------:R-:W-:Y:S05]  /*dc80*/  BSYNC B2 ;  /* 0x0000000000027941 */ /* 0x000fea0003800000 */
.L_x_4637:
        /* <DEDUP_REMOVED lines=11> */
.L_x_4554:
        /* <DEDUP_REMOVED lines=29> */
.L_x_4654:
[----:B------:R-:W-:Y:S05]  /*df10*/  BSYNC B0 ;  /* 0x0000000000007941 */ /* 0x000fea0003800000 */
.L_x_4653:
        /* <DEDUP_REMOVED lines=30> */
.L_x_4656:
[----:B------:R-:W-:Y:S05]  /*e100*/  BSYNC B0 ;  /* 0x0000000000007941 */ /* 0x000fea0003800000 */
.L_x_4655:
        /* <DEDUP_REMOVED lines=30> */
.L_x_4658:
[----:B------:R-:W-:Y:S05]  /*e2f0*/  BSYNC B0 ;  /* 0x0000000000007941 */ /* 0x000fea0003800000 */
.L_x_4657:
        /* <DEDUP_REMOVED lines=33> */
.L_x_4588:
[----:B------:R-:W-:Y:S05]  /*e510*/  BSYNC B3 ;  /* 0x0000000000037941 */ /* 0x000fea0003800000 */
.L_x_4553:
        /* <DEDUP_REMOVED lines=91> */
.L_x_4660:
        /* <DEDUP_REMOVED lines=10> */
.L_x_4661:
[----:B------:R-:W-:Y:S05]  /*eb70*/  BSYNC B0 ;  /* 0x0000000000007941 */ /* 0x000fea0003800000 */
.L_x_4659:
[----:B------:R-:W-:Y:S04]  /*eb80*/  IADD3 R9, R9, -0x1, RZ ;  /* 0xffffffff09097810 */ /* 0x000fe80007ffe0ff */
[----:B------:R-:W-:Y:S11]  /*eb90*/  ISETP.GT.AND P0, PT, R9, R80, PT ;  /* 0x000000500900720c */ /* 0x000ff60003f04270 */
[----:B------:R-:W-:Y:S02]  /*eba0*/  @!UPT UIADD3 URZ, URZ, URZ, URZ ;  /* 0x0000003f3f3ff290 */ /* 0x000fe4000fffe03f */
[----:B------:R-:W-:Y:S05]  /*ebb0*/  @P0 BRA `(.L_x_4662) ;  /* 0xffffff44009c0947 */ /* 0x000fea000383ffff */
.L_x_4544:
        /* <DEDUP_REMOVED lines=117> */
.L_x_4671:
[----:B------:R-:W-:Y:S05]  /*f310*/  BSYNC B0 ;  /* 0x0000000000007941 */ /* 0x000fea0003800000 */
.L_x_4670:
[----:B-----5:R3:W-:Y:S02]  /*f320*/  STS.128 [R247], R40 ;  /* 0x00000028f7007388 */ /* 0x0207e40000000c00 */
.L_x_4669:
[----:B------:R-:W-:Y:S05]  /*f330*/  BSYNC B1 ;  /* 0x0000000000017941 */ /* 0x000fea0003800000 */
.L_x_4668:
        /* <DEDUP_REMOVED lines=53> */
.L_x_4675:
[----:B------:R-:W-:Y:S05]  /*f690*/  BSYNC B0 ;  /* 0x0000000000007941 */ /* 0x000fea0003800000 */
.L_x_4674:
[----:B-----5:R1:W-:Y:S02]  /*f6a0*/  STS.128 [R247+0x2000], R40 ;  /* 0x00200028f7007388 */ /* 0x0203e40000000c00 */
.L_x_4673:
[----:B------:R-:W-:Y:S05]  /*f6b0*/  BSYNC B1 ;  /* 0x0000000000017941 */ /* 0x000fea0003800000 */
.L_x_4672:
        /* <DEDUP_REMOVED lines=53> */
.L_x_4679:
[----:B------:R-:W-:Y:S05]  /*fa10*/  BSYNC B0 ;  /* 0x0000000000007941 */ /* 0x000fea0003800000 */
.L_x_4678:
[----:B-----5:R3:W-:Y:S02]  /*fa20*/  STS.128 [R247+0x4000], R40 ;  /* 0x00400028f7007388 */ /* 0x0207e40000000c00 */
.L_x_4677:
[----:B------:R-:W-:Y:S05]  /*fa30*/  BSYNC B1 ;  /* 0x0000000000017941 */ /* 0x000fea0003800000 */
.L_x_4676:
        /* <DEDUP_REMOVED lines=51> */
.L_x_4681:
[----:B------:R-:W-:Y:S05]  /*fd70*/  BSYNC B0 ;  /* 0x0000000000007941 */ /* 0x000fea0003800000 */
.L_x_4680:
[----:B-----5:R3:W-:Y:S02]  /*fd80*/  STS.128 [R247+0x6000], R40 ;  /* 0x00600028f7007388 */ /* 0x0207e40000000c00 */
.L_x_4667:
[----:B------:R-:W-:Y:S05]  /*fd90*/  BSYNC B2 ;  /* 0x0000000000027941 */ /* 0x000fea0003800000 */
.L_x_4666:
        /* <DEDUP_REMOVED lines=67> */
.L_x_4687:
[----:B------:R-:W-:Y:S05]  /*101d0*/  BSYNC B0 ;  /* 0x0000000000007941 */ /* 0x000fea0003800000 */
.L_x_4686:
[----:B-----5:R3:W-:Y:S02]  /*101e0*/  STS.128 [R247+0x800], R40 ;  /* 0x00080028f7007388 */ /* 0x0207e40000000c00 */
.L_x_4685:
[----:B------:R-:W-:Y:S05]  /*101f0*/  BSYNC B1 ;  /* 0x0000000000017941 */ /* 0x000fea0003800000 */
.L_x_4684:
        /* <DEDUP_REMOVED lines=54> */
.L_x_4691:
[----:B------:R-:W-:Y:S05]  /*10560*/  BSYNC B0 ;  /* 0x0000000000007941 */ /* 0x000fea0003800000 */
.L_x_4690:
[----:B-----5:R3:W-:Y:S02]  /*10570*/  STS.128 [R247+0x2800], R40 ;  /* 0x00280028f7007388 */ /* 0x0207e40000000c00 */
.L_x_4689:
[----:B------:R-:W-:Y:S05]  /*10580*/  BSYNC B1 ;  /* 0x0000000000017941 */ /* 0x000fea0003800000 */
.L_x_4688:
        /* <DEDUP_REMOVED lines=54> */
.L_x_4695:
[----:B------:R-:W-:Y:S05]  /*108f0*/  BSYNC B0 ;  /* 0x0000000000007941 */ /* 0x000fea0003800000 */
.L_x_4694:
[----:B-----5:R3:W-:Y:S02]  /*10900*/  STS.128 [R247+0x4800], R40 ;  /* 0x00480028f7007388 */ /* 0x0207e40000000c00 */
.L_x_4693:
[----:B------:R-:W-:Y:S05]  /*10910*/  BSYNC B1 ;  /* 0x0000000000017941 */ /* 0x000fea0003800000 */
.L_x_4692:
        /* <DEDUP_REMOVED lines=53> */
.L_x_4697:
[----:B------:R-:W-:Y:S05]  /*10c70*/  BSYNC B0 ;  /* 0x0000000000007941 */ /* 0x000fea0003800000 */
.L_x_4696:
[----:B-----5:R1:W-:Y:S02]  /*10c80*/  STS.128 [R247+0x6800], R36 ;  /* 0x00680024f7007388 */ /* 0x0203e40000000c00 */
.L_x_4683:
[----:B------:R-:W-:Y:S05]  /*10c90*/  BSYNC B2 ;  /* 0x0000000000027941 */ /* 0x000fea0003800000 */
.L_x_4682:
        /* <DEDUP_REMOVED lines=67> */
.L_x_4703:
[----:B------:R-:W-:Y:S05]  /*110d0*/  BSYNC B0 ;  /* 0x0000000000007941 */ /* 0x000fea0003800000 */
.L_x_4702:
[----:B-----5:R3:W-:Y:S02]  /*110e0*/  STS.128 [R247+0x1000], R36 ;  /* 0x00100024f7007388 */ /* 0x0207e40000000c00 */
.L_x_4701:
[----:B------:R-:W-:Y:S05]  /*110f0*/  BSYNC B1 ;  /* 0x0000000000017941 */ /* 0x000fea0003800000 */
.L_x_4700:
        /* <DEDUP_REMOVED lines=53> */
.L_x_4707:
[----:B------:R-:W-:Y:S05]  /*11450*/  BSYNC B0 ;  /* 0x0000000000007941 */ /* 0x000fea0003800000 */
.L_x_4706:
[----:B-----5:R3:W-:Y:S02]  /*11460*/  STS.128 [R247+0x3000], R36 ;  /* 0x00300024f7007388 */ /* 0x0207e40000000c00 */
.L_x_4705:
[----:B------:R-:W-:Y:S05]  /*11470*/  BSYNC B1 ;  /* 0x0000000000017941 */ /* 0x000fea0003800000 */
.L_x_4704:
        /* <DEDUP_REMOVED lines=53> */
.L_x_4711:
[----:B------:R-:W-:Y:S05]  /*117d0*/  BSYNC B0 ;  /* 0x0000000000007941 */ /* 0x000fea0003800000 */
.L_x_4710:
[----:B-----5:R3:W-:Y:S02]  /*117e0*/  STS.128 [R247+0x5000], R36 ;  /* 0x00500024f7007388 */ /* 0x0207e40000000c00 */
.L_x_4709:
[----:B------:R-:W-:Y:S05]  /*117f0*/  BSYNC B1 ;  /* 0x0000000000017941 */ /* 0x000fea0003800000 */
.L_x_4708:
        /* <DEDUP_REMOVED lines=53> */
.L_x_4713:
[----:B------:R-:W-:Y:S05]  /*11b50*/  BSYNC B0 ;  /* 0x0000000000007941 */ /* 0x000fea0003800000 */
.L_x_4712:
[----:B-----5:R3:W-:Y:S02]  /*11b60*/  STS.128 [R247+0x7000], R36 ;  /* 0x00700024f7007388 */ /* 0x0207e40000000c00 */
.L_x_4699:
[----:B------:R-:W-:Y:S05]  /*11b70*/  BSYNC B2 ;  /* 0x0000000000027941 */ /* 0x000fea0003800000 */
.L_x_4698:
        /* <DEDUP_REMOVED lines=67> */
.L_x_4718:
[----:B------:R-:W-:Y:S05]  /*11fb0*/  BSYNC B0 ;  /* 0x0000000000007941 */ /* 0x000fea0003800000 */
.L_x_4717:
[----:B-----5:R1:W-:Y:S02]  /*11fc0*/  STS.128 [R247+0x1800], R20 ;  /* 0x00180014f7007388 */ /* 0x0203e40000000c00 */
.L_x_4716:
[----:B------:R-:W-:Y:S05]  /*11fd0*/  BSYNC B1 ;  /* 0x0000000000017941 */ /* 0x000fea0003800000 */
.L_x_4715:
        /* <DEDUP_REMOVED lines=53> */
.L_x_4722:
[----:B------:R-:W-:Y:S05]  /*12330*/  BSYNC B0 ;  /* 0x0000000000007941 */ /* 0x000fea0003800000 */
.L_x_4721:
[----:B-----5:R1:W-:Y:S02]  /*12340*/  STS.128 [R247+0x3800], R16 ;  /* 0x00380010f7007388 */ /* 0x0203e40000000c00 */
.L_x_4720:
[----:B------:R-:W-:Y:S05]  /*12350*/  BSYNC B1 ;  /* 0x0000000000017941 */ /* 0x000fea0003800000 */
.L_x_4719:
        /* <DEDUP_REMOVED lines=53> */
.L_x_4726:
[----:B------:R-:W-:Y:S05]  /*126b0*/  BSYNC B0 ;  /* 0x0000000000007941 */ /* 0x000fea0003800000 */
.L_x_4725:
[----:B-----5:R2:W-:Y:S02]  /*126c0*/  STS.128 [R247+0x5800], R16 ;  /* 0x00580010f7007388 */ /* 0x0205e40000000c00 */
.L_x_4724:
[----:B------:R-:W-:Y:S05]  /*126d0*/  BSYNC B1 ;  /* 0x0000000000017941 */ /* 0x000fea0003800000 */
.L_x_4723:
        /* <DEDUP_REMOVED lines=53> */
.L_x_4728:
[----:B------:R-:W-:Y:S05]  /*12a30*/  BSYNC B0 ;  /* 0x0000000000007941 */ /* 0x000fea0003800000 */
.L_x_4727:
[----:B-----5:R2:W-:Y:S01]  /*12a40*/  STS.128 [R247+0x7800], R16 ;  /* 0x00780010f7007388 */ /* 0x0205e20000000c00 */
[----:B------:R-:W-:Y:S05]  /*12a50*/  BRA `(.L_x_4714) ;  /* 0x0000007000187947 */ /* 0x000fea0003800000 */
.L_x_4665:
        /* <DEDUP_REMOVED lines=99> */
.L_x_4734:
[----:B------:R-:W-:Y:S05]  /*13090*/  BSYNC B0 ;  /* 0x0000000000007941 */ /* 0x000fea0003800000 */
.L_x_4733:
[----:B-----5:R3:W-:Y:S02]  /*130a0*/  STS.128 [R247], R60 ;  /* 0x0000003cf7007388 */ /* 0x0207e40000000c00 */
.L_x_4732:
[----:B------:R-:W-:Y:S05]  /*130b0*/  BSYNC B1 ;  /* 0x0000000000017941 */ /* 0x000fea0003800000 */
.L_x_4731:
        /* <DEDUP_REMOVED lines=97> */
.L_x_4738:
[----:B------:R-:W-:Y:S05]  /*136d0*/  BSYNC B0 ;  /* 0x0000000000007941 */ /* 0x000fea0003800000 */
.L_x_4737:
[----:B-----5:R1:W-:Y:S02]  /*136e0*/  STS.128 [R247+0x2000], R60 ;  /* 0x0020003cf7007388 */ /* 0x0203e40000000c00 */
.L_x_4736:
[----:B------:R-:W-:Y:S05]  /*136f0*/  BSYNC B1 ;  /* 0x0000000000017941 */ /* 0x000fea0003800000 */
.L_x_4735:
        /* <DEDUP_REMOVED lines=97> */
.L_x_4742:
[----:B------:R-:W-:Y:S05]  /*13d10*/  BSYNC B0 ;  /* 0x0000000000007941 */ /* 0x000fea0003800000 */
.L_x_4741:
[----:B-----5:R3:W-:Y:S02]  /*13d20*/  STS.128 [R247+0x4000], R60 ;  /* 0x0040003cf7007388 */ /* 0x0207e40000000c00 */
.L_x_4740:
[----:B------:R-:W-:Y:S05]  /*13d30*/  BSYNC B1 ;  /* 0x0000000000017941 */ /* 0x000fea0003800000 */
.L_x_4739:
        /* <DEDUP_REMOVED lines=96> */
.L_x_4744:
[----:B------:R-:W-:Y:S05]  /*14340*/  BSYNC B0 ;  /* 0x0000000000007941 */ /* 0x000fea0003800000 */
.L_x_4743:
[----:B-----5:R3:W-:Y:S02]  /*14350*/  STS.128 [R247+0x6000], R60 ;  /* 0x0060003cf7007388 */ /* 0x0207e40000000c00 */
.L_x_4730:
[----:B------:R-:W-:Y:S05]  /*14360*/  BSYNC B2 ;  /* 0x0000000000027941 */ /* 0x000fea0003800000 */
.L_x_4729:
        /* <DEDUP_REMOVED lines=104> */
.L_x_4750:
[----:B------:R-:W-:Y:S05]  /*149f0*/  BSYNC B0 ;  /* 0x0000000000007941 */ /* 0x000fea0003800000 */
.L_x_4749:
[----:B-----5:R3:W-:Y:S02]  /*14a00*/  STS.128 [R247+0x800], R60 ;  /* 0x0008003cf7007388 */ /* 0x0207e40000000c00 */
.L_x_4748:
[----:B------:R-:W-:Y:S05]  /*14a10*/  BSYNC B1 ;  /* 0x0000000000017941 */ /* 0x000fea0003800000 */
.L_x_4747:
        /* <DEDUP_REMOVED lines=100> */
.L_x_4754:
[----:B------:R-:W-:Y:S05]  /*15060*/  BSYNC B0 ;  /* 0x0000000000007941 */ /* 0x000fea0003800000 */
.L_x_4753:
[----:B-----5:R3:W-:Y:S02]  /*15070*/  STS.128 [R247+0x2800], R60 ;  /* 0x0028003cf7007388 */ /* 0x0207e40000000c00 */
.L_x_4752:
[----:B------:R-:W-:Y:S05]  /*15080*/  BSYNC B1 ;  /* 0x0000000000017941 */ /* 0x000fea0003800000 */
.L_x_4751:
        /* <DEDUP_REMOVED lines=100> */
.L_x_4758:
[----:B------:R-:W-:Y:S05]  /*156d0*/  BSYNC B0 ;  /* 0x0000000000007941 */ /* 0x000fea0003800000 */
.L_x_4757:
[----:B-----5:R3:W-:Y:S02]  /*156e0*/  STS.128 [R247+0x4800], R60 ;  /* 0x0048003cf7007388 */ /* 0x0207e40000000c00 */
.L_x_4756:
[----:B------:R-:W-:Y:S05]  /*156f0*/  BSYNC B1 ;  /* 0x0000000000017941 */ /* 0x000fea0003800000 */
.L_x_4755:
        /* <DEDUP_REMOVED lines=98> */
.L_x_4760:
[----:B------:R-:W-:Y:S05]  /*15d20*/  BSYNC B0 ;  /* 0x0000000000007941 */ /* 0x000fea0003800000 */
.L_x_4759:
[----:B-----5:R1:W-:Y:S02]  /*15d30*/  STS.128 [R247+0x6800], R40 ;  /* 0x00680028f7007388 */ /* 0x0203e40000000c00 */
.L_x_4746:
[----:B------:R-:W-:Y:S05]  /*15d40*/  BSYNC B2 ;  /* 0x0000000000027941 */ /* 0x000fea0003800000 */
.L_x_4745:
        /* <DEDUP_REMOVED lines=103> */
.L_x_4766:
[----:B------:R-:W-:Y:S05]  /*163c0*/  BSYNC B0 ;  /* 0x0000000000007941 */ /* 0x000fea0003800000 */
.L_x_4765:
[----:B-----5:R1:W-:Y:S02]  /*163d0*/  STS.128 [R247+0x1000], R40 ;  /* 0x00100028f7007388 */ /* 0x0203e40000000c00 */
.L_x_4764:
[----:B------:R-:W-:Y:S05]  /*163e0*/  BSYNC B1 ;  /* 0x0000000000017941 */ /* 0x000fea0003800000 */
.L_x_4763:
        /* <DEDUP_REMOVED lines=98> */
.L_x_4770:
[----:B------:R-:W-:Y:S05]  /*16a10*/  BSYNC B0 ;  /* 0x0000000000007941 */ /* 0x000fea0003800000 */
.L_x_4769:
[----:B-----5:R1:W-:Y:S02]  /*16a20*/  STS.128 [R247+0x3000], R40 ;  /* 0x00300028f7007388 */ /* 0x0203e40000000c00 */
.L_x_4768:
[----:B------:R-:W-:Y:S05]  /*16a30*/  BSYNC B1 ;  /* 0x0000000000017941 */ /* 0x000fea0003800000 */
.L_x_4767:
        /* <DEDUP_REMOVED lines=98> */
.L_x_4774:
[----:B------:R-:W-:Y:S05]  /*17060*/  BSYNC B0 ;  /* 0x0000000000007941 */ /* 0x000fea0003800000 */
.L_x_4773:
[----:B-----5:R1:W-:Y:S02]  /*17070*/  STS.128 [R247+0x5000], R40 ;  /* 0x00500028f7007388 */ /* 0x0203e40000000c00 */
.L_x_4772:
[----:B------:R-:W-:Y:S05]  /*17080*/  BSYNC B1 ;  /* 0x0000000000017941 */ /* 0x000fea0003800000 */
.L_x_4771:
        /* <DEDUP_REMOVED lines=101> */
.L_x_4776:
[----:B------:R-:W-:Y:S05]  /*176e0*/  BSYNC B0 ;  /* 0x0000000000007941 */ /* 0x000fea0003800000 */
.L_x_4775:
[----:B-----5:R2:W-:Y:S02]  /*176f0*/  STS.128 [R247+0x7000], R36 ;  /* 0x00700024f7007388 */ /* 0x0205e40000000c00 */
.L_x_4762:
[----:B------:R-:W-:Y:S05]  /*17700*/  BSYNC B2 ;  /* 0x0000000000027941 */ /* 0x000fea0003800000 */
.L_x_4761:
        /* <DEDUP_REMOVED lines=103> */
.L_x_4780:
[----:B------:R-:W-:Y:S05]  /*17d80*/  BSYNC B0 ;  /* 0x0000000000007941 */ /* 0x000fea0003800000 */
.L_x_4779:
[----:B-----5:R1:W-:Y:S02]  /*17d90*/  STS.128 [R247+0x1800], R20 ;  /* 0x00180014f7007388 */ /* 0x0203e40000000c00 */
.L_x_4778:
[----:B------:R-:W-:Y:S05]  /*17da0*/  BSYNC B1 ;  /* 0x0000000000017941 */ /* 0x000fea0003800000 */
.L_x_4777:
        /* <DEDUP_REMOVED lines=100> */
.L_x_4784:
[----:B------:R-:W-:Y:S05]  /*183f0*/  BSYNC B0 ;  /* 0x0000000000007941 */ /* 0x000fea0003800000 */
.L_x_4783:
[----:B-----5:R1:W-:Y:S02]  /*18400*/  STS.128 [R247+0x3800], R20 ;  /* 0x00380014f7007388 */ /* 0x0203e40000000c00 */
.L_x_4782:
[----:B------:R-:W-:Y:S05]  /*18410*/  BSYNC B1 ;  /* 0x0000000000017941 */ /* 0x000fea0003800000 */
.L_x_4781:
        /* <DEDUP_REMOVED lines=103> */
.L_x_4788:
[----:B------:R-:W-:Y:S05]  /*18a90*/  BSYNC B0 ;  /* 0x0000000000007941 */ /* 0x000fea0003800000 */
.L_x_4787:
[----:B-----5:R1:W-:Y:S02]  /*18aa0*/  STS.128 [R247+0x5800], R20 ;  /* 0x00580014f7007388 */ /* 0x0203e40000000c00 */
.L_x_4786:
[----:B------:R-:W-:Y:S05]  /*18ab0*/  BSYNC B1 ;  /* 0x0000000000017941 */ /* 0x000fea0003800000 */
.L_x_4785:
        /* <DEDUP_REMOVED lines=104> */
.L_x_4790:
[----:B------:R-:W-:Y:S05]  /*19140*/  BSYNC B0 ;  /* 0x0000000000007941 */ /* 0x000fea0003800000 */
.L_x_4789:
[----:B-----5:R1:W-:Y:S01]  /*19150*/  STS.128 [R247+0x7800], R16 ;  /* 0x00780010f7007388 */ /* 0x0203e20000000c00 */
[----:B------:R-:W-:Y:S05]  /*19160*/  BRA `(.L_x_4714) ;  /* 0x0000000800547947 */ /* 0x000fea0003800000 */
.L_x_4664:
        /* <DEDUP_REMOVED lines=42> */
.L_x_4792:
[----:B------:R-:W-:Y:S05]  /*19410*/  BSYNC B0 ;  /* 0x0000000000007941 */ /* 0x000fea0003800000 */
.L_x_4791:
        /* <DEDUP_REMOVED lines=35> */
.L_x_4794:
[----:B------:R-:W-:Y:S05]  /*19650*/  BSYNC B0 ;  /* 0x0000000000007941 */ /* 0x000fea0003800000 */
.L_x_4793:
        /* <DEDUP_REMOVED lines=34> */
.L_x_4796:
[----:B------:R-:W-:Y:S05]  /*19880*/  BSYNC B0 ;  /* 0x0000000000007941 */ /* 0x000fea0003800000 */
.L_x_4795:
        /* <DEDUP_REMOVED lines=35> */
.L_x_4714:
[----:B------:R-:W-:Y:S05]  /*19ac0*/  BSYNC B3 ;  /* 0x0000000000037941 */ /* 0x000fea0003800000 */
.L_x_4663:
        /* <DEDUP_REMOVED lines=41> */
.L_x_4798:
[----:B------:R-:W-:Y:S05]  /*19d60*/  BSYNC B0 ;  /* 0x0000000000007941 */ /* 0x000fea0003800000 */
.L_x_4797:
        /* <DEDUP_REMOVED lines=37> */
.L_x_4800:
[----:B------:R-:W-:Y:S05]  /*19fc0*/  BSYNC B0 ;  /* 0x0000000000007941 */ /* 0x000fea0003800000 */
.L_x_4799:
        /* <DEDUP_REMOVED lines=39> */
.L_x_4802:
[----:B------:R-:W-:Y:S05]  /*1a240*/  BSYNC B0 ;  /* 0x0000000000007941 */ /* 0x000fea0003800000 */
.L_x_4801:
        /* <DEDUP_REMOVED lines=42> */
.L_x_4804:
[----:B------:R-:W-:Y:S05]  /*1a4f0*/  BSYNC B0 ;  /* 0x0000000000007941 */ /* 0x000fea0003800000 */
.L_x_4803:
        /* <DEDUP_REMOVED lines=66> */
.L_x_4806:
[----:B------:R-:W-:Y:S05]  /*1a920*/  BSYNC B0 ;  /* 0x0000000000007941 */ /* 0x000fea0003800000 */
.L_x_4805:
        /* <DEDUP_REMOVED lines=39> */
.L_x_4808:
[----:B------:R-:W-:Y:S05]  /*1aba0*/  BSYNC B0 ;  /* 0x0000000000007941 */ /* 0x000fea0003800000 */
.L_x_4807:
        /* <DEDUP_REMOVED lines=41> */
.L_x_4810:
[----:B------:R-:W-:Y:S05]  /*1ae40*/  BSYNC B0 ;  /* 0x0000000000007941 */ /* 0x000fea0003800000 */
.L_x_4809:
        /* <DEDUP_REMOVED lines=53> */
.L_x_4812:
[----:B------:R-:W-:Y:S05]  /*1b1a0*/  BSYNC B0 ;  /* 0x0000000000007941 */ /* 0x000fea0003800000 */
.L_x_4811:
        /* <DEDUP_REMOVED lines=220> */
[----:B------:R-:W-:Y:S08]  /*1bf70*/  MUFU.TANH R28, R17 ;  /* 0x00000011001c7308 */ /* 0x000ff00000002400 */
[----:B------:R-:W-:Y:S08]  /*1bf80*/  MUFU.TANH R23, R16 ;  /* 0x0000001000177308 */ /* 0x000ff00000002400 */
[----:B------:R1:W-:Y:S01]  /*1bf90*/  MUFU.TANH R29, R18 ;  /* 0x00000012001d7308 */ /* 0x0003e20000002400 */
[C---:B----4-:R-:W-:Y:S06]  /*1bfa0*/  HMMA.16816.F32 R92, R36.reuse, R12, R92 ;  /* 0x0000000c245c723c */ /* 0x050fec000000185c */
[C---:B------:R-:W-:Y:S01]  /*1bfb0*/  HMMA.16816.F32 R88, R36.reuse, R14, R88 ;  /* 0x0000000e2458723c */ /* 0x040fe20000001858 */
[----:B-1----:R-:W1:Y:S06]  /*1bfc0*/  LDSM.16.M88.4 R16, [R220+0x7800] ;  /* 0x00780000dc10783b */ /* 0x002e6c0000000200 */
[----:B------:R-:W-:Y:S01]  /*1bfd0*/  SHF.R.S32.HI R15, RZ, 0x1f, R51 ;  /* 0x0000001fff0f7819 */ /* 0x000fe20000011433 */
[C---:B---3--:R-:W-:Y:S06]  /*1bfe0*/  HMMA.16816.F32 R84, R36.reuse, R24, R84 ;  /* 0x000000182454723c */ /* 0x048fec0000001854 */
[----:B------:R-:W-:Y:S01]  /*1bff0*/  HMMA.16816.F32 R80, R36, R26, R80 ;  /* 0x0000001a2450723c */ /* 0x000fe20000001850 */
[----:B------:R-:W-:-:S05]  /*1c000*/  LEA.HI R51, R15, R51, RZ, 0x2 ;  /* 0x000000330f337211 */ /* 0x000fca00078f10ff */
[C---:B------:R-:W-:Y:S01]  /*1c010*/  HMMA.16816.F32 R64, R4.reuse, R30, R64 ;  /* 0x0000001e0440723c */ /* 0x040fe20000001840 */
[----:B------:R-:W-:Y:S01]  /*1c020*/  SHF.R.S32.HI R51, RZ, 0x2, R51 ;  /* 0x00000002ff337819 */ /* 0x000fe20000011433 */
[----:B------:R-:W3:Y:S04]  /*1c030*/  MUFU.TANH R9, R9 ;  /* 0x0000000900097308 */ /* 0x000ee80000002400 */
[----:B------:R-:W-:Y:S01]  /*1c040*/  HMMA.16816.F32 R92, R4, R68, R92 ;  /* 0x00000044045c723c */ /* 0x000fe2000000185c */
[----:B------:R-:W-:-:S03]  /*1c050*/  LEA R51, R52, R51, 0x4 ;  /* 0x0000003334337211 */ /* 0x000fc600078e20ff */
[----:B------:R-:W4:Y:S01]  /*1c060*/  MUFU.TANH R21, R21 ;  /* 0x0000001500157308 */ /* 0x000f220000002400 */
[----:B------:R-:W-:Y:S01]  /*1c070*/  IADD3 R53, R51, 0x1, R53 ;  /* 0x0000000133357810 */ /* 0x000fe20007ffe035 */
[----:B------:R-:W-:Y:S01]  /*1c080*/  HMMA.16816.F32 R88, R4, R70, R88 ;  /* 0x000000460458723c */ /* 0x000fe20000001858 */
[----:B------:R-:W-:Y:S01]  /*1c090*/  LOP3.LUT R25, R45, 0x6, RZ, 0xc0, !PT ;  /* 0x000000062d197812 */ /* 0x000fe200078ec0ff */
[----:B--2--5:R-:W-:Y:S01]  /*1c0a0*/  FMUL.FTZ R0, R2, R0 ;  /* 0x0000000002007220 */ /* 0x024fe20000410000 */
[----:B------:R-:W-:Y:S01]  /*1c0b0*/  IADD3 R53, R50, R53, -R244 ;  /* 0x0000003532357210 */ /* 0x000fe20007ffe8f4 */
[-C--:B------:R-:W-:Y:S01]  /*1c0c0*/  FMUL.FTZ R13, R42, R32.reuse ;  /* 0x000000202a0d7220 */ /* 0x080fe20000410000 */
[-C--:B------:R-:W-:Y:S01]  /*1c0d0*/  FMUL.FTZ R12, R41, R32.reuse ;  /* 0x00000020290c7220 */ /* 0x080fe20000410000 */
[----:B------:R-:W-:Y:S02]  /*1c0e0*/  IMAD.IADD R25, R8, 0x1, R25 ;  /* 0x0000000108197824 */ /* 0x000fe400078e0219 */
[----:B------:R-:W-:Y:S01]  /*1c0f0*/  FMUL.FTZ R14, R43, R32 ;  /* 0x000000202b0e7220 */ /* 0x000fe20000410000 */
[----:B------:R-:W-:-:S02]  /*1c100*/  IMAD.IADD R3, R3, 0x1, R53 ;  /* 0x0000000103037824 */ /* 0x000fc400078e0235 */
[-C--:B------:R-:W-:Y:S01]  /*1c110*/  FMUL.FTZ R30, R40, R32.reuse ;  /* 0x00000020281e7220 */ /* 0x080fe20000410000 */
[----:B------:R-:W-:Y:S01]  /*1c120*/  FMUL.FTZ R20, R20, R32 ;  /* 0x0000002014147220 */ /* 0x000fe20000410000 */
[----:B------:R-:W-:-:S04]  /*1c130*/  DEPBAR.LE SB0, 0x0 ;  /* 0x000080000000791a */ /* 0x000fc80000000000 */
[----:B-1----:R-:W-:Y:S01]  /*1c140*/  HMMA.16816.F32 R84, R4, R16, R84 ;  /* 0x000000100454723c */ /* 0x002fe20000001854 */
[C---:B------:R-:W-:Y:S02]  /*1c150*/  VIMNMX R2, R3.reuse, R50, PT ;  /* 0x0000003203027248 */ /* 0x040fe40003fe0100 */
[----:B------:R-:W-:-:S03]  /*1c160*/  VIADDMNMX R3, R3, 0x8, R50, PT ;  /* 0x0000000803037846 */ /* 0x000fc60003800132 */
[----:B------:R-:W-:Y:S01]  /*1c170*/  HMMA.16816.F32 R80, R4, R18, R80 ;  /* 0x000000120450723c */ /* 0x000fe20000001850 */
[----:B------:R-:W1:Y:S06]  /*1c180*/  MUFU.TANH R30, R30 ;  /* 0x0000001e001e7308 */ /* 0x000e6c0000002400 */
[C---:B------:R-:W-:Y:S01]  /*1c190*/  VIADD R6, R25.reuse, 0x1 ;  /* 0x0000000119067836 */ /* 0x040fe20000000000 */
[----:B------:R-:W-:Y:S01]  /*1c1a0*/  IADD3 R5, R25, 0x8, RZ ;  /* 0x0000000819057810 */ /* 0x000fe20007ffe0ff */
[----:B------:R-:W2:Y:S03]  /*1c1b0*/  MUFU.TANH R13, R13 ;  /* 0x0000000d000d7308 */ /* 0x000ea60000002400 */
[----:B------:R-:W-:-:S02]  /*1c1c0*/  ISETP.GE.AND P6, PT, R6, R2, PT ;  /* 0x000000020600720c */ /* 0x000fc40003fc6270 */
[-C--:B------:R-:W-:Y:S02]  /*1c1d0*/  ISETP.GE.AND P3, PT, R6, R3.reuse, PT ;  /* 0x000000030600720c */ /* 0x080fe40003f66270 */
[C---:B------:R-:W-:Y:S02]  /*1c1e0*/  ISETP.GE.AND P4, PT, R5.reuse, R2, PT ;  /* 0x000000020500720c */ /* 0x040fe40003f86270 */
[----:B------:R-:W-:Y:S01]  /*1c1f0*/  ISETP.GE.AND P1, PT, R5, R3, PT ;  /* 0x000000030500720c */ /* 0x000fe20003f26270 */
[----:B------:R-:W2:Y:S01]  /*1c200*/  MUFU.TANH R12, R12 ;  /* 0x0000000c000c7308 */ /* 0x000ea20000002400 */
[----:B------:R-:W-:Y:S02]  /*1c210*/  I2FP.F32.S32 R6, R6 ;  /* 0x0000000600067245 */ /* 0x000fe40000201400 */
[----:B------:R-:W-:Y:S01]  /*1c220*/  I2FP.F32.S32 R5, R5 ;  /* 0x0000000500057245 */ /* 0x000fe20000201400 */
[----:B------:R-:W-:Y:S02]  /*1c230*/  VIADD R7, R25, 0x9 ;  /* 0x0000000919077836 */ /* 0x000fe40000000000 */
[----:B---3--:R-:W-:-:S02]  /*1c240*/  FFMA.FTZ R9, R0, R6, R9 ;  /* 0x0000000600097223 */ /* 0x008fc40000010009 */
[----:B------:R-:W3:Y:S01]  /*1c250*/  MUFU.TANH R14, R14 ;  /* 0x0000000e000e7308 */ /* 0x000ee20000002400 */
[CC--:B------:R-:W-:Y:S01]  /*1c260*/  FFMA.FTZ R19, R0.reuse, R5.reuse, R23 ;  /* 0x0000000500137223 */ /* 0x0c0fe20000010017 */
[C---:B------:R-:W-:Y:S01]  /*1c270*/  FFMA.FTZ R29, R0.reuse, R5, R29 ;  /* 0x00000005001d7223 */ /* 0x040fe2000001001d */
[----:B------:R-:W-:Y:S02]  /*1c280*/  VIADD R5, R25, 0x10 ;  /* 0x0000001019057836 */ /* 0x000fe40000000000 */
[----:B------:R-:W-:Y:S01]  /*1c290*/  FMUL.FTZ R24, R65, R32 ;  /* 0x0000002041187220 */ /* 0x000fe20000410000 */
[----:B----4-:R-:W-:Y:S01]  /*1c2a0*/  FFMA.FTZ R18, R0, R6, R21 ;  /* 0x0000000600127223 */ /* 0x010fe20000010015 */
[-C--:B------:R-:W-:Y:S01]  /*1c2b0*/  FMUL.FTZ R16, R66, R32.reuse ;  /* 0x0000002042107220 */ /* 0x080fe20000410000 */
[-C--:B------:R-:W-:Y:S01]  /*1c2c0*/  FMUL.FTZ R17, R92, R32.reuse ;  /* 0x000000205c117220 */ /* 0x080fe20000410000 */
[----:B------:R-:W-:Y:S01]  /*1c2d0*/  FMUL.FTZ R94, R94, R32 ;  /* 0x000000205e5e7220 */ /* 0x000fe20000410000 */
[----:B------:R-:W-:-:S02]  /*1c2e0*/  VIADD R6, R25, 0x11 ;  /* 0x0000001119067836 */ /* 0x000fc40000000000 */
[-C--:B------:R-:W-:Y:S01]  /*1c2f0*/  FMUL.FTZ R15, R64, R32.reuse ;  /* 0x00000020400f7220 */ /* 0x080fe20000410000 */
[----:B------:R-:W-:Y:S01]  /*1c300*/  FMUL.FTZ R67, R67, R32 ;  /* 0x0000002043437220 */ /* 0x000fe20000410000 */
[CC--:B------:R-:W-:Y:S02]  /*1c310*/  ISETP.GE.AND P0, PT, R7.reuse, R2.reuse, PT ;  /* 0x000000020700720c */ /* 0x0c0fe40003f06270 */
[----:B------:R-:W-:Y:S02]  /*1c320*/  ISETP.GE.AND P5, PT, R7, R3, PT ;  /* 0x000000030700720c */ /* 0x000fe40003fa6270 */
[----:B------:R-:W-:Y:S02]  /*1c330*/  FSEL R21, R9, -INF , !P6 ;  /* 0xff80000009157808 */ /* 0x000fe40007000000 */
[----:B------:R-:W-:Y:S02]  /*1c340*/  I2FP.F32.S32 R7, R7 ;  /* 0x0000000700077245 */ /* 0x000fe40000201400 */
[----:B------:R-:W-:-:S02]  /*1c350*/  ISETP.GE.AND P2, PT, R5, R2, PT ;  /* 0x000000020500720c */ /* 0x000fc40003f46270 */
[----:B------:R-:W-:Y:S01]  /*1c360*/  ISETP.GE.AND P6, PT, R5, R3, PT ;  /* 0x000000030500720c */ /* 0x000fe20003fc6270 */
[----:B------:R-:W4:Y:S01]  /*1c370*/  MUFU.TANH R24, R24 ;  /* 0x0000001800187308 */ /* 0x000f220000002400 */
[----:B------:R-:W-:Y:S02]  /*1c380*/  I2FP.F32.S32 R5, R5 ;  /* 0x0000000500057245 */ /* 0x000fe40000201400 */
[----:B------:R-:W-:Y:S01]  /*1c390*/  I2FP.F32.S32 R9, R6 ;  /* 0x0000000600097245 */ /* 0x000fe20000201400 */
[----:B------:R-:W-:Y:S01]  /*1c3a0*/  FMUL.FTZ R26, R22, R32 ;  /* 0x00000020161a7220 */ /* 0x000fe20000410000 */
[----:B------:R-:W-:Y:S01]  /*1c3b0*/  FSEL R18, R18, -INF , !P3 ;  /* 0xff80000012127808 */ /* 0x000fe20005800000 */
[-C--:B------:R-:W-:Y:S01]  /*1c3c0*/  FFMA.FTZ R22, R0, R7.reuse, R28 ;  /* 0x0000000700167223 */ /* 0x080fe2000001001c */
[----:B------:R-:W-:Y:S01]  /*1c3d0*/  FSEL R19, R19, -INF , !P4 ;  /* 0xff80000013137808 */ /* 0x000fe20006000000 */
[----:B------:R-:W4:Y:S01]  /*1c3e0*/  MUFU.TANH R16, R16 ;  /* 0x0000001000107308 */ /* 0x000f220000002400 */
[----:B------:R-:W-:Y:S01]  /*1c3f0*/  ISETP.GE.AND P3, PT, R6, R2, PT ;  /* 0x000000020600720c */ /* 0x000fe20003f66270 */
[----:B------:R-:W-:Y:S01]  /*1c400*/  FFMA.FTZ R7, R0, R7, R44 ;  /* 0x0000000700077223 */ /* 0x000fe2000001002c */
[----:B------:R-:W-:Y:S01]  /*1c410*/  ISETP.GE.AND P4, PT, R6, R3, PT ;  /* 0x000000030600720c */ /* 0x000fe20003f86270 */
[CC--:B-1----:R-:W-:Y:S01]  /*1c420*/  FFMA.FTZ R6, R0.reuse, R5.reuse, R30 ;  /* 0x0000000500067223 */ /* 0x0c2fe2000001001e */
[----:B--2---:R-:W-:-:S03]  /*1c430*/  FFMA.FTZ R13, R0, R5, R13 ;  /* 0x00000005000d7223 */ /* 0x004fc6000001000d */
[----:B------:R-:W1:Y:S01]  /*1c440*/  MUFU.TANH R4, R67 ;  /* 0x0000004300047308 */ /* 0x000e620000002400 */
[----:B------:R-:W-:Y:S01]  /*1c450*/  FFMA.FTZ R5, R0, R9, R12 ;  /* 0x0000000900057223 */ /* 0x000fe2000001000c */
[----:B------:R-:W-:-:S06]  /*1c460*/  IADD3 R12, R25, 0x19, RZ ;  /* 0x00000019190c7810 */ /* 0x000fcc0007ffe0ff */
[----:B------:R-:W2:Y:S01]  /*1c470*/  MUFU.TANH R17, R17 ;  /* 0x0000001100117308 */ /* 0x000ea20000002400 */
[-C--:B------:R-:W-:Y:S01]  /*1c480*/  FMUL.FTZ R27, R93, R32.reuse ;  /* 0x000000205d1b7220 */ /* 0x080fe20000410000 */
[----:B------:R-:W-:-:S06]  /*1c490*/  FMUL.FTZ R89, R89, R32 ;  /* 0x0000002059597220 */ /* 0x000fcc0000410000 */
[----:B------:R-:W2:Y:S01]  /*1c4a0*/  MUFU.TANH R94, R94 ;  /* 0x0000005e005e7308 */ /* 0x000ea20000002400 */
[-C--:B------:R-:W-:Y:S01]  /*1c4b0*/  FMUL.FTZ R90, R90, R32.reuse ;  /* 0x000000205a5a7220 */ /* 0x080fe20000410000 */
[----:B------:R-:W-:Y:S01]  /*1c4c0*/  FMUL.FTZ R91, R91, R32 ;  /* 0x000000205b5b7220 */ /* 0x000fe20000410000 */
[----:B------:R-:W-:-:S05]  /*1c4d0*/  VIADD R28, R25, 0x18 ;  /* 0x00000018191c7836 */ /* 0x000fca0000000000 */
[----:B------:R-:W2:Y:S01]  /*1c4e0*/  MUFU.TANH R15, R15 ;  /* 0x0000000f000f7308 */ /* 0x000ea20000002400 */
[----:B------:R-:W-:Y:S02]  /*1c4f0*/  VIADD R23, R25, 0x20 ;  /* 0x0000002019177836 */ /* 0x000fe40000000000 */
[-C--:B------:R-:W-:Y:S01]  /*1c500*/  FMUL.FTZ R95, R95, R32.reuse ;  /* 0x000000205f5f7220 */ /* 0x080fe20000410000 */
[----:B---3--:R-:W-:Y:S01]  /*1c510*/  FFMA.FTZ R9, R0, R9, R14 ;  /* 0x0000000900097223 */ /* 0x008fe2000001000e */
[----:B------:R-:W-:Y:S02]  /*1c520*/  FSEL R14, R29, -INF , !P1 ;  /* 0xff8000001d0e7808 */ /* 0x000fe40004800000 */
[----:B------:R-:W-:Y:S02]  /*1c530*/  FSEL R7, R7, -INF , !P5 ;  /* 0xff80000007077808 */ /* 0x000fe40006800000 */
[----:B------:R-:W-:Y:S01]  /*1c540*/  FSEL R6, R6, -INF , !P2 ;  /* 0xff80000006067808 */ /* 0x000fe20005000000 */
[----:B------:R-:W-:Y:S01]  /*1c550*/  FMUL.FTZ R88, R88, R32 ;  /* 0x0000002058587220 */ /* 0x000fe20000410000 */
[----:B------:R-:W-:-:S02]  /*1c560*/  ISETP.GE.AND P5, PT, R12, R2, PT ;  /* 0x000000020c00720c */ /* 0x000fc40003fa6270 */
[----:B------:R-:W-:Y:S02]  /*1c570*/  ISETP.GE.AND P2, PT, R12, R3, PT ;  /* 0x000000030c00720c */ /* 0x000fe40003f46270 */
[----:B------:R-:W-:Y:S02]  /*1c580*/  I2FP.F32.S32 R29, R12 ;  /* 0x0000000c001d7245 */ /* 0x000fe40000201400 */
[----:B------:R-:W-:Y:S02]  /*1c590*/  FSEL R22, R22, -INF , !P0 ;  /* 0xff80000016167808 */ /* 0x000fe40004000000 */
[----:B------:R-:W-:Y:S02]  /*1c5a0*/  FSEL R12, R13, -INF , !P6 ;  /* 0xff8000000d0c7808 */ /* 0x000fe40007000000 */
[----:B------:R-:W-:Y:S01]  /*1c5b0*/  FSEL R5, R5, -INF , !P3 ;  /* 0xff80000005057808 */ /* 0x000fe20005800000 */
[----:B------:R-:W3:Y:S01]  /*1c5c0*/  MUFU.TANH R27, R27 ;  /* 0x0000001b001b7308 */ /* 0x000ee20000002400 */
[----:B------:R-:W-:-:S02]  /*1c5d0*/  ISETP.GE.AND P1, PT, R28, R2, PT ;  /* 0x000000021c00720c */ /* 0x000fc40003f26270 */
[-C--:B------:R-:W-:Y:S02]  /*1c5e0*/  ISETP.GE.AND P0, PT, R28, R3.reuse, PT ;  /* 0x000000031c00720c */ /* 0x080fe40003f06270 */
[C---:B------:R-:W-:Y:S02]  /*1c5f0*/  ISETP.GE.AND P6, PT, R23.reuse, R2, PT ;  /* 0x000000021700720c */ /* 0x040fe40003fc6270 */
[----:B------:R-:W-:Y:S01]  /*1c600*/  ISETP.GE.AND P3, PT, R23, R3, PT ;  /* 0x000000031700720c */ /* 0x000fe20003f66270 */
[----:B------:R-:W-:Y:S01]  /*1c610*/  MUFU.TANH R89, R89 ;  /* 0x0000005900597308 */ /* 0x000fe20000002400 */
[----:B------:R-:W-:Y:S02]  /*1c620*/  I2FP.F32.S32 R28, R28 ;  /* 0x0000001c001c7245 */ /* 0x000fe40000201400 */
[----:B------:R-:W-:Y:S01]  /*1c630*/  I2FP.F32.S32 R23, R23 ;  /* 0x0000001700177245 */ /* 0x000fe20000201400 */
[----:B----4-:R-:W-:-:S04]  /*1c640*/  FFMA.FTZ R13, R0, R29, R24 ;  /* 0x0000001d000d7223 */ /* 0x010fc80000010018 */
[----:B------:R-:W4:Y:S01]  /*1c650*/  MUFU.TANH R90, R90 ;  /* 0x0000005a005a7308 */ /* 0x000f220000002400 */
[-C--:B------:R-:W-:Y:S01]  /*1c660*/  FMUL.FTZ R84, R84, R32.reuse ;  /* 0x0000002054547220 */ /* 0x080fe20000410000 */
[----:B------:R-:W-:Y:S01]  /*1c670*/  FMUL.FTZ R86, R86, R32 ;  /* 0x0000002056567220 */ /* 0x000fe20000410000 */
[----:B------:R-:W-:-:S05]  /*1c680*/  FFMA.FTZ R16, R0, R28, R16 ;  /* 0x0000001c00107223 */ /* 0x000fca0000010010 */
[----:B------:R-:W4:Y:S01]  /*1c690*/  MUFU.TANH R91, R91 ;  /* 0x0000005b005b7308 */ /* 0x000f220000002400 */
[C---:B-1----:R-:W-:Y:S01]  /*1c6a0*/  FFMA.FTZ R29, R0.reuse, R29, R4 ;  /* 0x0000001d001d7223 */ /* 0x042fe20000010004 */
[CC--:B--2---:R-:W-:Y:S01]  /*1c6b0*/  FFMA.FTZ R179, R0.reuse, R23.reuse, R17 ;  /* 0x0000001700b37223 */ /* 0x0c4fe20000010011 */
[----:B------:R-:W-:-:S05]  /*1c6c0*/  FFMA.FTZ R94, R0, R23, R94 ;  /* 0x00000017005e7223 */ /* 0x000fca000001005e */
[----:B------:R-:W1:Y:S01]  /*1c6d0*/  MUFU.TANH R95, R95 ;  /* 0x0000005f005f7308 */ /* 0x000e620000002400 */
[----:B------:R-:W-:Y:S01]  /*1c6e0*/  FMUL.FTZ R80, R80, R32 ;  /* 0x0000002050507220 */ /* 0x000fe20000410000 */
[----:B------:R-:W-:Y:S01]  /*1c6f0*/  FFMA.FTZ R15, R0, R28, R15 ;  /* 0x0000001c000f7223 */ /* 0x000fe2000001000f */
[C---:B------:R-:W-:Y:S02]  /*1c700*/  VIADD R24, R25.reuse, 0x28 ;  /* 0x0000002819187836 */ /* 0x040fe40000000000 */
[----:B------:R-:W-:-:S03]  /*1c710*/  VIADD R23, R25, 0x29 ;  /* 0x0000002919177836 */ /* 0x000fc60000000000 */
[----:B------:R-:W2:Y:S01]  /*1c720*/  MUFU.TANH R88, R88 ;  /* 0x0000005800587308 */ /* 0x000ea20000002400 */
[----:B------:R-:W-:Y:S01]  /*1c730*/  VIADD R28, R25, 0x21 ;  /* 0x00000021191c7836 */ /* 0x000fe20000000000 */
[----:B------:R-:W-:Y:S01]  /*1c740*/  FSEL R17, R9, -INF , !P4 ;  /* 0xff80000009117808 */ /* 0x000fe20006000000 */
[-C--:B------:R-:W-:Y:S01]  /*1c750*/  FMUL.FTZ R85, R85, R32.reuse ;  /* 0x0000002055557220 */ /* 0x080fe20000410000 */
[----:B------:R-:W-:Y:S01]  /*1c760*/  FMUL.FTZ R82, R82, R32 ;  /* 0x0000002052527220 */ /* 0x000fe20000410000 */
[----:B------:R-:W-:Y:S02]  /*1c770*/  FSEL R16, R16, -INF , !P0 ;  /* 0xff80000010107808 */ /* 0x000fe40004000000 */
[----:B------:R-:W-:Y:S01]  /*1c780*/  FSEL R13, R13, -INF , !P5 ;  /* 0xff8000000d0d7808 */ /* 0x000fe20006800000 */
[----:B------:R-:W2:Y:S01]  /*1c790*/  MUFU.TANH R84, R84 ;  /* 0x0000005400547308 */ /* 0x000ea20000002400 */
[----:B------:R-:W-:Y:S02]  /*1c7a0*/  FSEL R9, R29, -INF , !P2 ;  /* 0xff8000001d097808 */ /* 0x000fe40005000000 */
[----:B------:R-:W-:-:S02]  /*1c7b0*/  FSEL R179, R179, -INF , !P6 ;  /* 0xff800000b3b37808 */ /* 0x000fc40007000000 */
[----:B------:R-:W-:Y:S02]  /*1c7c0*/  FSEL R4, R15, -INF , !P1 ;  /* 0xff8000000f047808 */ /* 0x000fe40004800000 */
[CC--:B------:R-:W-:Y:S01]  /*1c7d0*/  ISETP.GE.AND P0, PT, R24.reuse, R2.reuse, PT ;  /* 0x000000021800720c */ /* 0x0c0fe20003f06270 */
[----:B------:R-:W2:Y:S01]  /*1c7e0*/  MUFU.TANH R86, R86 ;  /* 0x0000005600567308 */ /* 0x000ea20000002400 */
[-C--:B------:R-:W-:Y:S02]  /*1c7f0*/  ISETP.GE.AND P5, PT, R24, R3.reuse, PT ;  /* 0x000000031800720c */ /* 0x080fe40003fa6270 */
[C---:B------:R-:W-:Y:S02]  /*1c800*/  ISETP.GE.AND P2, PT, R23.reuse, R2, PT ;  /* 0x000000021700720c */ /* 0x040fe40003f46270 */
[----:B------:R-:W-:Y:S02]  /*1c810*/  ISETP.GE.AND P6, PT, R23, R3, PT ;  /* 0x000000031700720c */ /* 0x000fe40003fc6270 */
[----:B------:R-:W-:Y:S01]  /*1c820*/  I2FP.F32.S32 R15, R28 ;  /* 0x0000001c000f7245 */ /* 0x000fe20000201400 */
[----:B------:R-:W2:Y:S01]  /*1c830*/  MUFU.TANH R80, R80 ;  /* 0x0000005000507308 */ /* 0x000ea20000002400 */
[----:B------:R-:W-:-:S02]  /*1c840*/  I2FP.F32.S32 R24, R24 ;  /* 0x0000001800187245 */ /* 0x000fc40000201400 */
[----:B------:R-:W-:Y:S01]  /*1c850*/  I2FP.F32.S32 R23, R23 ;  /* 0x0000001700177245 */ /* 0x000fe20000201400 */
[----:B------:R-:W-:Y:S01]  /*1c860*/  FMUL.FTZ R87, R87, R32 ;  /* 0x0000002057577220 */ /* 0x000fe20000410000 */
[C---:B---3--:R-:W-:Y:S01]  /*1c870*/  FFMA.FTZ R27, R0.reuse, R15, R27 ;  /* 0x0000000f001b7223 */ /* 0x048fe2000001001b */
[C---:B----4-:R-:W-:Y:S02]  /*1c880*/  FFMA.FTZ R31, R0.reuse, R24, R90 ;  /* 0x00000018001f7223 */ /* 0x050fe4000001005a */
[----:B------:R-:W-:Y:S01]  /*1c890*/  MUFU.TANH R85, R85 ;  /* 0x0000005500557308 */ /* 0x000fe20000002400 */
[CC--:B------:R-:W-:Y:S01]  /*1c8a0*/  FFMA.FTZ R89, R0.reuse, R23.reuse, R89 ;  /* 0x0000001700597223 */ /* 0x0c0fe20000010059 */
[----:B------:R-:W-:Y:S01]  /*1c8b0*/  FFMA.FTZ R30, R0, R23, R91 ;  /* 0x00000017001e7223 */ /* 0x000fe2000001005b */
[----:B------:R-:W-:Y:S01]  /*1c8c0*/  ISETP.GE.AND P4, PT, R28, R2, PT ;  /* 0x000000021c00720c */ /* 0x000fe20003f86270 */
[----:B-1----:R-:W-:Y:S01]  /*1c8d0*/  FFMA.FTZ R95, R0, R15, R95 ;  /* 0x0000000f005f7223 */ /* 0x002fe2000001005f */
[----:B------:R-:W-:-:S03]  /*1c8e0*/  VIADD R23, R25, 0x38 ;  /* 0x0000003819177836 */ /* 0x000fc60000000000 */
[----:B------:R-:W1:Y:S01]  /*1c8f0*/  MUFU.TANH R82, R82 ;  /* 0x0000005200527308 */ /* 0x000e620000002400 */
[----:B------:R-:W-:Y:S01]  /*1c900*/  IADD3 R15, R25, 0x30, RZ ;  /* 0x00000030190f7810 */ /* 0x000fe20007ffe0ff */
[----:B--2---:R-:W-:Y:S01]  /*1c910*/  FFMA.FTZ R88, R0, R24, R88 ;  /* 0x0000001800587223 */ /* 0x004fe20000010058 */
[-C--:B------:R-:W-:Y:S01]  /*1c920*/  FMUL.FTZ R81, R81, R32.reuse ;  /* 0x0000002051517220 */ /* 0x080fe20000410000 */
[----:B------:R-:W-:Y:S01]  /*1c930*/  FMUL.FTZ R83, R83, R32 ;  /* 0x0000002053537220 */ /* 0x000fe20000410000 */
[----:B------:R-:W-:Y:S01]  /*1c940*/  ISETP.GE.AND P1, PT, R28, R3, PT ;  /* 0x000000031c00720c */ /* 0x000fe20003f26270 */
[----:B------:R-:W-:Y:S02]  /*1c950*/  VIADD R24, R25, 0x31 ;  /* 0x0000003119187836 */ /* 0x000fe40000000000 */
[----:B------:R-:W2:Y:S01]  /*1c960*/  MUFU.TANH R87, R87 ;  /* 0x0000005700577308 */ /* 0x000ea20000002400 */
[----:B------:R-:W-:Y:S02]  /*1c970*/  FSEL R182, R27, -INF , !P4 ;  /* 0xff8000001bb67808 */ /* 0x000fe40006000000 */
[----:B------:R-:W-:-:S02]  /*1c980*/  FSEL R31, R31, -INF , !P5 ;  /* 0xff8000001f1f7808 */ /* 0x000fc40006800000 */
[----:B------:R-:W-:Y:S02]  /*1c990*/  FSEL R184, R89, -INF , !P2 ;  /* 0xff80000059b87808 */ /* 0x000fe40005000000 */
[----:B------:R-:W-:Y:S02]  /*1c9a0*/  I2FP.F32.S32 R27, R15 ;  /* 0x0000000f001b7245 */ /* 0x000fe40000201400 */
[CC--:B------:R-:W-:Y:S02]  /*1c9b0*/  ISETP.GE.AND P5, PT, R23.reuse, R2.reuse, PT ;  /* 0x000000021700720c */ /* 0x0c0fe40003fa6270 */
[----:B------:R-:W-:Y:S02]  /*1c9c0*/  ISETP.GE.AND P2, PT, R23, R3, PT ;  /* 0x000000031700720c */ /* 0x000fe40003f46270 */
[----:B------:R-:W-:Y:S02]  /*1c9d0*/  I2FP.F32.S32 R23, R23 ;  /* 0x0000001700177245 */ /* 0x000fe40000201400 */
[----:B------:R-:W-:Y:S01]  /*1c9e0*/  FSEL R185, R94, -INF , !P3 ;  /* 0xff8000005eb97808 */ /* 0x000fe20005800000 */
[----:B------:R-:W3:Y:S01]  /*1c9f0*/  MUFU.TANH R20, R20 ;  /* 0x0000001400147308 */ /* 0x000ee20000002400 */
[----:B------:R-:W-:-:S02]  /*1ca00*/  ISETP.GE.AND P3, PT, R15, R2, PT ;  /* 0x000000020f00720c */ /* 0x000fc40003f66270 */
[----:B------:R-:W-:Y:S02]  /*1ca10*/  ISETP.GE.AND P4, PT, R15, R3, PT ;  /* 0x000000030f00720c */ /* 0x000fe40003f86270 */
[----:B------:R-:W-:Y:S02]  /*1ca20*/  FSEL R186, R95, -INF , !P1 ;  /* 0xff8000005fba7808 */ /* 0x000fe40004800000 */
[----:B------:R-:W-:Y:S01]  /*1ca30*/  FSEL R183, R88, -INF , !P0 ;  /* 0xff80000058b77808 */ /* 0x000fe20004000000 */
[----:B------:R-:W4:Y:S01]  /*1ca40*/  MUFU.TANH R15, R26 ;  /* 0x0000001a000f7308 */ /* 0x000f220000002400 */
[----:B------:R-:W-:Y:S01]  /*1ca50*/  ISETP.GE.AND P1, PT, R24, R2, PT ;  /* 0x000000021800720c */ /* 0x000fe20003f26270 */
[----:B------:R-:W-:Y:S01]  /*1ca60*/  FFMA.FTZ R29, R0, R27, R84 ;  /* 0x0000001b001d7223 */ /* 0x000fe20000010054 */
[----:B------:R-:W-:Y:S01]  /*1ca70*/  ISETP.GE.AND P0, PT, R24, R3, PT ;  /* 0x000000031800720c */ /* 0x000fe20003f06270 */
[C---:B------:R-:W-:Y:S01]  /*1ca80*/  FFMA.FTZ R86, R0.reuse, R27, R86 ;  /* 0x0000001b00567223 */ /* 0x040fe20000010056 */
[----:B------:R-:W-:Y:S01]  /*1ca90*/  I2FP.F32.S32 R24, R24 ;  /* 0x0000001800187245 */ /* 0x000fe20000201400 */
[----:B------:R-:W-:-:S02]  /*1caa0*/  FFMA.FTZ R27, R0, R23, R80 ;  /* 0x00000017001b7223 */ /* 0x000fc40000010050 */
[----:B------:R-:W4:Y:S01]  /*1cab0*/  MUFU.TANH R81, R81 ;  /* 0x0000005100517308 */ /* 0x000f220000002400 */
[C---:B-1----:R-:W-:Y:S01]  /*1cac0*/  FFMA.FTZ R190, R0.reuse, R23, R82 ;  /* 0x0000001700be7223 */ /* 0x042fe20000010052 */
[----:B------:R-:W-:-:S06]  /*1cad0*/  FFMA.FTZ R28, R0, R24, R85 ;  /* 0x00000018001c7223 */ /* 0x000fcc0000010055 */
[----:B------:R-:W1:Y:S01]  /*1cae0*/  MUFU.TANH R83, R83 ;  /* 0x0000005300537308 */ /* 0x000e620000002400 */
[----:B------:R-:W-:Y:S01]  /*1caf0*/  VIADD R23, R25, 0x39 ;  /* 0x0000003919177836 */ /* 0x000fe20000000000 */
[----:B------:R-:W-:Y:S02]  /*1cb00*/  FSEL R27, R27, -INF , !P5 ;  /* 0xff8000001b1b7808 */ /* 0x000fe40006800000 */
[----:B------:R-:W-:Y:S01]  /*1cb10*/  ISETP.GT.AND P5, PT, R250, R239, PT ;  /* 0x000000effa00720c */ /* 0x000fe20003fa4270 */
[----:B--2---:R-:W-:Y:S01]  /*1cb20*/  FFMA.FTZ R87, R0, R24, R87 ;  /* 0x0000001800577223 */ /* 0x004fe20000010057 */
[----:B------:R-:W-:Y:S02]  /*1cb30*/  FSEL R30, R30, -INF , !P6 ;  /* 0xff8000001e1e7808 */ /* 0x000fe40007000000 */
[----:B------:R-:W-:Y:S02]  /*1cb40*/  FSEL R29, R29, -INF , !P3 ;  /* 0xff8000001d1d7808 */ /* 0x000fe40005800000 */
[----:B------:R-:W-:-:S02]  /*1cb50*/  ISETP.GE.AND P6, PT, R25, R2, PT ;  /* 0x000000021900720c */ /* 0x000fc40003fc6270 */
[----:B------:R-:W-:Y:S02]  /*1cb60*/  ISETP.GE.AND P3, PT, R25, R3, PT ;  /* 0x000000031900720c */ /* 0x000fe40003f66270 */
[----:B------:R-:W-:Y:S02]  /*1cb70*/  FSEL R24, R86, -INF , !P4 ;  /* 0xff80000056187808 */ /* 0x000fe40006000000 */
[----:B------:R-:W-:Y:S02]  /*1cb80*/  FSEL R28, R28, -INF , !P1 ;  /* 0xff8000001c1c7808 */ /* 0x000fe40004800000 */
[----:B------:R-:W-:Y:S02]  /*1cb90*/  I2FP.F32.S32 R25, R25 ;  /* 0x0000001900197245 */ /* 0x000fe40000201400 */
[C---:B------:R-:W-:Y:S02]  /*1cba0*/  ISETP.GE.AND P4, PT, R23.reuse, R2, PT ;  /* 0x000000021700720c */ /* 0x040fe40003f86270 */
[----:B------:R-:W-:-:S02]  /*1cbb0*/  ISETP.GE.AND P1, PT, R23, R3, PT ;  /* 0x000000031700720c */ /* 0x000fc40003f26270 */
[----:B------:R-:W-:Y:S01]  /*1cbc0*/  I2FP.F32.S32 R23, R23 ;  /* 0x0000001700177245 */ /* 0x000fe20000201400 */
[CC--:B---3--:R-:W-:Y:S01]  /*1cbd0*/  FFMA.FTZ R20, R0.reuse, R25.reuse, R20 ;  /* 0x0000001900147223 */ /* 0x0c8fe20000010014 */
[C---:B----4-:R-:W-:Y:S01]  /*1cbe0*/  FFMA.FTZ R15, R0.reuse, R25, R15 ;  /* 0x00000019000f7223 */ /* 0x050fe2000001000f */
[----:B------:R-:W-:Y:S02]  /*1cbf0*/  FSEL R193, R87, -INF , !P0 ;  /* 0xff80000057c17808 */ /* 0x000fe40004000000 */
        /* <DEDUP_REMOVED lines=17> */
[----:B------:R-:W-:Y:S01]  /*1cd10*/  VIADD R213, R227, 0x5000 ;  /* 0x00005000e3d57836 */ /* 0x000fe20000000000 */
[----:B------:R-:W-:Y:S01]  /*1cd20*/  FSEL R15, R15, -INF , !P3 ;  /* 0xff8000000f0f7808 */ /* 0x000fe20005800000 */
[----:B------:R-:W-:Y:S01]  /*1cd30*/  VIADD R212, R227, 0x5800 ;  /* 0x00005800e3d47836 */ /* 0x000fe20000000000 */
        /* <DEDUP_REMOVED lines=71> */
.L_x_4816:
[----:B------:R-:W2:Y:S02]  /*1d1b0*/  LD.E R26, desc[UR6][R10.64+0x38] ;  /* 0x000038060a1a7980 */ /* 0x000ea4000c101900 */
[----:B--2---:R-:W-:-:S04]  /*1d1c0*/  LEA R26, -R26, RZ, 0x6 ;  /* 0x000000ff1a1a7211 */ /* 0x004fc800078e31ff */
[----:B------:R-:W-:Y:S02]  /*1d1d0*/  SHF.R.S32.HI R8, RZ, 0x1f, R26 ;  /* 0x0000001fff087819 */ /* 0x000fe4000001141a */
.L_x_4817:
[----:B------:R-:W-:Y:S05]  /*1d1e0*/  BSYNC B0 ;  /* 0x0000000000007941 */ /* 0x000fea0003800000 */
.L_x_4815:
        /* <DEDUP_REMOVED lines=119> */
.L_x_4814:
[----:B------:R-:W-:Y:S05]  /*1d960*/  BSYNC B1 ;  /* 0x0000000000017941 */ /* 0x000fea0003800000 */
.L_x_4813:
        /* <DEDUP_REMOVED lines=15> */
[----:B-1----:R-:W-:Y:S01]  /*1da60*/  LDSM.16.MT88.4 R40, [R234+0x12000] ;  /* 0x01200000ea28783b */ /* 0x002fe20000004200 */
        /* <DEDUP_REMOVED lines=243> */
[----:B------:R-:W-:Y:S01]  /*1e9a0*/  HMMA.16816.F32 R156, R4, R14, R156 ;  /* 0x0000000e049c723c */ /* 0x000fe2000000189c */
[----:B------:R-:W3:Y:S01]  /*1e9b0*/  LDSM.16.MT88.4 R12, [R234+0x13000] ;  /* 0x01300000ea0c783b */ /* 0x000ee20000004200 */
[----:B------:R-:W-:-:S03]  /*1e9c0*/  FADD.FTZ R187, R189, R187 ;  /* 0x000000bbbdbb7221 */ /* 0x000fc60000010000 */
[----:B------:R-:W-:Y:S01]  /*1e9d0*/  STL [R1], R206 ;  /* 0x000000ce01007387 */ /* 0x000fe20000100800 */
        /* <DEDUP_REMOVED lines=168> */
.L_x_4820:
[----:B--2---:R-:W-:Y:S02]  /*1f460*/  R2UR UR4, R196 ;  /* 0x00000000c40472ca */ /* 0x004fe400000e0000 */
[----:B------:R-:W-:-:S13]  /*1f470*/  R2UR UR5, R197 ;  /* 0x00000000c50572ca */ /* 0x000fda00000e0000 */
[----:B-1----:R-:W2:Y:S02]  /*1f480*/  LD.E R6, desc[UR4][R198.64+0x40] ;  /* 0x00004004c6067980 */ /* 0x002ea4000c101900 */
[----:B--2---:R-:W-:-:S05]  /*1f490*/  IMAD.U32 R6, R6, -0x40, RZ ;  /* 0xffffffc006067824 */ /* 0x004fca00078e00ff */
[----:B------:R-:W-:Y:S02]  /*1f4a0*/  SHF.R.S32.HI R5, RZ, 0x1f, R6 ;  /* 0x0000001fff057819 */ /* 0x000fe40000011406 */
.L_x_4821:
[----:B------:R-:W-:Y:S05]  /*1f4b0*/  BSYNC B0 ;  /* 0x0000000000007941 */ /* 0x000fea0003800000 */
.L_x_4819:
        /* <DEDUP_REMOVED lines=144> */
[----:B------:R-:W-:Y:S04]  /*1fdc0*/  LDSM.16.M88.4 R176, [R229+0x9000] ;  /* 0x00900000e5b0783b */ /* 0x000fe80000000200 */
[----:B--2---:R-:W2:Y:S04]  /*1fdd0*/  LDSM.16.M88.4 R4, [R229+0x8800] ;  /* 0x00880000e504783b */ /* 0x004ea80000000200 */
[----:B------:R-:W4:Y:S04]  /*1fde0*/  LDSM.16.M88.4 R32, [R229+0x9800] ;  /* 0x00980000e520783b */ /* 0x000f280000000200 */
[----:B---3--:R-:W-:Y:S04]  /*1fdf0*/  LDSM.16.M88.4 R28, [R228] ;  /* 0x00000000e41c783b */ /* 0x008fe80000000200 */
[----:B------:R-:W3:Y:S04]  /*1fe00*/  LDSM.16.M88.4 R20, [R223] ;  /* 0x00000000df14783b */ /* 0x000ee80000000200 */
[----:B------:R-:W5:Y:S04]  /*1fe10*/  LDSM.16.M88.4 R24, [R227] ;  /* 0x00000000e318783b */ /* 0x000f680000000200 */
[----:B------:R-:W5:Y:S04]  /*1fe20*/  LDSM.16.M88.4 R188, [R222] ;  /* 0x00000000debc783b */ /* 0x000f680000000200 */
[----:B------:R-:W5:Y:S04]  /*1fe30*/  LDSM.16.M88.4 R184, [R221] ;  /* 0x00000000ddb8783b */ /* 0x000f680000000200 */
[----:B------:R-:W-:Y:S01]  /*1fe40*/  LDSM.16.M88.4 R192, [R224+0x9000] ;  /* 0x00900000e0c0783b */ /* 0x000fe20000000200 */
[C---:B-1----:R-:W-:Y:S03]  /*1fe50*/  HMMA.16816.F32 R16, R168.reuse, R12, RZ ;  /* 0x0000000ca810723c */ /* 0x042fe600000018ff */
[----:B------:R-:W5:Y:S04]  /*1fe60*/  LD.E R200, desc[UR4][R198.64+0x18c] ;  /* 0x00018c04c6c87980 */ /* 0x000f68000c101900 */
[----:B------:R-:W0:Y:S01]  /*1fe70*/  LDGDEPBAR ;  /* 0x00000000000079af */ /* 0x000e220000000000 */
[C---:B------:R-:W-:Y:S06]  /*1fe80*/  HMMA.16816.F32 R12, R168.reuse, R14, RZ ;  /* 0x0000000ea80c723c */ /* 0x040fec00000018ff */
[C---:B--2---:R-:W-:Y:S06]  /*1fe90*/  HMMA.16816.F32 R8, R168.reuse, R4, RZ ;  /* 0x00000004a808723c */ /* 0x044fec00000018ff */
[C---:B------:R-:W-:Y:S06]  /*1fea0*/  HMMA.16816.F32 R4, R168.reuse, R6, RZ ;  /* 0x00000006a804723c */ /* 0x040fec00000018ff */
[C---:B------:R-:W-:Y:S06]  /*1feb0*/  HMMA.16816.F32 R180, R168.reuse, R176, RZ ;  /* 0x000000b0a8b4723c */ /* 0x040fec00000018ff */
[C---:B------:R-:W-:Y:S06]  /*1fec0*/  HMMA.16816.F32 R176, R168.reuse, R178, RZ ;  /* 0x000000b2a8b0723c */ /* 0x040fec00000018ff */
[C---:B----4-:R-:W-:Y:S06]  /*1fed0*/  HMMA.16816.F32 R172, R168.reuse, R32, RZ ;  /* 0x00000020a8ac723c */ /* 0x050fec00000018ff */
[----:B------:R-:W-:Y:S01]  /*1fee0*/  HMMA.16816.F32 R168, R168, R34, RZ ;  /* 0x00000022a8a8723c */ /* 0x000fe200000018ff */
[----:B------:R-:W-:Y:S05]  /*1fef0*/  LDSM.16.M88.4 R32, [R226] ;  /* 0x00000000e220783b */ /* 0x000fea0000000200 */
[C---:B---3--:R-:W-:Y:S06]  /*1ff00*/  HMMA.16816.F32 R8, R28.reuse, R20, R8 ;  /* 0x000000141c08723c */ /* 0x048fec0000001808 */
        /* <DEDUP_REMOVED lines=168> */
[----:B------:R-:W1:-:S15]  /*20990*/  LDSM.16.M88.4 R24, [R224+0xe800] ;  /* 0x00e80000e018783b */ /* 0x000e5e0000000200 */
[----:B------:R-:W-:-:S02]  /*209a0*/  NOP ;  /* 0x0000000000007918 */ /* 0x000fc40000000000 */
[C---:B--2---:R-:W-:Y:S06]  /*209b0*/  HMMA.16816.F32 R16, R28.reuse, R20, R16 ;  /* 0x000000141c10723c */ /* 0x044fec0000001810 */
[----:B------:R-:W-:Y:S01]  /*209c0*/  HMMA.16816.F32 R12, R28, R22, R12 ;  /* 0x000000161c0c723c */ /* 0x000fe2000000180c */
[----:B------:R-:W2:Y:S05]  /*209d0*/  LDSM.16.M88.4 R20, [R220+0x6800] ;  /* 0x00680000dc14783b */ /* 0x000eaa0000000200 */
[C---:B-1----:R-:W-:Y:S06]  /*209e0*/  HMMA.16816.F32 R8, R188.reuse, R24, R8 ;  /* 0x00000018bc08723c */ /* 0x042fec0000001808 */
[C---:B------:R-:W-:Y:S01]  /*209f0*/  HMMA.16816.F32 R4, R188.reuse, R26, R4 ;  /* 0x0000001abc04723c */ /* 0x040fe20000001804 */
[----:B------:R-:W1:Y:S05]  /*20a00*/  LDSM.16.M88.4 R24, [R220+0x7000] ;  /* 0x00700000dc18783b */ /* 0x000e6a0000000200 */
[C---:B------:R-:W-:Y:S01]  /*20a10*/  HMMA.16816.F32 R176, R188.reuse, R34, R176 ;  /* 0x00000022bcb0723c */ /* 0x040fe200000018b0 */
[----:B------:R-:W3:Y:S05]  /*20a20*/  S2R R35, SR_TID.X ;  /* 0x0000000000237919 */ /* 0x000eea0000002100 */
[----:B------:R-:W-:Y:S06]  /*20a30*/  HMMA.16816.F32 R180, R188, R32, R180 ;  /* 0x00000020bcb4723c */ /* 0x000fec00000018b4 */
[C---:B--2---:R-:W-:Y:S06]  /*20a40*/  HMMA.16816.F32 R8, R28.reuse, R20, R8 ;  /* 0x000000141c08723c */ /* 0x044fec0000001808 */
[----:B------:R-:W-:Y:S01]  /*20a50*/  HMMA.16816.F32 R4, R28, R22, R4 ;  /* 0x000000161c04723c */ /* 0x000fe20000001804 */
[----:B------:R-:W2:Y:S01]  /*20a60*/  LDSM.16.M88.4 R20, [R224+0xf800] ;  /* 0x00f80000e014783b */ /* 0x000ea20000000200 */
[----:B------:R-:W-:Y:S01]  /*20a70*/  FMUL.FTZ R17, R17, R200 ;  /* 0x000000c811117220 */ /* 0x000fe20000410000 */
[----:B---3--:R-:W-:-:S03]  /*20a80*/  IMAD.SHL.U32 R35, R35, 0x2, RZ ;  /* 0x0000000223237824 */ /* 0x008fc600078e00ff */
[----:B------:R3:W4:-:S12]  /*20a90*/  MUFU.TANH R184, R17 ;  /* 0x0000001100b87308 */ /* 0x0007180000002400 */
[-C--:B------:R-:W-:Y:S01]  /*20aa0*/  FMUL.FTZ R8, R8, R200.reuse ;  /* 0x000000c808087220 */ /* 0x080fe20000410000 */
[----:B---3--:R-:W-:-:S03]  /*20ab0*/  FMUL.FTZ R17, R19, R200 ;  /* 0x000000c813117220 */ /* 0x008fc60000410000 */
[----:B------:R3:W-:Y:S02]  /*20ac0*/  MUFU.TANH R33, R8 ;  /* 0x0000000800217308 */ /* 0x0007e40000002400 */
[----:B------:R-:W-:Y:S01]  /*20ad0*/  FMUL.FTZ R4, R4, R200 ;  /* 0x000000c804047220 */ /* 0x000fe20000410000 */
[----:B-1----:R-:W-:Y:S05]  /*20ae0*/  HMMA.16816.F32 R180, R28, R24, R180 ;  /* 0x000000181cb4723c */ /* 0x002fea00000018b4 */
[----:B------:R-:W1:Y:S01]  /*20af0*/  MUFU.TANH R17, R17 ;  /* 0x0000001100117308 */ /* 0x000e620000002400 */
[----:B---3--:R-:W-:-:S07]  /*20b00*/  LOP3.LUT R8, R35, 0x6, RZ, 0xc0, !PT ;  /* 0x0000000623087812 */ /* 0x008fce00078ec0ff */
[----:B------:R3:W-:Y:S01]  /*20b10*/  MUFU.TANH R24, R4 ;  /* 0x0000000400187308 */ /* 0x0007e20000002400 */
[----:B------:R-:W-:Y:S02]  /*20b20*/  IMAD R8, R250, 0x40, R8 ;  /* 0x00000040fa087824 */ /* 0x000fe400078e0208 */
[-C--:B------:R-:W-:Y:S01]  /*20b30*/  FMUL.FTZ R12, R12, R200.reuse ;  /* 0x000000c80c0c7220 */ /* 0x080fe20000410000 */
[-C--:B------:R-:W-:Y:S01]  /*20b40*/  FMUL.FTZ R5, R5, R200.reuse ;  /* 0x000000c805057220 */ /* 0x080fe20000410000 */
[-C--:B------:R-:W-:Y:S01]  /*20b50*/  FMUL.FTZ R14, R14, R200.reuse ;  /* 0x000000c80e0e7220 */ /* 0x080fe20000410000 */
[-C--:B------:R-:W-:Y:S01]  /*20b60*/  FMUL.FTZ R15, R15, R200.reuse ;  /* 0x000000c80f0f7220 */ /* 0x080fe20000410000 */
[-C--:B------:R-:W-:Y:S01]  /*20b70*/  FMUL.FTZ R11, R11, R200.reuse ;  /* 0x000000c80b0b7220 */ /* 0x080fe20000410000 */
[----:B------:R5:W-:Y:S01]  /*20b80*/  MUFU.TANH R25, R5 ;  /* 0x0000000500197308 */ /* 0x000be20000002400 */
[-C--:B------:R-:W-:Y:S01]  /*20b90*/  FMUL.FTZ R6, R6, R200.reuse ;  /* 0x000000c806067220 */ /* 0x080fe20000410000 */
[----:B------:R-:W-:Y:S01]  /*20ba0*/  FMUL.FTZ R7, R7, R200 ;  /* 0x000000c807077220 */ /* 0x000fe20000410000 */
[----:B---3--:R-:W-:-:S05]  /*20bb0*/  VIADD R4, R8, 0x1 ;  /* 0x0000000108047836 */ /* 0x008fca0000000000 */
[----:B------:R-:W3:Y:S01]  /*20bc0*/  MUFU.TANH R12, R12 ;  /* 0x0000000c000c7308 */ /* 0x000ee20000002400 */
[----:B------:R-:W-:Y:S01]  /*20bd0*/  FMUL.FTZ R13, R13, R200 ;  /* 0x000000c80d0d7220 */ /* 0x000fe20000410000 */
[----:B--2---:R-:W-:Y:S01]  /*20be0*/  HMMA.16816.F32 R168, R188, R22, R168 ;  /* 0x00000016bca8723c */ /* 0x004fe200000018a8 */
[----:B------:R-:W-:Y:S02]  /*20bf0*/  ISETP.GE.AND P6, PT, R4, R2, PT ;  /* 0x000000020400720c */ /* 0x000fe40003fc6270 */
[----:B-----5:R-:W-:-:S03]  /*20c00*/  I2FP.F32.S32 R5, R4 ;  /* 0x0000000400057245 */ /* 0x020fc60000201400 */
[----:B------:R-:W2:Y:S01]  /*20c10*/  MUFU.TANH R34, R14 ;  /* 0x0000000e00227308 */ /* 0x000ea20000002400 */
[----:B------:R-:W-:Y:S01]  /*20c20*/  ISETP.GE.AND P4, PT, R4, R3, PT ;  /* 0x000000030400720c */ /* 0x000fe20003f86270 */
[----:B------:R-:W-:Y:S01]  /*20c30*/  HMMA.16816.F32 R172, R188, R20, R172 ;  /* 0x00000014bcac723c */ /* 0x000fe200000018ac */
[----:B------:R-:W-:-:S05]  /*20c40*/  FMUL.FTZ R9, R9, R200 ;  /* 0x000000c809097220 */ /* 0x000fca0000410000 */
[----:B------:R4:W-:Y:S01]  /*20c50*/  MUFU.TANH R19, R15 ;  /* 0x0000000f00137308 */ /* 0x0009e20000002400 */
[----:B------:R-:W-:-:S07]  /*20c60*/  VIADD R21, R8, 0x8 ;  /* 0x0000000808157836 */ /* 0x000fce0000000000 */
[----:B------:R1:W-:Y:S01]  /*20c70*/  MUFU.TANH R14, R11 ;  /* 0x0000000b000e7308 */ /* 0x0003e20000002400 */
[----:B------:R-:W-:-:S07]  /*20c80*/  ISETP.GE.AND P5, PT, R21, R2, PT ;  /* 0x000000021500720c */ /* 0x000fce0003fa6270 */
[----:B------:R-:W-:Y:S01]  /*20c90*/  MUFU.TANH R23, R6 ;  /* 0x0000000600177308 */ /* 0x000fe20000002400 */
[----:B----4-:R-:W-:-:S07]  /*20ca0*/  FFMA.FTZ R15, R0, R5, R184 ;  /* 0x00000005000f7223 */ /* 0x010fce00000100b8 */
[----:B------:R4:W-:Y:S01]  /*20cb0*/  MUFU.TANH R22, R7 ;  /* 0x0000000700167308 */ /* 0x0009e20000002400 */
[----:B-1----:R-:W-:Y:S01]  /*20cc0*/  FFMA.FTZ R11, R0, R5, R17 ;  /* 0x00000005000b7223 */ /* 0x002fe20000010011 */
[----:B------:R-:W-:Y:S02]  /*20cd0*/  FSEL R15, R15, -INF , !P6 ;  /* 0xff8000000f0f7808 */ /* 0x000fe40007000000 */
[----:B------:R-:W-:-:S04]  /*20ce0*/  ISETP.GE.AND P6, PT, R21, R3, PT ;  /* 0x000000031500720c */ /* 0x000fc80003fc6270 */
[----:B------:R-:W1:Y:S01]  /*20cf0*/  MUFU.TANH R13, R13 ;  /* 0x0000000d000d7308 */ /* 0x000e620000002400 */
[----:B------:R-:W-:Y:S01]  /*20d00*/  I2FP.F32.S32 R21, R21 ;  /* 0x0000001500157245 */ /* 0x000fe20000201400 */
[----:B----4-:R-:W4:Y:S06]  /*20d10*/  LDSM.16.M88.4 R4, [R220+0x7800] ;  /* 0x00780000dc04783b */ /* 0x010f2c0000000200 */
[----:B------:R5:W4:Y:S01]  /*20d20*/  MUFU.TANH R32, R9 ;  /* 0x0000000900207308 */ /* 0x000b220000002400 */
[----:B------:R-:W-:Y:S01]  /*20d30*/  HMMA.16816.F32 R176, R28, R26, R176 ;  /* 0x0000001a1cb0723c */ /* 0x000fe200000018b0 */
[CC--:B---3--:R-:W-:Y:S01]  /*20d40*/  FFMA.FTZ R20, R0.reuse, R21.reuse, R12 ;  /* 0x0000001500147223 */ /* 0x0c8fe2000001000c */
[----:B--2---:R-:W-:Y:S01]  /*20d50*/  FFMA.FTZ R12, R0, R21, R34 ;  /* 0x00000015000c7223 */ /* 0x004fe20000010022 */
[----:B------:R-:W-:Y:S01]  /*20d60*/  FSEL R11, R11, -INF , !P4 ;  /* 0xff8000000b0b7808 */ /* 0x000fe20006000000 */
[-C--:B------:R-:W-:Y:S01]  /*20d70*/  FMUL.FTZ R180, R180, R200.reuse ;  /* 0x000000c8b4b47220 */ /* 0x080fe20000410000 */
[-C--:B------:R-:W-:Y:S01]  /*20d80*/  FMUL.FTZ R183, R183, R200.reuse ;  /* 0x000000c8b7b77220 */ /* 0x080fe20000410000 */
[-C--:B------:R-:W-:Y:S01]  /*20d90*/  FMUL.FTZ R35, R182, R200.reuse ;  /* 0x000000c8b6237220 */ /* 0x080fe20000410000 */
[----:B------:R-:W-:Y:S01]  /*20da0*/  FMUL.FTZ R16, R16, R200 ;  /* 0x000000c810107220 */ /* 0x000fe20000410000 */
[----:B------:R-:W-:-:S04]  /*20db0*/  DEPBAR.LE SB0, 0x0 ;  /* 0x000080000000791a */ /* 0x000fc80000000000 */
[----:B-----5:R-:W-:Y:S01]  /*20dc0*/  FMUL.FTZ R9, R10, R200 ;  /* 0x000000c80a097220 */ /* 0x020fe20000410000 */
[----:B------:R-:W-:-:S05]  /*20dd0*/  VIADD R10, R8, 0x9 ;  /* 0x00000009080a7836 */ /* 0x000fca0000000000 */
[----:B------:R-:W-:Y:S01]  /*20de0*/  I2FP.F32.S32 R21, R10 ;  /* 0x0000000a00157245 */ /* 0x000fe20000201400 */
[----:B------:R-:W2:Y:S01]  /*20df0*/  MUFU.TANH R9, R9 ;  /* 0x0000000900097308 */ /* 0x000ea20000002400 */
[----:B------:R-:W-:Y:S01]  /*20e00*/  VIADD R27, R8, 0x10 ;  /* 0x00000010081b7836 */ /* 0x000fe20000000000 */
[----:B------:R-:W-:Y:S02]  /*20e10*/  ISETP.GE.AND P4, PT, R10, R2, PT ;  /* 0x000000020a00720c */ /* 0x000fe40003f86270 */
[----:B-1----:R-:W-:Y:S01]  /*20e20*/  FFMA.FTZ R26, R0, R21, R13 ;  /* 0x00000015001a7223 */ /* 0x002fe2000001000d */
[----:B------:R-:W-:Y:S01]  /*20e30*/  FSEL R13, R20, -INF , !P5 ;  /* 0xff800000140d7808 */ /* 0x000fe20006800000 */
[----:B------:R-:W-:Y:S01]  /*20e40*/  VIADD R20, R8, 0x11 ;  /* 0x0000001108147836 */ /* 0x000fe20000000000 */
[----:B------:R-:W-:Y:S02]  /*20e50*/  ISETP.GE.AND P5, PT, R10, R3, PT ;  /* 0x000000030a00720c */ /* 0x000fe40003fa6270 */
[----:B------:R-:W-:-:S02]  /*20e60*/  FSEL R10, R12, -INF , !P6 ;  /* 0xff8000000c0a7808 */ /* 0x000fc40007000000 */
[----:B------:R-:W-:Y:S02]  /*20e70*/  FSEL R12, R26, -INF , !P4 ;  /* 0xff8000001a0c7808 */ /* 0x000fe40006000000 */
[C---:B------:R-:W-:Y:S02]  /*20e80*/  ISETP.GE.AND P6, PT, R27.reuse, R2, PT ;  /* 0x000000021b00720c */ /* 0x040fe40003fc6270 */
[----:B------:R-:W-:Y:S02]  /*20e90*/  ISETP.GE.AND P4, PT, R27, R3, PT ;  /* 0x000000031b00720c */ /* 0x000fe40003f86270 */
[----:B------:R-:W-:Y:S01]  /*20ea0*/  I2FP.F32.S32 R27, R27 ;  /* 0x0000001b001b7245 */ /* 0x000fe20000201400 */
[----:B------:R-:W-:Y:S01]  /*20eb0*/  FFMA.FTZ R21, R0, R21, R19 ;  /* 0x0000001500157223 */ /* 0x000fe20000010013 */
[----:B------:R-:W-:Y:S01]  /*20ec0*/  I2FP.F32.S32 R26, R20 ;  /* 0x00000014001a7245 */ /* 0x000fe20000201400 */
[----:B------:R1:W-:Y:S01]  /*20ed0*/  MUFU.TANH R17, R180 ;  /* 0x000000b400117308 */ /* 0x0003e20000002400 */
[-C--:B------:R-:W-:Y:S01]  /*20ee0*/  FMUL.FTZ R34, R181, R200.reuse ;  /* 0x000000c8b5227220 */ /* 0x080fe20000410000 */
[----:B------:R-:W-:-:S02]  /*20ef0*/  FMUL.FTZ R181, R176, R200 ;  /* 0x000000c8b0b57220 */ /* 0x000fc40000410000 */
[C---:B----4-:R-:W-:Y:S01]  /*20f00*/  FFMA.FTZ R176, R0.reuse, R26, R32 ;  /* 0x0000001a00b07223 */ /* 0x050fe20000010020 */
[----:B------:R-:W-:Y:S01]  /*20f10*/  HMMA.16816.F32 R172, R28, R4, R172 ;  /* 0x000000041cac723c */ /* 0x000fe200000018ac */
[CC--:B-1----:R-:W-:Y:S01]  /*20f20*/  FFMA.FTZ R180, R0.reuse, R27.reuse, R33 ;  /* 0x0000001b00b47223 */ /* 0x0c2fe20000010021 */
[----:B--2---:R-:W-:Y:S01]  /*20f30*/  FFMA.FTZ R27, R0, R27, R9 ;  /* 0x0000001b001b7223 */ /* 0x004fe20000010009 */
[----:B------:R-:W-:Y:S01]  /*20f40*/  FSEL R9, R21, -INF , !P5 ;  /* 0xff80000015097808 */ /* 0x000fe20006800000 */
[----:B------:R-:W-:Y:S01]  /*20f50*/  VIADD R33, R8, 0x18 ;  /* 0x0000001808217836 */ /* 0x000fe20000000000 */
[----:B------:R-:W-:Y:S02]  /*20f60*/  ISETP.GE.AND P5, PT, R20, R2, PT ;  /* 0x000000021400720c */ /* 0x000fe40003fa6270 */
[----:B------:R-:W-:Y:S02]  /*20f70*/  FSEL R21, R180, -INF , !P6 ;  /* 0xff800000b4157808 */ /* 0x000fe40007000000 */
[----:B------:R-:W-:-:S02]  /*20f80*/  ISETP.GE.AND P6, PT, R20, R3, PT ;  /* 0x000000031400720c */ /* 0x000fc40003fc6270 */
[----:B------:R-:W-:Y:S02]  /*20f90*/  FSEL R27, R27, -INF , !P4 ;  /* 0xff8000001b1b7808 */ /* 0x000fe40006000000 */
[----:B------:R-:W-:Y:S02]  /*20fa0*/  FSEL R20, R176, -INF , !P5 ;  /* 0xff800000b0147808 */ /* 0x000fe40006800000 */
[C---:B------:R-:W-:Y:S02]  /*20fb0*/  ISETP.GE.AND P4, PT, R33.reuse, R2, PT ;  /* 0x000000022100720c */ /* 0x040fe40003f86270 */
[----:B------:R-:W-:Y:S01]  /*20fc0*/  ISETP.GE.AND P5, PT, R33, R3, PT ;  /* 0x000000032100720c */ /* 0x000fe20003fa6270 */
[----:B------:R-:W-:Y:S01]  /*20fd0*/  VIADD R4, R8, 0x19 ;  /* 0x0000001908047836 */ /* 0x000fe20000000000 */
[----:B------:R-:W-:Y:S01]  /*20fe0*/  I2FP.F32.S32 R33, R33 ;  /* 0x0000002100217245 */ /* 0x000fe20000201400 */
[----:B------:R1:W-:Y:S01]  /*20ff0*/  MUFU.TANH R19, R183 ;  /* 0x000000b700137308 */ /* 0x0003e20000002400 */
[----:B------:R-:W-:Y:S01]  /*21000*/  FFMA.FTZ R26, R0, R26, R14 ;  /* 0x0000001a001a7223 */ /* 0x000fe2000001000e */
[----:B------:R-:W-:-:S02]  /*21010*/  VIADD R5, R8, 0x20 ;  /* 0x0000002008057836 */ /* 0x000fc40000000000 */
[-C--:B------:R-:W-:Y:S02]  /*21020*/  FFMA.FTZ R23, R0, R33.reuse, R23 ;  /* 0x0000002100177223 */ /* 0x080fe40000010017 */
[----:B------:R-:W-:Y:S02]  /*21030*/  FSEL R26, R26, -INF , !P6 ;  /* 0xff8000001a1a7808 */ /* 0x000fe40007000000 */
[----:B------:R-:W-:Y:S01]  /*21040*/  MUFU.TANH R34, R34 ;  /* 0x0000002200227308 */ /* 0x000fe20000002400 */
[----:B------:R-:W-:Y:S01]  /*21050*/  ISETP.GE.AND P6, PT, R4, R2, PT ;  /* 0x000000020400720c */ /* 0x000fe20003fc6270 */
[----:B-1----:R-:W-:Y:S01]  /*21060*/  FFMA.FTZ R183, R0, R33, R24 ;  /* 0x0000002100b77223 */ /* 0x002fe20000010018 */
[----:B------:R-:W-:-:S05]  /*21070*/  I2FP.F32.S32 R24, R4 ;  /* 0x0000000400187245 */ /* 0x000fca0000201400 */
[----:B------:R-:W1:Y:S01]  /*21080*/  MUFU.TANH R35, R35 ;  /* 0x0000002300237308 */ /* 0x000e620000002400 */
[----:B------:R-:W-:Y:S01]  /*21090*/  FFMA.FTZ R182, R0, R24, R25 ;  /* 0x0000001800b67223 */ /* 0x000fe20000010019 */
[----:B------:R-:W-:Y:S02]  /*210a0*/  FSEL R183, R183, -INF , !P4 ;  /* 0xff800000b7b77808 */ /* 0x000fe40006000000 */
[----:B------:R-:W-:Y:S02]  /*210b0*/  FSEL R25, R23, -INF , !P5 ;  /* 0xff80000017197808 */ /* 0x000fe40006800000 */
[----:B------:R-:W-:Y:S02]  /*210c0*/  FSEL R182, R182, -INF , !P6 ;  /* 0xff800000b6b67808 */ /* 0x000fe40007000000 */
[----:B------:R-:W-:Y:S02]  /*210d0*/  ISETP.GE.AND P4, PT, R4, R3, PT ;  /* 0x000000030400720c */ /* 0x000fe40003f86270 */
[----:B------:R-:W-:-:S02]  /*210e0*/  ISETP.GE.AND P5, PT, R5, R2, PT ;  /* 0x000000020500720c */ /* 0x000fc40003fa6270 */
[----:B------:R-:W-:Y:S02]  /*210f0*/  ISETP.GE.AND P6, PT, R5, R3, PT ;  /* 0x000000030500720c */ /* 0x000fe40003fc6270 */
[----:B------:R-:W-:Y:S02]  /*21100*/  I2FP.F32.S32 R176, R5 ;  /* 0x0000000500b07245 */ /* 0x000fe40000201400 */
[----:B------:R-:W-:Y:S01]  /*21110*/  HMMA.16816.F32 R4, R28, R6, R168 ;  /* 0x000000061c04723c */ /* 0x000fe200000018a8 */
[----:B------:R-:W-:Y:S01]  /*21120*/  FMUL.FTZ R33, R178, R200 ;  /* 0x000000c8b2217220 */ /* 0x000fe20000410000 */
[----:B------:R-:W2:Y:S05]  /*21130*/  MUFU.TANH R32, R181 ;  /* 0x000000b500207308 */ /* 0x000eaa0000002400 */
[----:B------:R-:W-:-:S02]  /*21140*/  VIADD R28, R8, 0x21 ;  /* 0x00000021081c7836 */ /* 0x000fc40000000000 */
[----:B------:R-:W-:-:S03]  /*21150*/  FFMA.FTZ R24, R0, R24, R22 ;  /* 0x0000001800187223 */ /* 0x000fc60000010016 */
[----:B------:R-:W-:Y:S01]  /*21160*/  I2FP.F32.S32 R189, R28 ;  /* 0x0000001c00bd7245 */ /* 0x000fe20000201400 */
[----:B------:R-:W3:Y:S01]  /*21170*/  MUFU.TANH R33, R33 ;  /* 0x0000002100217308 */ /* 0x000ee20000002400 */
[----:B-1----:R-:W-:Y:S01]  /*21180*/  FFMA.FTZ R35, R0, R176, R35 ;  /* 0x000000b000237223 */ /* 0x002fe20000010023 */
[----:B------:R-:W-:Y:S01]  /*21190*/  FSEL R24, R24, -INF , !P4 ;  /* 0xff80000018187808 */ /* 0x000fe20006000000 */
[----:B------:R-:W-:Y:S01]  /*211a0*/  FMUL.FTZ R177, R177, R200 ;  /* 0x000000c8b1b17220 */ /* 0x000fe20000410000 */
[----:B------:R-:W-:Y:S01]  /*211b0*/  FFMA.FTZ R34, R0, R189, R34 ;  /* 0x000000bd00227223 */ /* 0x000fe20000010022 */
[----:B------:R-:W-:Y:S01]  /*211c0*/  ISETP.GE.AND P4, PT, R28, R2, PT ;  /* 0x000000021c00720c */ /* 0x000fe20003f86270 */
[----:B------:R-:W-:Y:S01]  /*211d0*/  VIADD R30, R8, 0x28 ;  /* 0x00000028081e7836 */ /* 0x000fe20000000000 */
[----:B------:R-:W-:Y:S01]  /*211e0*/  FSEL R190, R35, -INF , !P6 ;  /* 0xff80000023be7808 */ /* 0x000fe20007000000 */
[----:B------:R-:W1:Y:S01]  /*211f0*/  MUFU.TANH R14, R177 ;  /* 0x000000b1000e7308 */ /* 0x000e620000002400 */
[----:B------:R-:W-:Y:S01]  /*21200*/  FSEL R194, R34, -INF , !P4 ;  /* 0xff80000022c27808 */ /* 0x000fe20006000000 */
[----:B------:R-:W-:Y:S01]  /*21210*/  FMUL.FTZ R22, R172, R200 ;  /* 0x000000c8ac167220 */ /* 0x000fe20000410000 */
[----:B------:R-:W-:Y:S01]  /*21220*/  ISETP.GE.AND P6, PT, R30, R2, PT ;  /* 0x000000021e00720c */ /* 0x000fe20003fc6270 */
[----:B------:R-:W-:Y:S01]  /*21230*/  FFMA.FTZ R17, R0, R176, R17 ;  /* 0x000000b000117223 */ /* 0x000fe20000010011 */
[----:B------:R-:W-:Y:S01]  /*21240*/  ISETP.GE.AND P4, PT, R30, R3, PT ;  /* 0x000000031e00720c */ /* 0x000fe20003f86270 */
[----:B------:R-:W-:Y:S01]  /*21250*/  FMUL.FTZ R179, R179, R200 ;  /* 0x000000c8b3b37220 */ /* 0x000fe20000410000 */
[----:B------:R-:W-:Y:S01]  /*21260*/  I2FP.F32.S32 R30, R30 ;  /* 0x0000001e001e7245 */ /* 0x000fe20000201400 */
[----:B------:R-:W-:Y:S01]  /*21270*/  MUFU.TANH R22, R22 ;  /* 0x0000001600167308 */ /* 0x000fe20000002400 */
[----:B------:R-:W-:Y:S01]  /*21280*/  FSEL R193, R17, -INF , !P5 ;  /* 0xff80000011c17808 */ /* 0x000fe20006800000 */
[----:B------:R-:W-:Y:S01]  /*21290*/  FFMA.FTZ R189, R0, R189, R19 ;  /* 0x000000bd00bd7223 */ /* 0x000fe20000010013 */
[----:B------:R-:W-:-:S02]  /*212a0*/  VIADD R29, R8, 0x29 ;  /* 0x00000029081d7836 */ /* 0x000fc40000000000 */
[----:B--2---:R-:W-:Y:S01]  /*212b0*/  FFMA.FTZ R32, R0, R30, R32 ;  /* 0x0000001e00207223 */ /* 0x004fe20000010020 */
[----:B------:R-:W-:Y:S02]  /*212c0*/  ISETP.GE.AND P5, PT, R28, R3, PT ;  /* 0x000000031c00720c */ /* 0x000fe40003fa6270 */
[----:B------:R-:W2:Y:S01]  /*212d0*/  MUFU.TANH R23, R179 ;  /* 0x000000b300177308 */ /* 0x000ea20000002400 */
[----:B------:R-:W-:Y:S01]  /*212e0*/  FMUL.FTZ R174, R174, R200 ;  /* 0x000000c8aeae7220 */ /* 0x000fe20000410000 */
[----:B---3--:R-:W-:Y:S01]  /*212f0*/  FFMA.FTZ R33, R0, R30, R33 ;  /* 0x0000001e00217223 */ /* 0x008fe20000010021 */
[----:B------:R-:W-:Y:S02]  /*21300*/  FSEL R189, R189, -INF , !P5 ;  /* 0xff800000bdbd7808 */ /* 0x000fe40006800000 */
[----:B------:R-:W-:Y:S02]  /*21310*/  I2FP.F32.S32 R30, R29 ;  /* 0x0000001d001e7245 */ /* 0x000fe40000201400 */
[----:B------:R-:W-:Y:S01]  /*21320*/  FSEL R192, R32, -INF , !P6 ;  /* 0xff80000020c07808 */ /* 0x000fe20007000000 */
[----:B------:R-:W3:Y:S01]  /*21330*/  MUFU.TANH R19, R174 ;  /* 0x000000ae00137308 */ /* 0x000ee20000002400 */
[----:B------:R-:W-:-:S02]  /*21340*/  ISETP.GE.AND P5, PT, R29, R2, PT ;  /* 0x000000021d00720c */ /* 0x000fc40003fa6270 */
[----:B------:R-:W-:Y:S01]  /*21350*/  ISETP.GE.AND P6, PT, R29, R3, PT ;  /* 0x000000031d00720c */ /* 0x000fe20003fc6270 */
[----:B------:R-:W-:Y:S02]  /*21360*/  VIADD R29, R8, 0x30 ;  /* 0x00000030081d7836 */ /* 0x000fe40000000000 */
[----:B------:R-:W-:Y:S01]  /*21370*/  FMUL.FTZ R173, R173, R200 ;  /* 0x000000c8adad7220 */ /* 0x000fe20000410000 */
[----:B-1----:R-:W-:Y:S01]  /*21380*/  FFMA.FTZ R191, R0, R30, R14 ;  /* 0x0000001e00bf7223 */ /* 0x002fe2000001000e */
[-C--:B------:R-:W-:Y:S02]  /*21390*/  FMUL.FTZ R4, R4, R200.reuse ;  /* 0x000000c804047220 */ /* 0x080fe40000410000 */
[----:B------:R-:W1:Y:S01]  /*213a0*/  MUFU.TANH R17, R173 ;  /* 0x000000ad00117308 */ /* 0x000e620000002400 */
[----:B------:R-:W-:Y:S01]  /*213b0*/  I2FP.F32.S32 R14, R29 ;  /* 0x0000001d000e7245 */ /* 0x000fe20000201400 */
[----:B------:R-:W-:Y:S01]  /*213c0*/  FMUL.FTZ R28, R175, R200 ;  /* 0x000000c8af1c7220 */ /* 0x000fe20000410000 */
[----:B------:R-:W-:-:S02]  /*213d0*/  FSEL R188, R33, -INF , !P4 ;  /* 0xff80000021bc7808 */ /* 0x000fc40006000000 */
[----:B------:R-:W-:Y:S01]  /*213e0*/  FSEL R191, R191, -INF , !P5 ;  /* 0xff800000bfbf7808 */ /* 0x000fe20006800000 */
[C---:B--2---:R-:W-:Y:S01]  /*213f0*/  FFMA.FTZ R23, R0.reuse, R30, R23 ;  /* 0x0000001e00177223 */ /* 0x044fe20000010017 */
[C---:B------:R-:W-:Y:S01]  /*21400*/  ISETP.GE.AND P4, PT, R29.reuse, R2, PT ;  /* 0x000000021d00720c */ /* 0x040fe20003f86270 */
[----:B------:R-:W-:Y:S01]  /*21410*/  FFMA.FTZ R176, R0, R14, R22 ;  /* 0x0000000e00b07223 */ /* 0x000fe20000010016 */
[----:B------:R-:W-:Y:S01]  /*21420*/  ISETP.GE.AND P5, PT, R29, R3, PT ;  /* 0x000000031d00720c */ /* 0x000fe20003fa6270 */
[----:B------:R-:W-:Y:S01]  /*21430*/  FMUL.FTZ R29, R6, R200 ;  /* 0x000000c8061d7220 */ /* 0x000fe20000410000 */
[----:B------:R-:W2:Y:S01]  /*21440*/  MUFU.TANH R4, R4 ;  /* 0x0000000400047308 */ /* 0x000ea20000002400 */
[----:B------:R-:W-:Y:S01]  /*21450*/  VIADD R6, R8, 0x31 ;  /* 0x0000003108067836 */ /* 0x000fe20000000000 */
[----:B------:R-:W-:Y:S02]  /*21460*/  FSEL R187, R23, -INF , !P6 ;  /* 0xff80000017bb7808 */ /* 0x000fe40007000000 */
[----:B------:R-:W-:Y:S01]  /*21470*/  FSEL R176, R176, -INF , !P4 ;  /* 0xff800000b0b07808 */ /* 0x000fe20006000000 */
[----:B---3--:R-:W-:Y:S01]  /*21480*/  FFMA.FTZ R171, R0, R14, R19 ;  /* 0x0000000e00ab7223 */ /* 0x008fe20000010013 */
[----:B------:R-:W-:-:S02]  /*21490*/  ISETP.GE.AND P6, PT, R6, R2, PT ;  /* 0x000000020600720c */ /* 0x000fc40003fc6270 */
[----:B------:R-:W3:Y:S01]  /*214a0*/  MUFU.TANH R28, R28 ;  /* 0x0000001c001c7308 */ /* 0x000ee20000002400 */
[----:B------:R-:W-:Y:S01]  /*214b0*/  ISETP.GE.AND P4, PT, R6, R3, PT ;  /* 0x000000030600720c */ /* 0x000fe20003f86270 */
[----:B------:R-:W-:Y:S01]  /*214c0*/  FMUL.FTZ R22, R18, R200 ;  /* 0x000000c812167220 */ /* 0x000fe20000410000 */
[----:B------:R-:W-:Y:S01]  /*214d0*/  I2FP.F32.S32 R6, R6 ;  /* 0x0000000600067245 */ /* 0x000fe20000201400 */
[----:B------:R-:W-:-:S04]  /*214e0*/  VIADD R19, R8, 0x38 ;  /* 0x0000003808137836 */ /* 0x000fc80000000000 */
[----:B------:R-:W4:Y:S01]  /*214f0*/  MUFU.TANH R18, R29 ;  /* 0x0000001d00127308 */ /* 0x000f220000002400 */
[----:B-1----:R-:W-:Y:S01]  /*21500*/  FFMA.FTZ R175, R0, R6, R17 ;  /* 0x0000000600af7223 */ /* 0x002fe20000010011 */
[----:B------:R-:W-:-:S06]  /*21510*/  I2FP.F32.S32 R17, R19 ;  /* 0x0000001300117245 */ /* 0x000fcc0000201400 */
[----:B------:R-:W1:Y:S01]  /*21520*/  MUFU.TANH R14, R22 ;  /* 0x00000016000e7308 */ /* 0x000e620000002400 */
[----:B------:R-:W-:Y:S01]  /*21530*/  FSEL R171, R171, -INF , !P5 ;  /* 0xff800000abab7808 */ /* 0x000fe20006800000 */
[CC--:B--2---:R-:W-:Y:S01]  /*21540*/  FFMA.FTZ R4, R0.reuse, R17.reuse, R4 ;  /* 0x0000001100047223 */ /* 0x0c4fe20000010004 */
[----:B------:R-:W-:Y:S01]  /*21550*/  ISETP.GE.AND P5, PT, R19, R2, PT ;  /* 0x000000021300720c */ /* 0x000fe20003fa6270 */
[----:B---3--:R-:W-:Y:S01]  /*21560*/  FFMA.FTZ R28, R0, R6, R28 ;  /* 0x00000006001c7223 */ /* 0x008fe2000001001c */
[-C--:B------:R-:W-:Y:S01]  /*21570*/  FMUL.FTZ R5, R5, R200.reuse ;  /* 0x000000c805057220 */ /* 0x080fe20000410000 */
[----:B------:R-:W-:Y:S01]  /*21580*/  FMUL.FTZ R7, R7, R200 ;  /* 0x000000c807077220 */ /* 0x000fe20000410000 */
[----:B------:R-:W-:Y:S01]  /*21590*/  FSEL R173, R4, -INF , !P5 ;  /* 0xff80000004ad7808 */ /* 0x000fe20006800000 */
[----:B------:R-:W2:Y:S01]  /*215a0*/  MUFU.TANH R16, R16 ;  /* 0x0000001000107308 */ /* 0x000ea20000002400 */
[----:B------:R-:W-:Y:S01]  /*215b0*/  I2FP.F32.S32 R4, R8 ;  /* 0x0000000800047245 */ /* 0x000fe20000201400 */
[----:B----4-:R-:W-:Y:S01]  /*215c0*/  FFMA.FTZ R18, R0, R17, R18 ;  /* 0x0000001100127223 */ /* 0x010fe20000010012 */
[----:B------:R-:W-:-:S02]  /*215d0*/  FSEL R170, R28, -INF , !P4 ;  /* 0xff8000001caa7808 */ /* 0x000fc40006000000 */
[----:B------:R-:W-:Y:S02]  /*215e0*/  FSEL R175, R175, -INF , !P6 ;  /* 0xff800000afaf7808 */ /* 0x000fe40007000000 */
[C---:B------:R-:W-:Y:S01]  /*215f0*/  ISETP.GE.AND P4, PT, R8.reuse, R2, PT ;  /* 0x000000020800720c */ /* 0x040fe20003f86270 */
[----:B------:R-:W3:Y:S01]  /*21600*/  MUFU.TANH R5, R5 ;  /* 0x0000000500057308 */ /* 0x000ee20000002400 */
[CC--:B------:R-:W-:Y:S01]  /*21610*/  ISETP.GE.AND P5, PT, R8.reuse, R3.reuse, PT ;  /* 0x000000030800720c */ /* 0x0c0fe20003fa6270 */
[----:B------:R-:W-:Y:S01]  /*21620*/  VIADD R8, R8, 0x39 ;  /* 0x0000003908087836 */ /* 0x000fe20000000000 */
[----:B------:R-:W-:Y:S01]  /*21630*/  ISETP.GE.AND P6, PT, R19, R3, PT ;  /* 0x000000031300720c */ /* 0x000fe20003fc6270 */
[----:B-1----:R-:W-:-:S04]  /*21640*/  FFMA.FTZ R14, R0, R4, R14 ;  /* 0x00000004000e7223 */ /* 0x002fc8000001000e */
[----:B------:R-:W1:Y:S01]  /*21650*/  MUFU.TANH R7, R7 ;  /* 0x0000000700077308 */ /* 0x000e620000002400 */
[----:B------:R-:W-:Y:S01]  /*21660*/  FSEL R28, R18, -INF , !P6 ;  /* 0xff800000121c7808 */ /* 0x000fe20007000000 */
[----:B------:R-:W-:Y:S01]  /*21670*/  BAR.SYNC.DEFER_BLOCKING 0x0 ;  /* 0x0000000000007b1d */ /* 0x000fe20000010000 */
[----:B------:R-:W-:Y:S02]  /*21680*/  ISETP.GE.AND P6, PT, R8, R2, PT ;  /* 0x000000020800720c */ /* 0x000fe40003fc6270 */
[----:B------:R-:W-:Y:S02]  /*21690*/  FSEL R2, R14, -INF , !P5 ;  /* 0xff8000000e027808 */ /* 0x000fe40006800000 */
[----:B------:R-:W-:Y:S01]  /*216a0*/  ISETP.GT.AND P5, PT, R250, R239, PT ;  /* 0x000000effa00720c */ /* 0x000fe20003fa4270 */
[----:B--2---:R-:W-:Y:S01]  /*216b0*/  FFMA.FTZ R16, R0, R4, R16 ;  /* 0x0000000400107223 */ /* 0x004fe20000010010 */
[----:B------:R-:W-:Y:S01]  /*216c0*/  I2FP.F32.S32 R6, R8 ;  /* 0x0000000800067245 */ /* 0x000fe20000201400 */
[----:B------:R-:W-:Y:S03]  /*216d0*/  BSSY B1, `(.L_x_4822) ;  /* 0x00000f6000017945 */ /* 0x000fe60003800000 */
[----:B------:R-:W-:Y:S01]  /*216e0*/  FSEL R4, R16, -INF , !P4 ;  /* 0xff80000010047808 */ /* 0x000fe20006000000 */
[-C--:B---3--:R-:W-:Y:S01]  /*216f0*/  FFMA.FTZ R5, R0, R6.reuse, R5 ;  /* 0x0000000600057223 */ /* 0x088fe20000010005 */
[----:B------:R-:W-:Y:S01]  /*21700*/  ISETP.GE.AND P4, PT, R8, R3, PT ;  /* 0x000000030800720c */ /* 0x000fe20003f86270 */
[----:B-1----:R-:W-:Y:S01]  /*21710*/  FFMA.FTZ R7, R0, R6, R7 ;  /* 0x0000000600077223 */ /* 0x002fe20000010007 */
[----:B------:R-:W-:-:S02]  /*21720*/  IMAD.MOV.U32 R181, RZ, RZ, R166 ;  /* 0x000000ffffb57224 */ /* 0x000fc400078e00a6 */
        /* <DEDUP_REMOVED lines=77> */
.L_x_4825:
[----:B------:R-:W-:Y:S02]  /*21c00*/  R2UR UR4, R196 ;  /* 0x00000000c40472ca */ /* 0x000fe400000e0000 */
[----:B------:R-:W-:-:S13]  /*21c10*/  R2UR UR5, R197 ;  /* 0x00000000c50572ca */ /* 0x000fda00000e0000 */
[----:B------:R-:W2:Y:S02]  /*21c20*/  LD.E R14, desc[UR4][R198.64+0x38] ;  /* 0x00003804c60e7980 */ /* 0x000ea4000c101900 */
[----:B--2---:R-:W-:-:S05]  /*21c30*/  IMAD.U32 R14, R14, -0x40, RZ ;  /* 0xffffffc00e0e7824 */ /* 0x004fca00078e00ff */
[----:B------:R-:W-:Y:S02]  /*21c40*/  SHF.R.S32.HI R8, RZ, 0x1f, R14 ;  /* 0x0000001fff087819 */ /* 0x000fe4000001140e */
.L_x_4826:
[----:B------:R-:W-:Y:S05]  /*21c50*/  BSYNC B0 ;  /* 0x0000000000007941 */ /* 0x000fea0003800000 */
.L_x_4824:
        /* <DEDUP_REMOVED lines=9> */
[--C-:B------:R-:W-:Y:S01]  /*21cf0*/  @P2 IMAD.X R3, R8, 0x1, R238.reuse, P0 ;  /* 0x0000000108032824 */ /* 0x100fe200000e06ee */
        /* <DEDUP_REMOVED lines=36> */
[----:B------:R-:W-:Y:S01]  /*21f40*/  @P2 R2UR UR11, R197 ;  /* 0x00000000c50b22ca */ /* 0x000fe200000e0000 */
        /* <DEDUP_REMOVED lines=110> */
.L_x_4823:
[----:B------:R-:W-:Y:S05]  /*22630*/  BSYNC B1 ;  /* 0x0000000000017941 */ /* 0x000fea0003800000 */
.L_x_4822:
        /* <DEDUP_REMOVED lines=56> */
[-CC-:B------:R-:W-:Y:S01]  /*229c0*/  FFMA.FTZ R33, R12, R31.reuse, -R174.reuse ;  /* 0x0000001f0c217223 */ /* 0x180fe200000108ae */
[-C--:B------:R-:W-:Y:S01]  /*229d0*/  FFMA.FTZ R166, R4, R31.reuse, -R174 ;  /* 0x0000001f04a67223 */ /* 0x080fe200000108ae */
        /* <DEDUP_REMOVED lines=206> */
[C---:B---3--:R-:W-:Y:S01]  /*236c0*/  HMMA.16816.F32 R60, R4.reuse, R8, R60 ;  /* 0x00000008043c723c */ /* 0x048fe2000000183c */
[----:B------:R-:W3:Y:S01]  /*236d0*/  MUFU.EX2 R193, R193 ;  /* 0x000000c100c17308 */ /* 0x000ee20000000800 */
[-CC-:B------:R-:W-:Y:S01]  /*236e0*/  FFMA.FTZ R174, R28, R31.reuse, -R30.reuse ;  /* 0x0000001f1cae7223 */ /* 0x180fe2000001081e */
[----:B------:R-:W-:Y:S01]  /*236f0*/  FFMA.FTZ R195, R29, R31, -R30 ;  /* 0x0000001f1dc37223 */ /* 0x000fe2000001081e */
[----:B------:R-:W-:Y:S01]  /*23700*/  FFMA.FTZ R166, R206, R169, R166 ;  /* 0x000000a9cea67223 */ /* 0x000fe200000100a6 */
[----:B------:R-:W-:Y:S01]  /*23710*/  LDSM.16.MT88.4 R28, [R232+0x13800] ;  /* 0x01380000e81c783b */ /* 0x000fe20000004200 */
[C---:B------:R-:W-:Y:S01]  /*23720*/  HMMA.16816.F32 R64, R4.reuse, R10, R64 ;  /* 0x0000000a0440723c */ /* 0x040fe20000001840 */
[----:B------:R-:W-:Y:S01]  /*23730*/  FFMA.FTZ R32, R252, R164, R32 ;  /* 0x000000a4fc207223 */ /* 0x000fe20000010020 */
[----:B------:R-:W-:Y:S01]  /*23740*/  FADD.FTZ R166, R35, R166 ;  /* 0x000000a623a67221 */ /* 0x000fe20000010000 */
[----:B------:R-:W3:Y:S01]  /*23750*/  LDSM.16.MT88.4 R8, [R232+0x14000] ;  /* 0x01400000e808783b */ /* 0x000ee20000004200 */
[----:B------:R-:W-:Y:S01]  /*23760*/  MUFU.EX2 R194, R194 ;  /* 0x000000c200c27308 */ /* 0x000fe20000000800 */
[----:B------:R-:W-:Y:S01]  /*23770*/  FADD.FTZ R32, R3, R32 ;  /* 0x0000002003207221 */ /* 0x000fe20000010000 */
[----:B----4-:R-:W-:Y:S01]  /*23780*/  HMMA.16816.F32 R68, R4, R16, R68 ;  /* 0x000000100444723c */ /* 0x010fe20000001844 */
[----:B------:R-:W-:Y:S01]  /*23790*/  FADD.FTZ R166, R34, R166 ;  /* 0x000000a622a67221 */ /* 0x000fe20000010000 */
[----:B------:R-:W-:Y:S01]  /*237a0*/  MOV R164, R167 ;  /* 0x000000a700a47202 */ /* 0x000fe20000000f00 */
[----:B------:R-:W-:-:S02]  /*237b0*/  FADD.FTZ R32, R2, R32 ;  /* 0x0000002002207221 */ /* 0x000fc40000010000 */
[----:B------:R-:W-:Y:S01]  /*237c0*/  FADD.FTZ R166, R33, R166 ;  /* 0x000000a621a67221 */ /* 0x000fe20000010000 */
[----:B------:R-:W-:Y:S01]  /*237d0*/  HMMA.16816.F32 R72, R4, R18, R72 ;  /* 0x000000120448723c */ /* 0x000fe20000001848 */
[----:B------:R-:W4:Y:S01]  /*237e0*/  LDSM.16.MT88.4 R16, [R231+0x14000] ;  /* 0x01400000e710783b */ /* 0x000f220000004200 */
[----:B------:R-:W-:Y:S01]  /*237f0*/  MUFU.EX2 R192, R192 ;  /* 0x000000c000c07308 */ /* 0x000fe20000000800 */
[----:B-1----:R-:W-:Y:S01]  /*23800*/  FADD.FTZ R166, R177, R166 ;  /* 0x000000a6b1a67221 */ /* 0x002fe20000010000 */
[----:B------:R-:W-:Y:S01]  /*23810*/  FADD.FTZ R32, R165, R32 ;  /* 0x00000020a5207221 */ /* 0x000fe20000010000 */
[----:B------:R-:W-:-:S03]  /*23820*/  MOV R165, R168 ;  /* 0x000000a800a57202 */ /* 0x000fc60000000f00 */
[----:B-----5:R-:W-:Y:S02]  /*23830*/  FADD.FTZ R32, R183, R32 ;  /* 0x00000020b7207221 */ /* 0x020fe40000010000 */
[----:B------:R-:W-:Y:S01]  /*23840*/  MUFU.EX2 R191, R191 ;  /* 0x000000bf00bf7308 */ /* 0x000fe20000000800 */
[C---:B--2---:R-:W-:Y:S07]  /*23850*/  HMMA.16816.F32 R76, R4.reuse, R12, R76 ;  /* 0x0000000c044c723c */ /* 0x044fee000000184c */
[----:B------:R-:W1:Y:S01]  /*23860*/  MUFU.EX2 R190, R190 ;  /* 0x000000be00be7308 */ /* 0x000e620000000800 */
[C---:B------:R-:W-:Y:S01]  /*23870*/  HMMA.16816.F32 R80, R4.reuse, R14, R80 ;  /* 0x0000000e0450723c */ /* 0x040fe20000001850 */
[----:B------:R-:W2:Y:S06]  /*23880*/  LDSM.16.MT88.4 R12, [R234+0x16000] ;  /* 0x01600000ea0c783b */ /* 0x000eac0000004200 */
[----:B------:R-:W5:Y:S01]  /*23890*/  MUFU.EX2 R189, R189 ;  /* 0x000000bd00bd7308 */ /* 0x000f620000000800 */
[C---:B---3--:R-:W-:Y:S07]  /*238a0*/  HMMA.16816.F32 R84, R4.reuse, R8, R84 ;  /* 0x000000080454723c */ /* 0x048fee0000001854 */
[----:B------:R-:W-:Y:S01]  /*238b0*/  MUFU.EX2 R188, R188 ;  /* 0x000000bc00bc7308 */ /* 0x000fe20000000800 */
[C---:B------:R-:W-:Y:S01]  /*238c0*/  HMMA.16816.F32 R88, R4.reuse, R10, R88 ;  /* 0x0000000a0458723c */ /* 0x040fe20000001858 */
[----:B------:R-:W3:Y:S06]  /*238d0*/  LDSM.16.MT88.4 R8, [R233+0x16000] ;  /* 0x01600000e908783b */ /* 0x000eec0000004200 */
[----:B------:R-:W5:Y:S01]  /*238e0*/  MUFU.EX2 R187, R187 ;  /* 0x000000bb00bb7308 */ /* 0x000f620000000800 */
[C---:B----4-:R-:W-:Y:S06]  /*238f0*/  HMMA.16816.F32 R92, R4.reuse, R16, R92 ;  /* 0x00000010045c723c */ /* 0x050fec000000185c */
[C---:B------:R-:W-:Y:S01]  /*23900*/  HMMA.16816.F32 R96, R4.reuse, R18, R96 ;  /* 0x000000120460723c */ /* 0x040fe20000001860 */
[----:B------:R-:W4:Y:S01]  /*23910*/  LDSM.16.MT88.4 R16, [R231+0x16000] ;  /* 0x01600000e710783b */ /* 0x000f220000004200 */
[----:B------:R-:W5:Y:S08]  /*23920*/  MUFU.EX2 R176, R176 ;  /* 0x000000b000b07308 */ /* 0x000f700000000800 */
[----:B------:R-:W-:Y:S01]  /*23930*/  MUFU.EX2 R175, R175 ;  /* 0x000000af00af7308 */ /* 0x000fe20000000800 */
[C---:B--2---:R-:W-:Y:S07]  /*23940*/  HMMA.16816.F32 R100, R4.reuse, R12, R100 ;  /* 0x0000000c0464723c */ /* 0x044fee0000001864 */
[----:B------:R-:W-:Y:S01]  /*23950*/  MUFU.EX2 R173, R173 ;  /* 0x000000ad00ad7308 */ /* 0x000fe20000000800 */
[C---:B------:R-:W-:Y:S01]  /*23960*/  HMMA.16816.F32 R104, R4.reuse, R14, R104 ;  /* 0x0000000e0468723c */ /* 0x040fe20000001868 */
[----:B------:R-:W2:Y:S06]  /*23970*/  LDSM.16.MT88.4 R12, [R234+0x10800] ;  /* 0x01080000ea0c783b */ /* 0x000eac0000004200 */
[----:B------:R-:W-:Y:S01]  /*23980*/  MUFU.EX2 R172, R172 ;  /* 0x000000ac00ac7308 */ /* 0x000fe20000000800 */
[C---:B---3--:R-:W-:Y:S07]  /*23990*/  HMMA.16816.F32 R108, R4.reuse, R8, R108 ;  /* 0x00000008046c723c */ /* 0x048fee000000186c */
[----:B------:R-:W3:Y:S01]  /*239a0*/  MUFU.EX2 R171, R171 ;  /* 0x000000ab00ab7308 */ /* 0x000ee20000000800 */
[C---:B------:R-:W-:Y:S01]  /*239b0*/  HMMA.16816.F32 R112, R4.reuse, R10, R112 ;  /* 0x0000000a0470723c */ /* 0x040fe20000001870 */
[----:B------:R-:W5:Y:S05]  /*239c0*/  LDSM.16.MT88.4 R8, [R233+0x10800] ;  /* 0x01080000e908783b */ /* 0x000f6a0000004200 */
[C---:B----4-:R-:W-:Y:S01]  /*239d0*/  HMMA.16816.F32 R124, R4.reuse, R16, R124 ;  /* 0x00000010047c723c */ /* 0x050fe2000000187c */
[----:B------:R-:W4:Y:S05]  /*239e0*/  MUFU.EX2 R170, R170 ;  /* 0x000000aa00aa7308 */ /* 0x000f2a0000000800 */
[----:B------:R-:W-:Y:S01]  /*239f0*/  HMMA.16816.F32 R128, R4, R18, R128 ;  /* 0x000000120480723c */ /* 0x000fe20000001880 */
[----:B------:R-:W3:Y:S02]  /*23a00*/  LDSM.16.MT88.4 R16, [R231+0x10800] ;  /* 0x01080000e710783b */ /* 0x000ee40000004200 */
[----:B------:R-:W4:Y:S04]  /*23a10*/  MUFU.EX2 R174, R174 ;  /* 0x000000ae00ae7308 */ /* 0x000f280000000800 */
[C---:B------:R-:W-:Y:S01]  /*23a20*/  F2FP.F16.F32.PACK_AB R4, R178.reuse, R177 ;  /* 0x000000b1b204723e */ /* 0x040fe200000000ff */
[----:B------:R-:W-:Y:S01]  /*23a30*/  FADD.FTZ R178, R178, R166 ;  /* 0x000000a6b2b27221 */ /* 0x000fe20000010000 */
[C---:B------:R-:W-:Y:S01]  /*23a40*/  F2FP.F16.F32.PACK_AB R5, R185.reuse, R183 ;  /* 0x000000b7b905723e */ /* 0x040fe200000000ff */
[----:B------:R-:W-:Y:S01]  /*23a50*/  FADD.FTZ R185, R185, R32 ;  /* 0x00000020b9b97221 */ /* 0x000fe20000010000 */
[----:B------:R-:W-:Y:S01]  /*23a60*/  F2FP.F16.F32.PACK_AB R6, R182, R179 ;  /* 0x000000b3b606723e */ /* 0x000fe200000000ff */
[----:B------:R-:W4:Y:S01]  /*23a70*/  MUFU.EX2 R195, R195 ;  /* 0x000000c300c37308 */ /* 0x000f220000000800 */
        /* <DEDUP_REMOVED lines=71> */
[----:B----4-:R-:W-:Y:S01]  /*23ef0*/  FADD.FTZ R187, R170, R187 ;  /* 0x000000bbaabb7221 */ /* 0x010fe20000010000 */
[----:B------:R-:W-:-:S03]  /*23f00*/  FADD.FTZ R191, R173, R191 ;  /* 0x000000bfadbf7221 */ /* 0x000fc60000010000 */
[----:B------:R-:W-:Y:S01]  /*23f10*/  HMMA.16816.F32 R152, R4, R20, R152 ;  /* 0x000000140498723c */ /* 0x000fe20000001898 */
[----:B------:R-:W-:Y:S01]  /*23f20*/  FADD.FTZ R2, R172, R191 ;  /* 0x000000bfac027221 */ /* 0x000fe20000010000 */
[----:B------:R-:W-:-:S04]  /*23f30*/  FADD.FTZ R187, R174, R187 ;  /* 0x000000bbaebb7221 */ /* 0x000fc80000010000 */
[----:B------:R-:W-:Y:S01]  /*23f40*/  HMMA.16816.F32 R148, R4, R22, R148 ;  /* 0x000000160494723c */ /* 0x000fe20000001894 */
[----:B------:R-:W4:Y:S01]  /*23f50*/  LDSM.16.MT88.4 R20, [R232+0x13000] ;  /* 0x01300000e814783b */ /* 0x000f220000004200 */
[----:B------:R-:W-:-:S03]  /*23f60*/  FADD.FTZ R252, R195, R187 ;  /* 0x000000bbc3fc7221 */ /* 0x000fc60000010000 */
[----:B------:R-:W-:Y:S01]  /*23f70*/  STL [R1], R2 ;  /* 0x0000000201007387 */ /* 0x000fe20000100800 */
        /* <DEDUP_REMOVED lines=89> */
.L_x_4818:
[----:B------:R-:W-:Y:S05]  /*24510*/  @!P5 BRA `(.L_x_4827) ;  /* 0x000000500060d947 */ /* 0x000fea0003800000 */
[----:B------:R-:W-:Y:S02]  /*24520*/  MOV R3, R164 ;  /* 0x000000a400037202 */ /* 0x000fe40000000f00 */
[----:B------:R-:W-:-:S07]  /*24530*/  MOV R2, R165 ;  /* 0x000000a500027202 */ /* 0x000fce0000000f00 */
.L_x_4836:
        /* <DEDUP_REMOVED lines=81> */
.L_x_4829:
[----:B-1----:R-:W-:Y:S02]  /*24a50*/  R2UR UR4, R170 ;  /* 0x00000000aa0472ca */ /* 0x002fe400000e0000 */
[----:B------:R-:W-:Y:S11]  /*24a60*/  R2UR UR5, R171 ;  /* 0x00000000ab0572ca */ /* 0x000ff600000e0000 */
[----:B------:R-:W-:Y:S02]  /*24a70*/  @!UPT UIADD3 URZ, URZ, URZ, URZ ;  /* 0x0000003f3f3ff290 */ /* 0x000fe4000fffe03f */
[----:B--2---:R-:W2:Y:S02]  /*24a80*/  LD.E R8, desc[UR4][R164.64+0x40] ;  /* 0x00004004a4087980 */ /* 0x004ea4000c101900 */
[----:B--2---:R-:W-:Y:S05]  /*24a90*/  IMAD.U32 R8, R8, -0x40, RZ ;  /* 0xffffffc008087824 */ /* 0x004fea00078e00ff */
[----:B------:R-:W-:Y:S02]  /*24aa0*/  SHF.R.S32.HI R5, RZ, 0x1f, R8 ;  /* 0x0000001fff057819 */ /* 0x000fe40000011408 */
.L_x_4830:
[----:B------:R-:W-:Y:S05]  /*24ab0*/  BSYNC B0 ;  /* 0x0000000000007941 */ /* 0x000fea0003800000 */
.L_x_4828:
        /* <DEDUP_REMOVED lines=61> */
[----:B------:R-:W-:Y:S01]  /*24e90*/  ISETP.GT.AND P0, PT, R250, R239, PT ;  /* 0x000000effa00720c */ /* 0x000fe20003f04270 */
        /* <DEDUP_REMOVED lines=284> */
[C---:B------:R-:W-:Y:S05]  /*26060*/  HMMA.16816.F32 R4, R196.reuse, R200, R4 ;  /* 0x000000c8c404723c */ /* 0x040fea0000001804 */
[----:B------:R-:W-:Y:S01]  /*26070*/  IMAD.MOV.U32 R189, RZ, RZ, R169 ;  /* 0x000000ffffbd7224 */ /* 0x000fe200078e00a9 */
[C---:B------:R-:W-:Y:S05]  /*26080*/  HMMA.16816.F32 R8, R196.reuse, R202, R8 ;  /* 0x000000cac408723c */ /* 0x040fea0000001808 */
[----:B------:R-:W-:Y:S01]  /*26090*/  IMAD.MOV.U32 R188, RZ, RZ, R168 ;  /* 0x000000ffffbc7224 */ /* 0x000fe200078e00a8 */
[C---:B-----5:R-:W-:Y:S05]  /*260a0*/  HMMA.16816.F32 R12, R196.reuse, R172, R12 ;  /* 0x000000acc40c723c */ /* 0x060fea000000180c */
[----:B------:R-:W-:Y:S01]  /*260b0*/  IMAD.MOV.U32 R181, RZ, RZ, R188 ;  /* 0x000000ffffb57224 */ /* 0x000fe200078e00bc */
[C---:B------:R-:W-:Y:S05]  /*260c0*/  HMMA.16816.F32 R16, R196.reuse, R174, R16 ;  /* 0x000000aec410723c */ /* 0x040fea0000001810 */
[----:B------:R-:W-:Y:S02]  /*260d0*/  IMAD.MOV.U32 R180, RZ, RZ, R189 ;  /* 0x000000ffffb47224 */ /* 0x000fe400078e00bd */
[-C--:B------:R-:W-:Y:S01]  /*260e0*/  FMUL.FTZ R4, R4, R166.reuse ;  /* 0x000000a604047220 */ /* 0x080fe20000410000 */
[-C--:B------:R-:W-:Y:S03]  /*260f0*/  FMUL.FTZ R5, R5, R166.reuse ;  /* 0x000000a605057220 */ /* 0x080fe60000410000 */
[-C--:B------:R-:W-:Y:S01]  /*26100*/  FMUL.FTZ R6, R6, R166.reuse ;  /* 0x000000a606067220 */ /* 0x080fe20000410000 */
        /* <DEDUP_REMOVED lines=58> */
[----:B------:R-:W1:Y:S10]  /*264b0*/  MUFU.TANH R4, R4 ;  /* 0x0000000400047308 */ /* 0x000e740000002400 */
        /* <DEDUP_REMOVED lines=19> */
[----:B-1----:R-:W-:Y:S01]  /*265f0*/  VIADD R13, R6, 0xffffffc0 ;  /* 0xffffffc0060d7836 */ /* 0x002fe20000000000 */
[----:B------:R-:W-:Y:S02]  /*26600*/  IABS R5, R6 ;  /* 0x0000000600057213 */ /* 0x000fe40000000000 */
[C---:B------:R-:W-:Y:S02]  /*26610*/  R2UR UR12, R170.reuse ;  /* 0x00000000aa0c72ca */ /* 0x040fe400000e0000 */
[----:B------:R-:W-:Y:S02]  /*26620*/  IABS R7, R13 ;  /* 0x0000000d00077213 */ /* 0x000fe40000000000 */
[C---:B------:R-:W-:Y:S02]  /*26630*/  R2UR UR13, R171.reuse ;  /* 0x00000000ab0d72ca */ /* 0x040fe400000e0000 */
[C---:B------:R-:W-:Y:S02]  /*26640*/  R2UR UR14, R170.reuse ;  /* 0x00000000aa0e72ca */ /* 0x040fe400000e0000 */
[C---:B------:R-:W-:Y:S01]  /*26650*/  R2UR UR15, R171.reuse ;  /* 0x00000000ab0f72ca */ /* 0x040fe200000e0000 */
[----:B----4-:R-:W2:Y:S01]  /*26660*/  LD.E R15, desc[UR4][R164.64+0x170] ;  /* 0x00017004a40f7980 */ /* 0x010ea2000c101900 */
        /* <DEDUP_REMOVED lines=38> */
[-C--:B------:R-:W-:Y:S02]  /*268d0*/  LEA.HI.X.SX32 R19, R12, R249.reuse, 0x2, P1 ;  /* 0x000000f90c137211 */ /* 0x080fe400008f16ff */
        /* <DEDUP_REMOVED lines=20> */
.L_x_4834:
[----:B------:R-:W-:Y:S02]  /*26a20*/  R2UR UR4, R170 ;  /* 0x00000000aa0472ca */ /* 0x000fe400000e0000 */
[----:B------:R-:W-:Y:S11]  /*26a30*/  R2UR UR5, R171 ;  /* 0x00000000ab0572ca */ /* 0x000ff600000e0000 */
[----:B------:R-:W-:Y:S02]  /*26a40*/  @!UPT UIADD3 URZ, URZ, URZ, URZ ;  /* 0x0000003f3f3ff290 */ /* 0x000fe4000fffe03f */
[----:B-1----:R-:W2:Y:S02]  /*26a50*/  LD.E R12, desc[UR4][R164.64+0x38] ;  /* 0x00003804a40c7980 */ /* 0x002ea4000c101900 */
[----:B--2---:R-:W-:Y:S05]  /*26a60*/  IMAD.U32 R12, R12, -0x40, RZ ;  /* 0xffffffc00c0c7824 */ /* 0x004fea00078e00ff */
[----:B------:R-:W-:Y:S02]  /*26a70*/  SHF.R.S32.HI R6, RZ, 0x1f, R12 ;  /* 0x0000001fff067819 */ /* 0x000fe4000001140c */
.L_x_4835:
[----:B------:R-:W-:Y:S05]  /*26a80*/  BSYNC B0 ;  /* 0x0000000000007941 */ /* 0x000fea0003800000 */
.L_x_4833:
[----:B------:R-:W-:Y:S02]  /*26a90*/  @P6 R2UR UR4, R170 ;  /* 0x00000000aa0462ca */ /* 0x000fe400000e0000 */
[C---:B------:R-:W-:Y:S02]  /*26aa0*/  @P6 R2UR UR5, R171.reuse ;  /* 0x00000000ab0562ca */ /* 0x040fe400000e0000 */
[----:B----4-:R-:W-:Y:S02]  /*26ab0*/  LEA R20, P1, R12, R241, 0x1 ;  /* 0x000000f10c147211 */ /* 0x010fe400078208ff */
        /* <DEDUP_REMOVED lines=132> */
.L_x_4832:
[----:B------:R-:W-:Y:S05]  /*27300*/  BSYNC B1 ;  /* 0x0000000000017941 */ /* 0x000fea0003800000 */
.L_x_4831:
[----:B------:R-:W-:Y:S01]  /*27310*/  R2UR UR4, R170 ;  /* 0x00000000aa0472ca */ /* 0x000fe200000e0000 */
[----:B------:R-:W3:Y:S01]  /*27320*/  S2R R5, SR_TID.X ;  /* 0x0000000000057919 */ /* 0x000ee20000002100 */
[----:B------:R-:W-:Y:S01]  /*27330*/  R2UR UR5, R171 ;  /* 0x00000000ab0572ca */ /* 0x000fe200000e0000 */
[----:B--2-4-:R-:W-:Y:S08]  /*27340*/  LDSM.16.MT88.4 R20, [R233+0x10000] ;  /* 0x01000000e914783b */ /* 0x014ff00000004200 */
[----:B------:R-:W-:Y:S08]  /*27350*/  LDSM.16.MT88.4 R28, [R232+0x10000] ;  /* 0x01000000e81c783b */ /* 0x000ff00000004200 */
[----:B------:R2:W4:Y:S01]  /*27360*/  LD.E R166, desc[UR4][R164.64+0xdc] ;  /* 0x0000dc04a4a67980 */ /* 0x000522000c101900 */
[----:B---3--:R-:W-:Y:S04]  /*27370*/  SHF.L.U32 R5, R5, 0x1, RZ ;  /* 0x0000000105057819 */ /* 0x008fe800000006ff */
[----:B------:R-:W-:Y:S04]  /*27380*/  LOP3.LUT R5, R5, 0x6, RZ, 0xc0, !PT ;  /* 0x0000000605057812 */ /* 0x000fe800078ec0ff */
[----:B------:R-:W-:Y:S04]  /*27390*/  LEA R5, R250, R5, 0x6 ;  /* 0x00000005fa057211 */ /* 0x000fe800078e30ff */
[C---:B-1----:R-:W-:Y:S02]  /*273a0*/  IADD3 R12, R5.reuse, 0x10, RZ ;  /* 0x00000010050c7810 */ /* 0x042fe40007ffe0ff */
[C---:B------:R-:W-:Y:S02]  /*273b0*/  IADD3 R13, R5.reuse, 0x9, RZ ;  /* 0x00000009050d7810 */ /* 0x040fe40007ffe0ff */
[----:B------:R-:W-:Y:S02]  /*273c0*/  I2FP.F32.S32 R12, R12 ;  /* 0x0000000c000c7245 */ /* 0x000fe40000201400 */
[----:B------:R-:W-:Y:S02]  /*273d0*/  I2FP.F32.S32 R13, R13 ;  /* 0x0000000d000d7245 */ /* 0x000fe40000201400 */
[C---:B------:R-:W-:Y:S01]  /*273e0*/  IADD3 R11, R5.reuse, 0x11, RZ ;  /* 0x00000011050b7810 */ /* 0x040fe20007ffe0ff */
[CC--:B------:R-:W-:Y:S01]  /*273f0*/  FFMA.FTZ R175, R0.reuse, R12.reuse, R175 ;  /* 0x0000000c00af7223 */ /* 0x0c0fe200000100af */
[C---:B------:R-:W-:Y:S01]  /*27400*/  FFMA.FTZ R192, R0.reuse, R12, R192 ;  /* 0x0000000c00c07223 */ /* 0x040fe200000100c0 */
[C---:B------:R-:W-:Y:S01]  /*27410*/  IADD3 R6, R5.reuse, 0x1, RZ ;  /* 0x0000000105067810 */ /* 0x040fe20007ffe0ff */
[C---:B------:R-:W-:Y:S01]  /*27420*/  FFMA.FTZ R187, R0.reuse, R13, R187 ;  /* 0x0000000d00bb7223 */ /* 0x040fe200000100bb */
[----:B------:R-:W-:Y:S01]  /*27430*/  I2FP.F32.S32 R8, R5 ;  /* 0x0000000500087245 */ /* 0x000fe20000201400 */
[C---:B------:R-:W-:Y:S01]  /*27440*/  FFMA.FTZ R185, R0.reuse, R13, R185 ;  /* 0x0000000d00b97223 */ /* 0x040fe200000100b9 */
[C---:B------:R-:W-:Y:S02]  /*27450*/  IADD3 R12, R5.reuse, 0x19, RZ ;  /* 0x00000019050c7810 */ /* 0x040fe40007ffe0ff */
[C---:B------:R-:W-:Y:S01]  /*27460*/  IADD3 R13, R5.reuse, 0x18, RZ ;  /* 0x00000018050d7810 */ /* 0x040fe20007ffe0ff */
[CC--:B------:R-:W-:Y:S01]  /*27470*/  FFMA.FTZ R182, R0.reuse, R8.reuse, R182 ;  /* 0x0000000800b67223 */ /* 0x0c0fe200000100b6 */
[----:B------:R-:W-:Y:S01]  /*27480*/  I2FP.F32.S32 R11, R11 ;  /* 0x0000000b000b7245 */ /* 0x000fe20000201400 */
[C---:B------:R-:W-:Y:S01]  /*27490*/  FFMA.FTZ R8, R0.reuse, R8, R169 ;  /* 0x0000000800087223 */ /* 0x040fe200000100a9 */
[C---:B------:R-:W-:Y:S02]  /*274a0*/  IADD3 R7, R5.reuse, 0x8, RZ ;  /* 0x0000000805077810 */ /* 0x040fe40007ffe0ff */
[----:B------:R-:W-:Y:S01]  /*274b0*/  I2FP.F32.S32 R12, R12 ;  /* 0x0000000c000c7245 */ /* 0x000fe20000201400 */
[CC--:B------:R-:W-:Y:S01]  /*274c0*/  FFMA.FTZ R174, R0.reuse, R11.reuse, R174 ;  /* 0x0000000b00ae7223 */ /* 0x0c0fe200000100ae */
[----:B------:R-:W-:Y:S01]  /*274d0*/  I2FP.F32.S32 R6, R6 ;  /* 0x0000000600067245 */ /* 0x000fe20000201400 */
[C---:B------:R-:W-:Y:S01]  /*274e0*/  FFMA.FTZ R191, R0.reuse, R11, R191 ;  /* 0x0000000b00bf7223 */ /* 0x040fe200000100bf */
[----:B------:R-:W-:Y:S01]  /*274f0*/  I2FP.F32.S32 R13, R13 ;  /* 0x0000000d000d7245 */ /* 0x000fe20000201400 */
[C---:B------:R-:W-:Y:S01]  /*27500*/  FFMA.FTZ R172, R0.reuse, R12, R172 ;  /* 0x0000000c00ac7223 */ /* 0x040fe200000100ac */
[C---:B------:R-:W-:Y:S01]  /*27510*/  IADD3 R11, R5.reuse, 0x20, RZ ;  /* 0x00000020050b7810 */ /* 0x040fe20007ffe0ff */
[C---:B------:R-:W-:Y:S01]  /*27520*/  FFMA.FTZ R183, R0.reuse, R6, R183 ;  /* 0x0000000600b77223 */ /* 0x040fe200000100b7 */
[----:B------:R-:W-:Y:S01]  /*27530*/  I2FP.F32.S32 R7, R7 ;  /* 0x0000000700077245 */ /* 0x000fe20000201400 */
[C---:B------:R-:W-:Y:S01]  /*27540*/  FFMA.FTZ R193, R0.reuse, R12, R193 ;  /* 0x0000000c00c17223 */ /* 0x040fe200000100c1 */
[CC--:B------:R-:W-:Y:S01]  /*27550*/  FFMA.FTZ R173, R0.reuse, R13.reuse, R173 ;  /* 0x0000000d00ad7223 */ /* 0x0c0fe200000100ad */
[----:B------:R-:W-:Y:S01]  /*27560*/  FFMA.FTZ R194, R0, R13, R194 ;  /* 0x0000000d00c27223 */ /* 0x000fe200000100c2 */
[----:B------:R-:W-:Y:S01]  /*27570*/  FMNMX.FTZ R12, R182, R3, !PT ;  /* 0x00000003b60c7209 */ /* 0x000fe20007810000 */
[C---:B------:R-:W-:Y:S01]  /*27580*/  FFMA.FTZ R6, R0.reuse, R6, R177 ;  /* 0x0000000600067223 */ /* 0x040fe200000100b1 */
[----:B------:R-:W-:Y:S01]  /*27590*/  IADD3 R13, R5, 0x21, RZ ;  /* 0x00000021050d7810 */ /* 0x000fe20007ffe0ff */
[C---:B------:R-:W-:Y:S01]  /*275a0*/  FFMA.FTZ R186, R0.reuse, R7, R186 ;  /* 0x0000000700ba7223 */ /* 0x040fe200000100ba */
[----:B------:R-:W-:Y:S01]  /*275b0*/  I2FP.F32.S32 R11, R11 ;  /* 0x0000000b000b7245 */ /* 0x000fe20000201400 */
[----:B------:R-:W-:Y:S01]  /*275c0*/  FFMA.FTZ R7, R0, R7, R184 ;  /* 0x0000000700077223 */ /* 0x000fe200000100b8 */
        /* <DEDUP_REMOVED lines=17> */
[----:B------:R-:W-:Y:S02]  /*276e0*/  I2FP.F32.S32 R199, R199 ;  /* 0x000000c700c77245 */ /* 0x000fe40000201400 */
[----:B------:R-:W-:Y:S02]  /*276f0*/  FMNMX.FTZ R12, R194, R12, !PT ;  /* 0x0000000cc20c7209 */ /* 0x000fe40007810000 */
[----:B------:R-:W-:Y:S01]  /*27700*/  IADD3 R14, R5, 0x28, RZ ;  /* 0x00000028050e7810 */ /* 0x000fe20007ffe0ff */
[C---:B------:R-:W-:Y:S01]  /*27710*/  FFMA.FTZ R203, R0.reuse, R199, R203 ;  /* 0x000000c700cb7223 */ /* 0x040fe200000100cb */
[----:B------:R-:W-:Y:S01]  /*27720*/  FMNMX.FTZ R13, R173, R13, !PT ;  /* 0x0000000dad0d7209 */ /* 0x000fe20007810000 */
[----:B------:R-:W-:Y:S01]  /*27730*/  FFMA.FTZ R199, R0, R199, R4 ;  /* 0x000000c700c77223 */ /* 0x000fe20000010004 */
[----:B------:R-:W-:Y:S02]  /*27740*/  IADD3 R11, R5, 0x30, RZ ;  /* 0x00000030050b7810 */ /* 0x000fe40007ffe0ff */
[----:B------:R-:W-:Y:S02]  /*27750*/  FMNMX.FTZ R12, R193, R12, !PT ;  /* 0x0000000cc10c7209 */ /* 0x000fe40007810000 */
[----:B------:R-:W-:Y:S02]  /*27760*/  I2FP.F32.S32 R14, R14 ;  /* 0x0000000e000e7245 */ /* 0x000fe40000201400 */
[----:B------:R-:W-:Y:S02]  /*27770*/  FMNMX.FTZ R4, R172, R13, !PT ;  /* 0x0000000dac047209 */ /* 0x000fe40007810000 */
[----:B------:R-:W-:Y:S01]  /*27780*/  I2FP.F32.S32 R11, R11 ;  /* 0x0000000b000b7245 */ /* 0x000fe20000201400 */
[----:B------:R-:W-:Y:S01]  /*27790*/  FFMA.FTZ R204, R0, R14, R204 ;  /* 0x0000000e00cc7223 */ /* 0x000fe200000100cc */
[----:B------:R-:W-:Y:S01]  /*277a0*/  FMNMX.FTZ R13, R206, R12, !PT ;  /* 0x0000000cce0d7209 */ /* 0x000fe20007810000 */
[----:B------:R-:W-:Y:S01]  /*277b0*/  FFMA.FTZ R200, R0, R14, R200 ;  /* 0x0000000e00c87223 */ /* 0x000fe200000100c8 */
[----:B------:R-:W-:Y:S01]  /*277c0*/  FMNMX.FTZ R12, R202, R4, !PT ;  /* 0x00000004ca0c7209 */ /* 0x000fe20007810000 */
[C---:B------:R-:W-:Y:S01]  /*277d0*/  FFMA.FTZ R178, R0.reuse, R11, R178 ;  /* 0x0000000b00b27223 */ /* 0x040fe200000100b2 */
[----:B------:R-:W-:Y:S01]  /*277e0*/  FMNMX.FTZ R13, R205, R13, !PT ;  /* 0x0000000dcd0d7209 */ /* 0x000fe20007810000 */
[----:B------:R-:W-:Y:S01]  /*277f0*/  FFMA.FTZ R190, R0, R11, R190 ;  /* 0x0000000b00be7223 */ /* 0x000fe200000100be */
[----:B------:R-:W-:Y:S02]  /*27800*/  IADD3 R11, R5, 0x31, RZ ;  /* 0x00000031050b7810 */ /* 0x000fe40007ffe0ff */
[----:B------:R-:W-:Y:S02]  /*27810*/  FMNMX.FTZ R13, R204, R13, !PT ;  /* 0x0000000dcc0d7209 */ /* 0x000fe40007810000 */
[----:B------:R-:W-:Y:S02]  /*27820*/  FMNMX.FTZ R12, R201, R12, !PT ;  /* 0x0000000cc90c7209 */ /* 0x000fe40007810000 */
[C---:B------:R-:W-:Y:S02]  /*27830*/  IADD3 R171, R5.reuse, 0x38, RZ ;  /* 0x0000003805ab7810 */ /* 0x040fe40007ffe0ff */
[----:B------:R-:W-:Y:S02]  /*27840*/  I2FP.F32.S32 R11, R11 ;  /* 0x0000000b000b7245 */ /* 0x000fe40000201400 */
[----:B------:R-:W-:Y:S02]  /*27850*/  IADD3 R4, R5, 0x39, RZ ;  /* 0x0000003905047810 */ /* 0x000fe40007ffe0ff */
[----:B------:R-:W-:Y:S01]  /*27860*/  FMNMX.FTZ R5, R203, R13, !PT ;  /* 0x0000000dcb057209 */ /* 0x000fe20007810000 */
[-C--:B------:R-:W-:Y:S01]  /*27870*/  FFMA.FTZ R179, R0, R11.reuse, R179 ;  /* 0x0000000b00b37223 */ /* 0x080fe200000100b3 */
[----:B------:R-:W-:Y:S01]  /*27880*/  FMNMX.FTZ R12, R200, R12, !PT ;  /* 0x0000000cc80c7209 */ /* 0x000fe20007810000 */
[----:B------:R-:W-:Y:S01]  /*27890*/  FFMA.FTZ R176, R0, R11, R176 ;  /* 0x0000000b00b07223 */ /* 0x000fe200000100b0 */
[----:B------:R-:W-:Y:S02]  /*278a0*/  I2FP.F32.S32 R171, R171 ;  /* 0x000000ab00ab7245 */ /* 0x000fe40000201400 */
[----:B------:R-:W-:Y:S02]  /*278b0*/  FMNMX.FTZ R5, R190, R5, !PT ;  /* 0x00000005be057209 */ /* 0x000fe40007810000 */
[----:B------:R-:W-:Y:S01]  /*278c0*/  FMNMX.FTZ R11, R199, R12, !PT ;  /* 0x0000000cc70b7209 */ /* 0x000fe20007810000 */
[CC--:B------:R-:W-:Y:S01]  /*278d0*/  FFMA.FTZ R168, R0.reuse, R171.reuse, R168 ;  /* 0x000000ab00a87223 */ /* 0x0c0fe200000100a8 */
[----:B------:R-:W-:Y:S01]  /*278e0*/  I2FP.F32.S32 R4, R4 ;  /* 0x0000000400047245 */ /* 0x000fe20000201400 */
[----:B------:R-:W-:Y:S01]  /*278f0*/  FFMA.FTZ R171, R0, R171, R10 ;  /* 0x000000ab00ab7223 */ /* 0x000fe2000001000a */
[----:B------:R-:W-:Y:S01]  /*27900*/  FMNMX.FTZ R5, R179, R5, !PT ;  /* 0x00000005b3057209 */ /* 0x000fe20007810000 */
[----:B------:R-:W-:Y:S01]  /*27910*/  LDSM.16.MT88.4 R12, [R234+0x10000] ;  /* 0x01000000ea0c783b */ /* 0x000fe20000004200 */
[----:B------:R-:W-:Y:S01]  /*27920*/  FMNMX.FTZ R11, R178, R11, !PT ;  /* 0x0000000bb20b7209 */ /* 0x000fe20007810000 */
[-C--:B------:R-:W-:Y:S01]  /*27930*/  FFMA.FTZ R167, R0, R4.reuse, R167 ;  /* 0x0000000400a77223 */ /* 0x080fe200000100a7 */
[----:B------:R-:W-:Y:S01]  /*27940*/  FMNMX.FTZ R5, R168, R5, !PT ;  /* 0x00000005a8057209 */ /* 0x000fe20007810000 */
[----:B------:R-:W-:Y:S01]  /*27950*/  FFMA.FTZ R170, R0, R4, R9 ;  /* 0x0000000400aa7223 */ /* 0x000fe20000010009 */
[----:B------:R-:W-:Y:S02]  /*27960*/  FMNMX.FTZ R11, R176, R11, !PT ;  /* 0x0000000bb00b7209 */ /* 0x000fe40007810000 */
[----:B------:R-:W-:Y:S02]  /*27970*/  FMNMX.FTZ R5, R167, R5, !PT ;  /* 0x00000005a7057209 */ /* 0x000fe40007810000 */
[----:B------:R-:W-:Y:S03]  /*27980*/  FMNMX.FTZ R10, R171, R11, !PT ;  /* 0x0000000bab0a7209 */ /* 0x000fe60007810000 */
[----:B------:R-:W1:Y:S01]  /*27990*/  SHFL.BFLY PT, R4, R5, 0x2, 0x1f ;  /* 0x0c401f0005047f89 */ /* 0x000e6200000e0000 */
[----:B------:R-:W-:Y:S07]  /*279a0*/  FMNMX.FTZ R10, R170, R10, !PT ;  /* 0x0000000aaa0a7209 */ /* 0x000fee0007810000 */
[----:B------:R-:W3:Y:S01]  /*279b0*/  SHFL.BFLY PT, R9, R10, 0x2, 0x1f ;  /* 0x0c401f000a097f89 */ /* 0x000ee200000e0000 */
[----:B-1----:R-:W-:Y:S07]  /*279c0*/  FMNMX.FTZ R4, R5, R4, !PT ;  /* 0x0000000405047209 */ /* 0x002fee0007810000 */
[----:B--2---:R-:W1:Y:S01]  /*279d0*/  SHFL.BFLY PT, R164, R4, 0x1, 0x1f ;  /* 0x0c201f0004a47f89 */ /* 0x004e6200000e0000 */
[----:B---3--:R-:W-:Y:S07]  /*279e0*/  FMNMX.FTZ R5, R10, R9, !PT ;  /* 0x000000090a057209 */ /* 0x008fee0007810000 */
[----:B------:R-:W2:Y:S01]  /*279f0*/  SHFL.BFLY PT, R165, R5, 0x1, 0x1f ;  /* 0x0c201f0005a57f89 */ /* 0x000ea200000e0000 */
[----:B-1----:R-:W-:Y:S04]  /*27a00*/  FMNMX.FTZ R164, R4, R164, !PT ;  /* 0x000000a404a47209 */ /* 0x002fe80007810000 */
[C---:B------:R-:W-:Y:S01]  /*27a10*/  FSETP.NEU.FTZ.AND P0, PT, R164.reuse, -INF , PT ;  /* 0xff800000a400780b */ /* 0x040fe20003f1d000 */
[----:B------:R-:W-:Y:S01]  /*27a20*/  FADD.FTZ R3, -R164, R3 ;  /* 0x00000003a4037221 */ /* 0x000fe20000010100 */
[----:B--2---:R-:W-:Y:S05]  /*27a30*/  FMNMX.FTZ R165, R5, R165, !PT ;  /* 0x000000a505a57209 */ /* 0x004fea0007810000 */
[----:B------:R-:W-:Y:S01]  /*27a40*/  FADD.FTZ R4, -R165, R2 ;  /* 0x00000002a5047221 */ /* 0x000fe20000010100 */
[C---:B----4-:R-:W-:Y:S01]  /*27a50*/  FMUL.FTZ R169, R166.reuse, R164 ;  /* 0x000000a4a6a97220 */ /* 0x050fe20000410000 */
        /* <DEDUP_REMOVED lines=61> */
[C---:B------:R-:W-:Y:S01]  /*27e30*/  FMUL.FTZ R45, R3.reuse, R45 ;  /* 0x0000002d032d7220 */ /* 0x040fe20000410000 */
[----:B------:R-:W-:Y:S01]  /*27e40*/  FMUL.FTZ R50, R2, R50 ;  /* 0x0000003202327220 */ /* 0x000fe20000410000 */
        /* <DEDUP_REMOVED lines=14> */
[----:B------:R-:W-:Y:S01]  /*27f30*/  FMUL.FTZ R57, R3, R57 ;  /* 0x0000003903397220 */ /* 0x000fe20000410000 */
[C---:B------:R-:W-:Y:S01]  /*27f40*/  FMUL.FTZ R62, R2.reuse, R62 ;  /* 0x0000003e023e7220 */ /* 0x040fe20000410000 */
[C---:B------:R-:W-:Y:S03]  /*27f50*/  FMUL.FTZ R63, R2.reuse, R63 ;  /* 0x0000003f023f7220 */ /* 0x040fe60000410000 */
        /* <DEDUP_REMOVED lines=18> */
[----:B------:R-:W-:Y:S01]  /*28080*/  LDSM.16.MT88.4 R172, [R233+0x14800] ;  /* 0x01480000e9ac783b */ /* 0x000fe20000004200 */
[-CC-:B------:R-:W-:Y:S01]  /*28090*/  FFMA.FTZ R178, R178, R166.reuse, -R177.reuse ;  /* 0x000000a6b2b27223 */ /* 0x180fe200000108b1 */
[-C--:B------:R-:W-:Y:S01]  /*280a0*/  FFMA.FTZ R176, R176, R166.reuse, -R177 ;  /* 0x000000a6b0b07223 */ /* 0x080fe200000108b1 */
[--C-:B------:R-:W-:Y:S01]  /*280b0*/  FFMA.FTZ R207, R179, R166, -R169.reuse ;  /* 0x000000a6b3cf7223 */ /* 0x100fe200000108a9 */
[----:B------:R-:W-:Y:S01]  /*280c0*/  FMUL.FTZ R79, R2, R79 ;  /* 0x0000004f024f7220 */ /* 0x000fe20000410000 */
[C---:B------:R-:W-:Y:S01]  /*280d0*/  FMUL.FTZ R76, R3.reuse, R76 ;  /* 0x0000004c034c7220 */ /* 0x040fe20000410000 */
[C---:B------:R-:W-:Y:S01]  /*280e0*/  HMMA.16816.F32 R4, R160.reuse, R12, R4 ;  /* 0x0000000ca004723c */ /* 0x040fe20000001804 */
[----:B------:R-:W-:Y:S04]  /*280f0*/  MUFU.EX2 R194, R194 ;  /* 0x000000c200c27308 */ /* 0x000fe80000000800 */
[C---:B------:R-:W-:Y:S01]  /*28100*/  FMUL.FTZ R77, R3.reuse, R77 ;  /* 0x0000004d034d7220 */ /* 0x040fe20000410000 */
[C---:B------:R-:W-:Y:S05]  /*28110*/  HMMA.16816.F32 R8, R160.reuse, R14, R8 ;  /* 0x0000000ea008723c */ /* 0x040fea0000001808 */
[----:B------:R-:W-:Y:S01]  /*28120*/  MUFU.EX2 R195, R195 ;  /* 0x000000c300c37308 */ /* 0x000fe20000000800 */
[----:B------:R-:W-:Y:S01]  /*28130*/  ISETP.GT.AND P0, PT, R250, R239, PT ;  /* 0x000000effa00720c */ /* 0x000fe20003f04270 */
[C---:B------:R-:W-:Y:S01]  /*28140*/  FMUL.FTZ R12, R3.reuse, R152 ;  /* 0x00000098030c7220 */ /* 0x040fe20000410000 */
[C---:B------:R-:W-:Y:S03]  /*28150*/  FMUL.FTZ R13, R3.reuse, R153 ;  /* 0x00000099030d7220 */ /* 0x040fe60000410000 */
[C---:B------:R-:W-:Y:S01]  /*28160*/  FMUL.FTZ R14, R2.reuse, R154 ;  /* 0x0000009a020e7220 */ /* 0x040fe20000410000 */
        /* <DEDUP_REMOVED lines=16> */
[----:B------:R-:W-:Y:S01]  /*28270*/  FMUL.FTZ R23, R2, R147 ;  /* 0x0000009302177220 */ /* 0x000fe20000410000 */
[--C-:B------:R-:W-:Y:S01]  /*28280*/  FFMA.FTZ R144, R192, R166, -R169.reuse ;  /* 0x000000a6c0907223 */ /* 0x100fe200000108a9 */
[C---:B------:R-:W-:Y:S01]  /*28290*/  FMUL.FTZ R85, R3.reuse, R85 ;  /* 0x0000005503557220 */ /* 0x040fe20000410000 */
[C---:B------:R-:W-:Y:S01]  /*282a0*/  FMUL.FTZ R90, R2.reuse, R90 ;  /* 0x0000005a025a7220 */ /* 0x040fe20000410000 */
[C---:B------:R-:W-:Y:S03]  /*282b0*/  FMUL.FTZ R91, R2.reuse, R91 ;  /* 0x0000005b025b7220 */ /* 0x040fe60000410000 */
        /* <DEDUP_REMOVED lines=11> */
[----:B------:R-:W2:Y:S01]  /*28370*/  LDSM.16.MT88.4 R136, [R231+0x12000] ;  /* 0x01200000e788783b */ /* 0x000ea20000004200 */
[C---:B------:R-:W-:Y:S01]  /*28380*/  FMUL.FTZ R95, R2.reuse, R95 ;  /* 0x0000005f025f7220 */ /* 0x040fe20000410000 */
[C---:B------:R-:W-:Y:S01]  /*28390*/  FMUL.FTZ R92, R3.reuse, R92 ;  /* 0x0000005c035c7220 */ /* 0x040fe20000410000 */
[C---:B------:R-:W-:Y:S01]  /*283a0*/  FMUL.FTZ R93, R3.reuse, R93 ;  /* 0x0000005d035d7220 */ /* 0x040fe20000410000 */
[C---:B------:R-:W-:Y:S01]  /*283b0*/  FMUL.FTZ R98, R2.reuse, R98 ;  /* 0x0000006202627220 */ /* 0x040fe20000410000 */
[C---:B------:R-:W-:Y:S03]  /*283c0*/  HMMA.16816.F32 R28, R160.reuse, R156, R28 ;  /* 0x0000009ca01c723c */ /* 0x040fe6000000181c */
[C---:B------:R-:W-:Y:S01]  /*283d0*/  FMUL.FTZ R99, R2.reuse, R99 ;  /* 0x0000006302637220 */ /* 0x040fe20000410000 */
[C---:B------:R-:W-:Y:S01]  /*283e0*/  FMUL.FTZ R96, R3.reuse, R96 ;  /* 0x0000006003607220 */ /* 0x040fe20000410000 */
[C---:B------:R-:W-:Y:S01]  /*283f0*/  FMUL.FTZ R97, R3.reuse, R97 ;  /* 0x0000006103617220 */ /* 0x040fe20000410000 */
[C---:B------:R-:W-:Y:S01]  /*28400*/  HMMA.16816.F32 R32, R160.reuse, R158, R32 ;  /* 0x0000009ea020723c */ /* 0x040fe20000001820 */
[----:B------:R-:W-:Y:S04]  /*28410*/  LDSM.16.MT88.4 R156, [R233+0x12800] ;  /* 0x01280000e99c783b */ /* 0x000fe80000004200 */
[C---:B------:R-:W-:Y:S01]  /*28420*/  FMUL.FTZ R102, R2.reuse, R102 ;  /* 0x0000006602667220 */ /* 0x040fe20000410000 */
[C---:B---3--:R-:W-:Y:S05]  /*28430*/  HMMA.16816.F32 R36, R160.reuse, R148, R36 ;  /* 0x00000094a024723c */ /* 0x048fea0000001824 */
[C---:B------:R-:W-:Y:S01]  /*28440*/  FMUL.FTZ R103, R2.reuse, R103 ;  /* 0x0000006702677220 */ /* 0x040fe20000410000 */
[C---:B------:R-:W-:Y:S01]  /*28450*/  HMMA.16816.F32 R40, R160.reuse, R150, R40 ;  /* 0x00000096a028723c */ /* 0x040fe20000001828 */
[----:B------:R-:W-:Y:S04]  /*28460*/  LDSM.16.MT88.4 R148, [R233+0x10800] ;  /* 0x01080000e994783b */ /* 0x000fe80000004200 */
        /* <DEDUP_REMOVED lines=11> */
[C---:B--2---:R-:W-:Y:S05]  /*28520*/  HMMA.16816.F32 R60, R160.reuse, R136, R60 ;  /* 0x00000088a03c723c */ /* 0x044fea000000183c */
[----:B------:R-:W-:Y:S01]  /*28530*/  FMUL.FTZ R105, R3, R105 ;  /* 0x0000006903697220 */ /* 0x000fe20000410000 */
[C---:B------:R-:W-:Y:S01]  /*28540*/  HMMA.16816.F32 R64, R160.reuse, R138, R64 ;  /* 0x0000008aa040723c */ /* 0x040fe20000001840 */
[----:B------:R-:W2:Y:S04]  /*28550*/  LDSM.16.MT88.4 R136, [R232+0x14000] ;  /* 0x01400000e888783b */ /* 0x000ea80000004200 */
[----:B------:R-:W-:Y:S01]  /*28560*/  FFMA.FTZ R192, R191, R166, -R169 ;  /* 0x000000a6bfc07223 */ /* 0x000fe200000108a9 */
[C---:B------:R-:W-:Y:S01]  /*28570*/  FMUL.FTZ R110, R2.reuse, R110 ;  /* 0x0000006e026e7220 */ /* 0x040fe20000410000 */
[----:B------:R4:W-:Y:S01]  /*28580*/  MUFU.EX2 R191, R144 ;  /* 0x0000009000bf7308 */ /* 0x0009e20000000800 */
[C---:B------:R-:W-:Y:S03]  /*28590*/  FMUL.FTZ R111, R2.reuse, R111 ;  /* 0x0000006f026f7220 */ /* 0x040fe60000410000 */
[C---:B------:R-:W-:Y:S01]  /*285a0*/  FMUL.FTZ R108, R3.reuse, R108 ;  /* 0x0000006c036c7220 */ /* 0x040fe20000410000 */
[C---:B------:R-:W-:Y:S01]  /*285b0*/  FMUL.FTZ R109, R3.reuse, R109 ;  /* 0x0000006d036d7220 */ /* 0x040fe20000410000 */
[C---:B------:R-:W-:Y:S01]  /*285c0*/  FMUL.FTZ R114, R2.reuse, R114 ;  /* 0x0000007202727220 */ /* 0x040fe20000410000 */
[C---:B------:R-:W-:Y:S01]  /*285d0*/  FMUL.FTZ R115, R2.reuse, R115 ;  /* 0x0000007302737220 */ /* 0x040fe20000410000 */
[C---:B------:R-:W-:Y:S01]  /*285e0*/  FMUL.FTZ R112, R3.reuse, R112 ;  /* 0x0000007003707220 */ /* 0x040fe20000410000 */
[C---:B------:R-:W-:Y:S01]  /*285f0*/  FMUL.FTZ R113, R3.reuse, R113 ;  /* 0x0000007103717220 */ /* 0x040fe20000410000 */
[C---:B-1----:R-:W-:Y:S01]  /*28600*/  HMMA.16816.F32 R68, R160.reuse, R140, R68 ;  /* 0x0000008ca044723c */ /* 0x042fe20000001844 */
[----:B------:R-:W1:Y:S02]  /*28610*/  MUFU.EX2 R192, R192 ;  /* 0x000000c000c07308 */ /* 0x000e640000000800 */
[C---:B------:R-:W-:Y:S01]  /*28620*/  FMUL.FTZ R118, R2.reuse, R118 ;  /* 0x0000007602767220 */ /* 0x040fe20000410000 */
[C---:B------:R-:W-:Y:S01]  /*28630*/  FMUL.FTZ R119, R2.reuse, R119 ;  /* 0x0000007702777220 */ /* 0x040fe20000410000 */
[C---:B------:R-:W-:Y:S01]  /*28640*/  FMUL.FTZ R116, R3.reuse, R116 ;  /* 0x0000007403747220 */ /* 0x040fe20000410000 */
[C---:B------:R-:W-:Y:S01]  /*28650*/  HMMA.16816.F32 R72, R160.reuse, R142, R72 ;  /* 0x0000008ea048723c */ /* 0x040fe20000001848 */
[----:B------:R-:W5:Y:S04]  /*28660*/  LDSM.16.MT88.4 R140, [R231+0x14000] ;  /* 0x01400000e78c783b */ /* 0x000f680000004200 */
[C---:B------:R-:W-:Y:S01]  /*28670*/  FMUL.FTZ R117, R3.reuse, R117 ;  /* 0x0000007503757220 */ /* 0x040fe20000410000 */
[C---:B---3--:R-:W-:Y:S03]  /*28680*/  HMMA.16816.F32 R76, R160.reuse, R132, R76 ;  /* 0x00000084a04c723c */ /* 0x048fe6000000184c */
[----:B----4-:R-:W-:Y:S02]  /*28690*/  LDSM.16.MT88.4 R144, [R234+0x10800] ;  /* 0x01080000ea90783b */ /* 0x010fe40000004200 */
[C---:B------:R-:W-:Y:S01]  /*286a0*/  FMUL.FTZ R122, R2.reuse, R122 ;  /* 0x0000007a027a7220 */ /* 0x040fe20000410000 */
[C---:B------:R-:W-:Y:S05]  /*286b0*/  HMMA.16816.F32 R80, R160.reuse, R134, R80 ;  /* 0x00000086a050723c */ /* 0x040fea0000001850 */
[----:B------:R-:W3:Y:S01]  /*286c0*/  LDSM.16.MT88.4 R132, [R234+0x16000] ;  /* 0x01600000ea84783b */ /* 0x000ee20000004200 */
[C---:B--2---:R-:W-:Y:S05]  /*286d0*/  HMMA.16816.F32 R84, R160.reuse, R136, R84 ;  /* 0x00000088a054723c */ /* 0x044fea0000001854 */
[C---:B------:R-:W-:Y:S01]  /*286e0*/  FMUL.FTZ R123, R2.reuse, R123 ;  /* 0x0000007b027b7220 */ /* 0x040fe20000410000 */
[C---:B------:R-:W-:Y:S01]  /*286f0*/  HMMA.16816.F32 R88, R160.reuse, R138, R88 ;  /* 0x0000008aa058723c */ /* 0x040fe20000001858 */
[----:B------:R-:W2:Y:S04]  /*28700*/  LDSM.16.MT88.4 R136, [R233+0x16000] ;  /* 0x01600000e988783b */ /* 0x000ea80000004200 */
        /* <DEDUP_REMOVED lines=10> */
[C---:B-----5:R-:W-:Y:S03]  /*287b0*/  HMMA.16816.F32 R92, R160.reuse, R140, R92 ;  /* 0x0000008ca05c723c */ /* 0x060fe6000000185c */
[-CC-:B------:R-:W-:Y:S01]  /*287c0*/  FFMA.FTZ R202, R202, R166.reuse, -R177.reuse ;  /* 0x000000a6caca7223 */ /* 0x180fe200000108b1 */
[-CC-:B------:R-:W-:Y:S01]  /*287d0*/  FFMA.FTZ R201, R201, R166.reuse, -R177.reuse ;  /* 0x000000a6c9c97223 */ /* 0x180fe200000108b1 */
[-CC-:B------:R-:W-:Y:S01]  /*287e0*/  FFMA.FTZ R200, R200, R166.reuse, -R177.reuse ;  /* 0x000000a6c8c87223 */ /* 0x180fe200000108b1 */
[C---:B------:R-:W-:Y:S01]  /*287f0*/  HMMA.16816.F32 R96, R160.reuse, R142, R96 ;  /* 0x0000008ea060723c */ /* 0x040fe20000001860 */
[----:B------:R-:W4:Y:S02]  /*28800*/  LDSM.16.MT88.4 R140, [R232+0x16000] ;  /* 0x01600000e88c783b */ /* 0x000f240000004200 */
[----:B------:R-:W-:Y:S02]  /*28810*/  MUFU.EX2 R202, R202 ;  /* 0x000000ca00ca7308 */ /* 0x000fe40000000800 */
[-CC-:B------:R-:W-:Y:S01]  /*28820*/  FFMA.FTZ R199, R199, R166.reuse, -R177.reuse ;  /* 0x000000a6c7c77223 */ /* 0x180fe200000108b1 */
[-CC-:B------:R-:W-:Y:S01]  /*28830*/  FFMA.FTZ R171, R171, R166.reuse, -R177.reuse ;  /* 0x000000a6abab7223 */ /* 0x180fe200000108b1 */
[----:B------:R-:W-:Y:S01]  /*28840*/  FFMA.FTZ R177, R170, R166, -R177 ;  /* 0x000000a6aab17223 */ /* 0x000fe200000108b1 */
[----:B------:R-:W-:Y:S01]  /*28850*/  FFMA.FTZ R188, R2, R252, R188 ;  /* 0x000000fc02bc7223 */ /* 0x000fe200000100bc */
[C---:B---3--:R-:W-:Y:S04]  /*28860*/  HMMA.16816.F32 R100, R160.reuse, R132, R100 ;  /* 0x00000084a064723c */ /* 0x048fe80000001864 */
[----:B------:R-:W-:Y:S01]  /*28870*/  MUFU.EX2 R201, R201 ;  /* 0x000000c900c97308 */ /* 0x000fe20000000800 */
[-CC-:B------:R-:W-:Y:S01]  /*28880*/  FFMA.FTZ R193, R193, R166.reuse, -R169.reuse ;  /* 0x000000a6c1c17223 */ /* 0x180fe200000108a9 */
[-CC-:B------:R-:W-:Y:S01]  /*28890*/  FFMA.FTZ R206, R206, R166.reuse, -R169.reuse ;  /* 0x000000a6cece7223 */ /* 0x180fe200000108a9 */
[-CC-:B------:R-:W-:Y:S01]  /*288a0*/  FFMA.FTZ R205, R205, R166.reuse, -R169.reuse ;  /* 0x000000a6cdcd7223 */ /* 0x180fe200000108a9 */
[C---:B------:R-:W-:Y:S01]  /*288b0*/  HMMA.16816.F32 R104, R160.reuse, R134, R104 ;  /* 0x00000086a068723c */ /* 0x040fe20000001868 */
[----:B------:R-:W3:Y:S05]  /*288c0*/  LDSM.16.MT88.4 R132, [R231+0x16000] ;  /* 0x01600000e784783b */ /* 0x000eea0000004200 */
[----:B------:R-:W5:Y:S01]  /*288d0*/  MUFU.EX2 R193, R193 ;  /* 0x000000c100c17308 */ /* 0x000f620000000800 */
[-CC-:B------:R-:W-:Y:S01]  /*288e0*/  FFMA.FTZ R204, R204, R166.reuse, -R169.reuse ;  /* 0x000000a6cccc7223 */ /* 0x180fe200000108a9 */
[C---:B--2---:R-:W-:Y:S03]  /*288f0*/  HMMA.16816.F32 R108, R160.reuse, R136, R108 ;  /* 0x00000088a06c723c */ /* 0x044fe6000000186c */
[-CC-:B------:R-:W-:Y:S03]  /*28900*/  FFMA.FTZ R203, R203, R166.reuse, -R169.reuse ;  /* 0x000000a6cbcb7223 */ /* 0x180fe600000108a9 */
[C---:B------:R-:W-:Y:S02]  /*28910*/  HMMA.16816.F32 R112, R160.reuse, R138, R112 ;  /* 0x0000008aa070723c */ /* 0x040fe40000001870 */
[----:B------:R-:W-:Y:S03]  /*28920*/  MUFU.EX2 R206, R206 ;  /* 0x000000ce00ce7308 */ /* 0x000fe60000000800 */
[----:B-1----:R-:W-:Y:S01]  /*28930*/  F2FP.F16.F32.PACK_AB R137, R192, R191 ;  /* 0x000000bfc089723e */ /* 0x002fe200000000ff */
[-CC-:B------:R-:W-:Y:S01]  /*28940*/  FFMA.FTZ R190, R190, R166.reuse, -R169.reuse ;  /* 0x000000a6bebe7223 */ /* 0x180fe200000108a9 */
[----:B------:R-:W-:Y:S01]  /*28950*/  F2FP.F16.F32.PACK_AB R136, R196, R195 ;  /* 0x000000c3c488723e */ /* 0x000fe200000000ff */
[--C-:B------:R-:W-:Y:S04]  /*28960*/  FFMA.FTZ R168, R168, R166, -R169.reuse ;  /* 0x000000a6a8a87223 */ /* 0x100fe800000108a9 */
[----:B------:R-:W-:Y:S01]  /*28970*/  MUFU.EX2 R205, R205 ;  /* 0x000000cd00cd7308 */ /* 0x000fe20000000800 */
[----:B-----5:R-:W-:Y:S01]  /*28980*/  F2FP.F16.F32.PACK_AB R139, R193, R194 ;  /* 0x000000c2c18b723e */ /* 0x020fe200000000ff */
[----:B------:R-:W-:Y:S01]  /*28990*/  FFMA.FTZ R169, R167, R166, -R169 ;  /* 0x000000a6a7a97223 */ /* 0x000fe200000108a9 */
[C---:B----4-:R-:W-:Y:S03]  /*289a0*/  HMMA.16816.F32 R116, R160.reuse, R140, R116 ;  /* 0x0000008ca074723c */ /* 0x050fe60000001874 */
[----:B------:R-:W-:Y:S04]  /*289b0*/  F2FP.F16.F32.PACK_AB R138, R198, R197 ;  /* 0x000000c5c68a723e */ /* 0x000fe800000000ff */
[----:B------:R-:W-:Y:S01]  /*289c0*/  MUFU.EX2 R204, R204 ;  /* 0x000000cc00cc7308 */ /* 0x000fe20000000800 */
[----:B------:R-:W-:Y:S01]  /*289d0*/  FADD.FTZ R188, R184, R188 ;  /* 0x000000bcb8bc7221 */ /* 0x000fe20000010000 */
[C---:B------:R-:W-:Y:S01]  /*289e0*/  HMMA.16816.F32 R120, R160.reuse, R142, R120 ;  /* 0x0000008ea078723c */ /* 0x040fe20000001878 */
[----:B------:R-:W1:Y:S02]  /*289f0*/  LDSM.16.MT88.4 R140, [R231+0x10800] ;  /* 0x01080000e78c783b */ /* 0x000e640000004200 */
[----:B------:R-:W-:Y:S05]  /*28a00*/  FADD.FTZ R188, R183, R188 ;  /* 0x000000bcb7bc7221 */ /* 0x000fea0000010000 */
[----:B------:R-:W-:Y:S01]  /*28a10*/  MUFU.EX2 R203, R203 ;  /* 0x000000cb00cb7308 */ /* 0x000fe20000000800 */
[C---:B---3--:R-:W-:Y:S03]  /*28a20*/  HMMA.16816.F32 R124, R160.reuse, R132, R124 ;  /* 0x00000084a07c723c */ /* 0x048fe6000000187c */
[----:B------:R-:W-:Y:S06]  /*28a30*/  FADD.FTZ R188, R182, R188 ;  /* 0x000000bcb6bc7221 */ /* 0x000fec0000010000 */
[----:B------:R-:W-:Y:S01]  /*28a40*/  MUFU.EX2 R200, R200 ;  /* 0x000000c800c87308 */ /* 0x000fe20000000800 */
[----:B------:R-:W-:Y:S01]  /*28a50*/  HMMA.16816.F32 R128, R160, R134, R128 ;  /* 0x00000086a080723c */ /* 0x000fe20000001880 */
[----:B------:R-:W2:Y:S02]  /*28a60*/  LDSM.16.MT88.4 R132, [R234+0x12800] ;  /* 0x01280000ea84783b */ /* 0x000ea40000004200 */
[----:B------:R-:W-:Y:S03]  /*28a70*/  FADD.FTZ R188, R191, R188 ;  /* 0x000000bcbfbc7221 */ /* 0x000fe60000010000 */
[C---:B------:R-:W-:Y:S03]  /*28a80*/  HMMA.16816.F32 R4, R136.reuse, R144, R4 ;  /* 0x000000908804723c */ /* 0x040fe60000001804 */
[----:B------:R-:W-:Y:S01]  /*28a90*/  MUFU.EX2 R199, R199 ;  /* 0x000000c700c77308 */ /* 0x000fe20000000800 */
[----:B------:R-:W-:Y:S01]  /*28aa0*/  LDSM.16.MT88.4 R160, [R234+0x14800] ;  /* 0x01480000eaa0783b */ /* 0x000fe20000004200 */
[----:B------:R-:W-:Y:S01]  /*28ab0*/  FADD.FTZ R188, R192, R188 ;  /* 0x000000bcc0bc7221 */ /* 0x000fe20000010000 */
[C---:B------:R-:W-:Y:S07]  /*28ac0*/  HMMA.16816.F32 R8, R136.reuse, R146, R8 ;  /* 0x000000928808723c */ /* 0x040fee0000001808 */
[----:B------:R-:W3:Y:S01]  /*28ad0*/  MUFU.EX2 R190, R190 ;  /* 0x000000be00be7308 */ /* 0x000ee20000000800 */
[----:B------:R-:W4:Y:S01]  /*28ae0*/  LDSM.16.MT88.4 R144, [R232+0x12800] ;  /* 0x01280000e890783b */ /* 0x000f220000004200 */
[C---:B------:R-:W-:Y:S08]  /*28af0*/  HMMA.16816.F32 R12, R136.reuse, R148, R12 ;  /* 0x00000094880c723c */ /* 0x040ff0000000180c */
[----:B------:R3:W-:Y:S01]  /*28b00*/  MUFU.EX2 R166, R169 ;  /* 0x000000a900a67308 */ /* 0x0007e20000000800 */
[C---:B------:R-:W-:Y:S01]  /*28b10*/  HMMA.16816.F32 R16, R136.reuse, R150, R16 ;  /* 0x000000968810723c */ /* 0x040fe20000001810 */
[----:B------:R-:W5:Y:S02]  /*28b20*/  LDSM.16.MT88.4 R148, [R231+0x12800] ;  /* 0x01280000e794783b */ /* 0x000f640000004200 */
[----:B------:R-:W-:Y:S03]  /*28b30*/  FADD.FTZ R188, R194, R188 ;  /* 0x000000bcc2bc7221 */ /* 0x000fe60000010000 */
[C---:B------:R-:W-:Y:S05]  /*28b40*/  HMMA.16816.F32 R20, R136.reuse, R152, R20 ;  /* 0x000000988814723c */ /* 0x040fea0000001814 */
[----:B------:R-:W-:Y:S01]  /*28b50*/  FADD.FTZ R188, R193, R188 ;  /* 0x000000bcc1bc7221 */ /* 0x000fe20000010000 */
[C---:B------:R-:W-:Y:S01]  /*28b60*/  HMMA.16816.F32 R24, R136.reuse, R154, R24 ;  /* 0x0000009a8818723c */ /* 0x040fe20000001818 */
[----:B------:R-:W5:Y:S04]  /*28b70*/  LDSM.16.MT88.4 R152, [R232+0x14800] ;  /* 0x01480000e898783b */ /* 0x000f680000004200 */
[----:B---3--:R-:W-:Y:S01]  /*28b80*/  F2FP.F16.F32.PACK_AB R169, R207, R190 ;  /* 0x000000becfa9723e */ /* 0x008fe200000000ff */
[C---:B-1----:R-:W-:Y:S05]  /*28b90*/  HMMA.16816.F32 R28, R136.reuse, R140, R28 ;  /* 0x0000008c881c723c */ /* 0x042fea000000181c */
[----:B------:R-:W-:Y:S01]  /*28ba0*/  FADD.FTZ R188, R206, R188 ;  /* 0x000000bccebc7221 */ /* 0x000fe20000010000 */
[C---:B------:R-:W-:Y:S01]  /*28bb0*/  HMMA.16816.F32 R32, R136.reuse, R142, R32 ;  /* 0x0000008e8820723c */ /* 0x040fe20000001820 */
[----:B------:R-:W-:Y:S04]  /*28bc0*/  LDSM.16.MT88.4 R140, [R234+0x16800] ;  /* 0x01680000ea8c783b */ /* 0x000fe80000004200 */
[----:B------:R-:W-:Y:S01]  /*28bd0*/  FADD.FTZ R188, R205, R188 ;  /* 0x000000bccdbc7221 */ /* 0x000fe20000010000 */
        /* <DEDUP_REMOVED lines=10> */
[C---:B----4-:R-:W-:Y:S06]  /*28c80*/  HMMA.16816.F32 R52, R136.reuse, R144, R52 ;  /* 0x000000908834723c */ /* 0x050fec0000001834 */
[C---:B------:R-:W-:Y:S01]  /*28c90*/  HMMA.16816.F32 R56, R136.reuse, R146, R56 ;  /* 0x000000928838723c */ /* 0x040fe20000001838 */
[----:B------:R-:W2:Y:S05]  /*28ca0*/  LDSM.16.MT88.4 R144, [R233+0x16800] ;  /* 0x01680000e990783b */ /* 0x000eaa0000004200 */
[C---:B-----5:R-:W-:Y:S06]  /*28cb0*/  HMMA.16816.F32 R60, R136.reuse, R148, R60 ;  /* 0x00000094883c723c */ /* 0x060fec000000183c */
        /* <DEDUP_REMOVED lines=37> */
[----:B------:R-:W-:Y:S05]  /*28f10*/  MUFU.EX2 R161, R178 ;  /* 0x000000b200a17308 */ /* 0x000fea0000000800 */
[C---:B------:R-:W-:Y:S05]  /*28f20*/  HMMA.16816.F32 R24, R132.reuse, R162, R24 ;  /* 0x000000a28418723c */ /* 0x040fea0000001818 */
[----:B------:R-:W5:Y:S01]  /*28f30*/  MUFU.EX2 R160, R176 ;  /* 0x000000b000a07308 */ /* 0x000f620000000800 */
[C---:B--2---:R-:W-:Y:S09]  /*28f40*/  HMMA.16816.F32 R28, R132.reuse, R144, R28 ;  /* 0x00000090841c723c */ /* 0x044ff2000000181c */
[----:B------:R-:W-:Y:S01]  /*28f50*/  MUFU.EX2 R163, R171 ;  /* 0x000000ab00a37308 */ /* 0x000fe20000000800 */
[C---:B------:R-:W-:Y:S01]  /*28f60*/  HMMA.16816.F32 R32, R132.reuse, R146, R32 ;  /* 0x000000928420723c */ /* 0x040fe20000001820 */
[----:B------:R-:W2:Y:S05]  /*28f70*/  LDSM.16.MT88.4 R144, [R232+0x15000] ;  /* 0x01500000e890783b */ /* 0x000eaa0000004200 */
[C---:B---3--:R-:W-:Y:S03]  /*28f80*/  HMMA.16816.F32 R36, R132.reuse, R148, R36 ;  /* 0x000000948424723c */ /* 0x048fe60000001824 */
[----:B------:R5:W3:Y:S03]  /*28f90*/  MUFU.EX2 R162, R168 ;  /* 0x000000a800a27308 */ /* 0x000ae60000000800 */
[C---:B------:R-:W-:Y:S01]  /*28fa0*/  HMMA.16816.F32 R40, R132.reuse, R150, R40 ;  /* 0x000000968428723c */ /* 0x040fe20000001828 */
[----:B------:R-:W2:Y:S05]  /*28fb0*/  LDSM.16.MT88.4 R148, [R231+0x15000] ;  /* 0x01500000e794783b */ /* 0x000eaa0000004200 */
[C---:B----4-:R-:W-:Y:S06]  /*28fc0*/  HMMA.16816.F32 R44, R132.reuse, R136, R44 ;  /* 0x00000088842c723c */ /* 0x050fec000000182c */
[C---:B------:R-:W-:Y:S01]  /*28fd0*/  HMMA.16816.F32 R48, R132.reuse, R138, R48 ;  /* 0x0000008a8430723c */ /* 0x040fe20000001830 */
[----:B------:R-:W4:Y:S04]  /*28fe0*/  LDSM.16.MT88.4 R136, [R234+0x17000] ;  /* 0x01700000ea88783b */ /* 0x000f280000004200 */
[----:B-----5:R-:W-:Y:S01]  /*28ff0*/  F2FP.F16.F32.PACK_AB R168, R160, R161 ;  /* 0x000000a1a0a8723e */ /* 0x020fe200000000ff */
[C---:B------:R-:W-:Y:S05]  /*29000*/  HMMA.16816.F32 R52, R132.reuse, R152, R52 ;  /* 0x000000988434723c */ /* 0x040fea0000001834 */
[CC--:B---3--:R-:W-:Y:S01]  /*29010*/  F2FP.F16.F32.PACK_AB R171, R166.reuse, R162.reuse ;  /* 0x000000a2a6ab723e */ /* 0x0c8fe200000000ff */
        /* <DEDUP_REMOVED lines=10> */
[C---:B------:R-:W-:Y:S06]  /*290c0*/  HMMA.16816.F32 R80, R132.reuse, R174, R80 ;  /* 0x000000ae8450723c */ /* 0x040fec0000001850 */
[C---:B--2---:R-:W-:Y:S06]  /*290d0*/  HMMA.16816.F32 R84, R132.reuse, R144, R84 ;  /* 0x000000908454723c */ /* 0x044fec0000001854 */
[C---:B------:R-:W-:Y:S01]  /*290e0*/  HMMA.16816.F32 R88, R132.reuse, R146, R88 ;  /* 0x000000928458723c */ /* 0x040fe20000001858 */
[----:B------:R-:W2:Y:S04]  /*290f0*/  LDSM.16.MT88.4 R144, [R232+0x17000] ;  /* 0x01700000e890783b */ /* 0x000ea80000004200 */
[----:B---3--:R-:W-:Y:S01]  /*29100*/  MOV R167, R173 ;  /* 0x000000ad00a77202 */ /* 0x008fe20000000f00 */
[C---:B------:R-:W-:Y:S03]  /*29110*/  HMMA.16816.F32 R92, R132.reuse, R148, R92 ;  /* 0x00000094845c723c */ /* 0x040fe6000000185c */
[----:B------:R-:W-:Y:S02]  /*29120*/  LDSM.16.MT88.4 R172, [R231+0x11800] ;  /* 0x01180000e7ac783b */ /* 0x000fe40000004200 */
[-C--:B------:R-:W-:Y:S01]  /*29130*/  F2FP.F16.F32.PACK_AB R170, R167, R163.reuse ;  /* 0x000000a3a7aa723e */ /* 0x080fe200000000ff */
[C---:B------:R-:W-:Y:S05]  /*29140*/  HMMA.16816.F32 R96, R132.reuse, R150, R96 ;  /* 0x000000968460723c */ /* 0x040fea0000001860 */
[----:B------:R-:W3:Y:S01]  /*29150*/  LDSM.16.MT88.4 R148, [R233+0x11800] ;  /* 0x01180000e994783b */ /* 0x000ee20000004200 */
[C---:B----4-:R-:W-:Y:S06]  /*29160*/  HMMA.16816.F32 R100, R132.reuse, R136, R100 ;  /* 0x000000888464723c */ /* 0x050fec0000001864 */
[C---:B------:R-:W-:Y:S01]  /*29170*/  HMMA.16816.F32 R104, R132.reuse, R138, R104 ;  /* 0x0000008a8468723c */ /* 0x040fe20000001868 */
[----:B------:R-:W-:Y:S05]  /*29180*/  LDSM.16.MT88.4 R176, [R234+0x13800] ;  /* 0x01380000eab0783b */ /* 0x000fea0000004200 */
        /* <DEDUP_REMOVED lines=23> */
[----:B------:R-:W5:Y:S02]  /*29300*/  LDL.LU R172, [R1] ;  /* 0x0000000001ac7983 */ /* 0x000f640000300800 */
[----:B------:R-:W-:Y:S02]  /*29310*/  MOV R30, R133 ;  /* 0x00000085001e7202 */ /* 0x000fe40000000f00 */
[----:B------:R-:W5:Y:S02]  /*29320*/  LDSM.16.MT88.4 R24, [R232+0x15800] ;  /* 0x01580000e818783b */ /* 0x000f640000004200 */
[----:B------:R-:W-:Y:S02]  /*29330*/  MOV R29, R134 ;  /* 0x00000086001d7202 */ /* 0x000fe40000000f00 */
[----:B------:R-:W-:Y:S02]  /*29340*/  MOV R31, R132 ;  /* 0x00000084001f7202 */ /* 0x000fe40000000f00 */
[----:B------:R-:W-:Y:S02]  /*29350*/  MOV R28, R135 ;  /* 0x00000087001c7202 */ /* 0x000fe40000000f00 */
[C---:B------:R-:W-:Y:S03]  /*29360*/  HMMA.16816.F32 R132, R168.reuse, R174, R32 ;  /* 0x000000aea884723c */ /* 0x040fe60000001820 */
[----:B------:R-:W-:Y:S03]  /*29370*/  FADD.FTZ R188, R31, R188 ;  /* 0x000000bc1fbc7221 */ /* 0x000fe60000010000 */
[C---:B------:R-:W-:Y:S05]  /*29380*/  HMMA.16816.F32 R36, R168.reuse, R176, R36 ;  /* 0x000000b0a824723c */ /* 0x040fea0000001824 */
[----:B------:R-:W-:Y:S01]  /*29390*/  FADD.FTZ R252, R166, R188 ;  /* 0x000000bca6fc7221 */ /* 0x000fe20000010000 */
        /* <DEDUP_REMOVED lines=48> */
.L_x_4827:
[----:B------:R1:W5:Y:S01]  /*296a0*/  LDL R14, [R1] ;  /* 0x00000000010e7983 */ /* 0x0003620000100800 */
[----:B------:R-:W2:Y:S01]  /*296b0*/  LDC.64 R4, c[0x0][0x208] ;  /* 0x00008200ff047b82 */ /* 0x000ea20000000a00 */
[----:B------:R-:W3:Y:S07]  /*296c0*/  S2R R9, SR_TID.X ;  /* 0x0000000000097919 */ /* 0x000eee0000002100 */
[----:B------:R-:W4:Y:S01]  /*296d0*/  LDC.64 R6, c[0x0][0x198] ;  /* 0x00006600ff067b82 */ /* 0x000f220000000a00 */
[----:B--2---:R-:W-:-:S02]  /*296e0*/  R2UR UR4, R4 ;  /* 0x00000000040472ca */ /* 0x004fc400000e0000 */
[----:B------:R-:W-:Y:S02]  /*296f0*/  R2UR UR5, R5 ;  /* 0x00000000050572ca */ /* 0x000fe400000e0000 */
[----:B---3--:R-:W-:-:S04]  /*29700*/  SHF.R.S32.HI R8, RZ, 0x1f, R9 ;  /* 0x0000001fff087819 */ /* 0x008fc80000011409 */
[----:B------:R-:W-:-:S07]  /*29710*/  LEA.HI R2, R8, R9, RZ, 0x5 ;  /* 0x0000000908027211 */ /* 0x000fce00078f28ff */
[----:B----4-:R1:W5:Y:S01]  /*29720*/  LD.E R3, desc[UR4][R6.64+0xd8] ;  /* 0x0000d80406037980 */ /* 0x010362000c101900 */
[----:B------:R-:W-:Y:S01]  /*29730*/  UMOV UR4, 0xffffffff ;  /* 0xffffffff00047882 */ /* 0x000fe20000000000 */
[----:B------:R-:W-:Y:S02]  /*29740*/  LEA.HI R8, R8, R9, RZ, 0x4 ;  /* 0x0000000908087211 */ /* 0x000fe400078f20ff */
[----:B------:R-:W-:-:S05]  /*29750*/  LOP3.LUT R2, R2, 0xffffffe0, RZ, 0xc0, !PT ;  /* 0xffffffe002027812 */ /* 0x000fca00078ec0ff */
[----:B------:R-:W-:-:S05]  /*29760*/  IMAD.IADD R2, R9, 0x1, -R2 ;  /* 0x0000000109027824 */ /* 0x000fca00078e0a02 */
[----:B------:R-:W-:-:S04]  /*29770*/  SHF.R.S32.HI R0, RZ, 0x1f, R2 ;  /* 0x0000001fff007819 */ /* 0x000fc80000011402 */
[----:B------:R-:W-:Y:S02]  /*29780*/  LEA.HI R0, R0, R2, RZ, 0x2 ;  /* 0x0000000200007211 */ /* 0x000fe400078f10ff */
[----:B------:R-:W-:Y:S02]  /*29790*/  SHF.R.S32.HI R2, RZ, 0x4, R8 ;  /* 0x00000004ff027819 */ /* 0x000fe40000011408 */
[----:B------:R-:W-:Y:S01]  /*297a0*/  SHF.R.S32.HI R0, RZ, 0x2, R0 ;  /* 0x00000002ff007819 */ /* 0x000fe20000011400 */
[----:B------:R-:W-:Y:S06]  /*297b0*/  BRA.DIV UR4, `(.L_x_4837) ;  /* 0x0000002204747947 */ /* 0x000fec000b800000 */
[----:B-----5:R-:W2:Y:S04]  /*297c0*/  SHFL.BFLY PT, R13, R14, 0x2, 0x1f ;  /* 0x0c401f000e0d7f89 */ /* 0x020ea800000e0000 */
[----:B------:R-:W3:Y:S01]  /*297d0*/  SHFL.BFLY PT, R8, R252, 0x2, 0x1f ;  /* 0x0c401f00fc087f89 */ /* 0x000ee200000e0000 */
[----:B--2---:R-:W-:Y:S01]  /*297e0*/  FADD.FTZ R13, R13, R14 ;  /* 0x0000000e0d0d7221 */ /* 0x004fe20000010000 */
[----:B---3--:R-:W-:-:S04]  /*297f0*/  FADD.FTZ R252, R8, R252 ;  /* 0x000000fc08fc7221 */ /* 0x008fc80000010000 */
[----:B------:R-:W2:Y:S04]  /*29800*/  SHFL.BFLY PT, R12, R13, 0x1, 0x1f ;  /* 0x0c201f000d0c7f89 */ /* 0x000ea800000e0000 */
[----:B------:R3:W4:Y:S01]  /*29810*/  SHFL.BFLY PT, R8, R252, 0x1, 0x1f ;  /* 0x0c201f00fc087f89 */ /* 0x00072200000e0000 */
[----:B--2---:R-:W-:-:S07]  /*29820*/  FADD.FTZ R9, R13, R12 ;  /* 0x0000000c0d097221 */ /* 0x004fce0000010000 */
.L_x_4858:
        /* <DEDUP_REMOVED lines=186> */
[----:B------:R1:W-:Y:S04]  /*2a3d0*/  STS.64 [R20], R140 ;  /* 0x0000008c14007388 */ /* 0x0003e80000000a00 */
        /* <DEDUP_REMOVED lines=53> */
[----:B-1----:R-:W4:Y:S04]  /*2a730*/  LD.E.64 R140, desc[UR12][R6.64+0xb0] ;  /* 0x0000b00c068c7980 */ /* 0x002f28000c101b00 */
[----:B--2---:R-:W2:Y:S01]  /*2a740*/  LD.E R16, desc[UR10][R6.64+0x60] ;  /* 0x0000600a06107980 */ /* 0x004ea2000c101900 */
[----:B---3--:R-:W-:Y:S01]  /*2a750*/  @P3 MUFU.LG2 R20, R8 ;  /* 0x0000000800143308 */ /* 0x008fe20000000c00 */
[----:B------:R-:W-:-:S02]  /*2a760*/  SHF.L.U32 R17, R2, 0x6, RZ ;  /* 0x0000000602117819 */ /* 0x000fc400000006ff */
[----:B------:R1:W5:Y:S04]  /*2a770*/  LD.E.64 R142, desc[UR10][R6.64+0x78] ;  /* 0x0000780a068e7980 */ /* 0x000368000c101b00 */
[----:B------:R1:W5:Y:S01]  /*2a780*/  LD.E.64 R144, desc[UR10][R6.64+0xa8] ;  /* 0x0000a80a06907980 */ /* 0x000362000c101b00 */
[----:B----4-:R3:W4:Y:S01]  /*2a790*/  @P4 MUFU.LG2 R21, R9 ;  /* 0x0000000900154308 */ /* 0x0107220000000c00 */
[----:B------:R-:W-:Y:S02]  /*2a7a0*/  LOP3.LUT R17, R17, 0x1c0, RZ, 0xc0, !PT ;  /* 0x000001c011117812 */ /* 0x000fe400078ec0ff */
[----:B---3--:R-:W-:-:S04]  /*2a7b0*/  LEA.HI R9, R13, R12, RZ, 0x4 ;  /* 0x0000000c0d097211 */ /* 0x008fc800078f20ff */
[----:B------:R-:W-:-:S04]  /*2a7c0*/  LOP3.LUT R9, R9, 0xfffffff0, RZ, 0xc0, !PT ;  /* 0xfffffff009097812 */ /* 0x000fc800078ec0ff */
[----:B------:R-:W-:Y:S02]  /*2a7d0*/  IADD3 R8, -R9, R12, RZ ;  /* 0x0000000c09087210 */ /* 0x000fe40007ffe1ff */
[----:B------:R1:W5:Y:S01]  /*2a7e0*/  LD.E R9, desc[UR12][R6.64+0xcc] ;  /* 0x0000cc0c06097980 */ /* 0x000362000c101900 */
[----:B------:R-:W-:Y:S01]  /*2a7f0*/  SHF.R.S32.HI R13, RZ, 0x1f, R14 ;  /* 0x0000001fff0d7819 */ /* 0x000fe2000001140e */
[----:B----4-:R-:W-:Y:S01]  /*2a800*/  @P4 FMUL.FTZ R21, R21, 0.69314718246459960938 ;  /* 0x3f31721815154820 */ /* 0x010fe20000410000 */
        /* <DEDUP_REMOVED lines=10> */
[C---:B------:R-:W-:Y:S01]  /*2a8b0*/  @P4 FFMA.FTZ R10, R3.reuse, R165, R21 ;  /* 0x000000a5030a4223 */ /* 0x040fe20000010015 */
        /* <DEDUP_REMOVED lines=11> */
[----:B------:R1:W3:Y:S04]  /*2a970*/  LDS.128 R136, [R3] ;  /* 0x0000000003887984 */ /* 0x0002e80000000c00 */
        /* <DEDUP_REMOVED lines=31> */
[----:B--2---:R-:W-:Y:S01]  /*2ab70*/  IMAD R16, R140, R16, R245 ;  /* 0x000000108c107224 */ /* 0x004fe200078e02f5 */
[----:B------:R-:W-:-:S03]  /*2ab80*/  LEA R140, R13, R0, 0x4 ;  /* 0x000000000d8c7211 */ /* 0x000fc600078e20ff */
[----:B------:R-:W-:Y:S02]  /*2ab90*/  IMAD R141, R141, R16, R12 ;  /* 0x000000108d8d7224 */ /* 0x000fe400078e020c */
[----:B------:R2:W1:Y:S04]  /*2aba0*/  LDS.128 R16, [R3+0xf000] ;  /* 0x00f0000003107984 */ /* 0x0004680000000c00 */
[----:B------:R2:W1:Y:S01]  /*2abb0*/  LDS.128 R12, [R3+0xf800] ;  /* 0x00f80000030c7984 */ /* 0x0004620000000c00 */
[----:B---34-:R-:W-:Y:S05]  /*2abc0*/  @P0 BRA `(.L_x_4839) ;  /* 0x00000000003c0947 */ /* 0x018fea0003800000 */
[----:B------:R-:W-:Y:S02]  /*2abd0*/  IMAD R0, R243, -0x40, R244 ;  /* 0xffffffc0f3007824 */ /* 0x000fe400078e02f4 */
[----:B-12---:R-:W-:-:S03]  /*2abe0*/  VIADD R3, R140, 0x8 ;  /* 0x000000088c037836 */ /* 0x006fc60000000000 */
        /* <DEDUP_REMOVED lines=13> */
.L_x_4839:
[----:B------:R-:W-:Y:S05]  /*2acc0*/  BSYNC B0 ;  /* 0x0000000000007941 */ /* 0x000fea0003800000 */
.L_x_4838:
[----:B------:R-:W-:Y:S01]  /*2acd0*/  R2UR UR4, R4 ;  /* 0x00000000040472ca */ /* 0x000fe200000e0000 */
[----:B---3--:R-:W-:Y:S01]  /*2ace0*/  IMAD.SHL.U32 R10, R8, 0x4, RZ ;  /* 0x00000004080a7824 */ /* 0x008fe200078e00ff */
[----:B------:R-:W-:-:S04]  /*2acf0*/  R2UR UR5, R5 ;  /* 0x00000000050572ca */ /* 0x000fc800000e0000 */
[--C-:B------:R-:W-:Y:S01]  /*2ad00*/  SHF.R.S32.HI R11, RZ, 0x1f, R10.reuse ;  /* 0x0000001fff0b7819 */ /* 0x100fe2000001140a */
[----:B-----5:R-:W-:Y:S02]  /*2ad10*/  IMAD R9, R141, R9, RZ ;  /* 0x000000098d097224 */ /* 0x020fe400078e02ff */
[----:B------:R-:W-:-:S06]  /*2ad20*/  IMAD.WIDE R140, R2, 0x100, R10 ;  /* 0x00000100028c7825 */ /* 0x000fcc00078e020a */
[----:B-1----:R1:W5:Y:S01]  /*2ad30*/  LD.E R6, desc[UR4][R6.64+0xc0] ;  /* 0x0000c00406067980 */ /* 0x002362000c101900 */
[----:B------:R-:W-:Y:S01]  /*2ad40*/  IMAD R243, R243, -0x40, R244 ;  /* 0xffffffc0f3f37824 */ /* 0x000fe200078e02f4 */
[----:B------:R-:W-:Y:S01]  /*2ad50*/  IADD3 R8, P3, R140, R9, RZ ;  /* 0x000000098c087210 */ /* 0x000fe20007f7e0ff */
[C---:B------:R-:W-:Y:S01]  /*2ad60*/  VIADD R0, R2.reuse, 0x18 ;  /* 0x0000001802007836 */ /* 0x040fe20000000000 */
[----:B------:R-:W-:Y:S01]  /*2ad70*/  BSSY B0, `(.L_x_4840) ;  /* 0x0000028000007945 */ /* 0x000fe20003800000 */
[----:B--2---:R-:W-:Y:S01]  /*2ad80*/  VIADD R3, R2, 0x10 ;  /* 0x0000001002037836 */ /* 0x004fe20000000000 */
        /* <DEDUP_REMOVED lines=38> */
.L_x_4841:
[----:B------:R-:W-:Y:S05]  /*2aff0*/  BSYNC B0 ;  /* 0x0000000000007941 */ /* 0x000fea0003800000 */
.L_x_4840:
        /* <DEDUP_REMOVED lines=21> */
.L_x_4843:
[----:B------:R-:W-:Y:S05]  /*2b150*/  BSYNC B0 ;  /* 0x0000000000007941 */ /* 0x000fea0003800000 */
.L_x_4842:
        /* <DEDUP_REMOVED lines=20> */
.L_x_4845:
[----:B------:R-:W-:Y:S05]  /*2b2a0*/  BSYNC B0 ;  /* 0x0000000000007941 */ /* 0x000fea0003800000 */
.L_x_4844:
        /* <DEDUP_REMOVED lines=20> */
.L_x_4847:
[----:B------:R-:W-:Y:S05]  /*2b3f0*/  BSYNC B0 ;  /* 0x0000000000007941 */ /* 0x000fea0003800000 */
.L_x_4846:
        /* <DEDUP_REMOVED lines=20> */
.L_x_4849:
[----:B------:R-:W-:Y:S05]  /*2b540*/  BSYNC B0 ;  /* 0x0000000000007941 */ /* 0x000fea0003800000 */
.L_x_4848:
        /* <DEDUP_REMOVED lines=20> */
.L_x_4851:
[----:B------:R-:W-:Y:S05]  /*2b690*/  BSYNC B0 ;  /* 0x0000000000007941 */ /* 0x000fea0003800000 */
.L_x_4850:
        /* <DEDUP_REMOVED lines=20> */
.L_x_4853:
[----:B------:R-:W-:Y:S05]  /*2b7e0*/  BSYNC B0 ;  /* 0x0000000000007941 */ /* 0x000fea0003800000 */
.L_x_4852:
[----:B------:R-:W-:Y:S02]  /*2b7f0*/  MOV R2, R242 ;  /* 0x000000f200027202 */ /* 0x000fe40000000f00 */
[----:B------:R-:W-:-:S04]  /*2b800*/  MOV R3, 0x0 ;  /* 0x0000000000037802 */ /* 0x000fc80000000f00 */
[----:B-12345:R-:W-:Y:S05]  /*2b810*/  @P4 RET.REL.NODEC R2 `(_ZN5flash24flash_fwd_splitkv_kernelI23Flash_fwd_kernel_traitsILi256ELi64ELi64ELi4ELb0ELb0EN7cutlass6half_tE19Flash_kernel_traitsILi256ELi64ELi64ELi4ES3_EELb1ELb0ELb1ELb0ELb0ELb1ELb1ELb1EEEvNS_16Flash_fwd_paramsE) ;  /* 0xfffffd4402f84950 */ /* 0x03efea0003c3ffff */
        /* <DEDUP_REMOVED lines=17> */
[----:B-1----:R-:W-:Y:S05]  /*2b930*/  @P0 RET.REL.NODEC R2 `(_ZN5flash24flash_fwd_splitkv_kernelI23Flash_fwd_kernel_traitsILi256ELi64ELi64ELi4ELb0ELb0EN7cutlass6half_tE19Flash_kernel_traitsILi256ELi64ELi64ELi4ES3_EELb1ELb0ELb1ELb0ELb0ELb1ELb1ELb1EEEvNS_16Flash_fwd_paramsE) ;  /* 0xfffffd4402b00950 */ /* 0x002fea0003c3ffff */
[----:B------:R-:W-:Y:S01]  /*2b940*/  R2UR UR4, R4 ;  /* 0x00000000040472ca */ /* 0x000fe200000e0000 */
[----:B------:R-:W-:Y:S01]  /*2b950*/  IMAD.MOV.U32 R243, RZ, RZ, 0x0 ;  /* 0x00000000fff37424 */ /* 0x000fe200078e00ff */
[----:B------:R-:W-:-:S13]  /*2b960*/  R2UR UR5, R5 ;  /* 0x00000000050572ca */ /* 0x000fda00000e0000 */
[----:B------:R1:W-:Y:S02]  /*2b970*/  ST.E.128 desc[UR4][R140.64+0xe300], R12 ;  /* 0x00e3000c8c007985 */ /* 0x0003e4000c101d04 */
[----:B-1----:R-:W-:Y:S05]  /*2b980*/  RET.REL.NODEC R242 `(_ZN5flash24flash_fwd_splitkv_kernelI23Flash_fwd_kernel_traitsILi256ELi64ELi64ELi4ELb0ELb0EN7cutlass6half_tE19Flash_kernel_traitsILi256ELi64ELi64ELi4ES3_EELb1ELb0ELb1ELb0ELb0ELb1ELb1ELb1EEEvNS_16Flash_fwd_paramsE) ;  /* 0xfffffd44f29c7950 */ /* 0x002fea0003c3ffff */
.L_x_4837:
[----:B------:R-:W-:Y:S01]  /*2b990*/  MOV R8, 0x1f ;  /* 0x0000001f00087802 */ /* 0x000fe20000000f00 */
[----:B------:R-:W-:Y:S01]  /*2b9a0*/  IMAD.MOV.U32 R9, RZ, RZ, 0x2 ;  /* 0x00000002ff097424 */ /* 0x000fe200078e00ff */
[----:B-----5:R-:W-:Y:S01]  /*2b9b0*/  MOV R11, R14 ;  /* 0x0000000e000b7202 */ /* 0x020fe20000000f00 */
[----:B------:R-:W-:-:S07]  /*2b9c0*/  IMAD.MOV.U32 R10, RZ, RZ, -0x1 ;  /* 0xffffffffff0a7424 */ /* 0x000fce00078e00ff */
[----:B-1----:R-:W-:Y:S05]  /*2b9d0*/  WARPSYNC.COLLECTIVE R10, `(.L_x_4854) ;  /* 0x000000000a087348 */ /* 0x002fea0003c00000 */
[----:B------:R2:W3:Y:S02]  /*2b9e0*/  SHFL.BFLY P0, R8, R11, R9, R8 ;  /* 0x0c0000090b087389 */ /* 0x0004e40000000008 */
[----:B-123--:R-:W-:Y:S01]  /*2b9f0*/  ENDCOLLECTIVE ;  /* 0x000000000000791b */ /* 0x00efe20003800000 */
.L_x_4854:
        /* <DEDUP_REMOVED lines=8> */
.L_x_4855:
[----:B------:R-:W-:Y:S01]  /*2ba80*/  MOV R12, R8 ;  /* 0x00000008000c7202 */ /* 0x000fe20000000f00 */
[----:B------:R-:W-:Y:S01]  /*2ba90*/  IMAD.MOV.U32 R11, RZ, RZ, R252 ;  /* 0x000000ffff0b7224 */ /* 0x000fe200078e00fc */
[----:B------:R-:W-:Y:S02]  /*2baa0*/  MOV R8, 0x1f ;  /* 0x0000001f00087802 */ /* 0x000fe40000000f00 */
[----:B------:R-:W-:-:S07]  /*2bab0*/  MOV R9, 0x2 ;  /* 0x0000000200097802 */ /* 0x000fce0000000f00 */
[----:B------:R-:W-:Y:S05]  /*2bac0*/  WARPSYNC.COLLECTIVE R10, `(.L_x_4856) ;  /* 0x000000000a087348 */ /* 0x000fea0003c00000 */
[----:B------:R1:W2:Y:S02]  /*2bad0*/  SHFL.BFLY P0, R8, R11, R9, R8 ;  /* 0x0c0000090b087389 */ /* 0x0002a40000000008 */
[----:B-12---:R-:W-:Y:S01]  /*2bae0*/  ENDCOLLECTIVE ;  /* 0x000000000000791b */ /* 0x006fe20003800000 */
.L_x_4856:
[----:B------:R-:W-:Y:S01]  /*2baf0*/  FADD.FTZ R252, R8, R252 ;  /* 0x000000fc08fc7221 */ /* 0x000fe20000010000 */
[----:B------:R-:W-:Y:S02]  /*2bb00*/  MOV R8, 0x1f ;  /* 0x0000001f00087802 */ /* 0x000fe40000000f00 */
[----:B------:R-:W-:Y:S01]  /*2bb10*/  MOV R9, 0x1 ;  /* 0x0000000100097802 */ /* 0x000fe20000000f00 */
[----:B------:R-:W-:-:S07]  /*2bb20*/  IMAD.MOV.U32 R11, RZ, RZ, R252 ;  /* 0x000000ffff0b7224 */ /* 0x000fce00078e00fc */
[----:B------:R-:W-:Y:S05]  /*2bb30*/  WARPSYNC.COLLECTIVE R10, `(.L_x_4857) ;  /* 0x000000000a087348 */ /* 0x000fea0003c00000 */
[----:B------:R1:W2:Y:S02]  /*2bb40*/  SHFL.BFLY P0, R8, R11, R9, R8 ;  /* 0x0c0000090b087389 */ /* 0x0002a40000000008 */
[----:B-12---:R-:W-:Y:S01]  /*2bb50*/  ENDCOLLECTIVE ;  /* 0x000000000000791b */ /* 0x006fe20003800000 */
.L_x_4857:
[----:B------:R-:W-:Y:S01]  /*2bb60*/  FADD.FTZ R9, R13, R12 ;  /* 0x0000000c0d097221 */ /* 0x000fe20000010000 */
[----:B------:R-:W-:Y:S06]  /*2bb70*/  BRA `(.L_x_4858) ;  /* 0xffffffdc002c7947 */ /* 0x000fec000383ffff */
.L_x_4859:
        /* <DEDUP_REMOVED lines=16> */
.L_x_4882:


//--------------------- .nv.shared._ZN5flash32flash_fwd_splitkv_combine_kernelI23Flash_fwd_kernel_traitsILi256ELi64ELi64ELi4ELb0ELb0EN7cutlass6half_tE19Flash_kernel_traitsILi256ELi64ELi64ELi4ES3_EELi4ELi7ELb0EEEvNS_16Flash_fwd_paramsE --------------------------
	.section	.nv.shared._ZN5flash32flash_fwd_splitkv_combine_kernelI23Flash_fwd_kernel_traitsILi256ELi64ELi64ELi4ELb0ELb0EN7cutlass6half_tE19Flash_kernel_traitsILi256ELi64ELi64ELi4ES3_EELi4ELi7ELb0EEEvNS_16Flash_fwd_paramsE,"aw",@nobits
	.sectionflags	@""
	.align	16
.nv.shared._ZN5flash32flash_fwd_splitkv_combine_kernelI23Flash_fwd_kernel_traitsILi256ELi64ELi64ELi4ELb0ELb0EN7cutlass6half_tE19Flash_kernel_traitsILi256ELi64ELi64ELi4ES3_EELi4ELi7ELb0EEEvNS_16Flash_fwd_paramsE:
	.zero		3584


//--------------------- .nv.shared.reserved.0     --------------------------
	.section	.nv.shared.reserved.0,"aw",@nobits
	.weak		__nv_reservedSMEM_offset_0_alias
	.size		__nv_reservedSMEM_offset_0_alias, 0, 0
	.other		__nv_reservedSMEM_offset_0_alias,@"STO_CUDA_RESERVED_SHARED STV_DEFAULT"
__nv_reservedSMEM_offset_0_alias:
	.zero		0


//--------------------- .nv.global                --------------------------
	.section	.nv.global,"aw",@nobits
.nv.global:
	.type		_ZN79_INTERNAL_7a85c845_43_flash_fwd_split_hdim256_fp16_causal_sm80_cu_4022bc09_28164cute1_E,@object
	.size		_ZN79_INTERNAL_7a85c845_43_flash_fwd_split_hdim256_fp16_causal_sm80_cu_4022bc09_28164cute1_E,(_ZN79_INTERNAL_7a85c845_43_flash_fwd_split_hdim256_fp16_causal_sm80_cu_4022bc09_28164cuda3std3__45__cpo6cbeginE - _ZN79_INTERNAL_7a85c845_43_flash_fwd_split_hdim256_fp16_causal_sm80_cu_4022bc09_28164cute1_E)
_ZN79_INTERNAL_7a85c845_43_flash_fwd_split_hdim256_fp16_causal_sm80_cu_4022bc09_28164cute1_E:
	.zero		1
	.type		_ZN79_INTERNAL_7a85c845_43_flash_fwd_split_hdim256_fp16_causal_sm80_cu_4022bc09_28164cuda3std3__45__cpo6cbeginE,@object
	.size		_ZN79_INTERNAL_7a85c845_43_flash_fwd_split_hdim256_fp16_causal_sm80_cu_4022bc09_28164cuda3std3__45__cpo6cbeginE,(_ZN79_INTERNAL_7a85c845_43_flash_fwd_split_hdim256_fp16_causal_sm80_cu_4022bc09_28164cuda3std3__48in_placeE - _ZN79_INTERNAL_7a85c845_43_flash_fwd_split_hdim256_fp16_causal_sm80_cu_4022bc09_28164cuda3std3__45__cpo6cbeginE)
_ZN79_INTERNAL_7a85c845_43_flash_fwd_split_hdim256_fp16_causal_sm80_cu_4022bc09_28164cuda3std3__45__cpo6cbeginE:
	.zero		1
	.type		_ZN79_INTERNAL_7a85c845_43_flash_fwd_split_hdim256_fp16_causal_sm80_cu_4022bc09_28164cuda3std3__48in_placeE,@object
	.size		_ZN79_INTERNAL_7a85c845_43_flash_fwd_split_hdim256_fp16_causal_sm80_cu_4022bc09_28164cuda3std3__48in_placeE,(_ZN79_INTERNAL_7a85c845_43_flash_fwd_split_hdim256_fp16_causal_sm80_cu_4022bc09_28164cuda3std6ranges3__45__cpo9iter_moveE - _ZN79_INTERNAL_7a85c845_43_flash_fwd_split_hdim256_fp16_causal_sm80_cu_4022bc09_28164cuda3std3__48in_placeE)
_ZN79_INTERNAL_7a85c845_43_flash_fwd_split_hdim256_fp16_causal_sm80_cu_4022bc09_28164cuda3std3__48in_placeE:
	.zero		1
	.type		_ZN79_INTERNAL_7a85c845_43_flash_fwd_split_hdim256_fp16_causal_sm80_cu_4022bc09_28164cuda3std6ranges3__45__cpo9iter_moveE,@object
	.size		_ZN79_INTERNAL_7a85c845_43_flash_fwd_split_hdim256_fp16_causal_sm80_cu_4022bc09_28164cuda3std6ranges3__45__cpo9iter_moveE,(_ZN79_INTERNAL_7a85c845_43_flash_fwd_split_hdim256_fp16_causal_sm80_cu_4022bc09_28164cuda3std3__45__cpo5beginE - _ZN79_INTERNAL_7a85c845_43_flash_fwd_split_hdim256_fp16_causal_sm80_cu_4022bc09_28164cuda3std6ranges3__45__cpo9iter_moveE)
_ZN79_INTERNAL_7a85c845_43_flash_fwd_split_hdim256_fp16_causal_sm80_cu_4022bc09_28164cuda3std6ranges3__45__cpo9iter_moveE:
	.zero		1
	.type		_ZN79_INTERNAL_7a85c845_43_flash_fwd_split_hdim256_fp16_causal_sm80_cu_4022bc09_28164cuda3std3__45__cpo5beginE,@object
	.size		_ZN79_INTERNAL_7a85c845_43_flash_fwd_split_hdim256_fp16_causal_sm80_cu_4022bc09_28164cuda3std3__45__cpo5beginE,(_ZN79_INTERNAL_7a85c845_43_flash_fwd_split_hdim256_fp16_causal_sm80_cu_4022bc09_28164cuda3std3__481_GLOBAL__N__7a85c845_43_flash_fwd_split_hdim256_fp16_causal_sm80_cu_4022bc09_28166ignoreE - _ZN79_INTERNAL_7a85c845_43_flash_fwd_split_hdim256_fp16_causal_sm80_cu_4022bc09_28164cuda3std3__45__cpo5beginE)
_ZN79_INTERNAL_7a85c845_43_flash_fwd_split_hdim256_fp16_causal_sm80_cu_4022bc09_28164cuda3std3__45__cpo5beginE:
	.zero		1
	.type		_ZN79_INTERNAL_7a85c845_43_flash_fwd_split_hdim256_fp16_causal_sm80_cu_4022bc09_28164cuda3std3__481_GLOBAL__N__7a85c845_43_flash_fwd_split_hdim256_fp16_causal_sm80_cu_4022bc09_28166ignoreE,@object
	.size		_ZN79_INTERNAL_7a85c845_43_flash_fwd_split_hdim256_fp16_causal_sm80_cu_4022bc09_28164cuda3std3__481_GLOBAL__N__7a85c845_43_flash_fwd_split_hdim256_fp16_causal_sm80_cu_4022bc09_28166ignoreE,(_ZN79_INTERNAL_7a85c845_43_flash_fwd_split_hdim256_fp16_causal_sm80_cu_4022bc09_28164cute7productE - _ZN79_INTERNAL_7a85c845_43_flash_fwd_split_hdim256_fp16_causal_sm80_cu_4022bc09_28164cuda3std3__481_GLOBAL__N__7a85c845_43_flash_fwd_split_hdim256_fp16_causal_sm80_cu_4022bc09_28166ignoreE)
_ZN79_INTERNAL_7a85c845_43_flash_fwd_split_hdim256_fp16_causal_sm80_cu_4022bc09_28164cuda3std3__481_GLOBAL__N__7a85c845_43_flash_fwd_split_hdim256_fp16_causal_sm80_cu_4022bc09_28166ignoreE:
	.zero		1
	.type		_ZN79_INTERNAL_7a85c845_43_flash_fwd_split_hdim256_fp16_causal_sm80_cu_4022bc09_28164cute7productE,@object
	.size		_ZN79_INTERNAL_7a85c845_43_flash_fwd_split_hdim256_fp16_causal_sm80_cu_4022bc09_28164cute7productE,(_ZN79_INTERNAL_7a85c845_43_flash_fwd_split_hdim256_fp16_causal_sm80_cu_4022bc09_28164cuda3std3__45__cpo3endE - _ZN79_INTERNAL_7a85c845_43_flash_fwd_split_hdim256_fp16_causal_sm80_cu_4022bc09_28164cute7productE)
_ZN79_INTERNAL_7a85c845_43_flash_fwd_split_hdim256_fp16_causal_sm80_cu_4022bc09_28164cute7productE:
	.zero		1
	.type		_ZN79_INTERNAL_7a85c845_43_flash_fwd_split_hdim256_fp16_causal_sm80_cu_4022bc09_28164cuda3std3__45__cpo3endE,@object
	.size		_ZN79_INTERNAL_7a85c845_43_flash_fwd_split_hdim256_fp16_causal_sm80_cu_4022bc09_28164cuda3std3__45__cpo3endE,(_ZN79_INTERNAL_7a85c845_43_flash_fwd_split_hdim256_fp16_causal_sm80_cu_4022bc09_28164cuda3std3__419piecewise_constructE - _ZN79_INTERNAL_7a85c845_43_flash_fwd_split_hdim256_fp16_causal_sm80_cu_4022bc09_28164cuda3std3__45__cpo3endE)
_ZN79_INTERNAL_7a85c845_43_flash_fwd_split_hdim256_fp16_causal_sm80_cu_4022bc09_28164cuda3std3__45__cpo3endE:
	.zero		1
	.type		_ZN79_INTERNAL_7a85c845_43_flash_fwd_split_hdim256_fp16_causal_sm80_cu_4022bc09_28164cuda3std3__419piecewise_constructE,@object
	.size		_ZN79_INTERNAL_7a85c845_43_flash_fwd_split_hdim256_fp16_causal_sm80_cu_4022bc09_28164cuda3std3__419piecewise_constructE,(_ZN79_INTERNAL_7a85c845_43_flash_fwd_split_hdim256_fp16_causal_sm80_cu_4022bc09_28164cuda3std3__45__cpo4cendE - _ZN79_INTERNAL_7a85c845_43_flash_fwd_split_hdim256_fp16_causal_sm80_cu_4022bc09_28164cuda3std3__419piecewise_constructE)
_ZN79_INTERNAL_7a85c845_43_flash_fwd_split_hdim256_fp16_causal_sm80_cu_4022bc09_28164cuda3std3__419piecewise_constructE:
	.zero		1
	.type		_ZN79_INTERNAL_7a85c845_43_flash_fwd_split_hdim256_fp16_causal_sm80_cu_4022bc09_28164cuda3std3__45__cpo4cendE,@object
	.size		_ZN79_INTERNAL_7a85c845_43_flash_fwd_split_hdim256_fp16_causal_sm80_cu_4022bc09_28164cuda3std3__45__cpo4cendE,(_ZN79_INTERNAL_7a85c845_43_flash_fwd_split_hdim256_fp16_causal_sm80_cu_4022bc09_28164cuda3std6ranges3__45__cpo4swapE - _ZN79_INTERNAL_7a85c845_43_flash_fwd_split_hdim256_fp16_causal_sm80_cu_4022bc09_28164cuda3std3__45__cpo4cendE)
_ZN79_INTERNAL_7a85c845_43_flash_fwd_split_hdim256_fp16_causal_sm80_cu_4022bc09_28164cuda3std3__45__cpo4cendE:
	.zero		1
	.type		_ZN79_INTERNAL_7a85c845_43_flash_fwd_split_hdim256_fp16_causal_sm80_cu_4022bc09_28164cuda3std6ranges3__45__cpo4swapE,@object
	.size		_ZN79_INTERNAL_7a85c845_43_flash_fwd_split_hdim256_fp16_causal_sm80_cu_4022bc09_28164cuda3std6ranges3__45__cpo4swapE,(.L_7 - _ZN79_INTERNAL_7a85c845_43_flash_fwd_split_hdim256_fp16_causal_sm80_cu_4022bc09_28164cuda3std6ranges3__45__cpo4swapE)
_ZN79_INTERNAL_7a85c845_43_flash_fwd_split_hdim256_fp16_causal_sm80_cu_4022bc09_28164cuda3std6ranges3__45__cpo4swapE:
	.zero		1
.L_7:


//--------------------- .nv.shared._ZN5flash32flash_fwd_splitkv_combine_kernelI23Flash_fwd_kernel_traitsILi256ELi64ELi64ELi4ELb0ELb0EN7cutlass6half_tE19Flash_kernel_traitsILi256ELi64ELi64ELi4ES3_EELi4ELi6ELb0EEEvNS_16Flash_fwd_paramsE --------------------------
	.section	.nv.shared._ZN5flash32flash_fwd_splitkv_combine_kernelI23Flash_fwd_kernel_traitsILi256ELi64ELi64ELi4ELb0ELb0EN7cutlass6half_tE19Flash_kernel_traitsILi256ELi64ELi64ELi4ES3_EELi4ELi6ELb0EEEvNS_16Flash_fwd_paramsE,"aw",@nobits
	.sectionflags	@""
	.align	16
.nv.shared._ZN5flash32flash_fwd_splitkv_combine_kernelI23Flash_fwd_kernel_traitsILi256ELi64ELi64ELi4ELb0ELb0EN7cutlass6half_tE19Flash_kernel_traitsILi256ELi64ELi64ELi4ES3_EELi4ELi6ELb0EEEvNS_16Flash_fwd_paramsE:
	.zero		2304


//--------------------- .nv.shared._ZN5flash32flash_fwd_splitkv_combine_kernelI23Flash_fwd_kernel_traitsILi256ELi64ELi64ELi4ELb0ELb0EN7cutlass6half_tE19Flash_kernel_traitsILi256ELi64ELi64ELi4ES3_EELi4ELi5ELb0EEEvNS_16Flash_fwd_paramsE --------------------------
	.section	.nv.shared._ZN5flash32flash_fwd_splitkv_combine_kernelI23Flash_fwd_kernel_traitsILi256ELi64ELi64ELi4ELb0ELb0EN7cutlass6half_tE19Flash_kernel_traitsILi256ELi64ELi64ELi4ES3_EELi4ELi5ELb0EEEvNS_16Flash_fwd_paramsE,"aw",@nobits
	.sectionflags	@""
	.align	16
.nv.shared._ZN5flash32flash_fwd_splitkv_combine_kernelI23Flash_fwd_kernel_traitsILi256ELi64ELi64ELi4ELb0ELb0EN7cutlass6half_tE19Flash_kernel_traitsILi256ELi64ELi64ELi4ES3_EELi4ELi5ELb0EEEvNS_16Flash_fwd_paramsE:
	.zero		1664


//--------------------- .nv.shared._ZN5flash32flash_fwd_splitkv_combine_kernelI23Flash_fwd_kernel_traitsILi256ELi64ELi64ELi4ELb0ELb0EN7cutlass6half_tE19Flash_kernel_traitsILi256ELi64ELi64ELi4ES3_EELi4ELi4ELb0EEEvNS_16Flash_fwd_paramsE --------------------------
	.section	.nv.shared._ZN5flash32flash_fwd_splitkv_combine_kernelI23Flash_fwd_kernel_traitsILi256ELi64ELi64ELi4ELb0ELb0EN7cutlass6half_tE19Flash_kernel_traitsILi256ELi64ELi64ELi4ES3_EELi4ELi4ELb0EEEvNS_16Flash_fwd_paramsE,"aw",@nobits
	.sectionflags	@""
	.align	16
.nv.shared._ZN5flash32flash_fwd_splitkv_combine_kernelI23Flash_fwd_kernel_traitsILi256ELi64ELi64ELi4ELb0ELb0EN7cutlass6half_tE19Flash_kernel_traitsILi256ELi64ELi64ELi4ES3_EELi4ELi4ELb0EEEvNS_16Flash_fwd_paramsE:
	.zero		1344


//--------------------- .nv.shared._ZN5flash32flash_fwd_splitkv_combine_kernelI23Flash_fwd_kernel_traitsILi256ELi64ELi64ELi4ELb0ELb0EN7cutlass6half_tE19Flash_kernel_traitsILi256ELi64ELi64ELi4ES3_EELi4ELi3ELb0EEEvNS_16Flash_fwd_paramsE --------------------------
	.section	.nv.shared._ZN5flash32flash_fwd_splitkv_combine_kernelI23Flash_fwd_kernel_traitsILi256ELi64ELi64ELi4ELb0ELb0EN7cutlass6half_tE19Flash_kernel_traitsILi256ELi64ELi64ELi4ES3_EELi4ELi3ELb0EEEvNS_16Flash_fwd_paramsE,"aw",@nobits
	.sectionflags	@""
	.align	16
.nv.shared._ZN5flash32flash_fwd_splitkv_combine_kernelI23Flash_fwd_kernel_traitsILi256ELi64ELi64ELi4ELb0ELb0EN7cutlass6half_tE19Flash_kernel_traitsILi256ELi64ELi64ELi4ES3_EELi4ELi3ELb0EEEvNS_16Flash_fwd_paramsE:
	.zero		1184


//--------------------- .nv.shared._ZN5flash32flash_fwd_splitkv_combine_kernelI23Flash_fwd_kernel_traitsILi256ELi64ELi64ELi4ELb0ELb0EN7cutlass6half_tE19Flash_kernel_traitsILi256ELi64ELi64ELi4ES3_EELi4ELi2ELb0EEEvNS_16Flash_fwd_paramsE --------------------------
	.section	.nv.shared._ZN5flash32flash_fwd_splitkv_combine_kernelI23Flash_fwd_kernel_traitsILi256ELi64ELi64ELi4ELb0ELb0EN7cutlass6half_tE19Flash_kernel_traitsILi256ELi64ELi64ELi4ES3_EELi4ELi2ELb0EEEvNS_16Flash_fwd_paramsE,"aw",@nobits
	.sectionflags	@""
	.align	16
.nv.shared._ZN5flash32flash_fwd_splitkv_combine_kernelI23Flash_fwd_kernel_traitsILi256ELi64ELi64ELi4ELb0ELb0EN7cutlass6half_tE19Flash_kernel_traitsILi256ELi64ELi64ELi4ES3_EELi4ELi2ELb0EEEvNS_16Flash_fwd_paramsE:
	.zero		1104


//--------------------- .nv.shared._ZN5flash32flash_fwd_splitkv_combine_kernelI23Flash_fwd_kernel_traitsILi256ELi64ELi64ELi4ELb0ELb0EN7cutlass6half_tE19Flash_kernel_traitsILi256ELi64ELi64ELi4ES3_EELi4ELi1ELb0EEEvNS_16Flash_fwd_paramsE --------------------------
	.section	.nv.shared._ZN5flash32flash_fwd_splitkv_combine_kernelI23Flash_fwd_kernel_traitsILi256ELi64ELi64ELi4ELb0ELb0EN7cutlass6half_tE19Flash_kernel_traitsILi256ELi64ELi64ELi4ES3_EELi4ELi1ELb0EEEvNS_16Flash_fwd_paramsE,"aw",@nobits
	.sectionflags	@""
	.align	16
.nv.shared._ZN5flash32flash_fwd_splitkv_combine_kernelI23Flash_fwd_kernel_traitsILi256ELi64ELi64ELi4ELb0ELb0EN7cutlass6half_tE19Flash_kernel_traitsILi256ELi64ELi64ELi4ES3_EELi4ELi1ELb0EEEvNS_16Flash_fwd_paramsE:
	.zero		1072


//--------------------- .nv.shared._ZN5flash32flash_fwd_splitkv_combine_kernelI23Flash_fwd_kernel_traitsILi256ELi64ELi64ELi4ELb0ELb0EN7cutlass6half_tE19Flash_kernel_traitsILi256ELi64ELi64ELi4ES3_EELi4ELi7ELb1EEEvNS_16Flash_fwd_paramsE --------------------------
	.section	.nv.shared._ZN5flash32flash_fwd_splitkv_combine_kernelI23Flash_fwd_kernel_traitsILi256ELi64ELi64ELi4ELb0ELb0EN7cutlass6half_tE19Flash_kernel_traitsILi256ELi64ELi64ELi4ES3_EELi4ELi7ELb1EEEvNS_16Flash_fwd_paramsE,"aw",@nobits
	.sectionflags	@""
	.align	16
.nv.shared._ZN5flash32flash_fwd_splitkv_combine_kernelI23Flash_fwd_kernel_traitsILi256ELi64ELi64ELi4ELb0ELb0EN7cutlass6half_tE19Flash_kernel_traitsILi256ELi64ELi64ELi4ES3_EELi4ELi7ELb1EEEvNS_16Flash_fwd_paramsE:
	.zero		3584


//--------------------- .nv.shared._ZN5flash32flash_fwd_splitkv_combine_kernelI23Flash_fwd_kernel_traitsILi256ELi64ELi64ELi4ELb0ELb0EN7cutlass6half_tE19Flash_kernel_traitsILi256ELi64ELi64ELi4ES3_EELi4ELi6ELb1EEEvNS_16Flash_fwd_paramsE --------------------------
	.section	.nv.shared._ZN5flash32flash_fwd_splitkv_combine_kernelI23Flash_fwd_kernel_traitsILi256ELi64ELi64ELi4ELb0ELb0EN7cutlass6half_tE19Flash_kernel_traitsILi256ELi64ELi64ELi4ES3_EELi4ELi6ELb1EEEvNS_16Flash_fwd_paramsE,"aw",@nobits
	.sectionflags	@""
	.align	16
.nv.shared._ZN5flash32flash_fwd_splitkv_combine_kernelI23Flash_fwd_kernel_traitsILi256ELi64ELi64ELi4ELb0ELb0EN7cutlass6half_tE19Flash_kernel_traitsILi256ELi64ELi64ELi4ES3_EELi4ELi6ELb1EEEvNS_16Flash_fwd_paramsE:
	.zero		2304


//--------------------- .nv.shared._ZN5flash32flash_fwd_splitkv_combine_kernelI23Flash_fwd_kernel_traitsILi256ELi64ELi64ELi4ELb0ELb0EN7cutlass6half_tE19Flash_kernel_traitsILi256ELi64ELi64ELi4ES3_EELi4ELi5ELb1EEEvNS_16Flash_fwd_paramsE --------------------------
	.section	.nv.shared._ZN5flash32flash_fwd_splitkv_combine_kernelI23Flash_fwd_kernel_traitsILi256ELi64ELi64ELi4ELb0ELb0EN7cutlass6half_tE19Flash_kernel_traitsILi256ELi64ELi64ELi4ES3_EELi4ELi5ELb1EEEvNS_16Flash_fwd_paramsE,"aw",@nobits
	.sectionflags	@""
	.align	16
.nv.shared._ZN5flash32flash_fwd_splitkv_combine_kernelI23Flash_fwd_kernel_traitsILi256ELi64ELi64ELi4ELb0ELb0EN7cutlass6half_tE19Flash_kernel_traitsILi256ELi64ELi64ELi4ES3_EELi4ELi5ELb1EEEvNS_16Flash_fwd_paramsE:
	.zero		1664


//--------------------- .nv.shared._ZN5flash32flash_fwd_splitkv_combine_kernelI23Flash_fwd_kernel_traitsILi256ELi64ELi64ELi4ELb0ELb0EN7cutlass6half_tE19Flash_kernel_traitsILi256ELi64ELi64ELi4ES3_EELi4ELi4ELb1EEEvNS_16Flash_fwd_paramsE --------------------------
	.section	.nv.shared._ZN5flash32flash_fwd_splitkv_combine_kernelI23Flash_fwd_kernel_traitsILi256ELi64ELi64ELi4ELb0ELb0EN7cutlass6half_tE19Flash_kernel_traitsILi256ELi64ELi64ELi4ES3_EELi4ELi4ELb1EEEvNS_16Flash_fwd_paramsE,"aw",@nobits
	.sectionflags	@""
	.align	16
.nv.shared._ZN5flash32flash_fwd_splitkv_combine_kernelI23Flash_fwd_kernel_traitsILi256ELi64ELi64ELi4ELb0ELb0EN7cutlass6half_tE19Flash_kernel_traitsILi256ELi64ELi64ELi4ES3_EELi4ELi4ELb1EEEvNS_16Flash_fwd_paramsE:
	.zero		1344


//--------------------- .nv.shared._ZN5flash32flash_fwd_splitkv_combine_kernelI23Flash_fwd_kernel_traitsILi256ELi64ELi64ELi4ELb0ELb0EN7cutlass6half_tE19Flash_kernel_traitsILi256ELi64ELi64ELi4ES3_EELi4ELi3ELb1EEEvNS_16Flash_fwd_paramsE --------------------------
	.section	.nv.shared._ZN5flash32flash_fwd_splitkv_combine_kernelI23Flash_fwd_kernel_traitsILi256ELi64ELi64ELi4ELb0ELb0EN7cutlass6half_tE19Flash_kernel_traitsILi256ELi64ELi64ELi4ES3_EELi4ELi3ELb1EEEvNS_16Flash_fwd_paramsE,"aw",@nobits
	.sectionflags	@""
	.align	16
.nv.shared._ZN5flash32flash_fwd_splitkv_combine_kernelI23Flash_fwd_kernel_traitsILi256ELi64ELi64ELi4ELb0ELb0EN7cutlass6half_tE19Flash_kernel_traitsILi256ELi64ELi64ELi4ES3_EELi4ELi3ELb1EEEvNS_16Flash_fwd_paramsE:
	.zero		1184


//--------------------- .nv.shared._ZN5flash32flash_fwd_splitkv_combine_kernelI23Flash_fwd_kernel_traitsILi256ELi64ELi64ELi4ELb0ELb0EN7cutlass6half_tE19Flash_kernel_traitsILi256ELi64ELi64ELi4ES3_EELi4ELi2ELb1EEEvNS_16Flash_fwd_paramsE --------------------------
	.section	.nv.shared._ZN5flash32flash_fwd_splitkv_combine_kernelI23Flash_fwd_kernel_traitsILi256ELi64ELi64ELi4ELb0ELb0EN7cutlass6half_tE19Flash_kernel_traitsILi256ELi64ELi64ELi4ES3_EELi4ELi2ELb1EEEvNS_16Flash_fwd_paramsE,"aw",@nobits
	.sectionflags	@""
	.align	16
.nv.shared._ZN5flash32flash_fwd_splitkv_combine_kernelI23Flash_fwd_kernel_traitsILi256ELi64ELi64ELi4ELb0ELb0EN7cutlass6half_tE19Flash_kernel_traitsILi256ELi64ELi64ELi4ES3_EELi4ELi2ELb1EEEvNS_16Flash_fwd_paramsE:
	.zero		1104


//--------------------- .nv.shared._ZN5flash32flash_fwd_splitkv_combine_kernelI23Flash_fwd_kernel_traitsILi256ELi64ELi64ELi4ELb0ELb0EN7cutlass6half_tE19Flash_kernel_traitsILi256ELi64ELi64ELi4ES3_EELi4ELi1ELb1EEEvNS_16Flash_fwd_paramsE --------------------------
	.section	.nv.shared._ZN5flash32flash_fwd_splitkv_combine_kernelI23Flash_fwd_kernel_traitsILi256ELi64ELi64ELi4ELb0ELb0EN7cutlass6half_tE19Flash_kernel_traitsILi256ELi64ELi64ELi4ES3_EELi4ELi1ELb1EEEvNS_16Flash_fwd_paramsE,"aw",@nobits
	.sectionflags	@""
	.align	16
.nv.shared._ZN5flash32flash_fwd_splitkv_combine_kernelI23Flash_fwd_kernel_traitsILi256ELi64ELi64ELi4ELb0ELb0EN7cutlass6half_tE19Flash_kernel_traitsILi256ELi64ELi64ELi4ES3_EELi4ELi1ELb1EEEvNS_16Flash_fwd_paramsE:
	.zero		1072


//--------------------- .nv.shared._ZN5flash24flash_fwd_splitkv_kernelI23Flash_fwd_kernel_traitsILi256ELi64ELi64ELi4ELb0ELb0EN7cutlass6half_tE19Flash_kernel_traitsILi256ELi64ELi64ELi4ES3_EELb1ELb0ELb0ELb0ELb0ELb0ELb0ELb0EEEvNS_16Flash_fwd_paramsE --------------------------
	.section	.nv.shared._ZN5flash24flash_fwd_splitkv_kernelI23Flash_fwd_kernel_traitsILi256ELi64ELi64ELi4ELb0ELb0EN7cutlass6half_tE19Flash_kernel_traitsILi256ELi64ELi64ELi4ES3_EELb1ELb0ELb0ELb0ELb0ELb0ELb0ELb0EEEvNS_16Flash_fwd_paramsE,"aw",@nobits
	.sectionflags	@""
	.align	16
	.zero		1024


//--------------------- .nv.shared._ZN5flash24flash_fwd_splitkv_kernelI23Flash_fwd_kernel_traitsILi256ELi64ELi64ELi4ELb0ELb0EN7cutlass6half_tE19Flash_kernel_traitsILi256ELi64ELi64ELi4ES3_EELb1ELb0ELb0ELb0ELb0ELb1ELb0ELb0EEEvNS_16Flash_fwd_paramsE --------------------------
	.section	.nv.shared._ZN5flash24flash_fwd_splitkv_kernelI23Flash_fwd_kernel_traitsILi256ELi64ELi64ELi4ELb0ELb0EN7cutlass6half_tE19Flash_kernel_traitsILi256ELi64ELi64ELi4ES3_EELb1ELb0ELb0ELb0ELb0ELb1ELb0ELb0EEEvNS_16Flash_fwd_paramsE,"aw",@nobits
	.sectionflags	@""
	.align	16
	.zero		1024


//--------------------- .nv.shared._ZN5flash24flash_fwd_splitkv_kernelI23Flash_fwd_kernel_traitsILi256ELi64ELi64ELi4ELb0ELb0EN7cutlass6half_tE19Flash_kernel_traitsILi256ELi64ELi64ELi4ES3_EELb1ELb0ELb0ELb0ELb0ELb0ELb0ELb1EEEvNS_16Flash_fwd_paramsE --------------------------
	.section	.nv.shared._ZN5flash24flash_fwd_splitkv_kernelI23Flash_fwd_kernel_traitsILi256ELi64ELi64ELi4ELb0ELb0EN7cutlass6half_tE19Flash_kernel_traitsILi256ELi64ELi64ELi4ES3_EELb1ELb0ELb0ELb0ELb0ELb0ELb0ELb1EEEvNS_16Flash_fwd_paramsE,"aw",@nobits
	.sectionflags	@""
	.align	16
	.zero		1024


//--------------------- .nv.shared._ZN5flash24flash_fwd_splitkv_kernelI23Flash_fwd_kernel_traitsILi256ELi64ELi64ELi4ELb0ELb0EN7cutlass6half_tE19Flash_kernel_traitsILi256ELi64ELi64ELi4ES3_EELb1ELb0ELb0ELb0ELb0ELb1ELb0ELb1EEEvNS_16Flash_fwd_paramsE --------------------------
	.section	.nv.shared._ZN5flash24flash_fwd_splitkv_kernelI23Flash_fwd_kernel_traitsILi256ELi64ELi64ELi4ELb0ELb0EN7cutlass6half_tE19Flash_kernel_traitsILi256ELi64ELi64ELi4ES3_EELb1ELb0ELb0ELb0ELb0ELb1ELb0ELb1EEEvNS_16Flash_fwd_paramsE,"aw",@nobits
	.sectionflags	@""
	.align	16
	.zero		1024


//--------------------- .nv.shared._ZN5flash24flash_fwd_splitkv_kernelI23Flash_fwd_kernel_traitsILi256ELi64ELi64ELi4ELb0ELb0EN7cutlass6half_tE19Flash_kernel_traitsILi256ELi64ELi64ELi4ES3_EELb1ELb0ELb0ELb0ELb0ELb0ELb1ELb0EEEvNS_16Flash_fwd_paramsE --------------------------
	.section	.nv.shared._ZN5flash24flash_fwd_splitkv_kernelI23Flash_fwd_kernel_traitsILi256ELi64ELi64ELi4ELb0ELb0EN7cutlass6half_tE19Flash_kernel_traitsILi256ELi64ELi64ELi4ES3_EELb1ELb0ELb0ELb0ELb0ELb0ELb1ELb0EEEvNS_16Flash_fwd_paramsE,"aw",@nobits
	.sectionflags	@""
	.align	16
	.zero		1024


//--------------------- .nv.shared._ZN5flash24flash_fwd_splitkv_kernelI23Flash_fwd_kernel_traitsILi256ELi64ELi64ELi4ELb0ELb0EN7cutlass6half_tE19Flash_kernel_traitsILi256ELi64ELi64ELi4ES3_EELb1ELb0ELb0ELb0ELb0ELb1ELb1ELb0EEEvNS_16Flash_fwd_paramsE --------------------------
	.section	.nv.shared._ZN5flash24flash_fwd_splitkv_kernelI23Flash_fwd_kernel_traitsILi256ELi64ELi64ELi4ELb0ELb0EN7cutlass6half_tE19Flash_kernel_traitsILi256ELi64ELi64ELi4ES3_EELb1ELb0ELb0ELb0ELb0ELb1ELb1ELb0EEEvNS_16Flash_fwd_paramsE,"aw",@nobits
	.sectionflags	@""
	.align	16
	.zero		1024


//--------------------- .nv.shared._ZN5flash24flash_fwd_splitkv_kernelI23Flash_fwd_kernel_traitsILi256ELi64ELi64ELi4ELb0ELb0EN7cutlass6half_tE19Flash_kernel_traitsILi256ELi64ELi64ELi4ES3_EELb1ELb0ELb0ELb0ELb0ELb0ELb1ELb1EEEvNS_16Flash_fwd_paramsE --------------------------
	.section	.nv.shared._ZN5flash24flash_fwd_splitkv_kernelI23Flash_fwd_kernel_traitsILi256ELi64ELi64ELi4ELb0ELb0EN7cutlass6half_tE19Flash_kernel_traitsILi256ELi64ELi64ELi4ES3_EELb1ELb0ELb0ELb0ELb0ELb0ELb1ELb1EEEvNS_16Flash_fwd_paramsE,"aw",@nobits
	.sectionflags	@""
	.align	16
	.zero		1024


//--------------------- .nv.shared._ZN5flash24flash_fwd_splitkv_kernelI23Flash_fwd_kernel_traitsILi256ELi64ELi64ELi4ELb0ELb0EN7cutlass6half_tE19Flash_kernel_traitsILi256ELi64ELi64ELi4ES3_EELb1ELb0ELb0ELb0ELb0ELb1ELb1ELb1EEEvNS_16Flash_fwd_paramsE --------------------------
	.section	.nv.shared._ZN5flash24flash_fwd_splitkv_kernelI23Flash_fwd_kernel_traitsILi256ELi64ELi64ELi4ELb0ELb0EN7cutlass6half_tE19Flash_kernel_traitsILi256ELi64ELi64ELi4ES3_EELb1ELb0ELb0ELb0ELb0ELb1ELb1ELb1EEEvNS_16Flash_fwd_paramsE,"aw",@nobits
	.sectionflags	@""
	.align	16
	.zero		1024


//--------------------- .nv.shared._ZN5flash24flash_fwd_splitkv_kernelI23Flash_fwd_kernel_traitsILi256ELi64ELi64ELi4ELb0ELb0EN7cutlass6half_tE19Flash_kernel_traitsILi256ELi64ELi64ELi4ES3_EELb1ELb0ELb0ELb0ELb1ELb0ELb0ELb0EEEvNS_16Flash_fwd_paramsE --------------------------
	.section	.nv.shared._ZN5flash24flash_fwd_splitkv_kernelI23Flash_fwd_kernel_traitsILi256ELi64ELi64ELi4ELb0ELb0EN7cutlass6half_tE19Flash_kernel_traitsILi256ELi64ELi64ELi4ES3_EELb1ELb0ELb0ELb0ELb1ELb0ELb0ELb0EEEvNS_16Flash_fwd_paramsE,"aw",@nobits
	.sectionflags	@""
	.align	16
	.zero		1024


//--------------------- .nv.shared._ZN5flash24flash_fwd_splitkv_kernelI23Flash_fwd_kernel_traitsILi256ELi64ELi64ELi4ELb0ELb0EN7cutlass6half_tE19Flash_kernel_traitsILi256ELi64ELi64ELi4ES3_EELb1ELb0ELb0ELb0ELb1ELb1ELb0ELb0EEEvNS_16Flash_fwd_paramsE --------------------------
	.section	.nv.shared._ZN5flash24flash_fwd_splitkv_kernelI23Flash_fwd_kernel_traitsILi256ELi64ELi64ELi4ELb0ELb0EN7cutlass6half_tE19Flash_kernel_traitsILi256ELi64ELi64ELi4ES3_EELb1ELb0ELb0ELb0ELb1ELb1ELb0ELb0EEEvNS_16Flash_fwd_paramsE,"aw",@nobits
	.sectionflags	@""
	.align	16
	.zero		1024


//--------------------- .nv.shared._ZN5flash24flash_fwd_splitkv_kernelI23Flash_fwd_kernel_traitsILi256ELi64ELi64ELi4ELb0ELb0EN7cutlass6half_tE19Flash_kernel_traitsILi256ELi64ELi64ELi4ES3_EELb1ELb0ELb1ELb0ELb0ELb0ELb0ELb0EEEvNS_16Flash_fwd_paramsE --------------------------
	.section	.nv.shared._ZN5flash24flash_fwd_splitkv_kernelI23Flash_fwd_kernel_traitsILi256ELi64ELi64ELi4ELb0ELb0EN7cutlass6half_tE19Flash_kernel_traitsILi256ELi64ELi64ELi4ES3_EELb1ELb0ELb1ELb0ELb0ELb0ELb0ELb0EEEvNS_16Flash_fwd_paramsE,"aw",@nobits
	.sectionflags	@""
	.align	16
	.zero		1024


//--------------------- .nv.shared._ZN5flash24flash_fwd_splitkv_kernelI23Flash_fwd_kernel_traitsILi256ELi64ELi64ELi4ELb0ELb0EN7cutlass6half_tE19Flash_kernel_traitsILi256ELi64ELi64ELi4ES3_EELb1ELb0ELb1ELb0ELb0ELb1ELb0ELb0EEEvNS_16Flash_fwd_paramsE --------------------------
	.section	.nv.shared._ZN5flash24flash_fwd_splitkv_kernelI23Flash_fwd_kernel_traitsILi256ELi64ELi64ELi4ELb0ELb0EN7cutlass6half_tE19Flash_kernel_traitsILi256ELi64ELi64ELi4ES3_EELb1ELb0ELb1ELb0ELb0ELb1ELb0ELb0EEEvNS_16Flash_fwd_paramsE,"aw",@nobits
	.sectionflags	@""
	.align	16
	.zero		1024


//--------------------- .nv.shared._ZN5flash24flash_fwd_splitkv_kernelI23Flash_fwd_kernel_traitsILi256ELi64ELi64ELi4ELb0ELb0EN7cutlass6half_tE19Flash_kernel_traitsILi256ELi64ELi64ELi4ES3_EELb1ELb0ELb0ELb0ELb1ELb0ELb0ELb1EEEvNS_16Flash_fwd_paramsE --------------------------
	.section	.nv.shared._ZN5flash24flash_fwd_splitkv_kernelI23Flash_fwd_kernel_traitsILi256ELi64ELi64ELi4ELb0ELb0EN7cutlass6half_tE19Flash_kernel_traitsILi256ELi64ELi64ELi4ES3_EELb1ELb0ELb0ELb0ELb1ELb0ELb0ELb1EEEvNS_16Flash_fwd_paramsE,"aw",@nobits
	.sectionflags	@""
	.align	16
	.zero		1024


//--------------------- .nv.shared._ZN5flash24flash_fwd_splitkv_kernelI23Flash_fwd_kernel_traitsILi256ELi64ELi64ELi4ELb0ELb0EN7cutlass6half_tE19Flash_kernel_traitsILi256ELi64ELi64ELi4ES3_EELb1ELb0ELb0ELb0ELb1ELb1ELb0ELb1EEEvNS_16Flash_fwd_paramsE --------------------------
	.section	.nv.shared._ZN5flash24flash_fwd_splitkv_kernelI23Flash_fwd_kernel_traitsILi256ELi64ELi64ELi4ELb0ELb0EN7cutlass6half_tE19Flash_kernel_traitsILi256ELi64ELi64ELi4ES3_EELb1ELb0ELb0ELb0ELb1ELb1ELb0ELb1EEEvNS_16Flash_fwd_paramsE,"aw",@nobits
	.sectionflags	@""
	.align	16
	.zero		1024


//--------------------- .nv.shared._ZN5flash24flash_fwd_splitkv_kernelI23Flash_fwd_kernel_traitsILi256ELi64ELi64ELi4ELb0ELb0EN7cutlass6half_tE19Flash_kernel_traitsILi256ELi64ELi64ELi4ES3_EELb1ELb0ELb1ELb0ELb0ELb0ELb0ELb1EEEvNS_16Flash_fwd_paramsE --------------------------
	.section	.nv.shared._ZN5flash24flash_fwd_splitkv_kernelI23Flash_fwd_kernel_traitsILi256ELi64ELi64ELi4ELb0ELb0EN7cutlass6half_tE19Flash_kernel_traitsILi256ELi64ELi64ELi4ES3_EELb1ELb0ELb1ELb0ELb0ELb0ELb0ELb1EEEvNS_16Flash_fwd_paramsE,"aw",@nobits
	.sectionflags	@""
	.align	16
	.zero		1024


//--------------------- .nv.shared._ZN5flash24flash_fwd_splitkv_kernelI23Flash_fwd_kernel_traitsILi256ELi64ELi64ELi4ELb0ELb0EN7cutlass6half_tE19Flash_kernel_traitsILi256ELi64ELi64ELi4ES3_EELb1ELb0ELb1ELb0ELb0ELb1ELb0ELb1EEEvNS_16Flash_fwd_paramsE --------------------------
	.section	.nv.shared._ZN5flash24flash_fwd_splitkv_kernelI23Flash_fwd_kernel_traitsILi256ELi64ELi64ELi4ELb0ELb0EN7cutlass6half_tE19Flash_kernel_traitsILi256ELi64ELi64ELi4ES3_EELb1ELb0ELb1ELb0ELb0ELb1ELb0ELb1EEEvNS_16Flash_fwd_paramsE,"aw",@nobits
	.sectionflags	@""
	.align	16
	.zero		1024


//--------------------- .nv.shared._ZN5flash24flash_fwd_splitkv_kernelI23Flash_fwd_kernel_traitsILi256ELi64ELi64ELi4ELb0ELb0EN7cutlass6half_tE19Flash_kernel_traitsILi256ELi64ELi64ELi4ES3_EELb1ELb0ELb0ELb0ELb1ELb0ELb1ELb0EEEvNS_16Flash_fwd_paramsE --------------------------
	.section	.nv.shared._ZN5flash24flash_fwd_splitkv_kernelI23Flash_fwd_kernel_traitsILi256ELi64ELi64ELi4ELb0ELb0EN7cutlass6half_tE19Flash_kernel_traitsILi256ELi64ELi64ELi4ES3_EELb1ELb0ELb0ELb0ELb1ELb0ELb1ELb0EEEvNS_16Flash_fwd_paramsE,"aw",@nobits
	.sectionflags	@""
	.align	16
	.zero		1024


//--------------------- .nv.shared._ZN5flash24flash_fwd_splitkv_kernelI23Flash_fwd_kernel_traitsILi256ELi64ELi64ELi4ELb0ELb0EN7cutlass6half_tE19Flash_kernel_traitsILi256ELi64ELi64ELi4ES3_EELb1ELb0ELb0ELb0ELb1ELb1ELb1ELb0EEEvNS_16Flash_fwd_paramsE --------------------------
	.section	.nv.shared._ZN5flash24flash_fwd_splitkv_kernelI23Flash_fwd_kernel_traitsILi256ELi64ELi64ELi4ELb0ELb0EN7cutlass6half_tE19Flash_kernel_traitsILi256ELi64ELi64ELi4ES3_EELb1ELb0ELb0ELb0ELb1ELb1ELb1ELb0EEEvNS_16Flash_fwd_paramsE,"aw",@nobits
	.sectionflags	@""
	.align	16
	.zero		1024


//--------------------- .nv.shared._ZN5flash24flash_fwd_splitkv_kernelI23Flash_fwd_kernel_traitsILi256ELi64ELi64ELi4ELb0ELb0EN7cutlass6half_tE19Flash_kernel_traitsILi256ELi64ELi64ELi4ES3_EELb1ELb0ELb1ELb0ELb0ELb0ELb1ELb0EEEvNS_16Flash_fwd_paramsE --------------------------
	.section	.nv.shared._ZN5flash24flash_fwd_splitkv_kernelI23Flash_fwd_kernel_traitsILi256ELi64ELi64ELi4ELb0ELb0EN7cutlass6half_tE19Flash_kernel_traitsILi256ELi64ELi64ELi4ES3_EELb1ELb0ELb1ELb0ELb0ELb0ELb1ELb0EEEvNS_16Flash_fwd_paramsE,"aw",@nobits
	.sectionflags	@""
	.align	16
	.zero		1024


//--------------------- .nv.shared._ZN5flash24flash_fwd_splitkv_kernelI23Flash_fwd_kernel_traitsILi256ELi64ELi64ELi4ELb0ELb0EN7cutlass6half_tE19Flash_kernel_traitsILi256ELi64ELi64ELi4ES3_EELb1ELb0ELb1ELb0ELb0ELb1ELb1ELb0EEEvNS_16Flash_fwd_paramsE --------------------------
	.section	.nv.shared._ZN5flash24flash_fwd_splitkv_kernelI23Flash_fwd_kernel_traitsILi256ELi64ELi64ELi4ELb0ELb0EN7cutlass6half_tE19Flash_kernel_traitsILi256ELi64ELi64ELi4ES3_EELb1ELb0ELb1ELb0ELb0ELb1ELb1ELb0EEEvNS_16Flash_fwd_paramsE,"aw",@nobits
	.sectionflags	@""
	.align	16
	.zero		1024


//--------------------- .nv.shared._ZN5flash24flash_fwd_splitkv_kernelI23Flash_fwd_kernel_traitsILi256ELi64ELi64ELi4ELb0ELb0EN7cutlass6half_tE19Flash_kernel_traitsILi256ELi64ELi64ELi4ES3_EELb1ELb0ELb0ELb0ELb1ELb0ELb1ELb1EEEvNS_16Flash_fwd_paramsE --------------------------
	.section	.nv.shared._ZN5flash24flash_fwd_splitkv_kernelI23Flash_fwd_kernel_traitsILi256ELi64ELi64ELi4ELb0ELb0EN7cutlass6half_tE19Flash_kernel_traitsILi256ELi64ELi64ELi4ES3_EELb1ELb0ELb0ELb0ELb1ELb0ELb1ELb1EEEvNS_16Flash_fwd_paramsE,"aw",@nobits
	.sectionflags	@""
	.align	16
	.zero		1024


//--------------------- .nv.shared._ZN5flash24flash_fwd_splitkv_kernelI23Flash_fwd_kernel_traitsILi256ELi64ELi64ELi4ELb0ELb0EN7cutlass6half_tE19Flash_kernel_traitsILi256ELi64ELi64ELi4ES3_EELb1ELb0ELb0ELb0ELb1ELb1ELb1ELb1EEEvNS_16Flash_fwd_paramsE --------------------------
	.section	.nv.shared._ZN5flash24flash_fwd_splitkv_kernelI23Flash_fwd_kernel_traitsILi256ELi64ELi64ELi4ELb0ELb0EN7cutlass6half_tE19Flash_kernel_traitsILi256ELi64ELi64ELi4ES3_EELb1ELb0ELb0ELb0ELb1ELb1ELb1ELb1EEEvNS_16Flash_fwd_paramsE,"aw",@nobits
	.sectionflags	@""
	.align	16
	.zero		1024


//--------------------- .nv.shared._ZN5flash24flash_fwd_splitkv_kernelI23Flash_fwd_kernel_traitsILi256ELi64ELi64ELi4ELb0ELb0EN7cutlass6half_tE19Flash_kernel_traitsILi256ELi64ELi64ELi4ES3_EELb1ELb0ELb1ELb0ELb0ELb0ELb1ELb1EEEvNS_16Flash_fwd_paramsE --------------------------
	.section	.nv.shared._ZN5flash24flash_fwd_splitkv_kernelI23Flash_fwd_kernel_traitsILi256ELi64ELi64ELi4ELb0ELb0EN7cutlass6half_tE19Flash_kernel_traitsILi256ELi64ELi64ELi4ES3_EELb1ELb0ELb1ELb0ELb0ELb0ELb1ELb1EEEvNS_16Flash_fwd_paramsE,"aw",@nobits
	.sectionflags	@""
	.align	16
	.zero		1024


//--------------------- .nv.shared._ZN5flash24flash_fwd_splitkv_kernelI23Flash_fwd_kernel_traitsILi256ELi64ELi64ELi4ELb0ELb0EN7cutlass6half_tE19Flash_kernel_traitsILi256ELi64ELi64ELi4ES3_EELb1ELb0ELb1ELb0ELb0ELb1ELb1ELb1EEEvNS_16Flash_fwd_paramsE --------------------------
	.section	.nv.shared._ZN5flash24flash_fwd_splitkv_kernelI23Flash_fwd_kernel_traitsILi256ELi64ELi64ELi4ELb0ELb0EN7cutlass6half_tE19Flash_kernel_traitsILi256ELi64ELi64ELi4ES3_EELb1ELb0ELb1ELb0ELb0ELb1ELb1ELb1EEEvNS_16Flash_fwd_paramsE,"aw",@nobits
	.sectionflags	@""
	.align	16
	.zero		1024


//--------------------- .nv.constant0._ZN5flash32flash_fwd_splitkv_combine_kernelI23Flash_fwd_kernel_traitsILi256ELi64ELi64ELi4ELb0ELb0EN7cutlass6half_tE19Flash_kernel_traitsILi256ELi64ELi64ELi4ES3_EELi4ELi7ELb0EEEvNS_16Flash_fwd_paramsE --------------------------
	.section	.nv.constant0._ZN5flash32flash_fwd_splitkv_combine_kernelI23Flash_fwd_kernel_traitsILi256ELi64ELi64ELi4ELb0ELb0EN7cutlass6half_tE19Flash_kernel_traitsILi256ELi64ELi64ELi4ES3_EELi4ELi7ELb0EEEvNS_16Flash_fwd_paramsE,"a",@progbits
	.sectionflags	@""
	.align	4
.nv.constant0._ZN5flash32flash_fwd_splitkv_combine_kernelI23Flash_fwd_kernel_traitsILi256ELi64ELi64ELi4ELb0ELb0EN7cutlass6half_tE19Flash_kernel_traitsILi256ELi64ELi64ELi4ES3_EELi4ELi7ELb0EEEvNS_16Flash_fwd_paramsE:
	.zero		992


//--------------------- .nv.constant0._ZN5flash32flash_fwd_splitkv_combine_kernelI23Flash_fwd_kernel_traitsILi256ELi64ELi64ELi4ELb0ELb0EN7cutlass6half_tE19Flash_kernel_traitsILi256ELi64ELi64ELi4ES3_EELi4ELi6ELb0EEEvNS_16Flash_fwd_paramsE --------------------------
	.section	.nv.constant0._ZN5flash32flash_fwd_splitkv_combine_kernelI23Flash_fwd_kernel_traitsILi256ELi64ELi64ELi4ELb0ELb0EN7cutlass6half_tE19Flash_kernel_traitsILi256ELi64ELi64ELi4ES3_EELi4ELi6ELb0EEEvNS_16Flash_fwd_paramsE,"a",@progbits
	.sectionflags	@""
	.align	4
.nv.constant0._ZN5flash32flash_fwd_splitkv_combine_kernelI23Flash_fwd_kernel_traitsILi256ELi64ELi64ELi4ELb0ELb0EN7cutlass6half_tE19Flash_kernel_traitsILi256ELi64ELi64ELi4ES3_EELi4ELi6ELb0EEEvNS_16Flash_fwd_paramsE:
	.zero		992


//--------------------- .nv.constant0._ZN5flash32flash_fwd_splitkv_combine_kernelI23Flash_fwd_kernel_traitsILi256ELi64ELi64ELi4ELb0ELb0EN7cutlass6half_tE19Flash_kernel_traitsILi256ELi64ELi64ELi4ES3_EELi4ELi5ELb0EEEvNS_16Flash_fwd_paramsE --------------------------
	.section	.nv.constant0._ZN5flash32flash_fwd_splitkv_combine_kernelI23Flash_fwd_kernel_traitsILi256ELi64ELi64ELi4ELb0ELb0EN7cutlass6half_tE19Flash_kernel_traitsILi256ELi64ELi64ELi4ES3_EELi4ELi5ELb0EEEvNS_16Flash_fwd_paramsE,"a",@progbits
	.sectionflags	@""
	.align	4
.nv.constant0._ZN5flash32flash_fwd_splitkv_combine_kernelI23Flash_fwd_kernel_traitsILi256ELi64ELi64ELi4ELb0ELb0EN7cutlass6half_tE19Flash_kernel_traitsILi256ELi64ELi64ELi4ES3_EELi4ELi5ELb0EEEvNS_16Flash_fwd_paramsE:
	.zero		992


//--------------------- .nv.constant0._ZN5flash32flash_fwd_splitkv_combine_kernelI23Flash_fwd_kernel_traitsILi256ELi64ELi64ELi4ELb0ELb0EN7cutlass6half_tE19Flash_kernel_traitsILi256ELi64ELi64ELi4ES3_EELi4ELi4ELb0EEEvNS_16Flash_fwd_paramsE --------------------------
	.section	.nv.constant0._ZN5flash32flash_fwd_splitkv_combine_kernelI23Flash_fwd_kernel_traitsILi256ELi64ELi64ELi4ELb0ELb0EN7cutlass6half_tE19Flash_kernel_traitsILi256ELi64ELi64ELi4ES3_EELi4ELi4ELb0EEEvNS_16Flash_fwd_paramsE,"a",@progbits
	.sectionflags	@""
	.align	4
.nv.constant0._ZN5flash32flash_fwd_splitkv_combine_kernelI23Flash_fwd_kernel_traitsILi256ELi64ELi64ELi4ELb0ELb0EN7cutlass6half_tE19Flash_kernel_traitsILi256ELi64ELi64ELi4ES3_EELi4ELi4ELb0EEEvNS_16Flash_fwd_paramsE:
	.zero		992


//--------------------- .nv.constant0._ZN5flash32flash_fwd_splitkv_combine_kernelI23Flash_fwd_kernel_traitsILi256ELi64ELi64ELi4ELb0ELb0EN7cutlass6half_tE19Flash_kernel_traitsILi256ELi64ELi64ELi4ES3_EELi4ELi3ELb0EEEvNS_16Flash_fwd_paramsE --------------------------
	.section	.nv.constant0._ZN5flash32flash_fwd_splitkv_combine_kernelI23Flash_fwd_kernel_traitsILi256ELi64ELi64ELi4ELb0ELb0EN7cutlass6half_tE19Flash_kernel_traitsILi256ELi64ELi64ELi4ES3_EELi4ELi3ELb0EEEvNS_16Flash_fwd_paramsE,"a",@progbits
	.sectionflags	@""
	.align	4
.nv.constant0._ZN5flash32flash_fwd_splitkv_combine_kernelI23Flash_fwd_kernel_traitsILi256ELi64ELi64ELi4ELb0ELb0EN7cutlass6half_tE19Flash_kernel_traitsILi256ELi64ELi64ELi4ES3_EELi4ELi3ELb0EEEvNS_16Flash_fwd_paramsE:
	.zero		992


//--------------------- .nv.constant0._ZN5flash32flash_fwd_splitkv_combine_kernelI23Flash_fwd_kernel_traitsILi256ELi64ELi64ELi4ELb0ELb0EN7cutlass6half_tE19Flash_kernel_traitsILi256ELi64ELi64ELi4ES3_EELi4ELi2ELb0EEEvNS_16Flash_fwd_paramsE --------------------------
	.section	.nv.constant0._ZN5flash32flash_fwd_splitkv_combine_kernelI23Flash_fwd_kernel_traitsILi256ELi64ELi64ELi4ELb0ELb0EN7cutlass6half_tE19Flash_kernel_traitsILi256ELi64ELi64ELi4ES3_EELi4ELi2ELb0EEEvNS_16Flash_fwd_paramsE,"a",@progbits
	.sectionflags	@""
	.align	4
.nv.constant0._ZN5flash32flash_fwd_splitkv_combine_kernelI23Flash_fwd_kernel_traitsILi256ELi64ELi64ELi4ELb0ELb0EN7cutlass6half_tE19Flash_kernel_traitsILi256ELi64ELi64ELi4ES3_EELi4ELi2ELb0EEEvNS_16Flash_fwd_paramsE:
	.zero		992


//--------------------- .nv.constant0._ZN5flash32flash_fwd_splitkv_combine_kernelI23Flash_fwd_kernel_traitsILi256ELi64ELi64ELi4ELb0ELb0EN7cutlass6half_tE19Flash_kernel_traitsILi256ELi64ELi64ELi4ES3_EELi4ELi1ELb0EEEvNS_16Flash_fwd_paramsE --------------------------
	.section	.nv.constant0._ZN5flash32flash_fwd_splitkv_combine_kernelI23Flash_fwd_kernel_traitsILi256ELi64ELi64ELi4ELb0ELb0EN7cutlass6half_tE19Flash_kernel_traitsILi256ELi64ELi64ELi4ES3_EELi4ELi1ELb0EEEvNS_16Flash_fwd_paramsE,"a",@progbits
	.sectionflags	@""
	.align	4
.nv.constant0._ZN5flash32flash_fwd_splitkv_combine_kernelI23Flash_fwd_kernel_traitsILi256ELi64ELi64ELi4ELb0ELb0EN7cutlass6half_tE19Flash_kernel_traitsILi256ELi64ELi64ELi4ES3_EELi4ELi1ELb0EEEvNS_16Flash_fwd_paramsE:
	.zero		992


//--------------------- .nv.constant0._ZN5flash32flash_fwd_splitkv_combine_kernelI23Flash_fwd_kernel_traitsILi256ELi64ELi64ELi4ELb0ELb0EN7cutlass6half_tE19Flash_kernel_traitsILi256ELi64ELi64ELi4ES3_EELi4ELi7ELb1EEEvNS_16Flash_fwd_paramsE --------------------------
	.section	.nv.constant0._ZN5flash32flash_fwd_splitkv_combine_kernelI23Flash_fwd_kernel_traitsILi256ELi64ELi64ELi4ELb0ELb0EN7cutlass6half_tE19Flash_kernel_traitsILi256ELi64ELi64ELi4ES3_EELi4ELi7ELb1EEEvNS_16Flash_fwd_paramsE,"a",@progbits
	.sectionflags	@""
	.align	4
.nv.constant0._ZN5flash32flash_fwd_splitkv_combine_kernelI23Flash_fwd_kernel_traitsILi256ELi64ELi64ELi4ELb0ELb0EN7cutlass6half_tE19Flash_kernel_traitsILi256ELi64ELi64ELi4ES3_EELi4ELi7ELb1EEEvNS_16Flash_fwd_paramsE:
	.zero		992


//--------------------- .nv.constant0._ZN5flash32flash_fwd_splitkv_combine_kernelI23Flash_fwd_kernel_traitsILi256ELi64ELi64ELi4ELb0ELb0EN7cutlass6half_tE19Flash_kernel_traitsILi256ELi64ELi64ELi4ES3_EELi4ELi6ELb1EEEvNS_16Flash_fwd_paramsE --------------------------
	.section	.nv.constant0._ZN5flash32flash_fwd_splitkv_combine_kernelI23Flash_fwd_kernel_traitsILi256ELi64ELi64ELi4ELb0ELb0EN7cutlass6half_tE19Flash_kernel_traitsILi256ELi64ELi64ELi4ES3_EELi4ELi6ELb1EEEvNS_16Flash_fwd_paramsE,"a",@progbits
	.sectionflags	@""
	.align	4
.nv.constant0._ZN5flash32flash_fwd_splitkv_combine_kernelI23Flash_fwd_kernel_traitsILi256ELi64ELi64ELi4ELb0ELb0EN7cutlass6half_tE19Flash_kernel_traitsILi256ELi64ELi64ELi4ES3_EELi4ELi6ELb1EEEvNS_16Flash_fwd_paramsE:
	.zero		992


//--------------------- .nv.constant0._ZN5flash32flash_fwd_splitkv_combine_kernelI23Flash_fwd_kernel_traitsILi256ELi64ELi64ELi4ELb0ELb0EN7cutlass6half_tE19Flash_kernel_traitsILi256ELi64ELi64ELi4ES3_EELi4ELi5ELb1EEEvNS_16Flash_fwd_paramsE --------------------------
	.section	.nv.constant0._ZN5flash32flash_fwd_splitkv_combine_kernelI23Flash_fwd_kernel_traitsILi256ELi64ELi64ELi4ELb0ELb0EN7cutlass6half_tE19Flash_kernel_traitsILi256ELi64ELi64ELi4ES3_EELi4ELi5ELb1EEEvNS_16Flash_fwd_paramsE,"a",@progbits
	.sectionflags	@""
	.align	4
.nv.constant0._ZN5flash32flash_fwd_splitkv_combine_kernelI23Flash_fwd_kernel_traitsILi256ELi64ELi64ELi4ELb0ELb0EN7cutlass6half_tE19Flash_kernel_traitsILi256ELi64ELi64ELi4ES3_EELi4ELi5ELb1EEEvNS_16Flash_fwd_paramsE:
	.zero		992


//--------------------- .nv.constant0._ZN5flash32flash_fwd_splitkv_combine_kernelI23Flash_fwd_kernel_traitsILi256ELi64ELi64ELi4ELb0ELb0EN7cutlass6half_tE19Flash_kernel_traitsILi256ELi64ELi64ELi4ES3_EELi4ELi4ELb1EEEvNS_16Flash_fwd_paramsE --------------------------
	.section	.nv.constant0._ZN5flash32flash_fwd_splitkv_combine_kernelI23Flash_fwd_kernel_traitsILi256ELi64ELi64ELi4ELb0ELb0EN7cutlass6half_tE19Flash_kernel_traitsILi256ELi64ELi64ELi4ES3_EELi4ELi4ELb1EEEvNS_16Flash_fwd_paramsE,"a",@progbits
	.sectionflags	@""
	.align	4
.nv.constant0._ZN5flash32flash_fwd_splitkv_combine_kernelI23Flash_fwd_kernel_traitsILi256ELi64ELi64ELi4ELb0ELb0EN7cutlass6half_tE19Flash_kernel_traitsILi256ELi64ELi64ELi4ES3_EELi4ELi4ELb1EEEvNS_16Flash_fwd_paramsE:
	.zero		992


//--------------------- .nv.constant0._ZN5flash32flash_fwd_splitkv_combine_kernelI23Flash_fwd_kernel_traitsILi256ELi64ELi64ELi4ELb0ELb0EN7cutlass6half_tE19Flash_kernel_traitsILi256ELi64ELi64ELi4ES3_EELi4ELi3ELb1EEEvNS_16Flash_fwd_paramsE --------------------------
	.section	.nv.constant0._ZN5flash32flash_fwd_splitkv_combine_kernelI23Flash_fwd_kernel_traitsILi256ELi64ELi64ELi4ELb0ELb0EN7cutlass6half_tE19Flash_kernel_traitsILi256ELi64ELi64ELi4ES3_EELi4ELi3ELb1EEEvNS_16Flash_fwd_paramsE,"a",@progbits
	.sectionflags	@""
	.align	4
.nv.constant0._ZN5flash32flash_fwd_splitkv_combine_kernelI23Flash_fwd_kernel_traitsILi256ELi64ELi64ELi4ELb0ELb0EN7cutlass6half_tE19Flash_kernel_traitsILi256ELi64ELi64ELi4ES3_EELi4ELi3ELb1EEEvNS_16Flash_fwd_paramsE:
	.zero		992


//--------------------- .nv.constant0._ZN5flash32flash_fwd_splitkv_combine_kernelI23Flash_fwd_kernel_traitsILi256ELi64ELi64ELi4ELb0ELb0EN7cutlass6half_tE19Flash_kernel_traitsILi256ELi64ELi64ELi4ES3_EELi4ELi2ELb1EEEvNS_16Flash_fwd_paramsE --------------------------
	.section	.nv.constant0._ZN5flash32flash_fwd_splitkv_combine_kernelI23Flash_fwd_kernel_traitsILi256ELi64ELi64ELi4ELb0ELb0EN7cutlass6half_tE19Flash_kernel_traitsILi256ELi64ELi64ELi4ES3_EELi4ELi2ELb1EEEvNS_16Flash_fwd_paramsE,"a",@progbits
	.sectionflags	@""
	.align	4
.nv.constant0._ZN5flash32flash_fwd_splitkv_combine_kernelI23Flash_fwd_kernel_traitsILi256ELi64ELi64ELi4ELb0ELb0EN7cutlass6half_tE19Flash_kernel_traitsILi256ELi64ELi64ELi4ES3_EELi4ELi2ELb1EEEvNS_16Flash_fwd_paramsE:
	.zero		992


//--------------------- .nv.constant0._ZN5flash32flash_fwd_splitkv_combine_kernelI23Flash_fwd_kernel_traitsILi256ELi64ELi64ELi4ELb0ELb0EN7cutlass6half_tE19Flash_kernel_traitsILi256ELi64ELi64ELi4ES3_EELi4ELi1ELb1EEEvNS_16Flash_fwd_paramsE --------------------------
	.section	.nv.constant0._ZN5flash32flash_fwd_splitkv_combine_kernelI23Flash_fwd_kernel_traitsILi256ELi64ELi64ELi4ELb0ELb0EN7cutlass6half_tE19Flash_kernel_traitsILi256ELi64ELi64ELi4ES3_EELi4ELi1ELb1EEEvNS_16Flash_fwd_paramsE,"a",@progbits
	.sectionflags	@""
	.align	4
.nv.constant0._ZN5flash32flash_fwd_splitkv_combine_kernelI23Flash_fwd_kernel_traitsILi256ELi64ELi64ELi4ELb0ELb0EN7cutlass6half_tE19Flash_kernel_traitsILi256ELi64ELi64ELi4ES3_EELi4ELi1ELb1EEEvNS_16Flash_fwd_paramsE:
	.zero		992


//--------------------- .nv.constant0._ZN5flash24flash_fwd_splitkv_kernelI23Flash_fwd_kernel_traitsILi256ELi64ELi64ELi4ELb0ELb0EN7cutlass6half_tE19Flash_kernel_traitsILi256ELi64ELi64ELi4ES3_EELb1ELb0ELb0ELb0ELb0ELb0ELb0ELb0EEEvNS_16Flash_fwd_paramsE --------------------------
	.section	.nv.constant0._ZN5flash24flash_fwd_splitkv_kernelI23Flash_fwd_kernel_traitsILi256ELi64ELi64ELi4ELb0ELb0EN7cutlass6half_tE19Flash_kernel_traitsILi256ELi64ELi64ELi4ES3_EELb1ELb0ELb0ELb0ELb0ELb0ELb0ELb0EEEvNS_16Flash_fwd_paramsE,"a",@progbits
	.sectionflags	@""
	.align	4
.nv.constant0._ZN5flash24flash_fwd_splitkv_kernelI23Flash_fwd_kernel_traitsILi256ELi64ELi64ELi4ELb0ELb0EN7cutlass6half_tE19Flash_kernel_traitsILi256ELi64ELi64ELi4ES3_EELb1ELb0ELb0ELb0ELb0ELb0ELb0ELb0EEEvNS_16Flash_fwd_paramsE:
	.zero		992


//--------------------- .nv.constant0._ZN5flash24flash_fwd_splitkv_kernelI23Flash_fwd_kernel_traitsILi256ELi64ELi64ELi4ELb0ELb0EN7cutlass6half_tE19Flash_kernel_traitsILi256ELi64ELi64ELi4ES3_EELb1ELb0ELb0ELb0ELb0ELb1ELb0ELb0EEEvNS_16Flash_fwd_paramsE --------------------------
	.section	.nv.constant0._ZN5flash24flash_fwd_splitkv_kernelI23Flash_fwd_kernel_traitsILi256ELi64ELi64ELi4ELb0ELb0EN7cutlass6half_tE19Flash_kernel_traitsILi256ELi64ELi64ELi4ES3_EELb1ELb0ELb0ELb0ELb0ELb1ELb0ELb0EEEvNS_16Flash_fwd_paramsE,"a",@progbits
	.sectionflags	@""
	.align	4
.nv.constant0._ZN5flash24flash_fwd_splitkv_kernelI23Flash_fwd_kernel_traitsILi256ELi64ELi64ELi4ELb0ELb0EN7cutlass6half_tE19Flash_kernel_traitsILi256ELi64ELi64ELi4ES3_EELb1ELb0ELb0ELb0ELb0ELb1ELb0ELb0EEEvNS_16Flash_fwd_paramsE:
	.zero		992


//--------------------- .nv.constant0._ZN5flash24flash_fwd_splitkv_kernelI23Flash_fwd_kernel_traitsILi256ELi64ELi64ELi4ELb0ELb0EN7cutlass6half_tE19Flash_kernel_traitsILi256ELi64ELi64ELi4ES3_EELb1ELb0ELb0ELb0ELb0ELb0ELb0ELb1EEEvNS_16Flash_fwd_paramsE --------------------------
	.section	.nv.constant0._ZN5flash24flash_fwd_splitkv_kernelI23Flash_fwd_kernel_traitsILi256ELi64ELi64ELi4ELb0ELb0EN7cutlass6half_tE19Flash_kernel_traitsILi256ELi64ELi64ELi4ES3_EELb1ELb0ELb0ELb0ELb0ELb0ELb0ELb1EEEvNS_16Flash_fwd_paramsE,"a",@progbits
	.sectionflags	@""
	.align	4
.nv.constant0._ZN5flash24flash_fwd_splitkv_kernelI23Flash_fwd_kernel_traitsILi256ELi64ELi64ELi4ELb0ELb0EN7cutlass6half_tE19Flash_kernel_traitsILi256ELi64ELi64ELi4ES3_EELb1ELb0ELb0ELb0ELb0ELb0ELb0ELb1EEEvNS_16Flash_fwd_paramsE:
	.zero		992


//--------------------- .nv.constant0._ZN5flash24flash_fwd_splitkv_kernelI23Flash_fwd_kernel_traitsILi256ELi64ELi64ELi4ELb0ELb0EN7cutlass6half_tE19Flash_kernel_traitsILi256ELi64ELi64ELi4ES3_EELb1ELb0ELb0ELb0ELb0ELb1ELb0ELb1EEEvNS_16Flash_fwd_paramsE --------------------------
	.section	.nv.constant0._ZN5flash24flash_fwd_splitkv_kernelI23Flash_fwd_kernel_traitsILi256ELi64ELi64ELi4ELb0ELb0EN7cutlass6half_tE19Flash_kernel_traitsILi256ELi64ELi64ELi4ES3_EELb1ELb0ELb0ELb0ELb0ELb1ELb0ELb1EEEvNS_16Flash_fwd_paramsE,"a",@progbits
	.sectionflags	@""
	.align	4
.nv.constant0._ZN5flash24flash_fwd_splitkv_kernelI23Flash_fwd_kernel_traitsILi256ELi64ELi64ELi4ELb0ELb0EN7cutlass6half_tE19Flash_kernel_traitsILi256ELi64ELi64ELi4ES3_EELb1ELb0ELb0ELb0ELb0ELb1ELb0ELb1EEEvNS_16Flash_fwd_paramsE:
	.zero		992


//--------------------- .nv.constant0._ZN5flash24flash_fwd_splitkv_kernelI23Flash_fwd_kernel_traitsILi256ELi64ELi64ELi4ELb0ELb0EN7cutlass6half_tE19Flash_kernel_traitsILi256ELi64ELi64ELi4ES3_EELb1ELb0ELb0ELb0ELb0ELb0ELb1ELb0EEEvNS_16Flash_fwd_paramsE --------------------------
	.section	.nv.constant0._ZN5flash24flash_fwd_splitkv_kernelI23Flash_fwd_kernel_traitsILi256ELi64ELi64ELi4ELb0ELb0EN7cutlass6half_tE19Flash_kernel_traitsILi256ELi64ELi64ELi4ES3_EELb1ELb0ELb0ELb0ELb0ELb0ELb1ELb0EEEvNS_16Flash_fwd_paramsE,"a",@progbits
	.sectionflags	@""
	.align	4
.nv.constant0._ZN5flash24flash_fwd_splitkv_kernelI23Flash_fwd_kernel_traitsILi256ELi64ELi64ELi4ELb0ELb0EN7cutlass6half_tE19Flash_kernel_traitsILi256ELi64ELi64ELi4ES3_EELb1ELb0ELb0ELb0ELb0ELb0ELb1ELb0EEEvNS_16Flash_fwd_paramsE:
	.zero		992


//--------------------- .nv.constant0._ZN5flash24flash_fwd_splitkv_kernelI23Flash_fwd_kernel_traitsILi256ELi64ELi64ELi4ELb0ELb0EN7cutlass6half_tE19Flash_kernel_traitsILi256ELi64ELi64ELi4ES3_EELb1ELb0ELb0ELb0ELb0ELb1ELb1ELb0EEEvNS_16Flash_fwd_paramsE --------------------------
	.section	.nv.constant0._ZN5flash24flash_fwd_splitkv_kernelI23Flash_fwd_kernel_traitsILi256ELi64ELi64ELi4ELb0ELb0EN7cutlass6half_tE19Flash_kernel_traitsILi256ELi64ELi64ELi4ES3_EELb1ELb0ELb0ELb0ELb0ELb1ELb1ELb0EEEvNS_16Flash_fwd_paramsE,"a",@progbits
	.sectionflags	@""
	.align	4
.nv.constant0._ZN5flash24flash_fwd_splitkv_kernelI23Flash_fwd_kernel_traitsILi256ELi64ELi64ELi4ELb0ELb0EN7cutlass6half_tE19Flash_kernel_traitsILi256ELi64ELi64ELi4ES3_EELb1ELb0ELb0ELb0ELb0ELb1ELb1ELb0EEEvNS_16Flash_fwd_paramsE:
	.zero		992


//--------------------- .nv.constant0._ZN5flash24flash_fwd_splitkv_kernelI23Flash_fwd_kernel_traitsILi256ELi64ELi64ELi4ELb0ELb0EN7cutlass6half_tE19Flash_kernel_traitsILi256ELi64ELi64ELi4ES3_EELb1ELb0ELb0ELb0ELb0ELb0ELb1ELb1EEEvNS_16Flash_fwd_paramsE --------------------------
	.section	.nv.constant0._ZN5flash24flash_fwd_splitkv_kernelI23Flash_fwd_kernel_traitsILi256ELi64ELi64ELi4ELb0ELb0EN7cutlass6half_tE19Flash_kernel_traitsILi256ELi64ELi64ELi4ES3_EELb1ELb0ELb0ELb0ELb0ELb0ELb1ELb1EEEvNS_16Flash_fwd_paramsE,"a",@progbits
	.sectionflags	@""
	.align	4
.nv.constant0._ZN5flash24flash_fwd_splitkv_kernelI23Flash_fwd_kernel_traitsILi256ELi64ELi64ELi4ELb0ELb0EN7cutlass6half_tE19Flash_kernel_traitsILi256ELi64ELi64ELi4ES3_EELb1ELb0ELb0ELb0ELb0ELb0ELb1ELb1EEEvNS_16Flash_fwd_paramsE:
	.zero		992


//--------------------- .nv.constant0._ZN5flash24flash_fwd_splitkv_kernelI23Flash_fwd_kernel_traitsILi256ELi64ELi64ELi4ELb0ELb0EN7cutlass6half_tE19Flash_kernel_traitsILi256ELi64ELi64ELi4ES3_EELb1ELb0ELb0ELb0ELb0ELb1ELb1ELb1EEEvNS_16Flash_fwd_paramsE --------------------------
	.section	.nv.constant0._ZN5flash24flash_fwd_splitkv_kernelI23Flash_fwd_kernel_traitsILi256ELi64ELi64ELi4ELb0ELb0EN7cutlass6half_tE19Flash_kernel_traitsILi256ELi64ELi64ELi4ES3_EELb1ELb0ELb0ELb0ELb0ELb1ELb1ELb1EEEvNS_16Flash_fwd_paramsE,"a",@progbits
	.sectionflags	@""
	.align	4
.nv.constant0._ZN5flash24flash_fwd_splitkv_kernelI23Flash_fwd_kernel_traitsILi256ELi64ELi64ELi4ELb0ELb0EN7cutlass6half_tE19Flash_kernel_traitsILi256ELi64ELi64ELi4ES3_EELb1ELb0ELb0ELb0ELb0ELb1ELb1ELb1EEEvNS_16Flash_fwd_paramsE:
	.zero		992


//--------------------- .nv.constant0._ZN5flash24flash_fwd_splitkv_kernelI23Flash_fwd_kernel_traitsILi256ELi64ELi64ELi4ELb0ELb0EN7cutlass6half_tE19Flash_kernel_traitsILi256ELi64ELi64ELi4ES3_EELb1ELb0ELb0ELb0ELb1ELb0ELb0ELb0EEEvNS_16Flash_fwd_paramsE --------------------------
	.section	.nv.constant0._ZN5flash24flash_fwd_splitkv_kernelI23Flash_fwd_kernel_traitsILi256ELi64ELi64ELi4ELb0ELb0EN7cutlass6half_tE19Flash_kernel_traitsILi256ELi64ELi64ELi4ES3_EELb1ELb0ELb0ELb0ELb1ELb0ELb0ELb0EEEvNS_16Flash_fwd_paramsE,"a",@progbits
	.sectionflags	@""
	.align	4
.nv.constant0._ZN5flash24flash_fwd_splitkv_kernelI23Flash_fwd_kernel_traitsILi256ELi64ELi64ELi4ELb0ELb0EN7cutlass6half_tE19Flash_kernel_traitsILi256ELi64ELi64ELi4ES3_EELb1ELb0ELb0ELb0ELb1ELb0ELb0ELb0EEEvNS_16Flash_fwd_paramsE:
	.zero		992


//--------------------- .nv.constant0._ZN5flash24flash_fwd_splitkv_kernelI23Flash_fwd_kernel_traitsILi256ELi64ELi64ELi4ELb0ELb0EN7cutlass6half_tE19Flash_kernel_traitsILi256ELi64ELi64ELi4ES3_EELb1ELb0ELb0ELb0ELb1ELb1ELb0ELb0EEEvNS_16Flash_fwd_paramsE --------------------------
	.section	.nv.constant0._ZN5flash24flash_fwd_splitkv_kernelI23Flash_fwd_kernel_traitsILi256ELi64ELi64ELi4ELb0ELb0EN7cutlass6half_tE19Flash_kernel_traitsILi256ELi64ELi64ELi4ES3_EELb1ELb0ELb0ELb0ELb1ELb1ELb0ELb0EEEvNS_16Flash_fwd_paramsE,"a",@progbits
	.sectionflags	@""
	.align	4
.nv.constant0._ZN5flash24flash_fwd_splitkv_kernelI23Flash_fwd_kernel_traitsILi256ELi64ELi64ELi4ELb0ELb0EN7cutlass6half_tE19Flash_kernel_traitsILi256ELi64ELi64ELi4ES3_EELb1ELb0ELb0ELb0ELb1ELb1ELb0ELb0EEEvNS_16Flash_fwd_paramsE:
	.zero		992


//--------------------- .nv.constant0._ZN5flash24flash_fwd_splitkv_kernelI23Flash_fwd_kernel_traitsILi256ELi64ELi64ELi4ELb0ELb0EN7cutlass6half_tE19Flash_kernel_traitsILi256ELi64ELi64ELi4ES3_EELb1ELb0ELb1ELb0ELb0ELb0ELb0ELb0EEEvNS_16Flash_fwd_paramsE --------------------------
	.section	.nv.constant0._ZN5flash24flash_fwd_splitkv_kernelI23Flash_fwd_kernel_traitsILi256ELi64ELi64ELi4ELb0ELb0EN7cutlass6half_tE19Flash_kernel_traitsILi256ELi64ELi64ELi4ES3_EELb1ELb0ELb1ELb0ELb0ELb0ELb0ELb0EEEvNS_16Flash_fwd_paramsE,"a",@progbits
	.sectionflags	@""
	.align	4
.nv.constant0._ZN5flash24flash_fwd_splitkv_kernelI23Flash_fwd_kernel_traitsILi256ELi64ELi64ELi4ELb0ELb0EN7cutlass6half_tE19Flash_kernel_traitsILi256ELi64ELi64ELi4ES3_EELb1ELb0ELb1ELb0ELb0ELb0ELb0ELb0EEEvNS_16Flash_fwd_paramsE:
	.zero		992


//--------------------- .nv.constant0._ZN5flash24flash_fwd_splitkv_kernelI23Flash_fwd_kernel_traitsILi256ELi64ELi64ELi4ELb0ELb0EN7cutlass6half_tE19Flash_kernel_traitsILi256ELi64ELi64ELi4ES3_EELb1ELb0ELb1ELb0ELb0ELb1ELb0ELb0EEEvNS_16Flash_fwd_paramsE --------------------------
	.section	.nv.constant0._ZN5flash24flash_fwd_splitkv_kernelI23Flash_fwd_kernel_traitsILi256ELi64ELi64ELi4ELb0ELb0EN7cutlass6half_tE19Flash_kernel_traitsILi256ELi64ELi64ELi4ES3_EELb1ELb0ELb1ELb0ELb0ELb1ELb0ELb0EEEvNS_16Flash_fwd_paramsE,"a",@progbits
	.sectionflags	@""
	.align	4
.nv.constant0._ZN5flash24flash_fwd_splitkv_kernelI23Flash_fwd_kernel_traitsILi256ELi64ELi64ELi4ELb0ELb0EN7cutlass6half_tE19Flash_kernel_traitsILi256ELi64ELi64ELi4ES3_EELb1ELb0ELb1ELb0ELb0ELb1ELb0ELb0EEEvNS_16Flash_fwd_paramsE:
	.zero		992


//--------------------- .nv.constant0._ZN5flash24flash_fwd_splitkv_kernelI23Flash_fwd_kernel_traitsILi256ELi64ELi64ELi4ELb0ELb0EN7cutlass6half_tE19Flash_kernel_traitsILi256ELi64ELi64ELi4ES3_EELb1ELb0ELb0ELb0ELb1ELb0ELb0ELb1EEEvNS_16Flash_fwd_paramsE --------------------------
	.section	.nv.constant0._ZN5flash24flash_fwd_splitkv_kernelI23Flash_fwd_kernel_traitsILi256ELi64ELi64ELi4ELb0ELb0EN7cutlass6half_tE19Flash_kernel_traitsILi256ELi64ELi64ELi4ES3_EELb1ELb0ELb0ELb0ELb1ELb0ELb0ELb1EEEvNS_16Flash_fwd_paramsE,"a",@progbits
	.sectionflags	@""
	.align	4
.nv.constant0._ZN5flash24flash_fwd_splitkv_kernelI23Flash_fwd_kernel_traitsILi256ELi64ELi64ELi4ELb0ELb0EN7cutlass6half_tE19Flash_kernel_traitsILi256ELi64ELi64ELi4ES3_EELb1ELb0ELb0ELb0ELb1ELb0ELb0ELb1EEEvNS_16Flash_fwd_paramsE:
	.zero		992


//--------------------- .nv.constant0._ZN5flash24flash_fwd_splitkv_kernelI23Flash_fwd_kernel_traitsILi256ELi64ELi64ELi4ELb0ELb0EN7cutlass6half_tE19Flash_kernel_traitsILi256ELi64ELi64ELi4ES3_EELb1ELb0ELb0ELb0ELb1ELb1ELb0ELb1EEEvNS_16Flash_fwd_paramsE --------------------------
	.section	.nv.constant0._ZN5flash24flash_fwd_splitkv_kernelI23Flash_fwd_kernel_traitsILi256ELi64ELi64ELi4ELb0ELb0EN7cutlass6half_tE19Flash_kernel_traitsILi256ELi64ELi64ELi4ES3_EELb1ELb0ELb0ELb0ELb1ELb1ELb0ELb1EEEvNS_16Flash_fwd_paramsE,"a",@progbits
	.sectionflags	@""
	.align	4
.nv.constant0._ZN5flash24flash_fwd_splitkv_kernelI23Flash_fwd_kernel_traitsILi256ELi64ELi64ELi4ELb0ELb0EN7cutlass6half_tE19Flash_kernel_traitsILi256ELi64ELi64ELi4ES3_EELb1ELb0ELb0ELb0ELb1ELb1ELb0ELb1EEEvNS_16Flash_fwd_paramsE:
	.zero		992


//--------------------- .nv.constant0._ZN5flash24flash_fwd_splitkv_kernelI23Flash_fwd_kernel_traitsILi256ELi64ELi64ELi4ELb0ELb0EN7cutlass6half_tE19Flash_kernel_traitsILi256ELi64ELi64ELi4ES3_EELb1ELb0ELb1ELb0ELb0ELb0ELb0ELb1EEEvNS_16Flash_fwd_paramsE --------------------------
	.section	.nv.constant0._ZN5flash24flash_fwd_splitkv_kernelI23Flash_fwd_kernel_traitsILi256ELi64ELi64ELi4ELb0ELb0EN7cutlass6half_tE19Flash_kernel_traitsILi256ELi64ELi64ELi4ES3_EELb1ELb0ELb1ELb0ELb0ELb0ELb0ELb1EEEvNS_16Flash_fwd_paramsE,"a",@progbits
	.sectionflags	@""
	.align	4
.nv.constant0._ZN5flash24flash_fwd_splitkv_kernelI23Flash_fwd_kernel_traitsILi256ELi64ELi64ELi4ELb0ELb0EN7cutlass6half_tE19Flash_kernel_traitsILi256ELi64ELi64ELi4ES3_EELb1ELb0ELb1ELb0ELb0ELb0ELb0ELb1EEEvNS_16Flash_fwd_paramsE:
	.zero		992


//--------------------- .nv.constant0._ZN5flash24flash_fwd_splitkv_kernelI23Flash_fwd_kernel_traitsILi256ELi64ELi64ELi4ELb0ELb0EN7cutlass6half_tE19Flash_kernel_traitsILi256ELi64ELi64ELi4ES3_EELb1ELb0ELb1ELb0ELb0ELb1ELb0ELb1EEEvNS_16Flash_fwd_paramsE --------------------------
	.section	.nv.constant0._ZN5flash24flash_fwd_splitkv_kernelI23Flash_fwd_kernel_traitsILi256ELi64ELi64ELi4ELb0ELb0EN7cutlass6half_tE19Flash_kernel_traitsILi256ELi64ELi64ELi4ES3_EELb1ELb0ELb1ELb0ELb0ELb1ELb0ELb1EEEvNS_16Flash_fwd_paramsE,"a",@progbits
	.sectionflags	@""
	.align	4
.nv.constant0._ZN5flash24flash_fwd_splitkv_kernelI23Flash_fwd_kernel_traitsILi256ELi64ELi64ELi4ELb0ELb0EN7cutlass6half_tE19Flash_kernel_traitsILi256ELi64ELi64ELi4ES3_EELb1ELb0ELb1ELb0ELb0ELb1ELb0ELb1EEEvNS_16Flash_fwd_paramsE:
	.zero		992


//--------------------- .nv.constant0._ZN5flash24flash_fwd_splitkv_kernelI23Flash_fwd_kernel_traitsILi256ELi64ELi64ELi4ELb0ELb0EN7cutlass6half_tE19Flash_kernel_traitsILi256ELi64ELi64ELi4ES3_EELb1ELb0ELb0ELb0ELb1ELb0ELb1ELb0EEEvNS_16Flash_fwd_paramsE --------------------------
	.section	.nv.constant0._ZN5flash24flash_fwd_splitkv_kernelI23Flash_fwd_kernel_traitsILi256ELi64ELi64ELi4ELb0ELb0EN7cutlass6half_tE19Flash_kernel_traitsILi256ELi64ELi64ELi4ES3_EELb1ELb0ELb0ELb0ELb1ELb0ELb1ELb0EEEvNS_16Flash_fwd_paramsE,"a",@progbits
	.sectionflags	@""
	.align	4
.nv.constant0._ZN5flash24flash_fwd_splitkv_kernelI23Flash_fwd_kernel_traitsILi256ELi64ELi64ELi4ELb0ELb0EN7cutlass6half_tE19Flash_kernel_traitsILi256ELi64ELi64ELi4ES3_EELb1ELb0ELb0ELb0ELb1ELb0ELb1ELb0EEEvNS_16Flash_fwd_paramsE:
	.zero		992


//--------------------- .nv.constant0._ZN5flash24flash_fwd_splitkv_kernelI23Flash_fwd_kernel_traitsILi256ELi64ELi64ELi4ELb0ELb0EN7cutlass6half_tE19Flash_kernel_traitsILi256ELi64ELi64ELi4ES3_EELb1ELb0ELb0ELb0ELb1ELb1ELb1ELb0EEEvNS_16Flash_fwd_paramsE --------------------------
	.section	.nv.constant0._ZN5flash24flash_fwd_splitkv_kernelI23Flash_fwd_kernel_traitsILi256ELi64ELi64ELi4ELb0ELb0EN7cutlass6half_tE19Flash_kernel_traitsILi256ELi64ELi64ELi4ES3_EELb1ELb0ELb0ELb0ELb1ELb1ELb1ELb0EEEvNS_16Flash_fwd_paramsE,"a",@progbits
	.sectionflags	@""
	.align	4
.nv.constant0._ZN5flash24flash_fwd_splitkv_kernelI23Flash_fwd_kernel_traitsILi256ELi64ELi64ELi4ELb0ELb0EN7cutlass6half_tE19Flash_kernel_traitsILi256ELi64ELi64ELi4ES3_EELb1ELb0ELb0ELb0ELb1ELb1ELb1ELb0EEEvNS_16Flash_fwd_paramsE:
	.zero		992


//--------------------- .nv.constant0._ZN5flash24flash_fwd_splitkv_kernelI23Flash_fwd_kernel_traitsILi256ELi64ELi64ELi4ELb0ELb0EN7cutlass6half_tE19Flash_kernel_traitsILi256ELi64ELi64ELi4ES3_EELb1ELb0ELb1ELb0ELb0ELb0ELb1ELb0EEEvNS_16Flash_fwd_paramsE --------------------------
	.section	.nv.constant0._ZN5flash24flash_fwd_splitkv_kernelI23Flash_fwd_kernel_traitsILi256ELi64ELi64ELi4ELb0ELb0EN7cutlass6half_tE19Flash_kernel_traitsILi256ELi64ELi64ELi4ES3_EELb1ELb0ELb1ELb0ELb0ELb0ELb1ELb0EEEvNS_16Flash_fwd_paramsE,"a",@progbits
	.sectionflags	@""
	.align	4
.nv.constant0._ZN5flash24flash_fwd_splitkv_kernelI23Flash_fwd_kernel_traitsILi256ELi64ELi64ELi4ELb0ELb0EN7cutlass6half_tE19Flash_kernel_traitsILi256ELi64ELi64ELi4ES3_EELb1ELb0ELb1ELb0ELb0ELb0ELb1ELb0EEEvNS_16Flash_fwd_paramsE:
	.zero		992


//--------------------- .nv.constant0._ZN5flash24flash_fwd_splitkv_kernelI23Flash_fwd_kernel_traitsILi256ELi64ELi64ELi4ELb0ELb0EN7cutlass6half_tE19Flash_kernel_traitsILi256ELi64ELi64ELi4ES3_EELb1ELb0ELb1ELb0ELb0ELb1ELb1ELb0EEEvNS_16Flash_fwd_paramsE --------------------------
	.section	.nv.constant0._ZN5flash24flash_fwd_splitkv_kernelI23Flash_fwd_kernel_traitsILi256ELi64ELi64ELi4ELb0ELb0EN7cutlass6half_tE19Flash_kernel_traitsILi256ELi64ELi64ELi4ES3_EELb1ELb0ELb1ELb0ELb0ELb1ELb1ELb0EEEvNS_16Flash_fwd_paramsE,"a",@progbits
	.sectionflags	@""
	.align	4
.nv.constant0._ZN5flash24flash_fwd_splitkv_kernelI23Flash_fwd_kernel_traitsILi256ELi64ELi64ELi4ELb0ELb0EN7cutlass6half_tE19Flash_kernel_traitsILi256ELi64ELi64ELi4ES3_EELb1ELb0ELb1ELb0ELb0ELb1ELb1ELb0EEEvNS_16Flash_fwd_paramsE:
	.zero		992


//--------------------- .nv.constant0._ZN5flash24flash_fwd_splitkv_kernelI23Flash_fwd_kernel_traitsILi256ELi64ELi64ELi4ELb0ELb0EN7cutlass6half_tE19Flash_kernel_traitsILi256ELi64ELi64ELi4ES3_EELb1ELb0ELb0ELb0ELb1ELb0ELb1ELb1EEEvNS_16Flash_fwd_paramsE --------------------------
	.section	.nv.constant0._ZN5flash24flash_fwd_splitkv_kernelI23Flash_fwd_kernel_traitsILi256ELi64ELi64ELi4ELb0ELb0EN7cutlass6half_tE19Flash_kernel_traitsILi256ELi64ELi64ELi4ES3_EELb1ELb0ELb0ELb0ELb1ELb0ELb1ELb1EEEvNS_16Flash_fwd_paramsE,"a",@progbits
	.sectionflags	@""
	.align	4
.nv.constant0._ZN5flash24flash_fwd_splitkv_kernelI23Flash_fwd_kernel_traitsILi256ELi64ELi64ELi4ELb0ELb0EN7cutlass6half_tE19Flash_kernel_traitsILi256ELi64ELi64ELi4ES3_EELb1ELb0ELb0ELb0ELb1ELb0ELb1ELb1EEEvNS_16Flash_fwd_paramsE:
	.zero		992


//--------------------- .nv.constant0._ZN5flash24flash_fwd_splitkv_kernelI23Flash_fwd_kernel_traitsILi256ELi64ELi64ELi4ELb0ELb0EN7cutlass6half_tE19Flash_kernel_traitsILi256ELi64ELi64ELi4ES3_EELb1ELb0ELb0ELb0ELb1ELb1ELb1ELb1EEEvNS_16Flash_fwd_paramsE --------------------------
	.section	.nv.constant0._ZN5flash24flash_fwd_splitkv_kernelI23Flash_fwd_kernel_traitsILi256ELi64ELi64ELi4ELb0ELb0EN7cutlass6half_tE19Flash_kernel_traitsILi256ELi64ELi64ELi4ES3_EELb1ELb0ELb0ELb0ELb1ELb1ELb1ELb1EEEvNS_16Flash_fwd_paramsE,"a",@progbits
	.sectionflags	@""
	.align	4
.nv.constant0._ZN5flash24flash_fwd_splitkv_kernelI23Flash_fwd_kernel_traitsILi256ELi64ELi64ELi4ELb0ELb0EN7cutlass6half_tE19Flash_kernel_traitsILi256ELi64ELi64ELi4ES3_EELb1ELb0ELb0ELb0ELb1ELb1ELb1ELb1EEEvNS_16Flash_fwd_paramsE:
	.zero		992


//--------------------- .nv.constant0._ZN5flash24flash_fwd_splitkv_kernelI23Flash_fwd_kernel_traitsILi256ELi64ELi64ELi4ELb0ELb0EN7cutlass6half_tE19Flash_kernel_traitsILi256ELi64ELi64ELi4ES3_EELb1ELb0ELb1ELb0ELb0ELb0ELb1ELb1EEEvNS_16Flash_fwd_paramsE --------------------------
	.section	.nv.constant0._ZN5flash24flash_fwd_splitkv_kernelI23Flash_fwd_kernel_traitsILi256ELi64ELi64ELi4ELb0ELb0EN7cutlass6half_tE19Flash_kernel_traitsILi256ELi64ELi64ELi4ES3_EELb1ELb0ELb1ELb0ELb0ELb0ELb1ELb1EEEvNS_16Flash_fwd_paramsE,"a",@progbits
	.sectionflags	@""
	.align	4
.nv.constant0._ZN5flash24flash_fwd_splitkv_kernelI23Flash_fwd_kernel_traitsILi256ELi64ELi64ELi4ELb0ELb0EN7cutlass6half_tE19Flash_kernel_traitsILi256ELi64ELi64ELi4ES3_EELb1ELb0ELb1ELb0ELb0ELb0ELb1ELb1EEEvNS_16Flash_fwd_paramsE:
	.zero		992


//--------------------- .nv.constant0._ZN5flash24flash_fwd_splitkv_kernelI23Flash_fwd_kernel_traitsILi256ELi64ELi64ELi4ELb0ELb0EN7cutlass6half_tE19Flash_kernel_traitsILi256ELi64ELi64ELi4ES3_EELb1ELb0ELb1ELb0ELb0ELb1ELb1ELb1EEEvNS_16Flash_fwd_paramsE --------------------------
	.section	.nv.constant0._ZN5flash24flash_fwd_splitkv_kernelI23Flash_fwd_kernel_traitsILi256ELi64ELi64ELi4ELb0ELb0EN7cutlass6half_tE19Flash_kernel_traitsILi256ELi64ELi64ELi4ES3_EELb1ELb0ELb1ELb0ELb0ELb1ELb1ELb1EEEvNS_16Flash_fwd_paramsE,"a",@progbits
	.sectionflags	@""
	.align	4
.nv.constant0._ZN5flash24flash_fwd_splitkv_kernelI23Flash_fwd_kernel_traitsILi256ELi64ELi64ELi4ELb0ELb0EN7cutlass6half_tE19Flash_kernel_traitsILi256ELi64ELi64ELi4ES3_EELb1ELb0ELb1ELb0ELb0ELb1ELb1ELb1EEEvNS_16Flash_fwd_paramsE:
	.zero		992


//--------------------- SYMBOLS --------------------------

	.type		.nv.reservedSmem.offset0,@object
	.size		.nv.reservedSmem.offset0,0x4
